	.target	sm_90a

	.elftype	@"ET_EXEC"


//--------------------- .note.nv.tkinfo           --------------------------
	.section	.note.nv.tkinfo,"",@"SHT_NOTE"
	.sectionflags	@"SHF_NOTE_NV_TKINFO"
	.tkinfo
        /*0018*/ 	.word	0x00000002
        /*0030*/ 	.string	""
        /*0030*/ 	.string	"ptxas"
        /*0030*/ 	.string	"Cuda compilation tools, release 13.0, V13.0.88"
        /*0030*/ 	.string	"Build cuda_13.0.r13.0/compiler.36424714_0"
        /*0030*/ 	.string	"-arch sm_90a -m 64 "



//--------------------- .note.nv.cuinfo           --------------------------
	.section	.note.nv.cuinfo,"",@"SHT_NOTE"
	.sectionflags	@"SHF_NOTE_NV_CUINFO"
        /*0018*/ 	.short	0x0002
        /*001a*/ 	.short	0x005a
        /*001c*/ 	.short	0x0082
	.zero		2


//--------------------- .nv.info                  --------------------------
	.section	.nv.info,"",@"SHT_CUDA_INFO"
	.align	4


	//----- nvinfo : EIATTR_REGCOUNT
	.align		4
        /*0000*/ 	.byte	0x04, 0x2f
        /*0002*/ 	.short	(.L_21 - .L_20)
	.align		4
.L_20:
        /*0004*/ 	.word	index@(_ZN7cutlass13device_kernelIN5flash11enable_sm90INS1_16FlashAttnFwdSm90INS1_25CollectiveMainloopFwdSm90ILi2EN4cute5tupleIJNS5_1CILi1EEES8_S8_EEENS6_IJNS7_ILi128EEENS7_ILi96EEENS7_ILi64EEEEEELi256ENS_6half_tEfNS_4arch4Sm90ELb1ELb0ELb1ELb1ELb0ELb1ELb1ELb1ELb0ELb1ELb1ELb0EEENS1_21CollectiveEpilogueFwdINS6_IJSA_NS7_ILi256EEESB_EEES9_SE_SG_Li256ELb1ELb1ELb1ELb0EEENS1_36VarlenDynamicPersistentTileSchedulerILi128ELi96ELi256ELi128ELb1ELb1ELb1ELb1ELb1ELb1EEEEEEEEEvNT_6ParamsE)
        /*0008*/ 	.word	0x000000a8


	//----- nvinfo : EIATTR_FRAME_SIZE
	.align		4
.L_21:
        /*000c*/ 	.byte	0x04, 0x11
        /*000e*/ 	.short	(.L_23 - .L_22)
	.align		4
.L_22:
        /*0010*/ 	.word	index@(_ZN7cutlass13device_kernelIN5flash11enable_sm90INS1_16FlashAttnFwdSm90INS1_25CollectiveMainloopFwdSm90ILi2EN4cute5tupleIJNS5_1CILi1EEES8_S8_EEENS6_IJNS7_ILi128EEENS7_ILi96EEENS7_ILi64EEEEEELi256ENS_6half_tEfNS_4arch4Sm90ELb1ELb0ELb1ELb1ELb0ELb1ELb1ELb1ELb0ELb1ELb1ELb0EEENS1_21CollectiveEpilogueFwdINS6_IJSA_NS7_ILi256EEESB_EEES9_SE_SG_Li256ELb1ELb1ELb1ELb0EEENS1_36VarlenDynamicPersistentTileSchedulerILi128ELi96ELi256ELi128ELb1ELb1ELb1ELb1ELb1ELb1EEEEEEEEEvNT_6ParamsE)
        /*0014*/ 	.word	0x000001b8


	//----- nvinfo : EIATTR_REGCOUNT
	.align		4
.L_23:
        /*0018*/ 	.byte	0x04, 0x2f
        /*001a*/ 	.short	(.L_25 - .L_24)
	.align		4
.L_24:
        /*001c*/ 	.word	index@(_ZN7cutlass13device_kernelIN5flash11enable_sm90INS1_16FlashAttnFwdSm90INS1_25CollectiveMainloopFwdSm90ILi2EN4cute5tupleIJNS5_1CILi1EEES8_S8_EEENS6_IJNS7_ILi128EEENS7_ILi96EEENS7_ILi64EEEEEELi256ENS_6half_tEfNS_4arch4Sm90ELb1ELb0ELb1ELb1ELb0ELb0ELb1ELb1ELb0ELb1ELb1ELb0EEENS1_21CollectiveEpilogueFwdINS6_IJSA_NS7_ILi256EEESB_EEES9_SE_SG_Li256ELb1ELb1ELb1ELb0EEENS1_36VarlenDynamicPersistentTileSchedulerILi128ELi96ELi256ELi128ELb1ELb1ELb1ELb1ELb1ELb1EEEEEEEEEvNT_6ParamsE)
        /*0020*/ 	.word	0x000000a8


	//----- nvinfo : EIATTR_FRAME_SIZE
	.align		4
.L_25:
        /*0024*/ 	.byte	0x04, 0x11
        /*0026*/ 	.short	(.L_27 - .L_26)
	.align		4
.L_26:
        /*0028*/ 	.word	index@(_ZN7cutlass13device_kernelIN5flash11enable_sm90INS1_16FlashAttnFwdSm90INS1_25CollectiveMainloopFwdSm90ILi2EN4cute5tupleIJNS5_1CILi1EEES8_S8_EEENS6_IJNS7_ILi128EEENS7_ILi96EEENS7_ILi64EEEEEELi256ENS_6half_tEfNS_4arch4Sm90ELb1ELb0ELb1ELb1ELb0ELb0ELb1ELb1ELb0ELb1ELb1ELb0EEENS1_21CollectiveEpilogueFwdINS6_IJSA_NS7_ILi256EEESB_EEES9_SE_SG_Li256ELb1ELb1ELb1ELb0EEENS1_36VarlenDynamicPersistentTileSchedulerILi128ELi96ELi256ELi128ELb1ELb1ELb1ELb1ELb1ELb1EEEEEEEEEvNT_6ParamsE)
        /*002c*/ 	.word	0x00000088


	//----- nvinfo : EIATTR_REGCOUNT
	.align		4
.L_27:
        /*0030*/ 	.byte	0x04, 0x2f
        /*0032*/ 	.short	(.L_29 - .L_28)
	.align		4
.L_28:
        /*0034*/ 	.word	index@(_ZN7cutlass13device_kernelIN5flash11enable_sm90INS1_16FlashAttnFwdSm90INS1_25CollectiveMainloopFwdSm90ILi2EN4cute5tupleIJNS5_1CILi1EEES8_S8_EEENS6_IJNS7_ILi128EEENS7_ILi96EEENS7_ILi64EEEEEELi256ENS_6half_tEfNS_4arch4Sm90ELb1ELb0ELb1ELb1ELb0ELb1ELb0ELb1ELb0ELb1ELb1ELb0EEENS1_21CollectiveEpilogueFwdINS6_IJSA_NS7_ILi256EEESB_EEES9_SE_SG_Li256ELb1ELb1ELb1ELb0EEENS1_36VarlenDynamicPersistentTileSchedulerILi128ELi96ELi256ELi128ELb1ELb1ELb1ELb1ELb1ELb1EEEEEEEEEvNT_6ParamsE)
        /*0038*/ 	.word	0x000000a8


	//----- nvinfo : EIATTR_FRAME_SIZE
	.align		4
.L_29:
        /*003c*/ 	.byte	0x04, 0x11
        /*003e*/ 	.short	(.L_31 - .L_30)
	.align		4
.L_30:
        /*0040*/ 	.word	index@(_ZN7cutlass13device_kernelIN5flash11enable_sm90INS1_16FlashAttnFwdSm90INS1_25CollectiveMainloopFwdSm90ILi2EN4cute5tupleIJNS5_1CILi1EEES8_S8_EEENS6_IJNS7_ILi128EEENS7_ILi96EEENS7_ILi64EEEEEELi256ENS_6half_tEfNS_4arch4Sm90ELb1ELb0ELb1ELb1ELb0ELb1ELb0ELb1ELb0ELb1ELb1ELb0EEENS1_21CollectiveEpilogueFwdINS6_IJSA_NS7_ILi256EEESB_EEES9_SE_SG_Li256ELb1ELb1ELb1ELb0EEENS1_36VarlenDynamicPersistentTileSchedulerILi128ELi96ELi256ELi128ELb1ELb1ELb1ELb1ELb1ELb1EEEEEEEEEvNT_6ParamsE)
        /*0044*/ 	.word	0x00000078


	//----- nvinfo : EIATTR_REGCOUNT
	.align		4
.L_31:
        /*0048*/ 	.byte	0x04, 0x2f
        /*004a*/ 	.short	(.L_33 - .L_32)
	.align		4
.L_32:
        /*004c*/ 	.word	index@(_ZN7cutlass13device_kernelIN5flash11enable_sm90INS1_16FlashAttnFwdSm90INS1_25CollectiveMainloopFwdSm90ILi2EN4cute5tupleIJNS5_1CILi1EEES8_S8_EEENS6_IJNS7_ILi128EEENS7_ILi96EEENS7_ILi64EEEEEELi256ENS_6half_tEfNS_4arch4Sm90ELb1ELb0ELb1ELb1ELb0ELb0ELb0ELb1ELb0ELb1ELb1ELb0EEENS1_21CollectiveEpilogueFwdINS6_IJSA_NS7_ILi256EEESB_EEES9_SE_SG_Li256ELb1ELb1ELb1ELb0EEENS1_36VarlenDynamicPersistentTileSchedulerILi128ELi96ELi256ELi128ELb1ELb1ELb1ELb1ELb1ELb1EEEEEEEEEvNT_6ParamsE)
        /*0050*/ 	.word	0x000000a8


	//----- nvinfo : EIATTR_FRAME_SIZE
	.align		4
.L_33:
        /*0054*/ 	.byte	0x04, 0x11
        /*0056*/ 	.short	(.L_35 - .L_34)
	.align		4
.L_34:
        /*0058*/ 	.word	index@(_ZN7cutlass13device_kernelIN5flash11enable_sm90INS1_16FlashAttnFwdSm90INS1_25CollectiveMainloopFwdSm90ILi2EN4cute5tupleIJNS5_1CILi1EEES8_S8_EEENS6_IJNS7_ILi128EEENS7_ILi96EEENS7_ILi64EEEEEELi256ENS_6half_tEfNS_4arch4Sm90ELb1ELb0ELb1ELb1ELb0ELb0ELb0ELb1ELb0ELb1ELb1ELb0EEENS1_21CollectiveEpilogueFwdINS6_IJSA_NS7_ILi256EEESB_EEES9_SE_SG_Li256ELb1ELb1ELb1ELb0EEENS1_36VarlenDynamicPersistentTileSchedulerILi128ELi96ELi256ELi128ELb1ELb1ELb1ELb1ELb1ELb1EEEEEEEEEvNT_6ParamsE)
        /*005c*/ 	.word	0x00000060


	//----- nvinfo : EIATTR_REGCOUNT
	.align		4
.L_35:
        /*0060*/ 	.byte	0x04, 0x2f
        /*0062*/ 	.short	(.L_37 - .L_36)
	.align		4
.L_36:
        /*0064*/ 	.word	index@(_ZN7cutlass13device_kernelIN5flash11enable_sm90INS1_16FlashAttnFwdSm90INS1_25CollectiveMainloopFwdSm90ILi2EN4cute5tupleIJNS5_1CILi1EEES8_S8_EEENS6_IJNS7_ILi128EEENS7_ILi96EEENS7_ILi64EEEEEELi256ENS_6half_tEfNS_4arch4Sm90ELb1ELb0ELb1ELb0ELb0ELb0ELb1ELb1ELb0ELb1ELb1ELb0EEENS1_21CollectiveEpilogueFwdINS6_IJSA_NS7_ILi256EEESB_EEES9_SE_SG_Li256ELb0ELb1ELb1ELb0EEENS1_19SingleTileSchedulerILb0ELb1ELb1ELi128EEEEEEEEEvNT_6ParamsE)
        /*0068*/ 	.word	0x000000a8


	//----- nvinfo : EIATTR_FRAME_SIZE
	.align		4
.L_37:
        /*006c*/ 	.byte	0x04, 0x11
        /*006e*/ 	.short	(.L_39 - .L_38)
	.align		4
.L_38:
        /*0070*/ 	.word	index@(_ZN7cutlass13device_kernelIN5flash11enable_sm90INS1_16FlashAttnFwdSm90INS1_25CollectiveMainloopFwdSm90ILi2EN4cute5tupleIJNS5_1CILi1EEES8_S8_EEENS6_IJNS7_ILi128EEENS7_ILi96EEENS7_ILi64EEEEEELi256ENS_6half_tEfNS_4arch4Sm90ELb1ELb0ELb1ELb0ELb0ELb0ELb1ELb1ELb0ELb1ELb1ELb0EEENS1_21CollectiveEpilogueFwdINS6_IJSA_NS7_ILi256EEESB_EEES9_SE_SG_Li256ELb0ELb1ELb1ELb0EEENS1_19SingleTileSchedulerILb0ELb1ELb1ELi128EEEEEEEEEvNT_6ParamsE)
        /*0074*/ 	.word	0x00000048


	//----- nvinfo : EIATTR_REGCOUNT
	.align		4
.L_39:
        /*0078*/ 	.byte	0x04, 0x2f
        /*007a*/ 	.short	(.L_41 - .L_40)
	.align		4
.L_40:
        /*007c*/ 	.word	index@(_ZN7cutlass13device_kernelIN5flash11enable_sm90INS1_16FlashAttnFwdSm90INS1_25CollectiveMainloopFwdSm90ILi2EN4cute5tupleIJNS5_1CILi1EEES8_S8_EEENS6_IJNS7_ILi128EEENS7_ILi96EEENS7_ILi64EEEEEELi256ENS_6half_tEfNS_4arch4Sm90ELb1ELb0ELb1ELb0ELb0ELb0ELb0ELb1ELb0ELb1ELb1ELb0EEENS1_21CollectiveEpilogueFwdINS6_IJSA_NS7_ILi256EEESB_EEES9_SE_SG_Li256ELb0ELb1ELb1ELb0EEENS1_19SingleTileSchedulerILb0ELb1ELb1ELi128EEEEEEEEEvNT_6ParamsE)
        /*0080*/ 	.word	0x000000a8


	//----- nvinfo : EIATTR_FRAME_SIZE
	.align		4
.L_41:
        /*0084*/ 	.byte	0x04, 0x11
        /*0086*/ 	.short	(.L_43 - .L_42)
	.align		4
.L_42:
        /*0088*/ 	.word	index@(_ZN7cutlass13device_kernelIN5flash11enable_sm90INS1_16FlashAttnFwdSm90INS1_25CollectiveMainloopFwdSm90ILi2EN4cute5tupleIJNS5_1CILi1EEES8_S8_EEENS6_IJNS7_ILi128EEENS7_ILi96EEENS7_ILi64EEEEEELi256ENS_6half_tEfNS_4arch4Sm90ELb1ELb0ELb1ELb0ELb0ELb0ELb0ELb1ELb0ELb1ELb1ELb0EEENS1_21CollectiveEpilogueFwdINS6_IJSA_NS7_ILi256EEESB_EEES9_SE_SG_Li256ELb0ELb1ELb1ELb0EEENS1_19SingleTileSchedulerILb0ELb1ELb1ELi128EEEEEEEEEvNT_6ParamsE)
        /*008c*/ 	.word	0x00000010


	//----- nvinfo : EIATTR_REGCOUNT
	.align		4
.L_43:
        /*0090*/ 	.byte	0x04, 0x2f
        /*0092*/ 	.short	(.L_45 - .L_44)
	.align		4
.L_44:
        /*0094*/ 	.word	index@(_ZN7cutlass13device_kernelIN5flash11enable_sm90INS1_16FlashAttnFwdSm90INS1_25CollectiveMainloopFwdSm90ILi2EN4cute5tupleIJNS5_1CILi1EEES8_S8_EEENS6_IJNS7_ILi128EEENS7_ILi96EEENS7_ILi64EEEEEELi256ENS_6half_tEfNS_4arch4Sm90ELb0ELb1ELb1ELb1ELb0ELb1ELb1ELb1ELb0ELb1ELb1ELb0EEENS1_21CollectiveEpilogueFwdINS6_IJSA_NS7_ILi256EEESB_EEES9_SE_SG_Li256ELb1ELb1ELb1ELb0EEENS1_36VarlenDynamicPersistentTileSchedulerILi128ELi96ELi256ELi128ELb1ELb1ELb1ELb1ELb0ELb1EEEEEEEEEvNT_6ParamsE)
        /*0098*/ 	.word	0x000000a8


	//----- nvinfo : EIATTR_FRAME_SIZE
	.align		4
.L_45:
        /*009c*/ 	.byte	0x04, 0x11
        /*009e*/ 	.short	(.L_47 - .L_46)
	.align		4
.L_46:
        /*00a0*/ 	.word	index@($_ZN7cutlass13device_kernelIN5flash11enable_sm90INS1_16FlashAttnFwdSm90INS1_25CollectiveMainloopFwdSm90ILi2EN4cute5tupleIJNS5_1CILi1EEES8_S8_EEENS6_IJNS7_ILi128EEENS7_ILi96EEENS7_ILi64EEEEEELi256ENS_6half_tEfNS_4arch4Sm90ELb0ELb1ELb1ELb1ELb0ELb1ELb1ELb1ELb0ELb1ELb1ELb0EEENS1_21CollectiveEpilogueFwdINS6_IJSA_NS7_ILi256EEESB_EEES9_SE_SG_Li256ELb1ELb1ELb1ELb0EEENS1_36VarlenDynamicPersistentTileSchedulerILi128ELi96ELi256ELi128ELb1ELb1ELb1ELb1ELb0ELb1EEEEEEEEEvNT_6ParamsE$_ZZN5flash25CollectiveMainloopFwdSm90ILi2EN4cute5tupleIJNS1_1CILi1EEES4_S4_EEENS2_IJNS3_ILi128EEENS3_ILi96EEENS3_ILi64EEEEEELi256EN7cutlass6half_tEfNSA_4arch4Sm90ELb0ELb1ELb1ELb1ELb0ELb1ELb1ELb1ELb0ELb1ELb1ELb0EE3mmaINS_16FlashAttnFwdSm90ISE_NS_21CollectiveEpilogueFwdINS2_IJS6_NS3_ILi256EEES7_EEES5_SB_SD_Li256ELb1ELb1ELb1ELb0EEENS_36VarlenDynamicPersistentTileSchedulerILi128ELi96ELi256ELi128ELb1ELb1ELb1ELb1ELb0ELb1EEEE13SharedStorageENS1_6TensorINS1_11ArrayEngineIfLm128EEENS1_6LayoutINS2_IJNS2_IJNS3_ILi2EEEST_NS3_ILi32EEEEEES4_S4_EEENS2_IJNS2_IJS4_ST_NS3_ILi4EEEEEENS3_ILi0EEESZ_EEEEEEENS_7SoftmaxILi2ELi0EEEEEbRKNSE_6ParamsENSA_25PipelineTmaAsyncNoClusterILi2ENSA_16PipelineTmaAsyncILi2EEEEES1B_RNSA_13PipelineStateILj2EEERT0_RT1_iRiRKNS_16SeqlenInfoQKNewKILb1ELb1EEENS2_IJiiiiEEERT_ENKUliT_T0_T1_E_clIZSF_ISO_S12_S14_EbS17_S1B_S1B_S1E_S1G_S1I_iS1J_S1N_S1O_S1Q_EUlRS1R_iE0_NS3_ILb1EEES1Y_EEDaiS1R_S1S_S1T_)
        /*00a4*/ 	.word	0x00000530


	//----- nvinfo : EIATTR_FRAME_SIZE
	.align		4
.L_47:
        /*00a8*/ 	.byte	0x04, 0x11
        /*00aa*/ 	.short	(.L_49 - .L_48)
	.align		4
.L_48:
        /*00ac*/ 	.word	index@(_ZN7cutlass13device_kernelIN5flash11enable_sm90INS1_16FlashAttnFwdSm90INS1_25CollectiveMainloopFwdSm90ILi2EN4cute5tupleIJNS5_1CILi1EEES8_S8_EEENS6_IJNS7_ILi128EEENS7_ILi96EEENS7_ILi64EEEEEELi256ENS_6half_tEfNS_4arch4Sm90ELb0ELb1ELb1ELb1ELb0ELb1ELb1ELb1ELb0ELb1ELb1ELb0EEENS1_21CollectiveEpilogueFwdINS6_IJSA_NS7_ILi256EEESB_EEES9_SE_SG_Li256ELb1ELb1ELb1ELb0EEENS1_36VarlenDynamicPersistentTileSchedulerILi128ELi96ELi256ELi128ELb1ELb1ELb1ELb1ELb0ELb1EEEEEEEEEvNT_6ParamsE)
        /*00b0*/ 	.word	0x00000530


	//----- nvinfo : EIATTR_REGCOUNT
	.align		4
.L_49:
        /*00b4*/ 	.byte	0x04, 0x2f
        /*00b6*/ 	.short	(.L_51 - .L_50)
	.align		4
.L_50:
        /*00b8*/ 	.word	index@(_ZN7cutlass13device_kernelIN5flash11enable_sm90INS1_16FlashAttnFwdSm90INS1_25CollectiveMainloopFwdSm90ILi2EN4cute5tupleIJNS5_1CILi1EEES8_S8_EEENS6_IJNS7_ILi128EEENS7_ILi96EEENS7_ILi64EEEEEELi256ENS_6half_tEfNS_4arch4Sm90ELb0ELb1ELb1ELb1ELb0ELb0ELb1ELb1ELb0ELb1ELb1ELb0EEENS1_21CollectiveEpilogueFwdINS6_IJSA_NS7_ILi256EEESB_EEES9_SE_SG_Li256ELb1ELb1ELb1ELb0EEENS1_36VarlenDynamicPersistentTileSchedulerILi128ELi96ELi256ELi128ELb1ELb1ELb1ELb1ELb0ELb1EEEEEEEEEvNT_6ParamsE)
        /*00bc*/ 	.word	0x000000a8


	//----- nvinfo : EIATTR_FRAME_SIZE
	.align		4
.L_51:
        /*00c0*/ 	.byte	0x04, 0x11
        /*00c2*/ 	.short	(.L_53 - .L_52)
	.align		4
.L_52:
        /*00c4*/ 	.word	index@($_ZN7cutlass13device_kernelIN5flash11enable_sm90INS1_16FlashAttnFwdSm90INS1_25CollectiveMainloopFwdSm90ILi2EN4cute5tupleIJNS5_1CILi1EEES8_S8_EEENS6_IJNS7_ILi128EEENS7_ILi96EEENS7_ILi64EEEEEELi256ENS_6half_tEfNS_4arch4Sm90ELb0ELb1ELb1ELb1ELb0ELb0ELb1ELb1ELb0ELb1ELb1ELb0EEENS1_21CollectiveEpilogueFwdINS6_IJSA_NS7_ILi256EEESB_EEES9_SE_SG_Li256ELb1ELb1ELb1ELb0EEENS1_36VarlenDynamicPersistentTileSchedulerILi128ELi96ELi256ELi128ELb1ELb1ELb1ELb1ELb0ELb1EEEEEEEEEvNT_6ParamsE$_ZZN5flash25CollectiveMainloopFwdSm90ILi2EN4cute5tupleIJNS1_1CILi1EEES4_S4_EEENS2_IJNS3_ILi128EEENS3_ILi96EEENS3_ILi64EEEEEELi256EN7cutlass6half_tEfNSA_4arch4Sm90ELb0ELb1ELb1ELb1ELb0ELb0ELb1ELb1ELb0ELb1ELb1ELb0EE3mmaINS_16FlashAttnFwdSm90ISE_NS_21CollectiveEpilogueFwdINS2_IJS6_NS3_ILi256EEES7_EEES5_SB_SD_Li256ELb1ELb1ELb1ELb0EEENS_36VarlenDynamicPersistentTileSchedulerILi128ELi96ELi256ELi128ELb1ELb1ELb1ELb1ELb0ELb1EEEE13SharedStorageENS1_6TensorINS1_11ArrayEngineIfLm128EEENS1_6LayoutINS2_IJNS2_IJNS3_ILi2EEEST_NS3_ILi32EEEEEES4_S4_EEENS2_IJNS2_IJS4_ST_NS3_ILi4EEEEEENS3_ILi0EEESZ_EEEEEEENS_7SoftmaxILi2ELi0EEEEEbRKNSE_6ParamsENSA_25PipelineTmaAsyncNoClusterILi2ENSA_16PipelineTmaAsyncILi2EEEEES1B_RNSA_13PipelineStateILj2EEERT0_RT1_iRiRKNS_16SeqlenInfoQKNewKILb1ELb0EEENS2_IJiiiiEEERT_ENKUliT_T0_T1_E_clIZSF_ISO_S12_S14_EbS17_S1B_S1B_S1E_S1G_S1I_iS1J_S1N_S1O_S1Q_EUlRS1R_iE1_NS3_ILb0EEENS3_ILb1EEEEEDaiS1R_S1S_S1T_)
        /*00c8*/ 	.word	0x00000500


	//----- nvinfo : EIATTR_FRAME_SIZE
	.align		4
.L_53:
        /*00cc*/ 	.byte	0x04, 0x11
        /*00ce*/ 	.short	(.L_55 - .L_54)
	.align		4
.L_54:
        /*00d0*/ 	.word	index@(_ZN7cutlass13device_kernelIN5flash11enable_sm90INS1_16FlashAttnFwdSm90INS1_25CollectiveMainloopFwdSm90ILi2EN4cute5tupleIJNS5_1CILi1EEES8_S8_EEENS6_IJNS7_ILi128EEENS7_ILi96EEENS7_ILi64EEEEEELi256ENS_6half_tEfNS_4arch4Sm90ELb0ELb1ELb1ELb1ELb0ELb0ELb1ELb1ELb0ELb1ELb1ELb0EEENS1_21CollectiveEpilogueFwdINS6_IJSA_NS7_ILi256EEESB_EEES9_SE_SG_Li256ELb1ELb1ELb1ELb0EEENS1_36VarlenDynamicPersistentTileSchedulerILi128ELi96ELi256ELi128ELb1ELb1ELb1ELb1ELb0ELb1EEEEEEEEEvNT_6ParamsE)
        /*00d4*/ 	.word	0x00000500


	//----- nvinfo : EIATTR_REGCOUNT
	.align		4
.L_55:
        /*00d8*/ 	.byte	0x04, 0x2f
        /*00da*/ 	.short	(.L_57 - .L_56)
	.align		4
.L_56:
        /*00dc*/ 	.word	index@(_ZN7cutlass13device_kernelIN5flash11enable_sm90INS1_16FlashAttnFwdSm90INS1_25CollectiveMainloopFwdSm90ILi2EN4cute5tupleIJNS5_1CILi1EEES8_S8_EEENS6_IJNS7_ILi128EEENS7_ILi96EEENS7_ILi64EEEEEELi256ENS_6half_tEfNS_4arch4Sm90ELb0ELb1ELb1ELb1ELb0ELb1ELb0ELb1ELb0ELb1ELb1ELb0EEENS1_21CollectiveEpilogueFwdINS6_IJSA_NS7_ILi256EEESB_EEES9_SE_SG_Li256ELb1ELb1ELb1ELb0EEENS1_36VarlenDynamicPersistentTileSchedulerILi128ELi96ELi256ELi128ELb1ELb1ELb1ELb1ELb0ELb1EEEEEEEEEvNT_6ParamsE)
        /*00e0*/ 	.word	0x000000a8


	//----- nvinfo : EIATTR_FRAME_SIZE
	.align		4
.L_57:
        /*00e4*/ 	.byte	0x04, 0x11
        /*00e6*/ 	.short	(.L_59 - .L_58)
	.align		4
.L_58:
        /*00e8*/ 	.word	index@(_ZN7cutlass13device_kernelIN5flash11enable_sm90INS1_16FlashAttnFwdSm90INS1_25CollectiveMainloopFwdSm90ILi2EN4cute5tupleIJNS5_1CILi1EEES8_S8_EEENS6_IJNS7_ILi128EEENS7_ILi96EEENS7_ILi64EEEEEELi256ENS_6half_tEfNS_4arch4Sm90ELb0ELb1ELb1ELb1ELb0ELb1ELb0ELb1ELb0ELb1ELb1ELb0EEENS1_21CollectiveEpilogueFwdINS6_IJSA_NS7_ILi256EEESB_EEES9_SE_SG_Li256ELb1ELb1ELb1ELb0EEENS1_36VarlenDynamicPersistentTileSchedulerILi128ELi96ELi256ELi128ELb1ELb1ELb1ELb1ELb0ELb1EEEEEEEEEvNT_6ParamsE)
        /*00ec*/ 	.word	0x00000078


	//----- nvinfo : EIATTR_REGCOUNT
	.align		4
.L_59:
        /*00f0*/ 	.byte	0x04, 0x2f
        /*00f2*/ 	.short	(.L_61 - .L_60)
	.align		4
.L_60:
        /*00f4*/ 	.word	index@(_ZN7cutlass13device_kernelIN5flash11enable_sm90INS1_16FlashAttnFwdSm90INS1_25CollectiveMainloopFwdSm90ILi2EN4cute5tupleIJNS5_1CILi1EEES8_S8_EEENS6_IJNS7_ILi128EEENS7_ILi96EEENS7_ILi64EEEEEELi256ENS_6half_tEfNS_4arch4Sm90ELb0ELb1ELb1ELb1ELb0ELb0ELb0ELb1ELb0ELb1ELb1ELb0EEENS1_21CollectiveEpilogueFwdINS6_IJSA_NS7_ILi256EEESB_EEES9_SE_SG_Li256ELb1ELb1ELb1ELb0EEENS1_36VarlenDynamicPersistentTileSchedulerILi128ELi96ELi256ELi128ELb1ELb1ELb1ELb1ELb0ELb1EEEEEEEEEvNT_6ParamsE)
        /*00f8*/ 	.word	0x000000a8


	//----- nvinfo : EIATTR_FRAME_SIZE
	.align		4
.L_61:
        /*00fc*/ 	.byte	0x04, 0x11
        /*00fe*/ 	.short	(.L_63 - .L_62)
	.align		4
.L_62:
        /*0100*/ 	.word	index@(_ZN7cutlass13device_kernelIN5flash11enable_sm90INS1_16FlashAttnFwdSm90INS1_25CollectiveMainloopFwdSm90ILi2EN4cute5tupleIJNS5_1CILi1EEES8_S8_EEENS6_IJNS7_ILi128EEENS7_ILi96EEENS7_ILi64EEEEEELi256ENS_6half_tEfNS_4arch4Sm90ELb0ELb1ELb1ELb1ELb0ELb0ELb0ELb1ELb0ELb1ELb1ELb0EEENS1_21CollectiveEpilogueFwdINS6_IJSA_NS7_ILi256EEESB_EEES9_SE_SG_Li256ELb1ELb1ELb1ELb0EEENS1_36VarlenDynamicPersistentTileSchedulerILi128ELi96ELi256ELi128ELb1ELb1ELb1ELb1ELb0ELb1EEEEEEEEEvNT_6ParamsE)
        /*0104*/ 	.word	0x00000068


	//----- nvinfo : EIATTR_REGCOUNT
	.align		4
.L_63:
        /*0108*/ 	.byte	0x04, 0x2f
        /*010a*/ 	.short	(.L_65 - .L_64)
	.align		4
.L_64:
        /*010c*/ 	.word	index@(_ZN7cutlass13device_kernelIN5flash11enable_sm90INS1_16FlashAttnFwdSm90INS1_25CollectiveMainloopFwdSm90ILi2EN4cute5tupleIJNS5_1CILi1EEES8_S8_EEENS6_IJNS7_ILi128EEENS7_ILi96EEENS7_ILi64EEEEEELi256ENS_6half_tEfNS_4arch4Sm90ELb0ELb1ELb1ELb0ELb0ELb0ELb1ELb1ELb0ELb1ELb1ELb0EEENS1_21CollectiveEpilogueFwdINS6_IJSA_NS7_ILi256EEESB_EEES9_SE_SG_Li256ELb0ELb1ELb1ELb0EEENS1_19SingleTileSchedulerILb0ELb1ELb1ELi128EEEEEEEEEvNT_6ParamsE)
        /*0110*/ 	.word	0x000000a8


	//----- nvinfo : EIATTR_FRAME_SIZE
	.align		4
.L_65:
        /*0114*/ 	.byte	0x04, 0x11
        /*0116*/ 	.short	(.L_67 - .L_66)
	.align		4
.L_66:
        /*0118*/ 	.word	index@($_ZN7cutlass13device_kernelIN5flash11enable_sm90INS1_16FlashAttnFwdSm90INS1_25CollectiveMainloopFwdSm90ILi2EN4cute5tupleIJNS5_1CILi1EEES8_S8_EEENS6_IJNS7_ILi128EEENS7_ILi96EEENS7_ILi64EEEEEELi256ENS_6half_tEfNS_4arch4Sm90ELb0ELb1ELb1ELb0ELb0ELb0ELb1ELb1ELb0ELb1ELb1ELb0EEENS1_21CollectiveEpilogueFwdINS6_IJSA_NS7_ILi256EEESB_EEES9_SE_SG_Li256ELb0ELb1ELb1ELb0EEENS1_19SingleTileSchedulerILb0ELb1ELb1ELi128EEEEEEEEEvNT_6ParamsE$_ZZN5flash25CollectiveMainloopFwdSm90ILi2EN4cute5tupleIJNS1_1CILi1EEES4_S4_EEENS2_IJNS3_ILi128EEENS3_ILi96EEENS3_ILi64EEEEEELi256EN7cutlass6half_tEfNSA_4arch4Sm90ELb0ELb1ELb1ELb0ELb0ELb0ELb1ELb1ELb0ELb1ELb1ELb0EE3mmaINS_16FlashAttnFwdSm90ISE_NS_21CollectiveEpilogueFwdINS2_IJS6_NS3_ILi256EEES7_EEES5_SB_SD_Li256ELb0ELb1ELb1ELb0EEENS_19SingleTileSchedulerILb0ELb1ELb1ELi128EEEE13SharedStorageENS1_6TensorINS1_11ArrayEngineIfLm128EEENS1_6LayoutINS2_IJNS2_IJNS3_ILi2EEEST_NS3_ILi32EEEEEES4_S4_EEENS2_IJNS2_IJS4_ST_NS3_ILi4EEEEEENS3_ILi0EEESZ_EEEEEEENS_7SoftmaxILi2ELi0EEEEEbRKNSE_6ParamsENSA_25PipelineTmaAsyncNoClusterILi2ENSA_16PipelineTmaAsyncILi2EEEEES1B_RNSA_13PipelineStateILj2EEERT0_RT1_iRiRKNS_16SeqlenInfoQKNewKILb0ELb0EEENS2_IJiiiiEEERT_ENKUliT_T0_T1_E_clIZSF_ISO_S12_S14_EbS17_S1B_S1B_S1E_S1G_S1I_iS1J_S1N_S1O_S1Q_EUlRS1R_iE1_NS3_ILb0EEENS3_ILb1EEEEEDaiS1R_S1S_S1T_)
        /*011c*/ 	.word	0x00003440


	//----- nvinfo : EIATTR_FRAME_SIZE
	.align		4
.L_67:
        /*0120*/ 	.byte	0x04, 0x11
        /*0122*/ 	.short	(.L_69 - .L_68)
	.align		4
.L_68:
        /*0124*/ 	.word	index@(_ZN7cutlass13device_kernelIN5flash11enable_sm90INS1_16FlashAttnFwdSm90INS1_25CollectiveMainloopFwdSm90ILi2EN4cute5tupleIJNS5_1CILi1EEES8_S8_EEENS6_IJNS7_ILi128EEENS7_ILi96EEENS7_ILi64EEEEEELi256ENS_6half_tEfNS_4arch4Sm90ELb0ELb1ELb1ELb0ELb0ELb0ELb1ELb1ELb0ELb1ELb1ELb0EEENS1_21CollectiveEpilogueFwdINS6_IJSA_NS7_ILi256EEESB_EEES9_SE_SG_Li256ELb0ELb1ELb1ELb0EEENS1_19SingleTileSchedulerILb0ELb1ELb1ELi128EEEEEEEEEvNT_6ParamsE)
        /*0128*/ 	.word	0x00003440


	//----- nvinfo : EIATTR_REGCOUNT
	.align		4
.L_69:
        /*012c*/ 	.byte	0x04, 0x2f
        /*012e*/ 	.short	(.L_71 - .L_70)
	.align		4
.L_70:
        /*0130*/ 	.word	index@(_ZN7cutlass13device_kernelIN5flash11enable_sm90INS1_16FlashAttnFwdSm90INS1_25CollectiveMainloopFwdSm90ILi2EN4cute5tupleIJNS5_1CILi1EEES8_S8_EEENS6_IJNS7_ILi128EEENS7_ILi96EEENS7_ILi64EEEEEELi256ENS_6half_tEfNS_4arch4Sm90ELb0ELb1ELb1ELb0ELb0ELb0ELb0ELb1ELb0ELb1ELb1ELb0EEENS1_21CollectiveEpilogueFwdINS6_IJSA_NS7_ILi256EEESB_EEES9_SE_SG_Li256ELb0ELb1ELb1ELb0EEENS1_19SingleTileSchedulerILb0ELb1ELb1ELi128EEEEEEEEEvNT_6ParamsE)
        /*0134*/ 	.word	0x000000a8


	//----- nvinfo : EIATTR_FRAME_SIZE
	.align		4
.L_71:
        /*0138*/ 	.byte	0x04, 0x11
        /*013a*/ 	.short	(.L_73 - .L_72)
	.align		4
.L_72:
        /*013c*/ 	.word	index@(_ZN7cutlass13device_kernelIN5flash11enable_sm90INS1_16FlashAttnFwdSm90INS1_25CollectiveMainloopFwdSm90ILi2EN4cute5tupleIJNS5_1CILi1EEES8_S8_EEENS6_IJNS7_ILi128EEENS7_ILi96EEENS7_ILi64EEEEEELi256ENS_6half_tEfNS_4arch4Sm90ELb0ELb1ELb1ELb0ELb0ELb0ELb0ELb1ELb0ELb1ELb1ELb0EEENS1_21CollectiveEpilogueFwdINS6_IJSA_NS7_ILi256EEESB_EEES9_SE_SG_Li256ELb0ELb1ELb1ELb0EEENS1_19SingleTileSchedulerILb0ELb1ELb1ELi128EEEEEEEEEvNT_6ParamsE)
        /*0140*/ 	.word	0x00000008


	//----- nvinfo : EIATTR_REGCOUNT
	.align		4
.L_73:
        /*0144*/ 	.byte	0x04, 0x2f
        /*0146*/ 	.short	(.L_75 - .L_74)
	.align		4
.L_74:
        /*0148*/ 	.word	index@(_ZN7cutlass13device_kernelIN5flash11enable_sm90INS1_16FlashAttnFwdSm90INS1_25CollectiveMainloopFwdSm90ILi2EN4cute5tupleIJNS5_1CILi1EEES8_S8_EEENS6_IJNS7_ILi128EEENS7_ILi96EEENS7_ILi64EEEEEELi256ENS_6half_tEfNS_4arch4Sm90ELb0ELb0ELb1ELb1ELb0ELb1ELb1ELb1ELb0ELb1ELb1ELb0EEENS1_21CollectiveEpilogueFwdINS6_IJSA_NS7_ILi256EEESB_EEES9_SE_SG_Li256ELb1ELb1ELb1ELb0EEENS1_36VarlenDynamicPersistentTileSchedulerILi128ELi96ELi256ELi128ELb1ELb1ELb1ELb0ELb1ELb1EEEEEEEEEvNT_6ParamsE)
        /*014c*/ 	.word	0x000000a8


	//----- nvinfo : EIATTR_FRAME_SIZE
	.align		4
.L_75:
        /*0150*/ 	.byte	0x04, 0x11
        /*0152*/ 	.short	(.L_77 - .L_76)
	.align		4
.L_76:
        /*0154*/ 	.word	index@(_ZN7cutlass13device_kernelIN5flash11enable_sm90INS1_16FlashAttnFwdSm90INS1_25CollectiveMainloopFwdSm90ILi2EN4cute5tupleIJNS5_1CILi1EEES8_S8_EEENS6_IJNS7_ILi128EEENS7_ILi96EEENS7_ILi64EEEEEELi256ENS_6half_tEfNS_4arch4Sm90ELb0ELb0ELb1ELb1ELb0ELb1ELb1ELb1ELb0ELb1ELb1ELb0EEENS1_21CollectiveEpilogueFwdINS6_IJSA_NS7_ILi256EEESB_EEES9_SE_SG_Li256ELb1ELb1ELb1ELb0EEENS1_36VarlenDynamicPersistentTileSchedulerILi128ELi96ELi256ELi128ELb1ELb1ELb1ELb0ELb1ELb1EEEEEEEEEvNT_6ParamsE)
        /*0158*/ 	.word	0x000000b0


	//----- nvinfo : EIATTR_REGCOUNT
	.align		4
.L_77:
        /*015c*/ 	.byte	0x04, 0x2f
        /*015e*/ 	.short	(.L_79 - .L_78)
	.align		4
.L_78:
        /*0160*/ 	.word	index@(_ZN7cutlass13device_kernelIN5flash11enable_sm90INS1_16FlashAttnFwdSm90INS1_25CollectiveMainloopFwdSm90ILi2EN4cute5tupleIJNS5_1CILi1EEES8_S8_EEENS6_IJNS7_ILi128EEENS7_ILi96EEENS7_ILi64EEEEEELi256ENS_6half_tEfNS_4arch4Sm90ELb0ELb0ELb1ELb1ELb0ELb0ELb1ELb1ELb0ELb1ELb1ELb0EEENS1_21CollectiveEpilogueFwdINS6_IJSA_NS7_ILi256EEESB_EEES9_SE_SG_Li256ELb1ELb1ELb1ELb0EEENS1_36VarlenDynamicPersistentTileSchedulerILi128ELi96ELi256ELi128ELb1ELb1ELb1ELb0ELb1ELb1EEEEEEEEEvNT_6ParamsE)
        /*0164*/ 	.word	0x000000a8


	//----- nvinfo : EIATTR_FRAME_SIZE
	.align		4
.L_79:
        /*0168*/ 	.byte	0x04, 0x11
        /*016a*/ 	.short	(.L_81 - .L_80)
	.align		4
.L_80:
        /*016c*/ 	.word	index@(_ZN7cutlass13device_kernelIN5flash11enable_sm90INS1_16FlashAttnFwdSm90INS1_25CollectiveMainloopFwdSm90ILi2EN4cute5tupleIJNS5_1CILi1EEES8_S8_EEENS6_IJNS7_ILi128EEENS7_ILi96EEENS7_ILi64EEEEEELi256ENS_6half_tEfNS_4arch4Sm90ELb0ELb0ELb1ELb1ELb0ELb0ELb1ELb1ELb0ELb1ELb1ELb0EEENS1_21CollectiveEpilogueFwdINS6_IJSA_NS7_ILi256EEESB_EEES9_SE_SG_Li256ELb1ELb1ELb1ELb0EEENS1_36VarlenDynamicPersistentTileSchedulerILi128ELi96ELi256ELi128ELb1ELb1ELb1ELb0ELb1ELb1EEEEEEEEEvNT_6ParamsE)
        /*0170*/ 	.word	0x00000088


	//----- nvinfo : EIATTR_REGCOUNT
	.align		4
.L_81:
        /*0174*/ 	.byte	0x04, 0x2f
        /*0176*/ 	.short	(.L_83 - .L_82)
	.align		4
.L_82:
        /*0178*/ 	.word	index@(_ZN7cutlass13device_kernelIN5flash11enable_sm90INS1_16FlashAttnFwdSm90INS1_25CollectiveMainloopFwdSm90ILi2EN4cute5tupleIJNS5_1CILi1EEES8_S8_EEENS6_IJNS7_ILi128EEENS7_ILi96EEENS7_ILi64EEEEEELi256ENS_6half_tEfNS_4arch4Sm90ELb0ELb0ELb1ELb1ELb0ELb1ELb0ELb1ELb0ELb1ELb1ELb0EEENS1_21CollectiveEpilogueFwdINS6_IJSA_NS7_ILi256EEESB_EEES9_SE_SG_Li256ELb1ELb1ELb1ELb0EEENS1_36VarlenDynamicPersistentTileSchedulerILi128ELi96ELi256ELi128ELb1ELb1ELb1ELb0ELb1ELb1EEEEEEEEEvNT_6ParamsE)
        /*017c*/ 	.word	0x000000a8


	//----- nvinfo : EIATTR_FRAME_SIZE
	.align		4
.L_83:
        /*0180*/ 	.byte	0x04, 0x11
        /*0182*/ 	.short	(.L_85 - .L_84)
	.align		4
.L_84:
        /*0184*/ 	.word	index@(_ZN7cutlass13device_kernelIN5flash11enable_sm90INS1_16FlashAttnFwdSm90INS1_25CollectiveMainloopFwdSm90ILi2EN4cute5tupleIJNS5_1CILi1EEES8_S8_EEENS6_IJNS7_ILi128EEENS7_ILi96EEENS7_ILi64EEEEEELi256ENS_6half_tEfNS_4arch4Sm90ELb0ELb0ELb1ELb1ELb0ELb1ELb0ELb1ELb0ELb1ELb1ELb0EEENS1_21CollectiveEpilogueFwdINS6_IJSA_NS7_ILi256EEESB_EEES9_SE_SG_Li256ELb1ELb1ELb1ELb0EEENS1_36VarlenDynamicPersistentTileSchedulerILi128ELi96ELi256ELi128ELb1ELb1ELb1ELb0ELb1ELb1EEEEEEEEEvNT_6ParamsE)
        /*0188*/ 	.word	0x00000078


	//----- nvinfo : EIATTR_REGCOUNT
	.align		4
.L_85:
        /*018c*/ 	.byte	0x04, 0x2f
        /*018e*/ 	.short	(.L_87 - .L_86)
	.align		4
.L_86:
        /*0190*/ 	.word	index@(_ZN7cutlass13device_kernelIN5flash11enable_sm90INS1_16FlashAttnFwdSm90INS1_25CollectiveMainloopFwdSm90ILi2EN4cute5tupleIJNS5_1CILi1EEES8_S8_EEENS6_IJNS7_ILi128EEENS7_ILi96EEENS7_ILi64EEEEEELi256ENS_6half_tEfNS_4arch4Sm90ELb0ELb0ELb1ELb1ELb0ELb0ELb0ELb1ELb0ELb1ELb1ELb0EEENS1_21CollectiveEpilogueFwdINS6_IJSA_NS7_ILi256EEESB_EEES9_SE_SG_Li256ELb1ELb1ELb1ELb0EEENS1_36VarlenDynamicPersistentTileSchedulerILi128ELi96ELi256ELi128ELb1ELb1ELb1ELb0ELb1ELb1EEEEEEEEEvNT_6ParamsE)
        /*0194*/ 	.word	0x000000a8


	//----- nvinfo : EIATTR_FRAME_SIZE
	.align		4
.L_87:
        /*0198*/ 	.byte	0x04, 0x11
        /*019a*/ 	.short	(.L_89 - .L_88)
	.align		4
.L_88:
        /*019c*/ 	.word	index@(_ZN7cutlass13device_kernelIN5flash11enable_sm90INS1_16FlashAttnFwdSm90INS1_25CollectiveMainloopFwdSm90ILi2EN4cute5tupleIJNS5_1CILi1EEES8_S8_EEENS6_IJNS7_ILi128EEENS7_ILi96EEENS7_ILi64EEEEEELi256ENS_6half_tEfNS_4arch4Sm90ELb0ELb0ELb1ELb1ELb0ELb0ELb0ELb1ELb0ELb1ELb1ELb0EEENS1_21CollectiveEpilogueFwdINS6_IJSA_NS7_ILi256EEESB_EEES9_SE_SG_Li256ELb1ELb1ELb1ELb0EEENS1_36VarlenDynamicPersistentTileSchedulerILi128ELi96ELi256ELi128ELb1ELb1ELb1ELb0ELb1ELb1EEEEEEEEEvNT_6ParamsE)
        /*01a0*/ 	.word	0x00000060


	//----- nvinfo : EIATTR_REGCOUNT
	.align		4
.L_89:
        /*01a4*/ 	.byte	0x04, 0x2f
        /*01a6*/ 	.short	(.L_91 - .L_90)
	.align		4
.L_90:
        /*01a8*/ 	.word	index@(_ZN7cutlass13device_kernelIN5flash11enable_sm90INS1_16FlashAttnFwdSm90INS1_25CollectiveMainloopFwdSm90ILi2EN4cute5tupleIJNS5_1CILi1EEES8_S8_EEENS6_IJNS7_ILi128EEENS7_ILi96EEENS7_ILi64EEEEEELi256ENS_6half_tEfNS_4arch4Sm90ELb0ELb0ELb1ELb0ELb0ELb0ELb1ELb1ELb0ELb1ELb1ELb0EEENS1_21CollectiveEpilogueFwdINS6_IJSA_NS7_ILi256EEESB_EEES9_SE_SG_Li256ELb0ELb1ELb1ELb0EEENS1_19SingleTileSchedulerILb0ELb1ELb1ELi128EEEEEEEEEvNT_6ParamsE)
        /*01ac*/ 	.word	0x000000a8


	//----- nvinfo : EIATTR_FRAME_SIZE
	.align		4
.L_91:
        /*01b0*/ 	.byte	0x04, 0x11
        /*01b2*/ 	.short	(.L_93 - .L_92)
	.align		4
.L_92:
        /*01b4*/ 	.word	index@(_ZN7cutlass13device_kernelIN5flash11enable_sm90INS1_16FlashAttnFwdSm90INS1_25CollectiveMainloopFwdSm90ILi2EN4cute5tupleIJNS5_1CILi1EEES8_S8_EEENS6_IJNS7_ILi128EEENS7_ILi96EEENS7_ILi64EEEEEELi256ENS_6half_tEfNS_4arch4Sm90ELb0ELb0ELb1ELb0ELb0ELb0ELb1ELb1ELb0ELb1ELb1ELb0EEENS1_21CollectiveEpilogueFwdINS6_IJSA_NS7_ILi256EEESB_EEES9_SE_SG_Li256ELb0ELb1ELb1ELb0EEENS1_19SingleTileSchedulerILb0ELb1ELb1ELi128EEEEEEEEEvNT_6ParamsE)
        /*01b8*/ 	.word	0x00000038


	//----- nvinfo : EIATTR_REGCOUNT
	.align		4
.L_93:
        /*01bc*/ 	.byte	0x04, 0x2f
        /*01be*/ 	.short	(.L_95 - .L_94)
	.align		4
.L_94:
        /*01c0*/ 	.word	index@(_ZN7cutlass13device_kernelIN5flash11enable_sm90INS1_16FlashAttnFwdSm90INS1_25CollectiveMainloopFwdSm90ILi2EN4cute5tupleIJNS5_1CILi1EEES8_S8_EEENS6_IJNS7_ILi128EEENS7_ILi96EEENS7_ILi64EEEEEELi256ENS_6half_tEfNS_4arch4Sm90ELb0ELb0ELb1ELb0ELb0ELb0ELb0ELb1ELb0ELb1ELb1ELb0EEENS1_21CollectiveEpilogueFwdINS6_IJSA_NS7_ILi256EEESB_EEES9_SE_SG_Li256ELb0ELb1ELb1ELb0EEENS1_19SingleTileSchedulerILb0ELb1ELb1ELi128EEEEEEEEEvNT_6ParamsE)
        /*01c4*/ 	.word	0x000000a8


	//----- nvinfo : EIATTR_FRAME_SIZE
	.align		4
.L_95:
        /*01c8*/ 	.byte	0x04, 0x11
        /*01ca*/ 	.short	(.L_97 - .L_96)
	.align		4
.L_96:
        /*01cc*/ 	.word	index@(_ZN7cutlass13device_kernelIN5flash11enable_sm90INS1_16FlashAttnFwdSm90INS1_25CollectiveMainloopFwdSm90ILi2EN4cute5tupleIJNS5_1CILi1EEES8_S8_EEENS6_IJNS7_ILi128EEENS7_ILi96EEENS7_ILi64EEEEEELi256ENS_6half_tEfNS_4arch4Sm90ELb0ELb0ELb1ELb0ELb0ELb0ELb0ELb1ELb0ELb1ELb1ELb0EEENS1_21CollectiveEpilogueFwdINS6_IJSA_NS7_ILi256EEESB_EEES9_SE_SG_Li256ELb0ELb1ELb1ELb0EEENS1_19SingleTileSchedulerILb0ELb1ELb1ELi128EEEEEEEEEvNT_6ParamsE)
        /*01d0*/ 	.word	0x00000010


	//----- nvinfo : EIATTR_MIN_STACK_SIZE
	.align		4
.L_97:
        /*01d4*/ 	.byte	0x04, 0x12
        /*01d6*/ 	.short	(.L_99 - .L_98)
	.align		4
.L_98:
        /*01d8*/ 	.word	index@(_ZN7cutlass13device_kernelIN5flash11enable_sm90INS1_16FlashAttnFwdSm90INS1_25CollectiveMainloopFwdSm90ILi2EN4cute5tupleIJNS5_1CILi1EEES8_S8_EEENS6_IJNS7_ILi128EEENS7_ILi96EEENS7_ILi64EEEEEELi256ENS_6half_tEfNS_4arch4Sm90ELb0ELb0ELb1ELb0ELb0ELb0ELb0ELb1ELb0ELb1ELb1ELb0EEENS1_21CollectiveEpilogueFwdINS6_IJSA_NS7_ILi256EEESB_EEES9_SE_SG_Li256ELb0ELb1ELb1ELb0EEENS1_19SingleTileSchedulerILb0ELb1ELb1ELi128EEEEEEEEEvNT_6ParamsE)
        /*01dc*/ 	.word	0x00000010


	//----- nvinfo : EIATTR_MIN_STACK_SIZE
	.align		4
.L_99:
        /*01e0*/ 	.byte	0x04, 0x12
        /*01e2*/ 	.short	(.L_101 - .L_100)
	.align		4
.L_100:
        /*01e4*/ 	.word	index@(_ZN7cutlass13device_kernelIN5flash11enable_sm90INS1_16FlashAttnFwdSm90INS1_25CollectiveMainloopFwdSm90ILi2EN4cute5tupleIJNS5_1CILi1EEES8_S8_EEENS6_IJNS7_ILi128EEENS7_ILi96EEENS7_ILi64EEEEEELi256ENS_6half_tEfNS_4arch4Sm90ELb0ELb0ELb1ELb0ELb0ELb0ELb1ELb1ELb0ELb1ELb1ELb0EEENS1_21CollectiveEpilogueFwdINS6_IJSA_NS7_ILi256EEESB_EEES9_SE_SG_Li256ELb0ELb1ELb1ELb0EEENS1_19SingleTileSchedulerILb0ELb1ELb1ELi128EEEEEEEEEvNT_6ParamsE)
        /*01e8*/ 	.word	0x00000038


	//----- nvinfo : EIATTR_MIN_STACK_SIZE
	.align		4
.L_101:
        /*01ec*/ 	.byte	0x04, 0x12
        /*01ee*/ 	.short	(.L_103 - .L_102)
	.align		4
.L_102:
        /*01f0*/ 	.word	index@(_ZN7cutlass13device_kernelIN5flash11enable_sm90INS1_16FlashAttnFwdSm90INS1_25CollectiveMainloopFwdSm90ILi2EN4cute5tupleIJNS5_1CILi1EEES8_S8_EEENS6_IJNS7_ILi128EEENS7_ILi96EEENS7_ILi64EEEEEELi256ENS_6half_tEfNS_4arch4Sm90ELb0ELb0ELb1ELb1ELb0ELb0ELb0ELb1ELb0ELb1ELb1ELb0EEENS1_21CollectiveEpilogueFwdINS6_IJSA_NS7_ILi256EEESB_EEES9_SE_SG_Li256ELb1ELb1ELb1ELb0EEENS1_36VarlenDynamicPersistentTileSchedulerILi128ELi96ELi256ELi128ELb1ELb1ELb1ELb0ELb1ELb1EEEEEEEEEvNT_6ParamsE)
        /*01f4*/ 	.word	0x00000060


	//----- nvinfo : EIATTR_MIN_STACK_SIZE
	.align		4
.L_103:
        /*01f8*/ 	.byte	0x04, 0x12
        /*01fa*/ 	.short	(.L_105 - .L_104)
	.align		4
.L_104:
        /*01fc*/ 	.word	index@(_ZN7cutlass13device_kernelIN5flash11enable_sm90INS1_16FlashAttnFwdSm90INS1_25CollectiveMainloopFwdSm90ILi2EN4cute5tupleIJNS5_1CILi1EEES8_S8_EEENS6_IJNS7_ILi128EEENS7_ILi96EEENS7_ILi64EEEEEELi256ENS_6half_tEfNS_4arch4Sm90ELb0ELb0ELb1ELb1ELb0ELb1ELb0ELb1ELb0ELb1ELb1ELb0EEENS1_21CollectiveEpilogueFwdINS6_IJSA_NS7_ILi256EEESB_EEES9_SE_SG_Li256ELb1ELb1ELb1ELb0EEENS1_36VarlenDynamicPersistentTileSchedulerILi128ELi96ELi256ELi128ELb1ELb1ELb1ELb0ELb1ELb1EEEEEEEEEvNT_6ParamsE)
        /*0200*/ 	.word	0x00000078


	//----- nvinfo : EIATTR_MIN_STACK_SIZE
	.align		4
.L_105:
        /*0204*/ 	.byte	0x04, 0x12
        /*0206*/ 	.short	(.L_107 - .L_106)
	.align		4
.L_106:
        /*0208*/ 	.word	index@(_ZN7cutlass13device_kernelIN5flash11enable_sm90INS1_16FlashAttnFwdSm90INS1_25CollectiveMainloopFwdSm90ILi2EN4cute5tupleIJNS5_1CILi1EEES8_S8_EEENS6_IJNS7_ILi128EEENS7_ILi96EEENS7_ILi64EEEEEELi256ENS_6half_tEfNS_4arch4Sm90ELb0ELb0ELb1ELb1ELb0ELb0ELb1ELb1ELb0ELb1ELb1ELb0EEENS1_21CollectiveEpilogueFwdINS6_IJSA_NS7_ILi256EEESB_EEES9_SE_SG_Li256ELb1ELb1ELb1ELb0EEENS1_36VarlenDynamicPersistentTileSchedulerILi128ELi96ELi256ELi128ELb1ELb1ELb1ELb0ELb1ELb1EEEEEEEEEvNT_6ParamsE)
        /*020c*/ 	.word	0x00000088


	//----- nvinfo : EIATTR_MIN_STACK_SIZE
	.align		4
.L_107:
        /*0210*/ 	.byte	0x04, 0x12
        /*0212*/ 	.short	(.L_109 - .L_108)
	.align		4
.L_108:
        /*0214*/ 	.word	index@(_ZN7cutlass13device_kernelIN5flash11enable_sm90INS1_16FlashAttnFwdSm90INS1_25CollectiveMainloopFwdSm90ILi2EN4cute5tupleIJNS5_1CILi1EEES8_S8_EEENS6_IJNS7_ILi128EEENS7_ILi96EEENS7_ILi64EEEEEELi256ENS_6half_tEfNS_4arch4Sm90ELb0ELb0ELb1ELb1ELb0ELb1ELb1ELb1ELb0ELb1ELb1ELb0EEENS1_21CollectiveEpilogueFwdINS6_IJSA_NS7_ILi256EEESB_EEES9_SE_SG_Li256ELb1ELb1ELb1ELb0EEENS1_36VarlenDynamicPersistentTileSchedulerILi128ELi96ELi256ELi128ELb1ELb1ELb1ELb0ELb1ELb1EEEEEEEEEvNT_6ParamsE)
        /*0218*/ 	.word	0x000000b0


	//----- nvinfo : EIATTR_MIN_STACK_SIZE
	.align		4
.L_109:
        /*021c*/ 	.byte	0x04, 0x12
        /*021e*/ 	.short	(.L_111 - .L_110)
	.align		4
.L_110:
        /*0220*/ 	.word	index@(_ZN7cutlass13device_kernelIN5flash11enable_sm90INS1_16FlashAttnFwdSm90INS1_25CollectiveMainloopFwdSm90ILi2EN4cute5tupleIJNS5_1CILi1EEES8_S8_EEENS6_IJNS7_ILi128EEENS7_ILi96EEENS7_ILi64EEEEEELi256ENS_6half_tEfNS_4arch4Sm90ELb0ELb1ELb1ELb0ELb0ELb0ELb0ELb1ELb0ELb1ELb1ELb0EEENS1_21CollectiveEpilogueFwdINS6_IJSA_NS7_ILi256EEESB_EEES9_SE_SG_Li256ELb0ELb1ELb1ELb0EEENS1_19SingleTileSchedulerILb0ELb1ELb1ELi128EEEEEEEEEvNT_6ParamsE)
        /*0224*/ 	.word	0x00000008


	//----- nvinfo : EIATTR_MIN_STACK_SIZE
	.align		4
.L_111:
        /*0228*/ 	.byte	0x04, 0x12
        /*022a*/ 	.short	(.L_113 - .L_112)
	.align		4
.L_112:
        /*022c*/ 	.word	index@(_ZN7cutlass13device_kernelIN5flash11enable_sm90INS1_16FlashAttnFwdSm90INS1_25CollectiveMainloopFwdSm90ILi2EN4cute5tupleIJNS5_1CILi1EEES8_S8_EEENS6_IJNS7_ILi128EEENS7_ILi96EEENS7_ILi64EEEEEELi256ENS_6half_tEfNS_4arch4Sm90ELb0ELb1ELb1ELb0ELb0ELb0ELb1ELb1ELb0ELb1ELb1ELb0EEENS1_21CollectiveEpilogueFwdINS6_IJSA_NS7_ILi256EEESB_EEES9_SE_SG_Li256ELb0ELb1ELb1ELb0EEENS1_19SingleTileSchedulerILb0ELb1ELb1ELi128EEEEEEEEEvNT_6ParamsE)
        /*0230*/ 	.word	0x00003440


	//----- nvinfo : EIATTR_MIN_STACK_SIZE
	.align		4
.L_113:
        /*0234*/ 	.byte	0x04, 0x12
        /*0236*/ 	.short	(.L_115 - .L_114)
	.align		4
.L_114:
        /*0238*/ 	.word	index@(_ZN7cutlass13device_kernelIN5flash11enable_sm90INS1_16FlashAttnFwdSm90INS1_25CollectiveMainloopFwdSm90ILi2EN4cute5tupleIJNS5_1CILi1EEES8_S8_EEENS6_IJNS7_ILi128EEENS7_ILi96EEENS7_ILi64EEEEEELi256ENS_6half_tEfNS_4arch4Sm90ELb0ELb1ELb1ELb1ELb0ELb0ELb0ELb1ELb0ELb1ELb1ELb0EEENS1_21CollectiveEpilogueFwdINS6_IJSA_NS7_ILi256EEESB_EEES9_SE_SG_Li256ELb1ELb1ELb1ELb0EEENS1_36VarlenDynamicPersistentTileSchedulerILi128ELi96ELi256ELi128ELb1ELb1ELb1ELb1ELb0ELb1EEEEEEEEEvNT_6ParamsE)
        /*023c*/ 	.word	0x00000068


	//----- nvinfo : EIATTR_MIN_STACK_SIZE
	.align		4
.L_115:
        /*0240*/ 	.byte	0x04, 0x12
        /*0242*/ 	.short	(.L_117 - .L_116)
	.align		4
.L_116:
        /*0244*/ 	.word	index@(_ZN7cutlass13device_kernelIN5flash11enable_sm90INS1_16FlashAttnFwdSm90INS1_25CollectiveMainloopFwdSm90ILi2EN4cute5tupleIJNS5_1CILi1EEES8_S8_EEENS6_IJNS7_ILi128EEENS7_ILi96EEENS7_ILi64EEEEEELi256ENS_6half_tEfNS_4arch4Sm90ELb0ELb1ELb1ELb1ELb0ELb1ELb0ELb1ELb0ELb1ELb1ELb0EEENS1_21CollectiveEpilogueFwdINS6_IJSA_NS7_ILi256EEESB_EEES9_SE_SG_Li256ELb1ELb1ELb1ELb0EEENS1_36VarlenDynamicPersistentTileSchedulerILi128ELi96ELi256ELi128ELb1ELb1ELb1ELb1ELb0ELb1EEEEEEEEEvNT_6ParamsE)
        /*0248*/ 	.word	0x00000078


	//----- nvinfo : EIATTR_MIN_STACK_SIZE
	.align		4
.L_117:
        /*024c*/ 	.byte	0x04, 0x12
        /*024e*/ 	.short	(.L_119 - .L_118)
	.align		4
.L_118:
        /*0250*/ 	.word	index@(_ZN7cutlass13device_kernelIN5flash11enable_sm90INS1_16FlashAttnFwdSm90INS1_25CollectiveMainloopFwdSm90ILi2EN4cute5tupleIJNS5_1CILi1EEES8_S8_EEENS6_IJNS7_ILi128EEENS7_ILi96EEENS7_ILi64EEEEEELi256ENS_6half_tEfNS_4arch4Sm90ELb0ELb1ELb1ELb1ELb0ELb0ELb1ELb1ELb0ELb1ELb1ELb0EEENS1_21CollectiveEpilogueFwdINS6_IJSA_NS7_ILi256EEESB_EEES9_SE_SG_Li256ELb1ELb1ELb1ELb0EEENS1_36VarlenDynamicPersistentTileSchedulerILi128ELi96ELi256ELi128ELb1ELb1ELb1ELb1ELb0ELb1EEEEEEEEEvNT_6ParamsE)
        /*0254*/ 	.word	0x00000500


	//----- nvinfo : EIATTR_MIN_STACK_SIZE
	.align		4
.L_119:
        /*0258*/ 	.byte	0x04, 0x12
        /*025a*/ 	.short	(.L_121 - .L_120)
	.align		4
.L_120:
        /*025c*/ 	.word	index@(_ZN7cutlass13device_kernelIN5flash11enable_sm90INS1_16FlashAttnFwdSm90INS1_25CollectiveMainloopFwdSm90ILi2EN4cute5tupleIJNS5_1CILi1EEES8_S8_EEENS6_IJNS7_ILi128EEENS7_ILi96EEENS7_ILi64EEEEEELi256ENS_6half_tEfNS_4arch4Sm90ELb0ELb1ELb1ELb1ELb0ELb1ELb1ELb1ELb0ELb1ELb1ELb0EEENS1_21CollectiveEpilogueFwdINS6_IJSA_NS7_ILi256EEESB_EEES9_SE_SG_Li256ELb1ELb1ELb1ELb0EEENS1_36VarlenDynamicPersistentTileSchedulerILi128ELi96ELi256ELi128ELb1ELb1ELb1ELb1ELb0ELb1EEEEEEEEEvNT_6ParamsE)
        /*0260*/ 	.word	0x00000530


	//----- nvinfo : EIATTR_MIN_STACK_SIZE
	.align		4
.L_121:
        /*0264*/ 	.byte	0x04, 0x12
        /*0266*/ 	.short	(.L_123 - .L_122)
	.align		4
.L_122:
        /*0268*/ 	.word	index@(_ZN7cutlass13device_kernelIN5flash11enable_sm90INS1_16FlashAttnFwdSm90INS1_25CollectiveMainloopFwdSm90ILi2EN4cute5tupleIJNS5_1CILi1EEES8_S8_EEENS6_IJNS7_ILi128EEENS7_ILi96EEENS7_ILi64EEEEEELi256ENS_6half_tEfNS_4arch4Sm90ELb1ELb0ELb1ELb0ELb0ELb0ELb0ELb1ELb0ELb1ELb1ELb0EEENS1_21CollectiveEpilogueFwdINS6_IJSA_NS7_ILi256EEESB_EEES9_SE_SG_Li256ELb0ELb1ELb1ELb0EEENS1_19SingleTileSchedulerILb0ELb1ELb1ELi128EEEEEEEEEvNT_6ParamsE)
        /*026c*/ 	.word	0x00000010


	//----- nvinfo : EIATTR_MIN_STACK_SIZE
	.align		4
.L_123:
        /*0270*/ 	.byte	0x04, 0x12
        /*0272*/ 	.short	(.L_125 - .L_124)
	.align		4
.L_124:
        /*0274*/ 	.word	index@(_ZN7cutlass13device_kernelIN5flash11enable_sm90INS1_16FlashAttnFwdSm90INS1_25CollectiveMainloopFwdSm90ILi2EN4cute5tupleIJNS5_1CILi1EEES8_S8_EEENS6_IJNS7_ILi128EEENS7_ILi96EEENS7_ILi64EEEEEELi256ENS_6half_tEfNS_4arch4Sm90ELb1ELb0ELb1ELb0ELb0ELb0ELb1ELb1ELb0ELb1ELb1ELb0EEENS1_21CollectiveEpilogueFwdINS6_IJSA_NS7_ILi256EEESB_EEES9_SE_SG_Li256ELb0ELb1ELb1ELb0EEENS1_19SingleTileSchedulerILb0ELb1ELb1ELi128EEEEEEEEEvNT_6ParamsE)
        /*0278*/ 	.word	0x00000048


	//----- nvinfo : EIATTR_MIN_STACK_SIZE
	.align		4
.L_125:
        /*027c*/ 	.byte	0x04, 0x12
        /*027e*/ 	.short	(.L_127 - .L_126)
	.align		4
.L_126:
        /*0280*/ 	.word	index@(_ZN7cutlass13device_kernelIN5flash11enable_sm90INS1_16FlashAttnFwdSm90INS1_25CollectiveMainloopFwdSm90ILi2EN4cute5tupleIJNS5_1CILi1EEES8_S8_EEENS6_IJNS7_ILi128EEENS7_ILi96EEENS7_ILi64EEEEEELi256ENS_6half_tEfNS_4arch4Sm90ELb1ELb0ELb1ELb1ELb0ELb0ELb0ELb1ELb0ELb1ELb1ELb0EEENS1_21CollectiveEpilogueFwdINS6_IJSA_NS7_ILi256EEESB_EEES9_SE_SG_Li256ELb1ELb1ELb1ELb0EEENS1_36VarlenDynamicPersistentTileSchedulerILi128ELi96ELi256ELi128ELb1ELb1ELb1ELb1ELb1ELb1EEEEEEEEEvNT_6ParamsE)
        /*0284*/ 	.word	0x00000060


	//----- nvinfo : EIATTR_MIN_STACK_SIZE
	.align		4
.L_127:
        /*0288*/ 	.byte	0x04, 0x12
        /*028a*/ 	.short	(.L_129 - .L_128)
	.align		4
.L_128:
        /*028c*/ 	.word	index@(_ZN7cutlass13device_kernelIN5flash11enable_sm90INS1_16FlashAttnFwdSm90INS1_25CollectiveMainloopFwdSm90ILi2EN4cute5tupleIJNS5_1CILi1EEES8_S8_EEENS6_IJNS7_ILi128EEENS7_ILi96EEENS7_ILi64EEEEEELi256ENS_6half_tEfNS_4arch4Sm90ELb1ELb0ELb1ELb1ELb0ELb1ELb0ELb1ELb0ELb1ELb1ELb0EEENS1_21CollectiveEpilogueFwdINS6_IJSA_NS7_ILi256EEESB_EEES9_SE_SG_Li256ELb1ELb1ELb1ELb0EEENS1_36VarlenDynamicPersistentTileSchedulerILi128ELi96ELi256ELi128ELb1ELb1ELb1ELb1ELb1ELb1EEEEEEEEEvNT_6ParamsE)
        /*0290*/ 	.word	0x00000078


	//----- nvinfo : EIATTR_MIN_STACK_SIZE
	.align		4
.L_129:
        /*0294*/ 	.byte	0x04, 0x12
        /*0296*/ 	.short	(.L_131 - .L_130)
	.align		4
.L_130:
        /*0298*/ 	.word	index@(_ZN7cutlass13device_kernelIN5flash11enable_sm90INS1_16FlashAttnFwdSm90INS1_25CollectiveMainloopFwdSm90ILi2EN4cute5tupleIJNS5_1CILi1EEES8_S8_EEENS6_IJNS7_ILi128EEENS7_ILi96EEENS7_ILi64EEEEEELi256ENS_6half_tEfNS_4arch4Sm90ELb1ELb0ELb1ELb1ELb0ELb0ELb1ELb1ELb0ELb1ELb1ELb0EEENS1_21CollectiveEpilogueFwdINS6_IJSA_NS7_ILi256EEESB_EEES9_SE_SG_Li256ELb1ELb1ELb1ELb0EEENS1_36VarlenDynamicPersistentTileSchedulerILi128ELi96ELi256ELi128ELb1ELb1ELb1ELb1ELb1ELb1EEEEEEEEEvNT_6ParamsE)
        /*029c*/ 	.word	0x00000088


	//----- nvinfo : EIATTR_MIN_STACK_SIZE
	.align		4
.L_131:
        /*02a0*/ 	.byte	0x04, 0x12
        /*02a2*/ 	.short	(.L_133 - .L_132)
	.align		4
.L_132:
        /*02a4*/ 	.word	index@(_ZN7cutlass13device_kernelIN5flash11enable_sm90INS1_16FlashAttnFwdSm90INS1_25CollectiveMainloopFwdSm90ILi2EN4cute5tupleIJNS5_1CILi1EEES8_S8_EEENS6_IJNS7_ILi128EEENS7_ILi96EEENS7_ILi64EEEEEELi256ENS_6half_tEfNS_4arch4Sm90ELb1ELb0ELb1ELb1ELb0ELb1ELb1ELb1ELb0ELb1ELb1ELb0EEENS1_21CollectiveEpilogueFwdINS6_IJSA_NS7_ILi256EEESB_EEES9_SE_SG_Li256ELb1ELb1ELb1ELb0EEENS1_36VarlenDynamicPersistentTileSchedulerILi128ELi96ELi256ELi128ELb1ELb1ELb1ELb1ELb1ELb1EEEEEEEEEvNT_6ParamsE)
        /*02a8*/ 	.word	0x000001b8
.L_133:


//--------------------- .nv.compat                --------------------------
	.section	.nv.compat,"",@"SHT_CUDA_COMPAT_INFO"
	.align	4
        /*0000*/ 	.byte	0x02, 0x09, 0x01, 0x00, 0x02, 0x02, 0x04, 0x00, 0x02, 0x05, 0x05, 0x00, 0x03, 0x07, 0x01, 0x01
        /*0010*/ 	.byte	0x02, 0x03, 0x01, 0x00, 0x02, 0x06, 0x01, 0x00, 0x04, 0x0b, 0x08, 0x00, 0x00, 0x00, 0x00, 0x00
        /*0020*/ 	.byte	0x00, 0x00, 0x00, 0x00


//--------------------- .nv.info._ZN7cutlass13device_kernelIN5flash11enable_sm90INS1_16FlashAttnFwdSm90INS1_25CollectiveMainloopFwdSm90ILi2EN4cute5tupleIJNS5_1CILi1EEES8_S8_EEENS6_IJNS7_ILi128EEENS7_ILi96EEENS7_ILi64EEEEEELi256ENS_6half_tEfNS_4arch4Sm90ELb0ELb0ELb1ELb0ELb0ELb0ELb0ELb1ELb0ELb1ELb1ELb0EEENS1_21CollectiveEpilogueFwdINS6_IJSA_NS7_ILi256EEESB_EEES9_SE_SG_Li256ELb0ELb1ELb1ELb0EEENS1_19SingleTileSchedulerILb0ELb1ELb1ELi128EEEEEEEEEvNT_6ParamsE --------------------------
	.section	.nv.info._ZN7cutlass13device_kernelIN5flash11enable_sm90INS1_16FlashAttnFwdSm90INS1_25CollectiveMainloopFwdSm90ILi2EN4cute5tupleIJNS5_1CILi1EEES8_S8_EEENS6_IJNS7_ILi128EEENS7_ILi96EEENS7_ILi64EEEEEELi256ENS_6half_tEfNS_4arch4Sm90ELb0ELb0ELb1ELb0ELb0ELb0ELb0ELb1ELb0ELb1ELb1ELb0EEENS1_21CollectiveEpilogueFwdINS6_IJSA_NS7_ILi256EEESB_EEES9_SE_SG_Li256ELb0ELb1ELb1ELb0EEENS1_19SingleTileSchedulerILb0ELb1ELb1ELi128EEEEEEEEEvNT_6ParamsE,"",@"SHT_CUDA_INFO"
	.sectionflags	@""
	.align	4


	//----- nvinfo : EIATTR_CUDA_API_VERSION
	.align		4
        /*0000*/ 	.byte	0x04, 0x37
        /*0002*/ 	.short	(.L_135 - .L_134)
.L_134:
        /*0004*/ 	.word	0x00000082


	//----- nvinfo : EIATTR_KPARAM_INFO
	.align		4
.L_135:
        /*0008*/ 	.byte	0x04, 0x17
        /*000a*/ 	.short	(.L_137 - .L_136)
.L_136:
        /*000c*/ 	.word	0x00000000
        /*0010*/ 	.short	0x0000
        /*0012*/ 	.short	0x0070
        /*0014*/ 	.byte	0x00, 0xf0, 0x01, 0x28


	//----- nvinfo : EIATTR_SPARSE_MMA_MASK
	.align		4
.L_137:
        /*0018*/ 	.byte	0x03, 0x50
        /*001a*/ 	.short	0x0000


	//----- nvinfo : EIATTR_MAXREG_COUNT
	.align		4
        /*001c*/ 	.byte	0x03, 0x1b
        /*001e*/ 	.short	0x00a8


	//----- nvinfo : EIATTR_NUM_BARRIERS
	.align		4
        /*0020*/ 	.byte	0x02, 0x4c
        /*0022*/ 	.byte	0x10
	.zero		1


	//----- nvinfo : EIATTR_EXTERNS
	.align		4
        /*0024*/ 	.byte	0x04, 0x0f
        /*0026*/ 	.short	(.L_139 - .L_138)


	//   ....[0]....
	.align		4
.L_138:
        /*0028*/ 	.word	index@(__assertfail)


	//----- nvinfo : EIATTR_ANNOTATIONS
	.align		4
.L_139:
        /*002c*/ 	.byte	0x04, 0x55
        /*002e*/ 	.short	(.L_141 - .L_140)


	//   ....[0]....
.L_140:
        /*0030*/ 	.word	0x00000001
        /*0034*/ 	.byte	0x80, 0x8d, 0x00, 0x00, 0x01, 0x00, 0x00, 0x00, 0x00, 0x92, 0x00, 0x00, 0x01, 0x00, 0x00, 0x00
        /*0044*/ 	.byte	0x50, 0x92, 0x00, 0x00, 0x01, 0x00, 0x00, 0x00, 0x30, 0x94, 0x00, 0x00, 0x01, 0x00, 0x00, 0x00
        /*0054*/ 	.byte	0x20, 0x95, 0x00, 0x00, 0x01, 0x00, 0x00, 0x00, 0x60, 0xa1, 0x00, 0x00, 0x01, 0x00, 0x00, 0x00
        /*0064*/ 	.byte	0x10, 0xa5, 0x00, 0x00, 0x01, 0x00, 0x00, 0x00, 0x40, 0xa7, 0x00, 0x00, 0x01, 0x00, 0x00, 0x00
        /*0074*/ 	.byte	0x80, 0xaf, 0x00, 0x00, 0x01, 0x00, 0x00, 0x00, 0x10, 0xb8, 0x00, 0x00


	//----- nvinfo : EIATTR_MERCURY_ISA_VERSION
	.align		4
.L_141:
        /*0080*/ 	.byte	0x03, 0x5f
        /*0082*/ 	.short	0x0101


	//----- nvinfo : EIATTR_INT_WARP_WIDE_INSTR_OFFSETS
	.align		4
        /*0084*/ 	.byte	0x04, 0x31
        /*0086*/ 	.short	(.L_143 - .L_142)


	//   ....[0]....
.L_142:
        /*0088*/ 	.word	0x00000130


	//   ....[1]....
        /*008c*/ 	.word	0x00000170


	//   ....[2]....
        /*0090*/ 	.word	0x000001e0


	//----- nvinfo : EIATTR_COOP_GROUP_MASK_REGIDS
	.align		4
.L_143:
        /*0094*/ 	.byte	0x04, 0x29
        /*0096*/ 	.short	(.L_145 - .L_144)


	//   ....[0]....
.L_144:
        /*0098*/ 	.word	0xffffffff


	//   ....[1]....
        /*009c*/ 	.word	0xffffffff


	//   ....[2]....
        /*00a0*/ 	.word	0xffffffff


	//   ....[3]....
        /*00a4*/ 	.word	0xffffffff


	//   ....[4]....
        /*00a8*/ 	.word	0xffffffff


	//   ....[5]....
        /*00ac*/ 	.word	0xffffffff


	//   ....[6]....
        /*00b0*/ 	.word	0xffffffff


	//   ....[7]....
        /*00b4*/ 	.word	0xffffffff


	//   ....[8]....
        /*00b8*/ 	.word	0xffffffff


	//   ....[9]....
        /*00bc*/ 	.word	0xffffffff


	//   ....[10]....
        /*00c0*/ 	.word	0xffffffff


	//   ....[11]....
        /*00c4*/ 	.word	0xffffffff


	//   ....[12]....
        /*00c8*/ 	.word	0xffffffff


	//   ....[13]....
        /*00cc*/ 	.word	0xffffffff


	//   ....[14]....
        /*00d0*/ 	.word	0xffffffff


	//   ....[15]....
        /*00d4*/ 	.word	0xffffffff


	//   ....[16]....
        /*00d8*/ 	.word	0xffffffff


	//   ....[17]....
        /*00dc*/ 	.word	0xffffffff


	//   ....[18]....
        /*00e0*/ 	.word	0xffffffff


	//   ....[19]....
        /*00e4*/ 	.word	0xffffffff


	//   ....[20]....
        /*00e8*/ 	.word	0xffffffff


	//   ....[21]....
        /*00ec*/ 	.word	0xffffffff


	//   ....[22]....
        /*00f0*/ 	.word	0xffffffff


	//   ....[23]....
        /*00f4*/ 	.word	0xffffffff


	//   ....[24]....
        /*00f8*/ 	.word	0xffffffff


	//   ....[25]....
        /*00fc*/ 	.word	0xffffffff


	//   ....[26]....
        /*0100*/ 	.word	0xffffffff


	//   ....[27]....
        /*0104*/ 	.word	0xffffffff


	//   ....[28]....
        /*0108*/ 	.word	0xffffffff


	//   ....[29]....
        /*010c*/ 	.word	0xffffffff


	//   ....[30]....
        /*0110*/ 	.word	0xffffffff


	//   ....[31]....
        /*0114*/ 	.word	0xffffffff


	//   ....[32]....
        /*0118*/ 	.word	0xffffffff


	//   ....[33]....
        /*011c*/ 	.word	0xffffffff


	//   ....[34]....
        /*0120*/ 	.word	0xffffffff


	//   ....[35]....
        /*0124*/ 	.word	0xffffffff


	//   ....[36]....
        /*0128*/ 	.word	0xffffffff


	//   ....[37]....
        /*012c*/ 	.word	0xffffffff


	//   ....[38]....
        /*0130*/ 	.word	0xffffffff


	//   ....[39]....
        /*0134*/ 	.word	0xffffffff


	//   ....[40]....
        /*0138*/ 	.word	0xffffffff


	//   ....[41]....
        /*013c*/ 	.word	0xffffffff


	//   ....[42]....
        /*0140*/ 	.word	0xffffffff


	//   ....[43]....
        /*0144*/ 	.word	0xffffffff


	//   ....[44]....
        /*0148*/ 	.word	0xffffffff


	//   ....[45]....
        /*014c*/ 	.word	0xffffffff


	//   ....[46]....
        /*0150*/ 	.word	0xffffffff


	//   ....[47]....
        /*0154*/ 	.word	0x0500000f


	//   ....[48]....
        /*0158*/ 	.word	0x0500000f


	//   ....[49]....
        /*015c*/ 	.word	0x0500000f


	//   ....[50]....
        /*0160*/ 	.word	0x0500000f


	//   ....[51]....
        /*0164*/ 	.word	0x0500000f


	//   ....[52]....
        /*0168*/ 	.word	0x0500000f


	//   ....[53]....
        /*016c*/ 	.word	0x0500000f


	//   ....[54]....
        /*0170*/ 	.word	0x0500000f


	//   ....[55]....
        /*0174*/ 	.word	0x0500000f


	//   ....[56]....
        /*0178*/ 	.word	0x0500000f


	//   ....[57]....
        /*017c*/ 	.word	0x0500000f


	//   ....[58]....
        /*0180*/ 	.word	0x0500000f


	//   ....[59]....
        /*0184*/ 	.word	0x0500000f


	//   ....[60]....
        /*0188*/ 	.word	0x0500000f


	//   ....[61]....
        /*018c*/ 	.word	0x0500000f


	//   ....[62]....
        /*0190*/ 	.word	0x0500000f


	//   ....[63]....
        /*0194*/ 	.word	0x0500000f


	//   ....[64]....
        /*0198*/ 	.word	0x0500000f


	//----- nvinfo : EIATTR_COOP_GROUP_INSTR_OFFSETS
	.align		4
.L_145:
        /*019c*/ 	.byte	0x04, 0x28
        /*019e*/ 	.short	(.L_147 - .L_146)


	//   ....[0]....
.L_146:
        /*01a0*/ 	.word	0x00000060


	//   ....[1]....
        /*01a4*/ 	.word	0x00000140


	//   ....[2]....
        /*01a8*/ 	.word	0x00000190


	//   ....[3]....
        /*01ac*/ 	.word	0x000003c0


	//   ....[4]....
        /*01b0*/ 	.word	0x00000520


	//   ....[5]....
        /*01b4*/ 	.word	0x00000640


	//   ....[6]....
        /*01b8*/ 	.word	0x000007a0


	//   ....[7]....
        /*01bc*/ 	.word	0x00001320


	//   ....[8]....
        /*01c0*/ 	.word	0x00002470


	//   ....[9]....
        /*01c4*/ 	.word	0x000024f0


	//   ....[10]....
        /*01c8*/ 	.word	0x00002950


	//   ....[11]....
        /*01cc*/ 	.word	0x000029d0


	//   ....[12]....
        /*01d0*/ 	.word	0x00003ef0


	//   ....[13]....
        /*01d4*/ 	.word	0x00003f60


	//   ....[14]....
        /*01d8*/ 	.word	0x000043e0


	//   ....[15]....
        /*01dc*/ 	.word	0x000045b0


	//   ....[16]....
        /*01e0*/ 	.word	0x00005900


	//   ....[17]....
        /*01e4*/ 	.word	0x00005940


	//   ....[18]....
        /*01e8*/ 	.word	0x00005980


	//   ....[19]....
        /*01ec*/ 	.word	0x000059b0


	//   ....[20]....
        /*01f0*/ 	.word	0x00006a50


	//   ....[21]....
        /*01f4*/ 	.word	0x00006ab0


	//   ....[22]....
        /*01f8*/ 	.word	0x00006af0


	//   ....[23]....
        /*01fc*/ 	.word	0x00006b30


	//   ....[24]....
        /*0200*/ 	.word	0x00006b60


	//   ....[25]....
        /*0204*/ 	.word	0x00006b90


	//   ....[26]....
        /*0208*/ 	.word	0x000077e0


	//   ....[27]....
        /*020c*/ 	.word	0x000077f0


	//   ....[28]....
        /*0210*/ 	.word	0x00008820


	//   ....[29]....
        /*0214*/ 	.word	0x00009240


	//   ....[30]....
        /*0218*/ 	.word	0x00009af0


	//   ....[31]....
        /*021c*/ 	.word	0x00009b30


	//   ....[32]....
        /*0220*/ 	.word	0x00009ba0


	//   ....[33]....
        /*0224*/ 	.word	0x00009be0


	//   ....[34]....
        /*0228*/ 	.word	0x00009c40


	//   ....[35]....
        /*022c*/ 	.word	0x00009c70


	//   ....[36]....
        /*0230*/ 	.word	0x00009cc0


	//   ....[37]....
        /*0234*/ 	.word	0x00009d00


	//   ....[38]....
        /*0238*/ 	.word	0x00009d60


	//   ....[39]....
        /*023c*/ 	.word	0x00009d90


	//   ....[40]....
        /*0240*/ 	.word	0x00009de0


	//   ....[41]....
        /*0244*/ 	.word	0x00009e10


	//   ....[42]....
        /*0248*/ 	.word	0x00009e70


	//   ....[43]....
        /*024c*/ 	.word	0x00009ea0


	//   ....[44]....
        /*0250*/ 	.word	0x00009ec0


	//   ....[45]....
        /*0254*/ 	.word	0x00009f00


	//   ....[46]....
        /*0258*/ 	.word	0x0000c0f0


	//   ....[47]....
        /*025c*/ 	.word	0x0000c590


	//   ....[48]....
        /*0260*/ 	.word	0x0000c700


	//   ....[49]....
        /*0264*/ 	.word	0x0000c760


	//   ....[50]....
        /*0268*/ 	.word	0x0000c820


	//   ....[51]....
        /*026c*/ 	.word	0x0000c8e0


	//   ....[52]....
        /*0270*/ 	.word	0x0000c960


	//   ....[53]....
        /*0274*/ 	.word	0x0000ca20


	//   ....[54]....
        /*0278*/ 	.word	0x0000caa0


	//   ....[55]....
        /*027c*/ 	.word	0x0000cb60


	//   ....[56]....
        /*0280*/ 	.word	0x0000cbe0


	//   ....[57]....
        /*0284*/ 	.word	0x0000cca0


	//   ....[58]....
        /*0288*/ 	.word	0x0000cd20


	//   ....[59]....
        /*028c*/ 	.word	0x0000cdd0


	//   ....[60]....
        /*0290*/ 	.word	0x0000ce50


	//   ....[61]....
        /*0294*/ 	.word	0x0000cf00


	//   ....[62]....
        /*0298*/ 	.word	0x0000cf90


	//   ....[63]....
        /*029c*/ 	.word	0x0000d020


	//   ....[64]....
        /*02a0*/ 	.word	0x0000d430


	//----- nvinfo : EIATTR_REG_RECONFIG
	.align		4
.L_147:
        /*02a4*/ 	.byte	0x01, 0x54
	.zero		2


	//----- nvinfo : EIATTR_SYSCALL_OFFSETS
	.align		4
        /*02a8*/ 	.byte	0x04, 0x46
        /*02aa*/ 	.short	(.L_149 - .L_148)


	//   ....[0]....
.L_148:
        /*02ac*/ 	.word	0x000014e0


	//   ....[1]....
        /*02b0*/ 	.word	0x00008f00


	//   ....[2]....
        /*02b4*/ 	.word	0x00009040


	//   ....[3]....
        /*02b8*/ 	.word	0x00009130


	//   ....[4]....
        /*02bc*/ 	.word	0x00009780


	//----- nvinfo : EIATTR_MBARRIER_INSTR_OFFSETS
	.align		4
.L_149:
        /*02c0*/ 	.byte	0x04, 0x39
        /*02c2*/ 	.short	(.L_151 - .L_150)


	//   ....[0]....
.L_150:
        /*02c4*/ 	.word	0x00000270
        /*02c8*/ 	.word	0x000000ff
        /*02cc*/ 	.word	0x00022800
        /*02d0*/ 	.short	0x0100
        /*02d2*/ 	.byte	0x08
	.zero		1


	//   ....[1]....
        /*02d4*/ 	.word	0x00000280
        /*02d8*/ 	.word	0x000000ff
        /*02dc*/ 	.word	0x00022820
        /*02e0*/ 	.short	0x0100
        /*02e2*/ 	.byte	0x08
	.zero		1


	//   ....[2]....
        /*02e4*/ 	.word	0x00000370
        /*02e8*/ 	.word	0x000000ff
        /*02ec*/ 	.word	0x00022830
        /*02f0*/ 	.short	0x0100
        /*02f2*/ 	.byte	0x08
	.zero		1


	//   ....[3]....
        /*02f4*/ 	.word	0x00000380
        /*02f8*/ 	.word	0x000000ff
        /*02fc*/ 	.word	0x00022840
        /*0300*/ 	.short	0x0100
        /*0302*/ 	.byte	0x08
	.zero		1


	//   ....[4]....
        /*0304*/ 	.word	0x00000390
        /*0308*/ 	.word	0x000000ff
        /*030c*/ 	.word	0x00022838
        /*0310*/ 	.short	0x0100
        /*0312*/ 	.byte	0x08
	.zero		1


	//   ....[5]....
        /*0314*/ 	.word	0x000003a0
        /*0318*/ 	.word	0x000000ff
        /*031c*/ 	.word	0x00022848
        /*0320*/ 	.short	0x0100
        /*0322*/ 	.byte	0x08
	.zero		1


	//   ....[6]....
        /*0324*/ 	.word	0x000004d0
        /*0328*/ 	.word	0x000000ff
        /*032c*/ 	.word	0x00022850
        /*0330*/ 	.short	0x0100
        /*0332*/ 	.byte	0x08
	.zero		1


	//   ....[7]....
        /*0334*/ 	.word	0x000004e0
        /*0338*/ 	.word	0x000000ff
        /*033c*/ 	.word	0x00022860
        /*0340*/ 	.short	0x0100
        /*0342*/ 	.byte	0x08
	.zero		1


	//   ....[8]....
        /*0344*/ 	.word	0x000004f0
        /*0348*/ 	.word	0x000000ff
        /*034c*/ 	.word	0x00022858
        /*0350*/ 	.short	0x0100
        /*0352*/ 	.byte	0x08
	.zero		1


	//   ....[9]....
        /*0354*/ 	.word	0x00000500
        /*0358*/ 	.word	0x000000ff
        /*035c*/ 	.word	0x00022868
        /*0360*/ 	.short	0x0100
        /*0362*/ 	.byte	0x08
	.zero		1


	//   ....[10]....
        /*0364*/ 	.word	0x000005f0
        /*0368*/ 	.word	0x000000ff
        /*036c*/ 	.word	0x00022870
        /*0370*/ 	.short	0x0100
        /*0372*/ 	.byte	0x06
	.zero		1


	//   ....[11]....
        /*0374*/ 	.word	0x00000600
        /*0378*/ 	.word	0x000000ff
        /*037c*/ 	.word	0x00022880
        /*0380*/ 	.short	0x0100
        /*0382*/ 	.byte	0x06
	.zero		1


	//   ....[12]....
        /*0384*/ 	.word	0x00000610
        /*0388*/ 	.word	0x000000ff
        /*038c*/ 	.word	0x00022878
        /*0390*/ 	.short	0x0100
        /*0392*/ 	.byte	0x06
	.zero		1


	//   ....[13]....
        /*0394*/ 	.word	0x00000620
        /*0398*/ 	.word	0x000000ff
        /*039c*/ 	.word	0x00022888
        /*03a0*/ 	.short	0x0100
        /*03a2*/ 	.byte	0x06
	.zero		1


	//   ....[14]....
        /*03a4*/ 	.word	0x00000750
        /*03a8*/ 	.word	0x000000ff
        /*03ac*/ 	.word	0x00022890
        /*03b0*/ 	.short	0x0100
        /*03b2*/ 	.byte	0x08
	.zero		1


	//   ....[15]....
        /*03b4*/ 	.word	0x00000760
        /*03b8*/ 	.word	0x000000ff
        /*03bc*/ 	.word	0x000228a0
        /*03c0*/ 	.short	0x0100
        /*03c2*/ 	.byte	0x08
	.zero		1


	//   ....[16]....
        /*03c4*/ 	.word	0x00000770
        /*03c8*/ 	.word	0x000000ff
        /*03cc*/ 	.word	0x00022898
        /*03d0*/ 	.short	0x0100
        /*03d2*/ 	.byte	0x08
	.zero		1


	//   ....[17]....
        /*03d4*/ 	.word	0x00000780
        /*03d8*/ 	.word	0x000000ff
        /*03dc*/ 	.word	0x000228a8
        /*03e0*/ 	.short	0x0100
        /*03e2*/ 	.byte	0x08
	.zero		1


	//   ....[18]....
        /*03e4*/ 	.word	0x000008b0
        /*03e8*/ 	.word	0x000000ff
        /*03ec*/ 	.word	0x000228b0
        /*03f0*/ 	.short	0x0100
        /*03f2*/ 	.byte	0x08
	.zero		1


	//   ....[19]....
        /*03f4*/ 	.word	0x000008c0
        /*03f8*/ 	.word	0x000000ff
        /*03fc*/ 	.word	0x000228c0
        /*0400*/ 	.short	0x0100
        /*0402*/ 	.byte	0x08
	.zero		1


	//   ....[20]....
        /*0404*/ 	.word	0x000008d0
        /*0408*/ 	.word	0x000000ff
        /*040c*/ 	.word	0x000228b8
        /*0410*/ 	.short	0x0100
        /*0412*/ 	.byte	0x08
	.zero		1


	//   ....[21]....
        /*0414*/ 	.word	0x000008e0
        /*0418*/ 	.word	0x000000ff
        /*041c*/ 	.word	0x000228c8
        /*0420*/ 	.short	0x0100
        /*0422*/ 	.byte	0x08
	.zero		1


	//   ....[22]....
        /*0424*/ 	.word	0x00001510
        /*0428*/ 	.word	0x000000ff
        /*042c*/ 	.word	0x00022800
        /*0430*/ 	.short	0x010a
        /*0432*/ 	.byte	0x26
	.zero		1


	//   ....[23]....
        /*0434*/ 	.word	0x000015a0
        /*0438*/ 	.word	0x000000ff
        /*043c*/ 	.word	0x00022830
        /*0440*/ 	.short	0x010a
        /*0442*/ 	.byte	0x26
	.zero		1


	//   ....[24]....
        /*0444*/ 	.word	0x000015e0
        /*0448*/ 	.word	0x000000ff
        /*044c*/ 	.word	0x00022830
        /*0450*/ 	.short	0x010a
        /*0452*/ 	.byte	0x26
	.zero		1


	//   ....[25]....
        /*0454*/ 	.word	0x00002db0
        /*0458*/ 	.word	0x00000005
        /*045c*/ 	.word	0x00000000
        /*0460*/ 	.short	0x0101
        /*0462*/ 	.byte	0x3f
	.zero		1


	//   ....[26]....
        /*0464*/ 	.word	0x00003240
        /*0468*/ 	.word	0x000000ff
        /*046c*/ 	.word	0x00022850
        /*0470*/ 	.short	0x010a
        /*0472*/ 	.byte	0x26
	.zero		1


	//   ....[27]....
        /*0474*/ 	.word	0x00003280
        /*0478*/ 	.word	0x000000ff
        /*047c*/ 	.word	0x00022850
        /*0480*/ 	.short	0x010a
        /*0482*/ 	.byte	0x26
	.zero		1


	//   ....[28]....
        /*0484*/ 	.word	0x000035c0
        /*0488*/ 	.word	0x0000000a
        /*048c*/ 	.word	0x00000000
        /*0490*/ 	.short	0x0101
        /*0492*/ 	.byte	0x3f
	.zero		1


	//   ....[29]....
        /*0494*/ 	.word	0x00003730
        /*0498*/ 	.word	0x000000ff
        /*049c*/ 	.word	0x00022830
        /*04a0*/ 	.short	0x010a
        /*04a2*/ 	.byte	0x1a
	.zero		1


	//   ....[30]....
        /*04a4*/ 	.word	0x00003780
        /*04a8*/ 	.word	0x000000ff
        /*04ac*/ 	.word	0x00022830
        /*04b0*/ 	.short	0x010a
        /*04b2*/ 	.byte	0x1a
	.zero		1


	//   ....[31]....
        /*04b4*/ 	.word	0x00004aa0
        /*04b8*/ 	.word	0x00000098
        /*04bc*/ 	.word	0x00000000
        /*04c0*/ 	.short	0x0101
        /*04c2*/ 	.byte	0x3f
	.zero		1


	//   ....[32]....
        /*04c4*/ 	.word	0x000055f0
        /*04c8*/ 	.word	0x000000ff
        /*04cc*/ 	.word	0x00022850
        /*04d0*/ 	.short	0x010a
        /*04d2*/ 	.byte	0x1a
	.zero		1


	//   ....[33]....
        /*04d4*/ 	.word	0x00005640
        /*04d8*/ 	.word	0x000000ff
        /*04dc*/ 	.word	0x00022850
        /*04e0*/ 	.short	0x010a
        /*04e2*/ 	.byte	0x1a
	.zero		1


	//   ....[34]....
        /*04e4*/ 	.word	0x000058e0
        /*04e8*/ 	.word	0x000000b0
        /*04ec*/ 	.word	0x00000000
        /*04f0*/ 	.short	0x0101
        /*04f2*/ 	.byte	0x3f
	.zero		1


	//   ....[35]....
        /*04f4*/ 	.word	0x00006b70
        /*04f8*/ 	.word	0x000000ff
        /*04fc*/ 	.word	0x00000000
        /*0500*/ 	.short	0x0101
        /*0502*/ 	.byte	0x04
	.zero		1


	//   ....[36]....
        /*0504*/ 	.word	0x00009470
        /*0508*/ 	.word	0x000000ff
        /*050c*/ 	.word	0x00022840
        /*0510*/ 	.short	0x010a
        /*0512*/ 	.byte	0x26
	.zero		1


	//   ....[37]....
        /*0514*/ 	.word	0x00009fd0
        /*0518*/ 	.word	0x000000ff
        /*051c*/ 	.word	0x00022800
        /*0520*/ 	.short	0x0107
        /*0522*/ 	.byte	0x26
	.zero		1


	//   ....[38]....
        /*0524*/ 	.word	0x0000a010
        /*0528*/ 	.word	0x000000ff
        /*052c*/ 	.word	0x00022800
        /*0530*/ 	.short	0x0101
        /*0532*/ 	.byte	0x26
	.zero		1


	//   ....[39]....
        /*0534*/ 	.word	0x0000a020
        /*0538*/ 	.word	0x000000ff
        /*053c*/ 	.word	0x00022820
        /*0540*/ 	.short	0x010a
        /*0542*/ 	.byte	0x26
	.zero		1


	//   ....[40]....
        /*0544*/ 	.word	0x0000a080
        /*0548*/ 	.word	0x000000ff
        /*054c*/ 	.word	0x00022860
        /*0550*/ 	.short	0x010a
        /*0552*/ 	.byte	0x26
	.zero		1


	//   ....[41]....
        /*0554*/ 	.word	0x0000a900
        /*0558*/ 	.word	0x000000ff
        /*055c*/ 	.word	0x00022848
        /*0560*/ 	.short	0x010a
        /*0562*/ 	.byte	0x26
	.zero		1


	//   ....[42]....
        /*0564*/ 	.word	0x0000aad0
        /*0568*/ 	.word	0x000000ff
        /*056c*/ 	.word	0x00022868
        /*0570*/ 	.short	0x010a
        /*0572*/ 	.byte	0x26
	.zero		1


	//   ....[43]....
        /*0574*/ 	.word	0x0000b140
        /*0578*/ 	.word	0x000000ff
        /*057c*/ 	.word	0x00022840
        /*0580*/ 	.short	0x010a
        /*0582*/ 	.byte	0x26
	.zero		1


	//   ....[44]....
        /*0584*/ 	.word	0x0000b320
        /*0588*/ 	.word	0x000000ff
        /*058c*/ 	.word	0x00022860
        /*0590*/ 	.short	0x010a
        /*0592*/ 	.byte	0x26
	.zero		1


	//   ....[45]....
        /*0594*/ 	.word	0x0000b9c0
        /*0598*/ 	.word	0x000000ff
        /*059c*/ 	.word	0x00022848
        /*05a0*/ 	.short	0x010a
        /*05a2*/ 	.byte	0x26
	.zero		1


	//   ....[46]....
        /*05a4*/ 	.word	0x0000bba0
        /*05a8*/ 	.word	0x000000ff
        /*05ac*/ 	.word	0x00022868
        /*05b0*/ 	.short	0x010a
        /*05b2*/ 	.byte	0x26
	.zero		1


	//   ....[47]....
        /*05b4*/ 	.word	0x0000c080
        /*05b8*/ 	.word	0x00000002
        /*05bc*/ 	.word	0x00022820
        /*05c0*/ 	.short	0x010a
        /*05c2*/ 	.byte	0x3f
	.zero		1


	//   ....[48]....
        /*05c4*/ 	.word	0x0000c200
        /*05c8*/ 	.word	0x00000007
        /*05cc*/ 	.word	0x00000000
        /*05d0*/ 	.short	0x010a
        /*05d2*/ 	.byte	0x3f
	.zero		1


	//   ....[49]....
        /*05d4*/ 	.word	0x0000c270
        /*05d8*/ 	.word	0x00000005
        /*05dc*/ 	.word	0x00000000
        /*05e0*/ 	.short	0x010a
        /*05e2*/ 	.byte	0x3f
	.zero		1


	//   ....[50]....
        /*05e4*/ 	.word	0x0000c2d0
        /*05e8*/ 	.word	0x00000005
        /*05ec*/ 	.word	0x00000000
        /*05f0*/ 	.short	0x010a
        /*05f2*/ 	.byte	0x3f
	.zero		1


	//   ....[51]....
        /*05f4*/ 	.word	0x0000c300
        /*05f8*/ 	.word	0x00000003
        /*05fc*/ 	.word	0x00000000
        /*0600*/ 	.short	0x010a
        /*0602*/ 	.byte	0x3f
	.zero		1


	//   ....[52]....
        /*0604*/ 	.word	0x0000c370
        /*0608*/ 	.word	0x00000004
        /*060c*/ 	.word	0x00022800
        /*0610*/ 	.short	0x010a
        /*0612*/ 	.byte	0x3f
	.zero		1


	//   ....[53]....
        /*0614*/ 	.word	0x0000c3d0
        /*0618*/ 	.word	0x00000004
        /*061c*/ 	.word	0x00022830
        /*0620*/ 	.short	0x010a
        /*0622*/ 	.byte	0x3f
	.zero		1


	//   ....[54]....
        /*0624*/ 	.word	0x0000c420
        /*0628*/ 	.word	0x0000000a
        /*062c*/ 	.word	0x00022850
        /*0630*/ 	.short	0x010a
        /*0632*/ 	.byte	0x3f
	.zero		1


	//   ....[55]....
        /*0634*/ 	.word	0x0000c490
        /*0638*/ 	.word	0x00000003
        /*063c*/ 	.word	0x00022830
        /*0640*/ 	.short	0x010a
        /*0642*/ 	.byte	0x3f
	.zero		1


	//   ....[56]....
        /*0644*/ 	.word	0x0000c4f0
        /*0648*/ 	.word	0x000000b0
        /*064c*/ 	.word	0x00022850
        /*0650*/ 	.short	0x010a
        /*0652*/ 	.byte	0x3f
	.zero		1


	//   ....[57]....
        /*0654*/ 	.word	0x0000c650
        /*0658*/ 	.word	0x00000003
        /*065c*/ 	.word	0x00022840
        /*0660*/ 	.short	0x010a
        /*0662*/ 	.byte	0x3f
	.zero		1


	//   ....[58]....
        /*0664*/ 	.word	0x0000d060
        /*0668*/ 	.word	0x00000003
        /*066c*/ 	.word	0x00022820
        /*0670*/ 	.short	0x010a
        /*0672*/ 	.byte	0x3f
	.zero		1


	//   ....[59]....
        /*0674*/ 	.word	0x0000d0c0
        /*0678*/ 	.word	0x00000003
        /*067c*/ 	.word	0x00022860
        /*0680*/ 	.short	0x010a
        /*0682*/ 	.byte	0x3f
	.zero		1


	//   ....[60]....
        /*0684*/ 	.word	0x0000d120
        /*0688*/ 	.word	0x00000003
        /*068c*/ 	.word	0x00022848
        /*0690*/ 	.short	0x010a
        /*0692*/ 	.byte	0x3f
	.zero		1


	//   ....[61]....
        /*0694*/ 	.word	0x0000d180
        /*0698*/ 	.word	0x00000003
        /*069c*/ 	.word	0x00022868
        /*06a0*/ 	.short	0x010a
        /*06a2*/ 	.byte	0x3f
	.zero		1


	//   ....[62]....
        /*06a4*/ 	.word	0x0000d1e0
        /*06a8*/ 	.word	0x00000003
        /*06ac*/ 	.word	0x00022840
        /*06b0*/ 	.short	0x010a
        /*06b2*/ 	.byte	0x3f
	.zero		1


	//   ....[63]....
        /*06b4*/ 	.word	0x0000d240
        /*06b8*/ 	.word	0x00000003
        /*06bc*/ 	.word	0x00022860
        /*06c0*/ 	.short	0x010a
        /*06c2*/ 	.byte	0x3f
	.zero		1


	//   ....[64]....
        /*06c4*/ 	.word	0x0000d2a0
        /*06c8*/ 	.word	0x00000003
        /*06cc*/ 	.word	0x00022848
        /*06d0*/ 	.short	0x010a
        /*06d2*/ 	.byte	0x3f
	.zero		1


	//   ....[65]....
        /*06d4*/ 	.word	0x0000d300
        /*06d8*/ 	.word	0x00000003
        /*06dc*/ 	.word	0x00022868
        /*06e0*/ 	.short	0x010a
        /*06e2*/ 	.byte	0x3f
	.zero		1


	//   ....[66]....
        /*06e4*/ 	.word	0x0000d350
        /*06e8*/ 	.word	0x00000002
        /*06ec*/ 	.word	0x00022820
        /*06f0*/ 	.short	0x010a
        /*06f2*/ 	.byte	0x3f
	.zero		1


	//   ....[67]....
        /*06f4*/ 	.word	0x0000d4f0
        /*06f8*/ 	.word	0x00000007
        /*06fc*/ 	.word	0x00000000
        /*0700*/ 	.short	0x010a
        /*0702*/ 	.byte	0x3f
	.zero		1


	//   ....[68]....
        /*0704*/ 	.word	0x0000d540
        /*0708*/ 	.word	0x00000005
        /*070c*/ 	.word	0x00000000
        /*0710*/ 	.short	0x010a
        /*0712*/ 	.byte	0x3f
	.zero		1


	//   ....[69]....
        /*0714*/ 	.word	0x0000d590
        /*0718*/ 	.word	0x00000005
        /*071c*/ 	.word	0x00000000
        /*0720*/ 	.short	0x010a
        /*0722*/ 	.byte	0x3f
	.zero		1


	//----- nvinfo : EIATTR_NUM_MBARRIERS
	.align		4
.L_151:
        /*0724*/ 	.byte	0x03, 0x38
        /*0726*/ 	.short	0x0016


	//----- nvinfo : EIATTR_EXIT_INSTR_OFFSETS
	.align		4
        /*0728*/ 	.byte	0x04, 0x1c
        /*072a*/ 	.short	(.L_153 - .L_152)


	//   ....[0]....
.L_152:
        /*072c*/ 	.word	0x0000c350


	//----- nvinfo : EIATTR_MAX_THREADS
	.align		4
.L_153:
        /*0730*/ 	.byte	0x04, 0x05
        /*0732*/ 	.short	(.L_155 - .L_154)
.L_154:
        /*0734*/ 	.word	0x00000180
        /*0738*/ 	.word	0x00000001
        /*073c*/ 	.word	0x00000001


	//----- nvinfo : EIATTR_CRS_STACK_SIZE
	.align		4
.L_155:
        /*0740*/ 	.byte	0x04, 0x1e
        /*0742*/ 	.short	(.L_157 - .L_156)
.L_156:
        /*0744*/ 	.word	0x00000000


	//----- nvinfo : EIATTR_CBANK_PARAM_SIZE
	.align		4
.L_157:
        /*0748*/ 	.byte	0x03, 0x19
        /*074a*/ 	.short	0x0a70


	//----- nvinfo : EIATTR_PARAM_CBANK
	.align		4
        /*074c*/ 	.byte	0x04, 0x0a
        /*074e*/ 	.short	(.L_159 - .L_158)
	.align		4
.L_158:
        /*0750*/ 	.word	index@(.nv.constant0._ZN7cutlass13device_kernelIN5flash11enable_sm90INS1_16FlashAttnFwdSm90INS1_25CollectiveMainloopFwdSm90ILi2EN4cute5tupleIJNS5_1CILi1EEES8_S8_EEENS6_IJNS7_ILi128EEENS7_ILi96EEENS7_ILi64EEEEEELi256ENS_6half_tEfNS_4arch4Sm90ELb0ELb0ELb1ELb0ELb0ELb0ELb0ELb1ELb0ELb1ELb1ELb0EEENS1_21CollectiveEpilogueFwdINS6_IJSA_NS7_ILi256EEESB_EEES9_SE_SG_Li256ELb0ELb1ELb1ELb0EEENS1_19SingleTileSchedulerILb0ELb1ELb1ELi128EEEEEEEEEvNT_6ParamsE)
        /*0754*/ 	.short	0x0210
        /*0756*/ 	.short	0x0a70


	//----- nvinfo : EIATTR_SW_WAR
	.align		4
.L_159:
        /*0758*/ 	.byte	0x04, 0x36
        /*075a*/ 	.short	(.L_161 - .L_160)
.L_160:
        /*075c*/ 	.word	0x00000008
.L_161:


//--------------------- .nv.info._ZN7cutlass13device_kernelIN5flash11enable_sm90INS1_16FlashAttnFwdSm90INS1_25CollectiveMainloopFwdSm90ILi2EN4cute5tupleIJNS5_1CILi1EEES8_S8_EEENS6_IJNS7_ILi128EEENS7_ILi96EEENS7_ILi64EEEEEELi256ENS_6half_tEfNS_4arch4Sm90ELb0ELb0ELb1ELb0ELb0ELb0ELb1ELb1ELb0ELb1ELb1ELb0EEENS1_21CollectiveEpilogueFwdINS6_IJSA_NS7_ILi256EEESB_EEES9_SE_SG_Li256ELb0ELb1ELb1ELb0EEENS1_19SingleTileSchedulerILb0ELb1ELb1ELi128EEEEEEEEEvNT_6ParamsE --------------------------
	.section	.nv.info._ZN7cutlass13device_kernelIN5flash11enable_sm90INS1_16FlashAttnFwdSm90INS1_25CollectiveMainloopFwdSm90ILi2EN4cute5tupleIJNS5_1CILi1EEES8_S8_EEENS6_IJNS7_ILi128EEENS7_ILi96EEENS7_ILi64EEEEEELi256ENS_6half_tEfNS_4arch4Sm90ELb0ELb0ELb1ELb0ELb0ELb0ELb1ELb1ELb0ELb1ELb1ELb0EEENS1_21CollectiveEpilogueFwdINS6_IJSA_NS7_ILi256EEESB_EEES9_SE_SG_Li256ELb0ELb1ELb1ELb0EEENS1_19SingleTileSchedulerILb0ELb1ELb1ELi128EEEEEEEEEvNT_6ParamsE,"",@"SHT_CUDA_INFO"
	.sectionflags	@""
	.align	4


	//----- nvinfo : EIATTR_CUDA_API_VERSION
	.align		4
        /*0000*/ 	.byte	0x04, 0x37
        /*0002*/ 	.short	(.L_163 - .L_162)
.L_162:
        /*0004*/ 	.word	0x00000082


	//----- nvinfo : EIATTR_KPARAM_INFO
	.align		4
.L_163:
        /*0008*/ 	.byte	0x04, 0x17
        /*000a*/ 	.short	(.L_165 - .L_164)
.L_164:
        /*000c*/ 	.word	0x00000000
        /*0010*/ 	.short	0x0000
        /*0012*/ 	.short	0x0070
        /*0014*/ 	.byte	0x00, 0xf0, 0x01, 0x2c


	//----- nvinfo : EIATTR_SPARSE_MMA_MASK
	.align		4
.L_165:
        /*0018*/ 	.byte	0x03, 0x50
        /*001a*/ 	.short	0x0000


	//----- nvinfo : EIATTR_MAXREG_COUNT
	.align		4
        /*001c*/ 	.byte	0x03, 0x1b
        /*001e*/ 	.short	0x00a8


	//----- nvinfo : EIATTR_NUM_BARRIERS
	.align		4
        /*0020*/ 	.byte	0x02, 0x4c
        /*0022*/ 	.byte	0x10
	.zero		1


	//----- nvinfo : EIATTR_EXTERNS
	.align		4
        /*0024*/ 	.byte	0x04, 0x0f
        /*0026*/ 	.short	(.L_167 - .L_166)


	//   ....[0]....
	.align		4
.L_166:
        /*0028*/ 	.word	index@(__assertfail)


	//----- nvinfo : EIATTR_ANNOTATIONS
	.align		4
.L_167:
        /*002c*/ 	.byte	0x04, 0x55
        /*002e*/ 	.short	(.L_169 - .L_168)


	//   ....[0]....
.L_168:
        /*0030*/ 	.word	0x00000001
        /*0034*/ 	.byte	0x80, 0x09, 0x00, 0x00, 0x01, 0x00, 0x00, 0x00, 0x70, 0x15, 0x00, 0x00, 0x01, 0x00, 0x00, 0x00
        /* <DEDUP_REMOVED lines=20> */
        /*0184*/ 	.byte	0x00, 0xf7, 0x00, 0x00, 0x01, 0x00, 0x00, 0x00, 0x20, 0xf7, 0x00, 0x00


	//----- nvinfo : EIATTR_MERCURY_ISA_VERSION
	.align		4
.L_169:
        /*0190*/ 	.byte	0x03, 0x5f
        /*0192*/ 	.short	0x0101


	//----- nvinfo : EIATTR_INT_WARP_WIDE_INSTR_OFFSETS
	.align		4
        /*0194*/ 	.byte	0x04, 0x31
        /*0196*/ 	.short	(.L_171 - .L_170)


	//   ....[0]....
.L_170:
        /*0198*/ 	.word	0x00000130


	//   ....[1]....
        /*019c*/ 	.word	0x00000170


	//   ....[2]....
        /*01a0*/ 	.word	0x000001e0


	//   ....[3]....
        /*01a4*/ 	.word	0x000001f0


	//----- nvinfo : EIATTR_COOP_GROUP_MASK_REGIDS
	.align		4
.L_171:
        /*01a8*/ 	.byte	0x04, 0x29
        /*01aa*/ 	.short	(.L_173 - .L_172)


	//   ....[0]....
.L_172:
        /*01ac*/ 	.word	0xffffffff


	//   ....[1]....
        /*01b0*/ 	.word	0xffffffff


	//   ....[2]....
        /*01b4*/ 	.word	0xffffffff


	//   ....[3]....
        /*01b8*/ 	.word	0xffffffff


	//   ....[4]....
        /*01bc*/ 	.word	0xffffffff


	//   ....[5]....
        /*01c0*/ 	.word	0xffffffff


	//   ....[6]....
        /*01c4*/ 	.word	0xffffffff


	//   ....[7]....
        /*01c8*/ 	.word	0xffffffff


	//   ....[8]....
        /*01cc*/ 	.word	0xffffffff


	//   ....[9]....
        /*01d0*/ 	.word	0xffffffff


	//   ....[10]....
        /*01d4*/ 	.word	0xffffffff


	//   ....[11]....
        /*01d8*/ 	.word	0xffffffff


	//   ....[12]....
        /*01dc*/ 	.word	0xffffffff


	//   ....[13]....
        /*01e0*/ 	.word	0xffffffff


	//   ....[14]....
        /*01e4*/ 	.word	0xffffffff


	//   ....[15]....
        /*01e8*/ 	.word	0xffffffff


	//   ....[16]....
        /*01ec*/ 	.word	0xffffffff


	//   ....[17]....
        /*01f0*/ 	.word	0xffffffff


	//   ....[18]....
        /*01f4*/ 	.word	0xffffffff


	//   ....[19]....
        /*01f8*/ 	.word	0xffffffff


	//   ....[20]....
        /*01fc*/ 	.word	0xffffffff


	//   ....[21]....
        /*0200*/ 	.word	0xffffffff


	//   ....[22]....
        /*0204*/ 	.word	0xffffffff


	//   ....[23]....
        /*0208*/ 	.word	0xffffffff


	//   ....[24]....
        /*020c*/ 	.word	0xffffffff


	//   ....[25]....
        /*0210*/ 	.word	0xffffffff


	//   ....[26]....
        /*0214*/ 	.word	0xffffffff


	//   ....[27]....
        /*0218*/ 	.word	0xffffffff


	//   ....[28]....
        /*021c*/ 	.word	0xffffffff


	//   ....[29]....
        /*0220*/ 	.word	0xffffffff


	//   ....[30]....
        /*0224*/ 	.word	0xffffffff


	//   ....[31]....
        /*0228*/ 	.word	0xffffffff


	//   ....[32]....
        /*022c*/ 	.word	0xffffffff


	//   ....[33]....
        /*0230*/ 	.word	0xffffffff


	//   ....[34]....
        /*0234*/ 	.word	0xffffffff


	//   ....[35]....
        /*0238*/ 	.word	0xffffffff


	//   ....[36]....
        /*023c*/ 	.word	0xffffffff


	//   ....[37]....
        /*0240*/ 	.word	0xffffffff


	//   ....[38]....
        /*0244*/ 	.word	0xffffffff


	//   ....[39]....
        /*0248*/ 	.word	0xffffffff


	//   ....[40]....
        /*024c*/ 	.word	0xffffffff


	//   ....[41]....
        /*0250*/ 	.word	0xffffffff


	//   ....[42]....
        /*0254*/ 	.word	0xffffffff


	//   ....[43]....
        /*0258*/ 	.word	0xffffffff


	//   ....[44]....
        /*025c*/ 	.word	0xffffffff


	//   ....[45]....
        /*0260*/ 	.word	0xffffffff


	//   ....[46]....
        /*0264*/ 	.word	0xffffffff


	//   ....[47]....
        /*0268*/ 	.word	0xffffffff


	//   ....[48]....
        /*026c*/ 	.word	0xffffffff


	//   ....[49]....
        /*0270*/ 	.word	0xffffffff


	//   ....[50]....
        /*0274*/ 	.word	0xffffffff


	//   ....[51]....
        /*0278*/ 	.word	0xffffffff


	//   ....[52]....
        /*027c*/ 	.word	0xffffffff


	//   ....[53]....
        /*0280*/ 	.word	0xffffffff


	//   ....[54]....
        /*0284*/ 	.word	0xffffffff


	//   ....[55]....
        /*0288*/ 	.word	0xffffffff


	//   ....[56]....
        /*028c*/ 	.word	0xffffffff


	//   ....[57]....
        /*0290*/ 	.word	0xffffffff


	//   ....[58]....
        /*0294*/ 	.word	0xffffffff


	//   ....[59]....
        /*0298*/ 	.word	0xffffffff


	//   ....[60]....
        /*029c*/ 	.word	0xffffffff


	//   ....[61]....
        /*02a0*/ 	.word	0xffffffff


	//   ....[62]....
        /*02a4*/ 	.word	0xffffffff


	//   ....[63]....
        /*02a8*/ 	.word	0x0500000f


	//   ....[64]....
        /*02ac*/ 	.word	0x0500000f


	//   ....[65]....
        /*02b0*/ 	.word	0x0500000f


	//   ....[66]....
        /*02b4*/ 	.word	0x0500000f


	//   ....[67]....
        /*02b8*/ 	.word	0x0500000f


	//   ....[68]....
        /*02bc*/ 	.word	0x0500000f


	//   ....[69]....
        /*02c0*/ 	.word	0x0500000f


	//   ....[70]....
        /*02c4*/ 	.word	0x0500000f


	//   ....[71]....
        /*02c8*/ 	.word	0x0500000f


	//   ....[72]....
        /*02cc*/ 	.word	0x0500000f


	//   ....[73]....
        /*02d0*/ 	.word	0x0500000f


	//   ....[74]....
        /*02d4*/ 	.word	0x0500000f


	//   ....[75]....
        /*02d8*/ 	.word	0x0500000f


	//   ....[76]....
        /*02dc*/ 	.word	0x0500000f


	//   ....[77]....
        /*02e0*/ 	.word	0x0500000f


	//   ....[78]....
        /*02e4*/ 	.word	0x0500000f


	//   ....[79]....
        /*02e8*/ 	.word	0x0500000f


	//   ....[80]....
        /*02ec*/ 	.word	0x0500000f


	//   ....[81]....
        /*02f0*/ 	.word	0x0500000f


	//   ....[82]....
        /*02f4*/ 	.word	0x0500000f


	//   ....[83]....
        /*02f8*/ 	.word	0x0500000f


	//   ....[84]....
        /*02fc*/ 	.word	0x0500000f


	//   ....[85]....
        /*0300*/ 	.word	0x0500000f


	//   ....[86]....
        /*0304*/ 	.word	0x0500000f


	//   ....[87]....
        /*0308*/ 	.word	0x0500000f


	//   ....[88]....
        /*030c*/ 	.word	0x0500000f


	//   ....[89]....
        /*0310*/ 	.word	0x0500000f


	//   ....[90]....
        /*0314*/ 	.word	0x0500000f


	//   ....[91]....
        /*0318*/ 	.word	0x0500000f


	//   ....[92]....
        /*031c*/ 	.word	0x0500000f


	//   ....[93]....
        /*0320*/ 	.word	0x0500000f


	//   ....[94]....
        /*0324*/ 	.word	0x0500000f


	//   ....[95]....
        /*0328*/ 	.word	0x0500000f


	//   ....[96]....
        /*032c*/ 	.word	0x0500000f


	//----- nvinfo : EIATTR_COOP_GROUP_INSTR_OFFSETS
	.align		4
.L_173:
        /*0330*/ 	.byte	0x04, 0x28
        /*0332*/ 	.short	(.L_175 - .L_174)


	//   ....[0]....
.L_174:
        /*0334*/ 	.word	0x00000070


	//   ....[1]....
        /*0338*/ 	.word	0x00000140


	//   ....[2]....
        /*033c*/ 	.word	0x00000190


	//   ....[3]....
        /*0340*/ 	.word	0x000003e0


	//   ....[4]....
        /*0344*/ 	.word	0x00000540


	//   ....[5]....
        /*0348*/ 	.word	0x00000660


	//   ....[6]....
        /*034c*/ 	.word	0x000007c0


	//   ....[7]....
        /*0350*/ 	.word	0x00001360


	//   ....[8]....
        /*0354*/ 	.word	0x00003150


	//   ....[9]....
        /*0358*/ 	.word	0x00003190


	//   ....[10]....
        /*035c*/ 	.word	0x000031b0


	//   ....[11]....
        /*0360*/ 	.word	0x000031d0


	//   ....[12]....
        /*0364*/ 	.word	0x00005430


	//   ....[13]....
        /*0368*/ 	.word	0x00005480


	//   ....[14]....
        /*036c*/ 	.word	0x000054a0


	//   ....[15]....
        /*0370*/ 	.word	0x000054c0


	//   ....[16]....
        /*0374*/ 	.word	0x00006a90


	//   ....[17]....
        /*0378*/ 	.word	0x00006ae0


	//   ....[18]....
        /*037c*/ 	.word	0x00006b00


	//   ....[19]....
        /*0380*/ 	.word	0x00006b20


	//   ....[20]....
        /*0384*/ 	.word	0x00007c00


	//   ....[21]....
        /*0388*/ 	.word	0x00007c60


	//   ....[22]....
        /*038c*/ 	.word	0x00007ca0


	//   ....[23]....
        /*0390*/ 	.word	0x00007cd0


	//   ....[24]....
        /*0394*/ 	.word	0x00007d00


	//   ....[25]....
        /*0398*/ 	.word	0x00007d20


	//   ....[26]....
        /*039c*/ 	.word	0x000089a0


	//   ....[27]....
        /*03a0*/ 	.word	0x000089b0


	//   ....[28]....
        /*03a4*/ 	.word	0x00009a10


	//   ....[29]....
        /*03a8*/ 	.word	0x0000a4e0


	//   ....[30]....
        /*03ac*/ 	.word	0x0000ae60


	//   ....[31]....
        /*03b0*/ 	.word	0x0000ae70


	//   ....[32]....
        /*03b4*/ 	.word	0x0000ae80


	//   ....[33]....
        /*03b8*/ 	.word	0x0000aea0


	//   ....[34]....
        /*03bc*/ 	.word	0x0000aed0


	//   ....[35]....
        /*03c0*/ 	.word	0x0000b050


	//   ....[36]....
        /*03c4*/ 	.word	0x0000b060


	//   ....[37]....
        /*03c8*/ 	.word	0x0000b0b0


	//   ....[38]....
        /*03cc*/ 	.word	0x0000b180


	//   ....[39]....
        /*03d0*/ 	.word	0x0000b1a0


	//   ....[40]....
        /*03d4*/ 	.word	0x0000b240


	//   ....[41]....
        /*03d8*/ 	.word	0x0000b260


	//   ....[42]....
        /*03dc*/ 	.word	0x0000b2e0


	//   ....[43]....
        /*03e0*/ 	.word	0x0000b300


	//   ....[44]....
        /*03e4*/ 	.word	0x0000b310


	//   ....[45]....
        /*03e8*/ 	.word	0x0000b320


	//   ....[46]....
        /*03ec*/ 	.word	0x0000bb10


	//   ....[47]....
        /*03f0*/ 	.word	0x0000bb40


	//   ....[48]....
        /*03f4*/ 	.word	0x0000bb60


	//   ....[49]....
        /*03f8*/ 	.word	0x0000bc10


	//   ....[50]....
        /*03fc*/ 	.word	0x0000bcb0


	//   ....[51]....
        /*0400*/ 	.word	0x0000bcc0


	//   ....[52]....
        /*0404*/ 	.word	0x0000bce0


	//   ....[53]....
        /*0408*/ 	.word	0x0000bd10


	//   ....[54]....
        /*040c*/ 	.word	0x0000bd80


	//   ....[55]....
        /*0410*/ 	.word	0x0000bdb0


	//   ....[56]....
        /*0414*/ 	.word	0x0000be30


	//   ....[57]....
        /*0418*/ 	.word	0x0000be70


	//   ....[58]....
        /*041c*/ 	.word	0x0000bf00


	//   ....[59]....
        /*0420*/ 	.word	0x0000bf30


	//   ....[60]....
        /*0424*/ 	.word	0x0000bfe0


	//   ....[61]....
        /*0428*/ 	.word	0x0000c030


	//   ....[62]....
        /*042c*/ 	.word	0x0000e310


	//   ....[63]....
        /*0430*/ 	.word	0x0000e890


	//   ....[64]....
        /*0434*/ 	.word	0x0000ea10


	//   ....[65]....
        /*0438*/ 	.word	0x0000ea60


	//   ....[66]....
        /*043c*/ 	.word	0x0000ebb0


	//   ....[67]....
        /*0440*/ 	.word	0x0000ec20


	//   ....[68]....
        /*0444*/ 	.word	0x0000ed70


	//   ....[69]....
        /*0448*/ 	.word	0x0000edf0


	//   ....[70]....
        /*044c*/ 	.word	0x0000eee0


	//   ....[71]....
        /*0450*/ 	.word	0x0000ef70


	//   ....[72]....
        /*0454*/ 	.word	0x0000f080


	//   ....[73]....
        /*0458*/ 	.word	0x0000f0f0


	//   ....[74]....
        /*045c*/ 	.word	0x0000f210


	//   ....[75]....
        /*0460*/ 	.word	0x0000f280


	//   ....[76]....
        /*0464*/ 	.word	0x0000f390


	//   ....[77]....
        /*0468*/ 	.word	0x0000f3f0


	//   ....[78]....
        /*046c*/ 	.word	0x0000f4f0


	//   ....[79]....
        /*0470*/ 	.word	0x0000f540


	//   ....[80]....
        /*0474*/ 	.word	0x0000f5e0


	//   ....[81]....
        /*0478*/ 	.word	0x0000f6a0


	//   ....[82]....
        /*047c*/ 	.word	0x0000f9b0


	//   ....[83]....
        /*0480*/ 	.word	0x0000fa20


	//   ....[84]....
        /*0484*/ 	.word	0x0000fb30


	//   ....[85]....
        /*0488*/ 	.word	0x0000fb90


	//   ....[86]....
        /*048c*/ 	.word	0x0000fca0


	//   ....[87]....
        /*0490*/ 	.word	0x0000fcf0


	//   ....[88]....
        /*0494*/ 	.word	0x0000fdf0


	//   ....[89]....
        /*0498*/ 	.word	0x0000fe50


	//   ....[90]....
        /*049c*/ 	.word	0x0000ffc0


	//   ....[91]....
        /*04a0*/ 	.word	0x00010010


	//   ....[92]....
        /*04a4*/ 	.word	0x00010130


	//   ....[93]....
        /*04a8*/ 	.word	0x00010180


	//   ....[94]....
        /*04ac*/ 	.word	0x00010290


	//   ....[95]....
        /*04b0*/ 	.word	0x000102e0


	//   ....[96]....
        /*04b4*/ 	.word	0x000106f0


	//----- nvinfo : EIATTR_REG_RECONFIG
	.align		4
.L_175:
        /*04b8*/ 	.byte	0x01, 0x54
	.zero		2


	//----- nvinfo : EIATTR_SYSCALL_OFFSETS
	.align		4
        /*04bc*/ 	.byte	0x04, 0x46
        /*04be*/ 	.short	(.L_177 - .L_176)


	//   ....[0]....
.L_176:
        /*04c0*/ 	.word	0x00001500


	//   ....[1]....
        /*04c4*/ 	.word	0x0000a110


	//   ....[2]....
        /*04c8*/ 	.word	0x0000a250


	//   ....[3]....
        /*04cc*/ 	.word	0x0000a340


	//   ....[4]....
        /*04d0*/ 	.word	0x0000aa70


	//   ....[5]....
        /*04d4*/ 	.word	0x0000b670


	//----- nvinfo : EIATTR_MBARRIER_INSTR_OFFSETS
	.align		4
.L_177:
        /*04d8*/ 	.byte	0x04, 0x39
        /*04da*/ 	.short	(.L_179 - .L_178)


	//   ....[0]....
.L_178:
        /*04dc*/ 	.word	0x00000280
        /*04e0*/ 	.word	0x000000ff
        /*04e4*/ 	.word	0x00032400
        /*04e8*/ 	.short	0x0100
        /*04ea*/ 	.byte	0x08
	.zero		1


	//   ....[1]....
        /*04ec*/ 	.word	0x00000290
        /*04f0*/ 	.word	0x000000ff
        /*04f4*/ 	.word	0x00032410
        /*04f8*/ 	.short	0x0100
        /*04fa*/ 	.byte	0x08
	.zero		1


	//   ....[2]....
        /*04fc*/ 	.word	0x000002a0
        /*0500*/ 	.word	0x000000ff
        /*0504*/ 	.word	0x00032420
        /*0508*/ 	.short	0x0100
        /*050a*/ 	.byte	0x08
	.zero		1


	//   ....[3]....
        /*050c*/ 	.word	0x00000390
        /*0510*/ 	.word	0x000000ff
        /*0514*/ 	.word	0x00032430
        /*0518*/ 	.short	0x0100
        /*051a*/ 	.byte	0x08
	.zero		1


	//   ....[4]....
        /*051c*/ 	.word	0x000003a0
        /*0520*/ 	.word	0x000000ff
        /*0524*/ 	.word	0x00032440
        /*0528*/ 	.short	0x0100
        /*052a*/ 	.byte	0x08
	.zero		1


	//   ....[5]....
        /*052c*/ 	.word	0x000003b0
        /*0530*/ 	.word	0x000000ff
        /*0534*/ 	.word	0x00032438
        /*0538*/ 	.short	0x0100
        /*053a*/ 	.byte	0x08
	.zero		1


	//   ....[6]....
        /*053c*/ 	.word	0x000003c0
        /*0540*/ 	.word	0x000000ff
        /*0544*/ 	.word	0x00032448
        /*0548*/ 	.short	0x0100
        /*054a*/ 	.byte	0x08
	.zero		1


	//   ....[7]....
        /*054c*/ 	.word	0x000004f0
        /*0550*/ 	.word	0x000000ff
        /*0554*/ 	.word	0x00032450
        /*0558*/ 	.short	0x0100
        /*055a*/ 	.byte	0x08
	.zero		1


	//   ....[8]....
        /*055c*/ 	.word	0x00000500
        /*0560*/ 	.word	0x000000ff
        /*0564*/ 	.word	0x00032460
        /*0568*/ 	.short	0x0100
        /*056a*/ 	.byte	0x08
	.zero		1


	//   ....[9]....
        /*056c*/ 	.word	0x00000510
        /*0570*/ 	.word	0x000000ff
        /*0574*/ 	.word	0x00032458
        /*0578*/ 	.short	0x0100
        /*057a*/ 	.byte	0x08
	.zero		1


	//   ....[10]....
        /*057c*/ 	.word	0x00000520
        /*0580*/ 	.word	0x000000ff
        /*0584*/ 	.word	0x00032468
        /*0588*/ 	.short	0x0100
        /*058a*/ 	.byte	0x08
	.zero		1


	//   ....[11]....
        /*058c*/ 	.word	0x00000610
        /*0590*/ 	.word	0x000000ff
        /*0594*/ 	.word	0x00032470
        /*0598*/ 	.short	0x0100
        /*059a*/ 	.byte	0x06
	.zero		1


	//   ....[12]....
        /*059c*/ 	.word	0x00000620
        /*05a0*/ 	.word	0x000000ff
        /*05a4*/ 	.word	0x00032480
        /*05a8*/ 	.short	0x0100
        /*05aa*/ 	.byte	0x06
	.zero		1


	//   ....[13]....
        /*05ac*/ 	.word	0x00000630
        /*05b0*/ 	.word	0x000000ff
        /*05b4*/ 	.word	0x00032478
        /*05b8*/ 	.short	0x0100
        /*05ba*/ 	.byte	0x06
	.zero		1


	//   ....[14]....
        /*05bc*/ 	.word	0x00000640
        /*05c0*/ 	.word	0x000000ff
        /*05c4*/ 	.word	0x00032488
        /*05c8*/ 	.short	0x0100
        /*05ca*/ 	.byte	0x06
	.zero		1


	//   ....[15]....
        /*05cc*/ 	.word	0x00000770
        /*05d0*/ 	.word	0x000000ff
        /*05d4*/ 	.word	0x00032490
        /*05d8*/ 	.short	0x0100
        /*05da*/ 	.byte	0x08
	.zero		1


	//   ....[16]....
        /*05dc*/ 	.word	0x00000780
        /*05e0*/ 	.word	0x000000ff
        /*05e4*/ 	.word	0x000324a0
        /*05e8*/ 	.short	0x0100
        /*05ea*/ 	.byte	0x08
	.zero		1


	//   ....[17]....
        /*05ec*/ 	.word	0x00000790
        /*05f0*/ 	.word	0x000000ff
        /*05f4*/ 	.word	0x00032498
        /*05f8*/ 	.short	0x0100
        /*05fa*/ 	.byte	0x08
	.zero		1


	//   ....[18]....
        /*05fc*/ 	.word	0x000007a0
        /*0600*/ 	.word	0x000000ff
        /*0604*/ 	.word	0x000324a8
        /*0608*/ 	.short	0x0100
        /*060a*/ 	.byte	0x08
	.zero		1


	//   ....[19]....
        /*060c*/ 	.word	0x000008d0
        /*0610*/ 	.word	0x000000ff
        /*0614*/ 	.word	0x000324b0
        /*0618*/ 	.short	0x0100
        /*061a*/ 	.byte	0x08
	.zero		1


	//   ....[20]....
        /*061c*/ 	.word	0x000008e0
        /*0620*/ 	.word	0x000000ff
        /*0624*/ 	.word	0x000324c0
        /*0628*/ 	.short	0x0100
        /*062a*/ 	.byte	0x08
	.zero		1


	//   ....[21]....
        /*062c*/ 	.word	0x000008f0
        /*0630*/ 	.word	0x000000ff
        /*0634*/ 	.word	0x000324b8
        /*0638*/ 	.short	0x0100
        /*063a*/ 	.byte	0x08
	.zero		1


	//   ....[22]....
        /*063c*/ 	.word	0x00000900
        /*0640*/ 	.word	0x000000ff
        /*0644*/ 	.word	0x000324c8
        /*0648*/ 	.short	0x0100
        /*064a*/ 	.byte	0x08
	.zero		1


	//   ....[23]....
        /*064c*/ 	.word	0x00001540
        /*0650*/ 	.word	0x000000ff
        /*0654*/ 	.word	0x00032400
        /*0658*/ 	.short	0x010a
        /*065a*/ 	.byte	0x04
	.zero		1


	//   ....[24]....
        /*065c*/ 	.word	0x00001600
        /*0660*/ 	.word	0x000000ff
        /*0664*/ 	.word	0x00032430
        /*0668*/ 	.short	0x010a
        /*066a*/ 	.byte	0x04
	.zero		1


	//   ....[25]....
        /*066c*/ 	.word	0x00001650
        /*0670*/ 	.word	0x000000ff
        /*0674*/ 	.word	0x00032430
        /*0678*/ 	.short	0x010a
        /*067a*/ 	.byte	0x04
	.zero		1


	//   ....[26]....
        /*067c*/ 	.word	0x000019d0
        /*0680*/ 	.word	0x000000ff
        /*0684*/ 	.word	0x00032410
        /*0688*/ 	.short	0x010a
        /*068a*/ 	.byte	0x09
	.zero		1


	//   ....[27]....
        /*068c*/ 	.word	0x00001a20
        /*0690*/ 	.word	0x000000ff
        /*0694*/ 	.word	0x00032450
        /*0698*/ 	.short	0x010a
        /*069a*/ 	.byte	0x04
	.zero		1


	//   ....[28]....
        /*069c*/ 	.word	0x00001a70
        /*06a0*/ 	.word	0x000000ff
        /*06a4*/ 	.word	0x00032450
        /*06a8*/ 	.short	0x010a
        /*06aa*/ 	.byte	0x04
	.zero		1


	//   ....[29]....
        /*06ac*/ 	.word	0x00003450
        /*06b0*/ 	.word	0x00000018
        /*06b4*/ 	.word	0x00000000
        /*06b8*/ 	.short	0x0101
        /*06ba*/ 	.byte	0x3f
	.zero		1


	//   ....[30]....
        /*06bc*/ 	.word	0x00003f30
        /*06c0*/ 	.word	0x000000a0
        /*06c4*/ 	.word	0x00000000
        /*06c8*/ 	.short	0x0101
        /*06ca*/ 	.byte	0x3f
	.zero		1


	//   ....[31]....
        /*06cc*/ 	.word	0x00004110
        /*06d0*/ 	.word	0x000000ff
        /*06d4*/ 	.word	0x00032430
        /*06d8*/ 	.short	0x010a
        /*06da*/ 	.byte	0x06
	.zero		1


	//   ....[32]....
        /*06dc*/ 	.word	0x00004160
        /*06e0*/ 	.word	0x000000ff
        /*06e4*/ 	.word	0x00032430
        /*06e8*/ 	.short	0x010a
        /*06ea*/ 	.byte	0x06
	.zero		1


	//   ....[33]....
        /*06ec*/ 	.word	0x000044c0
        /*06f0*/ 	.word	0x000000ff
        /*06f4*/ 	.word	0x00032450
        /*06f8*/ 	.short	0x010a
        /*06fa*/ 	.byte	0x06
	.zero		1


	//   ....[34]....
        /*06fc*/ 	.word	0x00004510
        /*0700*/ 	.word	0x000000ff
        /*0704*/ 	.word	0x00032450
        /*0708*/ 	.short	0x010a
        /*070a*/ 	.byte	0x06
	.zero		1


	//   ....[35]....
        /*070c*/ 	.word	0x000056b0
        /*0710*/ 	.word	0x00000098
        /*0714*/ 	.word	0x00000000
        /*0718*/ 	.short	0x0101
        /*071a*/ 	.byte	0x3f
	.zero		1


	//   ....[36]....
        /*071c*/ 	.word	0x00006a70
        /*0720*/ 	.word	0x000000c9
        /*0724*/ 	.word	0x00000000
        /*0728*/ 	.short	0x0101
        /*072a*/ 	.byte	0x3f
	.zero		1


	//   ....[37]....
        /*072c*/ 	.word	0x00007d30
        /*0730*/ 	.word	0x000000ff
        /*0734*/ 	.word	0x00000000
        /*0738*/ 	.short	0x0101
        /*073a*/ 	.byte	0x04
	.zero		1


	//   ....[38]....
        /*073c*/ 	.word	0x0000a730
        /*0740*/ 	.word	0x000000ff
        /*0744*/ 	.word	0x00032440
        /*0748*/ 	.short	0x010a
        /*074a*/ 	.byte	0x26
	.zero		1


	//   ....[39]....
        /*074c*/ 	.word	0x0000b480
        /*0750*/ 	.word	0x000000ff
        /*0754*/ 	.word	0x00032400
        /*0758*/ 	.short	0x0107
        /*075a*/ 	.byte	0x26
	.zero		1


	//   ....[40]....
        /*075c*/ 	.word	0x0000b500
        /*0760*/ 	.word	0x000000ff
        /*0764*/ 	.word	0x00032400
        /*0768*/ 	.short	0x0101
        /*076a*/ 	.byte	0x26
	.zero		1


	//   ....[41]....
        /*076c*/ 	.word	0x0000c1e0
        /*0770*/ 	.word	0x000000ff
        /*0774*/ 	.word	0x00032410
        /*0778*/ 	.short	0x0107
        /*077a*/ 	.byte	0x26
	.zero		1


	//   ....[42]....
        /*077c*/ 	.word	0x0000c240
        /*0780*/ 	.word	0x000000ff
        /*0784*/ 	.word	0x00032410
        /*0788*/ 	.short	0x0101
        /*078a*/ 	.byte	0x26
	.zero		1


	//   ....[43]....
        /*078c*/ 	.word	0x0000c250
        /*0790*/ 	.word	0x000000ff
        /*0794*/ 	.word	0x00032420
        /*0798*/ 	.short	0x010a
        /*079a*/ 	.byte	0x26
	.zero		1


	//   ....[44]....
        /*079c*/ 	.word	0x0000c2b0
        /*07a0*/ 	.word	0x000000ff
        /*07a4*/ 	.word	0x00032460
        /*07a8*/ 	.short	0x010a
        /*07aa*/ 	.byte	0x26
	.zero		1


	//   ....[45]....
        /*07ac*/ 	.word	0x0000cb40
        /*07b0*/ 	.word	0x000000ff
        /*07b4*/ 	.word	0x00032448
        /*07b8*/ 	.short	0x010a
        /*07ba*/ 	.byte	0x26
	.zero		1


	//   ....[46]....
        /*07bc*/ 	.word	0x0000cd10
        /*07c0*/ 	.word	0x000000ff
        /*07c4*/ 	.word	0x00032468
        /*07c8*/ 	.short	0x010a
        /*07ca*/ 	.byte	0x26
	.zero		1


	//   ....[47]....
        /*07cc*/ 	.word	0x0000d380
        /*07d0*/ 	.word	0x000000ff
        /*07d4*/ 	.word	0x00032440
        /*07d8*/ 	.short	0x010a
        /*07da*/ 	.byte	0x26
	.zero		1


	//   ....[48]....
        /*07dc*/ 	.word	0x0000d560
        /*07e0*/ 	.word	0x000000ff
        /*07e4*/ 	.word	0x00032460
        /*07e8*/ 	.short	0x010a
        /*07ea*/ 	.byte	0x26
	.zero		1


	//   ....[49]....
        /*07ec*/ 	.word	0x0000dbf0
        /*07f0*/ 	.word	0x000000ff
        /*07f4*/ 	.word	0x00032448
        /*07f8*/ 	.short	0x010a
        /*07fa*/ 	.byte	0x26
	.zero		1


	//   ....[50]....
        /*07fc*/ 	.word	0x0000ddd0
        /*0800*/ 	.word	0x000000ff
        /*0804*/ 	.word	0x00032468
        /*0808*/ 	.short	0x010a
        /*080a*/ 	.byte	0x26
	.zero		1


	//   ....[51]....
        /*080c*/ 	.word	0x0000e2a0
        /*0810*/ 	.word	0x00000002
        /*0814*/ 	.word	0x00032420
        /*0818*/ 	.short	0x010a
        /*081a*/ 	.byte	0x3f
	.zero		1


	//   ....[52]....
        /*081c*/ 	.word	0x0000e440
        /*0820*/ 	.word	0x00000007
        /*0824*/ 	.word	0x00000000
        /*0828*/ 	.short	0x010a
        /*082a*/ 	.byte	0x3f
	.zero		1


	//   ....[53]....
        /*082c*/ 	.word	0x0000e4b0
        /*0830*/ 	.word	0x00000005
        /*0834*/ 	.word	0x00000000
        /*0838*/ 	.short	0x010a
        /*083a*/ 	.byte	0x3f
	.zero		1


	//   ....[54]....
        /*083c*/ 	.word	0x0000e510
        /*0840*/ 	.word	0x00000005
        /*0844*/ 	.word	0x00000000
        /*0848*/ 	.short	0x010a
        /*084a*/ 	.byte	0x3f
	.zero		1


	//   ....[55]....
        /*084c*/ 	.word	0x0000e540
        /*0850*/ 	.word	0x00000003
        /*0854*/ 	.word	0x00000000
        /*0858*/ 	.short	0x010a
        /*085a*/ 	.byte	0x3f
	.zero		1


	//   ....[56]....
        /*085c*/ 	.word	0x0000e5c0
        /*0860*/ 	.word	0x00000003
        /*0864*/ 	.word	0x00032400
        /*0868*/ 	.short	0x010a
        /*086a*/ 	.byte	0x3f
	.zero		1


	//   ....[57]....
        /*086c*/ 	.word	0x0000e630
        /*0870*/ 	.word	0x00000003
        /*0874*/ 	.word	0x00032430
        /*0878*/ 	.short	0x010a
        /*087a*/ 	.byte	0x3f
	.zero		1


	//   ....[58]....
        /*087c*/ 	.word	0x0000e6a0
        /*0880*/ 	.word	0x0000000b
        /*0884*/ 	.word	0x00032410
        /*0888*/ 	.short	0x010a
        /*088a*/ 	.byte	0x3f
	.zero		1


	//   ....[59]....
        /*088c*/ 	.word	0x0000e710
        /*0890*/ 	.word	0x0000000b
        /*0894*/ 	.word	0x00032450
        /*0898*/ 	.short	0x010a
        /*089a*/ 	.byte	0x3f
	.zero		1


	//   ....[60]....
        /*089c*/ 	.word	0x0000e780
        /*08a0*/ 	.word	0x00000099
        /*08a4*/ 	.word	0x00032430
        /*08a8*/ 	.short	0x010a
        /*08aa*/ 	.byte	0x3f
	.zero		1


	//   ....[61]....
        /*08ac*/ 	.word	0x0000e7f0
        /*08b0*/ 	.word	0x000000c9
        /*08b4*/ 	.word	0x00032450
        /*08b8*/ 	.short	0x010a
        /*08ba*/ 	.byte	0x3f
	.zero		1


	//   ....[62]....
        /*08bc*/ 	.word	0x0000e950
        /*08c0*/ 	.word	0x00000003
        /*08c4*/ 	.word	0x00032440
        /*08c8*/ 	.short	0x010a
        /*08ca*/ 	.byte	0x3f
	.zero		1


	//   ....[63]....
        /*08cc*/ 	.word	0x00010320
        /*08d0*/ 	.word	0x00000003
        /*08d4*/ 	.word	0x00032420
        /*08d8*/ 	.short	0x010a
        /*08da*/ 	.byte	0x3f
	.zero		1


	//   ....[64]....
        /*08dc*/ 	.word	0x00010380
        /*08e0*/ 	.word	0x00000003
        /*08e4*/ 	.word	0x00032460
        /*08e8*/ 	.short	0x010a
        /*08ea*/ 	.byte	0x3f
	.zero		1


	//   ....[65]....
        /*08ec*/ 	.word	0x000103e0
        /*08f0*/ 	.word	0x00000003
        /*08f4*/ 	.word	0x00032448
        /*08f8*/ 	.short	0x010a
        /*08fa*/ 	.byte	0x3f
	.zero		1


	//   ....[66]....
        /*08fc*/ 	.word	0x00010440
        /*0900*/ 	.word	0x00000003
        /*0904*/ 	.word	0x00032468
        /*0908*/ 	.short	0x010a
        /*090a*/ 	.byte	0x3f
	.zero		1


	//   ....[67]....
        /*090c*/ 	.word	0x000104a0
        /*0910*/ 	.word	0x00000003
        /*0914*/ 	.word	0x00032440
        /*0918*/ 	.short	0x010a
        /*091a*/ 	.byte	0x3f
	.zero		1


	//   ....[68]....
        /*091c*/ 	.word	0x00010500
        /*0920*/ 	.word	0x00000003
        /*0924*/ 	.word	0x00032460
        /*0928*/ 	.short	0x010a
        /*092a*/ 	.byte	0x3f
	.zero		1


	//   ....[69]....
        /*092c*/ 	.word	0x00010560
        /*0930*/ 	.word	0x00000003
        /*0934*/ 	.word	0x00032448
        /*0938*/ 	.short	0x010a
        /*093a*/ 	.byte	0x3f
	.zero		1


	//   ....[70]....
        /*093c*/ 	.word	0x000105c0
        /*0940*/ 	.word	0x00000003
        /*0944*/ 	.word	0x00032468
        /*0948*/ 	.short	0x010a
        /*094a*/ 	.byte	0x3f
	.zero		1


	//   ....[71]....
        /*094c*/ 	.word	0x00010610
        /*0950*/ 	.word	0x00000002
        /*0954*/ 	.word	0x00032420
        /*0958*/ 	.short	0x010a
        /*095a*/ 	.byte	0x3f
	.zero		1


	//   ....[72]....
        /*095c*/ 	.word	0x000107b0
        /*0960*/ 	.word	0x00000007
        /*0964*/ 	.word	0x00000000
        /*0968*/ 	.short	0x010a
        /*096a*/ 	.byte	0x3f
	.zero		1


	//   ....[73]....
        /*096c*/ 	.word	0x00010800
        /*0970*/ 	.word	0x00000005
        /*0974*/ 	.word	0x00000000
        /*0978*/ 	.short	0x010a
        /*097a*/ 	.byte	0x3f
	.zero		1


	//   ....[74]....
        /*097c*/ 	.word	0x00010850
        /*0980*/ 	.word	0x00000005
        /*0984*/ 	.word	0x00000000
        /*0988*/ 	.short	0x010a
        /*098a*/ 	.byte	0x3f
	.zero		1


	//----- nvinfo : EIATTR_NUM_MBARRIERS
	.align		4
.L_179:
        /*098c*/ 	.byte	0x03, 0x38
        /*098e*/ 	.short	0x0017


	//----- nvinfo : EIATTR_EXIT_INSTR_OFFSETS
	.align		4
        /*0990*/ 	.byte	0x04, 0x1c
        /*0992*/ 	.short	(.L_181 - .L_180)


	//   ....[0]....
.L_180:
        /*0994*/ 	.word	0x0000e590


	//----- nvinfo : EIATTR_MAX_THREADS
	.align		4
.L_181:
        /*0998*/ 	.byte	0x04, 0x05
        /*099a*/ 	.short	(.L_183 - .L_182)
.L_182:
        /*099c*/ 	.word	0x00000180
        /*09a0*/ 	.word	0x00000001
        /*09a4*/ 	.word	0x00000001


	//----- nvinfo : EIATTR_CRS_STACK_SIZE
	.align		4
.L_183:
        /*09a8*/ 	.byte	0x04, 0x1e
        /*09aa*/ 	.short	(.L_185 - .L_184)
.L_184:
        /*09ac*/ 	.word	0x00000000


	//----- nvinfo : EIATTR_CBANK_PARAM_SIZE
	.align		4
.L_185:
        /*09b0*/ 	.byte	0x03, 0x19
        /*09b2*/ 	.short	0x0b70


	//----- nvinfo : EIATTR_PARAM_CBANK
	.align		4
        /*09b4*/ 	.byte	0x04, 0x0a
        /*09b6*/ 	.short	(.L_187 - .L_186)
	.align		4
.L_186:
        /*09b8*/ 	.word	index@(.nv.constant0._ZN7cutlass13device_kernelIN5flash11enable_sm90INS1_16FlashAttnFwdSm90INS1_25CollectiveMainloopFwdSm90ILi2EN4cute5tupleIJNS5_1CILi1EEES8_S8_EEENS6_IJNS7_ILi128EEENS7_ILi96EEENS7_ILi64EEEEEELi256ENS_6half_tEfNS_4arch4Sm90ELb0ELb0ELb1ELb0ELb0ELb0ELb1ELb1ELb0ELb1ELb1ELb0EEENS1_21CollectiveEpilogueFwdINS6_IJSA_NS7_ILi256EEESB_EEES9_SE_SG_Li256ELb0ELb1ELb1ELb0EEENS1_19SingleTileSchedulerILb0ELb1ELb1ELi128EEEEEEEEEvNT_6ParamsE)
        /*09bc*/ 	.short	0x0210
        /*09be*/ 	.short	0x0b70


	//----- nvinfo : EIATTR_SW_WAR
	.align		4
.L_187:
        /*09c0*/ 	.byte	0x04, 0x36
        /*09c2*/ 	.short	(.L_189 - .L_188)
.L_188:
        /*09c4*/ 	.word	0x00000008
.L_189:


//--------------------- .nv.info._ZN7cutlass13device_kernelIN5flash11enable_sm90INS1_16FlashAttnFwdSm90INS1_25CollectiveMainloopFwdSm90ILi2EN4cute5tupleIJNS5_1CILi1EEES8_S8_EEENS6_IJNS7_ILi128EEENS7_ILi96EEENS7_ILi64EEEEEELi256ENS_6half_tEfNS_4arch4Sm90ELb0ELb0ELb1ELb1ELb0ELb0ELb0ELb1ELb0ELb1ELb1ELb0EEENS1_21CollectiveEpilogueFwdINS6_IJSA_NS7_ILi256EEESB_EEES9_SE_SG_Li256ELb1ELb1ELb1ELb0EEENS1_36VarlenDynamicPersistentTileSchedulerILi128ELi96ELi256ELi128ELb1ELb1ELb1ELb0ELb1ELb1EEEEEEEEEvNT_6ParamsE --------------------------
	.section	.nv.info._ZN7cutlass13device_kernelIN5flash11enable_sm90INS1_16FlashAttnFwdSm90INS1_25CollectiveMainloopFwdSm90ILi2EN4cute5tupleIJNS5_1CILi1EEES8_S8_EEENS6_IJNS7_ILi128EEENS7_ILi96EEENS7_ILi64EEEEEELi256ENS_6half_tEfNS_4arch4Sm90ELb0ELb0ELb1ELb1ELb0ELb0ELb0ELb1ELb0ELb1ELb1ELb0EEENS1_21CollectiveEpilogueFwdINS6_IJSA_NS7_ILi256EEESB_EEES9_SE_SG_Li256ELb1ELb1ELb1ELb0EEENS1_36VarlenDynamicPersistentTileSchedulerILi128ELi96ELi256ELi128ELb1ELb1ELb1ELb0ELb1ELb1EEEEEEEEEvNT_6ParamsE,"",@"SHT_CUDA_INFO"
	.sectionflags	@""
	.align	4


	//----- nvinfo : EIATTR_CUDA_API_VERSION
	.align		4
        /*0000*/ 	.byte	0x04, 0x37
        /*0002*/ 	.short	(.L_191 - .L_190)
.L_190:
        /*0004*/ 	.word	0x00000082


	//----- nvinfo : EIATTR_KPARAM_INFO
	.align		4
.L_191:
        /*0008*/ 	.byte	0x04, 0x17
        /*000a*/ 	.short	(.L_193 - .L_192)
.L_192:
        /*000c*/ 	.word	0x00000000
        /*0010*/ 	.short	0x0000
        /*0012*/ 	.short	0x0070
        /*0014*/ 	.byte	0x00, 0xf0, 0x01, 0x2a


	//----- nvinfo : EIATTR_SPARSE_MMA_MASK
	.align		4
.L_193:
        /*0018*/ 	.byte	0x03, 0x50
        /*001a*/ 	.short	0x0000


	//----- nvinfo : EIATTR_MAXREG_COUNT
	.align		4
        /*001c*/ 	.byte	0x03, 0x1b
        /*001e*/ 	.short	0x00a8


	//----- nvinfo : EIATTR_NUM_BARRIERS
	.align		4
        /*0020*/ 	.byte	0x02, 0x4c
        /*0022*/ 	.byte	0x10
	.zero		1


	//----- nvinfo : EIATTR_EXTERNS
	.align		4
        /*0024*/ 	.byte	0x04, 0x0f
        /*0026*/ 	.short	(.L_195 - .L_194)


	//   ....[0]....
	.align		4
.L_194:
        /*0028*/ 	.word	index@(__assertfail)


	//----- nvinfo : EIATTR_ANNOTATIONS
	.align		4
.L_195:
        /*002c*/ 	.byte	0x04, 0x55
        /*002e*/ 	.short	(.L_197 - .L_196)


	//   ....[0]....
.L_196:
        /* <DEDUP_REMOVED lines=65> */


	//----- nvinfo : EIATTR_MERCURY_ISA_VERSION
	.align		4
.L_197:
        /*0430*/ 	.byte	0x03, 0x5f
        /*0432*/ 	.short	0x0101


	//----- nvinfo : EIATTR_UNUSED_LOAD_BYTE_OFFSET
	.align		4
        /*0434*/ 	.byte	0x04, 0x44
        /*0436*/ 	.short	(.L_199 - .L_198)


	//   ....[0]....
.L_198:
        /*0438*/ 	.word	0x00000a30
        /*043c*/ 	.word	0x0000fff0


	//   ....[1]....
        /*0440*/ 	.word	0x00006da0
        /*0444*/ 	.word	0x0000fff0


	//----- nvinfo : EIATTR_INT_WARP_WIDE_INSTR_OFFSETS
	.align		4
.L_199:
        /*0448*/ 	.byte	0x04, 0x31
        /*044a*/ 	.short	(.L_201 - .L_200)


	//   ....[0]....
.L_200:
        /*044c*/ 	.word	0x00000130


	//   ....[1]....
        /*0450*/ 	.word	0x00000170


	//   ....[2]....
        /*0454*/ 	.word	0x000001e0


	//   ....[3]....
        /*0458*/ 	.word	0x00003cd0


	//   ....[4]....
        /*045c*/ 	.word	0x0000cb30


	//   ....[5]....
        /*0460*/ 	.word	0x0000cbc0


	//   ....[6]....
        /*0464*/ 	.word	0x000107b0


	//   ....[7]....
        /*0468*/ 	.word	0x00010840


	//----- nvinfo : EIATTR_COOP_GROUP_MASK_REGIDS
	.align		4
.L_201:
        /*046c*/ 	.byte	0x04, 0x29
        /*046e*/ 	.short	(.L_203 - .L_202)


	//   ....[0]....
.L_202:
        /*0470*/ 	.word	0xffffffff


	//   ....[1]....
        /*0474*/ 	.word	0xffffffff


	//   ....[2]....
        /*0478*/ 	.word	0xffffffff


	//   ....[3]....
        /*047c*/ 	.word	0xffffffff


	//   ....[4]....
        /*0480*/ 	.word	0xffffffff


	//   ....[5]....
        /*0484*/ 	.word	0xffffffff


	//   ....[6]....
        /*0488*/ 	.word	0xffffffff


	//   ....[7]....
        /*048c*/ 	.word	0xffffffff


	//   ....[8]....
        /*0490*/ 	.word	0xffffffff


	//   ....[9]....
        /*0494*/ 	.word	0xffffffff


	//   ....[10]....
        /*0498*/ 	.word	0xffffffff


	//   ....[11]....
        /*049c*/ 	.word	0xffffffff


	//   ....[12]....
        /*04a0*/ 	.word	0xffffffff


	//   ....[13]....
        /*04a4*/ 	.word	0xffffffff


	//   ....[14]....
        /*04a8*/ 	.word	0xffffffff


	//   ....[15]....
        /*04ac*/ 	.word	0xffffffff


	//   ....[16]....
        /*04b0*/ 	.word	0xffffffff


	//   ....[17]....
        /*04b4*/ 	.word	0xffffffff


	//   ....[18]....
        /*04b8*/ 	.word	0xffffffff


	//   ....[19]....
        /*04bc*/ 	.word	0xffffffff


	//   ....[20]....
        /*04c0*/ 	.word	0xffffffff


	//   ....[21]....
        /*04c4*/ 	.word	0xffffffff


	//   ....[22]....
        /*04c8*/ 	.word	0xffffffff


	//   ....[23]....
        /*04cc*/ 	.word	0xffffffff


	//   ....[24]....
        /*04d0*/ 	.word	0xffffffff


	//   ....[25]....
        /*04d4*/ 	.word	0xffffffff


	//   ....[26]....
        /*04d8*/ 	.word	0xffffffff


	//   ....[27]....
        /*04dc*/ 	.word	0xffffffff


	//   ....[28]....
        /*04e0*/ 	.word	0xffffffff


	//   ....[29]....
        /*04e4*/ 	.word	0xffffffff


	//   ....[30]....
        /*04e8*/ 	.word	0xffffffff


	//   ....[31]....
        /*04ec*/ 	.word	0xffffffff


	//   ....[32]....
        /*04f0*/ 	.word	0xffffffff


	//   ....[33]....
        /*04f4*/ 	.word	0xffffffff


	//   ....[34]....
        /*04f8*/ 	.word	0xffffffff


	//   ....[35]....
        /*04fc*/ 	.word	0xffffffff


	//   ....[36]....
        /*0500*/ 	.word	0xffffffff


	//   ....[37]....
        /*0504*/ 	.word	0xffffffff


	//   ....[38]....
        /*0508*/ 	.word	0xffffffff


	//   ....[39]....
        /*050c*/ 	.word	0xffffffff


	//   ....[40]....
        /*0510*/ 	.word	0xffffffff


	//   ....[41]....
        /*0514*/ 	.word	0xffffffff


	//   ....[42]....
        /*0518*/ 	.word	0xffffffff


	//   ....[43]....
        /*051c*/ 	.word	0xffffffff


	//   ....[44]....
        /*0520*/ 	.word	0xffffffff


	//   ....[45]....
        /*0524*/ 	.word	0xffffffff


	//   ....[46]....
        /*0528*/ 	.word	0xffffffff


	//   ....[47]....
        /*052c*/ 	.word	0xffffffff


	//   ....[48]....
        /*0530*/ 	.word	0xffffffff


	//   ....[49]....
        /*0534*/ 	.word	0xffffffff


	//   ....[50]....
        /*0538*/ 	.word	0xffffffff


	//   ....[51]....
        /*053c*/ 	.word	0xffffffff


	//   ....[52]....
        /*0540*/ 	.word	0xffffffff


	//   ....[53]....
        /*0544*/ 	.word	0xffffffff


	//   ....[54]....
        /*0548*/ 	.word	0xffffffff


	//   ....[55]....
        /*054c*/ 	.word	0xffffffff


	//   ....[56]....
        /*0550*/ 	.word	0xffffffff


	//   ....[57]....
        /*0554*/ 	.word	0xffffffff


	//   ....[58]....
        /*0558*/ 	.word	0xffffffff


	//   ....[59]....
        /*055c*/ 	.word	0xffffffff


	//   ....[60]....
        /*0560*/ 	.word	0xffffffff


	//   ....[61]....
        /*0564*/ 	.word	0xffffffff


	//   ....[62]....
        /*0568*/ 	.word	0xffffffff


	//   ....[63]....
        /*056c*/ 	.word	0xffffffff


	//   ....[64]....
        /*0570*/ 	.word	0xffffffff


	//   ....[65]....
        /*0574*/ 	.word	0xffffffff


	//   ....[66]....
        /*0578*/ 	.word	0xffffffff


	//   ....[67]....
        /*057c*/ 	.word	0xffffffff


	//   ....[68]....
        /*0580*/ 	.word	0xffffffff


	//   ....[69]....
        /*0584*/ 	.word	0xffffffff


	//   ....[70]....
        /*0588*/ 	.word	0xffffffff


	//   ....[71]....
        /*058c*/ 	.word	0xffffffff


	//   ....[72]....
        /*0590*/ 	.word	0xffffffff


	//   ....[73]....
        /*0594*/ 	.word	0xffffffff


	//   ....[74]....
        /*0598*/ 	.word	0xffffffff


	//   ....[75]....
        /*059c*/ 	.word	0xffffffff


	//   ....[76]....
        /*05a0*/ 	.word	0xffffffff


	//   ....[77]....
        /*05a4*/ 	.word	0xffffffff


	//   ....[78]....
        /*05a8*/ 	.word	0xffffffff


	//   ....[79]....
        /*05ac*/ 	.word	0xffffffff


	//   ....[80]....
        /*05b0*/ 	.word	0xffffffff


	//   ....[81]....
        /*05b4*/ 	.word	0xffffffff


	//   ....[82]....
        /*05b8*/ 	.word	0xffffffff


	//   ....[83]....
        /*05bc*/ 	.word	0xffffffff


	//   ....[84]....
        /*05c0*/ 	.word	0xffffffff


	//   ....[85]....
        /*05c4*/ 	.word	0xffffffff


	//   ....[86]....
        /*05c8*/ 	.word	0xffffffff


	//   ....[87]....
        /*05cc*/ 	.word	0xffffffff


	//   ....[88]....
        /*05d0*/ 	.word	0xffffffff


	//   ....[89]....
        /*05d4*/ 	.word	0xffffffff


	//   ....[90]....
        /*05d8*/ 	.word	0xffffffff


	//   ....[91]....
        /*05dc*/ 	.word	0xffffffff


	//   ....[92]....
        /*05e0*/ 	.word	0xffffffff


	//   ....[93]....
        /*05e4*/ 	.word	0xffffffff


	//   ....[94]....
        /*05e8*/ 	.word	0xffffffff


	//   ....[95]....
        /*05ec*/ 	.word	0xffffffff


	//   ....[96]....
        /*05f0*/ 	.word	0xffffffff


	//   ....[97]....
        /*05f4*/ 	.word	0x0500000f


	//   ....[98]....
        /*05f8*/ 	.word	0x0500000f


	//   ....[99]....
        /*05fc*/ 	.word	0x0500000f


	//   ....[100]....
        /*0600*/ 	.word	0x0500000f


	//   ....[101]....
        /*0604*/ 	.word	0x0500000f


	//   ....[102]....
        /*0608*/ 	.word	0x0500000f


	//   ....[103]....
        /*060c*/ 	.word	0x0500000f


	//   ....[104]....
        /*0610*/ 	.word	0x0500000f


	//   ....[105]....
        /*0614*/ 	.word	0x0500000f


	//   ....[106]....
        /*0618*/ 	.word	0x0500000f


	//   ....[107]....
        /*061c*/ 	.word	0x0500000f


	//   ....[108]....
        /*0620*/ 	.word	0x0500000f


	//   ....[109]....
        /*0624*/ 	.word	0x0500000f


	//   ....[110]....
        /*0628*/ 	.word	0x0500000f


	//   ....[111]....
        /*062c*/ 	.word	0x0500000f


	//   ....[112]....
        /*0630*/ 	.word	0x0500000f


	//   ....[113]....
        /*0634*/ 	.word	0x0500000f


	//   ....[114]....
        /*0638*/ 	.word	0x0500000f


	//   ....[115]....
        /*063c*/ 	.word	0x0500000f


	//   ....[116]....
        /*0640*/ 	.word	0x0500000f


	//   ....[117]....
        /*0644*/ 	.word	0x0500000f


	//   ....[118]....
        /*0648*/ 	.word	0x0500000f


	//   ....[119]....
        /*064c*/ 	.word	0x0500000f


	//   ....[120]....
        /*0650*/ 	.word	0x0500000f


	//   ....[121]....
        /*0654*/ 	.word	0x0500000f


	//   ....[122]....
        /*0658*/ 	.word	0x0500000f


	//   ....[123]....
        /*065c*/ 	.word	0x0500000f


	//   ....[124]....
        /*0660*/ 	.word	0x0500000f


	//   ....[125]....
        /*0664*/ 	.word	0x0500000f


	//   ....[126]....
        /*0668*/ 	.word	0x0500000f


	//   ....[127]....
        /*066c*/ 	.word	0x0500000f


	//   ....[128]....
        /*0670*/ 	.word	0x0500000f


	//   ....[129]....
        /*0674*/ 	.word	0x0500000f


	//   ....[130]....
        /*0678*/ 	.word	0x0500000f


	//   ....[131]....
        /*067c*/ 	.word	0x0500000f


	//   ....[132]....
        /*0680*/ 	.word	0x0500000f


	//----- nvinfo : EIATTR_COOP_GROUP_INSTR_OFFSETS
	.align		4
.L_203:
        /*0684*/ 	.byte	0x04, 0x28
        /*0686*/ 	.short	(.L_205 - .L_204)


	//   ....[0]....
.L_204:
        /*0688*/ 	.word	0x00000070


	//   ....[1]....
        /*068c*/ 	.word	0x00000140


	//   ....[2]....
        /*0690*/ 	.word	0x00000190


	//   ....[3]....
        /*0694*/ 	.word	0x000003c0


	//   ....[4]....
        /*0698*/ 	.word	0x00000520


	//   ....[5]....
        /*069c*/ 	.word	0x00000640


	//   ....[6]....
        /*06a0*/ 	.word	0x000007a0


	//   ....[7]....
        /*06a4*/ 	.word	0x00001cf0


	//   ....[8]....
        /*06a8*/ 	.word	0x00002e50


	//   ....[9]....
        /*06ac*/ 	.word	0x00002ed0


	//   ....[10]....
        /*06b0*/ 	.word	0x00003300


	//   ....[11]....
        /*06b4*/ 	.word	0x00003360


	//   ....[12]....
        /*06b8*/ 	.word	0x00004810


	//   ....[13]....
        /*06bc*/ 	.word	0x00004870


	//   ....[14]....
        /*06c0*/ 	.word	0x00005290


	//   ....[15]....
        /*06c4*/ 	.word	0x000052f0


	//   ....[16]....
        /*06c8*/ 	.word	0x00006320


	//   ....[17]....
        /*06cc*/ 	.word	0x00006390


	//   ....[18]....
        /*06d0*/ 	.word	0x000063f0


	//   ....[19]....
        /*06d4*/ 	.word	0x00006410


	//   ....[20]....
        /*06d8*/ 	.word	0x00007f10


	//   ....[21]....
        /*06dc*/ 	.word	0x00007f20


	//   ....[22]....
        /*06e0*/ 	.word	0x00007f30


	//   ....[23]....
        /*06e4*/ 	.word	0x00007f40


	//   ....[24]....
        /*06e8*/ 	.word	0x00008a00


	//   ....[25]....
        /*06ec*/ 	.word	0x00008a20


	//   ....[26]....
        /*06f0*/ 	.word	0x00008bd0


	//   ....[27]....
        /*06f4*/ 	.word	0x00008bf0


	//   ....[28]....
        /*06f8*/ 	.word	0x00008d30


	//   ....[29]....
        /*06fc*/ 	.word	0x00008d50


	//   ....[30]....
        /*0700*/ 	.word	0x00008ea0


	//   ....[31]....
        /*0704*/ 	.word	0x00008ec0


	//   ....[32]....
        /*0708*/ 	.word	0x000093c0


	//   ....[33]....
        /*070c*/ 	.word	0x000093d0


	//   ....[34]....
        /*0710*/ 	.word	0x00009c80


	//   ....[35]....
        /*0714*/ 	.word	0x00009c90


	//   ....[36]....
        /*0718*/ 	.word	0x0000aef0


	//   ....[37]....
        /*071c*/ 	.word	0x0000af20


	//   ....[38]....
        /*0720*/ 	.word	0x0000b090


	//   ....[39]....
        /*0724*/ 	.word	0x0000b0b0


	//   ....[40]....
        /*0728*/ 	.word	0x0000b1f0


	//   ....[41]....
        /*072c*/ 	.word	0x0000b210


	//   ....[42]....
        /*0730*/ 	.word	0x0000b360


	//   ....[43]....
        /*0734*/ 	.word	0x0000b380


	//   ....[44]....
        /*0738*/ 	.word	0x0000b550


	//   ....[45]....
        /*073c*/ 	.word	0x0000b770


	//   ....[46]....
        /*0740*/ 	.word	0x0000b7a0


	//   ....[47]....
        /*0744*/ 	.word	0x0000b7d0


	//   ....[48]....
        /*0748*/ 	.word	0x0000b800


	//   ....[49]....
        /*074c*/ 	.word	0x0000b830


	//   ....[50]....
        /*0750*/ 	.word	0x0000b860


	//   ....[51]....
        /*0754*/ 	.word	0x0000ba00


	//   ....[52]....
        /*0758*/ 	.word	0x0000ba30


	//   ....[53]....
        /*075c*/ 	.word	0x0000ba60


	//   ....[54]....
        /*0760*/ 	.word	0x0000ba90


	//   ....[55]....
        /*0764*/ 	.word	0x0000bac0


	//   ....[56]....
        /*0768*/ 	.word	0x0000baf0


	//   ....[57]....
        /*076c*/ 	.word	0x0000bb80


	//   ....[58]....
        /*0770*/ 	.word	0x0000bbb0


	//   ....[59]....
        /*0774*/ 	.word	0x0000bbc0


	//   ....[60]....
        /*0778*/ 	.word	0x0000bc70


	//   ....[61]....
        /*077c*/ 	.word	0x0000d110


	//   ....[62]....
        /*0780*/ 	.word	0x0000dbc0


	//   ....[63]....
        /*0784*/ 	.word	0x0000dc00


	//   ....[64]....
        /*0788*/ 	.word	0x0000dca0


	//   ....[65]....
        /*078c*/ 	.word	0x0000dcb0


	//   ....[66]....
        /*0790*/ 	.word	0x0000dd30


	//   ....[67]....
        /*0794*/ 	.word	0x0000dd40


	//   ....[68]....
        /*0798*/ 	.word	0x0000ddc0


	//   ....[69]....
        /*079c*/ 	.word	0x0000ddd0


	//   ....[70]....
        /*07a0*/ 	.word	0x0000de50


	//   ....[71]....
        /*07a4*/ 	.word	0x0000de60


	//   ....[72]....
        /*07a8*/ 	.word	0x0000dee0


	//   ....[73]....
        /*07ac*/ 	.word	0x0000def0


	//   ....[74]....
        /*07b0*/ 	.word	0x0000df70


	//   ....[75]....
        /*07b4*/ 	.word	0x0000df80


	//   ....[76]....
        /*07b8*/ 	.word	0x0000dfd0


	//   ....[77]....
        /*07bc*/ 	.word	0x0000dff0


	//   ....[78]....
        /*07c0*/ 	.word	0x00010ac0


	//   ....[79]....
        /*07c4*/ 	.word	0x00010af0


	//   ....[80]....
        /*07c8*/ 	.word	0x00010b50


	//   ....[81]....
        /*07cc*/ 	.word	0x00010b80


	//   ....[82]....
        /*07d0*/ 	.word	0x00010bb0


	//   ....[83]....
        /*07d4*/ 	.word	0x00010be0


	//   ....[84]....
        /*07d8*/ 	.word	0x00010c10


	//   ....[85]....
        /*07dc*/ 	.word	0x00010c40


	//   ....[86]....
        /*07e0*/ 	.word	0x00010e00


	//   ....[87]....
        /*07e4*/ 	.word	0x00010e30


	//   ....[88]....
        /*07e8*/ 	.word	0x00010e60


	//   ....[89]....
        /*07ec*/ 	.word	0x00010e90


	//   ....[90]....
        /*07f0*/ 	.word	0x00010ec0


	//   ....[91]....
        /*07f4*/ 	.word	0x00010ef0


	//   ....[92]....
        /*07f8*/ 	.word	0x00010fb0


	//   ....[93]....
        /*07fc*/ 	.word	0x00010fd0


	//   ....[94]....
        /*0800*/ 	.word	0x00010fe0


	//   ....[95]....
        /*0804*/ 	.word	0x00011040


	//   ....[96]....
        /*0808*/ 	.word	0x00011750


	//   ....[97]....
        /*080c*/ 	.word	0x00011c30


	//   ....[98]....
        /*0810*/ 	.word	0x00011e10


	//   ....[99]....
        /*0814*/ 	.word	0x00011e60


	//   ....[100]....
        /*0818*/ 	.word	0x00011ec0


	//   ....[101]....
        /*081c*/ 	.word	0x00011fb0


	//   ....[102]....
        /*0820*/ 	.word	0x00012010


	//   ....[103]....
        /*0824*/ 	.word	0x00012100


	//   ....[104]....
        /*0828*/ 	.word	0x00012160


	//   ....[105]....
        /*082c*/ 	.word	0x00012250


	//   ....[106]....
        /*0830*/ 	.word	0x000122b0


	//   ....[107]....
        /*0834*/ 	.word	0x000123a0


	//   ....[108]....
        /*0838*/ 	.word	0x00012400


	//   ....[109]....
        /*083c*/ 	.word	0x000124f0


	//   ....[110]....
        /*0840*/ 	.word	0x00012550


	//   ....[111]....
        /*0844*/ 	.word	0x00012620


	//   ....[112]....
        /*0848*/ 	.word	0x000126a0


	//   ....[113]....
        /*084c*/ 	.word	0x00012770


	//   ....[114]....
        /*0850*/ 	.word	0x00012aa0


	//   ....[115]....
        /*0854*/ 	.word	0x00012b40


	//   ....[116]....
        /*0858*/ 	.word	0x00012cd0


	//   ....[117]....
        /*085c*/ 	.word	0x00012d40


	//   ....[118]....
        /*0860*/ 	.word	0x00012db0


	//   ....[119]....
        /*0864*/ 	.word	0x00012e20


	//   ....[120]....
        /*0868*/ 	.word	0x00012e90


	//   ....[121]....
        /*086c*/ 	.word	0x00012f10


	//   ....[122]....
        /*0870*/ 	.word	0x00012fa0


	//   ....[123]....
        /*0874*/ 	.word	0x00013040


	//   ....[124]....
        /*0878*/ 	.word	0x000130b0


	//   ....[125]....
        /*087c*/ 	.word	0x00013120


	//   ....[126]....
        /*0880*/ 	.word	0x00013190


	//   ....[127]....
        /*0884*/ 	.word	0x00013210


	//   ....[128]....
        /*0888*/ 	.word	0x00013280


	//   ....[129]....
        /*088c*/ 	.word	0x00013320


	//   ....[130]....
        /*0890*/ 	.word	0x00013370


	//   ....[131]....
        /*0894*/ 	.word	0x00013400


	//   ....[132]....
        /*0898*/ 	.word	0x00013530


	//----- nvinfo : EIATTR_REG_RECONFIG
	.align		4
.L_205:
        /*089c*/ 	.byte	0x01, 0x54
	.zero		2


	//----- nvinfo : EIATTR_SYSCALL_OFFSETS
	.align		4
        /*08a0*/ 	.byte	0x04, 0x46
        /*08a2*/ 	.short	(.L_207 - .L_206)


	//   ....[0]....
.L_206:
        /*08a4*/ 	.word	0x00001e70


	//   ....[1]....
        /*08a8*/ 	.word	0x0000cd30


	//   ....[2]....
        /*08ac*/ 	.word	0x0000ce80


	//   ....[3]....
        /*08b0*/ 	.word	0x0000cf80


	//   ....[4]....
        /*08b4*/ 	.word	0x0000d800


	//----- nvinfo : EIATTR_MBARRIER_INSTR_OFFSETS
	.align		4
.L_207:
        /*08b8*/ 	.byte	0x04, 0x39
        /*08ba*/ 	.short	(.L_209 - .L_208)


	//   ....[0]....
.L_208:
        /*08bc*/ 	.word	0x00000270
        /*08c0*/ 	.word	0x000000ff
        /*08c4*/ 	.word	0x00022800
        /*08c8*/ 	.short	0x0100
        /*08ca*/ 	.byte	0x08
	.zero		1


	//   ....[1]....
        /*08cc*/ 	.word	0x00000280
        /*08d0*/ 	.word	0x000000ff
        /*08d4*/ 	.word	0x00022820
        /*08d8*/ 	.short	0x0100
        /*08da*/ 	.byte	0x08
	.zero		1


	//   ....[2]....
        /*08dc*/ 	.word	0x00000370
        /*08e0*/ 	.word	0x000000ff
        /*08e4*/ 	.word	0x00022830
        /*08e8*/ 	.short	0x0100
        /*08ea*/ 	.byte	0x08
	.zero		1


	//   ....[3]....
        /*08ec*/ 	.word	0x00000380
        /*08f0*/ 	.word	0x000000ff
        /*08f4*/ 	.word	0x00022840
        /*08f8*/ 	.short	0x0100
        /*08fa*/ 	.byte	0x08
	.zero		1


	//   ....[4]....
        /*08fc*/ 	.word	0x00000390
        /*0900*/ 	.word	0x000000ff
        /*0904*/ 	.word	0x00022838
        /*0908*/ 	.short	0x0100
        /*090a*/ 	.byte	0x08
	.zero		1


	//   ....[5]....
        /*090c*/ 	.word	0x000003a0
        /*0910*/ 	.word	0x000000ff
        /*0914*/ 	.word	0x00022848
        /*0918*/ 	.short	0x0100
        /*091a*/ 	.byte	0x08
	.zero		1


	//   ....[6]....
        /*091c*/ 	.word	0x000004d0
        /*0920*/ 	.word	0x000000ff
        /*0924*/ 	.word	0x00022850
        /*0928*/ 	.short	0x0100
        /*092a*/ 	.byte	0x08
	.zero		1


	//   ....[7]....
        /*092c*/ 	.word	0x000004e0
        /*0930*/ 	.word	0x000000ff
        /*0934*/ 	.word	0x00022860
        /*0938*/ 	.short	0x0100
        /*093a*/ 	.byte	0x08
	.zero		1


	//   ....[8]....
        /*093c*/ 	.word	0x000004f0
        /*0940*/ 	.word	0x000000ff
        /*0944*/ 	.word	0x00022858
        /*0948*/ 	.short	0x0100
        /*094a*/ 	.byte	0x08
	.zero		1


	//   ....[9]....
        /*094c*/ 	.word	0x00000500
        /*0950*/ 	.word	0x000000ff
        /*0954*/ 	.word	0x00022868
        /*0958*/ 	.short	0x0100
        /*095a*/ 	.byte	0x08
	.zero		1


	//   ....[10]....
        /*095c*/ 	.word	0x000005f0
        /*0960*/ 	.word	0x000000ff
        /*0964*/ 	.word	0x00022870
        /*0968*/ 	.short	0x0100
        /*096a*/ 	.byte	0x06
	.zero		1


	//   ....[11]....
        /*096c*/ 	.word	0x00000600
        /*0970*/ 	.word	0x000000ff
        /*0974*/ 	.word	0x00022880
        /*0978*/ 	.short	0x0100
        /*097a*/ 	.byte	0x06
	.zero		1


	//   ....[12]....
        /*097c*/ 	.word	0x00000610
        /*0980*/ 	.word	0x000000ff
        /*0984*/ 	.word	0x00022878
        /*0988*/ 	.short	0x0100
        /*098a*/ 	.byte	0x06
	.zero		1


	//   ....[13]....
        /*098c*/ 	.word	0x00000620
        /*0990*/ 	.word	0x000000ff
        /*0994*/ 	.word	0x00022888
        /*0998*/ 	.short	0x0100
        /*099a*/ 	.byte	0x06
	.zero		1


	//   ....[14]....
        /*099c*/ 	.word	0x00000750
        /*09a0*/ 	.word	0x000000ff
        /*09a4*/ 	.word	0x00022890
        /*09a8*/ 	.short	0x0100
        /*09aa*/ 	.byte	0x08
	.zero		1


	//   ....[15]....
        /*09ac*/ 	.word	0x00000760
        /*09b0*/ 	.word	0x000000ff
        /*09b4*/ 	.word	0x000228a0
        /*09b8*/ 	.short	0x0100
        /*09ba*/ 	.byte	0x08
	.zero		1


	//   ....[16]....
        /*09bc*/ 	.word	0x00000770
        /*09c0*/ 	.word	0x000000ff
        /*09c4*/ 	.word	0x00022898
        /*09c8*/ 	.short	0x0100
        /*09ca*/ 	.byte	0x08
	.zero		1


	//   ....[17]....
        /*09cc*/ 	.word	0x00000780
        /*09d0*/ 	.word	0x000000ff
        /*09d4*/ 	.word	0x000228a8
        /*09d8*/ 	.short	0x0100
        /*09da*/ 	.byte	0x08
	.zero		1


	//   ....[18]....
        /*09dc*/ 	.word	0x000008b0
        /*09e0*/ 	.word	0x000000ff
        /*09e4*/ 	.word	0x000228b0
        /*09e8*/ 	.short	0x0100
        /*09ea*/ 	.byte	0x08
	.zero		1


	//   ....[19]....
        /*09ec*/ 	.word	0x000008c0
        /*09f0*/ 	.word	0x000000ff
        /*09f4*/ 	.word	0x000228c0
        /*09f8*/ 	.short	0x0100
        /*09fa*/ 	.byte	0x08
	.zero		1


	//   ....[20]....
        /*09fc*/ 	.word	0x000008d0
        /*0a00*/ 	.word	0x000000ff
        /*0a04*/ 	.word	0x000228b8
        /*0a08*/ 	.short	0x0100
        /*0a0a*/ 	.byte	0x08
	.zero		1


	//   ....[21]....
        /*0a0c*/ 	.word	0x000008e0
        /*0a10*/ 	.word	0x000000ff
        /*0a14*/ 	.word	0x000228c8
        /*0a18*/ 	.short	0x0100
        /*0a1a*/ 	.byte	0x08
	.zero		1


	//   ....[22]....
        /*0a1c*/ 	.word	0x00001f20
        /*0a20*/ 	.word	0x00000006
        /*0a24*/ 	.word	0x00022800
        /*0a28*/ 	.short	0x010a
        /*0a2a*/ 	.byte	0x3f
	.zero		1


	//   ....[23]....
        /*0a2c*/ 	.word	0x00001ff0
        /*0a30*/ 	.word	0x000000ff
        /*0a34*/ 	.word	0x00022830
        /*0a38*/ 	.short	0x010a
        /*0a3a*/ 	.byte	0x16
	.zero		1


	//   ....[24]....
        /*0a3c*/ 	.word	0x00002030
        /*0a40*/ 	.word	0x000000ff
        /*0a44*/ 	.word	0x00022830
        /*0a48*/ 	.short	0x010a
        /*0a4a*/ 	.byte	0x16
	.zero		1


	//   ....[25]....
        /*0a4c*/ 	.word	0x00003840
        /*0a50*/ 	.word	0x00000004
        /*0a54*/ 	.word	0x00000000
        /*0a58*/ 	.short	0x0101
        /*0a5a*/ 	.byte	0x3f
	.zero		1


	//   ....[26]....
        /*0a5c*/ 	.word	0x00003c40
        /*0a60*/ 	.word	0x000000ff
        /*0a64*/ 	.word	0x00022850
        /*0a68*/ 	.short	0x010a
        /*0a6a*/ 	.byte	0x16
	.zero		1


	//   ....[27]....
        /*0a6c*/ 	.word	0x00003c80
        /*0a70*/ 	.word	0x000000ff
        /*0a74*/ 	.word	0x00022850
        /*0a78*/ 	.short	0x010a
        /*0a7a*/ 	.byte	0x16
	.zero		1


	//   ....[28]....
        /*0a7c*/ 	.word	0x00003f70
        /*0a80*/ 	.word	0x000000ff
        /*0a84*/ 	.word	0x00000000
        /*0a88*/ 	.short	0x0101
        /*0a8a*/ 	.byte	0x16
	.zero		1


	//   ....[29]....
        /*0a8c*/ 	.word	0x00004100
        /*0a90*/ 	.word	0x000000ff
        /*0a94*/ 	.word	0x00022830
        /*0a98*/ 	.short	0x010a
        /*0a9a*/ 	.byte	0x19
	.zero		1


	//   ....[30]....
        /*0a9c*/ 	.word	0x00004140
        /*0aa0*/ 	.word	0x000000ff
        /*0aa4*/ 	.word	0x00022830
        /*0aa8*/ 	.short	0x010a
        /*0aaa*/ 	.byte	0x19
	.zero		1


	//   ....[31]....
        /*0aac*/ 	.word	0x00005b20
        /*0ab0*/ 	.word	0x0000000f
        /*0ab4*/ 	.word	0x00000000
        /*0ab8*/ 	.short	0x0101
        /*0aba*/ 	.byte	0x3f
	.zero		1


	//   ....[32]....
        /*0abc*/ 	.word	0x00005fd0
        /*0ac0*/ 	.word	0x000000ff
        /*0ac4*/ 	.word	0x00022850
        /*0ac8*/ 	.short	0x010a
        /*0aca*/ 	.byte	0x19
	.zero		1


	//   ....[33]....
        /*0acc*/ 	.word	0x00006010
        /*0ad0*/ 	.word	0x000000ff
        /*0ad4*/ 	.word	0x00022850
        /*0ad8*/ 	.short	0x010a
        /*0ada*/ 	.byte	0x19
	.zero		1


	//   ....[34]....
        /*0adc*/ 	.word	0x00006300
        /*0ae0*/ 	.word	0x00000009
        /*0ae4*/ 	.word	0x00000000
        /*0ae8*/ 	.short	0x0101
        /*0aea*/ 	.byte	0x3f
	.zero		1


	//   ....[35]....
        /*0aec*/ 	.word	0x00008a30
        /*0af0*/ 	.word	0x000000ff
        /*0af4*/ 	.word	0x00000000
        /*0af8*/ 	.short	0x0101
        /*0afa*/ 	.byte	0x08
	.zero		1


	//   ....[36]....
        /*0afc*/ 	.word	0x00009240
        /*0b00*/ 	.word	0x000000ff
        /*0b04*/ 	.word	0x00000000
        /*0b08*/ 	.short	0x0101
        /*0b0a*/ 	.byte	0x08
	.zero		1


	//   ....[37]....
        /*0b0c*/ 	.word	0x0000d360
        /*0b10*/ 	.word	0x00000000
        /*0b14*/ 	.word	0x00022840
        /*0b18*/ 	.short	0x010a
        /*0b1a*/ 	.byte	0x3f
	.zero		1


	//   ....[38]....
        /*0b1c*/ 	.word	0x0000e090
        /*0b20*/ 	.word	0x00000012
        /*0b24*/ 	.word	0x00022800
        /*0b28*/ 	.short	0x0107
        /*0b2a*/ 	.byte	0x3f
	.zero		1


	//   ....[39]....
        /*0b2c*/ 	.word	0x0000e180
        /*0b30*/ 	.word	0x00000012
        /*0b34*/ 	.word	0x00022800
        /*0b38*/ 	.short	0x0101
        /*0b3a*/ 	.byte	0x3f
	.zero		1


	//   ....[40]....
        /*0b3c*/ 	.word	0x0000e1a0
        /*0b40*/ 	.word	0x00000012
        /*0b44*/ 	.word	0x00022820
        /*0b48*/ 	.short	0x010a
        /*0b4a*/ 	.byte	0x3f
	.zero		1


	//   ....[41]....
        /*0b4c*/ 	.word	0x0000e280
        /*0b50*/ 	.word	0x00000002
        /*0b54*/ 	.word	0x00022860
        /*0b58*/ 	.short	0x010a
        /*0b5a*/ 	.byte	0x3f
	.zero		1


	//   ....[42]....
        /*0b5c*/ 	.word	0x0000eb30
        /*0b60*/ 	.word	0x00000003
        /*0b64*/ 	.word	0x00022840
        /*0b68*/ 	.short	0x010a
        /*0b6a*/ 	.byte	0x3f
	.zero		1


	//   ....[43]....
        /*0b6c*/ 	.word	0x0000ed80
        /*0b70*/ 	.word	0x00000003
        /*0b74*/ 	.word	0x00022860
        /*0b78*/ 	.short	0x010a
        /*0b7a*/ 	.byte	0x3f
	.zero		1


	//   ....[44]....
        /*0b7c*/ 	.word	0x0000f570
        /*0b80*/ 	.word	0x00000004
        /*0b84*/ 	.word	0x00022840
        /*0b88*/ 	.short	0x010a
        /*0b8a*/ 	.byte	0x3f
	.zero		1


	//   ....[45]....
        /*0b8c*/ 	.word	0x0000f7c0
        /*0b90*/ 	.word	0x00000004
        /*0b94*/ 	.word	0x00022860
        /*0b98*/ 	.short	0x010a
        /*0b9a*/ 	.byte	0x3f
	.zero		1


	//   ....[46]....
        /*0b9c*/ 	.word	0x0000ff40
        /*0ba0*/ 	.word	0x00000002
        /*0ba4*/ 	.word	0x00022840
        /*0ba8*/ 	.short	0x010a
        /*0baa*/ 	.byte	0x3f
	.zero		1


	//   ....[47]....
        /*0bac*/ 	.word	0x00010190
        /*0bb0*/ 	.word	0x00000002
        /*0bb4*/ 	.word	0x00022860
        /*0bb8*/ 	.short	0x010a
        /*0bba*/ 	.byte	0x3f
	.zero		1


	//   ....[48]....
        /*0bbc*/ 	.word	0x000116d0
        /*0bc0*/ 	.word	0x00000000
        /*0bc4*/ 	.word	0x00022820
        /*0bc8*/ 	.short	0x010a
        /*0bca*/ 	.byte	0x3f
	.zero		1


	//   ....[49]....
        /*0bcc*/ 	.word	0x000118c0
        /*0bd0*/ 	.word	0x00000006
        /*0bd4*/ 	.word	0x00000000
        /*0bd8*/ 	.short	0x010a
        /*0bda*/ 	.byte	0x3f
	.zero		1


	//   ....[50]....
        /*0bdc*/ 	.word	0x000118f0
        /*0be0*/ 	.word	0x00000007
        /*0be4*/ 	.word	0x00000000
        /*0be8*/ 	.short	0x010a
        /*0bea*/ 	.byte	0x3f
	.zero		1


	//   ....[51]....
        /*0bec*/ 	.word	0x00011950
        /*0bf0*/ 	.word	0x00000004
        /*0bf4*/ 	.word	0x00000000
        /*0bf8*/ 	.short	0x010a
        /*0bfa*/ 	.byte	0x3f
	.zero		1


	//   ....[52]....
        /*0bfc*/ 	.word	0x00011980
        /*0c00*/ 	.word	0x00000003
        /*0c04*/ 	.word	0x00000000
        /*0c08*/ 	.short	0x010a
        /*0c0a*/ 	.byte	0x3f
	.zero		1


	//   ....[53]....
        /*0c0c*/ 	.word	0x000119e0
        /*0c10*/ 	.word	0x00000006
        /*0c14*/ 	.word	0x00022800
        /*0c18*/ 	.short	0x010a
        /*0c1a*/ 	.byte	0x3f
	.zero		1


	//   ....[54]....
        /*0c1c*/ 	.word	0x00011a40
        /*0c20*/ 	.word	0x00000003
        /*0c24*/ 	.word	0x00022830
        /*0c28*/ 	.short	0x010a
        /*0c2a*/ 	.byte	0x3f
	.zero		1


	//   ....[55]....
        /*0c2c*/ 	.word	0x00011aa0
        /*0c30*/ 	.word	0x00000009
        /*0c34*/ 	.word	0x00022850
        /*0c38*/ 	.short	0x010a
        /*0c3a*/ 	.byte	0x3f
	.zero		1


	//   ....[56]....
        /*0c3c*/ 	.word	0x00011b00
        /*0c40*/ 	.word	0x00000003
        /*0c44*/ 	.word	0x00022830
        /*0c48*/ 	.short	0x010a
        /*0c4a*/ 	.byte	0x3f
	.zero		1


	//   ....[57]....
        /*0c4c*/ 	.word	0x00011b50
        /*0c50*/ 	.word	0x00000009
        /*0c54*/ 	.word	0x00022850
        /*0c58*/ 	.short	0x010a
        /*0c5a*/ 	.byte	0x3f
	.zero		1


	//   ....[58]....
        /*0c5c*/ 	.word	0x00011cf0
        /*0c60*/ 	.word	0x00000000
        /*0c64*/ 	.word	0x00022840
        /*0c68*/ 	.short	0x010a
        /*0c6a*/ 	.byte	0x3f
	.zero		1


	//   ....[59]....
        /*0c6c*/ 	.word	0x000127b0
        /*0c70*/ 	.word	0x00000012
        /*0c74*/ 	.word	0x00022820
        /*0c78*/ 	.short	0x010a
        /*0c7a*/ 	.byte	0x3f
	.zero		1


	//   ....[60]....
        /*0c7c*/ 	.word	0x00012800
        /*0c80*/ 	.word	0x00000002
        /*0c84*/ 	.word	0x00022860
        /*0c88*/ 	.short	0x010a
        /*0c8a*/ 	.byte	0x3f
	.zero		1


	//   ....[61]....
        /*0c8c*/ 	.word	0x00012850
        /*0c90*/ 	.word	0x00000003
        /*0c94*/ 	.word	0x00022840
        /*0c98*/ 	.short	0x010a
        /*0c9a*/ 	.byte	0x3f
	.zero		1


	//   ....[62]....
        /*0c9c*/ 	.word	0x000128a0
        /*0ca0*/ 	.word	0x00000003
        /*0ca4*/ 	.word	0x00022860
        /*0ca8*/ 	.short	0x010a
        /*0caa*/ 	.byte	0x3f
	.zero		1


	//   ....[63]....
        /*0cac*/ 	.word	0x000128f0
        /*0cb0*/ 	.word	0x00000004
        /*0cb4*/ 	.word	0x00022840
        /*0cb8*/ 	.short	0x010a
        /*0cba*/ 	.byte	0x3f
	.zero		1


	//   ....[64]....
        /*0cbc*/ 	.word	0x00012940
        /*0cc0*/ 	.word	0x00000004
        /*0cc4*/ 	.word	0x00022860
        /*0cc8*/ 	.short	0x010a
        /*0cca*/ 	.byte	0x3f
	.zero		1


	//   ....[65]....
        /*0ccc*/ 	.word	0x00012990
        /*0cd0*/ 	.word	0x00000002
        /*0cd4*/ 	.word	0x00022840
        /*0cd8*/ 	.short	0x010a
        /*0cda*/ 	.byte	0x3f
	.zero		1


	//   ....[66]....
        /*0cdc*/ 	.word	0x000129e0
        /*0ce0*/ 	.word	0x00000002
        /*0ce4*/ 	.word	0x00022860
        /*0ce8*/ 	.short	0x010a
        /*0cea*/ 	.byte	0x3f
	.zero		1


	//   ....[67]....
        /*0cec*/ 	.word	0x00013450
        /*0cf0*/ 	.word	0x00000000
        /*0cf4*/ 	.word	0x00022820
        /*0cf8*/ 	.short	0x010a
        /*0cfa*/ 	.byte	0x3f
	.zero		1


	//   ....[68]....
        /*0cfc*/ 	.word	0x000135f0
        /*0d00*/ 	.word	0x00000006
        /*0d04*/ 	.word	0x00000000
        /*0d08*/ 	.short	0x010a
        /*0d0a*/ 	.byte	0x3f
	.zero		1


	//   ....[69]....
        /*0d0c*/ 	.word	0x00013640
        /*0d10*/ 	.word	0x00000007
        /*0d14*/ 	.word	0x00000000
        /*0d18*/ 	.short	0x010a
        /*0d1a*/ 	.byte	0x3f
	.zero		1


	//   ....[70]....
        /*0d1c*/ 	.word	0x00013690
        /*0d20*/ 	.word	0x00000004
        /*0d24*/ 	.word	0x00000000
        /*0d28*/ 	.short	0x010a
        /*0d2a*/ 	.byte	0x3f
	.zero		1


	//----- nvinfo : EIATTR_NUM_MBARRIERS
	.align		4
.L_209:
        /*0d2c*/ 	.byte	0x03, 0x38
        /*0d2e*/ 	.short	0x0016


	//----- nvinfo : EIATTR_EXIT_INSTR_OFFSETS
	.align		4
        /*0d30*/ 	.byte	0x04, 0x1c
        /*0d32*/ 	.short	(.L_211 - .L_210)


	//   ....[0]....
.L_210:
        /*0d34*/ 	.word	0x00000a70


	//   ....[1]....
        /*0d38*/ 	.word	0x0000b500


	//   ....[2]....
        /*0d3c*/ 	.word	0x000119d0


	//----- nvinfo : EIATTR_MAX_THREADS
	.align		4
.L_211:
        /*0d40*/ 	.byte	0x04, 0x05
        /*0d42*/ 	.short	(.L_213 - .L_212)
.L_212:
        /*0d44*/ 	.word	0x00000180
        /*0d48*/ 	.word	0x00000001
        /*0d4c*/ 	.word	0x00000001


	//----- nvinfo : EIATTR_CRS_STACK_SIZE
	.align		4
.L_213:
        /*0d50*/ 	.byte	0x04, 0x1e
        /*0d52*/ 	.short	(.L_215 - .L_214)
.L_214:
        /*0d54*/ 	.word	0x00000000


	//----- nvinfo : EIATTR_CBANK_PARAM_SIZE
	.align		4
.L_215:
        /*0d58*/ 	.byte	0x03, 0x19
        /*0d5a*/ 	.short	0x0af0


	//----- nvinfo : EIATTR_PARAM_CBANK
	.align		4
        /*0d5c*/ 	.byte	0x04, 0x0a
        /*0d5e*/ 	.short	(.L_217 - .L_216)
	.align		4
.L_216:
        /*0d60*/ 	.word	index@(.nv.constant0._ZN7cutlass13device_kernelIN5flash11enable_sm90INS1_16FlashAttnFwdSm90INS1_25CollectiveMainloopFwdSm90ILi2EN4cute5tupleIJNS5_1CILi1EEES8_S8_EEENS6_IJNS7_ILi128EEENS7_ILi96EEENS7_ILi64EEEEEELi256ENS_6half_tEfNS_4arch4Sm90ELb0ELb0ELb1ELb1ELb0ELb0ELb0ELb1ELb0ELb1ELb1ELb0EEENS1_21CollectiveEpilogueFwdINS6_IJSA_NS7_ILi256EEESB_EEES9_SE_SG_Li256ELb1ELb1ELb1ELb0EEENS1_36VarlenDynamicPersistentTileSchedulerILi128ELi96ELi256ELi128ELb1ELb1ELb1ELb0ELb1ELb1EEEEEEEEEvNT_6ParamsE)
        /*0d64*/ 	.short	0x0210
        /*0d66*/ 	.short	0x0af0


	//----- nvinfo : EIATTR_SW_WAR
	.align		4
.L_217:
        /*0d68*/ 	.byte	0x04, 0x36
        /*0d6a*/ 	.short	(.L_219 - .L_218)
.L_218:
        /*0d6c*/ 	.word	0x00000008
.L_219:


//--------------------- .nv.info._ZN7cutlass13device_kernelIN5flash11enable_sm90INS1_16FlashAttnFwdSm90INS1_25CollectiveMainloopFwdSm90ILi2EN4cute5tupleIJNS5_1CILi1EEES8_S8_EEENS6_IJNS7_ILi128EEENS7_ILi96EEENS7_ILi64EEEEEELi256ENS_6half_tEfNS_4arch4Sm90ELb0ELb0ELb1ELb1ELb0ELb1ELb0ELb1ELb0ELb1ELb1ELb0EEENS1_21CollectiveEpilogueFwdINS6_IJSA_NS7_ILi256EEESB_EEES9_SE_SG_Li256ELb1ELb1ELb1ELb0EEENS1_36VarlenDynamicPersistentTileSchedulerILi128ELi96ELi256ELi128ELb1ELb1ELb1ELb0ELb1ELb1EEEEEEEEEvNT_6ParamsE --------------------------
	.section	.nv.info._ZN7cutlass13device_kernelIN5flash11enable_sm90INS1_16FlashAttnFwdSm90INS1_25CollectiveMainloopFwdSm90ILi2EN4cute5tupleIJNS5_1CILi1EEES8_S8_EEENS6_IJNS7_ILi128EEENS7_ILi96EEENS7_ILi64EEEEEELi256ENS_6half_tEfNS_4arch4Sm90ELb0ELb0ELb1ELb1ELb0ELb1ELb0ELb1ELb0ELb1ELb1ELb0EEENS1_21CollectiveEpilogueFwdINS6_IJSA_NS7_ILi256EEESB_EEES9_SE_SG_Li256ELb1ELb1ELb1ELb0EEENS1_36VarlenDynamicPersistentTileSchedulerILi128ELi96ELi256ELi128ELb1ELb1ELb1ELb0ELb1ELb1EEEEEEEEEvNT_6ParamsE,"",@"SHT_CUDA_INFO"
	.sectionflags	@""
	.align	4


	//----- nvinfo : EIATTR_CUDA_API_VERSION
	.align		4
        /*0000*/ 	.byte	0x04, 0x37
        /*0002*/ 	.short	(.L_221 - .L_220)
.L_220:
        /*0004*/ 	.word	0x00000082


	//----- nvinfo : EIATTR_KPARAM_INFO
	.align		4
.L_221:
        /*0008*/ 	.byte	0x04, 0x17
        /*000a*/ 	.short	(.L_223 - .L_222)
.L_222:
        /*000c*/ 	.word	0x00000000
        /*0010*/ 	.short	0x0000
        /*0012*/ 	.short	0x0070
        /*0014*/ 	.byte	0x00, 0xf0, 0x01, 0x2a


	//----- nvinfo : EIATTR_SPARSE_MMA_MASK
	.align		4
.L_223:
        /*0018*/ 	.byte	0x03, 0x50
        /*001a*/ 	.short	0x0000


	//----- nvinfo : EIATTR_MAXREG_COUNT
	.align		4
        /*001c*/ 	.byte	0x03, 0x1b
        /*001e*/ 	.short	0x00a8


	//----- nvinfo : EIATTR_NUM_BARRIERS
	.align		4
        /*0020*/ 	.byte	0x02, 0x4c
        /*0022*/ 	.byte	0x10
	.zero		1


	//----- nvinfo : EIATTR_EXTERNS
	.align		4
        /*0024*/ 	.byte	0x04, 0x0f
        /*0026*/ 	.short	(.L_225 - .L_224)


	//   ....[0]....
	.align		4
.L_224:
        /*0028*/ 	.word	index@(__assertfail)


	//----- nvinfo : EIATTR_ANNOTATIONS
	.align		4
.L_225:
        /*002c*/ 	.byte	0x04, 0x55
        /*002e*/ 	.short	(.L_227 - .L_226)


	//   ....[0]....
.L_226:
        /* <DEDUP_REMOVED lines=81> */


	//----- nvinfo : EIATTR_MERCURY_ISA_VERSION
	.align		4
.L_227:
        /*0530*/ 	.byte	0x03, 0x5f
        /*0532*/ 	.short	0x0101


	//----- nvinfo : EIATTR_UNUSED_LOAD_BYTE_OFFSET
	.align		4
        /*0534*/ 	.byte	0x04, 0x44
        /*0536*/ 	.short	(.L_229 - .L_228)


	//   ....[0]....
.L_228:
        /*0538*/ 	.word	0x00000ac0
        /*053c*/ 	.word	0x0000fff0


	//   ....[1]....
        /*0540*/ 	.word	0x0000da50
        /*0544*/ 	.word	0x0000fff0


	//----- nvinfo : EIATTR_INT_WARP_WIDE_INSTR_OFFSETS
	.align		4
.L_229:
        /*0548*/ 	.byte	0x04, 0x31
        /*054a*/ 	.short	(.L_231 - .L_230)


	//   ....[0]....
.L_230:
        /*054c*/ 	.word	0x00000190


	//   ....[1]....
        /*0550*/ 	.word	0x000001d0


	//   ....[2]....
        /*0554*/ 	.word	0x00000240


	//   ....[3]....
        /*0558*/ 	.word	0x000155d0


	//   ....[4]....
        /*055c*/ 	.word	0x00015660


	//   ....[5]....
        /*0560*/ 	.word	0x00019290


	//   ....[6]....
        /*0564*/ 	.word	0x00019320


	//----- nvinfo : EIATTR_COOP_GROUP_MASK_REGIDS
	.align		4
.L_231:
        /*0568*/ 	.byte	0x04, 0x29
        /*056a*/ 	.short	(.L_233 - .L_232)


	//   ....[0]....
.L_232:
        /*056c*/ 	.word	0xffffffff


	//   ....[1]....
        /*0570*/ 	.word	0xffffffff


	//   ....[2]....
        /*0574*/ 	.word	0xffffffff


	//   ....[3]....
        /*0578*/ 	.word	0xffffffff


	//   ....[4]....
        /*057c*/ 	.word	0xffffffff


	//   ....[5]....
        /*0580*/ 	.word	0xffffffff


	//   ....[6]....
        /*0584*/ 	.word	0xffffffff


	//   ....[7]....
        /*0588*/ 	.word	0xffffffff


	//   ....[8]....
        /*058c*/ 	.word	0xffffffff


	//   ....[9]....
        /*0590*/ 	.word	0xffffffff


	//   ....[10]....
        /*0594*/ 	.word	0xffffffff


	//   ....[11]....
        /*0598*/ 	.word	0xffffffff


	//   ....[12]....
        /*059c*/ 	.word	0xffffffff


	//   ....[13]....
        /*05a0*/ 	.word	0xffffffff


	//   ....[14]....
        /*05a4*/ 	.word	0xffffffff


	//   ....[15]....
        /*05a8*/ 	.word	0xffffffff


	//   ....[16]....
        /*05ac*/ 	.word	0xffffffff


	//   ....[17]....
        /*05b0*/ 	.word	0xffffffff


	//   ....[18]....
        /*05b4*/ 	.word	0xffffffff


	//   ....[19]....
        /*05b8*/ 	.word	0xffffffff


	//   ....[20]....
        /*05bc*/ 	.word	0xffffffff


	//   ....[21]....
        /*05c0*/ 	.word	0xffffffff


	//   ....[22]....
        /*05c4*/ 	.word	0xffffffff


	//   ....[23]....
        /*05c8*/ 	.word	0xffffffff


	//   ....[24]....
        /*05cc*/ 	.word	0xffffffff


	//   ....[25]....
        /*05d0*/ 	.word	0xffffffff


	//   ....[26]....
        /*05d4*/ 	.word	0xffffffff


	//   ....[27]....
        /*05d8*/ 	.word	0xffffffff


	//   ....[28]....
        /*05dc*/ 	.word	0xffffffff


	//   ....[29]....
        /*05e0*/ 	.word	0xffffffff


	//   ....[30]....
        /*05e4*/ 	.word	0xffffffff


	//   ....[31]....
        /*05e8*/ 	.word	0xffffffff


	//   ....[32]....
        /*05ec*/ 	.word	0xffffffff


	//   ....[33]....
        /*05f0*/ 	.word	0xffffffff


	//   ....[34]....
        /*05f4*/ 	.word	0xffffffff


	//   ....[35]....
        /*05f8*/ 	.word	0xffffffff


	//   ....[36]....
        /*05fc*/ 	.word	0xffffffff


	//   ....[37]....
        /*0600*/ 	.word	0xffffffff


	//   ....[38]....
        /*0604*/ 	.word	0xffffffff


	//   ....[39]....
        /*0608*/ 	.word	0xffffffff


	//   ....[40]....
        /*060c*/ 	.word	0xffffffff


	//   ....[41]....
        /*0610*/ 	.word	0xffffffff


	//   ....[42]....
        /*0614*/ 	.word	0xffffffff


	//   ....[43]....
        /*0618*/ 	.word	0xffffffff


	//   ....[44]....
        /*061c*/ 	.word	0xffffffff


	//   ....[45]....
        /*0620*/ 	.word	0xffffffff


	//   ....[46]....
        /*0624*/ 	.word	0xffffffff


	//   ....[47]....
        /*0628*/ 	.word	0xffffffff


	//   ....[48]....
        /*062c*/ 	.word	0xffffffff


	//   ....[49]....
        /*0630*/ 	.word	0xffffffff


	//   ....[50]....
        /*0634*/ 	.word	0xffffffff


	//   ....[51]....
        /*0638*/ 	.word	0xffffffff


	//   ....[52]....
        /*063c*/ 	.word	0xffffffff


	//   ....[53]....
        /*0640*/ 	.word	0xffffffff


	//   ....[54]....
        /*0644*/ 	.word	0xffffffff


	//   ....[55]....
        /*0648*/ 	.word	0xffffffff


	//   ....[56]....
        /*064c*/ 	.word	0xffffffff


	//   ....[57]....
        /*0650*/ 	.word	0xffffffff


	//   ....[58]....
        /*0654*/ 	.word	0xffffffff


	//   ....[59]....
        /*0658*/ 	.word	0xffffffff


	//   ....[60]....
        /*065c*/ 	.word	0xffffffff


	//   ....[61]....
        /*0660*/ 	.word	0xffffffff


	//   ....[62]....
        /*0664*/ 	.word	0xffffffff


	//   ....[63]....
        /*0668*/ 	.word	0xffffffff


	//   ....[64]....
        /*066c*/ 	.word	0xffffffff


	//   ....[65]....
        /*0670*/ 	.word	0xffffffff


	//   ....[66]....
        /*0674*/ 	.word	0xffffffff


	//   ....[67]....
        /*0678*/ 	.word	0xffffffff


	//   ....[68]....
        /*067c*/ 	.word	0xffffffff


	//   ....[69]....
        /*0680*/ 	.word	0xffffffff


	//   ....[70]....
        /*0684*/ 	.word	0xffffffff


	//   ....[71]....
        /*0688*/ 	.word	0xffffffff


	//   ....[72]....
        /*068c*/ 	.word	0xffffffff


	//   ....[73]....
        /*0690*/ 	.word	0xffffffff


	//   ....[74]....
        /*0694*/ 	.word	0xffffffff


	//   ....[75]....
        /*0698*/ 	.word	0xffffffff


	//   ....[76]....
        /*069c*/ 	.word	0xffffffff


	//   ....[77]....
        /*06a0*/ 	.word	0xffffffff


	//   ....[78]....
        /*06a4*/ 	.word	0xffffffff


	//   ....[79]....
        /*06a8*/ 	.word	0xffffffff


	//   ....[80]....
        /*06ac*/ 	.word	0xffffffff


	//   ....[81]....
        /*06b0*/ 	.word	0xffffffff


	//   ....[82]....
        /*06b4*/ 	.word	0xffffffff


	//   ....[83]....
        /*06b8*/ 	.word	0xffffffff


	//   ....[84]....
        /*06bc*/ 	.word	0xffffffff


	//   ....[85]....
        /*06c0*/ 	.word	0xffffffff


	//   ....[86]....
        /*06c4*/ 	.word	0xffffffff


	//   ....[87]....
        /*06c8*/ 	.word	0xffffffff


	//   ....[88]....
        /*06cc*/ 	.word	0xffffffff


	//   ....[89]....
        /*06d0*/ 	.word	0xffffffff


	//   ....[90]....
        /*06d4*/ 	.word	0xffffffff


	//   ....[91]....
        /*06d8*/ 	.word	0xffffffff


	//   ....[92]....
        /*06dc*/ 	.word	0xffffffff


	//   ....[93]....
        /*06e0*/ 	.word	0xffffffff


	//   ....[94]....
        /*06e4*/ 	.word	0xffffffff


	//   ....[95]....
        /*06e8*/ 	.word	0xffffffff


	//   ....[96]....
        /*06ec*/ 	.word	0xffffffff


	//   ....[97]....
        /*06f0*/ 	.word	0xffffffff


	//   ....[98]....
        /*06f4*/ 	.word	0xffffffff


	//   ....[99]....
        /*06f8*/ 	.word	0xffffffff


	//   ....[100]....
        /*06fc*/ 	.word	0xffffffff


	//   ....[101]....
        /*0700*/ 	.word	0xffffffff


	//   ....[102]....
        /*0704*/ 	.word	0xffffffff


	//   ....[103]....
        /*0708*/ 	.word	0xffffffff


	//   ....[104]....
        /*070c*/ 	.word	0xffffffff


	//   ....[105]....
        /*0710*/ 	.word	0xffffffff


	//   ....[106]....
        /*0714*/ 	.word	0x0500000f


	//   ....[107]....
        /*0718*/ 	.word	0x0500000f


	//   ....[108]....
        /*071c*/ 	.word	0x0500000f


	//   ....[109]....
        /*0720*/ 	.word	0x0500000f


	//   ....[110]....
        /*0724*/ 	.word	0x0500000f


	//   ....[111]....
        /*0728*/ 	.word	0x0500000f


	//   ....[112]....
        /*072c*/ 	.word	0x0500000f


	//   ....[113]....
        /*0730*/ 	.word	0x0500000f


	//   ....[114]....
        /*0734*/ 	.word	0x0500000f


	//   ....[115]....
        /*0738*/ 	.word	0x0500000f


	//   ....[116]....
        /*073c*/ 	.word	0x0500000f


	//   ....[117]....
        /*0740*/ 	.word	0x0500000f


	//   ....[118]....
        /*0744*/ 	.word	0x0500000f


	//   ....[119]....
        /*0748*/ 	.word	0x0500000f


	//   ....[120]....
        /*074c*/ 	.word	0x0500000f


	//   ....[121]....
        /*0750*/ 	.word	0x0500000f


	//   ....[122]....
        /*0754*/ 	.word	0x0500000f


	//   ....[123]....
        /*0758*/ 	.word	0x0500000f


	//   ....[124]....
        /*075c*/ 	.word	0x0500000f


	//   ....[125]....
        /*0760*/ 	.word	0x0500000f


	//   ....[126]....
        /*0764*/ 	.word	0x0500000f


	//   ....[127]....
        /*0768*/ 	.word	0x0500000f


	//   ....[128]....
        /*076c*/ 	.word	0x0500000f


	//   ....[129]....
        /*0770*/ 	.word	0x0500000f


	//   ....[130]....
        /*0774*/ 	.word	0x0500000f


	//   ....[131]....
        /*0778*/ 	.word	0x0500000f


	//   ....[132]....
        /*077c*/ 	.word	0x0500000f


	//   ....[133]....
        /*0780*/ 	.word	0x0500000f


	//   ....[134]....
        /*0784*/ 	.word	0x0500000f


	//   ....[135]....
        /*0788*/ 	.word	0x0500000f


	//   ....[136]....
        /*078c*/ 	.word	0x0500000f


	//   ....[137]....
        /*0790*/ 	.word	0x0500000f


	//   ....[138]....
        /*0794*/ 	.word	0x0500000f


	//   ....[139]....
        /*0798*/ 	.word	0x0500000f


	//   ....[140]....
        /*079c*/ 	.word	0x0500000f


	//   ....[141]....
        /*07a0*/ 	.word	0x0500000f


	//   ....[142]....
        /*07a4*/ 	.word	0x0500000f


	//   ....[143]....
        /*07a8*/ 	.word	0x0500000f


	//   ....[144]....
        /*07ac*/ 	.word	0x0500000f


	//   ....[145]....
        /*07b0*/ 	.word	0x0500000f


	//   ....[146]....
        /*07b4*/ 	.word	0x0500000f


	//   ....[147]....
        /*07b8*/ 	.word	0x0500000f


	//   ....[148]....
        /*07bc*/ 	.word	0x0500000f


	//   ....[149]....
        /*07c0*/ 	.word	0x0500000f


	//   ....[150]....
        /*07c4*/ 	.word	0x0500000f


	//   ....[151]....
        /*07c8*/ 	.word	0x0500000f


	//   ....[152]....
        /*07cc*/ 	.word	0x0500000f


	//   ....[153]....
        /*07d0*/ 	.word	0x0500000f


	//   ....[154]....
        /*07d4*/ 	.word	0x0500000f


	//   ....[155]....
        /*07d8*/ 	.word	0x0500000f


	//   ....[156]....
        /*07dc*/ 	.word	0x0500000f


	//   ....[157]....
        /*07e0*/ 	.word	0x0500000f


	//   ....[158]....
        /*07e4*/ 	.word	0x0500000f


	//   ....[159]....
        /*07e8*/ 	.word	0x0500000f


	//   ....[160]....
        /*07ec*/ 	.word	0x0500000f


	//   ....[161]....
        /*07f0*/ 	.word	0x0500000f


	//   ....[162]....
        /*07f4*/ 	.word	0x0500000f


	//   ....[163]....
        /*07f8*/ 	.word	0x0500000f


	//   ....[164]....
        /*07fc*/ 	.word	0x0500000f


	//   ....[165]....
        /*0800*/ 	.word	0x0500000f


	//   ....[166]....
        /*0804*/ 	.word	0x0500000f


	//   ....[167]....
        /*0808*/ 	.word	0x0500000f


	//   ....[168]....
        /*080c*/ 	.word	0x0500000f


	//   ....[169]....
        /*0810*/ 	.word	0x0500000f


	//   ....[170]....
        /*0814*/ 	.word	0x0500000f


	//   ....[171]....
        /*0818*/ 	.word	0x0500000f


	//----- nvinfo : EIATTR_COOP_GROUP_INSTR_OFFSETS
	.align		4
.L_233:
        /*081c*/ 	.byte	0x04, 0x28
        /*081e*/ 	.short	(.L_235 - .L_234)


	//   ....[0]....
.L_234:
        /*0820*/ 	.word	0x00000070


	//   ....[1]....
        /*0824*/ 	.word	0x000001a0


	//   ....[2]....
        /*0828*/ 	.word	0x000001f0


	//   ....[3]....
        /*082c*/ 	.word	0x00000420


	//   ....[4]....
        /*0830*/ 	.word	0x00000580


	//   ....[5]....
        /*0834*/ 	.word	0x000006a0


	//   ....[6]....
        /*0838*/ 	.word	0x00000800


	//   ....[7]....
        /*083c*/ 	.word	0x00006360


	//   ....[8]....
        /*0840*/ 	.word	0x00006950


	//   ....[9]....
        /*0844*/ 	.word	0x00006960


	//   ....[10]....
        /*0848*/ 	.word	0x00006970


	//   ....[11]....
        /*084c*/ 	.word	0x00006980


	//   ....[12]....
        /*0850*/ 	.word	0x00007960


	//   ....[13]....
        /*0854*/ 	.word	0x00007970


	//   ....[14]....
        /*0858*/ 	.word	0x00007980


	//   ....[15]....
        /*085c*/ 	.word	0x00007990


	//   ....[16]....
        /*0860*/ 	.word	0x000099d0


	//   ....[17]....
        /*0864*/ 	.word	0x00009a20


	//   ....[18]....
        /*0868*/ 	.word	0x00009ca0


	//   ....[19]....
        /*086c*/ 	.word	0x00009d40


	//   ....[20]....
        /*0870*/ 	.word	0x0000b430


	//   ....[21]....
        /*0874*/ 	.word	0x0000b490


	//   ....[22]....
        /*0878*/ 	.word	0x0000be50


	//   ....[23]....
        /*087c*/ 	.word	0x0000beb0


	//   ....[24]....
        /*0880*/ 	.word	0x0000cfd0


	//   ....[25]....
        /*0884*/ 	.word	0x0000d070


	//   ....[26]....
        /*0888*/ 	.word	0x0000d0f0


	//   ....[27]....
        /*088c*/ 	.word	0x0000d2b0


	//   ....[28]....
        /*0890*/ 	.word	0x0000eac0


	//   ....[29]....
        /*0894*/ 	.word	0x0000ead0


	//   ....[30]....
        /*0898*/ 	.word	0x0000eae0


	//   ....[31]....
        /*089c*/ 	.word	0x0000eaf0


	//   ....[32]....
        /*08a0*/ 	.word	0x0000f4f0


	//   ....[33]....
        /*08a4*/ 	.word	0x0000f500


	//   ....[34]....
        /*08a8*/ 	.word	0x0000f700


	//   ....[35]....
        /*08ac*/ 	.word	0x0000f710


	//   ....[36]....
        /*08b0*/ 	.word	0x0000f8d0


	//   ....[37]....
        /*08b4*/ 	.word	0x0000f8e0


	//   ....[38]....
        /*08b8*/ 	.word	0x0000faa0


	//   ....[39]....
        /*08bc*/ 	.word	0x0000fab0


	//   ....[40]....
        /*08c0*/ 	.word	0x0000ff10


	//   ....[41]....
        /*08c4*/ 	.word	0x0000ff20


	//   ....[42]....
        /*08c8*/ 	.word	0x00010c00


	//   ....[43]....
        /*08cc*/ 	.word	0x00010c10


	//   ....[44]....
        /*08d0*/ 	.word	0x00012110


	//   ....[45]....
        /*08d4*/ 	.word	0x00012120


	//   ....[46]....
        /*08d8*/ 	.word	0x000122f0


	//   ....[47]....
        /*08dc*/ 	.word	0x00012300


	//   ....[48]....
        /*08e0*/ 	.word	0x000124c0


	//   ....[49]....
        /*08e4*/ 	.word	0x000124d0


	//   ....[50]....
        /*08e8*/ 	.word	0x00012690


	//   ....[51]....
        /*08ec*/ 	.word	0x000126a0


	//   ....[52]....
        /*08f0*/ 	.word	0x000128c0


	//   ....[53]....
        /*08f4*/ 	.word	0x00012af0


	//   ....[54]....
        /*08f8*/ 	.word	0x00012b20


	//   ....[55]....
        /*08fc*/ 	.word	0x00012b50


	//   ....[56]....
        /*0900*/ 	.word	0x00012b80


	//   ....[57]....
        /*0904*/ 	.word	0x00012bb0


	//   ....[58]....
        /*0908*/ 	.word	0x00012be0


	//   ....[59]....
        /*090c*/ 	.word	0x00012d80


	//   ....[60]....
        /*0910*/ 	.word	0x00012db0


	//   ....[61]....
        /*0914*/ 	.word	0x00012de0


	//   ....[62]....
        /*0918*/ 	.word	0x00012e10


	//   ....[63]....
        /*091c*/ 	.word	0x00012e40


	//   ....[64]....
        /*0920*/ 	.word	0x00012e70


	//   ....[65]....
        /*0924*/ 	.word	0x00012f00


	//   ....[66]....
        /*0928*/ 	.word	0x00012f30


	//   ....[67]....
        /*092c*/ 	.word	0x00012f40


	//   ....[68]....
        /*0930*/ 	.word	0x00012ff0


	//   ....[69]....
        /*0934*/ 	.word	0x00014000


	//   ....[70]....
        /*0938*/ 	.word	0x00015bb0


	//   ....[71]....
        /*093c*/ 	.word	0x000166a0


	//   ....[72]....
        /*0940*/ 	.word	0x000166e0


	//   ....[73]....
        /*0944*/ 	.word	0x00016780


	//   ....[74]....
        /*0948*/ 	.word	0x00016790


	//   ....[75]....
        /*094c*/ 	.word	0x00016810


	//   ....[76]....
        /*0950*/ 	.word	0x00016820


	//   ....[77]....
        /*0954*/ 	.word	0x000168a0


	//   ....[78]....
        /*0958*/ 	.word	0x000168b0


	//   ....[79]....
        /*095c*/ 	.word	0x00016930


	//   ....[80]....
        /*0960*/ 	.word	0x00016940


	//   ....[81]....
        /*0964*/ 	.word	0x000169c0


	//   ....[82]....
        /*0968*/ 	.word	0x000169d0


	//   ....[83]....
        /*096c*/ 	.word	0x00016a50


	//   ....[84]....
        /*0970*/ 	.word	0x00016a60


	//   ....[85]....
        /*0974*/ 	.word	0x00016ab0


	//   ....[86]....
        /*0978*/ 	.word	0x00016ad0


	//   ....[87]....
        /*097c*/ 	.word	0x000195b0


	//   ....[88]....
        /*0980*/ 	.word	0x00019630


	//   ....[89]....
        /*0984*/ 	.word	0x00019660


	//   ....[90]....
        /*0988*/ 	.word	0x00019670


	//   ....[91]....
        /*098c*/ 	.word	0x000196a0


	//   ....[92]....
        /*0990*/ 	.word	0x000196d0


	//   ....[93]....
        /*0994*/ 	.word	0x00019700


	//   ....[94]....
        /*0998*/ 	.word	0x00019730


	//   ....[95]....
        /*099c*/ 	.word	0x000198f0


	//   ....[96]....
        /*09a0*/ 	.word	0x00019920


	//   ....[97]....
        /*09a4*/ 	.word	0x00019950


	//   ....[98]....
        /*09a8*/ 	.word	0x00019980


	//   ....[99]....
        /*09ac*/ 	.word	0x000199b0


	//   ....[100]....
        /*09b0*/ 	.word	0x000199e0


	//   ....[101]....
        /*09b4*/ 	.word	0x00019aa0


	//   ....[102]....
        /*09b8*/ 	.word	0x00019ac0


	//   ....[103]....
        /*09bc*/ 	.word	0x00019ad0


	//   ....[104]....
        /*09c0*/ 	.word	0x00019b30


	//   ....[105]....
        /*09c4*/ 	.word	0x0001a250


	//   ....[106]....
        /*09c8*/ 	.word	0x0001a660


	//   ....[107]....
        /*09cc*/ 	.word	0x0001a700


	//   ....[108]....
        /*09d0*/ 	.word	0x0001a790


	//   ....[109]....
        /*09d4*/ 	.word	0x0001a7e0


	//   ....[110]....
        /*09d8*/ 	.word	0x0001a830


	//   ....[111]....
        /*09dc*/ 	.word	0x0001a910


	//   ....[112]....
        /*09e0*/ 	.word	0x0001a9a0


	//   ....[113]....
        /*09e4*/ 	.word	0x0001a9f0


	//   ....[114]....
        /*09e8*/ 	.word	0x0001aa40


	//   ....[115]....
        /*09ec*/ 	.word	0x0001ac50


	//   ....[116]....
        /*09f0*/ 	.word	0x0001aca0


	//   ....[117]....
        /*09f4*/ 	.word	0x0001ad30


	//   ....[118]....
        /*09f8*/ 	.word	0x0001adc0


	//   ....[119]....
        /*09fc*/ 	.word	0x0001ae50


	//   ....[120]....
        /*0a00*/ 	.word	0x0001aee0


	//   ....[121]....
        /*0a04*/ 	.word	0x0001af70


	//   ....[122]....
        /*0a08*/ 	.word	0x0001b000


	//   ....[123]....
        /*0a0c*/ 	.word	0x0001b080


	//   ....[124]....
        /*0a10*/ 	.word	0x0001b0d0


	//   ....[125]....
        /*0a14*/ 	.word	0x0001b170


	//   ....[126]....
        /*0a18*/ 	.word	0x0001b200


	//   ....[127]....
        /*0a1c*/ 	.word	0x0001b280


	//   ....[128]....
        /*0a20*/ 	.word	0x0001b2d0


	//   ....[129]....
        /*0a24*/ 	.word	0x0001b360


	//   ....[130]....
        /*0a28*/ 	.word	0x0001b3f0


	//   ....[131]....
        /*0a2c*/ 	.word	0x0001b480


	//   ....[132]....
        /*0a30*/ 	.word	0x0001b510


	//   ....[133]....
        /*0a34*/ 	.word	0x0001b5a0


	//   ....[134]....
        /*0a38*/ 	.word	0x0001b630


	//   ....[135]....
        /*0a3c*/ 	.word	0x0001b6f0


	//   ....[136]....
        /*0a40*/ 	.word	0x0001b9d0


	//   ....[137]....
        /*0a44*/ 	.word	0x0001bbb0


	//   ....[138]....
        /*0a48*/ 	.word	0x0001bc00


	//   ....[139]....
        /*0a4c*/ 	.word	0x0001bc60


	//   ....[140]....
        /*0a50*/ 	.word	0x0001bd50


	//   ....[141]....
        /*0a54*/ 	.word	0x0001bdb0


	//   ....[142]....
        /*0a58*/ 	.word	0x0001bea0


	//   ....[143]....
        /*0a5c*/ 	.word	0x0001bf00


	//   ....[144]....
        /*0a60*/ 	.word	0x0001bff0


	//   ....[145]....
        /*0a64*/ 	.word	0x0001c050


	//   ....[146]....
        /*0a68*/ 	.word	0x0001c140


	//   ....[147]....
        /*0a6c*/ 	.word	0x0001c1a0


	//   ....[148]....
        /*0a70*/ 	.word	0x0001c290


	//   ....[149]....
        /*0a74*/ 	.word	0x0001c2f0


	//   ....[150]....
        /*0a78*/ 	.word	0x0001c3d0


	//   ....[151]....
        /*0a7c*/ 	.word	0x0001c440


	//   ....[152]....
        /*0a80*/ 	.word	0x0001c510


	//   ....[153]....
        /*0a84*/ 	.word	0x0001c840


	//   ....[154]....
        /*0a88*/ 	.word	0x0001c8e0


	//   ....[155]....
        /*0a8c*/ 	.word	0x0001ca80


	//   ....[156]....
        /*0a90*/ 	.word	0x0001cb00


	//   ....[157]....
        /*0a94*/ 	.word	0x0001cb80


	//   ....[158]....
        /*0a98*/ 	.word	0x0001cc00


	//   ....[159]....
        /*0a9c*/ 	.word	0x0001cc80


	//   ....[160]....
        /*0aa0*/ 	.word	0x0001cd10


	//   ....[161]....
        /*0aa4*/ 	.word	0x0001cdb0


	//   ....[162]....
        /*0aa8*/ 	.word	0x0001ce60


	//   ....[163]....
        /*0aac*/ 	.word	0x0001cee0


	//   ....[164]....
        /*0ab0*/ 	.word	0x0001cf60


	//   ....[165]....
        /*0ab4*/ 	.word	0x0001cfe0


	//   ....[166]....
        /*0ab8*/ 	.word	0x0001d070


	//   ....[167]....
        /*0abc*/ 	.word	0x0001d0f0


	//   ....[168]....
        /*0ac0*/ 	.word	0x0001d190


	//   ....[169]....
        /*0ac4*/ 	.word	0x0001d1e0


	//   ....[170]....
        /*0ac8*/ 	.word	0x0001d270


	//   ....[171]....
        /*0acc*/ 	.word	0x0001d3a0


	//----- nvinfo : EIATTR_REG_RECONFIG
	.align		4
.L_235:
        /*0ad0*/ 	.byte	0x01, 0x54
	.zero		2


	//----- nvinfo : EIATTR_SYSCALL_OFFSETS
	.align		4
        /*0ad4*/ 	.byte	0x04, 0x46
        /*0ad6*/ 	.short	(.L_237 - .L_236)


	//   ....[0]....
.L_236:
        /*0ad8*/ 	.word	0x00001dd0


	//   ....[1]....
        /*0adc*/ 	.word	0x00001f20


	//   ....[2]....
        /*0ae0*/ 	.word	0x00006500


	//   ....[3]....
        /*0ae4*/ 	.word	0x00006870


	//   ....[4]....
        /*0ae8*/ 	.word	0x000157d0


	//   ....[5]....
        /*0aec*/ 	.word	0x00015920


	//   ....[6]....
        /*0af0*/ 	.word	0x00015a20


	//   ....[7]....
        /*0af4*/ 	.word	0x000162e0


	//----- nvinfo : EIATTR_MBARRIER_INSTR_OFFSETS
	.align		4
.L_237:
        /*0af8*/ 	.byte	0x04, 0x39
        /*0afa*/ 	.short	(.L_239 - .L_238)


	//   ....[0]....
.L_238:
        /*0afc*/ 	.word	0x000002d0
        /*0b00*/ 	.word	0x000000ff
        /*0b04*/ 	.word	0x00022800
        /*0b08*/ 	.short	0x0100
        /*0b0a*/ 	.byte	0x08
	.zero		1


	//   ....[1]....
        /*0b0c*/ 	.word	0x000002e0
        /*0b10*/ 	.word	0x000000ff
        /*0b14*/ 	.word	0x00022820
        /*0b18*/ 	.short	0x0100
        /*0b1a*/ 	.byte	0x08
	.zero		1


	//   ....[2]....
        /*0b1c*/ 	.word	0x000003d0
        /*0b20*/ 	.word	0x000000ff
        /*0b24*/ 	.word	0x00022830
        /*0b28*/ 	.short	0x0100
        /*0b2a*/ 	.byte	0x08
	.zero		1


	//   ....[3]....
        /*0b2c*/ 	.word	0x000003e0
        /*0b30*/ 	.word	0x000000ff
        /*0b34*/ 	.word	0x00022840
        /*0b38*/ 	.short	0x0100
        /*0b3a*/ 	.byte	0x08
	.zero		1


	//   ....[4]....
        /*0b3c*/ 	.word	0x000003f0
        /*0b40*/ 	.word	0x000000ff
        /*0b44*/ 	.word	0x00022838
        /*0b48*/ 	.short	0x0100
        /*0b4a*/ 	.byte	0x08
	.zero		1


	//   ....[5]....
        /*0b4c*/ 	.word	0x00000400
        /*0b50*/ 	.word	0x000000ff
        /*0b54*/ 	.word	0x00022848
        /*0b58*/ 	.short	0x0100
        /*0b5a*/ 	.byte	0x08
	.zero		1


	//   ....[6]....
        /*0b5c*/ 	.word	0x00000530
        /*0b60*/ 	.word	0x000000ff
        /*0b64*/ 	.word	0x00022850
        /*0b68*/ 	.short	0x0100
        /*0b6a*/ 	.byte	0x08
	.zero		1


	//   ....[7]....
        /*0b6c*/ 	.word	0x00000540
        /*0b70*/ 	.word	0x000000ff
        /*0b74*/ 	.word	0x00022860
        /*0b78*/ 	.short	0x0100
        /*0b7a*/ 	.byte	0x08
	.zero		1


	//   ....[8]....
        /*0b7c*/ 	.word	0x00000550
        /*0b80*/ 	.word	0x000000ff
        /*0b84*/ 	.word	0x00022858
        /*0b88*/ 	.short	0x0100
        /*0b8a*/ 	.byte	0x08
	.zero		1


	//   ....[9]....
        /*0b8c*/ 	.word	0x00000560
        /*0b90*/ 	.word	0x000000ff
        /*0b94*/ 	.word	0x00022868
        /*0b98*/ 	.short	0x0100
        /*0b9a*/ 	.byte	0x08
	.zero		1


	//   ....[10]....
        /*0b9c*/ 	.word	0x00000650
        /*0ba0*/ 	.word	0x000000ff
        /*0ba4*/ 	.word	0x00022870
        /*0ba8*/ 	.short	0x0100
        /*0baa*/ 	.byte	0x06
	.zero		1


	//   ....[11]....
        /*0bac*/ 	.word	0x00000660
        /*0bb0*/ 	.word	0x000000ff
        /*0bb4*/ 	.word	0x00022880
        /*0bb8*/ 	.short	0x0100
        /*0bba*/ 	.byte	0x06
	.zero		1


	//   ....[12]....
        /*0bbc*/ 	.word	0x00000670
        /*0bc0*/ 	.word	0x000000ff
        /*0bc4*/ 	.word	0x00022878
        /*0bc8*/ 	.short	0x0100
        /*0bca*/ 	.byte	0x06
	.zero		1


	//   ....[13]....
        /*0bcc*/ 	.word	0x00000680
        /*0bd0*/ 	.word	0x000000ff
        /*0bd4*/ 	.word	0x00022888
        /*0bd8*/ 	.short	0x0100
        /*0bda*/ 	.byte	0x06
	.zero		1


	//   ....[14]....
        /*0bdc*/ 	.word	0x000007b0
        /*0be0*/ 	.word	0x000000ff
        /*0be4*/ 	.word	0x00022890
        /*0be8*/ 	.short	0x0100
        /*0bea*/ 	.byte	0x08
	.zero		1


	//   ....[15]....
        /*0bec*/ 	.word	0x000007c0
        /*0bf0*/ 	.word	0x000000ff
        /*0bf4*/ 	.word	0x000228a0
        /*0bf8*/ 	.short	0x0100
        /*0bfa*/ 	.byte	0x08
	.zero		1


	//   ....[16]....
        /*0bfc*/ 	.word	0x000007d0
        /*0c00*/ 	.word	0x000000ff
        /*0c04*/ 	.word	0x00022898
        /*0c08*/ 	.short	0x0100
        /*0c0a*/ 	.byte	0x08
	.zero		1


	//   ....[17]....
        /*0c0c*/ 	.word	0x000007e0
        /*0c10*/ 	.word	0x000000ff
        /*0c14*/ 	.word	0x000228a8
        /*0c18*/ 	.short	0x0100
        /*0c1a*/ 	.byte	0x08
	.zero		1


	//   ....[18]....
        /*0c1c*/ 	.word	0x00000910
        /*0c20*/ 	.word	0x000000ff
        /*0c24*/ 	.word	0x000228b0
        /*0c28*/ 	.short	0x0100
        /*0c2a*/ 	.byte	0x08
	.zero		1


	//   ....[19]....
        /*0c2c*/ 	.word	0x00000920
        /*0c30*/ 	.word	0x000000ff
        /*0c34*/ 	.word	0x000228c0
        /*0c38*/ 	.short	0x0100
        /*0c3a*/ 	.byte	0x08
	.zero		1


	//   ....[20]....
        /*0c3c*/ 	.word	0x00000930
        /*0c40*/ 	.word	0x000000ff
        /*0c44*/ 	.word	0x000228b8
        /*0c48*/ 	.short	0x0100
        /*0c4a*/ 	.byte	0x08
	.zero		1


	//   ....[21]....
        /*0c4c*/ 	.word	0x00000940
        /*0c50*/ 	.word	0x000000ff
        /*0c54*/ 	.word	0x000228c8
        /*0c58*/ 	.short	0x0100
        /*0c5a*/ 	.byte	0x08
	.zero		1


	//   ....[22]....
        /*0c5c*/ 	.word	0x00003160
        /*0c60*/ 	.word	0x0000005f
        /*0c64*/ 	.word	0x00022890
        /*0c68*/ 	.short	0x010a
        /*0c6a*/ 	.byte	0x3f
	.zero		1


	//   ....[23]....
        /*0c6c*/ 	.word	0x000042e0
        /*0c70*/ 	.word	0x0000005f
        /*0c74*/ 	.word	0x00022890
        /*0c78*/ 	.short	0x010a
        /*0c7a*/ 	.byte	0x3f
	.zero		1


	//   ....[24]....
        /*0c7c*/ 	.word	0x00005310
        /*0c80*/ 	.word	0x0000005f
        /*0c84*/ 	.word	0x00022890
        /*0c88*/ 	.short	0x010a
        /*0c8a*/ 	.byte	0x3f
	.zero		1


	//   ....[25]....
        /*0c8c*/ 	.word	0x00005520
        /*0c90*/ 	.word	0x00000020
        /*0c94*/ 	.word	0x00000000
        /*0c98*/ 	.short	0x0101
        /*0c9a*/ 	.byte	0x3f
	.zero		1


	//   ....[26]....
        /*0c9c*/ 	.word	0x00005560
        /*0ca0*/ 	.word	0x0000005f
        /*0ca4*/ 	.word	0x000228b0
        /*0ca8*/ 	.short	0x010a
        /*0caa*/ 	.byte	0x3f
	.zero		1


	//   ....[27]....
        /*0cac*/ 	.word	0x00005bb0
        /*0cb0*/ 	.word	0x0000005f
        /*0cb4*/ 	.word	0x00000000
        /*0cb8*/ 	.short	0x0101
        /*0cba*/ 	.byte	0x3f
	.zero		1


	//   ....[28]....
        /*0cbc*/ 	.word	0x00006590
        /*0cc0*/ 	.word	0x00000013
        /*0cc4*/ 	.word	0x00022800
        /*0cc8*/ 	.short	0x010a
        /*0cca*/ 	.byte	0x3f
	.zero		1


	//   ....[29]....
        /*0ccc*/ 	.word	0x000065e0
        /*0cd0*/ 	.word	0x00000013
        /*0cd4*/ 	.word	0x00022800
        /*0cd8*/ 	.short	0x010a
        /*0cda*/ 	.byte	0x3f
	.zero		1


	//   ....[30]....
        /*0cdc*/ 	.word	0x00006c50
        /*0ce0*/ 	.word	0x00000013
        /*0ce4*/ 	.word	0x00022800
        /*0ce8*/ 	.short	0x010a
        /*0cea*/ 	.byte	0x3f
	.zero		1


	//   ....[31]....
        /*0cec*/ 	.word	0x00007b60
        /*0cf0*/ 	.word	0x00000013
        /*0cf4*/ 	.word	0x00022800
        /*0cf8*/ 	.short	0x010a
        /*0cfa*/ 	.byte	0x3f
	.zero		1


	//   ....[32]....
        /*0cfc*/ 	.word	0x00008980
        /*0d00*/ 	.word	0x0000000d
        /*0d04*/ 	.word	0x00022830
        /*0d08*/ 	.short	0x010a
        /*0d0a*/ 	.byte	0x3f
	.zero		1


	//   ....[33]....
        /*0d0c*/ 	.word	0x00008a20
        /*0d10*/ 	.word	0x0000000d
        /*0d14*/ 	.word	0x00022830
        /*0d18*/ 	.short	0x010a
        /*0d1a*/ 	.byte	0x3f
	.zero		1


	//   ....[34]....
        /*0d1c*/ 	.word	0x0000a180
        /*0d20*/ 	.word	0x00000003
        /*0d24*/ 	.word	0x00000000
        /*0d28*/ 	.short	0x0101
        /*0d2a*/ 	.byte	0x3f
	.zero		1


	//   ....[35]....
        /*0d2c*/ 	.word	0x0000a6a0
        /*0d30*/ 	.word	0x0000000d
        /*0d34*/ 	.word	0x00022850
        /*0d38*/ 	.short	0x010a
        /*0d3a*/ 	.byte	0x3f
	.zero		1


	//   ....[36]....
        /*0d3c*/ 	.word	0x0000a6f0
        /*0d40*/ 	.word	0x0000000d
        /*0d44*/ 	.word	0x00022850
        /*0d48*/ 	.short	0x010a
        /*0d4a*/ 	.byte	0x3f
	.zero		1


	//   ....[37]....
        /*0d4c*/ 	.word	0x0000aab0
        /*0d50*/ 	.word	0x0000000d
        /*0d54*/ 	.word	0x00000000
        /*0d58*/ 	.short	0x0101
        /*0d5a*/ 	.byte	0x3f
	.zero		1


	//   ....[38]....
        /*0d5c*/ 	.word	0x0000abd0
        /*0d60*/ 	.word	0x0000000e
        /*0d64*/ 	.word	0x00022830
        /*0d68*/ 	.short	0x010a
        /*0d6a*/ 	.byte	0x3f
	.zero		1


	//   ....[39]....
        /*0d6c*/ 	.word	0x0000ac30
        /*0d70*/ 	.word	0x0000000e
        /*0d74*/ 	.word	0x00022830
        /*0d78*/ 	.short	0x010a
        /*0d7a*/ 	.byte	0x3f
	.zero		1


	//   ....[40]....
        /*0d7c*/ 	.word	0x0000c300
        /*0d80*/ 	.word	0x000000a0
        /*0d84*/ 	.word	0x00000000
        /*0d88*/ 	.short	0x0101
        /*0d8a*/ 	.byte	0x3f
	.zero		1


	//   ....[41]....
        /*0d8c*/ 	.word	0x0000cba0
        /*0d90*/ 	.word	0x0000000e
        /*0d94*/ 	.word	0x00022850
        /*0d98*/ 	.short	0x010a
        /*0d9a*/ 	.byte	0x3f
	.zero		1


	//   ....[42]....
        /*0d9c*/ 	.word	0x0000cbf0
        /*0da0*/ 	.word	0x0000000e
        /*0da4*/ 	.word	0x00022850
        /*0da8*/ 	.short	0x010a
        /*0daa*/ 	.byte	0x3f
	.zero		1


	//   ....[43]....
        /*0dac*/ 	.word	0x0000cfa0
        /*0db0*/ 	.word	0x0000000e
        /*0db4*/ 	.word	0x00000000
        /*0db8*/ 	.short	0x0101
        /*0dba*/ 	.byte	0x3f
	.zero		1


	//   ....[44]....
        /*0dbc*/ 	.word	0x0000f490
        /*0dc0*/ 	.word	0x00000003
        /*0dc4*/ 	.word	0x00000000
        /*0dc8*/ 	.short	0x0101
        /*0dca*/ 	.byte	0x3f
	.zero		1


	//   ....[45]....
        /*0dcc*/ 	.word	0x0000fe70
        /*0dd0*/ 	.word	0x00000003
        /*0dd4*/ 	.word	0x00000000
        /*0dd8*/ 	.short	0x0101
        /*0dda*/ 	.byte	0x3f
	.zero		1


	//   ....[46]....
        /*0ddc*/ 	.word	0x000140e0
        /*0de0*/ 	.word	0x00000012
        /*0de4*/ 	.word	0x00022820
        /*0de8*/ 	.short	0x010a
        /*0dea*/ 	.byte	0x3f
	.zero		1


	//   ....[47]....
        /*0dec*/ 	.word	0x000141b0
        /*0df0*/ 	.word	0x00000004
        /*0df4*/ 	.word	0x000228a0
        /*0df8*/ 	.short	0x010a
        /*0dfa*/ 	.byte	0x3f
	.zero		1


	//   ....[48]....
        /*0dfc*/ 	.word	0x000143f0
        /*0e00*/ 	.word	0x00000004
        /*0e04*/ 	.word	0x000228c0
        /*0e08*/ 	.short	0x010a
        /*0e0a*/ 	.byte	0x3f
	.zero		1


	//   ....[49]....
        /*0e0c*/ 	.word	0x00014a90
        /*0e10*/ 	.word	0x00000005
        /*0e14*/ 	.word	0x000228a0
        /*0e18*/ 	.short	0x010a
        /*0e1a*/ 	.byte	0x3f
	.zero		1


	//   ....[50]....
        /*0e1c*/ 	.word	0x00014cc0
        /*0e20*/ 	.word	0x00000005
        /*0e24*/ 	.word	0x000228c0
        /*0e28*/ 	.short	0x010a
        /*0e2a*/ 	.byte	0x3f
	.zero		1


	//   ....[51]....
        /*0e2c*/ 	.word	0x00015e20
        /*0e30*/ 	.word	0x00000000
        /*0e34*/ 	.word	0x00022840
        /*0e38*/ 	.short	0x010a
        /*0e3a*/ 	.byte	0x3f
	.zero		1


	//   ....[52]....
        /*0e3c*/ 	.word	0x00016b70
        /*0e40*/ 	.word	0x00000012
        /*0e44*/ 	.word	0x00022800
        /*0e48*/ 	.short	0x0107
        /*0e4a*/ 	.byte	0x3f
	.zero		1


	//   ....[53]....
        /*0e4c*/ 	.word	0x00016c60
        /*0e50*/ 	.word	0x00000012
        /*0e54*/ 	.word	0x00022800
        /*0e58*/ 	.short	0x0101
        /*0e5a*/ 	.byte	0x3f
	.zero		1


	//   ....[54]....
        /*0e5c*/ 	.word	0x00016c80
        /*0e60*/ 	.word	0x00000012
        /*0e64*/ 	.word	0x00022820
        /*0e68*/ 	.short	0x010a
        /*0e6a*/ 	.byte	0x3f
	.zero		1


	//   ....[55]....
        /*0e6c*/ 	.word	0x00016d60
        /*0e70*/ 	.word	0x00000002
        /*0e74*/ 	.word	0x00022860
        /*0e78*/ 	.short	0x010a
        /*0e7a*/ 	.byte	0x3f
	.zero		1


	//   ....[56]....
        /*0e7c*/ 	.word	0x00017610
        /*0e80*/ 	.word	0x00000002
        /*0e84*/ 	.word	0x00022840
        /*0e88*/ 	.short	0x010a
        /*0e8a*/ 	.byte	0x3f
	.zero		1


	//   ....[57]....
        /*0e8c*/ 	.word	0x00017860
        /*0e90*/ 	.word	0x00000002
        /*0e94*/ 	.word	0x00022860
        /*0e98*/ 	.short	0x010a
        /*0e9a*/ 	.byte	0x3f
	.zero		1


	//   ....[58]....
        /*0e9c*/ 	.word	0x00018050
        /*0ea0*/ 	.word	0x00000003
        /*0ea4*/ 	.word	0x00022840
        /*0ea8*/ 	.short	0x010a
        /*0eaa*/ 	.byte	0x3f
	.zero		1


	//   ....[59]....
        /*0eac*/ 	.word	0x000182a0
        /*0eb0*/ 	.word	0x00000003
        /*0eb4*/ 	.word	0x00022860
        /*0eb8*/ 	.short	0x010a
        /*0eba*/ 	.byte	0x3f
	.zero		1


	//   ....[60]....
        /*0ebc*/ 	.word	0x00018a20
        /*0ec0*/ 	.word	0x00000003
        /*0ec4*/ 	.word	0x00022840
        /*0ec8*/ 	.short	0x010a
        /*0eca*/ 	.byte	0x3f
	.zero		1


	//   ....[61]....
        /*0ecc*/ 	.word	0x00018c70
        /*0ed0*/ 	.word	0x00000003
        /*0ed4*/ 	.word	0x00022860
        /*0ed8*/ 	.short	0x010a
        /*0eda*/ 	.byte	0x3f
	.zero		1


	//   ....[62]....
        /*0edc*/ 	.word	0x0001a1d0
        /*0ee0*/ 	.word	0x00000000
        /*0ee4*/ 	.word	0x00022820
        /*0ee8*/ 	.short	0x010a
        /*0eea*/ 	.byte	0x3f
	.zero		1


	//   ....[63]....
        /*0eec*/ 	.word	0x0001a3b0
        /*0ef0*/ 	.word	0x00000006
        /*0ef4*/ 	.word	0x00000000
        /*0ef8*/ 	.short	0x010a
        /*0efa*/ 	.byte	0x3f
	.zero		1


	//   ....[64]....
        /*0efc*/ 	.word	0x0001a3e0
        /*0f00*/ 	.word	0x00000007
        /*0f04*/ 	.word	0x00000000
        /*0f08*/ 	.short	0x010a
        /*0f0a*/ 	.byte	0x3f
	.zero		1


	//   ....[65]....
        /*0f0c*/ 	.word	0x0001a440
        /*0f10*/ 	.word	0x00000004
        /*0f14*/ 	.word	0x00000000
        /*0f18*/ 	.short	0x010a
        /*0f1a*/ 	.byte	0x3f
	.zero		1


	//   ....[66]....
        /*0f1c*/ 	.word	0x0001a470
        /*0f20*/ 	.word	0x00000003
        /*0f24*/ 	.word	0x00000000
        /*0f28*/ 	.short	0x010a
        /*0f2a*/ 	.byte	0x3f
	.zero		1


	//   ....[67]....
        /*0f2c*/ 	.word	0x0001a4d0
        /*0f30*/ 	.word	0x0000005f
        /*0f34*/ 	.word	0x00022890
        /*0f38*/ 	.short	0x010a
        /*0f3a*/ 	.byte	0x3f
	.zero		1


	//   ....[68]....
        /*0f3c*/ 	.word	0x0001a520
        /*0f40*/ 	.word	0x0000005f
        /*0f44*/ 	.word	0x00022890
        /*0f48*/ 	.short	0x010a
        /*0f4a*/ 	.byte	0x3f
	.zero		1


	//   ....[69]....
        /*0f4c*/ 	.word	0x0001a570
        /*0f50*/ 	.word	0x0000005f
        /*0f54*/ 	.word	0x00022890
        /*0f58*/ 	.short	0x010a
        /*0f5a*/ 	.byte	0x3f
	.zero		1


	//   ....[70]....
        /*0f5c*/ 	.word	0x0001a5c0
        /*0f60*/ 	.word	0x0000005f
        /*0f64*/ 	.word	0x000228b0
        /*0f68*/ 	.short	0x010a
        /*0f6a*/ 	.byte	0x3f
	.zero		1


	//   ....[71]....
        /*0f6c*/ 	.word	0x0001a860
        /*0f70*/ 	.word	0x00000013
        /*0f74*/ 	.word	0x00022800
        /*0f78*/ 	.short	0x010a
        /*0f7a*/ 	.byte	0x3f
	.zero		1


	//   ....[72]....
        /*0f7c*/ 	.word	0x0001aa70
        /*0f80*/ 	.word	0x00000013
        /*0f84*/ 	.word	0x00022800
        /*0f88*/ 	.short	0x010a
        /*0f8a*/ 	.byte	0x3f
	.zero		1


	//   ....[73]....
        /*0f8c*/ 	.word	0x0001aac0
        /*0f90*/ 	.word	0x0000000d
        /*0f94*/ 	.word	0x00022830
        /*0f98*/ 	.short	0x010a
        /*0f9a*/ 	.byte	0x3f
	.zero		1


	//   ....[74]....
        /*0f9c*/ 	.word	0x0001ab10
        /*0fa0*/ 	.word	0x0000000d
        /*0fa4*/ 	.word	0x00022850
        /*0fa8*/ 	.short	0x010a
        /*0faa*/ 	.byte	0x3f
	.zero		1


	//   ....[75]....
        /*0fac*/ 	.word	0x0001ab60
        /*0fb0*/ 	.word	0x0000000e
        /*0fb4*/ 	.word	0x00022830
        /*0fb8*/ 	.short	0x010a
        /*0fba*/ 	.byte	0x3f
	.zero		1


	//   ....[76]....
        /*0fbc*/ 	.word	0x0001abb0
        /*0fc0*/ 	.word	0x0000000e
        /*0fc4*/ 	.word	0x00022850
        /*0fc8*/ 	.short	0x010a
        /*0fca*/ 	.byte	0x3f
	.zero		1


	//   ....[77]....
        /*0fcc*/ 	.word	0x0001b7b0
        /*0fd0*/ 	.word	0x00000012
        /*0fd4*/ 	.word	0x00022820
        /*0fd8*/ 	.short	0x010a
        /*0fda*/ 	.byte	0x3f
	.zero		1


	//   ....[78]....
        /*0fdc*/ 	.word	0x0001b800
        /*0fe0*/ 	.word	0x00000004
        /*0fe4*/ 	.word	0x000228a0
        /*0fe8*/ 	.short	0x010a
        /*0fea*/ 	.byte	0x3f
	.zero		1


	//   ....[79]....
        /*0fec*/ 	.word	0x0001b850
        /*0ff0*/ 	.word	0x00000004
        /*0ff4*/ 	.word	0x000228c0
        /*0ff8*/ 	.short	0x010a
        /*0ffa*/ 	.byte	0x3f
	.zero		1


	//   ....[80]....
        /*0ffc*/ 	.word	0x0001b8a0
        /*1000*/ 	.word	0x00000005
        /*1004*/ 	.word	0x000228a0
        /*1008*/ 	.short	0x010a
        /*100a*/ 	.byte	0x3f
	.zero		1


	//   ....[81]....
        /*100c*/ 	.word	0x0001b8f0
        /*1010*/ 	.word	0x00000005
        /*1014*/ 	.word	0x000228c0
        /*1018*/ 	.short	0x010a
        /*101a*/ 	.byte	0x3f
	.zero		1


	//   ....[82]....
        /*101c*/ 	.word	0x0001ba90
        /*1020*/ 	.word	0x00000000
        /*1024*/ 	.word	0x00022840
        /*1028*/ 	.short	0x010a
        /*102a*/ 	.byte	0x3f
	.zero		1


	//   ....[83]....
        /*102c*/ 	.word	0x0001c550
        /*1030*/ 	.word	0x00000012
        /*1034*/ 	.word	0x00022820
        /*1038*/ 	.short	0x010a
        /*103a*/ 	.byte	0x3f
	.zero		1


	//   ....[84]....
        /*103c*/ 	.word	0x0001c5a0
        /*1040*/ 	.word	0x00000002
        /*1044*/ 	.word	0x00022860
        /*1048*/ 	.short	0x010a
        /*104a*/ 	.byte	0x3f
	.zero		1


	//   ....[85]....
        /*104c*/ 	.word	0x0001c5f0
        /*1050*/ 	.word	0x00000002
        /*1054*/ 	.word	0x00022840
        /*1058*/ 	.short	0x010a
        /*105a*/ 	.byte	0x3f
	.zero		1


	//   ....[86]....
        /*105c*/ 	.word	0x0001c640
        /*1060*/ 	.word	0x00000002
        /*1064*/ 	.word	0x00022860
        /*1068*/ 	.short	0x010a
        /*106a*/ 	.byte	0x3f
	.zero		1


	//   ....[87]....
        /*106c*/ 	.word	0x0001c690
        /*1070*/ 	.word	0x00000003
        /*1074*/ 	.word	0x00022840
        /*1078*/ 	.short	0x010a
        /*107a*/ 	.byte	0x3f
	.zero		1


	//   ....[88]....
        /*107c*/ 	.word	0x0001c6e0
        /*1080*/ 	.word	0x00000003
        /*1084*/ 	.word	0x00022860
        /*1088*/ 	.short	0x010a
        /*108a*/ 	.byte	0x3f
	.zero		1


	//   ....[89]....
        /*108c*/ 	.word	0x0001c730
        /*1090*/ 	.word	0x00000003
        /*1094*/ 	.word	0x00022840
        /*1098*/ 	.short	0x010a
        /*109a*/ 	.byte	0x3f
	.zero		1


	//   ....[90]....
        /*109c*/ 	.word	0x0001c780
        /*10a0*/ 	.word	0x00000003
        /*10a4*/ 	.word	0x00022860
        /*10a8*/ 	.short	0x010a
        /*10aa*/ 	.byte	0x3f
	.zero		1


	//   ....[91]....
        /*10ac*/ 	.word	0x0001d2c0
        /*10b0*/ 	.word	0x00000000
        /*10b4*/ 	.word	0x00022820
        /*10b8*/ 	.short	0x010a
        /*10ba*/ 	.byte	0x3f
	.zero		1


	//   ....[92]....
        /*10bc*/ 	.word	0x0001d460
        /*10c0*/ 	.word	0x00000006
        /*10c4*/ 	.word	0x00000000
        /*10c8*/ 	.short	0x010a
        /*10ca*/ 	.byte	0x3f
	.zero		1


	//   ....[93]....
        /*10cc*/ 	.word	0x0001d4b0
        /*10d0*/ 	.word	0x00000007
        /*10d4*/ 	.word	0x00000000
        /*10d8*/ 	.short	0x010a
        /*10da*/ 	.byte	0x3f
	.zero		1


	//   ....[94]....
        /*10dc*/ 	.word	0x0001d500
        /*10e0*/ 	.word	0x00000004
        /*10e4*/ 	.word	0x00000000
        /*10e8*/ 	.short	0x010a
        /*10ea*/ 	.byte	0x3f
	.zero		1


	//----- nvinfo : EIATTR_NUM_MBARRIERS
	.align		4
.L_239:
        /*10ec*/ 	.byte	0x03, 0x38
        /*10ee*/ 	.short	0x0016


	//----- nvinfo : EIATTR_EXIT_INSTR_OFFSETS
	.align		4
        /*10f0*/ 	.byte	0x04, 0x1c
        /*10f2*/ 	.short	(.L_241 - .L_240)


	//   ....[0]....
.L_240:
        /*10f4*/ 	.word	0x0001a4c0


	//----- nvinfo : EIATTR_MAX_THREADS
	.align		4
.L_241:
        /*10f8*/ 	.byte	0x04, 0x05
        /*10fa*/ 	.short	(.L_243 - .L_242)
.L_242:
        /*10fc*/ 	.word	0x00000180
        /*1100*/ 	.word	0x00000001
        /*1104*/ 	.word	0x00000001


	//----- nvinfo : EIATTR_CRS_STACK_SIZE
	.align		4
.L_243:
        /*1108*/ 	.byte	0x04, 0x1e
        /*110a*/ 	.short	(.L_245 - .L_244)
.L_244:
        /*110c*/ 	.word	0x00000000


	//----- nvinfo : EIATTR_CBANK_PARAM_SIZE
	.align		4
.L_245:
        /*1110*/ 	.byte	0x03, 0x19
        /*1112*/ 	.short	0x0af0


	//----- nvinfo : EIATTR_PARAM_CBANK
	.align		4
        /*1114*/ 	.byte	0x04, 0x0a
        /*1116*/ 	.short	(.L_247 - .L_246)
	.align		4
.L_246:
        /*1118*/ 	.word	index@(.nv.constant0._ZN7cutlass13device_kernelIN5flash11enable_sm90INS1_16FlashAttnFwdSm90INS1_25CollectiveMainloopFwdSm90ILi2EN4cute5tupleIJNS5_1CILi1EEES8_S8_EEENS6_IJNS7_ILi128EEENS7_ILi96EEENS7_ILi64EEEEEELi256ENS_6half_tEfNS_4arch4Sm90ELb0ELb0ELb1ELb1ELb0ELb1ELb0ELb1ELb0ELb1ELb1ELb0EEENS1_21CollectiveEpilogueFwdINS6_IJSA_NS7_ILi256EEESB_EEES9_SE_SG_Li256ELb1ELb1ELb1ELb0EEENS1_36VarlenDynamicPersistentTileSchedulerILi128ELi96ELi256ELi128ELb1ELb1ELb1ELb0ELb1ELb1EEEEEEEEEvNT_6ParamsE)
        /*111c*/ 	.short	0x0210
        /*111e*/ 	.short	0x0af0


	//----- nvinfo : EIATTR_SW_WAR
	.align		4
.L_247:
        /*1120*/ 	.byte	0x04, 0x36
        /*1122*/ 	.short	(.L_249 - .L_248)
.L_248:
        /*1124*/ 	.word	0x00000008
.L_249:


//--------------------- .nv.info._ZN7cutlass13device_kernelIN5flash11enable_sm90INS1_16FlashAttnFwdSm90INS1_25CollectiveMainloopFwdSm90ILi2EN4cute5tupleIJNS5_1CILi1EEES8_S8_EEENS6_IJNS7_ILi128EEENS7_ILi96EEENS7_ILi64EEEEEELi256ENS_6half_tEfNS_4arch4Sm90ELb0ELb0ELb1ELb1ELb0ELb0ELb1ELb1ELb0ELb1ELb1ELb0EEENS1_21CollectiveEpilogueFwdINS6_IJSA_NS7_ILi256EEESB_EEES9_SE_SG_Li256ELb1ELb1ELb1ELb0EEENS1_36VarlenDynamicPersistentTileSchedulerILi128ELi96ELi256ELi128ELb1ELb1ELb1ELb0ELb1ELb1EEEEEEEEEvNT_6ParamsE --------------------------
	.section	.nv.info._ZN7cutlass13device_kernelIN5flash11enable_sm90INS1_16FlashAttnFwdSm90INS1_25CollectiveMainloopFwdSm90ILi2EN4cute5tupleIJNS5_1CILi1EEES8_S8_EEENS6_IJNS7_ILi128EEENS7_ILi96EEENS7_ILi64EEEEEELi256ENS_6half_tEfNS_4arch4Sm90ELb0ELb0ELb1ELb1ELb0ELb0ELb1ELb1ELb0ELb1ELb1ELb0EEENS1_21CollectiveEpilogueFwdINS6_IJSA_NS7_ILi256EEESB_EEES9_SE_SG_Li256ELb1ELb1ELb1ELb0EEENS1_36VarlenDynamicPersistentTileSchedulerILi128ELi96ELi256ELi128ELb1ELb1ELb1ELb0ELb1ELb1EEEEEEEEEvNT_6ParamsE,"",@"SHT_CUDA_INFO"
	.sectionflags	@""
	.align	4


	//----- nvinfo : EIATTR_CUDA_API_VERSION
	.align		4
        /*0000*/ 	.byte	0x04, 0x37
        /*0002*/ 	.short	(.L_251 - .L_250)
.L_250:
        /*0004*/ 	.word	0x00000082


	//----- nvinfo : EIATTR_KPARAM_INFO
	.align		4
.L_251:
        /*0008*/ 	.byte	0x04, 0x17
        /*000a*/ 	.short	(.L_253 - .L_252)
.L_252:
        /*000c*/ 	.word	0x00000000
        /*0010*/ 	.short	0x0000
        /*0012*/ 	.short	0x0070
        /*0014*/ 	.byte	0x00, 0xf0, 0x01, 0x2e


	//----- nvinfo : EIATTR_SPARSE_MMA_MASK
	.align		4
.L_253:
        /*0018*/ 	.byte	0x03, 0x50
        /*001a*/ 	.short	0x0000


	//----- nvinfo : EIATTR_MAXREG_COUNT
	.align		4
        /*001c*/ 	.byte	0x03, 0x1b
        /*001e*/ 	.short	0x00a8


	//----- nvinfo : EIATTR_NUM_BARRIERS
	.align		4
        /*0020*/ 	.byte	0x02, 0x4c
        /*0022*/ 	.byte	0x10
	.zero		1


	//----- nvinfo : EIATTR_EXTERNS
	.align		4
        /*0024*/ 	.byte	0x04, 0x0f
        /*0026*/ 	.short	(.L_255 - .L_254)


	//   ....[0]....
	.align		4
.L_254:
        /*0028*/ 	.word	index@(__assertfail)


	//----- nvinfo : EIATTR_ANNOTATIONS
	.align		4
.L_255:
        /*002c*/ 	.byte	0x04, 0x55
        /*002e*/ 	.short	(.L_257 - .L_256)


	//   ....[0]....
.L_256:
        /* <DEDUP_REMOVED lines=97> */
        /*0634*/ 	.byte	0x80, 0x53, 0x01, 0x00


	//----- nvinfo : EIATTR_MERCURY_ISA_VERSION
	.align		4
.L_257:
        /*0638*/ 	.byte	0x03, 0x5f
        /*063a*/ 	.short	0x0101


	//----- nvinfo : EIATTR_UNUSED_LOAD_BYTE_OFFSET
	.align		4
        /*063c*/ 	.byte	0x04, 0x44
        /*063e*/ 	.short	(.L_259 - .L_258)


	//   ....[0]....
.L_258:
        /*0640*/ 	.word	0x00000a50
        /*0644*/ 	.word	0x0000fff0


	//   ....[1]....
        /*0648*/ 	.word	0x00007b60
        /*064c*/ 	.word	0x0000fff0


	//----- nvinfo : EIATTR_INT_WARP_WIDE_INSTR_OFFSETS
	.align		4
.L_259:
        /*0650*/ 	.byte	0x04, 0x31
        /*0652*/ 	.short	(.L_261 - .L_260)


	//   ....[0]....
.L_260:
        /*0654*/ 	.word	0x00000120


	//   ....[1]....
        /*0658*/ 	.word	0x00000160


	//   ....[2]....
        /*065c*/ 	.word	0x000001d0


	//   ....[3]....
        /*0660*/ 	.word	0x00000240


	//   ....[4]....
        /*0664*/ 	.word	0x0000d880


	//   ....[5]....
        /*0668*/ 	.word	0x0000d910


	//   ....[6]....
        /*066c*/ 	.word	0x000121b0


	//   ....[7]....
        /*0670*/ 	.word	0x00012240


	//----- nvinfo : EIATTR_COOP_GROUP_MASK_REGIDS
	.align		4
.L_261:
        /*0674*/ 	.byte	0x04, 0x29
        /*0676*/ 	.short	(.L_263 - .L_262)


	//   ....[0]....
.L_262:
        /*0678*/ 	.word	0xffffffff


	//   ....[1]....
        /*067c*/ 	.word	0xffffffff


	//   ....[2]....
        /*0680*/ 	.word	0xffffffff


	//   ....[3]....
        /*0684*/ 	.word	0xffffffff


	//   ....[4]....
        /*0688*/ 	.word	0xffffffff


	//   ....[5]....
        /*068c*/ 	.word	0xffffffff


	//   ....[6]....
        /*0690*/ 	.word	0xffffffff


	//   ....[7]....
        /*0694*/ 	.word	0xffffffff


	//   ....[8]....
        /*0698*/ 	.word	0xffffffff


	//   ....[9]....
        /*069c*/ 	.word	0xffffffff


	//   ....[10]....
        /*06a0*/ 	.word	0xffffffff


	//   ....[11]....
        /*06a4*/ 	.word	0xffffffff


	//   ....[12]....
        /*06a8*/ 	.word	0xffffffff


	//   ....[13]....
        /*06ac*/ 	.word	0xffffffff


	//   ....[14]....
        /*06b0*/ 	.word	0xffffffff


	//   ....[15]....
        /*06b4*/ 	.word	0xffffffff


	//   ....[16]....
        /*06b8*/ 	.word	0xffffffff


	//   ....[17]....
        /*06bc*/ 	.word	0xffffffff


	//   ....[18]....
        /*06c0*/ 	.word	0xffffffff


	//   ....[19]....
        /*06c4*/ 	.word	0xffffffff


	//   ....[20]....
        /*06c8*/ 	.word	0xffffffff


	//   ....[21]....
        /*06cc*/ 	.word	0xffffffff


	//   ....[22]....
        /*06d0*/ 	.word	0xffffffff


	//   ....[23]....
        /*06d4*/ 	.word	0xffffffff


	//   ....[24]....
        /*06d8*/ 	.word	0xffffffff


	//   ....[25]....
        /*06dc*/ 	.word	0xffffffff


	//   ....[26]....
        /*06e0*/ 	.word	0xffffffff


	//   ....[27]....
        /*06e4*/ 	.word	0xffffffff


	//   ....[28]....
        /*06e8*/ 	.word	0xffffffff


	//   ....[29]....
        /*06ec*/ 	.word	0xffffffff


	//   ....[30]....
        /*06f0*/ 	.word	0xffffffff


	//   ....[31]....
        /*06f4*/ 	.word	0xffffffff


	//   ....[32]....
        /*06f8*/ 	.word	0xffffffff


	//   ....[33]....
        /*06fc*/ 	.word	0xffffffff


	//   ....[34]....
        /*0700*/ 	.word	0xffffffff


	//   ....[35]....
        /*0704*/ 	.word	0xffffffff


	//   ....[36]....
        /*0708*/ 	.word	0xffffffff


	//   ....[37]....
        /*070c*/ 	.word	0xffffffff


	//   ....[38]....
        /*0710*/ 	.word	0xffffffff


	//   ....[39]....
        /*0714*/ 	.word	0xffffffff


	//   ....[40]....
        /*0718*/ 	.word	0xffffffff


	//   ....[41]....
        /*071c*/ 	.word	0xffffffff


	//   ....[42]....
        /*0720*/ 	.word	0xffffffff


	//   ....[43]....
        /*0724*/ 	.word	0xffffffff


	//   ....[44]....
        /*0728*/ 	.word	0xffffffff


	//   ....[45]....
        /*072c*/ 	.word	0xffffffff


	//   ....[46]....
        /*0730*/ 	.word	0xffffffff


	//   ....[47]....
        /*0734*/ 	.word	0xffffffff


	//   ....[48]....
        /*0738*/ 	.word	0xffffffff


	//   ....[49]....
        /*073c*/ 	.word	0xffffffff


	//   ....[50]....
        /*0740*/ 	.word	0xffffffff


	//   ....[51]....
        /*0744*/ 	.word	0xffffffff


	//   ....[52]....
        /*0748*/ 	.word	0xffffffff


	//   ....[53]....
        /*074c*/ 	.word	0xffffffff


	//   ....[54]....
        /*0750*/ 	.word	0xffffffff


	//   ....[55]....
        /*0754*/ 	.word	0xffffffff


	//   ....[56]....
        /*0758*/ 	.word	0xffffffff


	//   ....[57]....
        /*075c*/ 	.word	0xffffffff


	//   ....[58]....
        /*0760*/ 	.word	0xffffffff


	//   ....[59]....
        /*0764*/ 	.word	0xffffffff


	//   ....[60]....
        /*0768*/ 	.word	0xffffffff


	//   ....[61]....
        /*076c*/ 	.word	0xffffffff


	//   ....[62]....
        /*0770*/ 	.word	0xffffffff


	//   ....[63]....
        /*0774*/ 	.word	0xffffffff


	//   ....[64]....
        /*0778*/ 	.word	0xffffffff


	//   ....[65]....
        /*077c*/ 	.word	0xffffffff


	//   ....[66]....
        /*0780*/ 	.word	0xffffffff


	//   ....[67]....
        /*0784*/ 	.word	0xffffffff


	//   ....[68]....
        /*0788*/ 	.word	0xffffffff


	//   ....[69]....
        /*078c*/ 	.word	0xffffffff


	//   ....[70]....
        /*0790*/ 	.word	0xffffffff


	//   ....[71]....
        /*0794*/ 	.word	0xffffffff


	//   ....[72]....
        /*0798*/ 	.word	0xffffffff


	//   ....[73]....
        /*079c*/ 	.word	0xffffffff


	//   ....[74]....
        /*07a0*/ 	.word	0xffffffff


	//   ....[75]....
        /*07a4*/ 	.word	0xffffffff


	//   ....[76]....
        /*07a8*/ 	.word	0xffffffff


	//   ....[77]....
        /*07ac*/ 	.word	0xffffffff


	//   ....[78]....
        /*07b0*/ 	.word	0xffffffff


	//   ....[79]....
        /*07b4*/ 	.word	0xffffffff


	//   ....[80]....
        /*07b8*/ 	.word	0xffffffff


	//   ....[81]....
        /*07bc*/ 	.word	0xffffffff


	//   ....[82]....
        /*07c0*/ 	.word	0xffffffff


	//   ....[83]....
        /*07c4*/ 	.word	0xffffffff


	//   ....[84]....
        /*07c8*/ 	.word	0xffffffff


	//   ....[85]....
        /*07cc*/ 	.word	0xffffffff


	//   ....[86]....
        /*07d0*/ 	.word	0xffffffff


	//   ....[87]....
        /*07d4*/ 	.word	0xffffffff


	//   ....[88]....
        /*07d8*/ 	.word	0xffffffff


	//   ....[89]....
        /*07dc*/ 	.word	0xffffffff


	//   ....[90]....
        /*07e0*/ 	.word	0xffffffff


	//   ....[91]....
        /*07e4*/ 	.word	0xffffffff


	//   ....[92]....
        /*07e8*/ 	.word	0xffffffff


	//   ....[93]....
        /*07ec*/ 	.word	0xffffffff


	//   ....[94]....
        /*07f0*/ 	.word	0xffffffff


	//   ....[95]....
        /*07f4*/ 	.word	0xffffffff


	//   ....[96]....
        /*07f8*/ 	.word	0xffffffff


	//   ....[97]....
        /*07fc*/ 	.word	0xffffffff


	//   ....[98]....
        /*0800*/ 	.word	0xffffffff


	//   ....[99]....
        /*0804*/ 	.word	0xffffffff


	//   ....[100]....
        /*0808*/ 	.word	0xffffffff


	//   ....[101]....
        /*080c*/ 	.word	0xffffffff


	//   ....[102]....
        /*0810*/ 	.word	0xffffffff


	//   ....[103]....
        /*0814*/ 	.word	0xffffffff


	//   ....[104]....
        /*0818*/ 	.word	0xffffffff


	//   ....[105]....
        /*081c*/ 	.word	0xffffffff


	//   ....[106]....
        /*0820*/ 	.word	0xffffffff


	//   ....[107]....
        /*0824*/ 	.word	0xffffffff


	//   ....[108]....
        /*0828*/ 	.word	0xffffffff


	//   ....[109]....
        /*082c*/ 	.word	0xffffffff


	//   ....[110]....
        /*0830*/ 	.word	0xffffffff


	//   ....[111]....
        /*0834*/ 	.word	0xffffffff


	//   ....[112]....
        /*0838*/ 	.word	0xffffffff


	//   ....[113]....
        /*083c*/ 	.word	0x0500000f


	//   ....[114]....
        /*0840*/ 	.word	0x0500000f


	//   ....[115]....
        /*0844*/ 	.word	0x0500000f


	//   ....[116]....
        /*0848*/ 	.word	0x0500000f


	//   ....[117]....
        /*084c*/ 	.word	0x0500000f


	//   ....[118]....
        /*0850*/ 	.word	0x0500000f


	//   ....[119]....
        /*0854*/ 	.word	0x0500000f


	//   ....[120]....
        /*0858*/ 	.word	0x0500000f


	//   ....[121]....
        /*085c*/ 	.word	0x0500000f


	//   ....[122]....
        /*0860*/ 	.word	0x0500000f


	//   ....[123]....
        /*0864*/ 	.word	0x0500000f


	//   ....[124]....
        /*0868*/ 	.word	0x0500000f


	//   ....[125]....
        /*086c*/ 	.word	0x0500000f


	//   ....[126]....
        /*0870*/ 	.word	0x0500000f


	//   ....[127]....
        /*0874*/ 	.word	0x0500000f


	//   ....[128]....
        /*0878*/ 	.word	0x0500000f


	//   ....[129]....
        /*087c*/ 	.word	0x0500000f


	//   ....[130]....
        /*0880*/ 	.word	0x0500000f


	//   ....[131]....
        /*0884*/ 	.word	0x0500000f


	//   ....[132]....
        /*0888*/ 	.word	0x0500000f


	//   ....[133]....
        /*088c*/ 	.word	0x0500000f


	//   ....[134]....
        /*0890*/ 	.word	0x0500000f


	//   ....[135]....
        /*0894*/ 	.word	0x0500000f


	//   ....[136]....
        /*0898*/ 	.word	0x0500000f


	//   ....[137]....
        /*089c*/ 	.word	0x0500000f


	//   ....[138]....
        /*08a0*/ 	.word	0x0500000f


	//   ....[139]....
        /*08a4*/ 	.word	0x0500000f


	//   ....[140]....
        /*08a8*/ 	.word	0x0500000f


	//   ....[141]....
        /*08ac*/ 	.word	0x0500000f


	//   ....[142]....
        /*08b0*/ 	.word	0x0500000f


	//   ....[143]....
        /*08b4*/ 	.word	0x0500000f


	//   ....[144]....
        /*08b8*/ 	.word	0x0500000f


	//   ....[145]....
        /*08bc*/ 	.word	0x0500000f


	//   ....[146]....
        /*08c0*/ 	.word	0x0500000f


	//   ....[147]....
        /*08c4*/ 	.word	0x0500000f


	//   ....[148]....
        /*08c8*/ 	.word	0x0500000f


	//   ....[149]....
        /*08cc*/ 	.word	0x0500000f


	//   ....[150]....
        /*08d0*/ 	.word	0x0500000f


	//   ....[151]....
        /*08d4*/ 	.word	0x0500000f


	//   ....[152]....
        /*08d8*/ 	.word	0x0500000f


	//   ....[153]....
        /*08dc*/ 	.word	0x0500000f


	//   ....[154]....
        /*08e0*/ 	.word	0x0500000f


	//   ....[155]....
        /*08e4*/ 	.word	0x0500000f


	//   ....[156]....
        /*08e8*/ 	.word	0x0500000f


	//   ....[157]....
        /*08ec*/ 	.word	0x0500000f


	//   ....[158]....
        /*08f0*/ 	.word	0x0500000f


	//   ....[159]....
        /*08f4*/ 	.word	0x0500000f


	//   ....[160]....
        /*08f8*/ 	.word	0x0500000f


	//   ....[161]....
        /*08fc*/ 	.word	0x0500000f


	//   ....[162]....
        /*0900*/ 	.word	0x0500000f


	//   ....[163]....
        /*0904*/ 	.word	0x0500000f


	//   ....[164]....
        /*0908*/ 	.word	0x0500000f


	//----- nvinfo : EIATTR_COOP_GROUP_INSTR_OFFSETS
	.align		4
.L_263:
        /*090c*/ 	.byte	0x04, 0x28
        /*090e*/ 	.short	(.L_265 - .L_264)


	//   ....[0]....
.L_264:
        /*0910*/ 	.word	0x00000060


	//   ....[1]....
        /*0914*/ 	.word	0x00000130


	//   ....[2]....
        /*0918*/ 	.word	0x000001f0


	//   ....[3]....
        /*091c*/ 	.word	0x000003c0


	//   ....[4]....
        /*0920*/ 	.word	0x00000520


	//   ....[5]....
        /*0924*/ 	.word	0x00000640


	//   ....[6]....
        /*0928*/ 	.word	0x000007a0


	//   ....[7]....
        /*092c*/ 	.word	0x00001ba0


	//   ....[8]....
        /*0930*/ 	.word	0x00003800


	//   ....[9]....
        /*0934*/ 	.word	0x000038f0


	//   ....[10]....
        /*0938*/ 	.word	0x000039d0


	//   ....[11]....
        /*093c*/ 	.word	0x00003b30


	//   ....[12]....
        /*0940*/ 	.word	0x00005730


	//   ....[13]....
        /*0944*/ 	.word	0x00005790


	//   ....[14]....
        /*0948*/ 	.word	0x00006190


	//   ....[15]....
        /*094c*/ 	.word	0x000061f0


	//   ....[16]....
        /*0950*/ 	.word	0x00007150


	//   ....[17]....
        /*0954*/ 	.word	0x00007180


	//   ....[18]....
        /*0958*/ 	.word	0x000071b0


	//   ....[19]....
        /*095c*/ 	.word	0x000071c0


	//   ....[20]....
        /*0960*/ 	.word	0x00008bd0


	//   ....[21]....
        /*0964*/ 	.word	0x00008be0


	//   ....[22]....
        /*0968*/ 	.word	0x00008bf0


	//   ....[23]....
        /*096c*/ 	.word	0x00008c40


	//   ....[24]....
        /*0970*/ 	.word	0x000096e0


	//   ....[25]....
        /*0974*/ 	.word	0x00009710


	//   ....[26]....
        /*0978*/ 	.word	0x00009890


	//   ....[27]....
        /*097c*/ 	.word	0x000098b0


	//   ....[28]....
        /*0980*/ 	.word	0x000099f0


	//   ....[29]....
        /*0984*/ 	.word	0x00009a10


	//   ....[30]....
        /*0988*/ 	.word	0x00009b60


	//   ....[31]....
        /*098c*/ 	.word	0x00009b80


	//   ....[32]....
        /*0990*/ 	.word	0x0000a170


	//   ....[33]....
        /*0994*/ 	.word	0x0000a1a0


	//   ....[34]....
        /*0998*/ 	.word	0x0000aa60


	//   ....[35]....
        /*099c*/ 	.word	0x0000aa70


	//   ....[36]....
        /*09a0*/ 	.word	0x0000bbd0


	//   ....[37]....
        /*09a4*/ 	.word	0x0000bc00


	//   ....[38]....
        /*09a8*/ 	.word	0x0000bd70


	//   ....[39]....
        /*09ac*/ 	.word	0x0000bd90


	//   ....[40]....
        /*09b0*/ 	.word	0x0000bed0


	//   ....[41]....
        /*09b4*/ 	.word	0x0000bef0


	//   ....[42]....
        /*09b8*/ 	.word	0x0000c040


	//   ....[43]....
        /*09bc*/ 	.word	0x0000c060


	//   ....[44]....
        /*09c0*/ 	.word	0x0000c230


	//   ....[45]....
        /*09c4*/ 	.word	0x0000c470


	//   ....[46]....
        /*09c8*/ 	.word	0x0000c4a0


	//   ....[47]....
        /*09cc*/ 	.word	0x0000c4d0


	//   ....[48]....
        /*09d0*/ 	.word	0x0000c500


	//   ....[49]....
        /*09d4*/ 	.word	0x0000c530


	//   ....[50]....
        /*09d8*/ 	.word	0x0000c560


	//   ....[51]....
        /*09dc*/ 	.word	0x0000c700


	//   ....[52]....
        /*09e0*/ 	.word	0x0000c730


	//   ....[53]....
        /*09e4*/ 	.word	0x0000c760


	//   ....[54]....
        /*09e8*/ 	.word	0x0000c790


	//   ....[55]....
        /*09ec*/ 	.word	0x0000c7c0


	//   ....[56]....
        /*09f0*/ 	.word	0x0000c7f0


	//   ....[57]....
        /*09f4*/ 	.word	0x0000c880


	//   ....[58]....
        /*09f8*/ 	.word	0x0000c8b0


	//   ....[59]....
        /*09fc*/ 	.word	0x0000c8c0


	//   ....[60]....
        /*0a00*/ 	.word	0x0000c970


	//   ....[61]....
        /*0a04*/ 	.word	0x0000de60


	//   ....[62]....
        /*0a08*/ 	.word	0x0000e940


	//   ....[63]....
        /*0a0c*/ 	.word	0x0000e960


	//   ....[64]....
        /*0a10*/ 	.word	0x0000e970


	//   ....[65]....
        /*0a14*/ 	.word	0x0000e9a0


	//   ....[66]....
        /*0a18*/ 	.word	0x0000ea80


	//   ....[67]....
        /*0a1c*/ 	.word	0x0000eb10


	//   ....[68]....
        /*0a20*/ 	.word	0x0000eb40


	//   ....[69]....
        /*0a24*/ 	.word	0x0000ebc0


	//   ....[70]....
        /*0a28*/ 	.word	0x0000ebf0


	//   ....[71]....
        /*0a2c*/ 	.word	0x0000ec70


	//   ....[72]....
        /*0a30*/ 	.word	0x0000eca0


	//   ....[73]....
        /*0a34*/ 	.word	0x0000ed20


	//   ....[74]....
        /*0a38*/ 	.word	0x0000ed50


	//   ....[75]....
        /*0a3c*/ 	.word	0x0000ed70


	//   ....[76]....
        /*0a40*/ 	.word	0x0000edc0


	//   ....[77]....
        /*0a44*/ 	.word	0x0000edd0


	//   ....[78]....
        /*0a48*/ 	.word	0x0000f500


	//   ....[79]....
        /*0a4c*/ 	.word	0x0000f560


	//   ....[80]....
        /*0a50*/ 	.word	0x0000f570


	//   ....[81]....
        /*0a54*/ 	.word	0x0000f610


	//   ....[82]....
        /*0a58*/ 	.word	0x0000f6a0


	//   ....[83]....
        /*0a5c*/ 	.word	0x0000f6b0


	//   ....[84]....
        /*0a60*/ 	.word	0x0000f740


	//   ....[85]....
        /*0a64*/ 	.word	0x0000f750


	//   ....[86]....
        /*0a68*/ 	.word	0x0000f7c0


	//   ....[87]....
        /*0a6c*/ 	.word	0x0000f7d0


	//   ....[88]....
        /*0a70*/ 	.word	0x0000f850


	//   ....[89]....
        /*0a74*/ 	.word	0x0000f860


	//   ....[90]....
        /*0a78*/ 	.word	0x0000f8e0


	//   ....[91]....
        /*0a7c*/ 	.word	0x0000f8f0


	//   ....[92]....
        /*0a80*/ 	.word	0x0000f900


	//   ....[93]....
        /*0a84*/ 	.word	0x0000f940


	//   ....[94]....
        /*0a88*/ 	.word	0x000124d0


	//   ....[95]....
        /*0a8c*/ 	.word	0x00012500


	//   ....[96]....
        /*0a90*/ 	.word	0x00012560


	//   ....[97]....
        /*0a94*/ 	.word	0x00012590


	//   ....[98]....
        /*0a98*/ 	.word	0x000125c0


	//   ....[99]....
        /*0a9c*/ 	.word	0x000125f0


	//   ....[100]....
        /*0aa0*/ 	.word	0x00012620


	//   ....[101]....
        /*0aa4*/ 	.word	0x00012650


	//   ....[102]....
        /*0aa8*/ 	.word	0x00012810


	//   ....[103]....
        /*0aac*/ 	.word	0x00012840


	//   ....[104]....
        /*0ab0*/ 	.word	0x00012870


	//   ....[105]....
        /*0ab4*/ 	.word	0x000128a0


	//   ....[106]....
        /*0ab8*/ 	.word	0x000128d0


	//   ....[107]....
        /*0abc*/ 	.word	0x00012900


	//   ....[108]....
        /*0ac0*/ 	.word	0x000129c0


	//   ....[109]....
        /*0ac4*/ 	.word	0x000129e0


	//   ....[110]....
        /*0ac8*/ 	.word	0x000129f0


	//   ....[111]....
        /*0acc*/ 	.word	0x00012a50


	//   ....[112]....
        /*0ad0*/ 	.word	0x00013170


	//   ....[113]....
        /*0ad4*/ 	.word	0x00013690


	//   ....[114]....
        /*0ad8*/ 	.word	0x00013810


	//   ....[115]....
        /*0adc*/ 	.word	0x00013870


	//   ....[116]....
        /*0ae0*/ 	.word	0x000138e0


	//   ....[117]....
        /*0ae4*/ 	.word	0x00013950


	//   ....[118]....
        /*0ae8*/ 	.word	0x00013a00


	//   ....[119]....
        /*0aec*/ 	.word	0x00013af0


	//   ....[120]....
        /*0af0*/ 	.word	0x00013c20


	//   ....[121]....
        /*0af4*/ 	.word	0x00013cc0


	//   ....[122]....
        /*0af8*/ 	.word	0x00013d90


	//   ....[123]....
        /*0afc*/ 	.word	0x00013e30


	//   ....[124]....
        /*0b00*/ 	.word	0x00013f00


	//   ....[125]....
        /*0b04*/ 	.word	0x00013fa0


	//   ....[126]....
        /*0b08*/ 	.word	0x00014070


	//   ....[127]....
        /*0b0c*/ 	.word	0x00014110


	//   ....[128]....
        /*0b10*/ 	.word	0x000141c0


	//   ....[129]....
        /*0b14*/ 	.word	0x00014260


	//   ....[130]....
        /*0b18*/ 	.word	0x00014500


	//   ....[131]....
        /*0b1c*/ 	.word	0x000145b0


	//   ....[132]....
        /*0b20*/ 	.word	0x000146b0


	//   ....[133]....
        /*0b24*/ 	.word	0x000147a0


	//   ....[134]....
        /*0b28*/ 	.word	0x00014860


	//   ....[135]....
        /*0b2c*/ 	.word	0x00014920


	//   ....[136]....
        /*0b30*/ 	.word	0x000149e0


	//   ....[137]....
        /*0b34*/ 	.word	0x00014aa0


	//   ....[138]....
        /*0b38*/ 	.word	0x00014b60


	//   ....[139]....
        /*0b3c*/ 	.word	0x00014c20


	//   ....[140]....
        /*0b40*/ 	.word	0x00014ce0


	//   ....[141]....
        /*0b44*/ 	.word	0x00014d90


	//   ....[142]....
        /*0b48*/ 	.word	0x00014e90


	//   ....[143]....
        /*0b4c*/ 	.word	0x00014ee0


	//   ....[144]....
        /*0b50*/ 	.word	0x00014f40


	//   ....[145]....
        /*0b54*/ 	.word	0x00015020


	//   ....[146]....
        /*0b58*/ 	.word	0x00015350


	//   ....[147]....
        /*0b5c*/ 	.word	0x000153f0


	//   ....[148]....
        /*0b60*/ 	.word	0x00015590


	//   ....[149]....
        /*0b64*/ 	.word	0x00015610


	//   ....[150]....
        /*0b68*/ 	.word	0x00015690


	//   ....[151]....
        /*0b6c*/ 	.word	0x00015710


	//   ....[152]....
        /*0b70*/ 	.word	0x00015790


	//   ....[153]....
        /*0b74*/ 	.word	0x00015820


	//   ....[154]....
        /*0b78*/ 	.word	0x000158c0


	//   ....[155]....
        /*0b7c*/ 	.word	0x00015970


	//   ....[156]....
        /*0b80*/ 	.word	0x000159f0


	//   ....[157]....
        /*0b84*/ 	.word	0x00015a70


	//   ....[158]....
        /*0b88*/ 	.word	0x00015af0


	//   ....[159]....
        /*0b8c*/ 	.word	0x00015b80


	//   ....[160]....
        /*0b90*/ 	.word	0x00015c00


	//   ....[161]....
        /*0b94*/ 	.word	0x00015ca0


	//   ....[162]....
        /*0b98*/ 	.word	0x00015cf0


	//   ....[163]....
        /*0b9c*/ 	.word	0x00015d80


	//   ....[164]....
        /*0ba0*/ 	.word	0x00015eb0


	//----- nvinfo : EIATTR_REG_RECONFIG
	.align		4
.L_265:
        /*0ba4*/ 	.byte	0x01, 0x54
	.zero		2


	//----- nvinfo : EIATTR_SYSCALL_OFFSETS
	.align		4
        /*0ba8*/ 	.byte	0x04, 0x46
        /*0baa*/ 	.short	(.L_267 - .L_266)


	//   ....[0]....
.L_266:
        /*0bac*/ 	.word	0x00001d20


	//   ....[1]....
        /*0bb0*/ 	.word	0x0000da80


	//   ....[2]....
        /*0bb4*/ 	.word	0x0000dbd0


	//   ....[3]....
        /*0bb8*/ 	.word	0x0000dcd0


	//   ....[4]....
        /*0bbc*/ 	.word	0x0000e530


	//   ....[5]....
        /*0bc0*/ 	.word	0x0000f140


	//----- nvinfo : EIATTR_MBARRIER_INSTR_OFFSETS
	.align		4
.L_267:
        /*0bc4*/ 	.byte	0x04, 0x39
        /*0bc6*/ 	.short	(.L_269 - .L_268)


	//   ....[0]....
.L_268:
        /*0bc8*/ 	.word	0x00000260
        /*0bcc*/ 	.word	0x000000ff
        /*0bd0*/ 	.word	0x00032400
        /*0bd4*/ 	.short	0x0100
        /*0bd6*/ 	.byte	0x08
	.zero		1


	//   ....[1]....
        /*0bd8*/ 	.word	0x00000270
        /*0bdc*/ 	.word	0x000000ff
        /*0be0*/ 	.word	0x00032410
        /*0be4*/ 	.short	0x0100
        /*0be6*/ 	.byte	0x08
	.zero		1


	//   ....[2]....
        /*0be8*/ 	.word	0x00000280
        /*0bec*/ 	.word	0x000000ff
        /*0bf0*/ 	.word	0x00032420
        /*0bf4*/ 	.short	0x0100
        /*0bf6*/ 	.byte	0x08
	.zero		1


	//   ....[3]....
        /*0bf8*/ 	.word	0x00000370
        /*0bfc*/ 	.word	0x000000ff
        /*0c00*/ 	.word	0x00032430
        /*0c04*/ 	.short	0x0100
        /*0c06*/ 	.byte	0x08
	.zero		1


	//   ....[4]....
        /*0c08*/ 	.word	0x00000380
        /*0c0c*/ 	.word	0x000000ff
        /*0c10*/ 	.word	0x00032440
        /*0c14*/ 	.short	0x0100
        /*0c16*/ 	.byte	0x08
	.zero		1


	//   ....[5]....
        /*0c18*/ 	.word	0x00000390
        /*0c1c*/ 	.word	0x000000ff
        /*0c20*/ 	.word	0x00032438
        /*0c24*/ 	.short	0x0100
        /*0c26*/ 	.byte	0x08
	.zero		1


	//   ....[6]....
        /*0c28*/ 	.word	0x000003a0
        /*0c2c*/ 	.word	0x000000ff
        /*0c30*/ 	.word	0x00032448
        /*0c34*/ 	.short	0x0100
        /*0c36*/ 	.byte	0x08
	.zero		1


	//   ....[7]....
        /*0c38*/ 	.word	0x000004d0
        /*0c3c*/ 	.word	0x000000ff
        /*0c40*/ 	.word	0x00032450
        /*0c44*/ 	.short	0x0100
        /*0c46*/ 	.byte	0x08
	.zero		1


	//   ....[8]....
        /*0c48*/ 	.word	0x000004e0
        /*0c4c*/ 	.word	0x000000ff
        /*0c50*/ 	.word	0x00032460
        /*0c54*/ 	.short	0x0100
        /*0c56*/ 	.byte	0x08
	.zero		1


	//   ....[9]....
        /*0c58*/ 	.word	0x000004f0
        /*0c5c*/ 	.word	0x000000ff
        /*0c60*/ 	.word	0x00032458
        /*0c64*/ 	.short	0x0100
        /*0c66*/ 	.byte	0x08
	.zero		1


	//   ....[10]....
        /*0c68*/ 	.word	0x00000500
        /*0c6c*/ 	.word	0x000000ff
        /*0c70*/ 	.word	0x00032468
        /*0c74*/ 	.short	0x0100
        /*0c76*/ 	.byte	0x08
	.zero		1


	//   ....[11]....
        /*0c78*/ 	.word	0x000005f0
        /*0c7c*/ 	.word	0x000000ff
        /*0c80*/ 	.word	0x00032470
        /*0c84*/ 	.short	0x0100
        /*0c86*/ 	.byte	0x06
	.zero		1


	//   ....[12]....
        /*0c88*/ 	.word	0x00000600
        /*0c8c*/ 	.word	0x000000ff
        /*0c90*/ 	.word	0x00032480
        /*0c94*/ 	.short	0x0100
        /*0c96*/ 	.byte	0x06
	.zero		1


	//   ....[13]....
        /*0c98*/ 	.word	0x00000610
        /*0c9c*/ 	.word	0x000000ff
        /*0ca0*/ 	.word	0x00032478
        /*0ca4*/ 	.short	0x0100
        /*0ca6*/ 	.byte	0x06
	.zero		1


	//   ....[14]....
        /*0ca8*/ 	.word	0x00000620
        /*0cac*/ 	.word	0x000000ff
        /*0cb0*/ 	.word	0x00032488
        /*0cb4*/ 	.short	0x0100
        /*0cb6*/ 	.byte	0x06
	.zero		1


	//   ....[15]....
        /*0cb8*/ 	.word	0x00000750
        /*0cbc*/ 	.word	0x000000ff
        /*0cc0*/ 	.word	0x00032490
        /*0cc4*/ 	.short	0x0100
        /*0cc6*/ 	.byte	0x08
	.zero		1


	//   ....[16]....
        /*0cc8*/ 	.word	0x00000760
        /*0ccc*/ 	.word	0x000000ff
        /*0cd0*/ 	.word	0x000324a0
        /*0cd4*/ 	.short	0x0100
        /*0cd6*/ 	.byte	0x08
	.zero		1


	//   ....[17]....
        /*0cd8*/ 	.word	0x00000770
        /*0cdc*/ 	.word	0x000000ff
        /*0ce0*/ 	.word	0x00032498
        /*0ce4*/ 	.short	0x0100
        /*0ce6*/ 	.byte	0x08
	.zero		1


	//   ....[18]....
        /*0ce8*/ 	.word	0x00000780
        /*0cec*/ 	.word	0x000000ff
        /*0cf0*/ 	.word	0x000324a8
        /*0cf4*/ 	.short	0x0100
        /*0cf6*/ 	.byte	0x08
	.zero		1


	//   ....[19]....
        /*0cf8*/ 	.word	0x000008b0
        /*0cfc*/ 	.word	0x000000ff
        /*0d00*/ 	.word	0x000324b0
        /*0d04*/ 	.short	0x0100
        /*0d06*/ 	.byte	0x08
	.zero		1


	//   ....[20]....
        /*0d08*/ 	.word	0x000008c0
        /*0d0c*/ 	.word	0x000000ff
        /*0d10*/ 	.word	0x000324c0
        /*0d14*/ 	.short	0x0100
        /*0d16*/ 	.byte	0x08
	.zero		1


	//   ....[21]....
        /*0d18*/ 	.word	0x000008d0
        /*0d1c*/ 	.word	0x000000ff
        /*0d20*/ 	.word	0x000324b8
        /*0d24*/ 	.short	0x0100
        /*0d26*/ 	.byte	0x08
	.zero		1


	//   ....[22]....
        /*0d28*/ 	.word	0x000008e0
        /*0d2c*/ 	.word	0x000000ff
        /*0d30*/ 	.word	0x000324c8
        /*0d34*/ 	.short	0x0100
        /*0d36*/ 	.byte	0x08
	.zero		1


	//   ....[23]....
        /*0d38*/ 	.word	0x00001de0
        /*0d3c*/ 	.word	0x00000007
        /*0d40*/ 	.word	0x00032400
        /*0d44*/ 	.short	0x010a
        /*0d46*/ 	.byte	0x3f
	.zero		1


	//   ....[24]....
        /*0d48*/ 	.word	0x00001e90
        /*0d4c*/ 	.word	0x00000000
        /*0d50*/ 	.word	0x00032430
        /*0d54*/ 	.short	0x010a
        /*0d56*/ 	.byte	0x3f
	.zero		1


	//   ....[25]....
        /*0d58*/ 	.word	0x00001ed0
        /*0d5c*/ 	.word	0x00000000
        /*0d60*/ 	.word	0x00032430
        /*0d64*/ 	.short	0x010a
        /*0d66*/ 	.byte	0x3f
	.zero		1


	//   ....[26]....
        /*0d68*/ 	.word	0x00002200
        /*0d6c*/ 	.word	0x00000007
        /*0d70*/ 	.word	0x00032410
        /*0d74*/ 	.short	0x010a
        /*0d76*/ 	.byte	0x3f
	.zero		1


	//   ....[27]....
        /*0d78*/ 	.word	0x00002240
        /*0d7c*/ 	.word	0x00000000
        /*0d80*/ 	.word	0x00032450
        /*0d84*/ 	.short	0x010a
        /*0d86*/ 	.byte	0x3f
	.zero		1


	//   ....[28]....
        /*0d88*/ 	.word	0x00002280
        /*0d8c*/ 	.word	0x00000000
        /*0d90*/ 	.word	0x00032450
        /*0d94*/ 	.short	0x010a
        /*0d96*/ 	.byte	0x3f
	.zero		1


	//   ....[29]....
        /*0d98*/ 	.word	0x00003df0
        /*0d9c*/ 	.word	0x00000018
        /*0da0*/ 	.word	0x00000000
        /*0da4*/ 	.short	0x0101
        /*0da6*/ 	.byte	0x3f
	.zero		1


	//   ....[30]....
        /*0da8*/ 	.word	0x00004770
        /*0dac*/ 	.word	0x00000000
        /*0db0*/ 	.word	0x00000000
        /*0db4*/ 	.short	0x0101
        /*0db6*/ 	.byte	0x3f
	.zero		1


	//   ....[31]....
        /*0db8*/ 	.word	0x000048d0
        /*0dbc*/ 	.word	0x000000ff
        /*0dc0*/ 	.word	0x00032430
        /*0dc4*/ 	.short	0x010a
        /*0dc6*/ 	.byte	0x05
	.zero		1


	//   ....[32]....
        /*0dc8*/ 	.word	0x00004910
        /*0dcc*/ 	.word	0x000000ff
        /*0dd0*/ 	.word	0x00032430
        /*0dd4*/ 	.short	0x010a
        /*0dd6*/ 	.byte	0x05
	.zero		1


	//   ....[33]....
        /*0dd8*/ 	.word	0x00004b20
        /*0ddc*/ 	.word	0x000000ff
        /*0de0*/ 	.word	0x00032450
        /*0de4*/ 	.short	0x010a
        /*0de6*/ 	.byte	0x05
	.zero		1


	//   ....[34]....
        /*0de8*/ 	.word	0x00004b60
        /*0dec*/ 	.word	0x000000ff
        /*0df0*/ 	.word	0x00032450
        /*0df4*/ 	.short	0x010a
        /*0df6*/ 	.byte	0x05
	.zero		1


	//   ....[35]....
        /*0df8*/ 	.word	0x00006380
        /*0dfc*/ 	.word	0x00000099
        /*0e00*/ 	.word	0x00000000
        /*0e04*/ 	.short	0x0101
        /*0e06*/ 	.byte	0x3f
	.zero		1


	//   ....[36]....
        /*0e08*/ 	.word	0x000070c0
        /*0e0c*/ 	.word	0x000000aa
        /*0e10*/ 	.word	0x00000000
        /*0e14*/ 	.short	0x0101
        /*0e16*/ 	.byte	0x3f
	.zero		1


	//   ....[37]....
        /*0e18*/ 	.word	0x00009700
        /*0e1c*/ 	.word	0x00000000
        /*0e20*/ 	.word	0x00000000
        /*0e24*/ 	.short	0x0101
        /*0e26*/ 	.byte	0x3f
	.zero		1


	//   ....[38]....
        /*0e28*/ 	.word	0x0000a160
        /*0e2c*/ 	.word	0x00000009
        /*0e30*/ 	.word	0x00000000
        /*0e34*/ 	.short	0x0101
        /*0e36*/ 	.byte	0x3f
	.zero		1


	//   ....[39]....
        /*0e38*/ 	.word	0x0000e0d0
        /*0e3c*/ 	.word	0x00000000
        /*0e40*/ 	.word	0x00032440
        /*0e44*/ 	.short	0x010a
        /*0e46*/ 	.byte	0x3f
	.zero		1


	//   ....[40]....
        /*0e48*/ 	.word	0x0000eef0
        /*0e4c*/ 	.word	0x00000012
        /*0e50*/ 	.word	0x00032400
        /*0e54*/ 	.short	0x0107
        /*0e56*/ 	.byte	0x3f
	.zero		1


	//   ....[41]....
        /*0e58*/ 	.word	0x0000ef90
        /*0e5c*/ 	.word	0x00000012
        /*0e60*/ 	.word	0x00032400
        /*0e64*/ 	.short	0x0101
        /*0e66*/ 	.byte	0x3f
	.zero		1


	//   ....[42]....
        /*0e68*/ 	.word	0x0000fa80
        /*0e6c*/ 	.word	0x00000012
        /*0e70*/ 	.word	0x00032410
        /*0e74*/ 	.short	0x0107
        /*0e76*/ 	.byte	0x3f
	.zero		1


	//   ....[43]....
        /*0e78*/ 	.word	0x0000fb80
        /*0e7c*/ 	.word	0x00000012
        /*0e80*/ 	.word	0x00032410
        /*0e84*/ 	.short	0x0101
        /*0e86*/ 	.byte	0x3f
	.zero		1


	//   ....[44]....
        /*0e88*/ 	.word	0x0000fba0
        /*0e8c*/ 	.word	0x00000012
        /*0e90*/ 	.word	0x00032420
        /*0e94*/ 	.short	0x010a
        /*0e96*/ 	.byte	0x3f
	.zero		1


	//   ....[45]....
        /*0e98*/ 	.word	0x0000fc80
        /*0e9c*/ 	.word	0x00000002
        /*0ea0*/ 	.word	0x00032460
        /*0ea4*/ 	.short	0x010a
        /*0ea6*/ 	.byte	0x3f
	.zero		1


	//   ....[46]....
        /*0ea8*/ 	.word	0x00010550
        /*0eac*/ 	.word	0x00000002
        /*0eb0*/ 	.word	0x00032440
        /*0eb4*/ 	.short	0x010a
        /*0eb6*/ 	.byte	0x3f
	.zero		1


	//   ....[47]....
        /*0eb8*/ 	.word	0x00010780
        /*0ebc*/ 	.word	0x00000002
        /*0ec0*/ 	.word	0x00032460
        /*0ec4*/ 	.short	0x010a
        /*0ec6*/ 	.byte	0x3f
	.zero		1


	//   ....[48]....
        /*0ec8*/ 	.word	0x00010f90
        /*0ecc*/ 	.word	0x00000002
        /*0ed0*/ 	.word	0x00032440
        /*0ed4*/ 	.short	0x010a
        /*0ed6*/ 	.byte	0x3f
	.zero		1


	//   ....[49]....
        /*0ed8*/ 	.word	0x000111c0
        /*0edc*/ 	.word	0x00000002
        /*0ee0*/ 	.word	0x00032460
        /*0ee4*/ 	.short	0x010a
        /*0ee6*/ 	.byte	0x3f
	.zero		1


	//   ....[50]....
        /*0ee8*/ 	.word	0x00011960
        /*0eec*/ 	.word	0x00000003
        /*0ef0*/ 	.word	0x00032440
        /*0ef4*/ 	.short	0x010a
        /*0ef6*/ 	.byte	0x3f
	.zero		1


	//   ....[51]....
        /*0ef8*/ 	.word	0x00011b90
        /*0efc*/ 	.word	0x00000003
        /*0f00*/ 	.word	0x00032460
        /*0f04*/ 	.short	0x010a
        /*0f06*/ 	.byte	0x3f
	.zero		1


	//   ....[52]....
        /*0f08*/ 	.word	0x000130f0
        /*0f0c*/ 	.word	0x00000000
        /*0f10*/ 	.word	0x00032420
        /*0f14*/ 	.short	0x010a
        /*0f16*/ 	.byte	0x3f
	.zero		1


	//   ....[53]....
        /*0f18*/ 	.word	0x000132e0
        /*0f1c*/ 	.word	0x00000006
        /*0f20*/ 	.word	0x00000000
        /*0f24*/ 	.short	0x010a
        /*0f26*/ 	.byte	0x3f
	.zero		1


	//   ....[54]....
        /*0f28*/ 	.word	0x00013310
        /*0f2c*/ 	.word	0x00000007
        /*0f30*/ 	.word	0x00000000
        /*0f34*/ 	.short	0x010a
        /*0f36*/ 	.byte	0x3f
	.zero		1


	//   ....[55]....
        /*0f38*/ 	.word	0x00013370
        /*0f3c*/ 	.word	0x00000004
        /*0f40*/ 	.word	0x00000000
        /*0f44*/ 	.short	0x010a
        /*0f46*/ 	.byte	0x3f
	.zero		1


	//   ....[56]....
        /*0f48*/ 	.word	0x000133a0
        /*0f4c*/ 	.word	0x00000003
        /*0f50*/ 	.word	0x00000000
        /*0f54*/ 	.short	0x010a
        /*0f56*/ 	.byte	0x3f
	.zero		1


	//   ....[57]....
        /*0f58*/ 	.word	0x00013400
        /*0f5c*/ 	.word	0x00000007
        /*0f60*/ 	.word	0x00032400
        /*0f64*/ 	.short	0x010a
        /*0f66*/ 	.byte	0x3f
	.zero		1


	//   ....[58]....
        /*0f68*/ 	.word	0x00013450
        /*0f6c*/ 	.word	0x00000000
        /*0f70*/ 	.word	0x00032430
        /*0f74*/ 	.short	0x010a
        /*0f76*/ 	.byte	0x3f
	.zero		1


	//   ....[59]....
        /*0f78*/ 	.word	0x000134a0
        /*0f7c*/ 	.word	0x00000007
        /*0f80*/ 	.word	0x00032410
        /*0f84*/ 	.short	0x010a
        /*0f86*/ 	.byte	0x3f
	.zero		1


	//   ....[60]....
        /*0f88*/ 	.word	0x000134f0
        /*0f8c*/ 	.word	0x00000000
        /*0f90*/ 	.word	0x00032450
        /*0f94*/ 	.short	0x010a
        /*0f96*/ 	.byte	0x3f
	.zero		1


	//   ....[61]....
        /*0f98*/ 	.word	0x00013550
        /*0f9c*/ 	.word	0x00000015
        /*0fa0*/ 	.word	0x00032430
        /*0fa4*/ 	.short	0x010a
        /*0fa6*/ 	.byte	0x3f
	.zero		1


	//   ....[62]....
        /*0fa8*/ 	.word	0x000135b0
        /*0fac*/ 	.word	0x00000015
        /*0fb0*/ 	.word	0x00032450
        /*0fb4*/ 	.short	0x010a
        /*0fb6*/ 	.byte	0x3f
	.zero		1


	//   ....[63]....
        /*0fb8*/ 	.word	0x00013750
        /*0fbc*/ 	.word	0x00000000
        /*0fc0*/ 	.word	0x00032440
        /*0fc4*/ 	.short	0x010a
        /*0fc6*/ 	.byte	0x3f
	.zero		1


	//   ....[64]....
        /*0fc8*/ 	.word	0x00015060
        /*0fcc*/ 	.word	0x00000012
        /*0fd0*/ 	.word	0x00032420
        /*0fd4*/ 	.short	0x010a
        /*0fd6*/ 	.byte	0x3f
	.zero		1


	//   ....[65]....
        /*0fd8*/ 	.word	0x000150b0
        /*0fdc*/ 	.word	0x00000002
        /*0fe0*/ 	.word	0x00032460
        /*0fe4*/ 	.short	0x010a
        /*0fe6*/ 	.byte	0x3f
	.zero		1


	//   ....[66]....
        /*0fe8*/ 	.word	0x00015100
        /*0fec*/ 	.word	0x00000002
        /*0ff0*/ 	.word	0x00032440
        /*0ff4*/ 	.short	0x010a
        /*0ff6*/ 	.byte	0x3f
	.zero		1


	//   ....[67]....
        /*0ff8*/ 	.word	0x00015150
        /*0ffc*/ 	.word	0x00000002
        /*1000*/ 	.word	0x00032460
        /*1004*/ 	.short	0x010a
        /*1006*/ 	.byte	0x3f
	.zero		1


	//   ....[68]....
        /*1008*/ 	.word	0x000151a0
        /*100c*/ 	.word	0x00000002
        /*1010*/ 	.word	0x00032440
        /*1014*/ 	.short	0x010a
        /*1016*/ 	.byte	0x3f
	.zero		1


	//   ....[69]....
        /*1018*/ 	.word	0x000151f0
        /*101c*/ 	.word	0x00000002
        /*1020*/ 	.word	0x00032460
        /*1024*/ 	.short	0x010a
        /*1026*/ 	.byte	0x3f
	.zero		1


	//   ....[70]....
        /*1028*/ 	.word	0x00015240
        /*102c*/ 	.word	0x00000003
        /*1030*/ 	.word	0x00032440
        /*1034*/ 	.short	0x010a
        /*1036*/ 	.byte	0x3f
	.zero		1


	//   ....[71]....
        /*1038*/ 	.word	0x00015290
        /*103c*/ 	.word	0x00000003
        /*1040*/ 	.word	0x00032460
        /*1044*/ 	.short	0x010a
        /*1046*/ 	.byte	0x3f
	.zero		1


	//   ....[72]....
        /*1048*/ 	.word	0x00015dd0
        /*104c*/ 	.word	0x00000000
        /*1050*/ 	.word	0x00032420
        /*1054*/ 	.short	0x010a
        /*1056*/ 	.byte	0x3f
	.zero		1


	//   ....[73]....
        /*1058*/ 	.word	0x00015f70
        /*105c*/ 	.word	0x00000006
        /*1060*/ 	.word	0x00000000
        /*1064*/ 	.short	0x010a
        /*1066*/ 	.byte	0x3f
	.zero		1


	//   ....[74]....
        /*1068*/ 	.word	0x00015fc0
        /*106c*/ 	.word	0x00000007
        /*1070*/ 	.word	0x00000000
        /*1074*/ 	.short	0x010a
        /*1076*/ 	.byte	0x3f
	.zero		1


	//   ....[75]....
        /*1078*/ 	.word	0x00016010
        /*107c*/ 	.word	0x00000004
        /*1080*/ 	.word	0x00000000
        /*1084*/ 	.short	0x010a
        /*1086*/ 	.byte	0x3f
	.zero		1


	//----- nvinfo : EIATTR_NUM_MBARRIERS
	.align		4
.L_269:
        /*1088*/ 	.byte	0x03, 0x38
        /*108a*/ 	.short	0x0017


	//----- nvinfo : EIATTR_EXIT_INSTR_OFFSETS
	.align		4
        /*108c*/ 	.byte	0x04, 0x1c
        /*108e*/ 	.short	(.L_271 - .L_270)


	//   ....[0]....
.L_270:
        /*1090*/ 	.word	0x00000a90


	//   ....[1]....
        /*1094*/ 	.word	0x0000c1d0


	//   ....[2]....
        /*1098*/ 	.word	0x000133f0


	//----- nvinfo : EIATTR_MAX_THREADS
	.align		4
.L_271:
        /*109c*/ 	.byte	0x04, 0x05
        /*109e*/ 	.short	(.L_273 - .L_272)
.L_272:
        /*10a0*/ 	.word	0x00000180
        /*10a4*/ 	.word	0x00000001
        /*10a8*/ 	.word	0x00000001


	//----- nvinfo : EIATTR_CRS_STACK_SIZE
	.align		4
.L_273:
        /*10ac*/ 	.byte	0x04, 0x1e
        /*10ae*/ 	.short	(.L_275 - .L_274)
.L_274:
        /*10b0*/ 	.word	0x00000000


	//----- nvinfo : EIATTR_CBANK_PARAM_SIZE
	.align		4
.L_275:
        /*10b4*/ 	.byte	0x03, 0x19
        /*10b6*/ 	.short	0x0bf0


	//----- nvinfo : EIATTR_PARAM_CBANK
	.align		4
        /*10b8*/ 	.byte	0x04, 0x0a
        /*10ba*/ 	.short	(.L_277 - .L_276)
	.align		4
.L_276:
        /*10bc*/ 	.word	index@(.nv.constant0._ZN7cutlass13device_kernelIN5flash11enable_sm90INS1_16FlashAttnFwdSm90INS1_25CollectiveMainloopFwdSm90ILi2EN4cute5tupleIJNS5_1CILi1EEES8_S8_EEENS6_IJNS7_ILi128EEENS7_ILi96EEENS7_ILi64EEEEEELi256ENS_6half_tEfNS_4arch4Sm90ELb0ELb0ELb1ELb1ELb0ELb0ELb1ELb1ELb0ELb1ELb1ELb0EEENS1_21CollectiveEpilogueFwdINS6_IJSA_NS7_ILi256EEESB_EEES9_SE_SG_Li256ELb1ELb1ELb1ELb0EEENS1_36VarlenDynamicPersistentTileSchedulerILi128ELi96ELi256ELi128ELb1ELb1ELb1ELb0ELb1ELb1EEEEEEEEEvNT_6ParamsE)
        /*10c0*/ 	.short	0x0210
        /*10c2*/ 	.short	0x0bf0


	//----- nvinfo : EIATTR_SW_WAR
	.align		4
.L_277:
        /*10c4*/ 	.byte	0x04, 0x36
        /*10c6*/ 	.short	(.L_279 - .L_278)
.L_278:
        /*10c8*/ 	.word	0x00000008
.L_279:


//--------------------- .nv.info._ZN7cutlass13device_kernelIN5flash11enable_sm90INS1_16FlashAttnFwdSm90INS1_25CollectiveMainloopFwdSm90ILi2EN4cute5tupleIJNS5_1CILi1EEES8_S8_EEENS6_IJNS7_ILi128EEENS7_ILi96EEENS7_ILi64EEEEEELi256ENS_6half_tEfNS_4arch4Sm90ELb0ELb0ELb1ELb1ELb0ELb1ELb1ELb1ELb0ELb1ELb1ELb0EEENS1_21CollectiveEpilogueFwdINS6_IJSA_NS7_ILi256EEESB_EEES9_SE_SG_Li256ELb1ELb1ELb1ELb0EEENS1_36VarlenDynamicPersistentTileSchedulerILi128ELi96ELi256ELi128ELb1ELb1ELb1ELb0ELb1ELb1EEEEEEEEEvNT_6ParamsE --------------------------
	.section	.nv.info._ZN7cutlass13device_kernelIN5flash11enable_sm90INS1_16FlashAttnFwdSm90INS1_25CollectiveMainloopFwdSm90ILi2EN4cute5tupleIJNS5_1CILi1EEES8_S8_EEENS6_IJNS7_ILi128EEENS7_ILi96EEENS7_ILi64EEEEEELi256ENS_6half_tEfNS_4arch4Sm90ELb0ELb0ELb1ELb1ELb0ELb1ELb1ELb1ELb0ELb1ELb1ELb0EEENS1_21CollectiveEpilogueFwdINS6_IJSA_NS7_ILi256EEESB_EEES9_SE_SG_Li256ELb1ELb1ELb1ELb0EEENS1_36VarlenDynamicPersistentTileSchedulerILi128ELi96ELi256ELi128ELb1ELb1ELb1ELb0ELb1ELb1EEEEEEEEEvNT_6ParamsE,"",@"SHT_CUDA_INFO"
	.sectionflags	@""
	.align	4


	//----- nvinfo : EIATTR_CUDA_API_VERSION
	.align		4
        /*0000*/ 	.byte	0x04, 0x37
        /*0002*/ 	.short	(.L_281 - .L_280)
.L_280:
        /*0004*/ 	.word	0x00000082


	//----- nvinfo : EIATTR_KPARAM_INFO
	.align		4
.L_281:
        /*0008*/ 	.byte	0x04, 0x17
        /*000a*/ 	.short	(.L_283 - .L_282)
.L_282:
        /*000c*/ 	.word	0x00000000
        /*0010*/ 	.short	0x0000
        /*0012*/ 	.short	0x0070
        /*0014*/ 	.byte	0x00, 0xf0, 0x01, 0x2e


	//----- nvinfo : EIATTR_SPARSE_MMA_MASK
	.align		4
.L_283:
        /*0018*/ 	.byte	0x03, 0x50
        /*001a*/ 	.short	0x0000


	//----- nvinfo : EIATTR_MAXREG_COUNT
	.align		4
        /*001c*/ 	.byte	0x03, 0x1b
        /*001e*/ 	.short	0x00a8


	//----- nvinfo : EIATTR_NUM_BARRIERS
	.align		4
        /*0020*/ 	.byte	0x02, 0x4c
        /*0022*/ 	.byte	0x10
	.zero		1


	//----- nvinfo : EIATTR_EXTERNS
	.align		4
        /*0024*/ 	.byte	0x04, 0x0f
        /*0026*/ 	.short	(.L_285 - .L_284)


	//   ....[0]....
	.align		4
.L_284:
        /*0028*/ 	.word	index@(__assertfail)


	//----- nvinfo : EIATTR_ANNOTATIONS
	.align		4
.L_285:
        /*002c*/ 	.byte	0x04, 0x55
        /*002e*/ 	.short	(.L_287 - .L_286)


	//   ....[0]....
.L_286:
        /* <DEDUP_REMOVED lines=123> */


	//----- nvinfo : EIATTR_MERCURY_ISA_VERSION
	.align		4
.L_287:
        /*07c8*/ 	.byte	0x03, 0x5f
        /*07ca*/ 	.short	0x0101


	//----- nvinfo : EIATTR_UNUSED_LOAD_BYTE_OFFSET
	.align		4
        /*07cc*/ 	.byte	0x04, 0x44
        /*07ce*/ 	.short	(.L_289 - .L_288)


	//   ....[0]....
.L_288:
        /*07d0*/ 	.word	0x00000b00
        /*07d4*/ 	.word	0x0000fff0


	//   ....[1]....
        /*07d8*/ 	.word	0x0000f210
        /*07dc*/ 	.word	0x0000fff0


	//----- nvinfo : EIATTR_INT_WARP_WIDE_INSTR_OFFSETS
	.align		4
.L_289:
        /*07e0*/ 	.byte	0x04, 0x31
        /*07e2*/ 	.short	(.L_291 - .L_290)


	//   ....[0]....
.L_290:
        /*07e4*/ 	.word	0x00000190


	//   ....[1]....
        /*07e8*/ 	.word	0x000001d0


	//   ....[2]....
        /*07ec*/ 	.word	0x00000240


	//   ....[3]....
        /*07f0*/ 	.word	0x00000250


	//   ....[4]....
        /*07f4*/ 	.word	0x00016f30


	//   ....[5]....
        /*07f8*/ 	.word	0x00016fc0


	//   ....[6]....
        /*07fc*/ 	.word	0x0001b9a0


	//   ....[7]....
        /*0800*/ 	.word	0x0001ba30


	//----- nvinfo : EIATTR_COOP_GROUP_MASK_REGIDS
	.align		4
.L_291:
        /*0804*/ 	.byte	0x04, 0x29
        /*0806*/ 	.short	(.L_293 - .L_292)


	//   ....[0]....
.L_292:
        /*0808*/ 	.word	0xffffffff


	//   ....[1]....
        /*080c*/ 	.word	0xffffffff


	//   ....[2]....
        /*0810*/ 	.word	0xffffffff


	//   ....[3]....
        /*0814*/ 	.word	0xffffffff


	//   ....[4]....
        /*0818*/ 	.word	0xffffffff


	//   ....[5]....
        /*081c*/ 	.word	0xffffffff


	//   ....[6]....
        /*0820*/ 	.word	0xffffffff


	//   ....[7]....
        /*0824*/ 	.word	0xffffffff


	//   ....[8]....
        /*0828*/ 	.word	0xffffffff


	//   ....[9]....
        /*082c*/ 	.word	0xffffffff


	//   ....[10]....
        /*0830*/ 	.word	0xffffffff


	//   ....[11]....
        /*0834*/ 	.word	0xffffffff


	//   ....[12]....
        /*0838*/ 	.word	0xffffffff


	//   ....[13]....
        /*083c*/ 	.word	0xffffffff


	//   ....[14]....
        /*0840*/ 	.word	0xffffffff


	//   ....[15]....
        /*0844*/ 	.word	0xffffffff


	//   ....[16]....
        /*0848*/ 	.word	0xffffffff


	//   ....[17]....
        /*084c*/ 	.word	0xffffffff


	//   ....[18]....
        /*0850*/ 	.word	0xffffffff


	//   ....[19]....
        /*0854*/ 	.word	0xffffffff


	//   ....[20]....
        /*0858*/ 	.word	0xffffffff


	//   ....[21]....
        /*085c*/ 	.word	0xffffffff


	//   ....[22]....
        /*0860*/ 	.word	0xffffffff


	//   ....[23]....
        /*0864*/ 	.word	0xffffffff


	//   ....[24]....
        /*0868*/ 	.word	0xffffffff


	//   ....[25]....
        /*086c*/ 	.word	0xffffffff


	//   ....[26]....
        /*0870*/ 	.word	0xffffffff


	//   ....[27]....
        /*0874*/ 	.word	0xffffffff


	//   ....[28]....
        /*0878*/ 	.word	0xffffffff


	//   ....[29]....
        /*087c*/ 	.word	0xffffffff


	//   ....[30]....
        /*0880*/ 	.word	0xffffffff


	//   ....[31]....
        /*0884*/ 	.word	0xffffffff


	//   ....[32]....
        /*0888*/ 	.word	0xffffffff


	//   ....[33]....
        /*088c*/ 	.word	0xffffffff


	//   ....[34]....
        /*0890*/ 	.word	0xffffffff


	//   ....[35]....
        /*0894*/ 	.word	0xffffffff


	//   ....[36]....
        /*0898*/ 	.word	0xffffffff


	//   ....[37]....
        /*089c*/ 	.word	0xffffffff


	//   ....[38]....
        /*08a0*/ 	.word	0xffffffff


	//   ....[39]....
        /*08a4*/ 	.word	0xffffffff


	//   ....[40]....
        /*08a8*/ 	.word	0xffffffff


	//   ....[41]....
        /*08ac*/ 	.word	0xffffffff


	//   ....[42]....
        /*08b0*/ 	.word	0xffffffff


	//   ....[43]....
        /*08b4*/ 	.word	0xffffffff


	//   ....[44]....
        /*08b8*/ 	.word	0xffffffff


	//   ....[45]....
        /*08bc*/ 	.word	0xffffffff


	//   ....[46]....
        /*08c0*/ 	.word	0xffffffff


	//   ....[47]....
        /*08c4*/ 	.word	0xffffffff


	//   ....[48]....
        /*08c8*/ 	.word	0xffffffff


	//   ....[49]....
        /*08cc*/ 	.word	0xffffffff


	//   ....[50]....
        /*08d0*/ 	.word	0xffffffff


	//   ....[51]....
        /*08d4*/ 	.word	0xffffffff


	//   ....[52]....
        /*08d8*/ 	.word	0xffffffff


	//   ....[53]....
        /*08dc*/ 	.word	0xffffffff


	//   ....[54]....
        /*08e0*/ 	.word	0xffffffff


	//   ....[55]....
        /*08e4*/ 	.word	0xffffffff


	//   ....[56]....
        /*08e8*/ 	.word	0xffffffff


	//   ....[57]....
        /*08ec*/ 	.word	0xffffffff


	//   ....[58]....
        /*08f0*/ 	.word	0xffffffff


	//   ....[59]....
        /*08f4*/ 	.word	0xffffffff


	//   ....[60]....
        /*08f8*/ 	.word	0xffffffff


	//   ....[61]....
        /*08fc*/ 	.word	0xffffffff


	//   ....[62]....
        /*0900*/ 	.word	0xffffffff


	//   ....[63]....
        /*0904*/ 	.word	0xffffffff


	//   ....[64]....
        /*0908*/ 	.word	0xffffffff


	//   ....[65]....
        /*090c*/ 	.word	0xffffffff


	//   ....[66]....
        /*0910*/ 	.word	0xffffffff


	//   ....[67]....
        /*0914*/ 	.word	0xffffffff


	//   ....[68]....
        /*0918*/ 	.word	0xffffffff


	//   ....[69]....
        /*091c*/ 	.word	0xffffffff


	//   ....[70]....
        /*0920*/ 	.word	0xffffffff


	//   ....[71]....
        /*0924*/ 	.word	0xffffffff


	//   ....[72]....
        /*0928*/ 	.word	0xffffffff


	//   ....[73]....
        /*092c*/ 	.word	0xffffffff


	//   ....[74]....
        /*0930*/ 	.word	0xffffffff


	//   ....[75]....
        /*0934*/ 	.word	0xffffffff


	//   ....[76]....
        /*0938*/ 	.word	0xffffffff


	//   ....[77]....
        /*093c*/ 	.word	0xffffffff


	//   ....[78]....
        /*0940*/ 	.word	0xffffffff


	//   ....[79]....
        /*0944*/ 	.word	0xffffffff


	//   ....[80]....
        /*0948*/ 	.word	0xffffffff


	//   ....[81]....
        /*094c*/ 	.word	0xffffffff


	//   ....[82]....
        /*0950*/ 	.word	0xffffffff


	//   ....[83]....
        /*0954*/ 	.word	0xffffffff


	//   ....[84]....
        /*0958*/ 	.word	0xffffffff


	//   ....[85]....
        /*095c*/ 	.word	0xffffffff


	//   ....[86]....
        /*0960*/ 	.word	0xffffffff


	//   ....[87]....
        /*0964*/ 	.word	0xffffffff


	//   ....[88]....
        /*0968*/ 	.word	0xffffffff


	//   ....[89]....
        /*096c*/ 	.word	0xffffffff


	//   ....[90]....
        /*0970*/ 	.word	0xffffffff


	//   ....[91]....
        /*0974*/ 	.word	0xffffffff


	//   ....[92]....
        /*0978*/ 	.word	0xffffffff


	//   ....[93]....
        /*097c*/ 	.word	0xffffffff


	//   ....[94]....
        /*0980*/ 	.word	0xffffffff


	//   ....[95]....
        /*0984*/ 	.word	0xffffffff


	//   ....[96]....
        /*0988*/ 	.word	0xffffffff


	//   ....[97]....
        /*098c*/ 	.word	0xffffffff


	//   ....[98]....
        /*0990*/ 	.word	0xffffffff


	//   ....[99]....
        /*0994*/ 	.word	0xffffffff


	//   ....[100]....
        /*0998*/ 	.word	0xffffffff


	//   ....[101]....
        /*099c*/ 	.word	0xffffffff


	//   ....[102]....
        /*09a0*/ 	.word	0xffffffff


	//   ....[103]....
        /*09a4*/ 	.word	0xffffffff


	//   ....[104]....
        /*09a8*/ 	.word	0xffffffff


	//   ....[105]....
        /*09ac*/ 	.word	0xffffffff


	//   ....[106]....
        /*09b0*/ 	.word	0xffffffff


	//   ....[107]....
        /*09b4*/ 	.word	0xffffffff


	//   ....[108]....
        /*09b8*/ 	.word	0xffffffff


	//   ....[109]....
        /*09bc*/ 	.word	0xffffffff


	//   ....[110]....
        /*09c0*/ 	.word	0xffffffff


	//   ....[111]....
        /*09c4*/ 	.word	0xffffffff


	//   ....[112]....
        /*09c8*/ 	.word	0xffffffff


	//   ....[113]....
        /*09cc*/ 	.word	0xffffffff


	//   ....[114]....
        /*09d0*/ 	.word	0xffffffff


	//   ....[115]....
        /*09d4*/ 	.word	0xffffffff


	//   ....[116]....
        /*09d8*/ 	.word	0xffffffff


	//   ....[117]....
        /*09dc*/ 	.word	0xffffffff


	//   ....[118]....
        /*09e0*/ 	.word	0xffffffff


	//   ....[119]....
        /*09e4*/ 	.word	0xffffffff


	//   ....[120]....
        /*09e8*/ 	.word	0xffffffff


	//   ....[121]....
        /*09ec*/ 	.word	0xffffffff


	//   ....[122]....
        /*09f0*/ 	.word	0x0500000f


	//   ....[123]....
        /*09f4*/ 	.word	0x0500000f


	//   ....[124]....
        /*09f8*/ 	.word	0x0500000f


	//   ....[125]....
        /*09fc*/ 	.word	0x0500000f


	//   ....[126]....
        /*0a00*/ 	.word	0x0500000f


	//   ....[127]....
        /*0a04*/ 	.word	0x0500000f


	//   ....[128]....
        /*0a08*/ 	.word	0x0500000f


	//   ....[129]....
        /*0a0c*/ 	.word	0x0500000f


	//   ....[130]....
        /*0a10*/ 	.word	0x0500000f


	//   ....[131]....
        /*0a14*/ 	.word	0x0500000f


	//   ....[132]....
        /*0a18*/ 	.word	0x0500000f


	//   ....[133]....
        /*0a1c*/ 	.word	0x0500000f


	//   ....[134]....
        /*0a20*/ 	.word	0x0500000f


	//   ....[135]....
        /*0a24*/ 	.word	0x0500000f


	//   ....[136]....
        /*0a28*/ 	.word	0x0500000f


	//   ....[137]....
        /*0a2c*/ 	.word	0x0500000f


	//   ....[138]....
        /*0a30*/ 	.word	0x0500000f


	//   ....[139]....
        /*0a34*/ 	.word	0x0500000f


	//   ....[140]....
        /*0a38*/ 	.word	0x0500000f


	//   ....[141]....
        /*0a3c*/ 	.word	0x0500000f


	//   ....[142]....
        /*0a40*/ 	.word	0x0500000f


	//   ....[143]....
        /*0a44*/ 	.word	0x0500000f


	//   ....[144]....
        /*0a48*/ 	.word	0x0500000f


	//   ....[145]....
        /*0a4c*/ 	.word	0x0500000f


	//   ....[146]....
        /*0a50*/ 	.word	0x0500000f


	//   ....[147]....
        /*0a54*/ 	.word	0x0500000f


	//   ....[148]....
        /*0a58*/ 	.word	0x0500000f


	//   ....[149]....
        /*0a5c*/ 	.word	0x0500000f


	//   ....[150]....
        /*0a60*/ 	.word	0x0500000f


	//   ....[151]....
        /*0a64*/ 	.word	0x0500000f


	//   ....[152]....
        /*0a68*/ 	.word	0x0500000f


	//   ....[153]....
        /*0a6c*/ 	.word	0x0500000f


	//   ....[154]....
        /*0a70*/ 	.word	0x0500000f


	//   ....[155]....
        /*0a74*/ 	.word	0x0500000f


	//   ....[156]....
        /*0a78*/ 	.word	0x0500000f


	//   ....[157]....
        /*0a7c*/ 	.word	0x0500000f


	//   ....[158]....
        /*0a80*/ 	.word	0x0500000f


	//   ....[159]....
        /*0a84*/ 	.word	0x0500000f


	//   ....[160]....
        /*0a88*/ 	.word	0x0500000f


	//   ....[161]....
        /*0a8c*/ 	.word	0x0500000f


	//   ....[162]....
        /*0a90*/ 	.word	0x0500000f


	//   ....[163]....
        /*0a94*/ 	.word	0x0500000f


	//   ....[164]....
        /*0a98*/ 	.word	0x0500000f


	//   ....[165]....
        /*0a9c*/ 	.word	0x0500000f


	//   ....[166]....
        /*0aa0*/ 	.word	0x0500000f


	//   ....[167]....
        /*0aa4*/ 	.word	0x0500000f


	//   ....[168]....
        /*0aa8*/ 	.word	0x0500000f


	//   ....[169]....
        /*0aac*/ 	.word	0x0500000f


	//   ....[170]....
        /*0ab0*/ 	.word	0x0500000f


	//   ....[171]....
        /*0ab4*/ 	.word	0x0500000f


	//   ....[172]....
        /*0ab8*/ 	.word	0x0500000f


	//   ....[173]....
        /*0abc*/ 	.word	0x0500000f


	//   ....[174]....
        /*0ac0*/ 	.word	0x0500000f


	//   ....[175]....
        /*0ac4*/ 	.word	0x0500000f


	//   ....[176]....
        /*0ac8*/ 	.word	0x0500000f


	//   ....[177]....
        /*0acc*/ 	.word	0x0500000f


	//   ....[178]....
        /*0ad0*/ 	.word	0x0500000f


	//   ....[179]....
        /*0ad4*/ 	.word	0x0500000f


	//   ....[180]....
        /*0ad8*/ 	.word	0x0500000f


	//   ....[181]....
        /*0adc*/ 	.word	0x0500000f


	//   ....[182]....
        /*0ae0*/ 	.word	0x0500000f


	//   ....[183]....
        /*0ae4*/ 	.word	0x0500000f


	//   ....[184]....
        /*0ae8*/ 	.word	0x0500000f


	//   ....[185]....
        /*0aec*/ 	.word	0x0500000f


	//   ....[186]....
        /*0af0*/ 	.word	0x0500000f


	//   ....[187]....
        /*0af4*/ 	.word	0x0500000f


	//   ....[188]....
        /*0af8*/ 	.word	0x0500000f


	//   ....[189]....
        /*0afc*/ 	.word	0x0500000f


	//   ....[190]....
        /*0b00*/ 	.word	0x0500000f


	//   ....[191]....
        /*0b04*/ 	.word	0x0500000f


	//   ....[192]....
        /*0b08*/ 	.word	0x0500000f


	//   ....[193]....
        /*0b0c*/ 	.word	0x0500000f


	//   ....[194]....
        /*0b10*/ 	.word	0x0500000f


	//   ....[195]....
        /*0b14*/ 	.word	0x0500000f


	//   ....[196]....
        /*0b18*/ 	.word	0x0500000f


	//   ....[197]....
        /*0b1c*/ 	.word	0x0500000f


	//   ....[198]....
        /*0b20*/ 	.word	0x0500000f


	//   ....[199]....
        /*0b24*/ 	.word	0x0500000f


	//   ....[200]....
        /*0b28*/ 	.word	0x0500000f


	//   ....[201]....
        /*0b2c*/ 	.word	0x0500000f


	//   ....[202]....
        /*0b30*/ 	.word	0x0500000f


	//   ....[203]....
        /*0b34*/ 	.word	0x0500000f


	//----- nvinfo : EIATTR_COOP_GROUP_INSTR_OFFSETS
	.align		4
.L_293:
        /*0b38*/ 	.byte	0x04, 0x28
        /*0b3a*/ 	.short	(.L_295 - .L_294)


	//   ....[0]....
.L_294:
        /*0b3c*/ 	.word	0x00000070


	//   ....[1]....
        /*0b40*/ 	.word	0x000001a0


	//   ....[2]....
        /*0b44*/ 	.word	0x000001f0


	//   ....[3]....
        /*0b48*/ 	.word	0x00000440


	//   ....[4]....
        /*0b4c*/ 	.word	0x000005a0


	//   ....[5]....
        /*0b50*/ 	.word	0x000006c0


	//   ....[6]....
        /*0b54*/ 	.word	0x00000820


	//   ....[7]....
        /*0b58*/ 	.word	0x00006480


	//   ....[8]....
        /*0b5c*/ 	.word	0x00006a70


	//   ....[9]....
        /*0b60*/ 	.word	0x00006a80


	//   ....[10]....
        /*0b64*/ 	.word	0x00006a90


	//   ....[11]....
        /*0b68*/ 	.word	0x00006aa0


	//   ....[12]....
        /*0b6c*/ 	.word	0x00007a90


	//   ....[13]....
        /*0b70*/ 	.word	0x00007aa0


	//   ....[14]....
        /*0b74*/ 	.word	0x00007ab0


	//   ....[15]....
        /*0b78*/ 	.word	0x00007ac0


	//   ....[16]....
        /*0b7c*/ 	.word	0x0000a850


	//   ....[17]....
        /*0b80*/ 	.word	0x0000a890


	//   ....[18]....
        /*0b84*/ 	.word	0x0000ac60


	//   ....[19]....
        /*0b88*/ 	.word	0x0000acd0


	//   ....[20]....
        /*0b8c*/ 	.word	0x0000cbc0


	//   ....[21]....
        /*0b90*/ 	.word	0x0000cbf0


	//   ....[22]....
        /*0b94*/ 	.word	0x0000d2e0


	//   ....[23]....
        /*0b98*/ 	.word	0x0000d300


	//   ....[24]....
        /*0b9c*/ 	.word	0x0000e770


	//   ....[25]....
        /*0ba0*/ 	.word	0x0000e820


	//   ....[26]....
        /*0ba4*/ 	.word	0x0000e8c0


	//   ....[27]....
        /*0ba8*/ 	.word	0x0000ea90


	//   ....[28]....
        /*0bac*/ 	.word	0x00010270


	//   ....[29]....
        /*0bb0*/ 	.word	0x00010290


	//   ....[30]....
        /*0bb4*/ 	.word	0x000102a0


	//   ....[31]....
        /*0bb8*/ 	.word	0x000102b0


	//   ....[32]....
        /*0bbc*/ 	.word	0x00010cc0


	//   ....[33]....
        /*0bc0*/ 	.word	0x00010cd0


	//   ....[34]....
        /*0bc4*/ 	.word	0x00010ed0


	//   ....[35]....
        /*0bc8*/ 	.word	0x00010ee0


	//   ....[36]....
        /*0bcc*/ 	.word	0x000110a0


	//   ....[37]....
        /*0bd0*/ 	.word	0x000110b0


	//   ....[38]....
        /*0bd4*/ 	.word	0x00011270


	//   ....[39]....
        /*0bd8*/ 	.word	0x00011280


	//   ....[40]....
        /*0bdc*/ 	.word	0x000116e0


	//   ....[41]....
        /*0be0*/ 	.word	0x000116f0


	//   ....[42]....
        /*0be4*/ 	.word	0x00012470


	//   ....[43]....
        /*0be8*/ 	.word	0x00012480


	//   ....[44]....
        /*0bec*/ 	.word	0x00013a20


	//   ....[45]....
        /*0bf0*/ 	.word	0x00013a30


	//   ....[46]....
        /*0bf4*/ 	.word	0x00013c00


	//   ....[47]....
        /*0bf8*/ 	.word	0x00013c10


	//   ....[48]....
        /*0bfc*/ 	.word	0x00013dd0


	//   ....[49]....
        /*0c00*/ 	.word	0x00013de0


	//   ....[50]....
        /*0c04*/ 	.word	0x00013fa0


	//   ....[51]....
        /*0c08*/ 	.word	0x00013fb0


	//   ....[52]....
        /*0c0c*/ 	.word	0x000141d0


	//   ....[53]....
        /*0c10*/ 	.word	0x00014400


	//   ....[54]....
        /*0c14*/ 	.word	0x00014430


	//   ....[55]....
        /*0c18*/ 	.word	0x00014460


	//   ....[56]....
        /*0c1c*/ 	.word	0x00014490


	//   ....[57]....
        /*0c20*/ 	.word	0x000144c0


	//   ....[58]....
        /*0c24*/ 	.word	0x000144f0


	//   ....[59]....
        /*0c28*/ 	.word	0x00014690


	//   ....[60]....
        /*0c2c*/ 	.word	0x000146c0


	//   ....[61]....
        /*0c30*/ 	.word	0x000146f0


	//   ....[62]....
        /*0c34*/ 	.word	0x00014720


	//   ....[63]....
        /*0c38*/ 	.word	0x00014750


	//   ....[64]....
        /*0c3c*/ 	.word	0x00014780


	//   ....[65]....
        /*0c40*/ 	.word	0x00014810


	//   ....[66]....
        /*0c44*/ 	.word	0x00014840


	//   ....[67]....
        /*0c48*/ 	.word	0x00014850


	//   ....[68]....
        /*0c4c*/ 	.word	0x00014900


	//   ....[69]....
        /*0c50*/ 	.word	0x00015960


	//   ....[70]....
        /*0c54*/ 	.word	0x00017510


	//   ....[71]....
        /*0c58*/ 	.word	0x00017fd0


	//   ....[72]....
        /*0c5c*/ 	.word	0x00018000


	//   ....[73]....
        /*0c60*/ 	.word	0x00018040


	//   ....[74]....
        /*0c64*/ 	.word	0x00018060


	//   ....[75]....
        /*0c68*/ 	.word	0x00018150


	//   ....[76]....
        /*0c6c*/ 	.word	0x00018170


	//   ....[77]....
        /*0c70*/ 	.word	0x00018210


	//   ....[78]....
        /*0c74*/ 	.word	0x00018220


	//   ....[79]....
        /*0c78*/ 	.word	0x000182b0


	//   ....[80]....
        /*0c7c*/ 	.word	0x000182d0


	//   ....[81]....
        /*0c80*/ 	.word	0x00018370


	//   ....[82]....
        /*0c84*/ 	.word	0x00018390


	//   ....[83]....
        /*0c88*/ 	.word	0x00018420


	//   ....[84]....
        /*0c8c*/ 	.word	0x00018440


	//   ....[85]....
        /*0c90*/ 	.word	0x000184d0


	//   ....[86]....
        /*0c94*/ 	.word	0x000184e0


	//   ....[87]....
        /*0c98*/ 	.word	0x00018c10


	//   ....[88]....
        /*0c9c*/ 	.word	0x00018c20


	//   ....[89]....
        /*0ca0*/ 	.word	0x00018cd0


	//   ....[90]....
        /*0ca4*/ 	.word	0x00018ce0


	//   ....[91]....
        /*0ca8*/ 	.word	0x00018da0


	//   ....[92]....
        /*0cac*/ 	.word	0x00018db0


	//   ....[93]....
        /*0cb0*/ 	.word	0x00018e70


	//   ....[94]....
        /*0cb4*/ 	.word	0x00018e80


	//   ....[95]....
        /*0cb8*/ 	.word	0x00018f20


	//   ....[96]....
        /*0cbc*/ 	.word	0x00018f30


	//   ....[97]....
        /*0cc0*/ 	.word	0x00018fe0


	//   ....[98]....
        /*0cc4*/ 	.word	0x00018ff0


	//   ....[99]....
        /*0cc8*/ 	.word	0x000190a0


	//   ....[100]....
        /*0ccc*/ 	.word	0x000190b0


	//   ....[101]....
        /*0cd0*/ 	.word	0x000190c0


	//   ....[102]....
        /*0cd4*/ 	.word	0x00019130


	//   ....[103]....
        /*0cd8*/ 	.word	0x0001bcc0


	//   ....[104]....
        /*0cdc*/ 	.word	0x0001bcf0


	//   ....[105]....
        /*0ce0*/ 	.word	0x0001bd50


	//   ....[106]....
        /*0ce4*/ 	.word	0x0001bd80


	//   ....[107]....
        /*0ce8*/ 	.word	0x0001bdb0


	//   ....[108]....
        /*0cec*/ 	.word	0x0001bde0


	//   ....[109]....
        /*0cf0*/ 	.word	0x0001be10


	//   ....[110]....
        /*0cf4*/ 	.word	0x0001be40


	//   ....[111]....
        /*0cf8*/ 	.word	0x0001c000


	//   ....[112]....
        /*0cfc*/ 	.word	0x0001c030


	//   ....[113]....
        /*0d00*/ 	.word	0x0001c060


	//   ....[114]....
        /*0d04*/ 	.word	0x0001c090


	//   ....[115]....
        /*0d08*/ 	.word	0x0001c0c0


	//   ....[116]....
        /*0d0c*/ 	.word	0x0001c0f0


	//   ....[117]....
        /*0d10*/ 	.word	0x0001c1b0


	//   ....[118]....
        /*0d14*/ 	.word	0x0001c1d0


	//   ....[119]....
        /*0d18*/ 	.word	0x0001c1e0


	//   ....[120]....
        /*0d1c*/ 	.word	0x0001c240


	//   ....[121]....
        /*0d20*/ 	.word	0x0001c970


	//   ....[122]....
        /*0d24*/ 	.word	0x0001cda0


	//   ....[123]....
        /*0d28*/ 	.word	0x0001ce40


	//   ....[124]....
        /*0d2c*/ 	.word	0x0001ced0


	//   ....[125]....
        /*0d30*/ 	.word	0x0001cf20


	//   ....[126]....
        /*0d34*/ 	.word	0x0001cf70


	//   ....[127]....
        /*0d38*/ 	.word	0x0001d060


	//   ....[128]....
        /*0d3c*/ 	.word	0x0001d0f0


	//   ....[129]....
        /*0d40*/ 	.word	0x0001d140


	//   ....[130]....
        /*0d44*/ 	.word	0x0001d190


	//   ....[131]....
        /*0d48*/ 	.word	0x0001d3f0


	//   ....[132]....
        /*0d4c*/ 	.word	0x0001d440


	//   ....[133]....
        /*0d50*/ 	.word	0x0001d4d0


	//   ....[134]....
        /*0d54*/ 	.word	0x0001d560


	//   ....[135]....
        /*0d58*/ 	.word	0x0001d5f0


	//   ....[136]....
        /*0d5c*/ 	.word	0x0001d680


	//   ....[137]....
        /*0d60*/ 	.word	0x0001d710


	//   ....[138]....
        /*0d64*/ 	.word	0x0001d7a0


	//   ....[139]....
        /*0d68*/ 	.word	0x0001d820


	//   ....[140]....
        /*0d6c*/ 	.word	0x0001d870


	//   ....[141]....
        /*0d70*/ 	.word	0x0001d910


	//   ....[142]....
        /*0d74*/ 	.word	0x0001d9a0


	//   ....[143]....
        /*0d78*/ 	.word	0x0001da30


	//   ....[144]....
        /*0d7c*/ 	.word	0x0001da80


	//   ....[145]....
        /*0d80*/ 	.word	0x0001db10


	//   ....[146]....
        /*0d84*/ 	.word	0x0001dba0


	//   ....[147]....
        /*0d88*/ 	.word	0x0001dc30


	//   ....[148]....
        /*0d8c*/ 	.word	0x0001dcc0


	//   ....[149]....
        /*0d90*/ 	.word	0x0001dd50


	//   ....[150]....
        /*0d94*/ 	.word	0x0001dde0


	//   ....[151]....
        /*0d98*/ 	.word	0x0001dea0


	//   ....[152]....
        /*0d9c*/ 	.word	0x0001e180


	//   ....[153]....
        /*0da0*/ 	.word	0x0001e300


	//   ....[154]....
        /*0da4*/ 	.word	0x0001e360


	//   ....[155]....
        /*0da8*/ 	.word	0x0001e3d0


	//   ....[156]....
        /*0dac*/ 	.word	0x0001e440


	//   ....[157]....
        /*0db0*/ 	.word	0x0001e4f0


	//   ....[158]....
        /*0db4*/ 	.word	0x0001e5e0


	//   ....[159]....
        /*0db8*/ 	.word	0x0001e710


	//   ....[160]....
        /*0dbc*/ 	.word	0x0001e7b0


	//   ....[161]....
        /*0dc0*/ 	.word	0x0001e880


	//   ....[162]....
        /*0dc4*/ 	.word	0x0001e920


	//   ....[163]....
        /*0dc8*/ 	.word	0x0001e9f0


	//   ....[164]....
        /*0dcc*/ 	.word	0x0001ea90


	//   ....[165]....
        /*0dd0*/ 	.word	0x0001eb60


	//   ....[166]....
        /*0dd4*/ 	.word	0x0001ec00


	//   ....[167]....
        /*0dd8*/ 	.word	0x0001ecb0


	//   ....[168]....
        /*0ddc*/ 	.word	0x0001ed90


	//   ....[169]....
        /*0de0*/ 	.word	0x0001eff0


	//   ....[170]....
        /*0de4*/ 	.word	0x0001f0a0


	//   ....[171]....
        /*0de8*/ 	.word	0x0001f1a0


	//   ....[172]....
        /*0dec*/ 	.word	0x0001f290


	//   ....[173]....
        /*0df0*/ 	.word	0x0001f320


	//   ....[174]....
        /*0df4*/ 	.word	0x0001f410


	//   ....[175]....
        /*0df8*/ 	.word	0x0001f4a0


	//   ....[176]....
        /*0dfc*/ 	.word	0x0001f590


	//   ....[177]....
        /*0e00*/ 	.word	0x0001f620


	//   ....[178]....
        /*0e04*/ 	.word	0x0001f710


	//   ....[179]....
        /*0e08*/ 	.word	0x0001f7a0


	//   ....[180]....
        /*0e0c*/ 	.word	0x0001f880


	//   ....[181]....
        /*0e10*/ 	.word	0x0001f9b0


	//   ....[182]....
        /*0e14*/ 	.word	0x0001fa00


	//   ....[183]....
        /*0e18*/ 	.word	0x0001fa60


	//   ....[184]....
        /*0e1c*/ 	.word	0x0001fb00


	//   ....[185]....
        /*0e20*/ 	.word	0x0001fea0


	//   ....[186]....
        /*0e24*/ 	.word	0x0001ff40


	//   ....[187]....
        /*0e28*/ 	.word	0x000200e0


	//   ....[188]....
        /*0e2c*/ 	.word	0x00020160


	//   ....[189]....
        /*0e30*/ 	.word	0x000201e0


	//   ....[190]....
        /*0e34*/ 	.word	0x00020260


	//   ....[191]....
        /*0e38*/ 	.word	0x000202e0


	//   ....[192]....
        /*0e3c*/ 	.word	0x00020370


	//   ....[193]....
        /*0e40*/ 	.word	0x00020410


	//   ....[194]....
        /*0e44*/ 	.word	0x000204c0


	//   ....[195]....
        /*0e48*/ 	.word	0x00020540


	//   ....[196]....
        /*0e4c*/ 	.word	0x000205c0


	//   ....[197]....
        /*0e50*/ 	.word	0x00020640


	//   ....[198]....
        /*0e54*/ 	.word	0x000206d0


	//   ....[199]....
        /*0e58*/ 	.word	0x00020750


	//   ....[200]....
        /*0e5c*/ 	.word	0x000207f0


	//   ....[201]....
        /*0e60*/ 	.word	0x00020840


	//   ....[202]....
        /*0e64*/ 	.word	0x000208d0


	//   ....[203]....
        /*0e68*/ 	.word	0x00020a00


	//----- nvinfo : EIATTR_REG_RECONFIG
	.align		4
.L_295:
        /*0e6c*/ 	.byte	0x01, 0x54
	.zero		2


	//----- nvinfo : EIATTR_SYSCALL_OFFSETS
	.align		4
        /*0e70*/ 	.byte	0x04, 0x46
        /*0e72*/ 	.short	(.L_297 - .L_296)


	//   ....[0]....
.L_296:
        /*0e74*/ 	.word	0x00001e50


	//   ....[1]....
        /*0e78*/ 	.word	0x00001fa0


	//   ....[2]....
        /*0e7c*/ 	.word	0x00006620


	//   ....[3]....
        /*0e80*/ 	.word	0x00006990


	//   ....[4]....
        /*0e84*/ 	.word	0x00017130


	//   ....[5]....
        /*0e88*/ 	.word	0x00017280


	//   ....[6]....
        /*0e8c*/ 	.word	0x00017380


	//   ....[7]....
        /*0e90*/ 	.word	0x00017be0


	//   ....[8]....
        /*0e94*/ 	.word	0x000187f0


	//----- nvinfo : EIATTR_MBARRIER_INSTR_OFFSETS
	.align		4
.L_297:
        /*0e98*/ 	.byte	0x04, 0x39
        /*0e9a*/ 	.short	(.L_299 - .L_298)


	//   ....[0]....
.L_298:
        /*0e9c*/ 	.word	0x000002e0
        /*0ea0*/ 	.word	0x000000ff
        /*0ea4*/ 	.word	0x00032400
        /*0ea8*/ 	.short	0x0100
        /*0eaa*/ 	.byte	0x08
	.zero		1


	//   ....[1]....
        /*0eac*/ 	.word	0x000002f0
        /*0eb0*/ 	.word	0x000000ff
        /*0eb4*/ 	.word	0x00032410
        /*0eb8*/ 	.short	0x0100
        /*0eba*/ 	.byte	0x08
	.zero		1


	//   ....[2]....
        /*0ebc*/ 	.word	0x00000300
        /*0ec0*/ 	.word	0x000000ff
        /*0ec4*/ 	.word	0x00032420
        /*0ec8*/ 	.short	0x0100
        /*0eca*/ 	.byte	0x08
	.zero		1


	//   ....[3]....
        /*0ecc*/ 	.word	0x000003f0
        /*0ed0*/ 	.word	0x000000ff
        /*0ed4*/ 	.word	0x00032430
        /*0ed8*/ 	.short	0x0100
        /*0eda*/ 	.byte	0x08
	.zero		1


	//   ....[4]....
        /*0edc*/ 	.word	0x00000400
        /*0ee0*/ 	.word	0x000000ff
        /*0ee4*/ 	.word	0x00032440
        /*0ee8*/ 	.short	0x0100
        /*0eea*/ 	.byte	0x08
	.zero		1


	//   ....[5]....
        /*0eec*/ 	.word	0x00000410
        /*0ef0*/ 	.word	0x000000ff
        /*0ef4*/ 	.word	0x00032438
        /*0ef8*/ 	.short	0x0100
        /*0efa*/ 	.byte	0x08
	.zero		1


	//   ....[6]....
        /*0efc*/ 	.word	0x00000420
        /*0f00*/ 	.word	0x000000ff
        /*0f04*/ 	.word	0x00032448
        /*0f08*/ 	.short	0x0100
        /*0f0a*/ 	.byte	0x08
	.zero		1


	//   ....[7]....
        /*0f0c*/ 	.word	0x00000550
        /*0f10*/ 	.word	0x000000ff
        /*0f14*/ 	.word	0x00032450
        /*0f18*/ 	.short	0x0100
        /*0f1a*/ 	.byte	0x08
	.zero		1


	//   ....[8]....
        /*0f1c*/ 	.word	0x00000560
        /*0f20*/ 	.word	0x000000ff
        /*0f24*/ 	.word	0x00032460
        /*0f28*/ 	.short	0x0100
        /*0f2a*/ 	.byte	0x08
	.zero		1


	//   ....[9]....
        /*0f2c*/ 	.word	0x00000570
        /*0f30*/ 	.word	0x000000ff
        /*0f34*/ 	.word	0x00032458
        /*0f38*/ 	.short	0x0100
        /*0f3a*/ 	.byte	0x08
	.zero		1


	//   ....[10]....
        /*0f3c*/ 	.word	0x00000580
        /*0f40*/ 	.word	0x000000ff
        /*0f44*/ 	.word	0x00032468
        /*0f48*/ 	.short	0x0100
        /*0f4a*/ 	.byte	0x08
	.zero		1


	//   ....[11]....
        /*0f4c*/ 	.word	0x00000670
        /*0f50*/ 	.word	0x000000ff
        /*0f54*/ 	.word	0x00032470
        /*0f58*/ 	.short	0x0100
        /*0f5a*/ 	.byte	0x06
	.zero		1


	//   ....[12]....
        /*0f5c*/ 	.word	0x00000680
        /*0f60*/ 	.word	0x000000ff
        /*0f64*/ 	.word	0x00032480
        /*0f68*/ 	.short	0x0100
        /*0f6a*/ 	.byte	0x06
	.zero		1


	//   ....[13]....
        /*0f6c*/ 	.word	0x00000690
        /*0f70*/ 	.word	0x000000ff
        /*0f74*/ 	.word	0x00032478
        /*0f78*/ 	.short	0x0100
        /*0f7a*/ 	.byte	0x06
	.zero		1


	//   ....[14]....
        /*0f7c*/ 	.word	0x000006a0
        /*0f80*/ 	.word	0x000000ff
        /*0f84*/ 	.word	0x00032488
        /*0f88*/ 	.short	0x0100
        /*0f8a*/ 	.byte	0x06
	.zero		1


	//   ....[15]....
        /*0f8c*/ 	.word	0x000007d0
        /*0f90*/ 	.word	0x000000ff
        /*0f94*/ 	.word	0x00032490
        /*0f98*/ 	.short	0x0100
        /*0f9a*/ 	.byte	0x08
	.zero		1


	//   ....[16]....
        /*0f9c*/ 	.word	0x000007e0
        /*0fa0*/ 	.word	0x000000ff
        /*0fa4*/ 	.word	0x000324a0
        /*0fa8*/ 	.short	0x0100
        /*0faa*/ 	.byte	0x08
	.zero		1


	//   ....[17]....
        /*0fac*/ 	.word	0x000007f0
        /*0fb0*/ 	.word	0x000000ff
        /*0fb4*/ 	.word	0x00032498
        /*0fb8*/ 	.short	0x0100
        /*0fba*/ 	.byte	0x08
	.zero		1


	//   ....[18]....
        /*0fbc*/ 	.word	0x00000800
        /*0fc0*/ 	.word	0x000000ff
        /*0fc4*/ 	.word	0x000324a8
        /*0fc8*/ 	.short	0x0100
        /*0fca*/ 	.byte	0x08
	.zero		1


	//   ....[19]....
        /*0fcc*/ 	.word	0x00000930
        /*0fd0*/ 	.word	0x000000ff
        /*0fd4*/ 	.word	0x000324b0
        /*0fd8*/ 	.short	0x0100
        /*0fda*/ 	.byte	0x08
	.zero		1


	//   ....[20]....
        /*0fdc*/ 	.word	0x00000940
        /*0fe0*/ 	.word	0x000000ff
        /*0fe4*/ 	.word	0x000324c0
        /*0fe8*/ 	.short	0x0100
        /*0fea*/ 	.byte	0x08
	.zero		1


	//   ....[21]....
        /*0fec*/ 	.word	0x00000950
        /*0ff0*/ 	.word	0x000000ff
        /*0ff4*/ 	.word	0x000324b8
        /*0ff8*/ 	.short	0x0100
        /*0ffa*/ 	.byte	0x08
	.zero		1


	//   ....[22]....
        /*0ffc*/ 	.word	0x00000960
        /*1000*/ 	.word	0x000000ff
        /*1004*/ 	.word	0x000324c8
        /*1008*/ 	.short	0x0100
        /*100a*/ 	.byte	0x08
	.zero		1


	//   ....[23]....
        /*100c*/ 	.word	0x00003210
        /*1010*/ 	.word	0x00000061
        /*1014*/ 	.word	0x00032490
        /*1018*/ 	.short	0x010a
        /*101a*/ 	.byte	0x3f
	.zero		1


	//   ....[24]....
        /*101c*/ 	.word	0x000043b0
        /*1020*/ 	.word	0x00000061
        /*1024*/ 	.word	0x00032490
        /*1028*/ 	.short	0x010a
        /*102a*/ 	.byte	0x3f
	.zero		1


	//   ....[25]....
        /*102c*/ 	.word	0x00005420
        /*1030*/ 	.word	0x00000061
        /*1034*/ 	.word	0x00032490
        /*1038*/ 	.short	0x010a
        /*103a*/ 	.byte	0x3f
	.zero		1


	//   ....[26]....
        /*103c*/ 	.word	0x00005630
        /*1040*/ 	.word	0x00000024
        /*1044*/ 	.word	0x00000000
        /*1048*/ 	.short	0x0101
        /*104a*/ 	.byte	0x3f
	.zero		1


	//   ....[27]....
        /*104c*/ 	.word	0x00005670
        /*1050*/ 	.word	0x00000061
        /*1054*/ 	.word	0x000324b0
        /*1058*/ 	.short	0x010a
        /*105a*/ 	.byte	0x3f
	.zero		1


	//   ....[28]....
        /*105c*/ 	.word	0x00005cd0
        /*1060*/ 	.word	0x00000061
        /*1064*/ 	.word	0x00000000
        /*1068*/ 	.short	0x0101
        /*106a*/ 	.byte	0x3f
	.zero		1


	//   ....[29]....
        /*106c*/ 	.word	0x000066b0
        /*1070*/ 	.word	0x00000012
        /*1074*/ 	.word	0x00032400
        /*1078*/ 	.short	0x010a
        /*107a*/ 	.byte	0x3f
	.zero		1


	//   ....[30]....
        /*107c*/ 	.word	0x00006700
        /*1080*/ 	.word	0x00000012
        /*1084*/ 	.word	0x00032400
        /*1088*/ 	.short	0x010a
        /*108a*/ 	.byte	0x3f
	.zero		1


	//   ....[31]....
        /*108c*/ 	.word	0x00006d80
        /*1090*/ 	.word	0x00000012
        /*1094*/ 	.word	0x00032400
        /*1098*/ 	.short	0x010a
        /*109a*/ 	.byte	0x3f
	.zero		1


	//   ....[32]....
        /*109c*/ 	.word	0x00007c90
        /*10a0*/ 	.word	0x00000012
        /*10a4*/ 	.word	0x00032400
        /*10a8*/ 	.short	0x010a
        /*10aa*/ 	.byte	0x3f
	.zero		1


	//   ....[33]....
        /*10ac*/ 	.word	0x00008ad0
        /*10b0*/ 	.word	0x00000000
        /*10b4*/ 	.word	0x00032430
        /*10b8*/ 	.short	0x010a
        /*10ba*/ 	.byte	0x3f
	.zero		1


	//   ....[34]....
        /*10bc*/ 	.word	0x00008b70
        /*10c0*/ 	.word	0x00000000
        /*10c4*/ 	.word	0x00032430
        /*10c8*/ 	.short	0x010a
        /*10ca*/ 	.byte	0x3f
	.zero		1


	//   ....[35]....
        /*10cc*/ 	.word	0x00008e60
        /*10d0*/ 	.word	0x00000012
        /*10d4*/ 	.word	0x00032410
        /*10d8*/ 	.short	0x010a
        /*10da*/ 	.byte	0x3f
	.zero		1


	//   ....[36]....
        /*10dc*/ 	.word	0x00008eb0
        /*10e0*/ 	.word	0x00000000
        /*10e4*/ 	.word	0x00032450
        /*10e8*/ 	.short	0x010a
        /*10ea*/ 	.byte	0x3f
	.zero		1


	//   ....[37]....
        /*10ec*/ 	.word	0x00008f30
        /*10f0*/ 	.word	0x00000000
        /*10f4*/ 	.word	0x00032450
        /*10f8*/ 	.short	0x010a
        /*10fa*/ 	.byte	0x3f
	.zero		1


	//   ....[38]....
        /*10fc*/ 	.word	0x0000ae50
        /*1100*/ 	.word	0x00000003
        /*1104*/ 	.word	0x00000000
        /*1108*/ 	.short	0x0101
        /*110a*/ 	.byte	0x3f
	.zero		1


	//   ....[39]....
        /*110c*/ 	.word	0x0000b8b0
        /*1110*/ 	.word	0x00000000
        /*1114*/ 	.word	0x00000000
        /*1118*/ 	.short	0x0101
        /*111a*/ 	.byte	0x3f
	.zero		1


	//   ....[40]....
        /*111c*/ 	.word	0x0000b9d0
        /*1120*/ 	.word	0x00000003
        /*1124*/ 	.word	0x00032430
        /*1128*/ 	.short	0x010a
        /*112a*/ 	.byte	0x3f
	.zero		1


	//   ....[41]....
        /*112c*/ 	.word	0x0000ba30
        /*1130*/ 	.word	0x00000003
        /*1134*/ 	.word	0x00032430
        /*1138*/ 	.short	0x010a
        /*113a*/ 	.byte	0x3f
	.zero		1


	//   ....[42]....
        /*113c*/ 	.word	0x0000bca0
        /*1140*/ 	.word	0x00000003
        /*1144*/ 	.word	0x00032450
        /*1148*/ 	.short	0x010a
        /*114a*/ 	.byte	0x3f
	.zero		1


	//   ....[43]....
        /*114c*/ 	.word	0x0000bcf0
        /*1150*/ 	.word	0x00000003
        /*1154*/ 	.word	0x00032450
        /*1158*/ 	.short	0x010a
        /*115a*/ 	.byte	0x3f
	.zero		1


	//   ....[44]....
        /*115c*/ 	.word	0x0000d8c0
        /*1160*/ 	.word	0x0000009d
        /*1164*/ 	.word	0x00000000
        /*1168*/ 	.short	0x0101
        /*116a*/ 	.byte	0x3f
	.zero		1


	//   ....[45]....
        /*116c*/ 	.word	0x0000e740
        /*1170*/ 	.word	0x00000003
        /*1174*/ 	.word	0x00000000
        /*1178*/ 	.short	0x0101
        /*117a*/ 	.byte	0x3f
	.zero		1


	//   ....[46]....
        /*117c*/ 	.word	0x00010c60
        /*1180*/ 	.word	0x00000003
        /*1184*/ 	.word	0x00000000
        /*1188*/ 	.short	0x0101
        /*118a*/ 	.byte	0x3f
	.zero		1


	//   ....[47]....
        /*118c*/ 	.word	0x00011650
        /*1190*/ 	.word	0x0000000a
        /*1194*/ 	.word	0x00000000
        /*1198*/ 	.short	0x0101
        /*119a*/ 	.byte	0x3f
	.zero		1


	//   ....[48]....
        /*119c*/ 	.word	0x00015a40
        /*11a0*/ 	.word	0x00000012
        /*11a4*/ 	.word	0x00032420
        /*11a8*/ 	.short	0x010a
        /*11aa*/ 	.byte	0x3f
	.zero		1


	//   ....[49]....
        /*11ac*/ 	.word	0x00015b10
        /*11b0*/ 	.word	0x00000003
        /*11b4*/ 	.word	0x000324a0
        /*11b8*/ 	.short	0x010a
        /*11ba*/ 	.byte	0x3f
	.zero		1


	//   ....[50]....
        /*11bc*/ 	.word	0x00015d50
        /*11c0*/ 	.word	0x00000003
        /*11c4*/ 	.word	0x000324c0
        /*11c8*/ 	.short	0x010a
        /*11ca*/ 	.byte	0x3f
	.zero		1


	//   ....[51]....
        /*11cc*/ 	.word	0x000163f0
        /*11d0*/ 	.word	0x00000004
        /*11d4*/ 	.word	0x000324a0
        /*11d8*/ 	.short	0x010a
        /*11da*/ 	.byte	0x3f
	.zero		1


	//   ....[52]....
        /*11dc*/ 	.word	0x00016620
        /*11e0*/ 	.word	0x00000004
        /*11e4*/ 	.word	0x000324c0
        /*11e8*/ 	.short	0x010a
        /*11ea*/ 	.byte	0x3f
	.zero		1


	//   ....[53]....
        /*11ec*/ 	.word	0x00017780
        /*11f0*/ 	.word	0x00000000
        /*11f4*/ 	.word	0x00032440
        /*11f8*/ 	.short	0x010a
        /*11fa*/ 	.byte	0x3f
	.zero		1


	//   ....[54]....
        /*11fc*/ 	.word	0x000185a0
        /*1200*/ 	.word	0x00000012
        /*1204*/ 	.word	0x00032400
        /*1208*/ 	.short	0x0107
        /*120a*/ 	.byte	0x3f
	.zero		1


	//   ....[55]....
        /*120c*/ 	.word	0x00018640
        /*1210*/ 	.word	0x00000012
        /*1214*/ 	.word	0x00032400
        /*1218*/ 	.short	0x0101
        /*121a*/ 	.byte	0x3f
	.zero		1


	//   ....[56]....
        /*121c*/ 	.word	0x00019270
        /*1220*/ 	.word	0x00000012
        /*1224*/ 	.word	0x00032410
        /*1228*/ 	.short	0x0107
        /*122a*/ 	.byte	0x3f
	.zero		1


	//   ....[57]....
        /*122c*/ 	.word	0x00019370
        /*1230*/ 	.word	0x00000012
        /*1234*/ 	.word	0x00032410
        /*1238*/ 	.short	0x0101
        /*123a*/ 	.byte	0x3f
	.zero		1


	//   ....[58]....
        /*123c*/ 	.word	0x00019390
        /*1240*/ 	.word	0x00000012
        /*1244*/ 	.word	0x00032420
        /*1248*/ 	.short	0x010a
        /*124a*/ 	.byte	0x3f
	.zero		1


	//   ....[59]....
        /*124c*/ 	.word	0x00019470
        /*1250*/ 	.word	0x00000002
        /*1254*/ 	.word	0x00032460
        /*1258*/ 	.short	0x010a
        /*125a*/ 	.byte	0x3f
	.zero		1


	//   ....[60]....
        /*125c*/ 	.word	0x00019d20
        /*1260*/ 	.word	0x00000002
        /*1264*/ 	.word	0x00032440
        /*1268*/ 	.short	0x010a
        /*126a*/ 	.byte	0x3f
	.zero		1


	//   ....[61]....
        /*126c*/ 	.word	0x00019f70
        /*1270*/ 	.word	0x00000002
        /*1274*/ 	.word	0x00032460
        /*1278*/ 	.short	0x010a
        /*127a*/ 	.byte	0x3f
	.zero		1


	//   ....[62]....
        /*127c*/ 	.word	0x0001a760
        /*1280*/ 	.word	0x00000003
        /*1284*/ 	.word	0x00032440
        /*1288*/ 	.short	0x010a
        /*128a*/ 	.byte	0x3f
	.zero		1


	//   ....[63]....
        /*128c*/ 	.word	0x0001a9b0
        /*1290*/ 	.word	0x00000003
        /*1294*/ 	.word	0x00032460
        /*1298*/ 	.short	0x010a
        /*129a*/ 	.byte	0x3f
	.zero		1


	//   ....[64]....
        /*129c*/ 	.word	0x0001b130
        /*12a0*/ 	.word	0x00000003
        /*12a4*/ 	.word	0x00032440
        /*12a8*/ 	.short	0x010a
        /*12aa*/ 	.byte	0x3f
	.zero		1


	//   ....[65]....
        /*12ac*/ 	.word	0x0001b380
        /*12b0*/ 	.word	0x00000003
        /*12b4*/ 	.word	0x00032460
        /*12b8*/ 	.short	0x010a
        /*12ba*/ 	.byte	0x3f
	.zero		1


	//   ....[66]....
        /*12bc*/ 	.word	0x0001c8f0
        /*12c0*/ 	.word	0x00000000
        /*12c4*/ 	.word	0x00032420
        /*12c8*/ 	.short	0x010a
        /*12ca*/ 	.byte	0x3f
	.zero		1


	//   ....[67]....
        /*12cc*/ 	.word	0x0001caf0
        /*12d0*/ 	.word	0x00000006
        /*12d4*/ 	.word	0x00000000
        /*12d8*/ 	.short	0x010a
        /*12da*/ 	.byte	0x3f
	.zero		1


	//   ....[68]....
        /*12dc*/ 	.word	0x0001cb20
        /*12e0*/ 	.word	0x00000007
        /*12e4*/ 	.word	0x00000000
        /*12e8*/ 	.short	0x010a
        /*12ea*/ 	.byte	0x3f
	.zero		1


	//   ....[69]....
        /*12ec*/ 	.word	0x0001cb80
        /*12f0*/ 	.word	0x00000004
        /*12f4*/ 	.word	0x00000000
        /*12f8*/ 	.short	0x010a
        /*12fa*/ 	.byte	0x3f
	.zero		1


	//   ....[70]....
        /*12fc*/ 	.word	0x0001cbb0
        /*1300*/ 	.word	0x00000003
        /*1304*/ 	.word	0x00000000
        /*1308*/ 	.short	0x010a
        /*130a*/ 	.byte	0x3f
	.zero		1


	//   ....[71]....
        /*130c*/ 	.word	0x0001cc10
        /*1310*/ 	.word	0x00000061
        /*1314*/ 	.word	0x00032490
        /*1318*/ 	.short	0x010a
        /*131a*/ 	.byte	0x3f
	.zero		1


	//   ....[72]....
        /*131c*/ 	.word	0x0001cc60
        /*1320*/ 	.word	0x00000061
        /*1324*/ 	.word	0x00032490
        /*1328*/ 	.short	0x010a
        /*132a*/ 	.byte	0x3f
	.zero		1


	//   ....[73]....
        /*132c*/ 	.word	0x0001ccb0
        /*1330*/ 	.word	0x00000061
        /*1334*/ 	.word	0x00032490
        /*1338*/ 	.short	0x010a
        /*133a*/ 	.byte	0x3f
	.zero		1


	//   ....[74]....
        /*133c*/ 	.word	0x0001cd00
        /*1340*/ 	.word	0x00000061
        /*1344*/ 	.word	0x000324b0
        /*1348*/ 	.short	0x010a
        /*134a*/ 	.byte	0x3f
	.zero		1


	//   ....[75]....
        /*134c*/ 	.word	0x0001cfb0
        /*1350*/ 	.word	0x00000012
        /*1354*/ 	.word	0x00032400
        /*1358*/ 	.short	0x010a
        /*135a*/ 	.byte	0x3f
	.zero		1


	//   ....[76]....
        /*135c*/ 	.word	0x0001d1c0
        /*1360*/ 	.word	0x00000012
        /*1364*/ 	.word	0x00032400
        /*1368*/ 	.short	0x010a
        /*136a*/ 	.byte	0x3f
	.zero		1


	//   ....[77]....
        /*136c*/ 	.word	0x0001d210
        /*1370*/ 	.word	0x00000000
        /*1374*/ 	.word	0x00032430
        /*1378*/ 	.short	0x010a
        /*137a*/ 	.byte	0x3f
	.zero		1


	//   ....[78]....
        /*137c*/ 	.word	0x0001d260
        /*1380*/ 	.word	0x00000012
        /*1384*/ 	.word	0x00032410
        /*1388*/ 	.short	0x010a
        /*138a*/ 	.byte	0x3f
	.zero		1


	//   ....[79]....
        /*138c*/ 	.word	0x0001d2b0
        /*1390*/ 	.word	0x00000000
        /*1394*/ 	.word	0x00032450
        /*1398*/ 	.short	0x010a
        /*139a*/ 	.byte	0x3f
	.zero		1


	//   ....[80]....
        /*139c*/ 	.word	0x0001d300
        /*13a0*/ 	.word	0x00000003
        /*13a4*/ 	.word	0x00032430
        /*13a8*/ 	.short	0x010a
        /*13aa*/ 	.byte	0x3f
	.zero		1


	//   ....[81]....
        /*13ac*/ 	.word	0x0001d350
        /*13b0*/ 	.word	0x00000003
        /*13b4*/ 	.word	0x00032450
        /*13b8*/ 	.short	0x010a
        /*13ba*/ 	.byte	0x3f
	.zero		1


	//   ....[82]....
        /*13bc*/ 	.word	0x0001df60
        /*13c0*/ 	.word	0x00000012
        /*13c4*/ 	.word	0x00032420
        /*13c8*/ 	.short	0x010a
        /*13ca*/ 	.byte	0x3f
	.zero		1


	//   ....[83]....
        /*13cc*/ 	.word	0x0001dfb0
        /*13d0*/ 	.word	0x00000003
        /*13d4*/ 	.word	0x000324a0
        /*13d8*/ 	.short	0x010a
        /*13da*/ 	.byte	0x3f
	.zero		1


	//   ....[84]....
        /*13dc*/ 	.word	0x0001e000
        /*13e0*/ 	.word	0x00000003
        /*13e4*/ 	.word	0x000324c0
        /*13e8*/ 	.short	0x010a
        /*13ea*/ 	.byte	0x3f
	.zero		1


	//   ....[85]....
        /*13ec*/ 	.word	0x0001e050
        /*13f0*/ 	.word	0x00000004
        /*13f4*/ 	.word	0x000324a0
        /*13f8*/ 	.short	0x010a
        /*13fa*/ 	.byte	0x3f
	.zero		1


	//   ....[86]....
        /*13fc*/ 	.word	0x0001e0a0
        /*1400*/ 	.word	0x00000004
        /*1404*/ 	.word	0x000324c0
        /*1408*/ 	.short	0x010a
        /*140a*/ 	.byte	0x3f
	.zero		1


	//   ....[87]....
        /*140c*/ 	.word	0x0001e240
        /*1410*/ 	.word	0x00000000
        /*1414*/ 	.word	0x00032440
        /*1418*/ 	.short	0x010a
        /*141a*/ 	.byte	0x3f
	.zero		1


	//   ....[88]....
        /*141c*/ 	.word	0x0001fbb0
        /*1420*/ 	.word	0x00000012
        /*1424*/ 	.word	0x00032420
        /*1428*/ 	.short	0x010a
        /*142a*/ 	.byte	0x3f
	.zero		1


	//   ....[89]....
        /*142c*/ 	.word	0x0001fc00
        /*1430*/ 	.word	0x00000002
        /*1434*/ 	.word	0x00032460
        /*1438*/ 	.short	0x010a
        /*143a*/ 	.byte	0x3f
	.zero		1


	//   ....[90]....
        /*143c*/ 	.word	0x0001fc50
        /*1440*/ 	.word	0x00000002
        /*1444*/ 	.word	0x00032440
        /*1448*/ 	.short	0x010a
        /*144a*/ 	.byte	0x3f
	.zero		1


	//   ....[91]....
        /*144c*/ 	.word	0x0001fca0
        /*1450*/ 	.word	0x00000002
        /*1454*/ 	.word	0x00032460
        /*1458*/ 	.short	0x010a
        /*145a*/ 	.byte	0x3f
	.zero		1


	//   ....[92]....
        /*145c*/ 	.word	0x0001fcf0
        /*1460*/ 	.word	0x00000003
        /*1464*/ 	.word	0x00032440
        /*1468*/ 	.short	0x010a
        /*146a*/ 	.byte	0x3f
	.zero		1


	//   ....[93]....
        /*146c*/ 	.word	0x0001fd40
        /*1470*/ 	.word	0x00000003
        /*1474*/ 	.word	0x00032460
        /*1478*/ 	.short	0x010a
        /*147a*/ 	.byte	0x3f
	.zero		1


	//   ....[94]....
        /*147c*/ 	.word	0x0001fd90
        /*1480*/ 	.word	0x00000003
        /*1484*/ 	.word	0x00032440
        /*1488*/ 	.short	0x010a
        /*148a*/ 	.byte	0x3f
	.zero		1


	//   ....[95]....
        /*148c*/ 	.word	0x0001fde0
        /*1490*/ 	.word	0x00000003
        /*1494*/ 	.word	0x00032460
        /*1498*/ 	.short	0x010a
        /*149a*/ 	.byte	0x3f
	.zero		1


	//   ....[96]....
        /*149c*/ 	.word	0x00020920
        /*14a0*/ 	.word	0x00000000
        /*14a4*/ 	.word	0x00032420
        /*14a8*/ 	.short	0x010a
        /*14aa*/ 	.byte	0x3f
	.zero		1


	//   ....[97]....
        /*14ac*/ 	.word	0x00020ac0
        /*14b0*/ 	.word	0x00000006
        /*14b4*/ 	.word	0x00000000
        /*14b8*/ 	.short	0x010a
        /*14ba*/ 	.byte	0x3f
	.zero		1


	//   ....[98]....
        /*14bc*/ 	.word	0x00020b10
        /*14c0*/ 	.word	0x00000007
        /*14c4*/ 	.word	0x00000000
        /*14c8*/ 	.short	0x010a
        /*14ca*/ 	.byte	0x3f
	.zero		1


	//   ....[99]....
        /*14cc*/ 	.word	0x00020b60
        /*14d0*/ 	.word	0x00000004
        /*14d4*/ 	.word	0x00000000
        /*14d8*/ 	.short	0x010a
        /*14da*/ 	.byte	0x3f
	.zero		1


	//----- nvinfo : EIATTR_NUM_MBARRIERS
	.align		4
.L_299:
        /*14dc*/ 	.byte	0x03, 0x38
        /*14de*/ 	.short	0x0017


	//----- nvinfo : EIATTR_EXIT_INSTR_OFFSETS
	.align		4
        /*14e0*/ 	.byte	0x04, 0x1c
        /*14e2*/ 	.short	(.L_301 - .L_300)


	//   ....[0]....
.L_300:
        /*14e4*/ 	.word	0x0001cc00


	//----- nvinfo : EIATTR_MAX_THREADS
	.align		4
.L_301:
        /*14e8*/ 	.byte	0x04, 0x05
        /*14ea*/ 	.short	(.L_303 - .L_302)
.L_302:
        /*14ec*/ 	.word	0x00000180
        /*14f0*/ 	.word	0x00000001
        /*14f4*/ 	.word	0x00000001


	//----- nvinfo : EIATTR_CRS_STACK_SIZE
	.align		4
.L_303:
        /*14f8*/ 	.byte	0x04, 0x1e
        /*14fa*/ 	.short	(.L_305 - .L_304)
.L_304:
        /*14fc*/ 	.word	0x00000000


	//----- nvinfo : EIATTR_CBANK_PARAM_SIZE
	.align		4
.L_305:
        /*1500*/ 	.byte	0x03, 0x19
        /*1502*/ 	.short	0x0bf0


	//----- nvinfo : EIATTR_PARAM_CBANK
	.align		4
        /*1504*/ 	.byte	0x04, 0x0a
        /*1506*/ 	.short	(.L_307 - .L_306)
	.align		4
.L_306:
        /*1508*/ 	.word	index@(.nv.constant0._ZN7cutlass13device_kernelIN5flash11enable_sm90INS1_16FlashAttnFwdSm90INS1_25CollectiveMainloopFwdSm90ILi2EN4cute5tupleIJNS5_1CILi1EEES8_S8_EEENS6_IJNS7_ILi128EEENS7_ILi96EEENS7_ILi64EEEEEELi256ENS_6half_tEfNS_4arch4Sm90ELb0ELb0ELb1ELb1ELb0ELb1ELb1ELb1ELb0ELb1ELb1ELb0EEENS1_21CollectiveEpilogueFwdINS6_IJSA_NS7_ILi256EEESB_EEES9_SE_SG_Li256ELb1ELb1ELb1ELb0EEENS1_36VarlenDynamicPersistentTileSchedulerILi128ELi96ELi256ELi128ELb1ELb1ELb1ELb0ELb1ELb1EEEEEEEEEvNT_6ParamsE)
        /*150c*/ 	.short	0x0210
        /*150e*/ 	.short	0x0bf0


	//----- nvinfo : EIATTR_SW_WAR
	.align		4
.L_307:
        /*1510*/ 	.byte	0x04, 0x36
        /*1512*/ 	.short	(.L_309 - .L_308)
.L_308:
        /*1514*/ 	.word	0x00000008
.L_309:


//--------------------- .nv.info._ZN7cutlass13device_kernelIN5flash11enable_sm90INS1_16FlashAttnFwdSm90INS1_25CollectiveMainloopFwdSm90ILi2EN4cute5tupleIJNS5_1CILi1EEES8_S8_EEENS6_IJNS7_ILi128EEENS7_ILi96EEENS7_ILi64EEEEEELi256ENS_6half_tEfNS_4arch4Sm90ELb0ELb1ELb1ELb0ELb0ELb0ELb0ELb1ELb0ELb1ELb1ELb0EEENS1_21CollectiveEpilogueFwdINS6_IJSA_NS7_ILi256EEESB_EEES9_SE_SG_Li256ELb0ELb1ELb1ELb0EEENS1_19SingleTileSchedulerILb0ELb1ELb1ELi128EEEEEEEEEvNT_6ParamsE --------------------------
	.section	.nv.info._ZN7cutlass13device_kernelIN5flash11enable_sm90INS1_16FlashAttnFwdSm90INS1_25CollectiveMainloopFwdSm90ILi2EN4cute5tupleIJNS5_1CILi1EEES8_S8_EEENS6_IJNS7_ILi128EEENS7_ILi96EEENS7_ILi64EEEEEELi256ENS_6half_tEfNS_4arch4Sm90ELb0ELb1ELb1ELb0ELb0ELb0ELb0ELb1ELb0ELb1ELb1ELb0EEENS1_21CollectiveEpilogueFwdINS6_IJSA_NS7_ILi256EEESB_EEES9_SE_SG_Li256ELb0ELb1ELb1ELb0EEENS1_19SingleTileSchedulerILb0ELb1ELb1ELi128EEEEEEEEEvNT_6ParamsE,"",@"SHT_CUDA_INFO"
	.sectionflags	@""
	.align	4


	//----- nvinfo : EIATTR_CUDA_API_VERSION
	.align		4
        /*0000*/ 	.byte	0x04, 0x37
        /*0002*/ 	.short	(.L_311 - .L_310)
.L_310:
        /*0004*/ 	.word	0x00000082


	//----- nvinfo : EIATTR_KPARAM_INFO
	.align		4
.L_311:
        /*0008*/ 	.byte	0x04, 0x17
        /*000a*/ 	.short	(.L_313 - .L_312)
.L_312:
        /*000c*/ 	.word	0x00000000
        /*0010*/ 	.short	0x0000
        /*0012*/ 	.short	0x0070
        /*0014*/ 	.byte	0x00, 0xf0, 0x01, 0x28


	//----- nvinfo : EIATTR_SPARSE_MMA_MASK
	.align		4
.L_313:
        /*0018*/ 	.byte	0x03, 0x50
        /*001a*/ 	.short	0x0000


	//----- nvinfo : EIATTR_MAXREG_COUNT
	.align		4
        /*001c*/ 	.byte	0x03, 0x1b
        /*001e*/ 	.short	0x00a8


	//----- nvinfo : EIATTR_NUM_BARRIERS
	.align		4
        /*0020*/ 	.byte	0x02, 0x4c
        /*0022*/ 	.byte	0x10
	.zero		1


	//----- nvinfo : EIATTR_EXTERNS
	.align		4
        /*0024*/ 	.byte	0x04, 0x0f
        /*0026*/ 	.short	(.L_315 - .L_314)


	//   ....[0]....
	.align		4
.L_314:
        /*0028*/ 	.word	index@(__assertfail)


	//----- nvinfo : EIATTR_ANNOTATIONS
	.align		4
.L_315:
        /*002c*/ 	.byte	0x04, 0x55
        /*002e*/ 	.short	(.L_317 - .L_316)


	//   ....[0]....
.L_316:
        /*0030*/ 	.word	0x00000001
        /*0034*/ 	.byte	0xc0, 0x15, 0x01, 0x00, 0x01, 0x00, 0x00, 0x00, 0xc0, 0x1a, 0x01, 0x00, 0x01, 0x00, 0x00, 0x00
        /*0044*/ 	.byte	0xb0, 0x1c, 0x01, 0x00, 0x01, 0x00, 0x00, 0x00, 0xa0, 0x1d, 0x01, 0x00, 0x01, 0x00, 0x00, 0x00
        /*0054*/ 	.byte	0x80, 0x29, 0x01, 0x00, 0x01, 0x00, 0x00, 0x00, 0x30, 0x2d, 0x01, 0x00


	//----- nvinfo : EIATTR_MERCURY_ISA_VERSION
	.align		4
.L_317:
        /*0060*/ 	.byte	0x03, 0x5f
        /*0062*/ 	.short	0x0101


	//----- nvinfo : EIATTR_INT_WARP_WIDE_INSTR_OFFSETS
	.align		4
        /*0064*/ 	.byte	0x04, 0x31
        /*0066*/ 	.short	(.L_319 - .L_318)


	//   ....[0]....
.L_318:
        /*0068*/ 	.word	0x00000130


	//   ....[1]....
        /*006c*/ 	.word	0x00000170


	//   ....[2]....
        /*0070*/ 	.word	0x000001e0


	//----- nvinfo : EIATTR_COOP_GROUP_MASK_REGIDS
	.align		4
.L_319:
        /*0074*/ 	.byte	0x04, 0x29
        /*0076*/ 	.short	(.L_321 - .L_320)


	//   ....[0]....
.L_320:
        /*0078*/ 	.word	0xffffffff


	//   ....[1]....
        /*007c*/ 	.word	0xffffffff


	//   ....[2]....
        /*0080*/ 	.word	0xffffffff


	//   ....[3]....
        /*0084*/ 	.word	0xffffffff


	//   ....[4]....
        /*0088*/ 	.word	0xffffffff


	//   ....[5]....
        /*008c*/ 	.word	0xffffffff


	//   ....[6]....
        /*0090*/ 	.word	0xffffffff


	//   ....[7]....
        /*0094*/ 	.word	0xffffffff


	//   ....[8]....
        /*0098*/ 	.word	0xffffffff


	//   ....[9]....
        /*009c*/ 	.word	0xffffffff


	//   ....[10]....
        /*00a0*/ 	.word	0xffffffff


	//   ....[11]....
        /*00a4*/ 	.word	0xffffffff


	//   ....[12]....
        /*00a8*/ 	.word	0xffffffff


	//   ....[13]....
        /*00ac*/ 	.word	0xffffffff


	//   ....[14]....
        /*00b0*/ 	.word	0xffffffff


	//   ....[15]....
        /*00b4*/ 	.word	0xffffffff


	//   ....[16]....
        /*00b8*/ 	.word	0xffffffff


	//   ....[17]....
        /*00bc*/ 	.word	0xffffffff


	//   ....[18]....
        /*00c0*/ 	.word	0xffffffff


	//   ....[19]....
        /*00c4*/ 	.word	0xffffffff


	//   ....[20]....
        /*00c8*/ 	.word	0xffffffff


	//   ....[21]....
        /*00cc*/ 	.word	0xffffffff


	//   ....[22]....
        /*00d0*/ 	.word	0xffffffff


	//   ....[23]....
        /*00d4*/ 	.word	0xffffffff


	//   ....[24]....
        /*00d8*/ 	.word	0xffffffff


	//   ....[25]....
        /*00dc*/ 	.word	0xffffffff


	//   ....[26]....
        /*00e0*/ 	.word	0xffffffff


	//   ....[27]....
        /*00e4*/ 	.word	0xffffffff


	//   ....[28]....
        /*00e8*/ 	.word	0xffffffff


	//   ....[29]....
        /*00ec*/ 	.word	0xffffffff


	//   ....[30]....
        /*00f0*/ 	.word	0xffffffff


	//   ....[31]....
        /*00f4*/ 	.word	0xffffffff


	//   ....[32]....
        /*00f8*/ 	.word	0xffffffff


	//   ....[33]....
        /*00fc*/ 	.word	0xffffffff


	//   ....[34]....
        /*0100*/ 	.word	0xffffffff


	//   ....[35]....
        /*0104*/ 	.word	0xffffffff


	//   ....[36]....
        /*0108*/ 	.word	0xffffffff


	//   ....[37]....
        /*010c*/ 	.word	0xffffffff


	//   ....[38]....
        /*0110*/ 	.word	0xffffffff


	//   ....[39]....
        /*0114*/ 	.word	0xffffffff


	//   ....[40]....
        /*0118*/ 	.word	0xffffffff


	//   ....[41]....
        /*011c*/ 	.word	0xffffffff


	//   ....[42]....
        /*0120*/ 	.word	0xffffffff


	//   ....[43]....
        /*0124*/ 	.word	0xffffffff


	//   ....[44]....
        /*0128*/ 	.word	0xffffffff


	//   ....[45]....
        /*012c*/ 	.word	0xffffffff


	//   ....[46]....
        /*0130*/ 	.word	0xffffffff


	//   ....[47]....
        /*0134*/ 	.word	0xffffffff


	//   ....[48]....
        /*0138*/ 	.word	0xffffffff


	//   ....[49]....
        /*013c*/ 	.word	0xffffffff


	//   ....[50]....
        /*0140*/ 	.word	0xffffffff


	//   ....[51]....
        /*0144*/ 	.word	0xffffffff


	//   ....[52]....
        /*0148*/ 	.word	0xffffffff


	//   ....[53]....
        /*014c*/ 	.word	0xffffffff


	//   ....[54]....
        /*0150*/ 	.word	0xffffffff


	//   ....[55]....
        /*0154*/ 	.word	0xffffffff


	//   ....[56]....
        /*0158*/ 	.word	0xffffffff


	//   ....[57]....
        /*015c*/ 	.word	0xffffffff


	//   ....[58]....
        /*0160*/ 	.word	0xffffffff


	//   ....[59]....
        /*0164*/ 	.word	0xffffffff


	//   ....[60]....
        /*0168*/ 	.word	0xffffffff


	//   ....[61]....
        /*016c*/ 	.word	0x0500000f


	//   ....[62]....
        /*0170*/ 	.word	0x0500000f


	//   ....[63]....
        /*0174*/ 	.word	0x0500000f


	//   ....[64]....
        /*0178*/ 	.word	0x0500000f


	//   ....[65]....
        /*017c*/ 	.word	0x0500000f


	//   ....[66]....
        /*0180*/ 	.word	0x0500000f


	//   ....[67]....
        /*0184*/ 	.word	0x0500000f


	//   ....[68]....
        /*0188*/ 	.word	0x0500000f


	//   ....[69]....
        /*018c*/ 	.word	0x0500000f


	//   ....[70]....
        /*0190*/ 	.word	0x0500000f


	//   ....[71]....
        /*0194*/ 	.word	0x0500000f


	//   ....[72]....
        /*0198*/ 	.word	0x0500000f


	//   ....[73]....
        /*019c*/ 	.word	0x0500000f


	//   ....[74]....
        /*01a0*/ 	.word	0x0500000f


	//   ....[75]....
        /*01a4*/ 	.word	0x0500000f


	//   ....[76]....
        /*01a8*/ 	.word	0x0500000f


	//   ....[77]....
        /*01ac*/ 	.word	0x0500000f


	//   ....[78]....
        /*01b0*/ 	.word	0x0500000f


	//----- nvinfo : EIATTR_COOP_GROUP_INSTR_OFFSETS
	.align		4
.L_321:
        /*01b4*/ 	.byte	0x04, 0x28
        /*01b6*/ 	.short	(.L_323 - .L_322)


	//   ....[0]....
.L_322:
        /*01b8*/ 	.word	0x00000070


	//   ....[1]....
        /*01bc*/ 	.word	0x00000140


	//   ....[2]....
        /*01c0*/ 	.word	0x00000190


	//   ....[3]....
        /*01c4*/ 	.word	0x000003c0


	//   ....[4]....
        /*01c8*/ 	.word	0x00000520


	//   ....[5]....
        /*01cc*/ 	.word	0x00000640


	//   ....[6]....
        /*01d0*/ 	.word	0x000007a0


	//   ....[7]....
        /*01d4*/ 	.word	0x00001790


	//   ....[8]....
        /*01d8*/ 	.word	0x00002290


	//   ....[9]....
        /*01dc*/ 	.word	0x00002ee0


	//   ....[10]....
        /*01e0*/ 	.word	0x00003500


	//   ....[11]....
        /*01e4*/ 	.word	0x00003610


	//   ....[12]....
        /*01e8*/ 	.word	0x00003bc0


	//   ....[13]....
        /*01ec*/ 	.word	0x00003c40


	//   ....[14]....
        /*01f0*/ 	.word	0x00004e60


	//   ....[15]....
        /*01f4*/ 	.word	0x00005680


	//   ....[16]....
        /*01f8*/ 	.word	0x00006460


	//   ....[17]....
        /*01fc*/ 	.word	0x00006580


	//   ....[18]....
        /*0200*/ 	.word	0x00006bd0


	//   ....[19]....
        /*0204*/ 	.word	0x00006c50


	//   ....[20]....
        /*0208*/ 	.word	0x00008c90


	//   ....[21]....
        /*020c*/ 	.word	0x00008d00


	//   ....[22]....
        /*0210*/ 	.word	0x00009160


	//   ....[23]....
        /*0214*/ 	.word	0x00009320


	//   ....[24]....
        /*0218*/ 	.word	0x0000aae0


	//   ....[25]....
        /*021c*/ 	.word	0x0000b2a0


	//   ....[26]....
        /*0220*/ 	.word	0x0000c110


	//   ....[27]....
        /*0224*/ 	.word	0x0000c360


	//   ....[28]....
        /*0228*/ 	.word	0x0000c7f0


	//   ....[29]....
        /*022c*/ 	.word	0x0000c850


	//   ....[30]....
        /*0230*/ 	.word	0x0000dcb0


	//   ....[31]....
        /*0234*/ 	.word	0x0000dd00


	//   ....[32]....
        /*0238*/ 	.word	0x0000dd30


	//   ....[33]....
        /*023c*/ 	.word	0x0000dd60


	//   ....[34]....
        /*0240*/ 	.word	0x0000ee10


	//   ....[35]....
        /*0244*/ 	.word	0x0000ee70


	//   ....[36]....
        /*0248*/ 	.word	0x0000eeb0


	//   ....[37]....
        /*024c*/ 	.word	0x0000eee0


	//   ....[38]....
        /*0250*/ 	.word	0x0000ef10


	//   ....[39]....
        /*0254*/ 	.word	0x0000ef30


	//   ....[40]....
        /*0258*/ 	.word	0x0000fba0


	//   ....[41]....
        /*025c*/ 	.word	0x0000fbb0


	//   ....[42]....
        /*0260*/ 	.word	0x00010be0


	//   ....[43]....
        /*0264*/ 	.word	0x00011ab0


	//   ....[44]....
        /*0268*/ 	.word	0x00012370


	//   ....[45]....
        /*026c*/ 	.word	0x000123a0


	//   ....[46]....
        /*0270*/ 	.word	0x000123d0


	//   ....[47]....
        /*0274*/ 	.word	0x00012440


	//   ....[48]....
        /*0278*/ 	.word	0x00012490


	//   ....[49]....
        /*027c*/ 	.word	0x000124b0


	//   ....[50]....
        /*0280*/ 	.word	0x00012520


	//   ....[51]....
        /*0284*/ 	.word	0x00012540


	//   ....[52]....
        /*0288*/ 	.word	0x00012590


	//   ....[53]....
        /*028c*/ 	.word	0x000125b0


	//   ....[54]....
        /*0290*/ 	.word	0x00012620


	//   ....[55]....
        /*0294*/ 	.word	0x00012640


	//   ....[56]....
        /*0298*/ 	.word	0x00012690


	//   ....[57]....
        /*029c*/ 	.word	0x000126b0


	//   ....[58]....
        /*02a0*/ 	.word	0x000126e0


	//   ....[59]....
        /*02a4*/ 	.word	0x00012700


	//   ....[60]....
        /*02a8*/ 	.word	0x000148d0


	//   ....[61]....
        /*02ac*/ 	.word	0x00014eb0


	//   ....[62]....
        /*02b0*/ 	.word	0x00015020


	//   ....[63]....
        /*02b4*/ 	.word	0x00015080


	//   ....[64]....
        /*02b8*/ 	.word	0x00015140


	//   ....[65]....
        /*02bc*/ 	.word	0x000151f0


	//   ....[66]....
        /*02c0*/ 	.word	0x000152c0


	//   ....[67]....
        /*02c4*/ 	.word	0x00015330


	//   ....[68]....
        /*02c8*/ 	.word	0x00015390


	//   ....[69]....
        /*02cc*/ 	.word	0x00015450


	//   ....[70]....
        /*02d0*/ 	.word	0x00015520


	//   ....[71]....
        /*02d4*/ 	.word	0x00015590


	//   ....[72]....
        /*02d8*/ 	.word	0x000155f0


	//   ....[73]....
        /*02dc*/ 	.word	0x000156b0


	//   ....[74]....
        /*02e0*/ 	.word	0x00015710


	//   ....[75]....
        /*02e4*/ 	.word	0x000157d0


	//   ....[76]....
        /*02e8*/ 	.word	0x00015830


	//   ....[77]....
        /*02ec*/ 	.word	0x000158e0


	//   ....[78]....
        /*02f0*/ 	.word	0x00015cf0


	//----- nvinfo : EIATTR_REG_RECONFIG
	.align		4
.L_323:
        /*02f4*/ 	.byte	0x01, 0x54
	.zero		2


	//----- nvinfo : EIATTR_SYSCALL_OFFSETS
	.align		4
        /*02f8*/ 	.byte	0x04, 0x46
        /*02fa*/ 	.short	(.L_325 - .L_324)


	//   ....[0]....
.L_324:
        /*02fc*/ 	.word	0x00001950


	//   ....[1]....
        /*0300*/ 	.word	0x00011740


	//   ....[2]....
        /*0304*/ 	.word	0x00011880


	//   ....[3]....
        /*0308*/ 	.word	0x00011970


	//   ....[4]....
        /*030c*/ 	.word	0x00012010


	//----- nvinfo : EIATTR_MBARRIER_INSTR_OFFSETS
	.align		4
.L_325:
        /*0310*/ 	.byte	0x04, 0x39
        /*0312*/ 	.short	(.L_327 - .L_326)


	//   ....[0]....
.L_326:
        /*0314*/ 	.word	0x00000270
        /*0318*/ 	.word	0x000000ff
        /*031c*/ 	.word	0x00022800
        /*0320*/ 	.short	0x0100
        /*0322*/ 	.byte	0x08
	.zero		1


	//   ....[1]....
        /*0324*/ 	.word	0x00000280
        /*0328*/ 	.word	0x000000ff
        /*032c*/ 	.word	0x00022820
        /*0330*/ 	.short	0x0100
        /*0332*/ 	.byte	0x08
	.zero		1


	//   ....[2]....
        /*0334*/ 	.word	0x00000370
        /*0338*/ 	.word	0x000000ff
        /*033c*/ 	.word	0x00022830
        /*0340*/ 	.short	0x0100
        /*0342*/ 	.byte	0x08
	.zero		1


	//   ....[3]....
        /*0344*/ 	.word	0x00000380
        /*0348*/ 	.word	0x000000ff
        /*034c*/ 	.word	0x00022840
        /*0350*/ 	.short	0x0100
        /*0352*/ 	.byte	0x08
	.zero		1


	//   ....[4]....
        /*0354*/ 	.word	0x00000390
        /*0358*/ 	.word	0x000000ff
        /*035c*/ 	.word	0x00022838
        /*0360*/ 	.short	0x0100
        /*0362*/ 	.byte	0x08
	.zero		1


	//   ....[5]....
        /*0364*/ 	.word	0x000003a0
        /*0368*/ 	.word	0x000000ff
        /*036c*/ 	.word	0x00022848
        /*0370*/ 	.short	0x0100
        /*0372*/ 	.byte	0x08
	.zero		1


	//   ....[6]....
        /*0374*/ 	.word	0x000004d0
        /*0378*/ 	.word	0x000000ff
        /*037c*/ 	.word	0x00022850
        /*0380*/ 	.short	0x0100
        /*0382*/ 	.byte	0x08
	.zero		1


	//   ....[7]....
        /*0384*/ 	.word	0x000004e0
        /*0388*/ 	.word	0x000000ff
        /*038c*/ 	.word	0x00022860
        /*0390*/ 	.short	0x0100
        /*0392*/ 	.byte	0x08
	.zero		1


	//   ....[8]....
        /*0394*/ 	.word	0x000004f0
        /*0398*/ 	.word	0x000000ff
        /*039c*/ 	.word	0x00022858
        /*03a0*/ 	.short	0x0100
        /*03a2*/ 	.byte	0x08
	.zero		1


	//   ....[9]....
        /*03a4*/ 	.word	0x00000500
        /*03a8*/ 	.word	0x000000ff
        /*03ac*/ 	.word	0x00022868
        /*03b0*/ 	.short	0x0100
        /*03b2*/ 	.byte	0x08
	.zero		1


	//   ....[10]....
        /*03b4*/ 	.word	0x000005f0
        /*03b8*/ 	.word	0x000000ff
        /*03bc*/ 	.word	0x00022870
        /*03c0*/ 	.short	0x0100
        /*03c2*/ 	.byte	0x06
	.zero		1


	//   ....[11]....
        /*03c4*/ 	.word	0x00000600
        /*03c8*/ 	.word	0x000000ff
        /*03cc*/ 	.word	0x00022880
        /*03d0*/ 	.short	0x0100
        /*03d2*/ 	.byte	0x06
	.zero		1


	//   ....[12]....
        /*03d4*/ 	.word	0x00000610
        /*03d8*/ 	.word	0x000000ff
        /*03dc*/ 	.word	0x00022878
        /*03e0*/ 	.short	0x0100
        /*03e2*/ 	.byte	0x06
	.zero		1


	//   ....[13]....
        /*03e4*/ 	.word	0x00000620
        /*03e8*/ 	.word	0x000000ff
        /*03ec*/ 	.word	0x00022888
        /*03f0*/ 	.short	0x0100
        /*03f2*/ 	.byte	0x06
	.zero		1


	//   ....[14]....
        /*03f4*/ 	.word	0x00000750
        /*03f8*/ 	.word	0x000000ff
        /*03fc*/ 	.word	0x00022890
        /*0400*/ 	.short	0x0100
        /*0402*/ 	.byte	0x08
	.zero		1


	//   ....[15]....
        /*0404*/ 	.word	0x00000760
        /*0408*/ 	.word	0x000000ff
        /*040c*/ 	.word	0x000228a0
        /*0410*/ 	.short	0x0100
        /*0412*/ 	.byte	0x08
	.zero		1


	//   ....[16]....
        /*0414*/ 	.word	0x00000770
        /*0418*/ 	.word	0x000000ff
        /*041c*/ 	.word	0x00022898
        /*0420*/ 	.short	0x0100
        /*0422*/ 	.byte	0x08
	.zero		1


	//   ....[17]....
        /*0424*/ 	.word	0x00000780
        /*0428*/ 	.word	0x000000ff
        /*042c*/ 	.word	0x000228a8
        /*0430*/ 	.short	0x0100
        /*0432*/ 	.byte	0x08
	.zero		1


	//   ....[18]....
        /*0434*/ 	.word	0x000008b0
        /*0438*/ 	.word	0x000000ff
        /*043c*/ 	.word	0x000228b0
        /*0440*/ 	.short	0x0100
        /*0442*/ 	.byte	0x08
	.zero		1


	//   ....[19]....
        /*0444*/ 	.word	0x000008c0
        /*0448*/ 	.word	0x000000ff
        /*044c*/ 	.word	0x000228c0
        /*0450*/ 	.short	0x0100
        /*0452*/ 	.byte	0x08
	.zero		1


	//   ....[20]....
        /*0454*/ 	.word	0x000008d0
        /*0458*/ 	.word	0x000000ff
        /*045c*/ 	.word	0x000228b8
        /*0460*/ 	.short	0x0100
        /*0462*/ 	.byte	0x08
	.zero		1


	//   ....[21]....
        /*0464*/ 	.word	0x000008e0
        /*0468*/ 	.word	0x000000ff
        /*046c*/ 	.word	0x000228c8
        /*0470*/ 	.short	0x0100
        /*0472*/ 	.byte	0x08
	.zero		1


	//   ....[22]....
        /*0474*/ 	.word	0x00001980
        /*0478*/ 	.word	0x000000ff
        /*047c*/ 	.word	0x00022800
        /*0480*/ 	.short	0x010a
        /*0482*/ 	.byte	0x26
	.zero		1


	//   ....[23]....
        /*0484*/ 	.word	0x00001a20
        /*0488*/ 	.word	0x000000ff
        /*048c*/ 	.word	0x00022830
        /*0490*/ 	.short	0x010a
        /*0492*/ 	.byte	0x26
	.zero		1


	//   ....[24]....
        /*0494*/ 	.word	0x00001a60
        /*0498*/ 	.word	0x000000ff
        /*049c*/ 	.word	0x00022830
        /*04a0*/ 	.short	0x010a
        /*04a2*/ 	.byte	0x26
	.zero		1


	//   ....[25]....
        /*04a4*/ 	.word	0x000022f0
        /*04a8*/ 	.word	0x00000014
        /*04ac*/ 	.word	0x00000000
        /*04b0*/ 	.short	0x0101
        /*04b2*/ 	.byte	0x3f
	.zero		1


	//   ....[26]....
        /*04b4*/ 	.word	0x00004500
        /*04b8*/ 	.word	0x000000ff
        /*04bc*/ 	.word	0x00022850
        /*04c0*/ 	.short	0x010a
        /*04c2*/ 	.byte	0x26
	.zero		1


	//   ....[27]....
        /*04c4*/ 	.word	0x00004540
        /*04c8*/ 	.word	0x000000ff
        /*04cc*/ 	.word	0x00022850
        /*04d0*/ 	.short	0x010a
        /*04d2*/ 	.byte	0x26
	.zero		1


	//   ....[28]....
        /*04d4*/ 	.word	0x000048b0
        /*04d8*/ 	.word	0x00000006
        /*04dc*/ 	.word	0x00000000
        /*04e0*/ 	.short	0x0101
        /*04e2*/ 	.byte	0x3f
	.zero		1


	//   ....[29]....
        /*04e4*/ 	.word	0x00004bd0
        /*04e8*/ 	.word	0x000000ff
        /*04ec*/ 	.word	0x00022830
        /*04f0*/ 	.short	0x010a
        /*04f2*/ 	.byte	0x20
	.zero		1


	//   ....[30]....
        /*04f4*/ 	.word	0x00004c10
        /*04f8*/ 	.word	0x000000ff
        /*04fc*/ 	.word	0x00022830
        /*0500*/ 	.short	0x010a
        /*0502*/ 	.byte	0x20
	.zero		1


	//   ....[31]....
        /*0504*/ 	.word	0x000051e0
        /*0508*/ 	.word	0x00000016
        /*050c*/ 	.word	0x00000000
        /*0510*/ 	.short	0x0101
        /*0512*/ 	.byte	0x3f
	.zero		1


	//   ....[32]....
        /*0514*/ 	.word	0x00007d70
        /*0518*/ 	.word	0x000000ff
        /*051c*/ 	.word	0x00022850
        /*0520*/ 	.short	0x010a
        /*0522*/ 	.byte	0x20
	.zero		1


	//   ....[33]....
        /*0524*/ 	.word	0x00007db0
        /*0528*/ 	.word	0x000000ff
        /*052c*/ 	.word	0x00022850
        /*0530*/ 	.short	0x010a
        /*0532*/ 	.byte	0x20
	.zero		1


	//   ....[34]....
        /*0534*/ 	.word	0x00008080
        /*0538*/ 	.word	0x000000b1
        /*053c*/ 	.word	0x00000000
        /*0540*/ 	.short	0x0101
        /*0542*/ 	.byte	0x3f
	.zero		1


	//   ....[35]....
        /*0544*/ 	.word	0x000084c0
        /*0548*/ 	.word	0x000000ff
        /*054c*/ 	.word	0x00022830
        /*0550*/ 	.short	0x010a
        /*0552*/ 	.byte	0x1c
	.zero		1


	//   ....[36]....
        /*0554*/ 	.word	0x00008500
        /*0558*/ 	.word	0x000000ff
        /*055c*/ 	.word	0x00022830
        /*0560*/ 	.short	0x010a
        /*0562*/ 	.byte	0x1c
	.zero		1


	//   ....[37]....
        /*0564*/ 	.word	0x000099f0
        /*0568*/ 	.word	0x00000098
        /*056c*/ 	.word	0x00000000
        /*0570*/ 	.short	0x0101
        /*0572*/ 	.byte	0x3f
	.zero		1


	//   ....[38]....
        /*0574*/ 	.word	0x0000a390
        /*0578*/ 	.word	0x000000ff
        /*057c*/ 	.word	0x00022850
        /*0580*/ 	.short	0x010a
        /*0582*/ 	.byte	0x1c
	.zero		1


	//   ....[39]....
        /*0584*/ 	.word	0x0000a3d0
        /*0588*/ 	.word	0x000000ff
        /*058c*/ 	.word	0x00022850
        /*0590*/ 	.short	0x010a
        /*0592*/ 	.byte	0x1c
	.zero		1


	//   ....[40]....
        /*0594*/ 	.word	0x0000a680
        /*0598*/ 	.word	0x000000c9
        /*059c*/ 	.word	0x00000000
        /*05a0*/ 	.short	0x0101
        /*05a2*/ 	.byte	0x3f
	.zero		1


	//   ....[41]....
        /*05a4*/ 	.word	0x0000a810
        /*05a8*/ 	.word	0x000000ff
        /*05ac*/ 	.word	0x00022830
        /*05b0*/ 	.short	0x010a
        /*05b2*/ 	.byte	0x1f
	.zero		1


	//   ....[42]....
        /*05b4*/ 	.word	0x0000a850
        /*05b8*/ 	.word	0x000000ff
        /*05bc*/ 	.word	0x00022830
        /*05c0*/ 	.short	0x010a
        /*05c2*/ 	.byte	0x1f
	.zero		1


	//   ....[43]....
        /*05c4*/ 	.word	0x0000adc0
        /*05c8*/ 	.word	0x0000000e
        /*05cc*/ 	.word	0x00000000
        /*05d0*/ 	.short	0x0101
        /*05d2*/ 	.byte	0x3f
	.zero		1


	//   ....[44]....
        /*05d4*/ 	.word	0x0000d980
        /*05d8*/ 	.word	0x000000ff
        /*05dc*/ 	.word	0x00022850
        /*05e0*/ 	.short	0x010a
        /*05e2*/ 	.byte	0x1f
	.zero		1


	//   ....[45]....
        /*05e4*/ 	.word	0x0000d9c0
        /*05e8*/ 	.word	0x000000ff
        /*05ec*/ 	.word	0x00022850
        /*05f0*/ 	.short	0x010a
        /*05f2*/ 	.byte	0x1f
	.zero		1


	//   ....[46]....
        /*05f4*/ 	.word	0x0000dc90
        /*05f8*/ 	.word	0x000000b0
        /*05fc*/ 	.word	0x00000000
        /*0600*/ 	.short	0x0101
        /*0602*/ 	.byte	0x3f
	.zero		1


	//   ....[47]....
        /*0604*/ 	.word	0x0000ef40
        /*0608*/ 	.word	0x000000ff
        /*060c*/ 	.word	0x00000000
        /*0610*/ 	.short	0x0101
        /*0612*/ 	.byte	0x04
	.zero		1


	//   ....[48]....
        /*0614*/ 	.word	0x00011cf0
        /*0618*/ 	.word	0x000000ff
        /*061c*/ 	.word	0x00022840
        /*0620*/ 	.short	0x010a
        /*0622*/ 	.byte	0x26
	.zero		1


	//   ....[49]....
        /*0624*/ 	.word	0x000127f0
        /*0628*/ 	.word	0x000000ff
        /*062c*/ 	.word	0x00022800
        /*0630*/ 	.short	0x0107
        /*0632*/ 	.byte	0x26
	.zero		1


	//   ....[50]....
        /*0634*/ 	.word	0x00012830
        /*0638*/ 	.word	0x000000ff
        /*063c*/ 	.word	0x00022800
        /*0640*/ 	.short	0x0101
        /*0642*/ 	.byte	0x26
	.zero		1


	//   ....[51]....
        /*0644*/ 	.word	0x00012840
        /*0648*/ 	.word	0x000000ff
        /*064c*/ 	.word	0x00022820
        /*0650*/ 	.short	0x010a
        /*0652*/ 	.byte	0x26
	.zero		1


	//   ....[52]....
        /*0654*/ 	.word	0x000128a0
        /*0658*/ 	.word	0x000000ff
        /*065c*/ 	.word	0x00022860
        /*0660*/ 	.short	0x010a
        /*0662*/ 	.byte	0x26
	.zero		1


	//   ....[53]....
        /*0664*/ 	.word	0x00013110
        /*0668*/ 	.word	0x000000ff
        /*066c*/ 	.word	0x00022848
        /*0670*/ 	.short	0x010a
        /*0672*/ 	.byte	0x26
	.zero		1


	//   ....[54]....
        /*0674*/ 	.word	0x000132e0
        /*0678*/ 	.word	0x000000ff
        /*067c*/ 	.word	0x00022868
        /*0680*/ 	.short	0x010a
        /*0682*/ 	.byte	0x26
	.zero		1


	//   ....[55]....
        /*0684*/ 	.word	0x00013940
        /*0688*/ 	.word	0x000000ff
        /*068c*/ 	.word	0x00022840
        /*0690*/ 	.short	0x010a
        /*0692*/ 	.byte	0x26
	.zero		1


	//   ....[56]....
        /*0694*/ 	.word	0x00013b20
        /*0698*/ 	.word	0x000000ff
        /*069c*/ 	.word	0x00022860
        /*06a0*/ 	.short	0x010a
        /*06a2*/ 	.byte	0x26
	.zero		1


	//   ....[57]....
        /*06a4*/ 	.word	0x000141a0
        /*06a8*/ 	.word	0x000000ff
        /*06ac*/ 	.word	0x00022848
        /*06b0*/ 	.short	0x010a
        /*06b2*/ 	.byte	0x26
	.zero		1


	//   ....[58]....
        /*06b4*/ 	.word	0x00014380
        /*06b8*/ 	.word	0x000000ff
        /*06bc*/ 	.word	0x00022868
        /*06c0*/ 	.short	0x010a
        /*06c2*/ 	.byte	0x26
	.zero		1


	//   ....[59]....
        /*06c4*/ 	.word	0x00014860
        /*06c8*/ 	.word	0x00000002
        /*06cc*/ 	.word	0x00022820
        /*06d0*/ 	.short	0x010a
        /*06d2*/ 	.byte	0x3f
	.zero		1


	//   ....[60]....
        /*06d4*/ 	.word	0x000149e0
        /*06d8*/ 	.word	0x00000007
        /*06dc*/ 	.word	0x00000000
        /*06e0*/ 	.short	0x010a
        /*06e2*/ 	.byte	0x3f
	.zero		1


	//   ....[61]....
        /*06e4*/ 	.word	0x00014a50
        /*06e8*/ 	.word	0x00000005
        /*06ec*/ 	.word	0x00000000
        /*06f0*/ 	.short	0x010a
        /*06f2*/ 	.byte	0x3f
	.zero		1


	//   ....[62]....
        /*06f4*/ 	.word	0x00014ab0
        /*06f8*/ 	.word	0x00000005
        /*06fc*/ 	.word	0x00000000
        /*0700*/ 	.short	0x010a
        /*0702*/ 	.byte	0x3f
	.zero		1


	//   ....[63]....
        /*0704*/ 	.word	0x00014ae0
        /*0708*/ 	.word	0x00000003
        /*070c*/ 	.word	0x00000000
        /*0710*/ 	.short	0x010a
        /*0712*/ 	.byte	0x3f
	.zero		1


	//   ....[64]....
        /*0714*/ 	.word	0x00014b50
        /*0718*/ 	.word	0x00000000
        /*071c*/ 	.word	0x00022800
        /*0720*/ 	.short	0x010a
        /*0722*/ 	.byte	0x3f
	.zero		1


	//   ....[65]....
        /*0724*/ 	.word	0x00014bb0
        /*0728*/ 	.word	0x00000000
        /*072c*/ 	.word	0x00022830
        /*0730*/ 	.short	0x010a
        /*0732*/ 	.byte	0x3f
	.zero		1


	//   ....[66]....
        /*0734*/ 	.word	0x00014c00
        /*0738*/ 	.word	0x00000006
        /*073c*/ 	.word	0x00022850
        /*0740*/ 	.short	0x010a
        /*0742*/ 	.byte	0x3f
	.zero		1


	//   ....[67]....
        /*0744*/ 	.word	0x00014c60
        /*0748*/ 	.word	0x0000000d
        /*074c*/ 	.word	0x00022830
        /*0750*/ 	.short	0x010a
        /*0752*/ 	.byte	0x3f
	.zero		1


	//   ....[68]....
        /*0754*/ 	.word	0x00014cb0
        /*0758*/ 	.word	0x000000b1
        /*075c*/ 	.word	0x00022850
        /*0760*/ 	.short	0x010a
        /*0762*/ 	.byte	0x3f
	.zero		1


	//   ....[69]....
        /*0764*/ 	.word	0x00014d10
        /*0768*/ 	.word	0x00000009
        /*076c*/ 	.word	0x00022830
        /*0770*/ 	.short	0x010a
        /*0772*/ 	.byte	0x3f
	.zero		1


	//   ....[70]....
        /*0774*/ 	.word	0x00014d60
        /*0778*/ 	.word	0x000000c9
        /*077c*/ 	.word	0x00022850
        /*0780*/ 	.short	0x010a
        /*0782*/ 	.byte	0x3f
	.zero		1


	//   ....[71]....
        /*0784*/ 	.word	0x00014dc0
        /*0788*/ 	.word	0x0000000a
        /*078c*/ 	.word	0x00022830
        /*0790*/ 	.short	0x010a
        /*0792*/ 	.byte	0x3f
	.zero		1


	//   ....[72]....
        /*0794*/ 	.word	0x00014e10
        /*0798*/ 	.word	0x000000b0
        /*079c*/ 	.word	0x00022850
        /*07a0*/ 	.short	0x010a
        /*07a2*/ 	.byte	0x3f
	.zero		1


	//   ....[73]....
        /*07a4*/ 	.word	0x00014f70
        /*07a8*/ 	.word	0x00000003
        /*07ac*/ 	.word	0x00022840
        /*07b0*/ 	.short	0x010a
        /*07b2*/ 	.byte	0x3f
	.zero		1


	//   ....[74]....
        /*07b4*/ 	.word	0x00015920
        /*07b8*/ 	.word	0x00000003
        /*07bc*/ 	.word	0x00022820
        /*07c0*/ 	.short	0x010a
        /*07c2*/ 	.byte	0x3f
	.zero		1


	//   ....[75]....
        /*07c4*/ 	.word	0x00015980
        /*07c8*/ 	.word	0x00000003
        /*07cc*/ 	.word	0x00022860
        /*07d0*/ 	.short	0x010a
        /*07d2*/ 	.byte	0x3f
	.zero		1


	//   ....[76]....
        /*07d4*/ 	.word	0x000159e0
        /*07d8*/ 	.word	0x00000003
        /*07dc*/ 	.word	0x00022848
        /*07e0*/ 	.short	0x010a
        /*07e2*/ 	.byte	0x3f
	.zero		1


	//   ....[77]....
        /*07e4*/ 	.word	0x00015a40
        /*07e8*/ 	.word	0x00000003
        /*07ec*/ 	.word	0x00022868
        /*07f0*/ 	.short	0x010a
        /*07f2*/ 	.byte	0x3f
	.zero		1


	//   ....[78]....
        /*07f4*/ 	.word	0x00015aa0
        /*07f8*/ 	.word	0x00000003
        /*07fc*/ 	.word	0x00022840
        /*0800*/ 	.short	0x010a
        /*0802*/ 	.byte	0x3f
	.zero		1


	//   ....[79]....
        /*0804*/ 	.word	0x00015b00
        /*0808*/ 	.word	0x00000003
        /*080c*/ 	.word	0x00022860
        /*0810*/ 	.short	0x010a
        /*0812*/ 	.byte	0x3f
	.zero		1


	//   ....[80]....
        /*0814*/ 	.word	0x00015b60
        /*0818*/ 	.word	0x00000003
        /*081c*/ 	.word	0x00022848
        /*0820*/ 	.short	0x010a
        /*0822*/ 	.byte	0x3f
	.zero		1


	//   ....[81]....
        /*0824*/ 	.word	0x00015bc0
        /*0828*/ 	.word	0x00000003
        /*082c*/ 	.word	0x00022868
        /*0830*/ 	.short	0x010a
        /*0832*/ 	.byte	0x3f
	.zero		1


	//   ....[82]....
        /*0834*/ 	.word	0x00015c10
        /*0838*/ 	.word	0x00000002
        /*083c*/ 	.word	0x00022820
        /*0840*/ 	.short	0x010a
        /*0842*/ 	.byte	0x3f
	.zero		1


	//   ....[83]....
        /*0844*/ 	.word	0x00015db0
        /*0848*/ 	.word	0x00000007
        /*084c*/ 	.word	0x00000000
        /*0850*/ 	.short	0x010a
        /*0852*/ 	.byte	0x3f
	.zero		1


	//   ....[84]....
        /*0854*/ 	.word	0x00015e00
        /*0858*/ 	.word	0x00000005
        /*085c*/ 	.word	0x00000000
        /*0860*/ 	.short	0x010a
        /*0862*/ 	.byte	0x3f
	.zero		1


	//   ....[85]....
        /*0864*/ 	.word	0x00015e50
        /*0868*/ 	.word	0x00000005
        /*086c*/ 	.word	0x00000000
        /*0870*/ 	.short	0x010a
        /*0872*/ 	.byte	0x3f
	.zero		1


	//----- nvinfo : EIATTR_NUM_MBARRIERS
	.align		4
.L_327:
        /*0874*/ 	.byte	0x03, 0x38
        /*0876*/ 	.short	0x0016


	//----- nvinfo : EIATTR_EXIT_INSTR_OFFSETS
	.align		4
        /*0878*/ 	.byte	0x04, 0x1c
        /*087a*/ 	.short	(.L_329 - .L_328)


	//   ....[0]....
.L_328:
        /*087c*/ 	.word	0x00014b30


	//----- nvinfo : EIATTR_MAX_THREADS
	.align		4
.L_329:
        /*0880*/ 	.byte	0x04, 0x05
        /*0882*/ 	.short	(.L_331 - .L_330)
.L_330:
        /*0884*/ 	.word	0x00000180
        /*0888*/ 	.word	0x00000001
        /*088c*/ 	.word	0x00000001


	//----- nvinfo : EIATTR_CRS_STACK_SIZE
	.align		4
.L_331:
        /*0890*/ 	.byte	0x04, 0x1e
        /*0892*/ 	.short	(.L_333 - .L_332)
.L_332:
        /*0894*/ 	.word	0x00000000


	//----- nvinfo : EIATTR_CBANK_PARAM_SIZE
	.align		4
.L_333:
        /*0898*/ 	.byte	0x03, 0x19
        /*089a*/ 	.short	0x0a70


	//----- nvinfo : EIATTR_PARAM_CBANK
	.align		4
        /*089c*/ 	.byte	0x04, 0x0a
        /*089e*/ 	.short	(.L_335 - .L_334)
	.align		4
.L_334:
        /*08a0*/ 	.word	index@(.nv.constant0._ZN7cutlass13device_kernelIN5flash11enable_sm90INS1_16FlashAttnFwdSm90INS1_25CollectiveMainloopFwdSm90ILi2EN4cute5tupleIJNS5_1CILi1EEES8_S8_EEENS6_IJNS7_ILi128EEENS7_ILi96EEENS7_ILi64EEEEEELi256ENS_6half_tEfNS_4arch4Sm90ELb0ELb1ELb1ELb0ELb0ELb0ELb0ELb1ELb0ELb1ELb1ELb0EEENS1_21CollectiveEpilogueFwdINS6_IJSA_NS7_ILi256EEESB_EEES9_SE_SG_Li256ELb0ELb1ELb1ELb0EEENS1_19SingleTileSchedulerILb0ELb1ELb1ELi128EEEEEEEEEvNT_6ParamsE)
        /*08a4*/ 	.short	0x0210
        /*08a6*/ 	.short	0x0a70


	//----- nvinfo : EIATTR_SW_WAR
	.align		4
.L_335:
        /*08a8*/ 	.byte	0x04, 0x36
        /*08aa*/ 	.short	(.L_337 - .L_336)
.L_336:
        /*08ac*/ 	.word	0x00000008
.L_337:


//--------------------- .nv.info._ZN7cutlass13device_kernelIN5flash11enable_sm90INS1_16FlashAttnFwdSm90INS1_25CollectiveMainloopFwdSm90ILi2EN4cute5tupleIJNS5_1CILi1EEES8_S8_EEENS6_IJNS7_ILi128EEENS7_ILi96EEENS7_ILi64EEEEEELi256ENS_6half_tEfNS_4arch4Sm90ELb0ELb1ELb1ELb0ELb0ELb0ELb1ELb1ELb0ELb1ELb1ELb0EEENS1_21CollectiveEpilogueFwdINS6_IJSA_NS7_ILi256EEESB_EEES9_SE_SG_Li256ELb0ELb1ELb1ELb0EEENS1_19SingleTileSchedulerILb0ELb1ELb1ELi128EEEEEEEEEvNT_6ParamsE --------------------------
	.section	.nv.info._ZN7cutlass13device_kernelIN5flash11enable_sm90INS1_16FlashAttnFwdSm90INS1_25CollectiveMainloopFwdSm90ILi2EN4cute5tupleIJNS5_1CILi1EEES8_S8_EEENS6_IJNS7_ILi128EEENS7_ILi96EEENS7_ILi64EEEEEELi256ENS_6half_tEfNS_4arch4Sm90ELb0ELb1ELb1ELb0ELb0ELb0ELb1ELb1ELb0ELb1ELb1ELb0EEENS1_21CollectiveEpilogueFwdINS6_IJSA_NS7_ILi256EEESB_EEES9_SE_SG_Li256ELb0ELb1ELb1ELb0EEENS1_19SingleTileSchedulerILb0ELb1ELb1ELi128EEEEEEEEEvNT_6ParamsE,"",@"SHT_CUDA_INFO"
	.sectionflags	@""
	.align	4


	//----- nvinfo : EIATTR_CUDA_API_VERSION
	.align		4
        /*0000*/ 	.byte	0x04, 0x37
        /*0002*/ 	.short	(.L_339 - .L_338)
.L_338:
        /*0004*/ 	.word	0x00000082


	//----- nvinfo : EIATTR_KPARAM_INFO
	.align		4
.L_339:
        /*0008*/ 	.byte	0x04, 0x17
        /*000a*/ 	.short	(.L_341 - .L_340)
.L_340:
        /*000c*/ 	.word	0x00000000
        /*0010*/ 	.short	0x0000
        /*0012*/ 	.short	0x0070
        /*0014*/ 	.byte	0x00, 0xf0, 0x01, 0x2c


	//----- nvinfo : EIATTR_SPARSE_MMA_MASK
	.align		4
.L_341:
        /*0018*/ 	.byte	0x03, 0x50
        /*001a*/ 	.short	0x0000


	//----- nvinfo : EIATTR_MAXREG_COUNT
	.align		4
        /*001c*/ 	.byte	0x03, 0x1b
        /*001e*/ 	.short	0x00a8


	//----- nvinfo : EIATTR_NUM_BARRIERS
	.align		4
        /*0020*/ 	.byte	0x02, 0x4c
        /*0022*/ 	.byte	0x10
	.zero		1


	//----- nvinfo : EIATTR_EXTERNS
	.align		4
        /*0024*/ 	.byte	0x04, 0x0f
        /*0026*/ 	.short	(.L_343 - .L_342)


	//   ....[0]....
	.align		4
.L_342:
        /*0028*/ 	.word	index@(__assertfail)


	//----- nvinfo : EIATTR_ANNOTATIONS
	.align		4
.L_343:
        /*002c*/ 	.byte	0x04, 0x55
        /*002e*/ 	.short	(.L_345 - .L_344)


	//   ....[0]....
.L_344:
        /* <DEDUP_REMOVED lines=1238> */


	//----- nvinfo : EIATTR_MERCURY_ISA_VERSION
	.align		4
.L_345:
        /*4d80*/ 	.byte	0x03, 0x5f
        /*4d82*/ 	.short	0x0101


	//----- nvinfo : EIATTR_INT_WARP_WIDE_INSTR_OFFSETS
	.align		4
        /*4d84*/ 	.byte	0x04, 0x31
        /*4d86*/ 	.short	(.L_347 - .L_346)


	//   ....[0]....
.L_346:
        /*4d88*/ 	.word	0x00000160


	//   ....[1]....
        /*4d8c*/ 	.word	0x000001a0


	//   ....[2]....
        /*4d90*/ 	.word	0x00000210


	//   ....[3]....
        /*4d94*/ 	.word	0x00000280


	//----- nvinfo : EIATTR_COOP_GROUP_MASK_REGIDS
	.align		4
.L_347:
        /*4d98*/ 	.byte	0x04, 0x29
        /*4d9a*/ 	.short	(.L_349 - .L_348)


	//   ....[0]....
.L_348:
        /*4d9c*/ 	.word	0xffffffff


	//   ....[1]....
        /*4da0*/ 	.word	0xffffffff


	//   ....[2]....
        /*4da4*/ 	.word	0xffffffff


	//   ....[3]....
        /*4da8*/ 	.word	0xffffffff


	//   ....[4]....
        /*4dac*/ 	.word	0xffffffff


	//   ....[5]....
        /*4db0*/ 	.word	0xffffffff


	//   ....[6]....
        /*4db4*/ 	.word	0xffffffff


	//   ....[7]....
        /*4db8*/ 	.word	0xffffffff


	//   ....[8]....
        /*4dbc*/ 	.word	0xffffffff


	//   ....[9]....
        /*4dc0*/ 	.word	0xffffffff


	//   ....[10]....
        /*4dc4*/ 	.word	0xffffffff


	//   ....[11]....
        /*4dc8*/ 	.word	0xffffffff


	//   ....[12]....
        /*4dcc*/ 	.word	0xffffffff


	//   ....[13]....
        /*4dd0*/ 	.word	0xffffffff


	//   ....[14]....
        /*4dd4*/ 	.word	0xffffffff


	//   ....[15]....
        /*4dd8*/ 	.word	0xffffffff


	//   ....[16]....
        /*4ddc*/ 	.word	0xffffffff


	//   ....[17]....
        /*4de0*/ 	.word	0xffffffff


	//   ....[18]....
        /*4de4*/ 	.word	0xffffffff


	//   ....[19]....
        /*4de8*/ 	.word	0xffffffff


	//   ....[20]....
        /*4dec*/ 	.word	0xffffffff


	//   ....[21]....
        /*4df0*/ 	.word	0xffffffff


	//   ....[22]....
        /*4df4*/ 	.word	0xffffffff


	//   ....[23]....
        /*4df8*/ 	.word	0xffffffff


	//   ....[24]....
        /*4dfc*/ 	.word	0xffffffff


	//   ....[25]....
        /*4e00*/ 	.word	0xffffffff


	//   ....[26]....
        /*4e04*/ 	.word	0xffffffff


	//   ....[27]....
        /*4e08*/ 	.word	0xffffffff


	//   ....[28]....
        /*4e0c*/ 	.word	0xffffffff


	//   ....[29]....
        /*4e10*/ 	.word	0xffffffff


	//   ....[30]....
        /*4e14*/ 	.word	0xffffffff


	//   ....[31]....
        /*4e18*/ 	.word	0xffffffff


	//   ....[32]....
        /*4e1c*/ 	.word	0xffffffff


	//   ....[33]....
        /*4e20*/ 	.word	0xffffffff


	//   ....[34]....
        /*4e24*/ 	.word	0xffffffff


	//   ....[35]....
        /*4e28*/ 	.word	0xffffffff


	//   ....[36]....
        /*4e2c*/ 	.word	0xffffffff


	//   ....[37]....
        /*4e30*/ 	.word	0xffffffff


	//   ....[38]....
        /*4e34*/ 	.word	0xffffffff


	//   ....[39]....
        /*4e38*/ 	.word	0xffffffff


	//   ....[40]....
        /*4e3c*/ 	.word	0xffffffff


	//   ....[41]....
        /*4e40*/ 	.word	0xffffffff


	//   ....[42]....
        /*4e44*/ 	.word	0xffffffff


	//   ....[43]....
        /*4e48*/ 	.word	0xffffffff


	//   ....[44]....
        /*4e4c*/ 	.word	0xffffffff


	//   ....[45]....
        /*4e50*/ 	.word	0xffffffff


	//   ....[46]....
        /*4e54*/ 	.word	0xffffffff


	//   ....[47]....
        /*4e58*/ 	.word	0xffffffff


	//   ....[48]....
        /*4e5c*/ 	.word	0xffffffff


	//   ....[49]....
        /*4e60*/ 	.word	0xffffffff


	//   ....[50]....
        /*4e64*/ 	.word	0xffffffff


	//   ....[51]....
        /*4e68*/ 	.word	0xffffffff


	//   ....[52]....
        /*4e6c*/ 	.word	0xffffffff


	//   ....[53]....
        /*4e70*/ 	.word	0xffffffff


	//   ....[54]....
        /*4e74*/ 	.word	0xffffffff


	//   ....[55]....
        /*4e78*/ 	.word	0xffffffff


	//   ....[56]....
        /*4e7c*/ 	.word	0xffffffff


	//   ....[57]....
        /*4e80*/ 	.word	0xffffffff


	//   ....[58]....
        /*4e84*/ 	.word	0xffffffff


	//   ....[59]....
        /*4e88*/ 	.word	0xffffffff


	//   ....[60]....
        /*4e8c*/ 	.word	0xffffffff


	//   ....[61]....
        /*4e90*/ 	.word	0xffffffff


	//   ....[62]....
        /*4e94*/ 	.word	0xffffffff


	//   ....[63]....
        /*4e98*/ 	.word	0xffffffff


	//   ....[64]....
        /*4e9c*/ 	.word	0xffffffff


	//   ....[65]....
        /*4ea0*/ 	.word	0xffffffff


	//   ....[66]....
        /*4ea4*/ 	.word	0xffffffff


	//   ....[67]....
        /*4ea8*/ 	.word	0xffffffff


	//   ....[68]....
        /*4eac*/ 	.word	0xffffffff


	//   ....[69]....
        /*4eb0*/ 	.word	0xffffffff


	//   ....[70]....
        /*4eb4*/ 	.word	0xffffffff


	//   ....[71]....
        /*4eb8*/ 	.word	0x0500000f


	//   ....[72]....
        /*4ebc*/ 	.word	0x0500000f


	//   ....[73]....
        /*4ec0*/ 	.word	0x0500000f


	//   ....[74]....
        /*4ec4*/ 	.word	0x0500000f


	//   ....[75]....
        /*4ec8*/ 	.word	0x0500000f


	//   ....[76]....
        /*4ecc*/ 	.word	0x0500000f


	//   ....[77]....
        /*4ed0*/ 	.word	0x0500000f


	//   ....[78]....
        /*4ed4*/ 	.word	0x0500000f


	//   ....[79]....
        /*4ed8*/ 	.word	0x0500000f


	//   ....[80]....
        /*4edc*/ 	.word	0x0500000f


	//   ....[81]....
        /*4ee0*/ 	.word	0x0500000f


	//   ....[82]....
        /*4ee4*/ 	.word	0x0500000f


	//   ....[83]....
        /*4ee8*/ 	.word	0x0500000f


	//   ....[84]....
        /*4eec*/ 	.word	0x0500000f


	//   ....[85]....
        /*4ef0*/ 	.word	0x0500000f


	//   ....[86]....
        /*4ef4*/ 	.word	0x0500000f


	//   ....[87]....
        /*4ef8*/ 	.word	0x0500000f


	//   ....[88]....
        /*4efc*/ 	.word	0x0500000f


	//   ....[89]....
        /*4f00*/ 	.word	0x0500000f


	//   ....[90]....
        /*4f04*/ 	.word	0x0500000f


	//   ....[91]....
        /*4f08*/ 	.word	0x0500000f


	//   ....[92]....
        /*4f0c*/ 	.word	0x0500000f


	//   ....[93]....
        /*4f10*/ 	.word	0x0500000f


	//   ....[94]....
        /*4f14*/ 	.word	0x0500000f


	//   ....[95]....
        /*4f18*/ 	.word	0x0500000f


	//   ....[96]....
        /*4f1c*/ 	.word	0x0500000f


	//   ....[97]....
        /*4f20*/ 	.word	0x0500000f


	//   ....[98]....
        /*4f24*/ 	.word	0x0500000f


	//   ....[99]....
        /*4f28*/ 	.word	0x0500000f


	//   ....[100]....
        /*4f2c*/ 	.word	0x0500000f


	//   ....[101]....
        /*4f30*/ 	.word	0x0500000f


	//   ....[102]....
        /*4f34*/ 	.word	0x0500000f


	//   ....[103]....
        /*4f38*/ 	.word	0x0500000f


	//   ....[104]....
        /*4f3c*/ 	.word	0x0500000f


	//   ....[105]....
        /*4f40*/ 	.word	0xffffffff


	//   ....[106]....
        /*4f44*/ 	.word	0xffffffff


	//   ....[107]....
        /*4f48*/ 	.word	0xffffffff


	//   ....[108]....
        /*4f4c*/ 	.word	0xffffffff


	//   ....[109]....
        /*4f50*/ 	.word	0xffffffff


	//   ....[110]....
        /*4f54*/ 	.word	0xffffffff


	//----- nvinfo : EIATTR_COOP_GROUP_INSTR_OFFSETS
	.align		4
.L_349:
        /*4f58*/ 	.byte	0x04, 0x28
        /*4f5a*/ 	.short	(.L_351 - .L_350)


	//   ....[0]....
.L_350:
        /*4f5c*/ 	.word	0x000000a0


	//   ....[1]....
        /*4f60*/ 	.word	0x00000170


	//   ....[2]....
        /*4f64*/ 	.word	0x00000230


	//   ....[3]....
        /*4f68*/ 	.word	0x00000400


	//   ....[4]....
        /*4f6c*/ 	.word	0x00000560


	//   ....[5]....
        /*4f70*/ 	.word	0x00000680


	//   ....[6]....
        /*4f74*/ 	.word	0x000007e0


	//   ....[7]....
        /*4f78*/ 	.word	0x00001ba0


	//   ....[8]....
        /*4f7c*/ 	.word	0x00003b80


	//   ....[9]....
        /*4f80*/ 	.word	0x00004330


	//   ....[10]....
        /*4f84*/ 	.word	0x00005950


	//   ....[11]....
        /*4f88*/ 	.word	0x000059e0


	//   ....[12]....
        /*4f8c*/ 	.word	0x00005d50


	//   ....[13]....
        /*4f90*/ 	.word	0x00005d70


	//   ....[14]....
        /*4f94*/ 	.word	0x0000b600


	//   ....[15]....
        /*4f98*/ 	.word	0x0000b6a0


	//   ....[16]....
        /*4f9c*/ 	.word	0x0000b700


	//   ....[17]....
        /*4fa0*/ 	.word	0x0000b730


	//   ....[18]....
        /*4fa4*/ 	.word	0x00021a10


	//   ....[19]....
        /*4fa8*/ 	.word	0x000220b0


	//   ....[20]....
        /*4fac*/ 	.word	0x00023050


	//   ....[21]....
        /*4fb0*/ 	.word	0x00023110


	//   ....[22]....
        /*4fb4*/ 	.word	0x000232a0


	//   ....[23]....
        /*4fb8*/ 	.word	0x000232c0


	//   ....[24]....
        /*4fbc*/ 	.word	0x0002b740


	//   ....[25]....
        /*4fc0*/ 	.word	0x0002b760


	//   ....[26]....
        /*4fc4*/ 	.word	0x0002b7c0


	//   ....[27]....
        /*4fc8*/ 	.word	0x0002b800


	//   ....[28]....
        /*4fcc*/ 	.word	0x0002cbc0


	//   ....[29]....
        /*4fd0*/ 	.word	0x0002cbf0


	//   ....[30]....
        /*4fd4*/ 	.word	0x0002ce30


	//   ....[31]....
        /*4fd8*/ 	.word	0x0002ce80


	//   ....[32]....
        /*4fdc*/ 	.word	0x0002ceb0


	//   ....[33]....
        /*4fe0*/ 	.word	0x0002cec0


	//   ....[34]....
        /*4fe4*/ 	.word	0x0002dcf0


	//   ....[35]....
        /*4fe8*/ 	.word	0x0002dd00


	//   ....[36]....
        /*4fec*/ 	.word	0x0002eec0


	//   ....[37]....
        /*4ff0*/ 	.word	0x0002fd50


	//   ....[38]....
        /*4ff4*/ 	.word	0x00030610


	//   ....[39]....
        /*4ff8*/ 	.word	0x00030640


	//   ....[40]....
        /*4ffc*/ 	.word	0x00030670


	//   ....[41]....
        /*5000*/ 	.word	0x00030690


	//   ....[42]....
        /*5004*/ 	.word	0x000307d0


	//   ....[43]....
        /*5008*/ 	.word	0x000307f0


	//   ....[44]....
        /*500c*/ 	.word	0x00030890


	//   ....[45]....
        /*5010*/ 	.word	0x000308b0


	//   ....[46]....
        /*5014*/ 	.word	0x00030950


	//   ....[47]....
        /*5018*/ 	.word	0x00030960


	//   ....[48]....
        /*501c*/ 	.word	0x00030a10


	//   ....[49]....
        /*5020*/ 	.word	0x00030a20


	//   ....[50]....
        /*5024*/ 	.word	0x00030ab0


	//   ....[51]....
        /*5028*/ 	.word	0x00030ac0


	//   ....[52]....
        /*502c*/ 	.word	0x00030ad0


	//   ....[53]....
        /*5030*/ 	.word	0x00030ae0


	//   ....[54]....
        /*5034*/ 	.word	0x00031220


	//   ....[55]....
        /*5038*/ 	.word	0x00031240


	//   ....[56]....
        /*503c*/ 	.word	0x00031270


	//   ....[57]....
        /*5040*/ 	.word	0x00031340


	//   ....[58]....
        /*5044*/ 	.word	0x000313e0


	//   ....[59]....
        /*5048*/ 	.word	0x000313f0


	//   ....[60]....
        /*504c*/ 	.word	0x00031490


	//   ....[61]....
        /*5050*/ 	.word	0x000314a0


	//   ....[62]....
        /*5054*/ 	.word	0x00031520


	//   ....[63]....
        /*5058*/ 	.word	0x00031530


	//   ....[64]....
        /*505c*/ 	.word	0x000315c0


	//   ....[65]....
        /*5060*/ 	.word	0x000315d0


	//   ....[66]....
        /*5064*/ 	.word	0x000315e0


	//   ....[67]....
        /*5068*/ 	.word	0x00031670


	//   ....[68]....
        /*506c*/ 	.word	0x00031680


	//   ....[69]....
        /*5070*/ 	.word	0x000316d0


	//   ....[70]....
        /*5074*/ 	.word	0x00033970


	//   ....[71]....
        /*5078*/ 	.word	0x00033eb0


	//   ....[72]....
        /*507c*/ 	.word	0x00034020


	//   ....[73]....
        /*5080*/ 	.word	0x00034090


	//   ....[74]....
        /*5084*/ 	.word	0x00034130


	//   ....[75]....
        /*5088*/ 	.word	0x000341d0


	//   ....[76]....
        /*508c*/ 	.word	0x000342b0


	//   ....[77]....
        /*5090*/ 	.word	0x000343c0


	//   ....[78]....
        /*5094*/ 	.word	0x00034420


	//   ....[79]....
        /*5098*/ 	.word	0x00034530


	//   ....[80]....
        /*509c*/ 	.word	0x000345a0


	//   ....[81]....
        /*50a0*/ 	.word	0x000346b0


	//   ....[82]....
        /*50a4*/ 	.word	0x00034710


	//   ....[83]....
        /*50a8*/ 	.word	0x00034830


	//   ....[84]....
        /*50ac*/ 	.word	0x00034890


	//   ....[85]....
        /*50b0*/ 	.word	0x00034980


	//   ....[86]....
        /*50b4*/ 	.word	0x000349f0


	//   ....[87]....
        /*50b8*/ 	.word	0x00034aa0


	//   ....[88]....
        /*50bc*/ 	.word	0x00034b90


	//   ....[89]....
        /*50c0*/ 	.word	0x00034c40


	//   ....[90]....
        /*50c4*/ 	.word	0x00034ee0


	//   ....[91]....
        /*50c8*/ 	.word	0x00034f60


	//   ....[92]....
        /*50cc*/ 	.word	0x00035090


	//   ....[93]....
        /*50d0*/ 	.word	0x000350e0


	//   ....[94]....
        /*50d4*/ 	.word	0x00035200


	//   ....[95]....
        /*50d8*/ 	.word	0x00035250


	//   ....[96]....
        /*50dc*/ 	.word	0x00035370


	//   ....[97]....
        /*50e0*/ 	.word	0x000353c0


	//   ....[98]....
        /*50e4*/ 	.word	0x00035550


	//   ....[99]....
        /*50e8*/ 	.word	0x000355a0


	//   ....[100]....
        /*50ec*/ 	.word	0x00035630


	//   ....[101]....
        /*50f0*/ 	.word	0x00035680


	//   ....[102]....
        /*50f4*/ 	.word	0x000357a0


	//   ....[103]....
        /*50f8*/ 	.word	0x00035870


	//   ....[104]....
        /*50fc*/ 	.word	0x00035c80


	//   ....[105]....
        /*5100*/ 	.word	0x000381b0


	//   ....[106]....
        /*5104*/ 	.word	0x000389a0


	//   ....[107]....
        /*5108*/ 	.word	0x00039c70


	//   ....[108]....
        /*510c*/ 	.word	0x00039cc0


	//   ....[109]....
        /*5110*/ 	.word	0x00039d20


	//   ....[110]....
        /*5114*/ 	.word	0x00039d40


	//----- nvinfo : EIATTR_REG_RECONFIG
	.align		4
.L_351:
        /*5118*/ 	.byte	0x01, 0x54
	.zero		2


	//----- nvinfo : EIATTR_SYSCALL_OFFSETS
	.align		4
        /*511c*/ 	.byte	0x04, 0x46
        /*511e*/ 	.short	(.L_353 - .L_352)


	//   ....[0]....
.L_352:
        /*5120*/ 	.word	0x00001ee0


	//   ....[1]....
        /*5124*/ 	.word	0x0002f9e0


	//   ....[2]....
        /*5128*/ 	.word	0x0002fb20


	//   ....[3]....
        /*512c*/ 	.word	0x0002fc10


	//   ....[4]....
        /*5130*/ 	.word	0x000302b0


	//   ....[5]....
        /*5134*/ 	.word	0x00030e00


	//----- nvinfo : EIATTR_MBARRIER_INSTR_OFFSETS
	.align		4
.L_353:
        /*5138*/ 	.byte	0x04, 0x39
        /*513a*/ 	.short	(.L_355 - .L_354)


	//   ....[0]....
.L_354:
        /*513c*/ 	.word	0x000002a0
        /*5140*/ 	.word	0x000000ff
        /*5144*/ 	.word	0x00032400
        /*5148*/ 	.short	0x0100
        /*514a*/ 	.byte	0x08
	.zero		1


	//   ....[1]....
        /*514c*/ 	.word	0x000002b0
        /*5150*/ 	.word	0x000000ff
        /*5154*/ 	.word	0x00032410
        /*5158*/ 	.short	0x0100
        /*515a*/ 	.byte	0x08
	.zero		1


	//   ....[2]....
        /*515c*/ 	.word	0x000002c0
        /*5160*/ 	.word	0x000000ff
        /*5164*/ 	.word	0x00032420
        /*5168*/ 	.short	0x0100
        /*516a*/ 	.byte	0x08
	.zero		1


	//   ....[3]....
        /*516c*/ 	.word	0x000003b0
        /*5170*/ 	.word	0x000000ff
        /*5174*/ 	.word	0x00032430
        /*5178*/ 	.short	0x0100
        /*517a*/ 	.byte	0x08
	.zero		1


	//   ....[4]....
        /*517c*/ 	.word	0x000003c0
        /*5180*/ 	.word	0x000000ff
        /*5184*/ 	.word	0x00032440
        /*5188*/ 	.short	0x0100
        /*518a*/ 	.byte	0x08
	.zero		1


	//   ....[5]....
        /*518c*/ 	.word	0x000003d0
        /*5190*/ 	.word	0x000000ff
        /*5194*/ 	.word	0x00032438
        /*5198*/ 	.short	0x0100
        /*519a*/ 	.byte	0x08
	.zero		1


	//   ....[6]....
        /*519c*/ 	.word	0x000003e0
        /*51a0*/ 	.word	0x000000ff
        /*51a4*/ 	.word	0x00032448
        /*51a8*/ 	.short	0x0100
        /*51aa*/ 	.byte	0x08
	.zero		1


	//   ....[7]....
        /*51ac*/ 	.word	0x00000510
        /*51b0*/ 	.word	0x000000ff
        /*51b4*/ 	.word	0x00032450
        /*51b8*/ 	.short	0x0100
        /*51ba*/ 	.byte	0x08
	.zero		1


	//   ....[8]....
        /*51bc*/ 	.word	0x00000520
        /*51c0*/ 	.word	0x000000ff
        /*51c4*/ 	.word	0x00032460
        /*51c8*/ 	.short	0x0100
        /*51ca*/ 	.byte	0x08
	.zero		1


	//   ....[9]....
        /*51cc*/ 	.word	0x00000530
        /*51d0*/ 	.word	0x000000ff
        /*51d4*/ 	.word	0x00032458
        /*51d8*/ 	.short	0x0100
        /*51da*/ 	.byte	0x08
	.zero		1


	//   ....[10]....
        /*51dc*/ 	.word	0x00000540
        /*51e0*/ 	.word	0x000000ff
        /*51e4*/ 	.word	0x00032468
        /*51e8*/ 	.short	0x0100
        /*51ea*/ 	.byte	0x08
	.zero		1


	//   ....[11]....
        /*51ec*/ 	.word	0x00000630
        /*51f0*/ 	.word	0x000000ff
        /*51f4*/ 	.word	0x00032470
        /*51f8*/ 	.short	0x0100
        /*51fa*/ 	.byte	0x06
	.zero		1


	//   ....[12]....
        /*51fc*/ 	.word	0x00000640
        /*5200*/ 	.word	0x000000ff
        /*5204*/ 	.word	0x00032480
        /*5208*/ 	.short	0x0100
        /*520a*/ 	.byte	0x06
	.zero		1


	//   ....[13]....
        /*520c*/ 	.word	0x00000650
        /*5210*/ 	.word	0x000000ff
        /*5214*/ 	.word	0x00032478
        /*5218*/ 	.short	0x0100
        /*521a*/ 	.byte	0x06
	.zero		1


	//   ....[14]....
        /*521c*/ 	.word	0x00000660
        /*5220*/ 	.word	0x000000ff
        /*5224*/ 	.word	0x00032488
        /*5228*/ 	.short	0x0100
        /*522a*/ 	.byte	0x06
	.zero		1


	//   ....[15]....
        /*522c*/ 	.word	0x00000790
        /*5230*/ 	.word	0x000000ff
        /*5234*/ 	.word	0x00032490
        /*5238*/ 	.short	0x0100
        /*523a*/ 	.byte	0x08
	.zero		1


	//   ....[16]....
        /*523c*/ 	.word	0x000007a0
        /*5240*/ 	.word	0x000000ff
        /*5244*/ 	.word	0x000324a0
        /*5248*/ 	.short	0x0100
        /*524a*/ 	.byte	0x08
	.zero		1


	//   ....[17]....
        /*524c*/ 	.word	0x000007b0
        /*5250*/ 	.word	0x000000ff
        /*5254*/ 	.word	0x00032498
        /*5258*/ 	.short	0x0100
        /*525a*/ 	.byte	0x08
	.zero		1


	//   ....[18]....
        /*525c*/ 	.word	0x000007c0
        /*5260*/ 	.word	0x000000ff
        /*5264*/ 	.word	0x000324a8
        /*5268*/ 	.short	0x0100
        /*526a*/ 	.byte	0x08
	.zero		1


	//   ....[19]....
        /*526c*/ 	.word	0x000008f0
        /*5270*/ 	.word	0x000000ff
        /*5274*/ 	.word	0x000324b0
        /*5278*/ 	.short	0x0100
        /*527a*/ 	.byte	0x08
	.zero		1


	//   ....[20]....
        /*527c*/ 	.word	0x00000900
        /*5280*/ 	.word	0x000000ff
        /*5284*/ 	.word	0x000324c0
        /*5288*/ 	.short	0x0100
        /*528a*/ 	.byte	0x08
	.zero		1


	//   ....[21]....
        /*528c*/ 	.word	0x00000910
        /*5290*/ 	.word	0x000000ff
        /*5294*/ 	.word	0x000324b8
        /*5298*/ 	.short	0x0100
        /*529a*/ 	.byte	0x08
	.zero		1


	//   ....[22]....
        /*529c*/ 	.word	0x00000920
        /*52a0*/ 	.word	0x000000ff
        /*52a4*/ 	.word	0x000324c8
        /*52a8*/ 	.short	0x0100
        /*52aa*/ 	.byte	0x08
	.zero		1


	//   ....[23]....
        /*52ac*/ 	.word	0x000021f0
        /*52b0*/ 	.word	0x00000048
        /*52b4*/ 	.word	0x00032400
        /*52b8*/ 	.short	0x010a
        /*52ba*/ 	.byte	0x3f
	.zero		1


	//   ....[24]....
        /*52bc*/ 	.word	0x000025d0
        /*52c0*/ 	.word	0x0000000a
        /*52c4*/ 	.word	0x00000000
        /*52c8*/ 	.short	0x010a
        /*52ca*/ 	.byte	0x3f
	.zero		1


	//   ....[25]....
        /*52cc*/ 	.word	0x00002630
        /*52d0*/ 	.word	0x0000000a
        /*52d4*/ 	.word	0x00000000
        /*52d8*/ 	.short	0x010a
        /*52da*/ 	.byte	0x3f
	.zero		1


	//   ....[26]....
        /*52dc*/ 	.word	0x000029e0
        /*52e0*/ 	.word	0x00000048
        /*52e4*/ 	.word	0x00032410
        /*52e8*/ 	.short	0x010a
        /*52ea*/ 	.byte	0x3f
	.zero		1


	//   ....[27]....
        /*52ec*/ 	.word	0x00002ae0
        /*52f0*/ 	.word	0x0000000a
        /*52f4*/ 	.word	0x00000000
        /*52f8*/ 	.short	0x010a
        /*52fa*/ 	.byte	0x3f
	.zero		1


	//   ....[28]....
        /*52fc*/ 	.word	0x00002b40
        /*5300*/ 	.word	0x0000000a
        /*5304*/ 	.word	0x00000000
        /*5308*/ 	.short	0x010a
        /*530a*/ 	.byte	0x3f
	.zero		1


	//   ....[29]....
        /*530c*/ 	.word	0x00003840
        /*5310*/ 	.word	0x00000007
        /*5314*/ 	.word	0x00000000
        /*5318*/ 	.short	0x0101
        /*531a*/ 	.byte	0x3f
	.zero		1


	//   ....[30]....
        /*531c*/ 	.word	0x00008f80
        /*5320*/ 	.word	0x00000019
        /*5324*/ 	.word	0x00000000
        /*5328*/ 	.short	0x0101
        /*532a*/ 	.byte	0x3f
	.zero		1


	//   ....[31]....
        /*532c*/ 	.word	0x000096a0
        /*5330*/ 	.word	0x00000005
        /*5334*/ 	.word	0x00000000
        /*5338*/ 	.short	0x010a
        /*533a*/ 	.byte	0x3f
	.zero		1


	//   ....[32]....
        /*533c*/ 	.word	0x00009750
        /*5340*/ 	.word	0x00000000
        /*5344*/ 	.word	0x00000000
        /*5348*/ 	.short	0x010a
        /*534a*/ 	.byte	0x3f
	.zero		1


	//   ....[33]....
        /*534c*/ 	.word	0x00009b80
        /*5350*/ 	.word	0x00000000
        /*5354*/ 	.word	0x00000000
        /*5358*/ 	.short	0x010a
        /*535a*/ 	.byte	0x3f
	.zero		1


	//   ....[34]....
        /*535c*/ 	.word	0x00009c30
        /*5360*/ 	.word	0x00000004
        /*5364*/ 	.word	0x00000000
        /*5368*/ 	.short	0x010a
        /*536a*/ 	.byte	0x3f
	.zero		1


	//   ....[35]....
        /*536c*/ 	.word	0x0000a940
        /*5370*/ 	.word	0x00000000
        /*5374*/ 	.word	0x00000000
        /*5378*/ 	.short	0x0101
        /*537a*/ 	.byte	0x3f
	.zero		1


	//   ....[36]....
        /*537c*/ 	.word	0x00020140
        /*5380*/ 	.word	0x00000000
        /*5384*/ 	.word	0x00000000
        /*5388*/ 	.short	0x0101
        /*538a*/ 	.byte	0x3f
	.zero		1


	//   ....[37]....
        /*538c*/ 	.word	0x00020350
        /*5390*/ 	.word	0x00000003
        /*5394*/ 	.word	0x00000000
        /*5398*/ 	.short	0x010a
        /*539a*/ 	.byte	0x3f
	.zero		1


	//   ....[38]....
        /*539c*/ 	.word	0x00020450
        /*53a0*/ 	.word	0x00000000
        /*53a4*/ 	.word	0x00000000
        /*53a8*/ 	.short	0x010a
        /*53aa*/ 	.byte	0x3f
	.zero		1


	//   ....[39]....
        /*53ac*/ 	.word	0x00020880
        /*53b0*/ 	.word	0x00000000
        /*53b4*/ 	.word	0x00000000
        /*53b8*/ 	.short	0x010a
        /*53ba*/ 	.byte	0x3f
	.zero		1


	//   ....[40]....
        /*53bc*/ 	.word	0x00020930
        /*53c0*/ 	.word	0x00000002
        /*53c4*/ 	.word	0x00000000
        /*53c8*/ 	.short	0x010a
        /*53ca*/ 	.byte	0x3f
	.zero		1


	//   ....[41]....
        /*53cc*/ 	.word	0x00021600
        /*53d0*/ 	.word	0x00000000
        /*53d4*/ 	.word	0x00000000
        /*53d8*/ 	.short	0x0101
        /*53da*/ 	.byte	0x3f
	.zero		1


	//   ....[42]....
        /*53dc*/ 	.word	0x0002b2d0
        /*53e0*/ 	.word	0x00000000
        /*53e4*/ 	.word	0x00000000
        /*53e8*/ 	.short	0x0101
        /*53ea*/ 	.byte	0x3f
	.zero		1


	//   ....[43]....
        /*53ec*/ 	.word	0x0002c7a0
        /*53f0*/ 	.word	0x000000ff
        /*53f4*/ 	.word	0x00000000
        /*53f8*/ 	.short	0x0101
        /*53fa*/ 	.byte	0x04
	.zero		1


	//   ....[44]....
        /*53fc*/ 	.word	0x0002ff80
        /*5400*/ 	.word	0x000000ff
        /*5404*/ 	.word	0x00032440
        /*5408*/ 	.short	0x010a
        /*540a*/ 	.byte	0x26
	.zero		1


	//   ....[45]....
        /*540c*/ 	.word	0x00030c10
        /*5410*/ 	.word	0x000000ff
        /*5414*/ 	.word	0x00032400
        /*5418*/ 	.short	0x0107
        /*541a*/ 	.byte	0x26
	.zero		1


	//   ....[46]....
        /*541c*/ 	.word	0x00030c90
        /*5420*/ 	.word	0x000000ff
        /*5424*/ 	.word	0x00032400
        /*5428*/ 	.short	0x0101
        /*542a*/ 	.byte	0x26
	.zero		1


	//   ....[47]....
        /*542c*/ 	.word	0x00031880
        /*5430*/ 	.word	0x000000ff
        /*5434*/ 	.word	0x00032410
        /*5438*/ 	.short	0x0107
        /*543a*/ 	.byte	0x26
	.zero		1


	//   ....[48]....
        /*543c*/ 	.word	0x000318e0
        /*5440*/ 	.word	0x000000ff
        /*5444*/ 	.word	0x00032410
        /*5448*/ 	.short	0x0101
        /*544a*/ 	.byte	0x26
	.zero		1


	//   ....[49]....
        /*544c*/ 	.word	0x000318f0
        /*5450*/ 	.word	0x000000ff
        /*5454*/ 	.word	0x00032420
        /*5458*/ 	.short	0x010a
        /*545a*/ 	.byte	0x26
	.zero		1


	//   ....[50]....
        /*545c*/ 	.word	0x00031950
        /*5460*/ 	.word	0x000000ff
        /*5464*/ 	.word	0x00032460
        /*5468*/ 	.short	0x010a
        /*546a*/ 	.byte	0x26
	.zero		1


	//   ....[51]....
        /*546c*/ 	.word	0x000321d0
        /*5470*/ 	.word	0x000000ff
        /*5474*/ 	.word	0x00032448
        /*5478*/ 	.short	0x010a
        /*547a*/ 	.byte	0x26
	.zero		1


	//   ....[52]....
        /*547c*/ 	.word	0x000323a0
        /*5480*/ 	.word	0x000000ff
        /*5484*/ 	.word	0x00032468
        /*5488*/ 	.short	0x010a
        /*548a*/ 	.byte	0x26
	.zero		1


	//   ....[53]....
        /*548c*/ 	.word	0x000329f0
        /*5490*/ 	.word	0x000000ff
        /*5494*/ 	.word	0x00032440
        /*5498*/ 	.short	0x010a
        /*549a*/ 	.byte	0x26
	.zero		1


	//   ....[54]....
        /*549c*/ 	.word	0x00032bd0
        /*54a0*/ 	.word	0x000000ff
        /*54a4*/ 	.word	0x00032460
        /*54a8*/ 	.short	0x010a
        /*54aa*/ 	.byte	0x26
	.zero		1


	//   ....[55]....
        /*54ac*/ 	.word	0x00033250
        /*54b0*/ 	.word	0x000000ff
        /*54b4*/ 	.word	0x00032448
        /*54b8*/ 	.short	0x010a
        /*54ba*/ 	.byte	0x26
	.zero		1


	//   ....[56]....
        /*54bc*/ 	.word	0x00033430
        /*54c0*/ 	.word	0x000000ff
        /*54c4*/ 	.word	0x00032468
        /*54c8*/ 	.short	0x010a
        /*54ca*/ 	.byte	0x26
	.zero		1


	//   ....[57]....
        /*54cc*/ 	.word	0x00033900
        /*54d0*/ 	.word	0x00000002
        /*54d4*/ 	.word	0x00032420
        /*54d8*/ 	.short	0x010a
        /*54da*/ 	.byte	0x3f
	.zero		1


	//   ....[58]....
        /*54dc*/ 	.word	0x00033a80
        /*54e0*/ 	.word	0x00000008
        /*54e4*/ 	.word	0x00000000
        /*54e8*/ 	.short	0x010a
        /*54ea*/ 	.byte	0x3f
	.zero		1


	//   ....[59]....
        /*54ec*/ 	.word	0x00033af0
        /*54f0*/ 	.word	0x00000003
        /*54f4*/ 	.word	0x00000000
        /*54f8*/ 	.short	0x010a
        /*54fa*/ 	.byte	0x3f
	.zero		1


	//   ....[60]....
        /*54fc*/ 	.word	0x00033b50
        /*5500*/ 	.word	0x00000006
        /*5504*/ 	.word	0x00000000
        /*5508*/ 	.short	0x010a
        /*550a*/ 	.byte	0x3f
	.zero		1


	//   ....[61]....
        /*550c*/ 	.word	0x00033b80
        /*5510*/ 	.word	0x00000003
        /*5514*/ 	.word	0x00000000
        /*5518*/ 	.short	0x010a
        /*551a*/ 	.byte	0x3f
	.zero		1


	//   ....[62]....
        /*551c*/ 	.word	0x00033be0
        /*5520*/ 	.word	0x00000048
        /*5524*/ 	.word	0x00032400
        /*5528*/ 	.short	0x010a
        /*552a*/ 	.byte	0x3f
	.zero		1


	//   ....[63]....
        /*552c*/ 	.word	0x00033c30
        /*5530*/ 	.word	0x0000000a
        /*5534*/ 	.word	0x00000000
        /*5538*/ 	.short	0x010a
        /*553a*/ 	.byte	0x3f
	.zero		1


	//   ....[64]....
        /*553c*/ 	.word	0x00033c80
        /*5540*/ 	.word	0x00000048
        /*5544*/ 	.word	0x00032410
        /*5548*/ 	.short	0x010a
        /*554a*/ 	.byte	0x3f
	.zero		1


	//   ....[65]....
        /*554c*/ 	.word	0x00033cd0
        /*5550*/ 	.word	0x0000000a
        /*5554*/ 	.word	0x00000000
        /*5558*/ 	.short	0x010a
        /*555a*/ 	.byte	0x3f
	.zero		1


	//   ....[66]....
        /*555c*/ 	.word	0x00033d20
        /*5560*/ 	.word	0x00000000
        /*5564*/ 	.word	0x00000000
        /*5568*/ 	.short	0x010a
        /*556a*/ 	.byte	0x3f
	.zero		1


	//   ....[67]....
        /*556c*/ 	.word	0x00033d70
        /*5570*/ 	.word	0x00000004
        /*5574*/ 	.word	0x00000000
        /*5578*/ 	.short	0x010a
        /*557a*/ 	.byte	0x3f
	.zero		1


	//   ....[68]....
        /*557c*/ 	.word	0x00033dc0
        /*5580*/ 	.word	0x00000000
        /*5584*/ 	.word	0x00000000
        /*5588*/ 	.short	0x010a
        /*558a*/ 	.byte	0x3f
	.zero		1


	//   ....[69]....
        /*558c*/ 	.word	0x00033e10
        /*5590*/ 	.word	0x00000002
        /*5594*/ 	.word	0x00000000
        /*5598*/ 	.short	0x010a
        /*559a*/ 	.byte	0x3f
	.zero		1


	//   ....[70]....
        /*559c*/ 	.word	0x00033f70
        /*55a0*/ 	.word	0x00000003
        /*55a4*/ 	.word	0x00032440
        /*55a8*/ 	.short	0x010a
        /*55aa*/ 	.byte	0x3f
	.zero		1


	//   ....[71]....
        /*55ac*/ 	.word	0x000358b0
        /*55b0*/ 	.word	0x00000003
        /*55b4*/ 	.word	0x00032420
        /*55b8*/ 	.short	0x010a
        /*55ba*/ 	.byte	0x3f
	.zero		1


	//   ....[72]....
        /*55bc*/ 	.word	0x00035910
        /*55c0*/ 	.word	0x00000003
        /*55c4*/ 	.word	0x00032460
        /*55c8*/ 	.short	0x010a
        /*55ca*/ 	.byte	0x3f
	.zero		1


	//   ....[73]....
        /*55cc*/ 	.word	0x00035970
        /*55d0*/ 	.word	0x00000003
        /*55d4*/ 	.word	0x00032448
        /*55d8*/ 	.short	0x010a
        /*55da*/ 	.byte	0x3f
	.zero		1


	//   ....[74]....
        /*55dc*/ 	.word	0x000359d0
        /*55e0*/ 	.word	0x00000003
        /*55e4*/ 	.word	0x00032468
        /*55e8*/ 	.short	0x010a
        /*55ea*/ 	.byte	0x3f
	.zero		1


	//   ....[75]....
        /*55ec*/ 	.word	0x00035a30
        /*55f0*/ 	.word	0x00000003
        /*55f4*/ 	.word	0x00032440
        /*55f8*/ 	.short	0x010a
        /*55fa*/ 	.byte	0x3f
	.zero		1


	//   ....[76]....
        /*55fc*/ 	.word	0x00035a90
        /*5600*/ 	.word	0x00000003
        /*5604*/ 	.word	0x00032460
        /*5608*/ 	.short	0x010a
        /*560a*/ 	.byte	0x3f
	.zero		1


	//   ....[77]....
        /*560c*/ 	.word	0x00035af0
        /*5610*/ 	.word	0x00000003
        /*5614*/ 	.word	0x00032448
        /*5618*/ 	.short	0x010a
        /*561a*/ 	.byte	0x3f
	.zero		1


	//   ....[78]....
        /*561c*/ 	.word	0x00035b50
        /*5620*/ 	.word	0x00000003
        /*5624*/ 	.word	0x00032468
        /*5628*/ 	.short	0x010a
        /*562a*/ 	.byte	0x3f
	.zero		1


	//   ....[79]....
        /*562c*/ 	.word	0x00035ba0
        /*5630*/ 	.word	0x00000002
        /*5634*/ 	.word	0x00032420
        /*5638*/ 	.short	0x010a
        /*563a*/ 	.byte	0x3f
	.zero		1


	//   ....[80]....
        /*563c*/ 	.word	0x00035d40
        /*5640*/ 	.word	0x00000008
        /*5644*/ 	.word	0x00000000
        /*5648*/ 	.short	0x010a
        /*564a*/ 	.byte	0x3f
	.zero		1


	//   ....[81]....
        /*564c*/ 	.word	0x00035d90
        /*5650*/ 	.word	0x00000003
        /*5654*/ 	.word	0x00000000
        /*5658*/ 	.short	0x010a
        /*565a*/ 	.byte	0x3f
	.zero		1


	//   ....[82]....
        /*565c*/ 	.word	0x00035de0
        /*5660*/ 	.word	0x00000006
        /*5664*/ 	.word	0x00000000
        /*5668*/ 	.short	0x010a
        /*566a*/ 	.byte	0x3f
	.zero		1


	//   ....[83]....
        /*566c*/ 	.word	0x000361a0
        /*5670*/ 	.word	0x00000000
        /*5674*/ 	.word	0x00000000
        /*5678*/ 	.short	0x010a
        /*567a*/ 	.byte	0x3f
	.zero		1


	//   ....[84]....
        /*567c*/ 	.word	0x000362e0
        /*5680*/ 	.word	0x0000000a
        /*5684*/ 	.word	0x00000000
        /*5688*/ 	.short	0x010a
        /*568a*/ 	.byte	0x3f
	.zero		1


	//   ....[85]....
        /*568c*/ 	.word	0x00036940
        /*5690*/ 	.word	0x00000000
        /*5694*/ 	.word	0x00000000
        /*5698*/ 	.short	0x010a
        /*569a*/ 	.byte	0x3f
	.zero		1


	//   ....[86]....
        /*569c*/ 	.word	0x00036a80
        /*56a0*/ 	.word	0x0000000a
        /*56a4*/ 	.word	0x00000000
        /*56a8*/ 	.short	0x010a
        /*56aa*/ 	.byte	0x3f
	.zero		1


	//   ....[87]....
        /*56ac*/ 	.word	0x00037bd0
        /*56b0*/ 	.word	0x00000006
        /*56b4*/ 	.word	0x00000000
        /*56b8*/ 	.short	0x0101
        /*56ba*/ 	.byte	0x3f
	.zero		1


	//   ....[88]....
        /*56bc*/ 	.word	0x000519e0
        /*56c0*/ 	.word	0x00000000
        /*56c4*/ 	.word	0x00000000
        /*56c8*/ 	.short	0x0101
        /*56ca*/ 	.byte	0x3f
	.zero		1


	//   ....[89]....
        /*56cc*/ 	.word	0x00051a10
        /*56d0*/ 	.word	0x0000000a
        /*56d4*/ 	.word	0x00000000
        /*56d8*/ 	.short	0x010a
        /*56da*/ 	.byte	0x3f
	.zero		1


	//   ....[90]....
        /*56dc*/ 	.word	0x00051a60
        /*56e0*/ 	.word	0x0000000a
        /*56e4*/ 	.word	0x00000000
        /*56e8*/ 	.short	0x010a
        /*56ea*/ 	.byte	0x3f
	.zero		1


	//----- nvinfo : EIATTR_NUM_MBARRIERS
	.align		4
.L_355:
        /*56ec*/ 	.byte	0x03, 0x38
        /*56ee*/ 	.short	0x0017


	//----- nvinfo : EIATTR_EXIT_INSTR_OFFSETS
	.align		4
        /*56f0*/ 	.byte	0x04, 0x1c
        /*56f2*/ 	.short	(.L_357 - .L_356)


	//   ....[0]....
.L_356:
        /*56f4*/ 	.word	0x00033bd0


	//----- nvinfo : EIATTR_MAX_THREADS
	.align		4
.L_357:
        /*56f8*/ 	.byte	0x04, 0x05
        /*56fa*/ 	.short	(.L_359 - .L_358)
.L_358:
        /*56fc*/ 	.word	0x00000180
        /*5700*/ 	.word	0x00000001
        /*5704*/ 	.word	0x00000001


	//----- nvinfo : EIATTR_CRS_STACK_SIZE
	.align		4
.L_359:
        /*5708*/ 	.byte	0x04, 0x1e
        /*570a*/ 	.short	(.L_361 - .L_360)
.L_360:
        /*570c*/ 	.word	0x00000000


	//----- nvinfo : EIATTR_CBANK_PARAM_SIZE
	.align		4
.L_361:
        /*5710*/ 	.byte	0x03, 0x19
        /*5712*/ 	.short	0x0b70


	//----- nvinfo : EIATTR_PARAM_CBANK
	.align		4
        /*5714*/ 	.byte	0x04, 0x0a
        /*5716*/ 	.short	(.L_363 - .L_362)
	.align		4
.L_362:
        /*5718*/ 	.word	index@(.nv.constant0._ZN7cutlass13device_kernelIN5flash11enable_sm90INS1_16FlashAttnFwdSm90INS1_25CollectiveMainloopFwdSm90ILi2EN4cute5tupleIJNS5_1CILi1EEES8_S8_EEENS6_IJNS7_ILi128EEENS7_ILi96EEENS7_ILi64EEEEEELi256ENS_6half_tEfNS_4arch4Sm90ELb0ELb1ELb1ELb0ELb0ELb0ELb1ELb1ELb0ELb1ELb1ELb0EEENS1_21CollectiveEpilogueFwdINS6_IJSA_NS7_ILi256EEESB_EEES9_SE_SG_Li256ELb0ELb1ELb1ELb0EEENS1_19SingleTileSchedulerILb0ELb1ELb1ELi128EEEEEEEEEvNT_6ParamsE)
        /*571c*/ 	.short	0x0210
        /*571e*/ 	.short	0x0b70


	//----- nvinfo : EIATTR_SW_WAR
	.align		4
.L_363:
        /*5720*/ 	.byte	0x04, 0x36
        /*5722*/ 	.short	(.L_365 - .L_364)
.L_364:
        /*5724*/ 	.word	0x00000008
.L_365:


//--------------------- .nv.info._ZN7cutlass13device_kernelIN5flash11enable_sm90INS1_16FlashAttnFwdSm90INS1_25CollectiveMainloopFwdSm90ILi2EN4cute5tupleIJNS5_1CILi1EEES8_S8_EEENS6_IJNS7_ILi128EEENS7_ILi96EEENS7_ILi64EEEEEELi256ENS_6half_tEfNS_4arch4Sm90ELb0ELb1ELb1ELb1ELb0ELb0ELb0ELb1ELb0ELb1ELb1ELb0EEENS1_21CollectiveEpilogueFwdINS6_IJSA_NS7_ILi256EEESB_EEES9_SE_SG_Li256ELb1ELb1ELb1ELb0EEENS1_36VarlenDynamicPersistentTileSchedulerILi128ELi96ELi256ELi128ELb1ELb1ELb1ELb1ELb0ELb1EEEEEEEEEvNT_6ParamsE --------------------------
	.section	.nv.info._ZN7cutlass13device_kernelIN5flash11enable_sm90INS1_16FlashAttnFwdSm90INS1_25CollectiveMainloopFwdSm90ILi2EN4cute5tupleIJNS5_1CILi1EEES8_S8_EEENS6_IJNS7_ILi128EEENS7_ILi96EEENS7_ILi64EEEEEELi256ENS_6half_tEfNS_4arch4Sm90ELb0ELb1ELb1ELb1ELb0ELb0ELb0ELb1ELb0ELb1ELb1ELb0EEENS1_21CollectiveEpilogueFwdINS6_IJSA_NS7_ILi256EEESB_EEES9_SE_SG_Li256ELb1ELb1ELb1ELb0EEENS1_36VarlenDynamicPersistentTileSchedulerILi128ELi96ELi256ELi128ELb1ELb1ELb1ELb1ELb0ELb1EEEEEEEEEvNT_6ParamsE,"",@"SHT_CUDA_INFO"
	.sectionflags	@""
	.align	4


	//----- nvinfo : EIATTR_CUDA_API_VERSION
	.align		4
        /*0000*/ 	.byte	0x04, 0x37
        /*0002*/ 	.short	(.L_367 - .L_366)
.L_366:
        /*0004*/ 	.word	0x00000082


	//----- nvinfo : EIATTR_KPARAM_INFO
	.align		4
.L_367:
        /*0008*/ 	.byte	0x04, 0x17
        /*000a*/ 	.short	(.L_369 - .L_368)
.L_368:
        /*000c*/ 	.word	0x00000000
        /*0010*/ 	.short	0x0000
        /*0012*/ 	.short	0x0070
        /*0014*/ 	.byte	0x00, 0xf0, 0x01, 0x2a


	//----- nvinfo : EIATTR_SPARSE_MMA_MASK
	.align		4
.L_369:
        /*0018*/ 	.byte	0x03, 0x50
        /*001a*/ 	.short	0x0000


	//----- nvinfo : EIATTR_MAXREG_COUNT
	.align		4
        /*001c*/ 	.byte	0x03, 0x1b
        /*001e*/ 	.short	0x00a8


	//----- nvinfo : EIATTR_NUM_BARRIERS
	.align		4
        /*0020*/ 	.byte	0x02, 0x4c
        /*0022*/ 	.byte	0x10
	.zero		1


	//----- nvinfo : EIATTR_EXTERNS
	.align		4
        /*0024*/ 	.byte	0x04, 0x0f
        /*0026*/ 	.short	(.L_371 - .L_370)


	//   ....[0]....
	.align		4
.L_370:
        /*0028*/ 	.word	index@(__assertfail)


	//----- nvinfo : EIATTR_ANNOTATIONS
	.align		4
.L_371:
        /*002c*/ 	.byte	0x04, 0x55
        /*002e*/ 	.short	(.L_373 - .L_372)


	//   ....[0]....
.L_372:
        /* <DEDUP_REMOVED lines=70> */


	//----- nvinfo : EIATTR_MERCURY_ISA_VERSION
	.align		4
.L_373:
        /*0480*/ 	.byte	0x03, 0x5f
        /*0482*/ 	.short	0x0101


	//----- nvinfo : EIATTR_UNUSED_LOAD_BYTE_OFFSET
	.align		4
        /*0484*/ 	.byte	0x04, 0x44
        /*0486*/ 	.short	(.L_375 - .L_374)


	//   ....[0]....
.L_374:
        /*0488*/ 	.word	0x00000a30
        /*048c*/ 	.word	0x0000fff0


	//   ....[1]....
        /*0490*/ 	.word	0x0000f0a0
        /*0494*/ 	.word	0x0000fff0


	//----- nvinfo : EIATTR_INT_WARP_WIDE_INSTR_OFFSETS
	.align		4
.L_375:
        /*0498*/ 	.byte	0x04, 0x31
        /*049a*/ 	.short	(.L_377 - .L_376)


	//   ....[0]....
.L_376:
        /*049c*/ 	.word	0x00000130


	//   ....[1]....
        /*04a0*/ 	.word	0x00000170


	//   ....[2]....
        /*04a4*/ 	.word	0x000001e0


	//   ....[3]....
        /*04a8*/ 	.word	0x00004ea0


	//   ....[4]....
        /*04ac*/ 	.word	0x00015470


	//   ....[5]....
        /*04b0*/ 	.word	0x00015500


	//   ....[6]....
        /*04b4*/ 	.word	0x00019180


	//   ....[7]....
        /*04b8*/ 	.word	0x00019210


	//----- nvinfo : EIATTR_COOP_GROUP_MASK_REGIDS
	.align		4
.L_377:
        /*04bc*/ 	.byte	0x04, 0x29
        /*04be*/ 	.short	(.L_379 - .L_378)


	//   ....[0]....
.L_378:
        /*04c0*/ 	.word	0xffffffff


	//   ....[1]....
        /*04c4*/ 	.word	0xffffffff


	//   ....[2]....
        /*04c8*/ 	.word	0xffffffff


	//   ....[3]....
        /*04cc*/ 	.word	0xffffffff


	//   ....[4]....
        /*04d0*/ 	.word	0xffffffff


	//   ....[5]....
        /*04d4*/ 	.word	0xffffffff


	//   ....[6]....
        /*04d8*/ 	.word	0xffffffff


	//   ....[7]....
        /*04dc*/ 	.word	0xffffffff


	//   ....[8]....
        /*04e0*/ 	.word	0xffffffff


	//   ....[9]....
        /*04e4*/ 	.word	0xffffffff


	//   ....[10]....
        /*04e8*/ 	.word	0xffffffff


	//   ....[11]....
        /*04ec*/ 	.word	0xffffffff


	//   ....[12]....
        /*04f0*/ 	.word	0xffffffff


	//   ....[13]....
        /*04f4*/ 	.word	0xffffffff


	//   ....[14]....
        /*04f8*/ 	.word	0xffffffff


	//   ....[15]....
        /*04fc*/ 	.word	0xffffffff


	//   ....[16]....
        /*0500*/ 	.word	0xffffffff


	//   ....[17]....
        /*0504*/ 	.word	0xffffffff


	//   ....[18]....
        /*0508*/ 	.word	0xffffffff


	//   ....[19]....
        /*050c*/ 	.word	0xffffffff


	//   ....[20]....
        /*0510*/ 	.word	0xffffffff


	//   ....[21]....
        /*0514*/ 	.word	0xffffffff


	//   ....[22]....
        /*0518*/ 	.word	0xffffffff


	//   ....[23]....
        /*051c*/ 	.word	0xffffffff


	//   ....[24]....
        /*0520*/ 	.word	0xffffffff


	//   ....[25]....
        /*0524*/ 	.word	0xffffffff


	//   ....[26]....
        /*0528*/ 	.word	0xffffffff


	//   ....[27]....
        /*052c*/ 	.word	0xffffffff


	//   ....[28]....
        /*0530*/ 	.word	0xffffffff


	//   ....[29]....
        /*0534*/ 	.word	0xffffffff


	//   ....[30]....
        /*0538*/ 	.word	0xffffffff


	//   ....[31]....
        /*053c*/ 	.word	0xffffffff


	//   ....[32]....
        /*0540*/ 	.word	0xffffffff


	//   ....[33]....
        /*0544*/ 	.word	0xffffffff


	//   ....[34]....
        /*0548*/ 	.word	0xffffffff


	//   ....[35]....
        /*054c*/ 	.word	0xffffffff


	//   ....[36]....
        /*0550*/ 	.word	0xffffffff


	//   ....[37]....
        /*0554*/ 	.word	0xffffffff


	//   ....[38]....
        /*0558*/ 	.word	0xffffffff


	//   ....[39]....
        /*055c*/ 	.word	0xffffffff


	//   ....[40]....
        /*0560*/ 	.word	0xffffffff


	//   ....[41]....
        /*0564*/ 	.word	0xffffffff


	//   ....[42]....
        /*0568*/ 	.word	0xffffffff


	//   ....[43]....
        /*056c*/ 	.word	0xffffffff


	//   ....[44]....
        /*0570*/ 	.word	0xffffffff


	//   ....[45]....
        /*0574*/ 	.word	0xffffffff


	//   ....[46]....
        /*0578*/ 	.word	0xffffffff


	//   ....[47]....
        /*057c*/ 	.word	0xffffffff


	//   ....[48]....
        /*0580*/ 	.word	0xffffffff


	//   ....[49]....
        /*0584*/ 	.word	0xffffffff


	//   ....[50]....
        /*0588*/ 	.word	0xffffffff


	//   ....[51]....
        /*058c*/ 	.word	0xffffffff


	//   ....[52]....
        /*0590*/ 	.word	0xffffffff


	//   ....[53]....
        /*0594*/ 	.word	0xffffffff


	//   ....[54]....
        /*0598*/ 	.word	0xffffffff


	//   ....[55]....
        /*059c*/ 	.word	0xffffffff


	//   ....[56]....
        /*05a0*/ 	.word	0xffffffff


	//   ....[57]....
        /*05a4*/ 	.word	0xffffffff


	//   ....[58]....
        /*05a8*/ 	.word	0xffffffff


	//   ....[59]....
        /*05ac*/ 	.word	0xffffffff


	//   ....[60]....
        /*05b0*/ 	.word	0xffffffff


	//   ....[61]....
        /*05b4*/ 	.word	0xffffffff


	//   ....[62]....
        /*05b8*/ 	.word	0xffffffff


	//   ....[63]....
        /*05bc*/ 	.word	0xffffffff


	//   ....[64]....
        /*05c0*/ 	.word	0xffffffff


	//   ....[65]....
        /*05c4*/ 	.word	0xffffffff


	//   ....[66]....
        /*05c8*/ 	.word	0xffffffff


	//   ....[67]....
        /*05cc*/ 	.word	0xffffffff


	//   ....[68]....
        /*05d0*/ 	.word	0xffffffff


	//   ....[69]....
        /*05d4*/ 	.word	0xffffffff


	//   ....[70]....
        /*05d8*/ 	.word	0xffffffff


	//   ....[71]....
        /*05dc*/ 	.word	0xffffffff


	//   ....[72]....
        /*05e0*/ 	.word	0xffffffff


	//   ....[73]....
        /*05e4*/ 	.word	0xffffffff


	//   ....[74]....
        /*05e8*/ 	.word	0xffffffff


	//   ....[75]....
        /*05ec*/ 	.word	0xffffffff


	//   ....[76]....
        /*05f0*/ 	.word	0xffffffff


	//   ....[77]....
        /*05f4*/ 	.word	0xffffffff


	//   ....[78]....
        /*05f8*/ 	.word	0xffffffff


	//   ....[79]....
        /*05fc*/ 	.word	0xffffffff


	//   ....[80]....
        /*0600*/ 	.word	0xffffffff


	//   ....[81]....
        /*0604*/ 	.word	0xffffffff


	//   ....[82]....
        /*0608*/ 	.word	0xffffffff


	//   ....[83]....
        /*060c*/ 	.word	0xffffffff


	//   ....[84]....
        /*0610*/ 	.word	0xffffffff


	//   ....[85]....
        /*0614*/ 	.word	0xffffffff


	//   ....[86]....
        /*0618*/ 	.word	0xffffffff


	//   ....[87]....
        /*061c*/ 	.word	0xffffffff


	//   ....[88]....
        /*0620*/ 	.word	0xffffffff


	//   ....[89]....
        /*0624*/ 	.word	0xffffffff


	//   ....[90]....
        /*0628*/ 	.word	0xffffffff


	//   ....[91]....
        /*062c*/ 	.word	0xffffffff


	//   ....[92]....
        /*0630*/ 	.word	0xffffffff


	//   ....[93]....
        /*0634*/ 	.word	0xffffffff


	//   ....[94]....
        /*0638*/ 	.word	0xffffffff


	//   ....[95]....
        /*063c*/ 	.word	0xffffffff


	//   ....[96]....
        /*0640*/ 	.word	0xffffffff


	//   ....[97]....
        /*0644*/ 	.word	0xffffffff


	//   ....[98]....
        /*0648*/ 	.word	0xffffffff


	//   ....[99]....
        /*064c*/ 	.word	0xffffffff


	//   ....[100]....
        /*0650*/ 	.word	0xffffffff


	//   ....[101]....
        /*0654*/ 	.word	0xffffffff


	//   ....[102]....
        /*0658*/ 	.word	0xffffffff


	//   ....[103]....
        /*065c*/ 	.word	0xffffffff


	//   ....[104]....
        /*0660*/ 	.word	0xffffffff


	//   ....[105]....
        /*0664*/ 	.word	0xffffffff


	//   ....[106]....
        /*0668*/ 	.word	0xffffffff


	//   ....[107]....
        /*066c*/ 	.word	0xffffffff


	//   ....[108]....
        /*0670*/ 	.word	0xffffffff


	//   ....[109]....
        /*0674*/ 	.word	0xffffffff


	//   ....[110]....
        /*0678*/ 	.word	0xffffffff


	//   ....[111]....
        /*067c*/ 	.word	0x0500000f


	//   ....[112]....
        /*0680*/ 	.word	0x0500000f


	//   ....[113]....
        /*0684*/ 	.word	0x0500000f


	//   ....[114]....
        /*0688*/ 	.word	0x0500000f


	//   ....[115]....
        /*068c*/ 	.word	0x0500000f


	//   ....[116]....
        /*0690*/ 	.word	0x0500000f


	//   ....[117]....
        /*0694*/ 	.word	0x0500000f


	//   ....[118]....
        /*0698*/ 	.word	0x0500000f


	//   ....[119]....
        /*069c*/ 	.word	0x0500000f


	//   ....[120]....
        /*06a0*/ 	.word	0x0500000f


	//   ....[121]....
        /*06a4*/ 	.word	0x0500000f


	//   ....[122]....
        /*06a8*/ 	.word	0x0500000f


	//   ....[123]....
        /*06ac*/ 	.word	0x0500000f


	//   ....[124]....
        /*06b0*/ 	.word	0x0500000f


	//   ....[125]....
        /*06b4*/ 	.word	0x0500000f


	//   ....[126]....
        /*06b8*/ 	.word	0x0500000f


	//   ....[127]....
        /*06bc*/ 	.word	0x0500000f


	//   ....[128]....
        /*06c0*/ 	.word	0x0500000f


	//   ....[129]....
        /*06c4*/ 	.word	0x0500000f


	//   ....[130]....
        /*06c8*/ 	.word	0x0500000f


	//   ....[131]....
        /*06cc*/ 	.word	0x0500000f


	//   ....[132]....
        /*06d0*/ 	.word	0x0500000f


	//   ....[133]....
        /*06d4*/ 	.word	0x0500000f


	//   ....[134]....
        /*06d8*/ 	.word	0x0500000f


	//   ....[135]....
        /*06dc*/ 	.word	0x0500000f


	//   ....[136]....
        /*06e0*/ 	.word	0x0500000f


	//   ....[137]....
        /*06e4*/ 	.word	0x0500000f


	//   ....[138]....
        /*06e8*/ 	.word	0x0500000f


	//   ....[139]....
        /*06ec*/ 	.word	0x0500000f


	//   ....[140]....
        /*06f0*/ 	.word	0x0500000f


	//   ....[141]....
        /*06f4*/ 	.word	0x0500000f


	//   ....[142]....
        /*06f8*/ 	.word	0x0500000f


	//   ....[143]....
        /*06fc*/ 	.word	0x0500000f


	//   ....[144]....
        /*0700*/ 	.word	0x0500000f


	//   ....[145]....
        /*0704*/ 	.word	0x0500000f


	//   ....[146]....
        /*0708*/ 	.word	0x0500000f


	//----- nvinfo : EIATTR_COOP_GROUP_INSTR_OFFSETS
	.align		4
.L_379:
        /*070c*/ 	.byte	0x04, 0x28
        /*070e*/ 	.short	(.L_381 - .L_380)


	//   ....[0]....
.L_380:
        /*0710*/ 	.word	0x00000070


	//   ....[1]....
        /*0714*/ 	.word	0x00000140


	//   ....[2]....
        /*0718*/ 	.word	0x00000190


	//   ....[3]....
        /*071c*/ 	.word	0x000003c0


	//   ....[4]....
        /*0720*/ 	.word	0x00000520


	//   ....[5]....
        /*0724*/ 	.word	0x00000640


	//   ....[6]....
        /*0728*/ 	.word	0x000007a0


	//   ....[7]....
        /*072c*/ 	.word	0x000021a0


	//   ....[8]....
        /*0730*/ 	.word	0x000029a0


	//   ....[9]....
        /*0734*/ 	.word	0x000037e0


	//   ....[10]....
        /*0738*/ 	.word	0x00003e00


	//   ....[11]....
        /*073c*/ 	.word	0x000040a0


	//   ....[12]....
        /*0740*/ 	.word	0x00004530


	//   ....[13]....
        /*0744*/ 	.word	0x00004580


	//   ....[14]....
        /*0748*/ 	.word	0x00005660


	//   ....[15]....
        /*074c*/ 	.word	0x00005fa0


	//   ....[16]....
        /*0750*/ 	.word	0x00006d90


	//   ....[17]....
        /*0754*/ 	.word	0x00006eb0


	//   ....[18]....
        /*0758*/ 	.word	0x00007a10


	//   ....[19]....
        /*075c*/ 	.word	0x00007a70


	//   ....[20]....
        /*0760*/ 	.word	0x000094e0


	//   ....[21]....
        /*0764*/ 	.word	0x00009540


	//   ....[22]....
        /*0768*/ 	.word	0x00009f60


	//   ....[23]....
        /*076c*/ 	.word	0x00009fc0


	//   ....[24]....
        /*0770*/ 	.word	0x0000b480


	//   ....[25]....
        /*0774*/ 	.word	0x0000bc70


	//   ....[26]....
        /*0778*/ 	.word	0x0000c9c0


	//   ....[27]....
        /*077c*/ 	.word	0x0000cae0


	//   ....[28]....
        /*0780*/ 	.word	0x0000d3d0


	//   ....[29]....
        /*0784*/ 	.word	0x0000d5a0


	//   ....[30]....
        /*0788*/ 	.word	0x0000e620


	//   ....[31]....
        /*078c*/ 	.word	0x0000e690


	//   ....[32]....
        /*0790*/ 	.word	0x0000e6d0


	//   ....[33]....
        /*0794*/ 	.word	0x0000e700


	//   ....[34]....
        /*0798*/ 	.word	0x00010140


	//   ....[35]....
        /*079c*/ 	.word	0x00010150


	//   ....[36]....
        /*07a0*/ 	.word	0x00010160


	//   ....[37]....
        /*07a4*/ 	.word	0x00010170


	//   ....[38]....
        /*07a8*/ 	.word	0x00010bf0


	//   ....[39]....
        /*07ac*/ 	.word	0x00010c10


	//   ....[40]....
        /*07b0*/ 	.word	0x00010da0


	//   ....[41]....
        /*07b4*/ 	.word	0x00010dc0


	//   ....[42]....
        /*07b8*/ 	.word	0x00010f00


	//   ....[43]....
        /*07bc*/ 	.word	0x00010f20


	//   ....[44]....
        /*07c0*/ 	.word	0x00011070


	//   ....[45]....
        /*07c4*/ 	.word	0x00011090


	//   ....[46]....
        /*07c8*/ 	.word	0x000115c0


	//   ....[47]....
        /*07cc*/ 	.word	0x000115f0


	//   ....[48]....
        /*07d0*/ 	.word	0x00011ec0


	//   ....[49]....
        /*07d4*/ 	.word	0x00011ed0


	//   ....[50]....
        /*07d8*/ 	.word	0x00013030


	//   ....[51]....
        /*07dc*/ 	.word	0x00013060


	//   ....[52]....
        /*07e0*/ 	.word	0x000131d0


	//   ....[53]....
        /*07e4*/ 	.word	0x000131f0


	//   ....[54]....
        /*07e8*/ 	.word	0x00013330


	//   ....[55]....
        /*07ec*/ 	.word	0x00013350


	//   ....[56]....
        /*07f0*/ 	.word	0x000134a0


	//   ....[57]....
        /*07f4*/ 	.word	0x000134c0


	//   ....[58]....
        /*07f8*/ 	.word	0x000136a0


	//   ....[59]....
        /*07fc*/ 	.word	0x000138b0


	//   ....[60]....
        /*0800*/ 	.word	0x000138e0


	//   ....[61]....
        /*0804*/ 	.word	0x00013910


	//   ....[62]....
        /*0808*/ 	.word	0x00013940


	//   ....[63]....
        /*080c*/ 	.word	0x00013970


	//   ....[64]....
        /*0810*/ 	.word	0x000139a0


	//   ....[65]....
        /*0814*/ 	.word	0x00013b40


	//   ....[66]....
        /*0818*/ 	.word	0x00013b70


	//   ....[67]....
        /*081c*/ 	.word	0x00013ba0


	//   ....[68]....
        /*0820*/ 	.word	0x00013bd0


	//   ....[69]....
        /*0824*/ 	.word	0x00013c00


	//   ....[70]....
        /*0828*/ 	.word	0x00013c30


	//   ....[71]....
        /*082c*/ 	.word	0x00013cd0


	//   ....[72]....
        /*0830*/ 	.word	0x00013d00


	//   ....[73]....
        /*0834*/ 	.word	0x00013d10


	//   ....[74]....
        /*0838*/ 	.word	0x00013d40


	//   ....[75]....
        /*083c*/ 	.word	0x00015a40


	//   ....[76]....
        /*0840*/ 	.word	0x000164e0


	//   ....[77]....
        /*0844*/ 	.word	0x00016500


	//   ....[78]....
        /*0848*/ 	.word	0x000165b0


	//   ....[79]....
        /*084c*/ 	.word	0x000165c0


	//   ....[80]....
        /*0850*/ 	.word	0x00016640


	//   ....[81]....
        /*0854*/ 	.word	0x00016650


	//   ....[82]....
        /*0858*/ 	.word	0x000166d0


	//   ....[83]....
        /*085c*/ 	.word	0x000166e0


	//   ....[84]....
        /*0860*/ 	.word	0x00016760


	//   ....[85]....
        /*0864*/ 	.word	0x00016770


	//   ....[86]....
        /*0868*/ 	.word	0x000167f0


	//   ....[87]....
        /*086c*/ 	.word	0x00016800


	//   ....[88]....
        /*0870*/ 	.word	0x00016880


	//   ....[89]....
        /*0874*/ 	.word	0x00016890


	//   ....[90]....
        /*0878*/ 	.word	0x000168a0


	//   ....[91]....
        /*087c*/ 	.word	0x000168f0


	//   ....[92]....
        /*0880*/ 	.word	0x000194a0


	//   ....[93]....
        /*0884*/ 	.word	0x000194d0


	//   ....[94]....
        /*0888*/ 	.word	0x00019530


	//   ....[95]....
        /*088c*/ 	.word	0x00019560


	//   ....[96]....
        /*0890*/ 	.word	0x00019590


	//   ....[97]....
        /*0894*/ 	.word	0x000195c0


	//   ....[98]....
        /*0898*/ 	.word	0x000195f0


	//   ....[99]....
        /*089c*/ 	.word	0x00019620


	//   ....[100]....
        /*08a0*/ 	.word	0x000197e0


	//   ....[101]....
        /*08a4*/ 	.word	0x00019810


	//   ....[102]....
        /*08a8*/ 	.word	0x00019840


	//   ....[103]....
        /*08ac*/ 	.word	0x00019870


	//   ....[104]....
        /*08b0*/ 	.word	0x000198a0


	//   ....[105]....
        /*08b4*/ 	.word	0x000198d0


	//   ....[106]....
        /*08b8*/ 	.word	0x000199a0


	//   ....[107]....
        /*08bc*/ 	.word	0x000199c0


	//   ....[108]....
        /*08c0*/ 	.word	0x000199d0


	//   ....[109]....
        /*08c4*/ 	.word	0x00019a50


	//   ....[110]....
        /*08c8*/ 	.word	0x0001a580


	//   ....[111]....
        /*08cc*/ 	.word	0x0001abe0


	//   ....[112]....
        /*08d0*/ 	.word	0x0001ada0


	//   ....[113]....
        /*08d4*/ 	.word	0x0001adf0


	//   ....[114]....
        /*08d8*/ 	.word	0x0001ae50


	//   ....[115]....
        /*08dc*/ 	.word	0x0001af40


	//   ....[116]....
        /*08e0*/ 	.word	0x0001afa0


	//   ....[117]....
        /*08e4*/ 	.word	0x0001b090


	//   ....[118]....
        /*08e8*/ 	.word	0x0001b0f0


	//   ....[119]....
        /*08ec*/ 	.word	0x0001b1e0


	//   ....[120]....
        /*08f0*/ 	.word	0x0001b240


	//   ....[121]....
        /*08f4*/ 	.word	0x0001b330


	//   ....[122]....
        /*08f8*/ 	.word	0x0001b390


	//   ....[123]....
        /*08fc*/ 	.word	0x0001b480


	//   ....[124]....
        /*0900*/ 	.word	0x0001b4e0


	//   ....[125]....
        /*0904*/ 	.word	0x0001b5b0


	//   ....[126]....
        /*0908*/ 	.word	0x0001b630


	//   ....[127]....
        /*090c*/ 	.word	0x0001b700


	//   ....[128]....
        /*0910*/ 	.word	0x0001ba30


	//   ....[129]....
        /*0914*/ 	.word	0x0001bad0


	//   ....[130]....
        /*0918*/ 	.word	0x0001bc70


	//   ....[131]....
        /*091c*/ 	.word	0x0001bce0


	//   ....[132]....
        /*0920*/ 	.word	0x0001bd50


	//   ....[133]....
        /*0924*/ 	.word	0x0001bdc0


	//   ....[134]....
        /*0928*/ 	.word	0x0001be30


	//   ....[135]....
        /*092c*/ 	.word	0x0001beb0


	//   ....[136]....
        /*0930*/ 	.word	0x0001bf40


	//   ....[137]....
        /*0934*/ 	.word	0x0001bfe0


	//   ....[138]....
        /*0938*/ 	.word	0x0001c050


	//   ....[139]....
        /*093c*/ 	.word	0x0001c0c0


	//   ....[140]....
        /*0940*/ 	.word	0x0001c130


	//   ....[141]....
        /*0944*/ 	.word	0x0001c1b0


	//   ....[142]....
        /*0948*/ 	.word	0x0001c220


	//   ....[143]....
        /*094c*/ 	.word	0x0001c2d0


	//   ....[144]....
        /*0950*/ 	.word	0x0001c320


	//   ....[145]....
        /*0954*/ 	.word	0x0001c3d0


	//   ....[146]....
        /*0958*/ 	.word	0x0001c500


	//----- nvinfo : EIATTR_REG_RECONFIG
	.align		4
.L_381:
        /*095c*/ 	.byte	0x01, 0x54
	.zero		2


	//----- nvinfo : EIATTR_SYSCALL_OFFSETS
	.align		4
        /*0960*/ 	.byte	0x04, 0x46
        /*0962*/ 	.short	(.L_383 - .L_382)


	//   ....[0]....
.L_382:
        /*0964*/ 	.word	0x00002320


	//   ....[1]....
        /*0968*/ 	.word	0x00015670


	//   ....[2]....
        /*096c*/ 	.word	0x000157c0


	//   ....[3]....
        /*0970*/ 	.word	0x000158b0


	//   ....[4]....
        /*0974*/ 	.word	0x000160c0


	//----- nvinfo : EIATTR_MBARRIER_INSTR_OFFSETS
	.align		4
.L_383:
        /*0978*/ 	.byte	0x04, 0x39
        /*097a*/ 	.short	(.L_385 - .L_384)


	//   ....[0]....
.L_384:
        /*097c*/ 	.word	0x00000270
        /*0980*/ 	.word	0x000000ff
        /*0984*/ 	.word	0x00022800
        /*0988*/ 	.short	0x0100
        /*098a*/ 	.byte	0x08
	.zero		1


	//   ....[1]....
        /*098c*/ 	.word	0x00000280
        /*0990*/ 	.word	0x000000ff
        /*0994*/ 	.word	0x00022820
        /*0998*/ 	.short	0x0100
        /*099a*/ 	.byte	0x08
	.zero		1


	//   ....[2]....
        /*099c*/ 	.word	0x00000370
        /*09a0*/ 	.word	0x000000ff
        /*09a4*/ 	.word	0x00022830
        /*09a8*/ 	.short	0x0100
        /*09aa*/ 	.byte	0x08
	.zero		1


	//   ....[3]....
        /*09ac*/ 	.word	0x00000380
        /*09b0*/ 	.word	0x000000ff
        /*09b4*/ 	.word	0x00022840
        /*09b8*/ 	.short	0x0100
        /*09ba*/ 	.byte	0x08
	.zero		1


	//   ....[4]....
        /*09bc*/ 	.word	0x00000390
        /*09c0*/ 	.word	0x000000ff
        /*09c4*/ 	.word	0x00022838
        /*09c8*/ 	.short	0x0100
        /*09ca*/ 	.byte	0x08
	.zero		1


	//   ....[5]....
        /*09cc*/ 	.word	0x000003a0
        /*09d0*/ 	.word	0x000000ff
        /*09d4*/ 	.word	0x00022848
        /*09d8*/ 	.short	0x0100
        /*09da*/ 	.byte	0x08
	.zero		1


	//   ....[6]....
        /*09dc*/ 	.word	0x000004d0
        /*09e0*/ 	.word	0x000000ff
        /*09e4*/ 	.word	0x00022850
        /*09e8*/ 	.short	0x0100
        /*09ea*/ 	.byte	0x08
	.zero		1


	//   ....[7]....
        /*09ec*/ 	.word	0x000004e0
        /*09f0*/ 	.word	0x000000ff
        /*09f4*/ 	.word	0x00022860
        /*09f8*/ 	.short	0x0100
        /*09fa*/ 	.byte	0x08
	.zero		1


	//   ....[8]....
        /*09fc*/ 	.word	0x000004f0
        /*0a00*/ 	.word	0x000000ff
        /*0a04*/ 	.word	0x00022858
        /*0a08*/ 	.short	0x0100
        /*0a0a*/ 	.byte	0x08
	.zero		1


	//   ....[9]....
        /*0a0c*/ 	.word	0x00000500
        /*0a10*/ 	.word	0x000000ff
        /*0a14*/ 	.word	0x00022868
        /*0a18*/ 	.short	0x0100
        /*0a1a*/ 	.byte	0x08
	.zero		1


	//   ....[10]....
        /*0a1c*/ 	.word	0x000005f0
        /*0a20*/ 	.word	0x000000ff
        /*0a24*/ 	.word	0x00022870
        /*0a28*/ 	.short	0x0100
        /*0a2a*/ 	.byte	0x06
	.zero		1


	//   ....[11]....
        /*0a2c*/ 	.word	0x00000600
        /*0a30*/ 	.word	0x000000ff
        /*0a34*/ 	.word	0x00022880
        /*0a38*/ 	.short	0x0100
        /*0a3a*/ 	.byte	0x06
	.zero		1


	//   ....[12]....
        /*0a3c*/ 	.word	0x00000610
        /*0a40*/ 	.word	0x000000ff
        /*0a44*/ 	.word	0x00022878
        /*0a48*/ 	.short	0x0100
        /*0a4a*/ 	.byte	0x06
	.zero		1


	//   ....[13]....
        /*0a4c*/ 	.word	0x00000620
        /*0a50*/ 	.word	0x000000ff
        /*0a54*/ 	.word	0x00022888
        /*0a58*/ 	.short	0x0100
        /*0a5a*/ 	.byte	0x06
	.zero		1


	//   ....[14]....
        /*0a5c*/ 	.word	0x00000750
        /*0a60*/ 	.word	0x000000ff
        /*0a64*/ 	.word	0x00022890
        /*0a68*/ 	.short	0x0100
        /*0a6a*/ 	.byte	0x08
	.zero		1


	//   ....[15]....
        /*0a6c*/ 	.word	0x00000760
        /*0a70*/ 	.word	0x000000ff
        /*0a74*/ 	.word	0x000228a0
        /*0a78*/ 	.short	0x0100
        /*0a7a*/ 	.byte	0x08
	.zero		1


	//   ....[16]....
        /*0a7c*/ 	.word	0x00000770
        /*0a80*/ 	.word	0x000000ff
        /*0a84*/ 	.word	0x00022898
        /*0a88*/ 	.short	0x0100
        /*0a8a*/ 	.byte	0x08
	.zero		1


	//   ....[17]....
        /*0a8c*/ 	.word	0x00000780
        /*0a90*/ 	.word	0x000000ff
        /*0a94*/ 	.word	0x000228a8
        /*0a98*/ 	.short	0x0100
        /*0a9a*/ 	.byte	0x08
	.zero		1


	//   ....[18]....
        /*0a9c*/ 	.word	0x000008b0
        /*0aa0*/ 	.word	0x000000ff
        /*0aa4*/ 	.word	0x000228b0
        /*0aa8*/ 	.short	0x0100
        /*0aaa*/ 	.byte	0x08
	.zero		1


	//   ....[19]....
        /*0aac*/ 	.word	0x000008c0
        /*0ab0*/ 	.word	0x000000ff
        /*0ab4*/ 	.word	0x000228c0
        /*0ab8*/ 	.short	0x0100
        /*0aba*/ 	.byte	0x08
	.zero		1


	//   ....[20]....
        /*0abc*/ 	.word	0x000008d0
        /*0ac0*/ 	.word	0x000000ff
        /*0ac4*/ 	.word	0x000228b8
        /*0ac8*/ 	.short	0x0100
        /*0aca*/ 	.byte	0x08
	.zero		1


	//   ....[21]....
        /*0acc*/ 	.word	0x000008e0
        /*0ad0*/ 	.word	0x000000ff
        /*0ad4*/ 	.word	0x000228c8
        /*0ad8*/ 	.short	0x0100
        /*0ada*/ 	.byte	0x08
	.zero		1


	//   ....[22]....
        /*0adc*/ 	.word	0x000023d0
        /*0ae0*/ 	.word	0x00000003
        /*0ae4*/ 	.word	0x00022800
        /*0ae8*/ 	.short	0x010a
        /*0aea*/ 	.byte	0x3f
	.zero		1


	//   ....[23]....
        /*0aec*/ 	.word	0x000024a0
        /*0af0*/ 	.word	0x000000ff
        /*0af4*/ 	.word	0x00022830
        /*0af8*/ 	.short	0x010a
        /*0afa*/ 	.byte	0x05
	.zero		1


	//   ....[24]....
        /*0afc*/ 	.word	0x000024e0
        /*0b00*/ 	.word	0x000000ff
        /*0b04*/ 	.word	0x00022830
        /*0b08*/ 	.short	0x010a
        /*0b0a*/ 	.byte	0x05
	.zero		1


	//   ....[25]....
        /*0b0c*/ 	.word	0x000029e0
        /*0b10*/ 	.word	0x00000005
        /*0b14*/ 	.word	0x00000000
        /*0b18*/ 	.short	0x0101
        /*0b1a*/ 	.byte	0x3f
	.zero		1


	//   ....[26]....
        /*0b1c*/ 	.word	0x00004df0
        /*0b20*/ 	.word	0x000000ff
        /*0b24*/ 	.word	0x00022850
        /*0b28*/ 	.short	0x010a
        /*0b2a*/ 	.byte	0x05
	.zero		1


	//   ....[27]....
        /*0b2c*/ 	.word	0x00004e30
        /*0b30*/ 	.word	0x000000ff
        /*0b34*/ 	.word	0x00022850
        /*0b38*/ 	.short	0x010a
        /*0b3a*/ 	.byte	0x05
	.zero		1


	//   ....[28]....
        /*0b3c*/ 	.word	0x000051d0
        /*0b40*/ 	.word	0x000000ff
        /*0b44*/ 	.word	0x00000000
        /*0b48*/ 	.short	0x0101
        /*0b4a*/ 	.byte	0x05
	.zero		1


	//   ....[29]....
        /*0b4c*/ 	.word	0x00005490
        /*0b50*/ 	.word	0x000000ff
        /*0b54*/ 	.word	0x00022830
        /*0b58*/ 	.short	0x010a
        /*0b5a*/ 	.byte	0x17
	.zero		1


	//   ....[30]....
        /*0b5c*/ 	.word	0x000054d0
        /*0b60*/ 	.word	0x000000ff
        /*0b64*/ 	.word	0x00022830
        /*0b68*/ 	.short	0x010a
        /*0b6a*/ 	.byte	0x17
	.zero		1


	//   ....[31]....
        /*0b6c*/ 	.word	0x00005b20
        /*0b70*/ 	.word	0x00000015
        /*0b74*/ 	.word	0x00000000
        /*0b78*/ 	.short	0x0101
        /*0b7a*/ 	.byte	0x3f
	.zero		1


	//   ....[32]....
        /*0b7c*/ 	.word	0x00008690
        /*0b80*/ 	.word	0x000000ff
        /*0b84*/ 	.word	0x00022850
        /*0b88*/ 	.short	0x010a
        /*0b8a*/ 	.byte	0x17
	.zero		1


	//   ....[33]....
        /*0b8c*/ 	.word	0x000086d0
        /*0b90*/ 	.word	0x000000ff
        /*0b94*/ 	.word	0x00022850
        /*0b98*/ 	.short	0x010a
        /*0b9a*/ 	.byte	0x17
	.zero		1


	//   ....[34]....
        /*0b9c*/ 	.word	0x000089d0
        /*0ba0*/ 	.word	0x000000b0
        /*0ba4*/ 	.word	0x00000000
        /*0ba8*/ 	.short	0x0101
        /*0baa*/ 	.byte	0x3f
	.zero		1


	//   ....[35]....
        /*0bac*/ 	.word	0x00008de0
        /*0bb0*/ 	.word	0x000000ff
        /*0bb4*/ 	.word	0x00022830
        /*0bb8*/ 	.short	0x010a
        /*0bba*/ 	.byte	0x06
	.zero		1


	//   ....[36]....
        /*0bbc*/ 	.word	0x00008e20
        /*0bc0*/ 	.word	0x000000ff
        /*0bc4*/ 	.word	0x00022830
        /*0bc8*/ 	.short	0x010a
        /*0bca*/ 	.byte	0x06
	.zero		1


	//   ....[37]....
        /*0bcc*/ 	.word	0x0000a7a0
        /*0bd0*/ 	.word	0x0000000f
        /*0bd4*/ 	.word	0x00000000
        /*0bd8*/ 	.short	0x0101
        /*0bda*/ 	.byte	0x3f
	.zero		1


	//   ....[38]....
        /*0bdc*/ 	.word	0x0000aca0
        /*0be0*/ 	.word	0x000000ff
        /*0be4*/ 	.word	0x00022850
        /*0be8*/ 	.short	0x010a
        /*0bea*/ 	.byte	0x06
	.zero		1


	//   ....[39]....
        /*0bec*/ 	.word	0x0000ace0
        /*0bf0*/ 	.word	0x000000ff
        /*0bf4*/ 	.word	0x00022850
        /*0bf8*/ 	.short	0x010a
        /*0bfa*/ 	.byte	0x06
	.zero		1


	//   ....[40]....
        /*0bfc*/ 	.word	0x0000afc0
        /*0c00*/ 	.word	0x0000000c
        /*0c04*/ 	.word	0x00000000
        /*0c08*/ 	.short	0x0101
        /*0c0a*/ 	.byte	0x3f
	.zero		1


	//   ....[41]....
        /*0c0c*/ 	.word	0x0000b140
        /*0c10*/ 	.word	0x000000ff
        /*0c14*/ 	.word	0x00022830
        /*0c18*/ 	.short	0x010a
        /*0c1a*/ 	.byte	0x05
	.zero		1


	//   ....[42]....
        /*0c1c*/ 	.word	0x0000b180
        /*0c20*/ 	.word	0x000000ff
        /*0c24*/ 	.word	0x00022830
        /*0c28*/ 	.short	0x010a
        /*0c2a*/ 	.byte	0x05
	.zero		1


	//   ....[43]....
        /*0c2c*/ 	.word	0x0000b760
        /*0c30*/ 	.word	0x00000015
        /*0c34*/ 	.word	0x00000000
        /*0c38*/ 	.short	0x0101
        /*0c3a*/ 	.byte	0x3f
	.zero		1


	//   ....[44]....
        /*0c3c*/ 	.word	0x0000e2c0
        /*0c40*/ 	.word	0x000000ff
        /*0c44*/ 	.word	0x00022850
        /*0c48*/ 	.short	0x010a
        /*0c4a*/ 	.byte	0x05
	.zero		1


	//   ....[45]....
        /*0c4c*/ 	.word	0x0000e300
        /*0c50*/ 	.word	0x000000ff
        /*0c54*/ 	.word	0x00022850
        /*0c58*/ 	.short	0x010a
        /*0c5a*/ 	.byte	0x05
	.zero		1


	//   ....[46]....
        /*0c5c*/ 	.word	0x0000e600
        /*0c60*/ 	.word	0x000000b0
        /*0c64*/ 	.word	0x00000000
        /*0c68*/ 	.short	0x0101
        /*0c6a*/ 	.byte	0x3f
	.zero		1


	//   ....[47]....
        /*0c6c*/ 	.word	0x00010be0
        /*0c70*/ 	.word	0x000000ff
        /*0c74*/ 	.word	0x00000000
        /*0c78*/ 	.short	0x0101
        /*0c7a*/ 	.byte	0x06
	.zero		1


	//   ....[48]....
        /*0c7c*/ 	.word	0x000112e0
        /*0c80*/ 	.word	0x000000ff
        /*0c84*/ 	.word	0x00000000
        /*0c88*/ 	.short	0x0101
        /*0c8a*/ 	.byte	0x09
	.zero		1


	//   ....[49]....
        /*0c8c*/ 	.word	0x00015ca0
        /*0c90*/ 	.word	0x00000000
        /*0c94*/ 	.word	0x00022840
        /*0c98*/ 	.short	0x010a
        /*0c9a*/ 	.byte	0x3f
	.zero		1


	//   ....[50]....
        /*0c9c*/ 	.word	0x000169a0
        /*0ca0*/ 	.word	0x00000013
        /*0ca4*/ 	.word	0x00022800
        /*0ca8*/ 	.short	0x0107
        /*0caa*/ 	.byte	0x3f
	.zero		1


	//   ....[51]....
        /*0cac*/ 	.word	0x00016a90
        /*0cb0*/ 	.word	0x00000013
        /*0cb4*/ 	.word	0x00022800
        /*0cb8*/ 	.short	0x0101
        /*0cba*/ 	.byte	0x3f
	.zero		1


	//   ....[52]....
        /*0cbc*/ 	.word	0x00016ab0
        /*0cc0*/ 	.word	0x00000013
        /*0cc4*/ 	.word	0x00022820
        /*0cc8*/ 	.short	0x010a
        /*0cca*/ 	.byte	0x3f
	.zero		1


	//   ....[53]....
        /*0ccc*/ 	.word	0x00016b90
        /*0cd0*/ 	.word	0x00000002
        /*0cd4*/ 	.word	0x00022860
        /*0cd8*/ 	.short	0x010a
        /*0cda*/ 	.byte	0x3f
	.zero		1


	//   ....[54]....
        /*0cdc*/ 	.word	0x000174c0
        /*0ce0*/ 	.word	0x00000003
        /*0ce4*/ 	.word	0x00022840
        /*0ce8*/ 	.short	0x010a
        /*0cea*/ 	.byte	0x3f
	.zero		1


	//   ....[55]....
        /*0cec*/ 	.word	0x00017720
        /*0cf0*/ 	.word	0x00000003
        /*0cf4*/ 	.word	0x00022860
        /*0cf8*/ 	.short	0x010a
        /*0cfa*/ 	.byte	0x3f
	.zero		1


	//   ....[56]....
        /*0cfc*/ 	.word	0x00017f10
        /*0d00*/ 	.word	0x00000004
        /*0d04*/ 	.word	0x00022840
        /*0d08*/ 	.short	0x010a
        /*0d0a*/ 	.byte	0x3f
	.zero		1


	//   ....[57]....
        /*0d0c*/ 	.word	0x00018160
        /*0d10*/ 	.word	0x00000004
        /*0d14*/ 	.word	0x00022860
        /*0d18*/ 	.short	0x010a
        /*0d1a*/ 	.byte	0x3f
	.zero		1


	//   ....[58]....
        /*0d1c*/ 	.word	0x000188e0
        /*0d20*/ 	.word	0x00000002
        /*0d24*/ 	.word	0x00022840
        /*0d28*/ 	.short	0x010a
        /*0d2a*/ 	.byte	0x3f
	.zero		1


	//   ....[59]....
        /*0d2c*/ 	.word	0x00018b40
        /*0d30*/ 	.word	0x00000002
        /*0d34*/ 	.word	0x00022860
        /*0d38*/ 	.short	0x010a
        /*0d3a*/ 	.byte	0x3f
	.zero		1


	//   ....[60]....
        /*0d3c*/ 	.word	0x0001a500
        /*0d40*/ 	.word	0x00000000
        /*0d44*/ 	.word	0x00022820
        /*0d48*/ 	.short	0x010a
        /*0d4a*/ 	.byte	0x3f
	.zero		1


	//   ....[61]....
        /*0d4c*/ 	.word	0x0001a6c0
        /*0d50*/ 	.word	0x00000006
        /*0d54*/ 	.word	0x00000000
        /*0d58*/ 	.short	0x010a
        /*0d5a*/ 	.byte	0x3f
	.zero		1


	//   ....[62]....
        /*0d5c*/ 	.word	0x0001a730
        /*0d60*/ 	.word	0x00000007
        /*0d64*/ 	.word	0x00000000
        /*0d68*/ 	.short	0x010a
        /*0d6a*/ 	.byte	0x3f
	.zero		1


	//   ....[63]....
        /*0d6c*/ 	.word	0x0001a7a0
        /*0d70*/ 	.word	0x00000004
        /*0d74*/ 	.word	0x00000000
        /*0d78*/ 	.short	0x010a
        /*0d7a*/ 	.byte	0x3f
	.zero		1


	//   ....[64]....
        /*0d7c*/ 	.word	0x0001a7d0
        /*0d80*/ 	.word	0x00000003
        /*0d84*/ 	.word	0x00000000
        /*0d88*/ 	.short	0x010a
        /*0d8a*/ 	.byte	0x3f
	.zero		1


	//   ....[65]....
        /*0d8c*/ 	.word	0x0001a830
        /*0d90*/ 	.word	0x00000003
        /*0d94*/ 	.word	0x00022800
        /*0d98*/ 	.short	0x010a
        /*0d9a*/ 	.byte	0x3f
	.zero		1


	//   ....[66]....
        /*0d9c*/ 	.word	0x0001a890
        /*0da0*/ 	.word	0x00000005
        /*0da4*/ 	.word	0x00022830
        /*0da8*/ 	.short	0x010a
        /*0daa*/ 	.byte	0x3f
	.zero		1


	//   ....[67]....
        /*0dac*/ 	.word	0x0001a8f0
        /*0db0*/ 	.word	0x00000009
        /*0db4*/ 	.word	0x00022850
        /*0db8*/ 	.short	0x010a
        /*0dba*/ 	.byte	0x3f
	.zero		1


	//   ....[68]....
        /*0dbc*/ 	.word	0x0001a950
        /*0dc0*/ 	.word	0x00000006
        /*0dc4*/ 	.word	0x00022830
        /*0dc8*/ 	.short	0x010a
        /*0dca*/ 	.byte	0x3f
	.zero		1


	//   ....[69]....
        /*0dcc*/ 	.word	0x0001a9a0
        /*0dd0*/ 	.word	0x000000b0
        /*0dd4*/ 	.word	0x00022850
        /*0dd8*/ 	.short	0x010a
        /*0dda*/ 	.byte	0x3f
	.zero		1


	//   ....[70]....
        /*0ddc*/ 	.word	0x0001aa00
        /*0de0*/ 	.word	0x00000004
        /*0de4*/ 	.word	0x00022830
        /*0de8*/ 	.short	0x010a
        /*0dea*/ 	.byte	0x3f
	.zero		1


	//   ....[71]....
        /*0dec*/ 	.word	0x0001aa50
        /*0df0*/ 	.word	0x0000000c
        /*0df4*/ 	.word	0x00022850
        /*0df8*/ 	.short	0x010a
        /*0dfa*/ 	.byte	0x3f
	.zero		1


	//   ....[72]....
        /*0dfc*/ 	.word	0x0001aab0
        /*0e00*/ 	.word	0x00000004
        /*0e04*/ 	.word	0x00022830
        /*0e08*/ 	.short	0x010a
        /*0e0a*/ 	.byte	0x3f
	.zero		1


	//   ....[73]....
        /*0e0c*/ 	.word	0x0001ab00
        /*0e10*/ 	.word	0x000000b0
        /*0e14*/ 	.word	0x00022850
        /*0e18*/ 	.short	0x010a
        /*0e1a*/ 	.byte	0x3f
	.zero		1


	//   ....[74]....
        /*0e1c*/ 	.word	0x0001aca0
        /*0e20*/ 	.word	0x00000000
        /*0e24*/ 	.word	0x00022840
        /*0e28*/ 	.short	0x010a
        /*0e2a*/ 	.byte	0x3f
	.zero		1


	//   ....[75]....
        /*0e2c*/ 	.word	0x0001b740
        /*0e30*/ 	.word	0x00000013
        /*0e34*/ 	.word	0x00022820
        /*0e38*/ 	.short	0x010a
        /*0e3a*/ 	.byte	0x3f
	.zero		1


	//   ....[76]....
        /*0e3c*/ 	.word	0x0001b790
        /*0e40*/ 	.word	0x00000002
        /*0e44*/ 	.word	0x00022860
        /*0e48*/ 	.short	0x010a
        /*0e4a*/ 	.byte	0x3f
	.zero		1


	//   ....[77]....
        /*0e4c*/ 	.word	0x0001b7e0
        /*0e50*/ 	.word	0x00000003
        /*0e54*/ 	.word	0x00022840
        /*0e58*/ 	.short	0x010a
        /*0e5a*/ 	.byte	0x3f
	.zero		1


	//   ....[78]....
        /*0e5c*/ 	.word	0x0001b830
        /*0e60*/ 	.word	0x00000003
        /*0e64*/ 	.word	0x00022860
        /*0e68*/ 	.short	0x010a
        /*0e6a*/ 	.byte	0x3f
	.zero		1


	//   ....[79]....
        /*0e6c*/ 	.word	0x0001b880
        /*0e70*/ 	.word	0x00000004
        /*0e74*/ 	.word	0x00022840
        /*0e78*/ 	.short	0x010a
        /*0e7a*/ 	.byte	0x3f
	.zero		1


	//   ....[80]....
        /*0e7c*/ 	.word	0x0001b8d0
        /*0e80*/ 	.word	0x00000004
        /*0e84*/ 	.word	0x00022860
        /*0e88*/ 	.short	0x010a
        /*0e8a*/ 	.byte	0x3f
	.zero		1


	//   ....[81]....
        /*0e8c*/ 	.word	0x0001b920
        /*0e90*/ 	.word	0x00000002
        /*0e94*/ 	.word	0x00022840
        /*0e98*/ 	.short	0x010a
        /*0e9a*/ 	.byte	0x3f
	.zero		1


	//   ....[82]....
        /*0e9c*/ 	.word	0x0001b970
        /*0ea0*/ 	.word	0x00000002
        /*0ea4*/ 	.word	0x00022860
        /*0ea8*/ 	.short	0x010a
        /*0eaa*/ 	.byte	0x3f
	.zero		1


	//   ....[83]....
        /*0eac*/ 	.word	0x0001c420
        /*0eb0*/ 	.word	0x00000000
        /*0eb4*/ 	.word	0x00022820
        /*0eb8*/ 	.short	0x010a
        /*0eba*/ 	.byte	0x3f
	.zero		1


	//   ....[84]....
        /*0ebc*/ 	.word	0x0001c5c0
        /*0ec0*/ 	.word	0x00000006
        /*0ec4*/ 	.word	0x00000000
        /*0ec8*/ 	.short	0x010a
        /*0eca*/ 	.byte	0x3f
	.zero		1


	//   ....[85]....
        /*0ecc*/ 	.word	0x0001c610
        /*0ed0*/ 	.word	0x00000007
        /*0ed4*/ 	.word	0x00000000
        /*0ed8*/ 	.short	0x010a
        /*0eda*/ 	.byte	0x3f
	.zero		1


	//   ....[86]....
        /*0edc*/ 	.word	0x0001c660
        /*0ee0*/ 	.word	0x00000004
        /*0ee4*/ 	.word	0x00000000
        /*0ee8*/ 	.short	0x010a
        /*0eea*/ 	.byte	0x3f
	.zero		1


	//----- nvinfo : EIATTR_NUM_MBARRIERS
	.align		4
.L_385:
        /*0eec*/ 	.byte	0x03, 0x38
        /*0eee*/ 	.short	0x0016


	//----- nvinfo : EIATTR_EXIT_INSTR_OFFSETS
	.align		4
        /*0ef0*/ 	.byte	0x04, 0x1c
        /*0ef2*/ 	.short	(.L_387 - .L_386)


	//   ....[0]....
.L_386:
        /*0ef4*/ 	.word	0x00000a70


	//   ....[1]....
        /*0ef8*/ 	.word	0x00013640


	//   ....[2]....
        /*0efc*/ 	.word	0x0001a820


	//----- nvinfo : EIATTR_MAX_THREADS
	.align		4
.L_387:
        /*0f00*/ 	.byte	0x04, 0x05
        /*0f02*/ 	.short	(.L_389 - .L_388)
.L_388:
        /*0f04*/ 	.word	0x00000180
        /*0f08*/ 	.word	0x00000001
        /*0f0c*/ 	.word	0x00000001


	//----- nvinfo : EIATTR_CRS_STACK_SIZE
	.align		4
.L_389:
        /*0f10*/ 	.byte	0x04, 0x1e
        /*0f12*/ 	.short	(.L_391 - .L_390)
.L_390:
        /*0f14*/ 	.word	0x00000000


	//----- nvinfo : EIATTR_CBANK_PARAM_SIZE
	.align		4
.L_391:
        /*0f18*/ 	.byte	0x03, 0x19
        /*0f1a*/ 	.short	0x0af0


	//----- nvinfo : EIATTR_PARAM_CBANK
	.align		4
        /*0f1c*/ 	.byte	0x04, 0x0a
        /*0f1e*/ 	.short	(.L_393 - .L_392)
	.align		4
.L_392:
        /*0f20*/ 	.word	index@(.nv.constant0._ZN7cutlass13device_kernelIN5flash11enable_sm90INS1_16FlashAttnFwdSm90INS1_25CollectiveMainloopFwdSm90ILi2EN4cute5tupleIJNS5_1CILi1EEES8_S8_EEENS6_IJNS7_ILi128EEENS7_ILi96EEENS7_ILi64EEEEEELi256ENS_6half_tEfNS_4arch4Sm90ELb0ELb1ELb1ELb1ELb0ELb0ELb0ELb1ELb0ELb1ELb1ELb0EEENS1_21CollectiveEpilogueFwdINS6_IJSA_NS7_ILi256EEESB_EEES9_SE_SG_Li256ELb1ELb1ELb1ELb0EEENS1_36VarlenDynamicPersistentTileSchedulerILi128ELi96ELi256ELi128ELb1ELb1ELb1ELb1ELb0ELb1EEEEEEEEEvNT_6ParamsE)
        /*0f24*/ 	.short	0x0210
        /*0f26*/ 	.short	0x0af0


	//----- nvinfo : EIATTR_SW_WAR
	.align		4
.L_393:
        /*0f28*/ 	.byte	0x04, 0x36
        /*0f2a*/ 	.short	(.L_395 - .L_394)
.L_394:
        /*0f2c*/ 	.word	0x00000008
.L_395:


//--------------------- .nv.info._ZN7cutlass13device_kernelIN5flash11enable_sm90INS1_16FlashAttnFwdSm90INS1_25CollectiveMainloopFwdSm90ILi2EN4cute5tupleIJNS5_1CILi1EEES8_S8_EEENS6_IJNS7_ILi128EEENS7_ILi96EEENS7_ILi64EEEEEELi256ENS_6half_tEfNS_4arch4Sm90ELb0ELb1ELb1ELb1ELb0ELb1ELb0ELb1ELb0ELb1ELb1ELb0EEENS1_21CollectiveEpilogueFwdINS6_IJSA_NS7_ILi256EEESB_EEES9_SE_SG_Li256ELb1ELb1ELb1ELb0EEENS1_36VarlenDynamicPersistentTileSchedulerILi128ELi96ELi256ELi128ELb1ELb1ELb1ELb1ELb0ELb1EEEEEEEEEvNT_6ParamsE --------------------------
	.section	.nv.info._ZN7cutlass13device_kernelIN5flash11enable_sm90INS1_16FlashAttnFwdSm90INS1_25CollectiveMainloopFwdSm90ILi2EN4cute5tupleIJNS5_1CILi1EEES8_S8_EEENS6_IJNS7_ILi128EEENS7_ILi96EEENS7_ILi64EEEEEELi256ENS_6half_tEfNS_4arch4Sm90ELb0ELb1ELb1ELb1ELb0ELb1ELb0ELb1ELb0ELb1ELb1ELb0EEENS1_21CollectiveEpilogueFwdINS6_IJSA_NS7_ILi256EEESB_EEES9_SE_SG_Li256ELb1ELb1ELb1ELb0EEENS1_36VarlenDynamicPersistentTileSchedulerILi128ELi96ELi256ELi128ELb1ELb1ELb1ELb1ELb0ELb1EEEEEEEEEvNT_6ParamsE,"",@"SHT_CUDA_INFO"
	.sectionflags	@""
	.align	4


	//----- nvinfo : EIATTR_CUDA_API_VERSION
	.align		4
        /*0000*/ 	.byte	0x04, 0x37
        /*0002*/ 	.short	(.L_397 - .L_396)
.L_396:
        /*0004*/ 	.word	0x00000082


	//----- nvinfo : EIATTR_KPARAM_INFO
	.align		4
.L_397:
        /*0008*/ 	.byte	0x04, 0x17
        /*000a*/ 	.short	(.L_399 - .L_398)
.L_398:
        /*000c*/ 	.word	0x00000000
        /*0010*/ 	.short	0x0000
        /*0012*/ 	.short	0x0070
        /*0014*/ 	.byte	0x00, 0xf0, 0x01, 0x2a


	//----- nvinfo : EIATTR_SPARSE_MMA_MASK
	.align		4
.L_399:
        /*0018*/ 	.byte	0x03, 0x50
        /*001a*/ 	.short	0x0000


	//----- nvinfo : EIATTR_MAXREG_COUNT
	.align		4
        /*001c*/ 	.byte	0x03, 0x1b
        /*001e*/ 	.short	0x00a8


	//----- nvinfo : EIATTR_NUM_BARRIERS
	.align		4
        /*0020*/ 	.byte	0x02, 0x4c
        /*0022*/ 	.byte	0x10
	.zero		1


	//----- nvinfo : EIATTR_EXTERNS
	.align		4
        /*0024*/ 	.byte	0x04, 0x0f
        /*0026*/ 	.short	(.L_401 - .L_400)


	//   ....[0]....
	.align		4
.L_400:
        /*0028*/ 	.word	index@(__assertfail)


	//----- nvinfo : EIATTR_ANNOTATIONS
	.align		4
.L_401:
        /*002c*/ 	.byte	0x04, 0x55
        /*002e*/ 	.short	(.L_403 - .L_402)


	//   ....[0]....
.L_402:
        /* <DEDUP_REMOVED lines=84> */


	//----- nvinfo : EIATTR_MERCURY_ISA_VERSION
	.align		4
.L_403:
        /*0560*/ 	.byte	0x03, 0x5f
        /*0562*/ 	.short	0x0101


	//----- nvinfo : EIATTR_UNUSED_LOAD_BYTE_OFFSET
	.align		4
        /*0564*/ 	.byte	0x04, 0x44
        /*0566*/ 	.short	(.L_405 - .L_404)


	//   ....[0]....
.L_404:
        /*0568*/ 	.word	0x00000ae0
        /*056c*/ 	.word	0x0000fff0


	//   ....[1]....
        /*0570*/ 	.word	0x00016ea0
        /*0574*/ 	.word	0x0000fff0


	//----- nvinfo : EIATTR_INT_WARP_WIDE_INSTR_OFFSETS
	.align		4
.L_405:
        /*0578*/ 	.byte	0x04, 0x31
        /*057a*/ 	.short	(.L_407 - .L_406)


	//   ....[0]....
.L_406:
        /*057c*/ 	.word	0x00000190


	//   ....[1]....
        /*0580*/ 	.word	0x000001d0


	//   ....[2]....
        /*0584*/ 	.word	0x00000240


	//   ....[3]....
        /*0588*/ 	.word	0x0001f8e0


	//   ....[4]....
        /*058c*/ 	.word	0x0001f970


	//   ....[5]....
        /*0590*/ 	.word	0x000235f0


	//   ....[6]....
        /*0594*/ 	.word	0x00023680


	//----- nvinfo : EIATTR_COOP_GROUP_MASK_REGIDS
	.align		4
.L_407:
        /*0598*/ 	.byte	0x04, 0x29
        /*059a*/ 	.short	(.L_409 - .L_408)


	//   ....[0]....
.L_408:
        /*059c*/ 	.word	0xffffffff


	//   ....[1]....
        /*05a0*/ 	.word	0xffffffff


	//   ....[2]....
        /*05a4*/ 	.word	0xffffffff


	//   ....[3]....
        /*05a8*/ 	.word	0xffffffff


	//   ....[4]....
        /*05ac*/ 	.word	0xffffffff


	//   ....[5]....
        /*05b0*/ 	.word	0xffffffff


	//   ....[6]....
        /*05b4*/ 	.word	0xffffffff


	//   ....[7]....
        /*05b8*/ 	.word	0xffffffff


	//   ....[8]....
        /*05bc*/ 	.word	0xffffffff


	//   ....[9]....
        /*05c0*/ 	.word	0xffffffff


	//   ....[10]....
        /*05c4*/ 	.word	0xffffffff


	//   ....[11]....
        /*05c8*/ 	.word	0xffffffff


	//   ....[12]....
        /*05cc*/ 	.word	0xffffffff


	//   ....[13]....
        /*05d0*/ 	.word	0xffffffff


	//   ....[14]....
        /*05d4*/ 	.word	0xffffffff


	//   ....[15]....
        /*05d8*/ 	.word	0xffffffff


	//   ....[16]....
        /*05dc*/ 	.word	0xffffffff


	//   ....[17]....
        /*05e0*/ 	.word	0xffffffff


	//   ....[18]....
        /*05e4*/ 	.word	0xffffffff


	//   ....[19]....
        /*05e8*/ 	.word	0xffffffff


	//   ....[20]....
        /*05ec*/ 	.word	0xffffffff


	//   ....[21]....
        /*05f0*/ 	.word	0xffffffff


	//   ....[22]....
        /*05f4*/ 	.word	0xffffffff


	//   ....[23]....
        /*05f8*/ 	.word	0xffffffff


	//   ....[24]....
        /*05fc*/ 	.word	0xffffffff


	//   ....[25]....
        /*0600*/ 	.word	0xffffffff


	//   ....[26]....
        /*0604*/ 	.word	0xffffffff


	//   ....[27]....
        /*0608*/ 	.word	0xffffffff


	//   ....[28]....
        /*060c*/ 	.word	0xffffffff


	//   ....[29]....
        /*0610*/ 	.word	0xffffffff


	//   ....[30]....
        /*0614*/ 	.word	0xffffffff


	//   ....[31]....
        /*0618*/ 	.word	0xffffffff


	//   ....[32]....
        /*061c*/ 	.word	0xffffffff


	//   ....[33]....
        /*0620*/ 	.word	0xffffffff


	//   ....[34]....
        /*0624*/ 	.word	0xffffffff


	//   ....[35]....
        /*0628*/ 	.word	0xffffffff


	//   ....[36]....
        /*062c*/ 	.word	0xffffffff


	//   ....[37]....
        /*0630*/ 	.word	0xffffffff


	//   ....[38]....
        /*0634*/ 	.word	0xffffffff


	//   ....[39]....
        /*0638*/ 	.word	0xffffffff


	//   ....[40]....
        /*063c*/ 	.word	0xffffffff


	//   ....[41]....
        /*0640*/ 	.word	0xffffffff


	//   ....[42]....
        /*0644*/ 	.word	0xffffffff


	//   ....[43]....
        /*0648*/ 	.word	0xffffffff


	//   ....[44]....
        /*064c*/ 	.word	0xffffffff


	//   ....[45]....
        /*0650*/ 	.word	0xffffffff


	//   ....[46]....
        /*0654*/ 	.word	0xffffffff


	//   ....[47]....
        /*0658*/ 	.word	0xffffffff


	//   ....[48]....
        /*065c*/ 	.word	0xffffffff


	//   ....[49]....
        /*0660*/ 	.word	0xffffffff


	//   ....[50]....
        /*0664*/ 	.word	0xffffffff


	//   ....[51]....
        /*0668*/ 	.word	0xffffffff


	//   ....[52]....
        /*066c*/ 	.word	0xffffffff


	//   ....[53]....
        /*0670*/ 	.word	0xffffffff


	//   ....[54]....
        /*0674*/ 	.word	0xffffffff


	//   ....[55]....
        /*0678*/ 	.word	0xffffffff


	//   ....[56]....
        /*067c*/ 	.word	0xffffffff


	//   ....[57]....
        /*0680*/ 	.word	0xffffffff


	//   ....[58]....
        /*0684*/ 	.word	0xffffffff


	//   ....[59]....
        /*0688*/ 	.word	0xffffffff


	//   ....[60]....
        /*068c*/ 	.word	0xffffffff


	//   ....[61]....
        /*0690*/ 	.word	0xffffffff


	//   ....[62]....
        /*0694*/ 	.word	0xffffffff


	//   ....[63]....
        /*0698*/ 	.word	0xffffffff


	//   ....[64]....
        /*069c*/ 	.word	0xffffffff


	//   ....[65]....
        /*06a0*/ 	.word	0xffffffff


	//   ....[66]....
        /*06a4*/ 	.word	0xffffffff


	//   ....[67]....
        /*06a8*/ 	.word	0xffffffff


	//   ....[68]....
        /*06ac*/ 	.word	0xffffffff


	//   ....[69]....
        /*06b0*/ 	.word	0xffffffff


	//   ....[70]....
        /*06b4*/ 	.word	0xffffffff


	//   ....[71]....
        /*06b8*/ 	.word	0xffffffff


	//   ....[72]....
        /*06bc*/ 	.word	0xffffffff


	//   ....[73]....
        /*06c0*/ 	.word	0xffffffff


	//   ....[74]....
        /*06c4*/ 	.word	0xffffffff


	//   ....[75]....
        /*06c8*/ 	.word	0xffffffff


	//   ....[76]....
        /*06cc*/ 	.word	0xffffffff


	//   ....[77]....
        /*06d0*/ 	.word	0xffffffff


	//   ....[78]....
        /*06d4*/ 	.word	0xffffffff


	//   ....[79]....
        /*06d8*/ 	.word	0xffffffff


	//   ....[80]....
        /*06dc*/ 	.word	0xffffffff


	//   ....[81]....
        /*06e0*/ 	.word	0xffffffff


	//   ....[82]....
        /*06e4*/ 	.word	0xffffffff


	//   ....[83]....
        /*06e8*/ 	.word	0xffffffff


	//   ....[84]....
        /*06ec*/ 	.word	0xffffffff


	//   ....[85]....
        /*06f0*/ 	.word	0xffffffff


	//   ....[86]....
        /*06f4*/ 	.word	0xffffffff


	//   ....[87]....
        /*06f8*/ 	.word	0xffffffff


	//   ....[88]....
        /*06fc*/ 	.word	0xffffffff


	//   ....[89]....
        /*0700*/ 	.word	0xffffffff


	//   ....[90]....
        /*0704*/ 	.word	0xffffffff


	//   ....[91]....
        /*0708*/ 	.word	0xffffffff


	//   ....[92]....
        /*070c*/ 	.word	0xffffffff


	//   ....[93]....
        /*0710*/ 	.word	0xffffffff


	//   ....[94]....
        /*0714*/ 	.word	0xffffffff


	//   ....[95]....
        /*0718*/ 	.word	0xffffffff


	//   ....[96]....
        /*071c*/ 	.word	0xffffffff


	//   ....[97]....
        /*0720*/ 	.word	0xffffffff


	//   ....[98]....
        /*0724*/ 	.word	0xffffffff


	//   ....[99]....
        /*0728*/ 	.word	0xffffffff


	//   ....[100]....
        /*072c*/ 	.word	0xffffffff


	//   ....[101]....
        /*0730*/ 	.word	0xffffffff


	//   ....[102]....
        /*0734*/ 	.word	0xffffffff


	//   ....[103]....
        /*0738*/ 	.word	0xffffffff


	//   ....[104]....
        /*073c*/ 	.word	0xffffffff


	//   ....[105]....
        /*0740*/ 	.word	0xffffffff


	//   ....[106]....
        /*0744*/ 	.word	0xffffffff


	//   ....[107]....
        /*0748*/ 	.word	0xffffffff


	//   ....[108]....
        /*074c*/ 	.word	0xffffffff


	//   ....[109]....
        /*0750*/ 	.word	0xffffffff


	//   ....[110]....
        /*0754*/ 	.word	0xffffffff


	//   ....[111]....
        /*0758*/ 	.word	0xffffffff


	//   ....[112]....
        /*075c*/ 	.word	0xffffffff


	//   ....[113]....
        /*0760*/ 	.word	0xffffffff


	//   ....[114]....
        /*0764*/ 	.word	0xffffffff


	//   ....[115]....
        /*0768*/ 	.word	0xffffffff


	//   ....[116]....
        /*076c*/ 	.word	0xffffffff


	//   ....[117]....
        /*0770*/ 	.word	0xffffffff


	//   ....[118]....
        /*0774*/ 	.word	0xffffffff


	//   ....[119]....
        /*0778*/ 	.word	0xffffffff


	//   ....[120]....
        /*077c*/ 	.word	0xffffffff


	//   ....[121]....
        /*0780*/ 	.word	0xffffffff


	//   ....[122]....
        /*0784*/ 	.word	0xffffffff


	//   ....[123]....
        /*0788*/ 	.word	0xffffffff


	//   ....[124]....
        /*078c*/ 	.word	0xffffffff


	//   ....[125]....
        /*0790*/ 	.word	0xffffffff


	//   ....[126]....
        /*0794*/ 	.word	0xffffffff


	//   ....[127]....
        /*0798*/ 	.word	0xffffffff


	//   ....[128]....
        /*079c*/ 	.word	0x0500000f


	//   ....[129]....
        /*07a0*/ 	.word	0x0500000f


	//   ....[130]....
        /*07a4*/ 	.word	0x0500000f


	//   ....[131]....
        /*07a8*/ 	.word	0x0500000f


	//   ....[132]....
        /*07ac*/ 	.word	0x0500000f


	//   ....[133]....
        /*07b0*/ 	.word	0x0500000f


	//   ....[134]....
        /*07b4*/ 	.word	0x0500000f


	//   ....[135]....
        /*07b8*/ 	.word	0x0500000f


	//   ....[136]....
        /*07bc*/ 	.word	0x0500000f


	//   ....[137]....
        /*07c0*/ 	.word	0x0500000f


	//   ....[138]....
        /*07c4*/ 	.word	0x0500000f


	//   ....[139]....
        /*07c8*/ 	.word	0x0500000f


	//   ....[140]....
        /*07cc*/ 	.word	0x0500000f


	//   ....[141]....
        /*07d0*/ 	.word	0x0500000f


	//   ....[142]....
        /*07d4*/ 	.word	0x0500000f


	//   ....[143]....
        /*07d8*/ 	.word	0x0500000f


	//   ....[144]....
        /*07dc*/ 	.word	0x0500000f


	//   ....[145]....
        /*07e0*/ 	.word	0x0500000f


	//   ....[146]....
        /*07e4*/ 	.word	0x0500000f


	//   ....[147]....
        /*07e8*/ 	.word	0x0500000f


	//   ....[148]....
        /*07ec*/ 	.word	0x0500000f


	//   ....[149]....
        /*07f0*/ 	.word	0x0500000f


	//   ....[150]....
        /*07f4*/ 	.word	0x0500000f


	//   ....[151]....
        /*07f8*/ 	.word	0x0500000f


	//   ....[152]....
        /*07fc*/ 	.word	0x0500000f


	//   ....[153]....
        /*0800*/ 	.word	0x0500000f


	//   ....[154]....
        /*0804*/ 	.word	0x0500000f


	//   ....[155]....
        /*0808*/ 	.word	0x0500000f


	//   ....[156]....
        /*080c*/ 	.word	0x0500000f


	//   ....[157]....
        /*0810*/ 	.word	0x0500000f


	//   ....[158]....
        /*0814*/ 	.word	0x0500000f


	//   ....[159]....
        /*0818*/ 	.word	0x0500000f


	//   ....[160]....
        /*081c*/ 	.word	0x0500000f


	//   ....[161]....
        /*0820*/ 	.word	0x0500000f


	//   ....[162]....
        /*0824*/ 	.word	0x0500000f


	//   ....[163]....
        /*0828*/ 	.word	0x0500000f


	//   ....[164]....
        /*082c*/ 	.word	0x0500000f


	//   ....[165]....
        /*0830*/ 	.word	0x0500000f


	//   ....[166]....
        /*0834*/ 	.word	0x0500000f


	//   ....[167]....
        /*0838*/ 	.word	0x0500000f


	//   ....[168]....
        /*083c*/ 	.word	0x0500000f


	//   ....[169]....
        /*0840*/ 	.word	0x0500000f


	//   ....[170]....
        /*0844*/ 	.word	0x0500000f


	//   ....[171]....
        /*0848*/ 	.word	0x0500000f


	//   ....[172]....
        /*084c*/ 	.word	0x0500000f


	//   ....[173]....
        /*0850*/ 	.word	0x0500000f


	//   ....[174]....
        /*0854*/ 	.word	0x0500000f


	//   ....[175]....
        /*0858*/ 	.word	0x0500000f


	//   ....[176]....
        /*085c*/ 	.word	0x0500000f


	//   ....[177]....
        /*0860*/ 	.word	0x0500000f


	//   ....[178]....
        /*0864*/ 	.word	0x0500000f


	//   ....[179]....
        /*0868*/ 	.word	0x0500000f


	//   ....[180]....
        /*086c*/ 	.word	0x0500000f


	//   ....[181]....
        /*0870*/ 	.word	0x0500000f


	//   ....[182]....
        /*0874*/ 	.word	0x0500000f


	//   ....[183]....
        /*0878*/ 	.word	0x0500000f


	//   ....[184]....
        /*087c*/ 	.word	0x0500000f


	//   ....[185]....
        /*0880*/ 	.word	0x0500000f


	//   ....[186]....
        /*0884*/ 	.word	0x0500000f


	//   ....[187]....
        /*0888*/ 	.word	0x0500000f


	//   ....[188]....
        /*088c*/ 	.word	0x0500000f


	//   ....[189]....
        /*0890*/ 	.word	0x0500000f


	//   ....[190]....
        /*0894*/ 	.word	0x0500000f


	//   ....[191]....
        /*0898*/ 	.word	0x0500000f


	//   ....[192]....
        /*089c*/ 	.word	0x0500000f


	//   ....[193]....
        /*08a0*/ 	.word	0x0500000f


	//   ....[194]....
        /*08a4*/ 	.word	0x0500000f


	//   ....[195]....
        /*08a8*/ 	.word	0x0500000f


	//   ....[196]....
        /*08ac*/ 	.word	0x0500000f


	//   ....[197]....
        /*08b0*/ 	.word	0x0500000f


	//   ....[198]....
        /*08b4*/ 	.word	0x0500000f


	//   ....[199]....
        /*08b8*/ 	.word	0x0500000f


	//   ....[200]....
        /*08bc*/ 	.word	0x0500000f


	//   ....[201]....
        /*08c0*/ 	.word	0x0500000f


	//----- nvinfo : EIATTR_COOP_GROUP_INSTR_OFFSETS
	.align		4
.L_409:
        /*08c4*/ 	.byte	0x04, 0x28
        /*08c6*/ 	.short	(.L_411 - .L_410)


	//   ....[0]....
.L_410:
        /*08c8*/ 	.word	0x00000070


	//   ....[1]....
        /*08cc*/ 	.word	0x000001a0


	//   ....[2]....
        /*08d0*/ 	.word	0x000001f0


	//   ....[3]....
        /*08d4*/ 	.word	0x00000420


	//   ....[4]....
        /*08d8*/ 	.word	0x00000580


	//   ....[5]....
        /*08dc*/ 	.word	0x000006a0


	//   ....[6]....
        /*08e0*/ 	.word	0x00000800


	//   ....[7]....
        /*08e4*/ 	.word	0x00006b90


	//   ....[8]....
        /*08e8*/ 	.word	0x00007310


	//   ....[9]....
        /*08ec*/ 	.word	0x00007320


	//   ....[10]....
        /*08f0*/ 	.word	0x00007330


	//   ....[11]....
        /*08f4*/ 	.word	0x00007340


	//   ....[12]....
        /*08f8*/ 	.word	0x00007650


	//   ....[13]....
        /*08fc*/ 	.word	0x00007660


	//   ....[14]....
        /*0900*/ 	.word	0x00007670


	//   ....[15]....
        /*0904*/ 	.word	0x00007680


	//   ....[16]....
        /*0908*/ 	.word	0x00008850


	//   ....[17]....
        /*090c*/ 	.word	0x00008870


	//   ....[18]....
        /*0910*/ 	.word	0x00008880


	//   ....[19]....
        /*0914*/ 	.word	0x00008890


	//   ....[20]....
        /*0918*/ 	.word	0x00008980


	//   ....[21]....
        /*091c*/ 	.word	0x000089a0


	//   ....[22]....
        /*0920*/ 	.word	0x00008a30


	//   ....[23]....
        /*0924*/ 	.word	0x00008a60


	//   ....[24]....
        /*0928*/ 	.word	0x0000a180


	//   ....[25]....
        /*092c*/ 	.word	0x0000ac30


	//   ....[26]....
        /*0930*/ 	.word	0x0000b5c0


	//   ....[27]....
        /*0934*/ 	.word	0x0000b6d0


	//   ....[28]....
        /*0938*/ 	.word	0x0000bbf0


	//   ....[29]....
        /*093c*/ 	.word	0x0000bcc0


	//   ....[30]....
        /*0940*/ 	.word	0x0000d090


	//   ....[31]....
        /*0944*/ 	.word	0x0000d910


	//   ....[32]....
        /*0948*/ 	.word	0x0000e6f0


	//   ....[33]....
        /*094c*/ 	.word	0x0000e850


	//   ....[34]....
        /*0950*/ 	.word	0x0000f180


	//   ....[35]....
        /*0954*/ 	.word	0x0000f350


	//   ....[36]....
        /*0958*/ 	.word	0x00011020


	//   ....[37]....
        /*095c*/ 	.word	0x00011080


	//   ....[38]....
        /*0960*/ 	.word	0x00011ad0


	//   ....[39]....
        /*0964*/ 	.word	0x00011b30


	//   ....[40]....
        /*0968*/ 	.word	0x00013070


	//   ....[41]....
        /*096c*/ 	.word	0x000138f0


	//   ....[42]....
        /*0970*/ 	.word	0x000146d0


	//   ....[43]....
        /*0974*/ 	.word	0x000147f0


	//   ....[44]....
        /*0978*/ 	.word	0x000151b0


	//   ....[45]....
        /*097c*/ 	.word	0x00015380


	//   ....[46]....
        /*0980*/ 	.word	0x00016420


	//   ....[47]....
        /*0984*/ 	.word	0x00016450


	//   ....[48]....
        /*0988*/ 	.word	0x000164b0


	//   ....[49]....
        /*098c*/ 	.word	0x000164c0


	//   ....[50]....
        /*0990*/ 	.word	0x00017ee0


	//   ....[51]....
        /*0994*/ 	.word	0x00017f00


	//   ....[52]....
        /*0998*/ 	.word	0x00017f10


	//   ....[53]....
        /*099c*/ 	.word	0x00017f20


	//   ....[54]....
        /*09a0*/ 	.word	0x00018930


	//   ....[55]....
        /*09a4*/ 	.word	0x00018940


	//   ....[56]....
        /*09a8*/ 	.word	0x00018b40


	//   ....[57]....
        /*09ac*/ 	.word	0x00018b50


	//   ....[58]....
        /*09b0*/ 	.word	0x00018d10


	//   ....[59]....
        /*09b4*/ 	.word	0x00018d20


	//   ....[60]....
        /*09b8*/ 	.word	0x00018ee0


	//   ....[61]....
        /*09bc*/ 	.word	0x00018ef0


	//   ....[62]....
        /*09c0*/ 	.word	0x00019350


	//   ....[63]....
        /*09c4*/ 	.word	0x00019360


	//   ....[64]....
        /*09c8*/ 	.word	0x0001a180


	//   ....[65]....
        /*09cc*/ 	.word	0x0001a190


	//   ....[66]....
        /*09d0*/ 	.word	0x0001b7d0


	//   ....[67]....
        /*09d4*/ 	.word	0x0001b7e0


	//   ....[68]....
        /*09d8*/ 	.word	0x0001b9b0


	//   ....[69]....
        /*09dc*/ 	.word	0x0001b9c0


	//   ....[70]....
        /*09e0*/ 	.word	0x0001bb80


	//   ....[71]....
        /*09e4*/ 	.word	0x0001bb90


	//   ....[72]....
        /*09e8*/ 	.word	0x0001bd50


	//   ....[73]....
        /*09ec*/ 	.word	0x0001bd60


	//   ....[74]....
        /*09f0*/ 	.word	0x0001bf80


	//   ....[75]....
        /*09f4*/ 	.word	0x0001c190


	//   ....[76]....
        /*09f8*/ 	.word	0x0001c1c0


	//   ....[77]....
        /*09fc*/ 	.word	0x0001c1f0


	//   ....[78]....
        /*0a00*/ 	.word	0x0001c220


	//   ....[79]....
        /*0a04*/ 	.word	0x0001c250


	//   ....[80]....
        /*0a08*/ 	.word	0x0001c280


	//   ....[81]....
        /*0a0c*/ 	.word	0x0001c420


	//   ....[82]....
        /*0a10*/ 	.word	0x0001c450


	//   ....[83]....
        /*0a14*/ 	.word	0x0001c480


	//   ....[84]....
        /*0a18*/ 	.word	0x0001c4b0


	//   ....[85]....
        /*0a1c*/ 	.word	0x0001c4e0


	//   ....[86]....
        /*0a20*/ 	.word	0x0001c510


	//   ....[87]....
        /*0a24*/ 	.word	0x0001c5b0


	//   ....[88]....
        /*0a28*/ 	.word	0x0001c5e0


	//   ....[89]....
        /*0a2c*/ 	.word	0x0001c5f0


	//   ....[90]....
        /*0a30*/ 	.word	0x0001c620


	//   ....[91]....
        /*0a34*/ 	.word	0x0001deb0


	//   ....[92]....
        /*0a38*/ 	.word	0x0001feb0


	//   ....[93]....
        /*0a3c*/ 	.word	0x00020950


	//   ....[94]....
        /*0a40*/ 	.word	0x00020970


	//   ....[95]....
        /*0a44*/ 	.word	0x00020a20


	//   ....[96]....
        /*0a48*/ 	.word	0x00020a30


	//   ....[97]....
        /*0a4c*/ 	.word	0x00020ab0


	//   ....[98]....
        /*0a50*/ 	.word	0x00020ac0


	//   ....[99]....
        /*0a54*/ 	.word	0x00020b40


	//   ....[100]....
        /*0a58*/ 	.word	0x00020b50


	//   ....[101]....
        /*0a5c*/ 	.word	0x00020bd0


	//   ....[102]....
        /*0a60*/ 	.word	0x00020be0


	//   ....[103]....
        /*0a64*/ 	.word	0x00020c60


	//   ....[104]....
        /*0a68*/ 	.word	0x00020c70


	//   ....[105]....
        /*0a6c*/ 	.word	0x00020cf0


	//   ....[106]....
        /*0a70*/ 	.word	0x00020d00


	//   ....[107]....
        /*0a74*/ 	.word	0x00020d50


	//   ....[108]....
        /*0a78*/ 	.word	0x00020d70


	//   ....[109]....
        /*0a7c*/ 	.word	0x00023910


	//   ....[110]....
        /*0a80*/ 	.word	0x00023990


	//   ....[111]....
        /*0a84*/ 	.word	0x000239c0


	//   ....[112]....
        /*0a88*/ 	.word	0x000239d0


	//   ....[113]....
        /*0a8c*/ 	.word	0x00023a00


	//   ....[114]....
        /*0a90*/ 	.word	0x00023a30


	//   ....[115]....
        /*0a94*/ 	.word	0x00023a60


	//   ....[116]....
        /*0a98*/ 	.word	0x00023a90


	//   ....[117]....
        /*0a9c*/ 	.word	0x00023c50


	//   ....[118]....
        /*0aa0*/ 	.word	0x00023c80


	//   ....[119]....
        /*0aa4*/ 	.word	0x00023cb0


	//   ....[120]....
        /*0aa8*/ 	.word	0x00023ce0


	//   ....[121]....
        /*0aac*/ 	.word	0x00023d10


	//   ....[122]....
        /*0ab0*/ 	.word	0x00023d40


	//   ....[123]....
        /*0ab4*/ 	.word	0x00023e10


	//   ....[124]....
        /*0ab8*/ 	.word	0x00023e30


	//   ....[125]....
        /*0abc*/ 	.word	0x00023e40


	//   ....[126]....
        /*0ac0*/ 	.word	0x00023ec0


	//   ....[127]....
        /*0ac4*/ 	.word	0x000249f0


	//   ....[128]....
        /*0ac8*/ 	.word	0x00024e20


	//   ....[129]....
        /*0acc*/ 	.word	0x00024ec0


	//   ....[130]....
        /*0ad0*/ 	.word	0x00024f50


	//   ....[131]....
        /*0ad4*/ 	.word	0x00024fa0


	//   ....[132]....
        /*0ad8*/ 	.word	0x00024ff0


	//   ....[133]....
        /*0adc*/ 	.word	0x00025080


	//   ....[134]....
        /*0ae0*/ 	.word	0x00025110


	//   ....[135]....
        /*0ae4*/ 	.word	0x00025160


	//   ....[136]....
        /*0ae8*/ 	.word	0x000251b0


	//   ....[137]....
        /*0aec*/ 	.word	0x000252b0


	//   ....[138]....
        /*0af0*/ 	.word	0x00025360


	//   ....[139]....
        /*0af4*/ 	.word	0x000253e0


	//   ....[140]....
        /*0af8*/ 	.word	0x00025450


	//   ....[141]....
        /*0afc*/ 	.word	0x00025580


	//   ....[142]....
        /*0b00*/ 	.word	0x00025690


	//   ....[143]....
        /*0b04*/ 	.word	0x00025760


	//   ....[144]....
        /*0b08*/ 	.word	0x000257b0


	//   ....[145]....
        /*0b0c*/ 	.word	0x00025b00


	//   ....[146]....
        /*0b10*/ 	.word	0x00025b50


	//   ....[147]....
        /*0b14*/ 	.word	0x00025be0


	//   ....[148]....
        /*0b18*/ 	.word	0x00025c70


	//   ....[149]....
        /*0b1c*/ 	.word	0x00025d00


	//   ....[150]....
        /*0b20*/ 	.word	0x00025d90


	//   ....[151]....
        /*0b24*/ 	.word	0x00025e20


	//   ....[152]....
        /*0b28*/ 	.word	0x00025eb0


	//   ....[153]....
        /*0b2c*/ 	.word	0x00025f30


	//   ....[154]....
        /*0b30*/ 	.word	0x00025f80


	//   ....[155]....
        /*0b34*/ 	.word	0x00026020


	//   ....[156]....
        /*0b38*/ 	.word	0x000260b0


	//   ....[157]....
        /*0b3c*/ 	.word	0x00026130


	//   ....[158]....
        /*0b40*/ 	.word	0x00026180


	//   ....[159]....
        /*0b44*/ 	.word	0x00026210


	//   ....[160]....
        /*0b48*/ 	.word	0x000262a0


	//   ....[161]....
        /*0b4c*/ 	.word	0x00026330


	//   ....[162]....
        /*0b50*/ 	.word	0x000263c0


	//   ....[163]....
        /*0b54*/ 	.word	0x00026450


	//   ....[164]....
        /*0b58*/ 	.word	0x000264e0


	//   ....[165]....
        /*0b5c*/ 	.word	0x000265a0


	//   ....[166]....
        /*0b60*/ 	.word	0x00026880


	//   ....[167]....
        /*0b64*/ 	.word	0x00026a40


	//   ....[168]....
        /*0b68*/ 	.word	0x00026a90


	//   ....[169]....
        /*0b6c*/ 	.word	0x00026af0


	//   ....[170]....
        /*0b70*/ 	.word	0x00026be0


	//   ....[171]....
        /*0b74*/ 	.word	0x00026c40


	//   ....[172]....
        /*0b78*/ 	.word	0x00026d30


	//   ....[173]....
        /*0b7c*/ 	.word	0x00026d90


	//   ....[174]....
        /*0b80*/ 	.word	0x00026e80


	//   ....[175]....
        /*0b84*/ 	.word	0x00026ee0


	//   ....[176]....
        /*0b88*/ 	.word	0x00026fd0


	//   ....[177]....
        /*0b8c*/ 	.word	0x00027030


	//   ....[178]....
        /*0b90*/ 	.word	0x00027120


	//   ....[179]....
        /*0b94*/ 	.word	0x00027180


	//   ....[180]....
        /*0b98*/ 	.word	0x00027250


	//   ....[181]....
        /*0b9c*/ 	.word	0x000272d0


	//   ....[182]....
        /*0ba0*/ 	.word	0x000273a0


	//   ....[183]....
        /*0ba4*/ 	.word	0x000276d0


	//   ....[184]....
        /*0ba8*/ 	.word	0x00027770


	//   ....[185]....
        /*0bac*/ 	.word	0x00027910


	//   ....[186]....
        /*0bb0*/ 	.word	0x00027990


	//   ....[187]....
        /*0bb4*/ 	.word	0x00027a10


	//   ....[188]....
        /*0bb8*/ 	.word	0x00027a90


	//   ....[189]....
        /*0bbc*/ 	.word	0x00027b10


	//   ....[190]....
        /*0bc0*/ 	.word	0x00027ba0


	//   ....[191]....
        /*0bc4*/ 	.word	0x00027c40


	//   ....[192]....
        /*0bc8*/ 	.word	0x00027cf0


	//   ....[193]....
        /*0bcc*/ 	.word	0x00027d70


	//   ....[194]....
        /*0bd0*/ 	.word	0x00027df0


	//   ....[195]....
        /*0bd4*/ 	.word	0x00027e70


	//   ....[196]....
        /*0bd8*/ 	.word	0x00027f00


	//   ....[197]....
        /*0bdc*/ 	.word	0x00027f80


	//   ....[198]....
        /*0be0*/ 	.word	0x00028030


	//   ....[199]....
        /*0be4*/ 	.word	0x00028080


	//   ....[200]....
        /*0be8*/ 	.word	0x00028140


	//   ....[201]....
        /*0bec*/ 	.word	0x00028270


	//----- nvinfo : EIATTR_REG_RECONFIG
	.align		4
.L_411:
        /*0bf0*/ 	.byte	0x01, 0x54
	.zero		2


	//----- nvinfo : EIATTR_SYSCALL_OFFSETS
	.align		4
        /*0bf4*/ 	.byte	0x04, 0x46
        /*0bf6*/ 	.short	(.L_413 - .L_412)


	//   ....[0]....
.L_412:
        /*0bf8*/ 	.word	0x000021c0


	//   ....[1]....
        /*0bfc*/ 	.word	0x00002310


	//   ....[2]....
        /*0c00*/ 	.word	0x00006d30


	//   ....[3]....
        /*0c04*/ 	.word	0x00007040


	//   ....[4]....
        /*0c08*/ 	.word	0x0001fae0


	//   ....[5]....
        /*0c0c*/ 	.word	0x0001fc30


	//   ....[6]....
        /*0c10*/ 	.word	0x0001fd20


	//   ....[7]....
        /*0c14*/ 	.word	0x00020530


	//----- nvinfo : EIATTR_MBARRIER_INSTR_OFFSETS
	.align		4
.L_413:
        /*0c18*/ 	.byte	0x04, 0x39
        /*0c1a*/ 	.short	(.L_415 - .L_414)


	//   ....[0]....
.L_414:
        /*0c1c*/ 	.word	0x000002d0
        /*0c20*/ 	.word	0x000000ff
        /*0c24*/ 	.word	0x00022800
        /*0c28*/ 	.short	0x0100
        /*0c2a*/ 	.byte	0x08
	.zero		1


	//   ....[1]....
        /*0c2c*/ 	.word	0x000002e0
        /*0c30*/ 	.word	0x000000ff
        /*0c34*/ 	.word	0x00022820
        /*0c38*/ 	.short	0x0100
        /*0c3a*/ 	.byte	0x08
	.zero		1


	//   ....[2]....
        /*0c3c*/ 	.word	0x000003d0
        /*0c40*/ 	.word	0x000000ff
        /*0c44*/ 	.word	0x00022830
        /*0c48*/ 	.short	0x0100
        /*0c4a*/ 	.byte	0x08
	.zero		1


	//   ....[3]....
        /*0c4c*/ 	.word	0x000003e0
        /*0c50*/ 	.word	0x000000ff
        /*0c54*/ 	.word	0x00022840
        /*0c58*/ 	.short	0x0100
        /*0c5a*/ 	.byte	0x08
	.zero		1


	//   ....[4]....
        /*0c5c*/ 	.word	0x000003f0
        /*0c60*/ 	.word	0x000000ff
        /*0c64*/ 	.word	0x00022838
        /*0c68*/ 	.short	0x0100
        /*0c6a*/ 	.byte	0x08
	.zero		1


	//   ....[5]....
        /*0c6c*/ 	.word	0x00000400
        /*0c70*/ 	.word	0x000000ff
        /*0c74*/ 	.word	0x00022848
        /*0c78*/ 	.short	0x0100
        /*0c7a*/ 	.byte	0x08
	.zero		1


	//   ....[6]....
        /*0c7c*/ 	.word	0x00000530
        /*0c80*/ 	.word	0x000000ff
        /*0c84*/ 	.word	0x00022850
        /*0c88*/ 	.short	0x0100
        /*0c8a*/ 	.byte	0x08
	.zero		1


	//   ....[7]....
        /*0c8c*/ 	.word	0x00000540
        /*0c90*/ 	.word	0x000000ff
        /*0c94*/ 	.word	0x00022860
        /*0c98*/ 	.short	0x0100
        /*0c9a*/ 	.byte	0x08
	.zero		1


	//   ....[8]....
        /*0c9c*/ 	.word	0x00000550
        /*0ca0*/ 	.word	0x000000ff
        /*0ca4*/ 	.word	0x00022858
        /*0ca8*/ 	.short	0x0100
        /*0caa*/ 	.byte	0x08
	.zero		1


	//   ....[9]....
        /*0cac*/ 	.word	0x00000560
        /*0cb0*/ 	.word	0x000000ff
        /*0cb4*/ 	.word	0x00022868
        /*0cb8*/ 	.short	0x0100
        /*0cba*/ 	.byte	0x08
	.zero		1


	//   ....[10]....
        /*0cbc*/ 	.word	0x00000650
        /*0cc0*/ 	.word	0x000000ff
        /*0cc4*/ 	.word	0x00022870
        /*0cc8*/ 	.short	0x0100
        /*0cca*/ 	.byte	0x06
	.zero		1


	//   ....[11]....
        /*0ccc*/ 	.word	0x00000660
        /*0cd0*/ 	.word	0x000000ff
        /*0cd4*/ 	.word	0x00022880
        /*0cd8*/ 	.short	0x0100
        /*0cda*/ 	.byte	0x06
	.zero		1


	//   ....[12]....
        /*0cdc*/ 	.word	0x00000670
        /*0ce0*/ 	.word	0x000000ff
        /*0ce4*/ 	.word	0x00022878
        /*0ce8*/ 	.short	0x0100
        /*0cea*/ 	.byte	0x06
	.zero		1


	//   ....[13]....
        /*0cec*/ 	.word	0x00000680
        /*0cf0*/ 	.word	0x000000ff
        /*0cf4*/ 	.word	0x00022888
        /*0cf8*/ 	.short	0x0100
        /*0cfa*/ 	.byte	0x06
	.zero		1


	//   ....[14]....
        /*0cfc*/ 	.word	0x000007b0
        /*0d00*/ 	.word	0x000000ff
        /*0d04*/ 	.word	0x00022890
        /*0d08*/ 	.short	0x0100
        /*0d0a*/ 	.byte	0x08
	.zero		1


	//   ....[15]....
        /*0d0c*/ 	.word	0x000007c0
        /*0d10*/ 	.word	0x000000ff
        /*0d14*/ 	.word	0x000228a0
        /*0d18*/ 	.short	0x0100
        /*0d1a*/ 	.byte	0x08
	.zero		1


	//   ....[16]....
        /*0d1c*/ 	.word	0x000007d0
        /*0d20*/ 	.word	0x000000ff
        /*0d24*/ 	.word	0x00022898
        /*0d28*/ 	.short	0x0100
        /*0d2a*/ 	.byte	0x08
	.zero		1


	//   ....[17]....
        /*0d2c*/ 	.word	0x000007e0
        /*0d30*/ 	.word	0x000000ff
        /*0d34*/ 	.word	0x000228a8
        /*0d38*/ 	.short	0x0100
        /*0d3a*/ 	.byte	0x08
	.zero		1


	//   ....[18]....
        /*0d3c*/ 	.word	0x00000910
        /*0d40*/ 	.word	0x000000ff
        /*0d44*/ 	.word	0x000228b0
        /*0d48*/ 	.short	0x0100
        /*0d4a*/ 	.byte	0x08
	.zero		1


	//   ....[19]....
        /*0d4c*/ 	.word	0x00000920
        /*0d50*/ 	.word	0x000000ff
        /*0d54*/ 	.word	0x000228c0
        /*0d58*/ 	.short	0x0100
        /*0d5a*/ 	.byte	0x08
	.zero		1


	//   ....[20]....
        /*0d5c*/ 	.word	0x00000930
        /*0d60*/ 	.word	0x000000ff
        /*0d64*/ 	.word	0x000228b8
        /*0d68*/ 	.short	0x0100
        /*0d6a*/ 	.byte	0x08
	.zero		1


	//   ....[21]....
        /*0d6c*/ 	.word	0x00000940
        /*0d70*/ 	.word	0x000000ff
        /*0d74*/ 	.word	0x000228c8
        /*0d78*/ 	.short	0x0100
        /*0d7a*/ 	.byte	0x08
	.zero		1


	//   ....[22]....
        /*0d7c*/ 	.word	0x00003560
        /*0d80*/ 	.word	0x0000005f
        /*0d84*/ 	.word	0x00022890
        /*0d88*/ 	.short	0x010a
        /*0d8a*/ 	.byte	0x3f
	.zero		1


	//   ....[23]....
        /*0d8c*/ 	.word	0x000046c0
        /*0d90*/ 	.word	0x0000005f
        /*0d94*/ 	.word	0x00022890
        /*0d98*/ 	.short	0x010a
        /*0d9a*/ 	.byte	0x3f
	.zero		1


	//   ....[24]....
        /*0d9c*/ 	.word	0x00005700
        /*0da0*/ 	.word	0x0000005f
        /*0da4*/ 	.word	0x00022890
        /*0da8*/ 	.short	0x010a
        /*0daa*/ 	.byte	0x3f
	.zero		1


	//   ....[25]....
        /*0dac*/ 	.word	0x00005910
        /*0db0*/ 	.word	0x00000020
        /*0db4*/ 	.word	0x00000000
        /*0db8*/ 	.short	0x0101
        /*0dba*/ 	.byte	0x3f
	.zero		1


	//   ....[26]....
        /*0dbc*/ 	.word	0x00005950
        /*0dc0*/ 	.word	0x0000005f
        /*0dc4*/ 	.word	0x000228b0
        /*0dc8*/ 	.short	0x010a
        /*0dca*/ 	.byte	0x3f
	.zero		1


	//   ....[27]....
        /*0dcc*/ 	.word	0x00005fa0
        /*0dd0*/ 	.word	0x0000005f
        /*0dd4*/ 	.word	0x00000000
        /*0dd8*/ 	.short	0x0101
        /*0dda*/ 	.byte	0x3f
	.zero		1


	//   ....[28]....
        /*0ddc*/ 	.word	0x00006dc0
        /*0de0*/ 	.word	0x00000013
        /*0de4*/ 	.word	0x00022800
        /*0de8*/ 	.short	0x010a
        /*0dea*/ 	.byte	0x3f
	.zero		1


	//   ....[29]....
        /*0dec*/ 	.word	0x00006e10
        /*0df0*/ 	.word	0x00000013
        /*0df4*/ 	.word	0x00022800
        /*0df8*/ 	.short	0x010a
        /*0dfa*/ 	.byte	0x3f
	.zero		1


	//   ....[30]....
        /*0dfc*/ 	.word	0x000078a0
        /*0e00*/ 	.word	0x00000013
        /*0e04*/ 	.word	0x00022800
        /*0e08*/ 	.short	0x010a
        /*0e0a*/ 	.byte	0x3f
	.zero		1


	//   ....[31]....
        /*0e0c*/ 	.word	0x00008cc0
        /*0e10*/ 	.word	0x00000013
        /*0e14*/ 	.word	0x00022800
        /*0e18*/ 	.short	0x010a
        /*0e1a*/ 	.byte	0x3f
	.zero		1


	//   ....[32]....
        /*0e1c*/ 	.word	0x00009b20
        /*0e20*/ 	.word	0x00000004
        /*0e24*/ 	.word	0x00022830
        /*0e28*/ 	.short	0x010a
        /*0e2a*/ 	.byte	0x3f
	.zero		1


	//   ....[33]....
        /*0e2c*/ 	.word	0x00009bc0
        /*0e30*/ 	.word	0x00000004
        /*0e34*/ 	.word	0x00022830
        /*0e38*/ 	.short	0x010a
        /*0e3a*/ 	.byte	0x3f
	.zero		1


	//   ....[34]....
        /*0e3c*/ 	.word	0x0000a350
        /*0e40*/ 	.word	0x00000031
        /*0e44*/ 	.word	0x00000000
        /*0e48*/ 	.short	0x0101
        /*0e4a*/ 	.byte	0x3f
	.zero		1


	//   ....[35]....
        /*0e4c*/ 	.word	0x0000c580
        /*0e50*/ 	.word	0x00000004
        /*0e54*/ 	.word	0x00022850
        /*0e58*/ 	.short	0x010a
        /*0e5a*/ 	.byte	0x3f
	.zero		1


	//   ....[36]....
        /*0e5c*/ 	.word	0x0000c5d0
        /*0e60*/ 	.word	0x00000004
        /*0e64*/ 	.word	0x00022850
        /*0e68*/ 	.short	0x010a
        /*0e6a*/ 	.byte	0x3f
	.zero		1


	//   ....[37]....
        /*0e6c*/ 	.word	0x0000ca20
        /*0e70*/ 	.word	0x00000004
        /*0e74*/ 	.word	0x00000000
        /*0e78*/ 	.short	0x0101
        /*0e7a*/ 	.byte	0x3f
	.zero		1


	//   ....[38]....
        /*0e7c*/ 	.word	0x0000cd60
        /*0e80*/ 	.word	0x000000d4
        /*0e84*/ 	.word	0x00022830
        /*0e88*/ 	.short	0x010a
        /*0e8a*/ 	.byte	0x3f
	.zero		1


	//   ....[39]....
        /*0e8c*/ 	.word	0x0000cdc0
        /*0e90*/ 	.word	0x000000d4
        /*0e94*/ 	.word	0x00022830
        /*0e98*/ 	.short	0x010a
        /*0e9a*/ 	.byte	0x3f
	.zero		1


	//   ....[40]....
        /*0e9c*/ 	.word	0x0000d470
        /*0ea0*/ 	.word	0x000000a6
        /*0ea4*/ 	.word	0x00000000
        /*0ea8*/ 	.short	0x0101
        /*0eaa*/ 	.byte	0x3f
	.zero		1


	//   ....[41]....
        /*0eac*/ 	.word	0x00010000
        /*0eb0*/ 	.word	0x000000d4
        /*0eb4*/ 	.word	0x00022850
        /*0eb8*/ 	.short	0x010a
        /*0eba*/ 	.byte	0x3f
	.zero		1


	//   ....[42]....
        /*0ebc*/ 	.word	0x00010050
        /*0ec0*/ 	.word	0x000000d4
        /*0ec4*/ 	.word	0x00022850
        /*0ec8*/ 	.short	0x010a
        /*0eca*/ 	.byte	0x3f
	.zero		1


	//   ....[43]....
        /*0ecc*/ 	.word	0x00010420
        /*0ed0*/ 	.word	0x000000d4
        /*0ed4*/ 	.word	0x00000000
        /*0ed8*/ 	.short	0x0101
        /*0eda*/ 	.byte	0x3f
	.zero		1


	//   ....[44]....
        /*0edc*/ 	.word	0x00010830
        /*0ee0*/ 	.word	0x00000004
        /*0ee4*/ 	.word	0x00022830
        /*0ee8*/ 	.short	0x010a
        /*0eea*/ 	.byte	0x3f
	.zero		1


	//   ....[45]....
        /*0eec*/ 	.word	0x00010890
        /*0ef0*/ 	.word	0x00000004
        /*0ef4*/ 	.word	0x00022830
        /*0ef8*/ 	.short	0x010a
        /*0efa*/ 	.byte	0x3f
	.zero		1


	//   ....[46]....
        /*0efc*/ 	.word	0x00011ee0
        /*0f00*/ 	.word	0x0000009d
        /*0f04*/ 	.word	0x00000000
        /*0f08*/ 	.short	0x0101
        /*0f0a*/ 	.byte	0x3f
	.zero		1


	//   ....[47]....
        /*0f0c*/ 	.word	0x00012820
        /*0f10*/ 	.word	0x00000004
        /*0f14*/ 	.word	0x00022850
        /*0f18*/ 	.short	0x010a
        /*0f1a*/ 	.byte	0x3f
	.zero		1


	//   ....[48]....
        /*0f1c*/ 	.word	0x00012870
        /*0f20*/ 	.word	0x00000004
        /*0f24*/ 	.word	0x00022850
        /*0f28*/ 	.short	0x010a
        /*0f2a*/ 	.byte	0x3f
	.zero		1


	//   ....[49]....
        /*0f2c*/ 	.word	0x00012c20
        /*0f30*/ 	.word	0x00000004
        /*0f34*/ 	.word	0x00000000
        /*0f38*/ 	.short	0x0101
        /*0f3a*/ 	.byte	0x3f
	.zero		1


	//   ....[50]....
        /*0f3c*/ 	.word	0x00012d50
        /*0f40*/ 	.word	0x000000d3
        /*0f44*/ 	.word	0x00022830
        /*0f48*/ 	.short	0x010a
        /*0f4a*/ 	.byte	0x3f
	.zero		1


	//   ....[51]....
        /*0f4c*/ 	.word	0x00012db0
        /*0f50*/ 	.word	0x000000d3
        /*0f54*/ 	.word	0x00022830
        /*0f58*/ 	.short	0x010a
        /*0f5a*/ 	.byte	0x3f
	.zero		1


	//   ....[52]....
        /*0f5c*/ 	.word	0x00013400
        /*0f60*/ 	.word	0x000000a4
        /*0f64*/ 	.word	0x00000000
        /*0f68*/ 	.short	0x0101
        /*0f6a*/ 	.byte	0x3f
	.zero		1


	//   ....[53]....
        /*0f6c*/ 	.word	0x00015fd0
        /*0f70*/ 	.word	0x000000d3
        /*0f74*/ 	.word	0x00022850
        /*0f78*/ 	.short	0x010a
        /*0f7a*/ 	.byte	0x3f
	.zero		1


	//   ....[54]....
        /*0f7c*/ 	.word	0x00016020
        /*0f80*/ 	.word	0x000000d3
        /*0f84*/ 	.word	0x00022850
        /*0f88*/ 	.short	0x010a
        /*0f8a*/ 	.byte	0x3f
	.zero		1


	//   ....[55]....
        /*0f8c*/ 	.word	0x000163f0
        /*0f90*/ 	.word	0x000000d3
        /*0f94*/ 	.word	0x00000000
        /*0f98*/ 	.short	0x0101
        /*0f9a*/ 	.byte	0x3f
	.zero		1


	//   ....[56]....
        /*0f9c*/ 	.word	0x00018900
        /*0fa0*/ 	.word	0x00000003
        /*0fa4*/ 	.word	0x00000000
        /*0fa8*/ 	.short	0x0101
        /*0faa*/ 	.byte	0x3f
	.zero		1


	//   ....[57]....
        /*0fac*/ 	.word	0x000192b0
        /*0fb0*/ 	.word	0x00000003
        /*0fb4*/ 	.word	0x00000000
        /*0fb8*/ 	.short	0x0101
        /*0fba*/ 	.byte	0x3f
	.zero		1


	//   ....[58]....
        /*0fbc*/ 	.word	0x0001df90
        /*0fc0*/ 	.word	0x00000013
        /*0fc4*/ 	.word	0x00022820
        /*0fc8*/ 	.short	0x010a
        /*0fca*/ 	.byte	0x3f
	.zero		1


	//   ....[59]....
        /*0fcc*/ 	.word	0x0001e060
        /*0fd0*/ 	.word	0x00000007
        /*0fd4*/ 	.word	0x000228a0
        /*0fd8*/ 	.short	0x010a
        /*0fda*/ 	.byte	0x3f
	.zero		1


	//   ....[60]....
        /*0fdc*/ 	.word	0x0001e2a0
        /*0fe0*/ 	.word	0x00000007
        /*0fe4*/ 	.word	0x000228c0
        /*0fe8*/ 	.short	0x010a
        /*0fea*/ 	.byte	0x3f
	.zero		1


	//   ....[61]....
        /*0fec*/ 	.word	0x0001e940
        /*0ff0*/ 	.word	0x00000006
        /*0ff4*/ 	.word	0x000228a0
        /*0ff8*/ 	.short	0x010a
        /*0ffa*/ 	.byte	0x3f
	.zero		1


	//   ....[62]....
        /*0ffc*/ 	.word	0x0001eb70
        /*1000*/ 	.word	0x00000006
        /*1004*/ 	.word	0x000228c0
        /*1008*/ 	.short	0x010a
        /*100a*/ 	.byte	0x3f
	.zero		1


	//   ....[63]....
        /*100c*/ 	.word	0x00020110
        /*1010*/ 	.word	0x00000000
        /*1014*/ 	.word	0x00022840
        /*1018*/ 	.short	0x010a
        /*101a*/ 	.byte	0x3f
	.zero		1


	//   ....[64]....
        /*101c*/ 	.word	0x00020e10
        /*1020*/ 	.word	0x00000013
        /*1024*/ 	.word	0x00022800
        /*1028*/ 	.short	0x0107
        /*102a*/ 	.byte	0x3f
	.zero		1


	//   ....[65]....
        /*102c*/ 	.word	0x00020f00
        /*1030*/ 	.word	0x00000013
        /*1034*/ 	.word	0x00022800
        /*1038*/ 	.short	0x0101
        /*103a*/ 	.byte	0x3f
	.zero		1


	//   ....[66]....
        /*103c*/ 	.word	0x00020f20
        /*1040*/ 	.word	0x00000013
        /*1044*/ 	.word	0x00022820
        /*1048*/ 	.short	0x010a
        /*104a*/ 	.byte	0x3f
	.zero		1


	//   ....[67]....
        /*104c*/ 	.word	0x00021000
        /*1050*/ 	.word	0x00000002
        /*1054*/ 	.word	0x00022860
        /*1058*/ 	.short	0x010a
        /*105a*/ 	.byte	0x3f
	.zero		1


	//   ....[68]....
        /*105c*/ 	.word	0x00021930
        /*1060*/ 	.word	0x00000002
        /*1064*/ 	.word	0x00022840
        /*1068*/ 	.short	0x010a
        /*106a*/ 	.byte	0x3f
	.zero		1


	//   ....[69]....
        /*106c*/ 	.word	0x00021b90
        /*1070*/ 	.word	0x00000002
        /*1074*/ 	.word	0x00022860
        /*1078*/ 	.short	0x010a
        /*107a*/ 	.byte	0x3f
	.zero		1


	//   ....[70]....
        /*107c*/ 	.word	0x00022380
        /*1080*/ 	.word	0x00000003
        /*1084*/ 	.word	0x00022840
        /*1088*/ 	.short	0x010a
        /*108a*/ 	.byte	0x3f
	.zero		1


	//   ....[71]....
        /*108c*/ 	.word	0x000225d0
        /*1090*/ 	.word	0x00000003
        /*1094*/ 	.word	0x00022860
        /*1098*/ 	.short	0x010a
        /*109a*/ 	.byte	0x3f
	.zero		1


	//   ....[72]....
        /*109c*/ 	.word	0x00022d50
        /*10a0*/ 	.word	0x00000003
        /*10a4*/ 	.word	0x00022840
        /*10a8*/ 	.short	0x010a
        /*10aa*/ 	.byte	0x3f
	.zero		1


	//   ....[73]....
        /*10ac*/ 	.word	0x00022fb0
        /*10b0*/ 	.word	0x00000003
        /*10b4*/ 	.word	0x00022860
        /*10b8*/ 	.short	0x010a
        /*10ba*/ 	.byte	0x3f
	.zero		1


	//   ....[74]....
        /*10bc*/ 	.word	0x00024970
        /*10c0*/ 	.word	0x00000000
        /*10c4*/ 	.word	0x00022820
        /*10c8*/ 	.short	0x010a
        /*10ca*/ 	.byte	0x3f
	.zero		1


	//   ....[75]....
        /*10cc*/ 	.word	0x00024b20
        /*10d0*/ 	.word	0x00000006
        /*10d4*/ 	.word	0x00000000
        /*10d8*/ 	.short	0x010a
        /*10da*/ 	.byte	0x3f
	.zero		1


	//   ....[76]....
        /*10dc*/ 	.word	0x00024b90
        /*10e0*/ 	.word	0x00000007
        /*10e4*/ 	.word	0x00000000
        /*10e8*/ 	.short	0x010a
        /*10ea*/ 	.byte	0x3f
	.zero		1


	//   ....[77]....
        /*10ec*/ 	.word	0x00024c00
        /*10f0*/ 	.word	0x00000004
        /*10f4*/ 	.word	0x00000000
        /*10f8*/ 	.short	0x010a
        /*10fa*/ 	.byte	0x3f
	.zero		1


	//   ....[78]....
        /*10fc*/ 	.word	0x00024c30
        /*1100*/ 	.word	0x00000003
        /*1104*/ 	.word	0x00000000
        /*1108*/ 	.short	0x010a
        /*110a*/ 	.byte	0x3f
	.zero		1


	//   ....[79]....
        /*110c*/ 	.word	0x00024c90
        /*1110*/ 	.word	0x0000005f
        /*1114*/ 	.word	0x00022890
        /*1118*/ 	.short	0x010a
        /*111a*/ 	.byte	0x3f
	.zero		1


	//   ....[80]....
        /*111c*/ 	.word	0x00024ce0
        /*1120*/ 	.word	0x0000005f
        /*1124*/ 	.word	0x00022890
        /*1128*/ 	.short	0x010a
        /*112a*/ 	.byte	0x3f
	.zero		1


	//   ....[81]....
        /*112c*/ 	.word	0x00024d30
        /*1130*/ 	.word	0x0000005f
        /*1134*/ 	.word	0x00022890
        /*1138*/ 	.short	0x010a
        /*113a*/ 	.byte	0x3f
	.zero		1


	//   ....[82]....
        /*113c*/ 	.word	0x00024d80
        /*1140*/ 	.word	0x0000005f
        /*1144*/ 	.word	0x000228b0
        /*1148*/ 	.short	0x010a
        /*114a*/ 	.byte	0x3f
	.zero		1


	//   ....[83]....
        /*114c*/ 	.word	0x000251f0
        /*1150*/ 	.word	0x00000013
        /*1154*/ 	.word	0x00022800
        /*1158*/ 	.short	0x010a
        /*115a*/ 	.byte	0x3f
	.zero		1


	//   ....[84]....
        /*115c*/ 	.word	0x000257e0
        /*1160*/ 	.word	0x00000013
        /*1164*/ 	.word	0x00022800
        /*1168*/ 	.short	0x010a
        /*116a*/ 	.byte	0x3f
	.zero		1


	//   ....[85]....
        /*116c*/ 	.word	0x00025830
        /*1170*/ 	.word	0x00000004
        /*1174*/ 	.word	0x00022830
        /*1178*/ 	.short	0x010a
        /*117a*/ 	.byte	0x3f
	.zero		1


	//   ....[86]....
        /*117c*/ 	.word	0x00025880
        /*1180*/ 	.word	0x00000004
        /*1184*/ 	.word	0x00022850
        /*1188*/ 	.short	0x010a
        /*118a*/ 	.byte	0x3f
	.zero		1


	//   ....[87]....
        /*118c*/ 	.word	0x000258d0
        /*1190*/ 	.word	0x000000d4
        /*1194*/ 	.word	0x00022830
        /*1198*/ 	.short	0x010a
        /*119a*/ 	.byte	0x3f
	.zero		1


	//   ....[88]....
        /*119c*/ 	.word	0x00025920
        /*11a0*/ 	.word	0x000000d4
        /*11a4*/ 	.word	0x00022850
        /*11a8*/ 	.short	0x010a
        /*11aa*/ 	.byte	0x3f
	.zero		1


	//   ....[89]....
        /*11ac*/ 	.word	0x00025970
        /*11b0*/ 	.word	0x00000004
        /*11b4*/ 	.word	0x00022830
        /*11b8*/ 	.short	0x010a
        /*11ba*/ 	.byte	0x3f
	.zero		1


	//   ....[90]....
        /*11bc*/ 	.word	0x000259c0
        /*11c0*/ 	.word	0x00000004
        /*11c4*/ 	.word	0x00022850
        /*11c8*/ 	.short	0x010a
        /*11ca*/ 	.byte	0x3f
	.zero		1


	//   ....[91]....
        /*11cc*/ 	.word	0x00025a10
        /*11d0*/ 	.word	0x000000d3
        /*11d4*/ 	.word	0x00022830
        /*11d8*/ 	.short	0x010a
        /*11da*/ 	.byte	0x3f
	.zero		1


	//   ....[92]....
        /*11dc*/ 	.word	0x00025a60
        /*11e0*/ 	.word	0x000000d3
        /*11e4*/ 	.word	0x00022850
        /*11e8*/ 	.short	0x010a
        /*11ea*/ 	.byte	0x3f
	.zero		1


	//   ....[93]....
        /*11ec*/ 	.word	0x00026660
        /*11f0*/ 	.word	0x00000013
        /*11f4*/ 	.word	0x00022820
        /*11f8*/ 	.short	0x010a
        /*11fa*/ 	.byte	0x3f
	.zero		1


	//   ....[94]....
        /*11fc*/ 	.word	0x000266b0
        /*1200*/ 	.word	0x00000007
        /*1204*/ 	.word	0x000228a0
        /*1208*/ 	.short	0x010a
        /*120a*/ 	.byte	0x3f
	.zero		1


	//   ....[95]....
        /*120c*/ 	.word	0x00026700
        /*1210*/ 	.word	0x00000007
        /*1214*/ 	.word	0x000228c0
        /*1218*/ 	.short	0x010a
        /*121a*/ 	.byte	0x3f
	.zero		1


	//   ....[96]....
        /*121c*/ 	.word	0x00026750
        /*1220*/ 	.word	0x00000006
        /*1224*/ 	.word	0x000228a0
        /*1228*/ 	.short	0x010a
        /*122a*/ 	.byte	0x3f
	.zero		1


	//   ....[97]....
        /*122c*/ 	.word	0x000267a0
        /*1230*/ 	.word	0x00000006
        /*1234*/ 	.word	0x000228c0
        /*1238*/ 	.short	0x010a
        /*123a*/ 	.byte	0x3f
	.zero		1


	//   ....[98]....
        /*123c*/ 	.word	0x00026940
        /*1240*/ 	.word	0x00000000
        /*1244*/ 	.word	0x00022840
        /*1248*/ 	.short	0x010a
        /*124a*/ 	.byte	0x3f
	.zero		1


	//   ....[99]....
        /*124c*/ 	.word	0x000273e0
        /*1250*/ 	.word	0x00000013
        /*1254*/ 	.word	0x00022820
        /*1258*/ 	.short	0x010a
        /*125a*/ 	.byte	0x3f
	.zero		1


	//   ....[100]....
        /*125c*/ 	.word	0x00027430
        /*1260*/ 	.word	0x00000002
        /*1264*/ 	.word	0x00022860
        /*1268*/ 	.short	0x010a
        /*126a*/ 	.byte	0x3f
	.zero		1


	//   ....[101]....
        /*126c*/ 	.word	0x00027480
        /*1270*/ 	.word	0x00000002
        /*1274*/ 	.word	0x00022840
        /*1278*/ 	.short	0x010a
        /*127a*/ 	.byte	0x3f
	.zero		1


	//   ....[102]....
        /*127c*/ 	.word	0x000274d0
        /*1280*/ 	.word	0x00000002
        /*1284*/ 	.word	0x00022860
        /*1288*/ 	.short	0x010a
        /*128a*/ 	.byte	0x3f
	.zero		1


	//   ....[103]....
        /*128c*/ 	.word	0x00027520
        /*1290*/ 	.word	0x00000003
        /*1294*/ 	.word	0x00022840
        /*1298*/ 	.short	0x010a
        /*129a*/ 	.byte	0x3f
	.zero		1


	//   ....[104]....
        /*129c*/ 	.word	0x00027570
        /*12a0*/ 	.word	0x00000003
        /*12a4*/ 	.word	0x00022860
        /*12a8*/ 	.short	0x010a
        /*12aa*/ 	.byte	0x3f
	.zero		1


	//   ....[105]....
        /*12ac*/ 	.word	0x000275c0
        /*12b0*/ 	.word	0x00000003
        /*12b4*/ 	.word	0x00022840
        /*12b8*/ 	.short	0x010a
        /*12ba*/ 	.byte	0x3f
	.zero		1


	//   ....[106]....
        /*12bc*/ 	.word	0x00027610
        /*12c0*/ 	.word	0x00000003
        /*12c4*/ 	.word	0x00022860
        /*12c8*/ 	.short	0x010a
        /*12ca*/ 	.byte	0x3f
	.zero		1


	//   ....[107]....
        /*12cc*/ 	.word	0x00028190
        /*12d0*/ 	.word	0x00000000
        /*12d4*/ 	.word	0x00022820
        /*12d8*/ 	.short	0x010a
        /*12da*/ 	.byte	0x3f
	.zero		1


	//   ....[108]....
        /*12dc*/ 	.word	0x00028330
        /*12e0*/ 	.word	0x00000006
        /*12e4*/ 	.word	0x00000000
        /*12e8*/ 	.short	0x010a
        /*12ea*/ 	.byte	0x3f
	.zero		1


	//   ....[109]....
        /*12ec*/ 	.word	0x00028380
        /*12f0*/ 	.word	0x00000007
        /*12f4*/ 	.word	0x00000000
        /*12f8*/ 	.short	0x010a
        /*12fa*/ 	.byte	0x3f
	.zero		1


	//   ....[110]....
        /*12fc*/ 	.word	0x000283d0
        /*1300*/ 	.word	0x00000004
        /*1304*/ 	.word	0x00000000
        /*1308*/ 	.short	0x010a
        /*130a*/ 	.byte	0x3f
	.zero		1


	//----- nvinfo : EIATTR_NUM_MBARRIERS
	.align		4
.L_415:
        /*130c*/ 	.byte	0x03, 0x38
        /*130e*/ 	.short	0x0016


	//----- nvinfo : EIATTR_EXIT_INSTR_OFFSETS
	.align		4
        /*1310*/ 	.byte	0x04, 0x1c
        /*1312*/ 	.short	(.L_417 - .L_416)


	//   ....[0]....
.L_416:
        /*1314*/ 	.word	0x00024c80


	//----- nvinfo : EIATTR_MAX_THREADS
	.align		4
.L_417:
        /*1318*/ 	.byte	0x04, 0x05
        /*131a*/ 	.short	(.L_419 - .L_418)
.L_418:
        /*131c*/ 	.word	0x00000180
        /*1320*/ 	.word	0x00000001
        /*1324*/ 	.word	0x00000001


	//----- nvinfo : EIATTR_CRS_STACK_SIZE
	.align		4
.L_419:
        /*1328*/ 	.byte	0x04, 0x1e
        /*132a*/ 	.short	(.L_421 - .L_420)
.L_420:
        /*132c*/ 	.word	0x00000000


	//----- nvinfo : EIATTR_CBANK_PARAM_SIZE
	.align		4
.L_421:
        /*1330*/ 	.byte	0x03, 0x19
        /*1332*/ 	.short	0x0af0


	//----- nvinfo : EIATTR_PARAM_CBANK
	.align		4
        /*1334*/ 	.byte	0x04, 0x0a
        /*1336*/ 	.short	(.L_423 - .L_422)
	.align		4
.L_422:
        /*1338*/ 	.word	index@(.nv.constant0._ZN7cutlass13device_kernelIN5flash11enable_sm90INS1_16FlashAttnFwdSm90INS1_25CollectiveMainloopFwdSm90ILi2EN4cute5tupleIJNS5_1CILi1EEES8_S8_EEENS6_IJNS7_ILi128EEENS7_ILi96EEENS7_ILi64EEEEEELi256ENS_6half_tEfNS_4arch4Sm90ELb0ELb1ELb1ELb1ELb0ELb1ELb0ELb1ELb0ELb1ELb1ELb0EEENS1_21CollectiveEpilogueFwdINS6_IJSA_NS7_ILi256EEESB_EEES9_SE_SG_Li256ELb1ELb1ELb1ELb0EEENS1_36VarlenDynamicPersistentTileSchedulerILi128ELi96ELi256ELi128ELb1ELb1ELb1ELb1ELb0ELb1EEEEEEEEEvNT_6ParamsE)
        /*133c*/ 	.short	0x0210
        /*133e*/ 	.short	0x0af0


	//----- nvinfo : EIATTR_SW_WAR
	.align		4
.L_423:
        /*1340*/ 	.byte	0x04, 0x36
        /*1342*/ 	.short	(.L_425 - .L_424)
.L_424:
        /*1344*/ 	.word	0x00000008
.L_425:


//--------------------- .nv.info._ZN7cutlass13device_kernelIN5flash11enable_sm90INS1_16FlashAttnFwdSm90INS1_25CollectiveMainloopFwdSm90ILi2EN4cute5tupleIJNS5_1CILi1EEES8_S8_EEENS6_IJNS7_ILi128EEENS7_ILi96EEENS7_ILi64EEEEEELi256ENS_6half_tEfNS_4arch4Sm90ELb0ELb1ELb1ELb1ELb0ELb0ELb1ELb1ELb0ELb1ELb1ELb0EEENS1_21CollectiveEpilogueFwdINS6_IJSA_NS7_ILi256EEESB_EEES9_SE_SG_Li256ELb1ELb1ELb1ELb0EEENS1_36VarlenDynamicPersistentTileSchedulerILi128ELi96ELi256ELi128ELb1ELb1ELb1ELb1ELb0ELb1EEEEEEEEEvNT_6ParamsE --------------------------
	.section	.nv.info._ZN7cutlass13device_kernelIN5flash11enable_sm90INS1_16FlashAttnFwdSm90INS1_25CollectiveMainloopFwdSm90ILi2EN4cute5tupleIJNS5_1CILi1EEES8_S8_EEENS6_IJNS7_ILi128EEENS7_ILi96EEENS7_ILi64EEEEEELi256ENS_6half_tEfNS_4arch4Sm90ELb0ELb1ELb1ELb1ELb0ELb0ELb1ELb1ELb0ELb1ELb1ELb0EEENS1_21CollectiveEpilogueFwdINS6_IJSA_NS7_ILi256EEESB_EEES9_SE_SG_Li256ELb1ELb1ELb1ELb0EEENS1_36VarlenDynamicPersistentTileSchedulerILi128ELi96ELi256ELi128ELb1ELb1ELb1ELb1ELb0ELb1EEEEEEEEEvNT_6ParamsE,"",@"SHT_CUDA_INFO"
	.sectionflags	@""
	.align	4


	//----- nvinfo : EIATTR_CUDA_API_VERSION
	.align		4
        /*0000*/ 	.byte	0x04, 0x37
        /*0002*/ 	.short	(.L_427 - .L_426)
.L_426:
        /*0004*/ 	.word	0x00000082


	//----- nvinfo : EIATTR_KPARAM_INFO
	.align		4
.L_427:
        /*0008*/ 	.byte	0x04, 0x17
        /*000a*/ 	.short	(.L_429 - .L_428)
.L_428:
        /*000c*/ 	.word	0x00000000
        /*0010*/ 	.short	0x0000
        /*0012*/ 	.short	0x0070
        /*0014*/ 	.byte	0x00, 0xf0, 0x01, 0x2e


	//----- nvinfo : EIATTR_SPARSE_MMA_MASK
	.align		4
.L_429:
        /*0018*/ 	.byte	0x03, 0x50
        /*001a*/ 	.short	0x0000


	//----- nvinfo : EIATTR_MAXREG_COUNT
	.align		4
        /*001c*/ 	.byte	0x03, 0x1b
        /*001e*/ 	.short	0x00a8


	//----- nvinfo : EIATTR_NUM_BARRIERS
	.align		4
        /*0020*/ 	.byte	0x02, 0x4c
        /*0022*/ 	.byte	0x10
	.zero		1


	//----- nvinfo : EIATTR_EXTERNS
	.align		4
        /*0024*/ 	.byte	0x04, 0x0f
        /*0026*/ 	.short	(.L_431 - .L_430)


	//   ....[0]....
	.align		4
.L_430:
        /*0028*/ 	.word	index@(__assertfail)


	//----- nvinfo : EIATTR_ANNOTATIONS
	.align		4
.L_431:
        /*002c*/ 	.byte	0x04, 0x55
        /*002e*/ 	.short	(.L_433 - .L_432)


	//   ....[0]....
.L_432:
        /* <DEDUP_REMOVED lines=116> */


	//----- nvinfo : EIATTR_MERCURY_ISA_VERSION
	.align		4
.L_433:
        /*0760*/ 	.byte	0x03, 0x5f
        /*0762*/ 	.short	0x0101


	//----- nvinfo : EIATTR_UNUSED_LOAD_BYTE_OFFSET
	.align		4
        /*0764*/ 	.byte	0x04, 0x44
        /*0766*/ 	.short	(.L_435 - .L_434)


	//   ....[0]....
.L_434:
        /*0768*/ 	.word	0x00000b40
        /*076c*/ 	.word	0x0000fff0


	//   ....[1]....
        /*0770*/ 	.word	0x00020670
        /*0774*/ 	.word	0x0000fff0


	//----- nvinfo : EIATTR_INT_WARP_WIDE_INSTR_OFFSETS
	.align		4
.L_435:
        /*0778*/ 	.byte	0x04, 0x31
        /*077a*/ 	.short	(.L_437 - .L_436)


	//   ....[0]....
.L_436:
        /*077c*/ 	.word	0x00000170


	//   ....[1]....
        /*0780*/ 	.word	0x000001b0


	//   ....[2]....
        /*0784*/ 	.word	0x00000220


	//   ....[3]....
        /*0788*/ 	.word	0x00000230


	//   ....[4]....
        /*078c*/ 	.word	0x00026fb0


	//   ....[5]....
        /*0790*/ 	.word	0x00027040


	//   ....[6]....
        /*0794*/ 	.word	0x0002b910


	//   ....[7]....
        /*0798*/ 	.word	0x0002b9a0


	//----- nvinfo : EIATTR_COOP_GROUP_MASK_REGIDS
	.align		4
.L_437:
        /*079c*/ 	.byte	0x04, 0x29
        /*079e*/ 	.short	(.L_439 - .L_438)


	//   ....[0]....
.L_438:
        /*07a0*/ 	.word	0xffffffff


	//   ....[1]....
        /*07a4*/ 	.word	0xffffffff


	//   ....[2]....
        /*07a8*/ 	.word	0xffffffff


	//   ....[3]....
        /*07ac*/ 	.word	0xffffffff


	//   ....[4]....
        /*07b0*/ 	.word	0xffffffff


	//   ....[5]....
        /*07b4*/ 	.word	0xffffffff


	//   ....[6]....
        /*07b8*/ 	.word	0xffffffff


	//   ....[7]....
        /*07bc*/ 	.word	0xffffffff


	//   ....[8]....
        /*07c0*/ 	.word	0xffffffff


	//   ....[9]....
        /*07c4*/ 	.word	0xffffffff


	//   ....[10]....
        /*07c8*/ 	.word	0xffffffff


	//   ....[11]....
        /*07cc*/ 	.word	0xffffffff


	//   ....[12]....
        /*07d0*/ 	.word	0xffffffff


	//   ....[13]....
        /*07d4*/ 	.word	0xffffffff


	//   ....[14]....
        /*07d8*/ 	.word	0xffffffff


	//   ....[15]....
        /*07dc*/ 	.word	0xffffffff


	//   ....[16]....
        /*07e0*/ 	.word	0xffffffff


	//   ....[17]....
        /*07e4*/ 	.word	0xffffffff


	//   ....[18]....
        /*07e8*/ 	.word	0xffffffff


	//   ....[19]....
        /*07ec*/ 	.word	0xffffffff


	//   ....[20]....
        /*07f0*/ 	.word	0xffffffff


	//   ....[21]....
        /*07f4*/ 	.word	0xffffffff


	//   ....[22]....
        /*07f8*/ 	.word	0xffffffff


	//   ....[23]....
        /*07fc*/ 	.word	0xffffffff


	//   ....[24]....
        /*0800*/ 	.word	0xffffffff


	//   ....[25]....
        /*0804*/ 	.word	0xffffffff


	//   ....[26]....
        /*0808*/ 	.word	0xffffffff


	//   ....[27]....
        /*080c*/ 	.word	0xffffffff


	//   ....[28]....
        /*0810*/ 	.word	0xffffffff


	//   ....[29]....
        /*0814*/ 	.word	0xffffffff


	//   ....[30]....
        /*0818*/ 	.word	0xffffffff


	//   ....[31]....
        /*081c*/ 	.word	0xffffffff


	//   ....[32]....
        /*0820*/ 	.word	0xffffffff


	//   ....[33]....
        /*0824*/ 	.word	0xffffffff


	//   ....[34]....
        /*0828*/ 	.word	0xffffffff


	//   ....[35]....
        /*082c*/ 	.word	0xffffffff


	//   ....[36]....
        /*0830*/ 	.word	0xffffffff


	//   ....[37]....
        /*0834*/ 	.word	0xffffffff


	//   ....[38]....
        /*0838*/ 	.word	0xffffffff


	//   ....[39]....
        /*083c*/ 	.word	0xffffffff


	//   ....[40]....
        /*0840*/ 	.word	0xffffffff


	//   ....[41]....
        /*0844*/ 	.word	0xffffffff


	//   ....[42]....
        /*0848*/ 	.word	0xffffffff


	//   ....[43]....
        /*084c*/ 	.word	0xffffffff


	//   ....[44]....
        /*0850*/ 	.word	0xffffffff


	//   ....[45]....
        /*0854*/ 	.word	0xffffffff


	//   ....[46]....
        /*0858*/ 	.word	0xffffffff


	//   ....[47]....
        /*085c*/ 	.word	0xffffffff


	//   ....[48]....
        /*0860*/ 	.word	0xffffffff


	//   ....[49]....
        /*0864*/ 	.word	0xffffffff


	//   ....[50]....
        /*0868*/ 	.word	0xffffffff


	//   ....[51]....
        /*086c*/ 	.word	0xffffffff


	//   ....[52]....
        /*0870*/ 	.word	0xffffffff


	//   ....[53]....
        /*0874*/ 	.word	0xffffffff


	//   ....[54]....
        /*0878*/ 	.word	0xffffffff


	//   ....[55]....
        /*087c*/ 	.word	0xffffffff


	//   ....[56]....
        /*0880*/ 	.word	0xffffffff


	//   ....[57]....
        /*0884*/ 	.word	0xffffffff


	//   ....[58]....
        /*0888*/ 	.word	0xffffffff


	//   ....[59]....
        /*088c*/ 	.word	0xffffffff


	//   ....[60]....
        /*0890*/ 	.word	0xffffffff


	//   ....[61]....
        /*0894*/ 	.word	0xffffffff


	//   ....[62]....
        /*0898*/ 	.word	0xffffffff


	//   ....[63]....
        /*089c*/ 	.word	0xffffffff


	//   ....[64]....
        /*08a0*/ 	.word	0xffffffff


	//   ....[65]....
        /*08a4*/ 	.word	0xffffffff


	//   ....[66]....
        /*08a8*/ 	.word	0xffffffff


	//   ....[67]....
        /*08ac*/ 	.word	0xffffffff


	//   ....[68]....
        /*08b0*/ 	.word	0xffffffff


	//   ....[69]....
        /*08b4*/ 	.word	0xffffffff


	//   ....[70]....
        /*08b8*/ 	.word	0xffffffff


	//   ....[71]....
        /*08bc*/ 	.word	0xffffffff


	//   ....[72]....
        /*08c0*/ 	.word	0xffffffff


	//   ....[73]....
        /*08c4*/ 	.word	0xffffffff


	//   ....[74]....
        /*08c8*/ 	.word	0xffffffff


	//   ....[75]....
        /*08cc*/ 	.word	0xffffffff


	//   ....[76]....
        /*08d0*/ 	.word	0xffffffff


	//   ....[77]....
        /*08d4*/ 	.word	0xffffffff


	//   ....[78]....
        /*08d8*/ 	.word	0xffffffff


	//   ....[79]....
        /*08dc*/ 	.word	0xffffffff


	//   ....[80]....
        /*08e0*/ 	.word	0xffffffff


	//   ....[81]....
        /*08e4*/ 	.word	0xffffffff


	//   ....[82]....
        /*08e8*/ 	.word	0xffffffff


	//   ....[83]....
        /*08ec*/ 	.word	0xffffffff


	//   ....[84]....
        /*08f0*/ 	.word	0xffffffff


	//   ....[85]....
        /*08f4*/ 	.word	0xffffffff


	//   ....[86]....
        /*08f8*/ 	.word	0xffffffff


	//   ....[87]....
        /*08fc*/ 	.word	0xffffffff


	//   ....[88]....
        /*0900*/ 	.word	0xffffffff


	//   ....[89]....
        /*0904*/ 	.word	0xffffffff


	//   ....[90]....
        /*0908*/ 	.word	0xffffffff


	//   ....[91]....
        /*090c*/ 	.word	0xffffffff


	//   ....[92]....
        /*0910*/ 	.word	0xffffffff


	//   ....[93]....
        /*0914*/ 	.word	0xffffffff


	//   ....[94]....
        /*0918*/ 	.word	0xffffffff


	//   ....[95]....
        /*091c*/ 	.word	0xffffffff


	//   ....[96]....
        /*0920*/ 	.word	0xffffffff


	//   ....[97]....
        /*0924*/ 	.word	0xffffffff


	//   ....[98]....
        /*0928*/ 	.word	0xffffffff


	//   ....[99]....
        /*092c*/ 	.word	0xffffffff


	//   ....[100]....
        /*0930*/ 	.word	0xffffffff


	//   ....[101]....
        /*0934*/ 	.word	0xffffffff


	//   ....[102]....
        /*0938*/ 	.word	0xffffffff


	//   ....[103]....
        /*093c*/ 	.word	0xffffffff


	//   ....[104]....
        /*0940*/ 	.word	0xffffffff


	//   ....[105]....
        /*0944*/ 	.word	0xffffffff


	//   ....[106]....
        /*0948*/ 	.word	0xffffffff


	//   ....[107]....
        /*094c*/ 	.word	0xffffffff


	//   ....[108]....
        /*0950*/ 	.word	0xffffffff


	//   ....[109]....
        /*0954*/ 	.word	0xffffffff


	//   ....[110]....
        /*0958*/ 	.word	0xffffffff


	//   ....[111]....
        /*095c*/ 	.word	0xffffffff


	//   ....[112]....
        /*0960*/ 	.word	0xffffffff


	//   ....[113]....
        /*0964*/ 	.word	0xffffffff


	//   ....[114]....
        /*0968*/ 	.word	0xffffffff


	//   ....[115]....
        /*096c*/ 	.word	0xffffffff


	//   ....[116]....
        /*0970*/ 	.word	0xffffffff


	//   ....[117]....
        /*0974*/ 	.word	0xffffffff


	//   ....[118]....
        /*0978*/ 	.word	0xffffffff


	//   ....[119]....
        /*097c*/ 	.word	0xffffffff


	//   ....[120]....
        /*0980*/ 	.word	0xffffffff


	//   ....[121]....
        /*0984*/ 	.word	0x0500000f


	//   ....[122]....
        /*0988*/ 	.word	0x0500000f


	//   ....[123]....
        /*098c*/ 	.word	0x0500000f


	//   ....[124]....
        /*0990*/ 	.word	0x0500000f


	//   ....[125]....
        /*0994*/ 	.word	0x0500000f


	//   ....[126]....
        /*0998*/ 	.word	0x0500000f


	//   ....[127]....
        /*099c*/ 	.word	0x0500000f


	//   ....[128]....
        /*09a0*/ 	.word	0x0500000f


	//   ....[129]....
        /*09a4*/ 	.word	0x0500000f


	//   ....[130]....
        /*09a8*/ 	.word	0x0500000f


	//   ....[131]....
        /*09ac*/ 	.word	0x0500000f


	//   ....[132]....
        /*09b0*/ 	.word	0x0500000f


	//   ....[133]....
        /*09b4*/ 	.word	0x0500000f


	//   ....[134]....
        /*09b8*/ 	.word	0x0500000f


	//   ....[135]....
        /*09bc*/ 	.word	0x0500000f


	//   ....[136]....
        /*09c0*/ 	.word	0x0500000f


	//   ....[137]....
        /*09c4*/ 	.word	0x0500000f


	//   ....[138]....
        /*09c8*/ 	.word	0x0500000f


	//   ....[139]....
        /*09cc*/ 	.word	0x0500000f


	//   ....[140]....
        /*09d0*/ 	.word	0x0500000f


	//   ....[141]....
        /*09d4*/ 	.word	0x0500000f


	//   ....[142]....
        /*09d8*/ 	.word	0x0500000f


	//   ....[143]....
        /*09dc*/ 	.word	0x0500000f


	//   ....[144]....
        /*09e0*/ 	.word	0x0500000f


	//   ....[145]....
        /*09e4*/ 	.word	0x0500000f


	//   ....[146]....
        /*09e8*/ 	.word	0x0500000f


	//   ....[147]....
        /*09ec*/ 	.word	0x0500000f


	//   ....[148]....
        /*09f0*/ 	.word	0x0500000f


	//   ....[149]....
        /*09f4*/ 	.word	0x0500000f


	//   ....[150]....
        /*09f8*/ 	.word	0x0500000f


	//   ....[151]....
        /*09fc*/ 	.word	0x0500000f


	//   ....[152]....
        /*0a00*/ 	.word	0x0500000f


	//   ....[153]....
        /*0a04*/ 	.word	0x0500000f


	//   ....[154]....
        /*0a08*/ 	.word	0x0500000f


	//   ....[155]....
        /*0a0c*/ 	.word	0x0500000f


	//   ....[156]....
        /*0a10*/ 	.word	0x0500000f


	//   ....[157]....
        /*0a14*/ 	.word	0x0500000f


	//   ....[158]....
        /*0a18*/ 	.word	0x0500000f


	//   ....[159]....
        /*0a1c*/ 	.word	0x0500000f


	//   ....[160]....
        /*0a20*/ 	.word	0x0500000f


	//   ....[161]....
        /*0a24*/ 	.word	0x0500000f


	//   ....[162]....
        /*0a28*/ 	.word	0x0500000f


	//   ....[163]....
        /*0a2c*/ 	.word	0x0500000f


	//   ....[164]....
        /*0a30*/ 	.word	0x0500000f


	//   ....[165]....
        /*0a34*/ 	.word	0x0500000f


	//   ....[166]....
        /*0a38*/ 	.word	0x0500000f


	//   ....[167]....
        /*0a3c*/ 	.word	0x0500000f


	//   ....[168]....
        /*0a40*/ 	.word	0x0500000f


	//   ....[169]....
        /*0a44*/ 	.word	0x0500000f


	//   ....[170]....
        /*0a48*/ 	.word	0x0500000f


	//   ....[171]....
        /*0a4c*/ 	.word	0x0500000f


	//   ....[172]....
        /*0a50*/ 	.word	0x0500000f


	//   ....[173]....
        /*0a54*/ 	.word	0xffffffff


	//   ....[174]....
        /*0a58*/ 	.word	0xffffffff


	//   ....[175]....
        /*0a5c*/ 	.word	0xffffffff


	//   ....[176]....
        /*0a60*/ 	.word	0xffffffff


	//   ....[177]....
        /*0a64*/ 	.word	0xffffffff


	//   ....[178]....
        /*0a68*/ 	.word	0xffffffff


	//----- nvinfo : EIATTR_COOP_GROUP_INSTR_OFFSETS
	.align		4
.L_439:
        /*0a6c*/ 	.byte	0x04, 0x28
        /*0a6e*/ 	.short	(.L_441 - .L_440)


	//   ....[0]....
.L_440:
        /*0a70*/ 	.word	0x000000b0


	//   ....[1]....
        /*0a74*/ 	.word	0x00000180


	//   ....[2]....
        /*0a78*/ 	.word	0x000001d0


	//   ....[3]....
        /*0a7c*/ 	.word	0x00000420


	//   ....[4]....
        /*0a80*/ 	.word	0x00000580


	//   ....[5]....
        /*0a84*/ 	.word	0x000006a0


	//   ....[6]....
        /*0a88*/ 	.word	0x00000800


	//   ....[7]....
        /*0a8c*/ 	.word	0x00002920


	//   ....[8]....
        /*0a90*/ 	.word	0x000048b0


	//   ....[9]....
        /*0a94*/ 	.word	0x00005010


	//   ....[10]....
        /*0a98*/ 	.word	0x00006120


	//   ....[11]....
        /*0a9c*/ 	.word	0x00006650


	//   ....[12]....
        /*0aa0*/ 	.word	0x00006990


	//   ....[13]....
        /*0aa4*/ 	.word	0x000069b0


	//   ....[14]....
        /*0aa8*/ 	.word	0x0000be00


	//   ....[15]....
        /*0aac*/ 	.word	0x0000bf60


	//   ....[16]....
        /*0ab0*/ 	.word	0x0000c0a0


	//   ....[17]....
        /*0ab4*/ 	.word	0x0000c0c0


	//   ....[18]....
        /*0ab8*/ 	.word	0x00015a40


	//   ....[19]....
        /*0abc*/ 	.word	0x00016000


	//   ....[20]....
        /*0ac0*/ 	.word	0x00016fa0


	//   ....[21]....
        /*0ac4*/ 	.word	0x00017060


	//   ....[22]....
        /*0ac8*/ 	.word	0x00017210


	//   ....[23]....
        /*0acc*/ 	.word	0x00017230


	//   ....[24]....
        /*0ad0*/ 	.word	0x0001f700


	//   ....[25]....
        /*0ad4*/ 	.word	0x0001f720


	//   ....[26]....
        /*0ad8*/ 	.word	0x0001f760


	//   ....[27]....
        /*0adc*/ 	.word	0x0001f7a0


	//   ....[28]....
        /*0ae0*/ 	.word	0x000219d0


	//   ....[29]....
        /*0ae4*/ 	.word	0x000219e0


	//   ....[30]....
        /*0ae8*/ 	.word	0x00021a10


	//   ....[31]....
        /*0aec*/ 	.word	0x00021a20


	//   ....[32]....
        /*0af0*/ 	.word	0x000223d0


	//   ....[33]....
        /*0af4*/ 	.word	0x00022400


	//   ....[34]....
        /*0af8*/ 	.word	0x00022540


	//   ....[35]....
        /*0afc*/ 	.word	0x00022560


	//   ....[36]....
        /*0b00*/ 	.word	0x000226a0


	//   ....[37]....
        /*0b04*/ 	.word	0x000226c0


	//   ....[38]....
        /*0b08*/ 	.word	0x00022810


	//   ....[39]....
        /*0b0c*/ 	.word	0x00022830


	//   ....[40]....
        /*0b10*/ 	.word	0x00022d70


	//   ....[41]....
        /*0b14*/ 	.word	0x00022da0


	//   ....[42]....
        /*0b18*/ 	.word	0x000237e0


	//   ....[43]....
        /*0b1c*/ 	.word	0x000237f0


	//   ....[44]....
        /*0b20*/ 	.word	0x00024b40


	//   ....[45]....
        /*0b24*/ 	.word	0x00024b60


	//   ....[46]....
        /*0b28*/ 	.word	0x00024ca0


	//   ....[47]....
        /*0b2c*/ 	.word	0x00024cc0


	//   ....[48]....
        /*0b30*/ 	.word	0x00024e00


	//   ....[49]....
        /*0b34*/ 	.word	0x00024e20


	//   ....[50]....
        /*0b38*/ 	.word	0x00024f70


	//   ....[51]....
        /*0b3c*/ 	.word	0x00024f90


	//   ....[52]....
        /*0b40*/ 	.word	0x00025170


	//   ....[53]....
        /*0b44*/ 	.word	0x000253a0


	//   ....[54]....
        /*0b48*/ 	.word	0x000253d0


	//   ....[55]....
        /*0b4c*/ 	.word	0x00025400


	//   ....[56]....
        /*0b50*/ 	.word	0x00025430


	//   ....[57]....
        /*0b54*/ 	.word	0x00025460


	//   ....[58]....
        /*0b58*/ 	.word	0x00025490


	//   ....[59]....
        /*0b5c*/ 	.word	0x00025630


	//   ....[60]....
        /*0b60*/ 	.word	0x00025660


	//   ....[61]....
        /*0b64*/ 	.word	0x00025690


	//   ....[62]....
        /*0b68*/ 	.word	0x000256c0


	//   ....[63]....
        /*0b6c*/ 	.word	0x000256f0


	//   ....[64]....
        /*0b70*/ 	.word	0x00025720


	//   ....[65]....
        /*0b74*/ 	.word	0x000257c0


	//   ....[66]....
        /*0b78*/ 	.word	0x000257f0


	//   ....[67]....
        /*0b7c*/ 	.word	0x00025800


	//   ....[68]....
        /*0b80*/ 	.word	0x00025830


	//   ....[69]....
        /*0b84*/ 	.word	0x00027580


	//   ....[70]....
        /*0b88*/ 	.word	0x00028050


	//   ....[71]....
        /*0b8c*/ 	.word	0x00028070


	//   ....[72]....
        /*0b90*/ 	.word	0x00028090


	//   ....[73]....
        /*0b94*/ 	.word	0x000280c0


	//   ....[74]....
        /*0b98*/ 	.word	0x00028190


	//   ....[75]....
        /*0b9c*/ 	.word	0x00028220


	//   ....[76]....
        /*0ba0*/ 	.word	0x00028250


	//   ....[77]....
        /*0ba4*/ 	.word	0x000282d0


	//   ....[78]....
        /*0ba8*/ 	.word	0x00028300


	//   ....[79]....
        /*0bac*/ 	.word	0x00028380


	//   ....[80]....
        /*0bb0*/ 	.word	0x000283b0


	//   ....[81]....
        /*0bb4*/ 	.word	0x00028430


	//   ....[82]....
        /*0bb8*/ 	.word	0x00028460


	//   ....[83]....
        /*0bbc*/ 	.word	0x00028480


	//   ....[84]....
        /*0bc0*/ 	.word	0x000284d0


	//   ....[85]....
        /*0bc4*/ 	.word	0x000284e0


	//   ....[86]....
        /*0bc8*/ 	.word	0x00028c20


	//   ....[87]....
        /*0bcc*/ 	.word	0x00028c60


	//   ....[88]....
        /*0bd0*/ 	.word	0x00028c80


	//   ....[89]....
        /*0bd4*/ 	.word	0x00028d20


	//   ....[90]....
        /*0bd8*/ 	.word	0x00028db0


	//   ....[91]....
        /*0bdc*/ 	.word	0x00028dc0


	//   ....[92]....
        /*0be0*/ 	.word	0x00028e50


	//   ....[93]....
        /*0be4*/ 	.word	0x00028e60


	//   ....[94]....
        /*0be8*/ 	.word	0x00028ed0


	//   ....[95]....
        /*0bec*/ 	.word	0x00028ee0


	//   ....[96]....
        /*0bf0*/ 	.word	0x00028f60


	//   ....[97]....
        /*0bf4*/ 	.word	0x00028f70


	//   ....[98]....
        /*0bf8*/ 	.word	0x00028ff0


	//   ....[99]....
        /*0bfc*/ 	.word	0x00029000


	//   ....[100]....
        /*0c00*/ 	.word	0x00029010


	//   ....[101]....
        /*0c04*/ 	.word	0x00029050


	//   ....[102]....
        /*0c08*/ 	.word	0x0002bc30


	//   ....[103]....
        /*0c0c*/ 	.word	0x0002bc40


	//   ....[104]....
        /*0c10*/ 	.word	0x0002bca0


	//   ....[105]....
        /*0c14*/ 	.word	0x0002bce0


	//   ....[106]....
        /*0c18*/ 	.word	0x0002bd10


	//   ....[107]....
        /*0c1c*/ 	.word	0x0002bd40


	//   ....[108]....
        /*0c20*/ 	.word	0x0002bd70


	//   ....[109]....
        /*0c24*/ 	.word	0x0002bda0


	//   ....[110]....
        /*0c28*/ 	.word	0x0002bf60


	//   ....[111]....
        /*0c2c*/ 	.word	0x0002bf90


	//   ....[112]....
        /*0c30*/ 	.word	0x0002bfc0


	//   ....[113]....
        /*0c34*/ 	.word	0x0002bff0


	//   ....[114]....
        /*0c38*/ 	.word	0x0002c020


	//   ....[115]....
        /*0c3c*/ 	.word	0x0002c050


	//   ....[116]....
        /*0c40*/ 	.word	0x0002c120


	//   ....[117]....
        /*0c44*/ 	.word	0x0002c140


	//   ....[118]....
        /*0c48*/ 	.word	0x0002c150


	//   ....[119]....
        /*0c4c*/ 	.word	0x0002c1d0


	//   ....[120]....
        /*0c50*/ 	.word	0x0002cd10


	//   ....[121]....
        /*0c54*/ 	.word	0x0002d2b0


	//   ....[122]....
        /*0c58*/ 	.word	0x0002d440


	//   ....[123]....
        /*0c5c*/ 	.word	0x0002d4a0


	//   ....[124]....
        /*0c60*/ 	.word	0x0002d500


	//   ....[125]....
        /*0c64*/ 	.word	0x0002d560


	//   ....[126]....
        /*0c68*/ 	.word	0x0002d600


	//   ....[127]....
        /*0c6c*/ 	.word	0x0002d6f0


	//   ....[128]....
        /*0c70*/ 	.word	0x0002d820


	//   ....[129]....
        /*0c74*/ 	.word	0x0002d8c0


	//   ....[130]....
        /*0c78*/ 	.word	0x0002d990


	//   ....[131]....
        /*0c7c*/ 	.word	0x0002da30


	//   ....[132]....
        /*0c80*/ 	.word	0x0002db00


	//   ....[133]....
        /*0c84*/ 	.word	0x0002dba0


	//   ....[134]....
        /*0c88*/ 	.word	0x0002dc70


	//   ....[135]....
        /*0c8c*/ 	.word	0x0002dd10


	//   ....[136]....
        /*0c90*/ 	.word	0x0002ddc0


	//   ....[137]....
        /*0c94*/ 	.word	0x0002de60


	//   ....[138]....
        /*0c98*/ 	.word	0x0002e100


	//   ....[139]....
        /*0c9c*/ 	.word	0x0002e1b0


	//   ....[140]....
        /*0ca0*/ 	.word	0x0002e2b0


	//   ....[141]....
        /*0ca4*/ 	.word	0x0002e3a0


	//   ....[142]....
        /*0ca8*/ 	.word	0x0002e460


	//   ....[143]....
        /*0cac*/ 	.word	0x0002e520


	//   ....[144]....
        /*0cb0*/ 	.word	0x0002e5e0


	//   ....[145]....
        /*0cb4*/ 	.word	0x0002e6a0


	//   ....[146]....
        /*0cb8*/ 	.word	0x0002e760


	//   ....[147]....
        /*0cbc*/ 	.word	0x0002e820


	//   ....[148]....
        /*0cc0*/ 	.word	0x0002e8e0


	//   ....[149]....
        /*0cc4*/ 	.word	0x0002e990


	//   ....[150]....
        /*0cc8*/ 	.word	0x0002ea90


	//   ....[151]....
        /*0ccc*/ 	.word	0x0002eae0


	//   ....[152]....
        /*0cd0*/ 	.word	0x0002eb40


	//   ....[153]....
        /*0cd4*/ 	.word	0x0002ec20


	//   ....[154]....
        /*0cd8*/ 	.word	0x0002ef50


	//   ....[155]....
        /*0cdc*/ 	.word	0x0002eff0


	//   ....[156]....
        /*0ce0*/ 	.word	0x0002f190


	//   ....[157]....
        /*0ce4*/ 	.word	0x0002f210


	//   ....[158]....
        /*0ce8*/ 	.word	0x0002f290


	//   ....[159]....
        /*0cec*/ 	.word	0x0002f310


	//   ....[160]....
        /*0cf0*/ 	.word	0x0002f390


	//   ....[161]....
        /*0cf4*/ 	.word	0x0002f420


	//   ....[162]....
        /*0cf8*/ 	.word	0x0002f4c0


	//   ....[163]....
        /*0cfc*/ 	.word	0x0002f570


	//   ....[164]....
        /*0d00*/ 	.word	0x0002f5f0


	//   ....[165]....
        /*0d04*/ 	.word	0x0002f670


	//   ....[166]....
        /*0d08*/ 	.word	0x0002f6f0


	//   ....[167]....
        /*0d0c*/ 	.word	0x0002f780


	//   ....[168]....
        /*0d10*/ 	.word	0x0002f800


	//   ....[169]....
        /*0d14*/ 	.word	0x0002f8b0


	//   ....[170]....
        /*0d18*/ 	.word	0x0002f900


	//   ....[171]....
        /*0d1c*/ 	.word	0x0002f9c0


	//   ....[172]....
        /*0d20*/ 	.word	0x0002faf0


	//   ....[173]....
        /*0d24*/ 	.word	0x000321d0


	//   ....[174]....
        /*0d28*/ 	.word	0x00032ff0


	//   ....[175]....
        /*0d2c*/ 	.word	0x00033bb0


	//   ....[176]....
        /*0d30*/ 	.word	0x00033bf0


	//   ....[177]....
        /*0d34*/ 	.word	0x00033c60


	//   ....[178]....
        /*0d38*/ 	.word	0x00033c80


	//----- nvinfo : EIATTR_REG_RECONFIG
	.align		4
.L_441:
        /*0d3c*/ 	.byte	0x01, 0x54
	.zero		2


	//----- nvinfo : EIATTR_SYSCALL_OFFSETS
	.align		4
        /*0d40*/ 	.byte	0x04, 0x46
        /*0d42*/ 	.short	(.L_443 - .L_442)


	//   ....[0]....
.L_442:
        /*0d44*/ 	.word	0x00002ba0


	//   ....[1]....
        /*0d48*/ 	.word	0x000271b0


	//   ....[2]....
        /*0d4c*/ 	.word	0x00027300


	//   ....[3]....
        /*0d50*/ 	.word	0x000273f0


	//   ....[4]....
        /*0d54*/ 	.word	0x00027c50


	//   ....[5]....
        /*0d58*/ 	.word	0x00028850


	//----- nvinfo : EIATTR_MBARRIER_INSTR_OFFSETS
	.align		4
.L_443:
        /*0d5c*/ 	.byte	0x04, 0x39
        /*0d5e*/ 	.short	(.L_445 - .L_444)


	//   ....[0]....
.L_444:
        /*0d60*/ 	.word	0x000002c0
        /*0d64*/ 	.word	0x000000ff
        /*0d68*/ 	.word	0x00032400
        /*0d6c*/ 	.short	0x0100
        /*0d6e*/ 	.byte	0x08
	.zero		1


	//   ....[1]....
        /*0d70*/ 	.word	0x000002d0
        /*0d74*/ 	.word	0x000000ff
        /*0d78*/ 	.word	0x00032410
        /*0d7c*/ 	.short	0x0100
        /*0d7e*/ 	.byte	0x08
	.zero		1


	//   ....[2]....
        /*0d80*/ 	.word	0x000002e0
        /*0d84*/ 	.word	0x000000ff
        /*0d88*/ 	.word	0x00032420
        /*0d8c*/ 	.short	0x0100
        /*0d8e*/ 	.byte	0x08
	.zero		1


	//   ....[3]....
        /*0d90*/ 	.word	0x000003d0
        /*0d94*/ 	.word	0x000000ff
        /*0d98*/ 	.word	0x00032430
        /*0d9c*/ 	.short	0x0100
        /*0d9e*/ 	.byte	0x08
	.zero		1


	//   ....[4]....
        /*0da0*/ 	.word	0x000003e0
        /*0da4*/ 	.word	0x000000ff
        /*0da8*/ 	.word	0x00032440
        /*0dac*/ 	.short	0x0100
        /*0dae*/ 	.byte	0x08
	.zero		1


	//   ....[5]....
        /*0db0*/ 	.word	0x000003f0
        /*0db4*/ 	.word	0x000000ff
        /*0db8*/ 	.word	0x00032438
        /*0dbc*/ 	.short	0x0100
        /*0dbe*/ 	.byte	0x08
	.zero		1


	//   ....[6]....
        /*0dc0*/ 	.word	0x00000400
        /*0dc4*/ 	.word	0x000000ff
        /*0dc8*/ 	.word	0x00032448
        /*0dcc*/ 	.short	0x0100
        /*0dce*/ 	.byte	0x08
	.zero		1


	//   ....[7]....
        /*0dd0*/ 	.word	0x00000530
        /*0dd4*/ 	.word	0x000000ff
        /*0dd8*/ 	.word	0x00032450
        /*0ddc*/ 	.short	0x0100
        /*0dde*/ 	.byte	0x08
	.zero		1


	//   ....[8]....
        /*0de0*/ 	.word	0x00000540
        /*0de4*/ 	.word	0x000000ff
        /*0de8*/ 	.word	0x00032460
        /*0dec*/ 	.short	0x0100
        /*0dee*/ 	.byte	0x08
	.zero		1


	//   ....[9]....
        /*0df0*/ 	.word	0x00000550
        /*0df4*/ 	.word	0x000000ff
        /*0df8*/ 	.word	0x00032458
        /*0dfc*/ 	.short	0x0100
        /*0dfe*/ 	.byte	0x08
	.zero		1


	//   ....[10]....
        /*0e00*/ 	.word	0x00000560
        /*0e04*/ 	.word	0x000000ff
        /*0e08*/ 	.word	0x00032468
        /*0e0c*/ 	.short	0x0100
        /*0e0e*/ 	.byte	0x08
	.zero		1


	//   ....[11]....
        /*0e10*/ 	.word	0x00000650
        /*0e14*/ 	.word	0x000000ff
        /*0e18*/ 	.word	0x00032470
        /*0e1c*/ 	.short	0x0100
        /*0e1e*/ 	.byte	0x06
	.zero		1


	//   ....[12]....
        /*0e20*/ 	.word	0x00000660
        /*0e24*/ 	.word	0x000000ff
        /*0e28*/ 	.word	0x00032480
        /*0e2c*/ 	.short	0x0100
        /*0e2e*/ 	.byte	0x06
	.zero		1


	//   ....[13]....
        /*0e30*/ 	.word	0x00000670
        /*0e34*/ 	.word	0x000000ff
        /*0e38*/ 	.word	0x00032478
        /*0e3c*/ 	.short	0x0100
        /*0e3e*/ 	.byte	0x06
	.zero		1


	//   ....[14]....
        /*0e40*/ 	.word	0x00000680
        /*0e44*/ 	.word	0x000000ff
        /*0e48*/ 	.word	0x00032488
        /*0e4c*/ 	.short	0x0100
        /*0e4e*/ 	.byte	0x06
	.zero		1


	//   ....[15]....
        /*0e50*/ 	.word	0x000007b0
        /*0e54*/ 	.word	0x000000ff
        /*0e58*/ 	.word	0x00032490
        /*0e5c*/ 	.short	0x0100
        /*0e5e*/ 	.byte	0x08
	.zero		1


	//   ....[16]....
        /*0e60*/ 	.word	0x000007c0
        /*0e64*/ 	.word	0x000000ff
        /*0e68*/ 	.word	0x000324a0
        /*0e6c*/ 	.short	0x0100
        /*0e6e*/ 	.byte	0x08
	.zero		1


	//   ....[17]....
        /*0e70*/ 	.word	0x000007d0
        /*0e74*/ 	.word	0x000000ff
        /*0e78*/ 	.word	0x00032498
        /*0e7c*/ 	.short	0x0100
        /*0e7e*/ 	.byte	0x08
	.zero		1


	//   ....[18]....
        /*0e80*/ 	.word	0x000007e0
        /*0e84*/ 	.word	0x000000ff
        /*0e88*/ 	.word	0x000324a8
        /*0e8c*/ 	.short	0x0100
        /*0e8e*/ 	.byte	0x08
	.zero		1


	//   ....[19]....
        /*0e90*/ 	.word	0x00000910
        /*0e94*/ 	.word	0x000000ff
        /*0e98*/ 	.word	0x000324b0
        /*0e9c*/ 	.short	0x0100
        /*0e9e*/ 	.byte	0x08
	.zero		1


	//   ....[20]....
        /*0ea0*/ 	.word	0x00000920
        /*0ea4*/ 	.word	0x000000ff
        /*0ea8*/ 	.word	0x000324c0
        /*0eac*/ 	.short	0x0100
        /*0eae*/ 	.byte	0x08
	.zero		1


	//   ....[21]....
        /*0eb0*/ 	.word	0x00000930
        /*0eb4*/ 	.word	0x000000ff
        /*0eb8*/ 	.word	0x000324b8
        /*0ebc*/ 	.short	0x0100
        /*0ebe*/ 	.byte	0x08
	.zero		1


	//   ....[22]....
        /*0ec0*/ 	.word	0x00000940
        /*0ec4*/ 	.word	0x000000ff
        /*0ec8*/ 	.word	0x000324c8
        /*0ecc*/ 	.short	0x0100
        /*0ece*/ 	.byte	0x08
	.zero		1


	//   ....[23]....
        /*0ed0*/ 	.word	0x00002de0
        /*0ed4*/ 	.word	0x00000048
        /*0ed8*/ 	.word	0x00032400
        /*0edc*/ 	.short	0x010a
        /*0ede*/ 	.byte	0x3f
	.zero		1


	//   ....[24]....
        /*0ee0*/ 	.word	0x00003270
        /*0ee4*/ 	.word	0x0000000a
        /*0ee8*/ 	.word	0x00000000
        /*0eec*/ 	.short	0x010a
        /*0eee*/ 	.byte	0x3f
	.zero		1


	//   ....[25]....
        /*0ef0*/ 	.word	0x000032d0
        /*0ef4*/ 	.word	0x0000000a
        /*0ef8*/ 	.word	0x00000000
        /*0efc*/ 	.short	0x010a
        /*0efe*/ 	.byte	0x3f
	.zero		1


	//   ....[26]....
        /*0f00*/ 	.word	0x00003680
        /*0f04*/ 	.word	0x00000048
        /*0f08*/ 	.word	0x00032410
        /*0f0c*/ 	.short	0x010a
        /*0f0e*/ 	.byte	0x3f
	.zero		1


	//   ....[27]....
        /*0f10*/ 	.word	0x00003780
        /*0f14*/ 	.word	0x0000000a
        /*0f18*/ 	.word	0x00000000
        /*0f1c*/ 	.short	0x010a
        /*0f1e*/ 	.byte	0x3f
	.zero		1


	//   ....[28]....
        /*0f20*/ 	.word	0x000037e0
        /*0f24*/ 	.word	0x0000000a
        /*0f28*/ 	.word	0x00000000
        /*0f2c*/ 	.short	0x010a
        /*0f2e*/ 	.byte	0x3f
	.zero		1


	//   ....[29]....
        /*0f30*/ 	.word	0x00004500
        /*0f34*/ 	.word	0x0000000a
        /*0f38*/ 	.word	0x00000000
        /*0f3c*/ 	.short	0x0101
        /*0f3e*/ 	.byte	0x3f
	.zero		1


	//   ....[30]....
        /*0f40*/ 	.word	0x00009c70
        /*0f44*/ 	.word	0x00000090
        /*0f48*/ 	.word	0x00000000
        /*0f4c*/ 	.short	0x0101
        /*0f4e*/ 	.byte	0x3f
	.zero		1


	//   ....[31]....
        /*0f50*/ 	.word	0x0000a3e0
        /*0f54*/ 	.word	0x00000003
        /*0f58*/ 	.word	0x00000000
        /*0f5c*/ 	.short	0x010a
        /*0f5e*/ 	.byte	0x3f
	.zero		1


	//   ....[32]....
        /*0f60*/ 	.word	0x0000a4e0
        /*0f64*/ 	.word	0x00000000
        /*0f68*/ 	.word	0x00000000
        /*0f6c*/ 	.short	0x010a
        /*0f6e*/ 	.byte	0x3f
	.zero		1


	//   ....[33]....
        /*0f70*/ 	.word	0x0000a910
        /*0f74*/ 	.word	0x00000003
        /*0f78*/ 	.word	0x00000000
        /*0f7c*/ 	.short	0x010a
        /*0f7e*/ 	.byte	0x3f
	.zero		1


	//   ....[34]....
        /*0f80*/ 	.word	0x0000a9c0
        /*0f84*/ 	.word	0x00000004
        /*0f88*/ 	.word	0x00000000
        /*0f8c*/ 	.short	0x010a
        /*0f8e*/ 	.byte	0x3f
	.zero		1


	//   ....[35]....
        /*0f90*/ 	.word	0x0000b6b0
        /*0f94*/ 	.word	0x00000003
        /*0f98*/ 	.word	0x00000000
        /*0f9c*/ 	.short	0x0101
        /*0f9e*/ 	.byte	0x3f
	.zero		1


	//   ....[36]....
        /*0fa0*/ 	.word	0x00014080
        /*0fa4*/ 	.word	0x00000000
        /*0fa8*/ 	.word	0x00000000
        /*0fac*/ 	.short	0x0101
        /*0fae*/ 	.byte	0x3f
	.zero		1


	//   ....[37]....
        /*0fb0*/ 	.word	0x00014280
        /*0fb4*/ 	.word	0x00000005
        /*0fb8*/ 	.word	0x00000000
        /*0fbc*/ 	.short	0x010a
        /*0fbe*/ 	.byte	0x3f
	.zero		1


	//   ....[38]....
        /*0fc0*/ 	.word	0x00014380
        /*0fc4*/ 	.word	0x00000000
        /*0fc8*/ 	.word	0x00000000
        /*0fcc*/ 	.short	0x010a
        /*0fce*/ 	.byte	0x3f
	.zero		1


	//   ....[39]....
        /*0fd0*/ 	.word	0x000147b0
        /*0fd4*/ 	.word	0x0000000b
        /*0fd8*/ 	.word	0x00000000
        /*0fdc*/ 	.short	0x010a
        /*0fde*/ 	.byte	0x3f
	.zero		1


	//   ....[40]....
        /*0fe0*/ 	.word	0x00014860
        /*0fe4*/ 	.word	0x00000004
        /*0fe8*/ 	.word	0x00000000
        /*0fec*/ 	.short	0x010a
        /*0fee*/ 	.byte	0x3f
	.zero		1


	//   ....[41]....
        /*0ff0*/ 	.word	0x00015550
        /*0ff4*/ 	.word	0x00000004
        /*0ff8*/ 	.word	0x00000000
        /*0ffc*/ 	.short	0x0101
        /*0ffe*/ 	.byte	0x3f
	.zero		1


	//   ....[42]....
        /*1000*/ 	.word	0x0001f250
        /*1004*/ 	.word	0x00000000
        /*1008*/ 	.word	0x00000000
        /*100c*/ 	.short	0x0101
        /*100e*/ 	.byte	0x3f
	.zero		1


	//   ....[43]....
        /*1010*/ 	.word	0x000223c0
        /*1014*/ 	.word	0x00000000
        /*1018*/ 	.word	0x00000000
        /*101c*/ 	.short	0x0101
        /*101e*/ 	.byte	0x3f
	.zero		1


	//   ....[44]....
        /*1020*/ 	.word	0x00022d90
        /*1024*/ 	.word	0x00000004
        /*1028*/ 	.word	0x00000000
        /*102c*/ 	.short	0x0101
        /*102e*/ 	.byte	0x3f
	.zero		1


	//   ....[45]....
        /*1030*/ 	.word	0x000277f0
        /*1034*/ 	.word	0x00000000
        /*1038*/ 	.word	0x00032440
        /*103c*/ 	.short	0x010a
        /*103e*/ 	.byte	0x3f
	.zero		1


	//   ....[46]....
        /*1040*/ 	.word	0x00028600
        /*1044*/ 	.word	0x00000012
        /*1048*/ 	.word	0x00032400
        /*104c*/ 	.short	0x0107
        /*104e*/ 	.byte	0x3f
	.zero		1


	//   ....[47]....
        /*1050*/ 	.word	0x000286c0
        /*1054*/ 	.word	0x00000012
        /*1058*/ 	.word	0x00032400
        /*105c*/ 	.short	0x0101
        /*105e*/ 	.byte	0x3f
	.zero		1


	//   ....[48]....
        /*1060*/ 	.word	0x00029190
        /*1064*/ 	.word	0x00000012
        /*1068*/ 	.word	0x00032410
        /*106c*/ 	.short	0x0107
        /*106e*/ 	.byte	0x3f
	.zero		1


	//   ....[49]....
        /*1070*/ 	.word	0x00029290
        /*1074*/ 	.word	0x00000012
        /*1078*/ 	.word	0x00032410
        /*107c*/ 	.short	0x0101
        /*107e*/ 	.byte	0x3f
	.zero		1


	//   ....[50]....
        /*1080*/ 	.word	0x000292b0
        /*1084*/ 	.word	0x00000012
        /*1088*/ 	.word	0x00032420
        /*108c*/ 	.short	0x010a
        /*108e*/ 	.byte	0x3f
	.zero		1


	//   ....[51]....
        /*1090*/ 	.word	0x00029390
        /*1094*/ 	.word	0x00000002
        /*1098*/ 	.word	0x00032460
        /*109c*/ 	.short	0x010a
        /*109e*/ 	.byte	0x3f
	.zero		1


	//   ....[52]....
        /*10a0*/ 	.word	0x00029cc0
        /*10a4*/ 	.word	0x00000002
        /*10a8*/ 	.word	0x00032440
        /*10ac*/ 	.short	0x010a
        /*10ae*/ 	.byte	0x3f
	.zero		1


	//   ....[53]....
        /*10b0*/ 	.word	0x00029ef0
        /*10b4*/ 	.word	0x00000002
        /*10b8*/ 	.word	0x00032460
        /*10bc*/ 	.short	0x010a
        /*10be*/ 	.byte	0x3f
	.zero		1


	//   ....[54]....
        /*10c0*/ 	.word	0x0002a6f0
        /*10c4*/ 	.word	0x00000002
        /*10c8*/ 	.word	0x00032440
        /*10cc*/ 	.short	0x010a
        /*10ce*/ 	.byte	0x3f
	.zero		1


	//   ....[55]....
        /*10d0*/ 	.word	0x0002a920
        /*10d4*/ 	.word	0x00000002
        /*10d8*/ 	.word	0x00032460
        /*10dc*/ 	.short	0x010a
        /*10de*/ 	.byte	0x3f
	.zero		1


	//   ....[56]....
        /*10e0*/ 	.word	0x0002b0c0
        /*10e4*/ 	.word	0x00000003
        /*10e8*/ 	.word	0x00032440
        /*10ec*/ 	.short	0x010a
        /*10ee*/ 	.byte	0x3f
	.zero		1


	//   ....[57]....
        /*10f0*/ 	.word	0x0002b2f0
        /*10f4*/ 	.word	0x00000003
        /*10f8*/ 	.word	0x00032460
        /*10fc*/ 	.short	0x010a
        /*10fe*/ 	.byte	0x3f
	.zero		1


	//   ....[58]....
        /*1100*/ 	.word	0x0002cc90
        /*1104*/ 	.word	0x00000000
        /*1108*/ 	.word	0x00032420
        /*110c*/ 	.short	0x010a
        /*110e*/ 	.byte	0x3f
	.zero		1


	//   ....[59]....
        /*1110*/ 	.word	0x0002ce80
        /*1114*/ 	.word	0x00000006
        /*1118*/ 	.word	0x00000000
        /*111c*/ 	.short	0x010a
        /*111e*/ 	.byte	0x3f
	.zero		1


	//   ....[60]....
        /*1120*/ 	.word	0x0002ceb0
        /*1124*/ 	.word	0x00000007
        /*1128*/ 	.word	0x00000000
        /*112c*/ 	.short	0x010a
        /*112e*/ 	.byte	0x3f
	.zero		1


	//   ....[61]....
        /*1130*/ 	.word	0x0002cf10
        /*1134*/ 	.word	0x00000004
        /*1138*/ 	.word	0x00000000
        /*113c*/ 	.short	0x010a
        /*113e*/ 	.byte	0x3f
	.zero		1


	//   ....[62]....
        /*1140*/ 	.word	0x0002cf40
        /*1144*/ 	.word	0x00000003
        /*1148*/ 	.word	0x00000000
        /*114c*/ 	.short	0x010a
        /*114e*/ 	.byte	0x3f
	.zero		1


	//   ....[63]....
        /*1150*/ 	.word	0x0002cfa0
        /*1154*/ 	.word	0x00000048
        /*1158*/ 	.word	0x00032400
        /*115c*/ 	.short	0x010a
        /*115e*/ 	.byte	0x3f
	.zero		1


	//   ....[64]....
        /*1160*/ 	.word	0x0002cff0
        /*1164*/ 	.word	0x0000000a
        /*1168*/ 	.word	0x00000000
        /*116c*/ 	.short	0x010a
        /*116e*/ 	.byte	0x3f
	.zero		1


	//   ....[65]....
        /*1170*/ 	.word	0x0002d040
        /*1174*/ 	.word	0x00000048
        /*1178*/ 	.word	0x00032410
        /*117c*/ 	.short	0x010a
        /*117e*/ 	.byte	0x3f
	.zero		1


	//   ....[66]....
        /*1180*/ 	.word	0x0002d090
        /*1184*/ 	.word	0x0000000a
        /*1188*/ 	.word	0x00000000
        /*118c*/ 	.short	0x010a
        /*118e*/ 	.byte	0x3f
	.zero		1


	//   ....[67]....
        /*1190*/ 	.word	0x0002d0e0
        /*1194*/ 	.word	0x00000000
        /*1198*/ 	.word	0x00000000
        /*119c*/ 	.short	0x010a
        /*119e*/ 	.byte	0x3f
	.zero		1


	//   ....[68]....
        /*11a0*/ 	.word	0x0002d130
        /*11a4*/ 	.word	0x00000004
        /*11a8*/ 	.word	0x00000000
        /*11ac*/ 	.short	0x010a
        /*11ae*/ 	.byte	0x3f
	.zero		1


	//   ....[69]....
        /*11b0*/ 	.word	0x0002d180
        /*11b4*/ 	.word	0x00000000
        /*11b8*/ 	.word	0x00000000
        /*11bc*/ 	.short	0x010a
        /*11be*/ 	.byte	0x3f
	.zero		1


	//   ....[70]....
        /*11c0*/ 	.word	0x0002d1d0
        /*11c4*/ 	.word	0x00000004
        /*11c8*/ 	.word	0x00000000
        /*11cc*/ 	.short	0x010a
        /*11ce*/ 	.byte	0x3f
	.zero		1


	//   ....[71]....
        /*11d0*/ 	.word	0x0002d370
        /*11d4*/ 	.word	0x00000000
        /*11d8*/ 	.word	0x00032440
        /*11dc*/ 	.short	0x010a
        /*11de*/ 	.byte	0x3f
	.zero		1


	//   ....[72]....
        /*11e0*/ 	.word	0x0002ec60
        /*11e4*/ 	.word	0x00000012
        /*11e8*/ 	.word	0x00032420
        /*11ec*/ 	.short	0x010a
        /*11ee*/ 	.byte	0x3f
	.zero		1


	//   ....[73]....
        /*11f0*/ 	.word	0x0002ecb0
        /*11f4*/ 	.word	0x00000002
        /*11f8*/ 	.word	0x00032460
        /*11fc*/ 	.short	0x010a
        /*11fe*/ 	.byte	0x3f
	.zero		1


	//   ....[74]....
        /*1200*/ 	.word	0x0002ed00
        /*1204*/ 	.word	0x00000002
        /*1208*/ 	.word	0x00032440
        /*120c*/ 	.short	0x010a
        /*120e*/ 	.byte	0x3f
	.zero		1


	//   ....[75]....
        /*1210*/ 	.word	0x0002ed50
        /*1214*/ 	.word	0x00000002
        /*1218*/ 	.word	0x00032460
        /*121c*/ 	.short	0x010a
        /*121e*/ 	.byte	0x3f
	.zero		1


	//   ....[76]....
        /*1220*/ 	.word	0x0002eda0
        /*1224*/ 	.word	0x00000002
        /*1228*/ 	.word	0x00032440
        /*122c*/ 	.short	0x010a
        /*122e*/ 	.byte	0x3f
	.zero		1


	//   ....[77]....
        /*1230*/ 	.word	0x0002edf0
        /*1234*/ 	.word	0x00000002
        /*1238*/ 	.word	0x00032460
        /*123c*/ 	.short	0x010a
        /*123e*/ 	.byte	0x3f
	.zero		1


	//   ....[78]....
        /*1240*/ 	.word	0x0002ee40
        /*1244*/ 	.word	0x00000003
        /*1248*/ 	.word	0x00032440
        /*124c*/ 	.short	0x010a
        /*124e*/ 	.byte	0x3f
	.zero		1


	//   ....[79]....
        /*1250*/ 	.word	0x0002ee90
        /*1254*/ 	.word	0x00000003
        /*1258*/ 	.word	0x00032460
        /*125c*/ 	.short	0x010a
        /*125e*/ 	.byte	0x3f
	.zero		1


	//   ....[80]....
        /*1260*/ 	.word	0x0002fa10
        /*1264*/ 	.word	0x00000000
        /*1268*/ 	.word	0x00032420
        /*126c*/ 	.short	0x010a
        /*126e*/ 	.byte	0x3f
	.zero		1


	//   ....[81]....
        /*1270*/ 	.word	0x0002fbb0
        /*1274*/ 	.word	0x00000006
        /*1278*/ 	.word	0x00000000
        /*127c*/ 	.short	0x010a
        /*127e*/ 	.byte	0x3f
	.zero		1


	//   ....[82]....
        /*1280*/ 	.word	0x0002fc00
        /*1284*/ 	.word	0x00000007
        /*1288*/ 	.word	0x00000000
        /*128c*/ 	.short	0x010a
        /*128e*/ 	.byte	0x3f
	.zero		1


	//   ....[83]....
        /*1290*/ 	.word	0x0002fc50
        /*1294*/ 	.word	0x00000004
        /*1298*/ 	.word	0x00000000
        /*129c*/ 	.short	0x010a
        /*129e*/ 	.byte	0x3f
	.zero		1


	//   ....[84]....
        /*12a0*/ 	.word	0x00030010
        /*12a4*/ 	.word	0x00000012
        /*12a8*/ 	.word	0x00000000
        /*12ac*/ 	.short	0x010a
        /*12ae*/ 	.byte	0x3f
	.zero		1


	//   ....[85]....
        /*12b0*/ 	.word	0x00030150
        /*12b4*/ 	.word	0x0000000e
        /*12b8*/ 	.word	0x00000000
        /*12bc*/ 	.short	0x010a
        /*12be*/ 	.byte	0x3f
	.zero		1


	//   ....[86]....
        /*12c0*/ 	.word	0x000307b0
        /*12c4*/ 	.word	0x0000000d
        /*12c8*/ 	.word	0x00000000
        /*12cc*/ 	.short	0x010a
        /*12ce*/ 	.byte	0x3f
	.zero		1


	//   ....[87]....
        /*12d0*/ 	.word	0x000308f0
        /*12d4*/ 	.word	0x00000012
        /*12d8*/ 	.word	0x00000000
        /*12dc*/ 	.short	0x010a
        /*12de*/ 	.byte	0x3f
	.zero		1


	//   ....[88]....
        /*12e0*/ 	.word	0x00031b00
        /*12e4*/ 	.word	0x00000013
        /*12e8*/ 	.word	0x00000000
        /*12ec*/ 	.short	0x0101
        /*12ee*/ 	.byte	0x3f
	.zero		1


	//   ....[89]....
        /*12f0*/ 	.word	0x0004b8c0
        /*12f4*/ 	.word	0x00000004
        /*12f8*/ 	.word	0x00000000
        /*12fc*/ 	.short	0x0101
        /*12fe*/ 	.byte	0x3f
	.zero		1


	//   ....[90]....
        /*1300*/ 	.word	0x0004b900
        /*1304*/ 	.word	0x0000000e
        /*1308*/ 	.word	0x00000000
        /*130c*/ 	.short	0x010a
        /*130e*/ 	.byte	0x3f
	.zero		1


	//   ....[91]....
        /*1310*/ 	.word	0x0004b950
        /*1314*/ 	.word	0x00000012
        /*1318*/ 	.word	0x00000000
        /*131c*/ 	.short	0x010a
        /*131e*/ 	.byte	0x3f
	.zero		1


	//----- nvinfo : EIATTR_NUM_MBARRIERS
	.align		4
.L_445:
        /*1320*/ 	.byte	0x03, 0x38
        /*1322*/ 	.short	0x0017


	//----- nvinfo : EIATTR_EXIT_INSTR_OFFSETS
	.align		4
        /*1324*/ 	.byte	0x04, 0x1c
        /*1326*/ 	.short	(.L_447 - .L_446)


	//   ....[0]....
.L_446:
        /*1328*/ 	.word	0x00000b80


	//   ....[1]....
        /*132c*/ 	.word	0x00025110


	//   ....[2]....
        /*1330*/ 	.word	0x0002cf90


	//----- nvinfo : EIATTR_MAX_THREADS
	.align		4
.L_447:
        /*1334*/ 	.byte	0x04, 0x05
        /*1336*/ 	.short	(.L_449 - .L_448)
.L_448:
        /*1338*/ 	.word	0x00000180
        /*133c*/ 	.word	0x00000001
        /*1340*/ 	.word	0x00000001


	//----- nvinfo : EIATTR_CRS_STACK_SIZE
	.align		4
.L_449:
        /*1344*/ 	.byte	0x04, 0x1e
        /*1346*/ 	.short	(.L_451 - .L_450)
.L_450:
        /*1348*/ 	.word	0x00000000


	//----- nvinfo : EIATTR_CBANK_PARAM_SIZE
	.align		4
.L_451:
        /*134c*/ 	.byte	0x03, 0x19
        /*134e*/ 	.short	0x0bf0


	//----- nvinfo : EIATTR_PARAM_CBANK
	.align		4
        /*1350*/ 	.byte	0x04, 0x0a
        /*1352*/ 	.short	(.L_453 - .L_452)
	.align		4
.L_452:
        /*1354*/ 	.word	index@(.nv.constant0._ZN7cutlass13device_kernelIN5flash11enable_sm90INS1_16FlashAttnFwdSm90INS1_25CollectiveMainloopFwdSm90ILi2EN4cute5tupleIJNS5_1CILi1EEES8_S8_EEENS6_IJNS7_ILi128EEENS7_ILi96EEENS7_ILi64EEEEEELi256ENS_6half_tEfNS_4arch4Sm90ELb0ELb1ELb1ELb1ELb0ELb0ELb1ELb1ELb0ELb1ELb1ELb0EEENS1_21CollectiveEpilogueFwdINS6_IJSA_NS7_ILi256EEESB_EEES9_SE_SG_Li256ELb1ELb1ELb1ELb0EEENS1_36VarlenDynamicPersistentTileSchedulerILi128ELi96ELi256ELi128ELb1ELb1ELb1ELb1ELb0ELb1EEEEEEEEEvNT_6ParamsE)
        /*1358*/ 	.short	0x0210
        /*135a*/ 	.short	0x0bf0


	//----- nvinfo : EIATTR_SW_WAR
	.align		4
.L_453:
        /*135c*/ 	.byte	0x04, 0x36
        /*135e*/ 	.short	(.L_455 - .L_454)
.L_454:
        /*1360*/ 	.word	0x00000008
.L_455:


//--------------------- .nv.info._ZN7cutlass13device_kernelIN5flash11enable_sm90INS1_16FlashAttnFwdSm90INS1_25CollectiveMainloopFwdSm90ILi2EN4cute5tupleIJNS5_1CILi1EEES8_S8_EEENS6_IJNS7_ILi128EEENS7_ILi96EEENS7_ILi64EEEEEELi256ENS_6half_tEfNS_4arch4Sm90ELb0ELb1ELb1ELb1ELb0ELb1ELb1ELb1ELb0ELb1ELb1ELb0EEENS1_21CollectiveEpilogueFwdINS6_IJSA_NS7_ILi256EEESB_EEES9_SE_SG_Li256ELb1ELb1ELb1ELb0EEENS1_36VarlenDynamicPersistentTileSchedulerILi128ELi96ELi256ELi128ELb1ELb1ELb1ELb1ELb0ELb1EEEEEEEEEvNT_6ParamsE --------------------------
	.section	.nv.info._ZN7cutlass13device_kernelIN5flash11enable_sm90INS1_16FlashAttnFwdSm90INS1_25CollectiveMainloopFwdSm90ILi2EN4cute5tupleIJNS5_1CILi1EEES8_S8_EEENS6_IJNS7_ILi128EEENS7_ILi96EEENS7_ILi64EEEEEELi256ENS_6half_tEfNS_4arch4Sm90ELb0ELb1ELb1ELb1ELb0ELb1ELb1ELb1ELb0ELb1ELb1ELb0EEENS1_21CollectiveEpilogueFwdINS6_IJSA_NS7_ILi256EEESB_EEES9_SE_SG_Li256ELb1ELb1ELb1ELb0EEENS1_36VarlenDynamicPersistentTileSchedulerILi128ELi96ELi256ELi128ELb1ELb1ELb1ELb1ELb0ELb1EEEEEEEEEvNT_6ParamsE,"",@"SHT_CUDA_INFO"
	.sectionflags	@""
	.align	4


	//----- nvinfo : EIATTR_CUDA_API_VERSION
	.align		4
        /*0000*/ 	.byte	0x04, 0x37
        /*0002*/ 	.short	(.L_457 - .L_456)
.L_456:
        /*0004*/ 	.word	0x00000082


	//----- nvinfo : EIATTR_KPARAM_INFO
	.align		4
.L_457:
        /*0008*/ 	.byte	0x04, 0x17
        /*000a*/ 	.short	(.L_459 - .L_458)
.L_458:
        /*000c*/ 	.word	0x00000000
        /*0010*/ 	.short	0x0000
        /*0012*/ 	.short	0x0070
        /*0014*/ 	.byte	0x00, 0xf0, 0x01, 0x2e


	//----- nvinfo : EIATTR_SPARSE_MMA_MASK
	.align		4
.L_459:
        /*0018*/ 	.byte	0x03, 0x50
        /*001a*/ 	.short	0x0000


	//----- nvinfo : EIATTR_MAXREG_COUNT
	.align		4
        /*001c*/ 	.byte	0x03, 0x1b
        /*001e*/ 	.short	0x00a8


	//----- nvinfo : EIATTR_NUM_BARRIERS
	.align		4
        /*0020*/ 	.byte	0x02, 0x4c
        /*0022*/ 	.byte	0x10
	.zero		1


	//----- nvinfo : EIATTR_EXTERNS
	.align		4
        /*0024*/ 	.byte	0x04, 0x0f
        /*0026*/ 	.short	(.L_461 - .L_460)


	//   ....[0]....
	.align		4
.L_460:
        /*0028*/ 	.word	index@(__assertfail)


	//----- nvinfo : EIATTR_ANNOTATIONS
	.align		4
.L_461:
        /*002c*/ 	.byte	0x04, 0x55
        /*002e*/ 	.short	(.L_463 - .L_462)


	//   ....[0]....
.L_462:
        /* <DEDUP_REMOVED lines=173> */


	//----- nvinfo : EIATTR_MERCURY_ISA_VERSION
	.align		4
.L_463:
        /*0af0*/ 	.byte	0x03, 0x5f
        /*0af2*/ 	.short	0x0101


	//----- nvinfo : EIATTR_UNUSED_LOAD_BYTE_OFFSET
	.align		4
        /*0af4*/ 	.byte	0x04, 0x44
        /*0af6*/ 	.short	(.L_465 - .L_464)


	//   ....[0]....
.L_464:
        /*0af8*/ 	.word	0x00000be0
        /*0afc*/ 	.word	0x0000fff0


	//   ....[1]....
        /*0b00*/ 	.word	0x0002c9f0
        /*0b04*/ 	.word	0x0000fff0


	//----- nvinfo : EIATTR_INT_WARP_WIDE_INSTR_OFFSETS
	.align		4
.L_465:
        /*0b08*/ 	.byte	0x04, 0x31
        /*0b0a*/ 	.short	(.L_467 - .L_466)


	//   ....[0]....
.L_466:
        /*0b0c*/ 	.word	0x000001e0


	//   ....[1]....
        /*0b10*/ 	.word	0x00000220


	//   ....[2]....
        /*0b14*/ 	.word	0x00000290


	//   ....[3]....
        /*0b18*/ 	.word	0x000002a0


	//   ....[4]....
        /*0b1c*/ 	.word	0x00035290


	//   ....[5]....
        /*0b20*/ 	.word	0x00035320


	//   ....[6]....
        /*0b24*/ 	.word	0x00039d10


	//   ....[7]....
        /*0b28*/ 	.word	0x00039da0


	//----- nvinfo : EIATTR_COOP_GROUP_MASK_REGIDS
	.align		4
.L_467:
        /*0b2c*/ 	.byte	0x04, 0x29
        /*0b2e*/ 	.short	(.L_469 - .L_468)


	//   ....[0]....
.L_468:
        /*0b30*/ 	.word	0xffffffff


	//   ....[1]....
        /*0b34*/ 	.word	0xffffffff


	//   ....[2]....
        /*0b38*/ 	.word	0xffffffff


	//   ....[3]....
        /*0b3c*/ 	.word	0xffffffff


	//   ....[4]....
        /*0b40*/ 	.word	0xffffffff


	//   ....[5]....
        /*0b44*/ 	.word	0xffffffff


	//   ....[6]....
        /*0b48*/ 	.word	0xffffffff


	//   ....[7]....
        /*0b4c*/ 	.word	0xffffffff


	//   ....[8]....
        /*0b50*/ 	.word	0xffffffff


	//   ....[9]....
        /*0b54*/ 	.word	0xffffffff


	//   ....[10]....
        /*0b58*/ 	.word	0xffffffff


	//   ....[11]....
        /*0b5c*/ 	.word	0xffffffff


	//   ....[12]....
        /*0b60*/ 	.word	0xffffffff


	//   ....[13]....
        /*0b64*/ 	.word	0xffffffff


	//   ....[14]....
        /*0b68*/ 	.word	0xffffffff


	//   ....[15]....
        /*0b6c*/ 	.word	0xffffffff


	//   ....[16]....
        /*0b70*/ 	.word	0xffffffff


	//   ....[17]....
        /*0b74*/ 	.word	0xffffffff


	//   ....[18]....
        /*0b78*/ 	.word	0xffffffff


	//   ....[19]....
        /*0b7c*/ 	.word	0xffffffff


	//   ....[20]....
        /*0b80*/ 	.word	0xffffffff


	//   ....[21]....
        /*0b84*/ 	.word	0xffffffff


	//   ....[22]....
        /*0b88*/ 	.word	0xffffffff


	//   ....[23]....
        /*0b8c*/ 	.word	0xffffffff


	//   ....[24]....
        /*0b90*/ 	.word	0xffffffff


	//   ....[25]....
        /*0b94*/ 	.word	0xffffffff


	//   ....[26]....
        /*0b98*/ 	.word	0xffffffff


	//   ....[27]....
        /*0b9c*/ 	.word	0xffffffff


	//   ....[28]....
        /*0ba0*/ 	.word	0xffffffff


	//   ....[29]....
        /*0ba4*/ 	.word	0xffffffff


	//   ....[30]....
        /*0ba8*/ 	.word	0xffffffff


	//   ....[31]....
        /*0bac*/ 	.word	0xffffffff


	//   ....[32]....
        /*0bb0*/ 	.word	0xffffffff


	//   ....[33]....
        /*0bb4*/ 	.word	0xffffffff


	//   ....[34]....
        /*0bb8*/ 	.word	0xffffffff


	//   ....[35]....
        /*0bbc*/ 	.word	0xffffffff


	//   ....[36]....
        /*0bc0*/ 	.word	0xffffffff


	//   ....[37]....
        /*0bc4*/ 	.word	0xffffffff


	//   ....[38]....
        /*0bc8*/ 	.word	0xffffffff


	//   ....[39]....
        /*0bcc*/ 	.word	0xffffffff


	//   ....[40]....
        /*0bd0*/ 	.word	0xffffffff


	//   ....[41]....
        /*0bd4*/ 	.word	0xffffffff


	//   ....[42]....
        /*0bd8*/ 	.word	0xffffffff


	//   ....[43]....
        /*0bdc*/ 	.word	0xffffffff


	//   ....[44]....
        /*0be0*/ 	.word	0xffffffff


	//   ....[45]....
        /*0be4*/ 	.word	0xffffffff


	//   ....[46]....
        /*0be8*/ 	.word	0xffffffff


	//   ....[47]....
        /*0bec*/ 	.word	0xffffffff


	//   ....[48]....
        /*0bf0*/ 	.word	0xffffffff


	//   ....[49]....
        /*0bf4*/ 	.word	0xffffffff


	//   ....[50]....
        /*0bf8*/ 	.word	0xffffffff


	//   ....[51]....
        /*0bfc*/ 	.word	0xffffffff


	//   ....[52]....
        /*0c00*/ 	.word	0xffffffff


	//   ....[53]....
        /*0c04*/ 	.word	0xffffffff


	//   ....[54]....
        /*0c08*/ 	.word	0xffffffff


	//   ....[55]....
        /*0c0c*/ 	.word	0xffffffff


	//   ....[56]....
        /*0c10*/ 	.word	0xffffffff


	//   ....[57]....
        /*0c14*/ 	.word	0xffffffff


	//   ....[58]....
        /*0c18*/ 	.word	0xffffffff


	//   ....[59]....
        /*0c1c*/ 	.word	0xffffffff


	//   ....[60]....
        /*0c20*/ 	.word	0xffffffff


	//   ....[61]....
        /*0c24*/ 	.word	0xffffffff


	//   ....[62]....
        /*0c28*/ 	.word	0xffffffff


	//   ....[63]....
        /*0c2c*/ 	.word	0xffffffff


	//   ....[64]....
        /*0c30*/ 	.word	0xffffffff


	//   ....[65]....
        /*0c34*/ 	.word	0xffffffff


	//   ....[66]....
        /*0c38*/ 	.word	0xffffffff


	//   ....[67]....
        /*0c3c*/ 	.word	0xffffffff


	//   ....[68]....
        /*0c40*/ 	.word	0xffffffff


	//   ....[69]....
        /*0c44*/ 	.word	0xffffffff


	//   ....[70]....
        /*0c48*/ 	.word	0xffffffff


	//   ....[71]....
        /*0c4c*/ 	.word	0xffffffff


	//   ....[72]....
        /*0c50*/ 	.word	0xffffffff


	//   ....[73]....
        /*0c54*/ 	.word	0xffffffff


	//   ....[74]....
        /*0c58*/ 	.word	0xffffffff


	//   ....[75]....
        /*0c5c*/ 	.word	0xffffffff


	//   ....[76]....
        /*0c60*/ 	.word	0xffffffff


	//   ....[77]....
        /*0c64*/ 	.word	0xffffffff


	//   ....[78]....
        /*0c68*/ 	.word	0xffffffff


	//   ....[79]....
        /*0c6c*/ 	.word	0xffffffff


	//   ....[80]....
        /*0c70*/ 	.word	0xffffffff


	//   ....[81]....
        /*0c74*/ 	.word	0xffffffff


	//   ....[82]....
        /*0c78*/ 	.word	0xffffffff


	//   ....[83]....
        /*0c7c*/ 	.word	0xffffffff


	//   ....[84]....
        /*0c80*/ 	.word	0xffffffff


	//   ....[85]....
        /*0c84*/ 	.word	0xffffffff


	//   ....[86]....
        /*0c88*/ 	.word	0xffffffff


	//   ....[87]....
        /*0c8c*/ 	.word	0xffffffff


	//   ....[88]....
        /*0c90*/ 	.word	0xffffffff


	//   ....[89]....
        /*0c94*/ 	.word	0xffffffff


	//   ....[90]....
        /*0c98*/ 	.word	0xffffffff


	//   ....[91]....
        /*0c9c*/ 	.word	0xffffffff


	//   ....[92]....
        /*0ca0*/ 	.word	0xffffffff


	//   ....[93]....
        /*0ca4*/ 	.word	0xffffffff


	//   ....[94]....
        /*0ca8*/ 	.word	0xffffffff


	//   ....[95]....
        /*0cac*/ 	.word	0xffffffff


	//   ....[96]....
        /*0cb0*/ 	.word	0xffffffff


	//   ....[97]....
        /*0cb4*/ 	.word	0xffffffff


	//   ....[98]....
        /*0cb8*/ 	.word	0xffffffff


	//   ....[99]....
        /*0cbc*/ 	.word	0xffffffff


	//   ....[100]....
        /*0cc0*/ 	.word	0xffffffff


	//   ....[101]....
        /*0cc4*/ 	.word	0xffffffff


	//   ....[102]....
        /*0cc8*/ 	.word	0xffffffff


	//   ....[103]....
        /*0ccc*/ 	.word	0xffffffff


	//   ....[104]....
        /*0cd0*/ 	.word	0xffffffff


	//   ....[105]....
        /*0cd4*/ 	.word	0xffffffff


	//   ....[106]....
        /*0cd8*/ 	.word	0xffffffff


	//   ....[107]....
        /*0cdc*/ 	.word	0xffffffff


	//   ....[108]....
        /*0ce0*/ 	.word	0xffffffff


	//   ....[109]....
        /*0ce4*/ 	.word	0xffffffff


	//   ....[110]....
        /*0ce8*/ 	.word	0xffffffff


	//   ....[111]....
        /*0cec*/ 	.word	0xffffffff


	//   ....[112]....
        /*0cf0*/ 	.word	0xffffffff


	//   ....[113]....
        /*0cf4*/ 	.word	0xffffffff


	//   ....[114]....
        /*0cf8*/ 	.word	0xffffffff


	//   ....[115]....
        /*0cfc*/ 	.word	0xffffffff


	//   ....[116]....
        /*0d00*/ 	.word	0xffffffff


	//   ....[117]....
        /*0d04*/ 	.word	0xffffffff


	//   ....[118]....
        /*0d08*/ 	.word	0xffffffff


	//   ....[119]....
        /*0d0c*/ 	.word	0xffffffff


	//   ....[120]....
        /*0d10*/ 	.word	0xffffffff


	//   ....[121]....
        /*0d14*/ 	.word	0xffffffff


	//   ....[122]....
        /*0d18*/ 	.word	0xffffffff


	//   ....[123]....
        /*0d1c*/ 	.word	0xffffffff


	//   ....[124]....
        /*0d20*/ 	.word	0xffffffff


	//   ....[125]....
        /*0d24*/ 	.word	0xffffffff


	//   ....[126]....
        /*0d28*/ 	.word	0xffffffff


	//   ....[127]....
        /*0d2c*/ 	.word	0xffffffff


	//   ....[128]....
        /*0d30*/ 	.word	0xffffffff


	//   ....[129]....
        /*0d34*/ 	.word	0xffffffff


	//   ....[130]....
        /*0d38*/ 	.word	0xffffffff


	//   ....[131]....
        /*0d3c*/ 	.word	0xffffffff


	//   ....[132]....
        /*0d40*/ 	.word	0xffffffff


	//   ....[133]....
        /*0d44*/ 	.word	0xffffffff


	//   ....[134]....
        /*0d48*/ 	.word	0xffffffff


	//   ....[135]....
        /*0d4c*/ 	.word	0xffffffff


	//   ....[136]....
        /*0d50*/ 	.word	0xffffffff


	//   ....[137]....
        /*0d54*/ 	.word	0xffffffff


	//   ....[138]....
        /*0d58*/ 	.word	0x0500000f


	//   ....[139]....
        /*0d5c*/ 	.word	0x0500000f


	//   ....[140]....
        /*0d60*/ 	.word	0x0500000f


	//   ....[141]....
        /*0d64*/ 	.word	0x0500000f


	//   ....[142]....
        /*0d68*/ 	.word	0x0500000f


	//   ....[143]....
        /*0d6c*/ 	.word	0x0500000f


	//   ....[144]....
        /*0d70*/ 	.word	0x0500000f


	//   ....[145]....
        /*0d74*/ 	.word	0x0500000f


	//   ....[146]....
        /*0d78*/ 	.word	0x0500000f


	//   ....[147]....
        /*0d7c*/ 	.word	0x0500000f


	//   ....[148]....
        /*0d80*/ 	.word	0x0500000f


	//   ....[149]....
        /*0d84*/ 	.word	0x0500000f


	//   ....[150]....
        /*0d88*/ 	.word	0x0500000f


	//   ....[151]....
        /*0d8c*/ 	.word	0x0500000f


	//   ....[152]....
        /*0d90*/ 	.word	0x0500000f


	//   ....[153]....
        /*0d94*/ 	.word	0x0500000f


	//   ....[154]....
        /*0d98*/ 	.word	0x0500000f


	//   ....[155]....
        /*0d9c*/ 	.word	0x0500000f


	//   ....[156]....
        /*0da0*/ 	.word	0x0500000f


	//   ....[157]....
        /*0da4*/ 	.word	0x0500000f


	//   ....[158]....
        /*0da8*/ 	.word	0x0500000f


	//   ....[159]....
        /*0dac*/ 	.word	0x0500000f


	//   ....[160]....
        /*0db0*/ 	.word	0x0500000f


	//   ....[161]....
        /*0db4*/ 	.word	0x0500000f


	//   ....[162]....
        /*0db8*/ 	.word	0x0500000f


	//   ....[163]....
        /*0dbc*/ 	.word	0x0500000f


	//   ....[164]....
        /*0dc0*/ 	.word	0x0500000f


	//   ....[165]....
        /*0dc4*/ 	.word	0x0500000f


	//   ....[166]....
        /*0dc8*/ 	.word	0x0500000f


	//   ....[167]....
        /*0dcc*/ 	.word	0x0500000f


	//   ....[168]....
        /*0dd0*/ 	.word	0x0500000f


	//   ....[169]....
        /*0dd4*/ 	.word	0x0500000f


	//   ....[170]....
        /*0dd8*/ 	.word	0x0500000f


	//   ....[171]....
        /*0ddc*/ 	.word	0x0500000f


	//   ....[172]....
        /*0de0*/ 	.word	0x0500000f


	//   ....[173]....
        /*0de4*/ 	.word	0x0500000f


	//   ....[174]....
        /*0de8*/ 	.word	0x0500000f


	//   ....[175]....
        /*0dec*/ 	.word	0x0500000f


	//   ....[176]....
        /*0df0*/ 	.word	0x0500000f


	//   ....[177]....
        /*0df4*/ 	.word	0x0500000f


	//   ....[178]....
        /*0df8*/ 	.word	0x0500000f


	//   ....[179]....
        /*0dfc*/ 	.word	0x0500000f


	//   ....[180]....
        /*0e00*/ 	.word	0x0500000f


	//   ....[181]....
        /*0e04*/ 	.word	0x0500000f


	//   ....[182]....
        /*0e08*/ 	.word	0x0500000f


	//   ....[183]....
        /*0e0c*/ 	.word	0x0500000f


	//   ....[184]....
        /*0e10*/ 	.word	0x0500000f


	//   ....[185]....
        /*0e14*/ 	.word	0x0500000f


	//   ....[186]....
        /*0e18*/ 	.word	0x0500000f


	//   ....[187]....
        /*0e1c*/ 	.word	0x0500000f


	//   ....[188]....
        /*0e20*/ 	.word	0x0500000f


	//   ....[189]....
        /*0e24*/ 	.word	0x0500000f


	//   ....[190]....
        /*0e28*/ 	.word	0x0500000f


	//   ....[191]....
        /*0e2c*/ 	.word	0x0500000f


	//   ....[192]....
        /*0e30*/ 	.word	0x0500000f


	//   ....[193]....
        /*0e34*/ 	.word	0x0500000f


	//   ....[194]....
        /*0e38*/ 	.word	0x0500000f


	//   ....[195]....
        /*0e3c*/ 	.word	0x0500000f


	//   ....[196]....
        /*0e40*/ 	.word	0x0500000f


	//   ....[197]....
        /*0e44*/ 	.word	0x0500000f


	//   ....[198]....
        /*0e48*/ 	.word	0x0500000f


	//   ....[199]....
        /*0e4c*/ 	.word	0x0500000f


	//   ....[200]....
        /*0e50*/ 	.word	0x0500000f


	//   ....[201]....
        /*0e54*/ 	.word	0x0500000f


	//   ....[202]....
        /*0e58*/ 	.word	0x0500000f


	//   ....[203]....
        /*0e5c*/ 	.word	0x0500000f


	//   ....[204]....
        /*0e60*/ 	.word	0x0500000f


	//   ....[205]....
        /*0e64*/ 	.word	0x0500000f


	//   ....[206]....
        /*0e68*/ 	.word	0x0500000f


	//   ....[207]....
        /*0e6c*/ 	.word	0x0500000f


	//   ....[208]....
        /*0e70*/ 	.word	0x0500000f


	//   ....[209]....
        /*0e74*/ 	.word	0x0500000f


	//   ....[210]....
        /*0e78*/ 	.word	0x0500000f


	//   ....[211]....
        /*0e7c*/ 	.word	0x0500000f


	//   ....[212]....
        /*0e80*/ 	.word	0x0500000f


	//   ....[213]....
        /*0e84*/ 	.word	0x0500000f


	//   ....[214]....
        /*0e88*/ 	.word	0x0500000f


	//   ....[215]....
        /*0e8c*/ 	.word	0x0500000f


	//   ....[216]....
        /*0e90*/ 	.word	0x0500000f


	//   ....[217]....
        /*0e94*/ 	.word	0x0500000f


	//   ....[218]....
        /*0e98*/ 	.word	0x0500000f


	//   ....[219]....
        /*0e9c*/ 	.word	0x0500000f


	//   ....[220]....
        /*0ea0*/ 	.word	0x0500000f


	//   ....[221]....
        /*0ea4*/ 	.word	0x0500000f


	//   ....[222]....
        /*0ea8*/ 	.word	0x0500000f


	//   ....[223]....
        /*0eac*/ 	.word	0x0500000f


	//   ....[224]....
        /*0eb0*/ 	.word	0x0500000f


	//   ....[225]....
        /*0eb4*/ 	.word	0x0500000f


	//   ....[226]....
        /*0eb8*/ 	.word	0x0500000f


	//   ....[227]....
        /*0ebc*/ 	.word	0x0500000f


	//   ....[228]....
        /*0ec0*/ 	.word	0xffffffff


	//   ....[229]....
        /*0ec4*/ 	.word	0xffffffff


	//   ....[230]....
        /*0ec8*/ 	.word	0xffffffff


	//   ....[231]....
        /*0ecc*/ 	.word	0xffffffff


	//   ....[232]....
        /*0ed0*/ 	.word	0xffffffff


	//   ....[233]....
        /*0ed4*/ 	.word	0xffffffff


	//----- nvinfo : EIATTR_COOP_GROUP_INSTR_OFFSETS
	.align		4
.L_469:
        /*0ed8*/ 	.byte	0x04, 0x28
        /*0eda*/ 	.short	(.L_471 - .L_470)


	//   ....[0]....
.L_470:
        /*0edc*/ 	.word	0x000000c0


	//   ....[1]....
        /*0ee0*/ 	.word	0x000001f0


	//   ....[2]....
        /*0ee4*/ 	.word	0x00000240


	//   ....[3]....
        /*0ee8*/ 	.word	0x00000490


	//   ....[4]....
        /*0eec*/ 	.word	0x000005f0


	//   ....[5]....
        /*0ef0*/ 	.word	0x00000710


	//   ....[6]....
        /*0ef4*/ 	.word	0x00000870


	//   ....[7]....
        /*0ef8*/ 	.word	0x00007450


	//   ....[8]....
        /*0efc*/ 	.word	0x000081c0


	//   ....[9]....
        /*0f00*/ 	.word	0x000081d0


	//   ....[10]....
        /*0f04*/ 	.word	0x000081e0


	//   ....[11]....
        /*0f08*/ 	.word	0x000081f0


	//   ....[12]....
        /*0f0c*/ 	.word	0x00008530


	//   ....[13]....
        /*0f10*/ 	.word	0x00008540


	//   ....[14]....
        /*0f14*/ 	.word	0x00008550


	//   ....[15]....
        /*0f18*/ 	.word	0x00008560


	//   ....[16]....
        /*0f1c*/ 	.word	0x00009790


	//   ....[17]....
        /*0f20*/ 	.word	0x000097b0


	//   ....[18]....
        /*0f24*/ 	.word	0x000097c0


	//   ....[19]....
        /*0f28*/ 	.word	0x000097d0


	//   ....[20]....
        /*0f2c*/ 	.word	0x000098b0


	//   ....[21]....
        /*0f30*/ 	.word	0x000098d0


	//   ....[22]....
        /*0f34*/ 	.word	0x000098e0


	//   ....[23]....
        /*0f38*/ 	.word	0x000098f0


	//   ....[24]....
        /*0f3c*/ 	.word	0x0000c970


	//   ....[25]....
        /*0f40*/ 	.word	0x0000cf60


	//   ....[26]....
        /*0f44*/ 	.word	0x0000dfa0


	//   ....[27]....
        /*0f48*/ 	.word	0x0000e110


	//   ....[28]....
        /*0f4c*/ 	.word	0x0000e160


	//   ....[29]....
        /*0f50*/ 	.word	0x0000e180


	//   ....[30]....
        /*0f54*/ 	.word	0x000180d0


	//   ....[31]....
        /*0f58*/ 	.word	0x00018220


	//   ....[32]....
        /*0f5c*/ 	.word	0x00018360


	//   ....[33]....
        /*0f60*/ 	.word	0x00018380


	//   ....[34]....
        /*0f64*/ 	.word	0x00021d80


	//   ....[35]....
        /*0f68*/ 	.word	0x000229e0


	//   ....[36]....
        /*0f6c*/ 	.word	0x00023250


	//   ....[37]....
        /*0f70*/ 	.word	0x000232b0


	//   ....[38]....
        /*0f74*/ 	.word	0x000235e0


	//   ....[39]....
        /*0f78*/ 	.word	0x00023610


	//   ....[40]....
        /*0f7c*/ 	.word	0x0002b9d0


	//   ....[41]....
        /*0f80*/ 	.word	0x0002b9f0


	//   ....[42]....
        /*0f84*/ 	.word	0x0002ba30


	//   ....[43]....
        /*0f88*/ 	.word	0x0002ba60


	//   ....[44]....
        /*0f8c*/ 	.word	0x0002dc90


	//   ....[45]....
        /*0f90*/ 	.word	0x0002dcb0


	//   ....[46]....
        /*0f94*/ 	.word	0x0002dce0


	//   ....[47]....
        /*0f98*/ 	.word	0x0002dcf0


	//   ....[48]....
        /*0f9c*/ 	.word	0x0002e660


	//   ....[49]....
        /*0fa0*/ 	.word	0x0002e670


	//   ....[50]....
        /*0fa4*/ 	.word	0x0002e800


	//   ....[51]....
        /*0fa8*/ 	.word	0x0002e810


	//   ....[52]....
        /*0fac*/ 	.word	0x0002e9a0


	//   ....[53]....
        /*0fb0*/ 	.word	0x0002e9b0


	//   ....[54]....
        /*0fb4*/ 	.word	0x0002eb40


	//   ....[55]....
        /*0fb8*/ 	.word	0x0002eb50


	//   ....[56]....
        /*0fbc*/ 	.word	0x0002ef80


	//   ....[57]....
        /*0fc0*/ 	.word	0x0002ef90


	//   ....[58]....
        /*0fc4*/ 	.word	0x0002fc50


	//   ....[59]....
        /*0fc8*/ 	.word	0x0002fc60


	//   ....[60]....
        /*0fcc*/ 	.word	0x000311c0


	//   ....[61]....
        /*0fd0*/ 	.word	0x000311d0


	//   ....[62]....
        /*0fd4*/ 	.word	0x00031370


	//   ....[63]....
        /*0fd8*/ 	.word	0x00031380


	//   ....[64]....
        /*0fdc*/ 	.word	0x00031510


	//   ....[65]....
        /*0fe0*/ 	.word	0x00031520


	//   ....[66]....
        /*0fe4*/ 	.word	0x000316b0


	//   ....[67]....
        /*0fe8*/ 	.word	0x000316c0


	//   ....[68]....
        /*0fec*/ 	.word	0x000318b0


	//   ....[69]....
        /*0ff0*/ 	.word	0x00031ae0


	//   ....[70]....
        /*0ff4*/ 	.word	0x00031b10


	//   ....[71]....
        /*0ff8*/ 	.word	0x00031b40


	//   ....[72]....
        /*0ffc*/ 	.word	0x00031b70


	//   ....[73]....
        /*1000*/ 	.word	0x00031ba0


	//   ....[74]....
        /*1004*/ 	.word	0x00031bd0


	//   ....[75]....
        /*1008*/ 	.word	0x00031d70


	//   ....[76]....
        /*100c*/ 	.word	0x00031da0


	//   ....[77]....
        /*1010*/ 	.word	0x00031dd0


	//   ....[78]....
        /*1014*/ 	.word	0x00031e00


	//   ....[79]....
        /*1018*/ 	.word	0x00031e30


	//   ....[80]....
        /*101c*/ 	.word	0x00031e60


	//   ....[81]....
        /*1020*/ 	.word	0x00031f00


	//   ....[82]....
        /*1024*/ 	.word	0x00031f30


	//   ....[83]....
        /*1028*/ 	.word	0x00031f40


	//   ....[84]....
        /*102c*/ 	.word	0x00031f70


	//   ....[85]....
        /*1030*/ 	.word	0x00033860


	//   ....[86]....
        /*1034*/ 	.word	0x00035860


	//   ....[87]....
        /*1038*/ 	.word	0x00036330


	//   ....[88]....
        /*103c*/ 	.word	0x00036340


	//   ....[89]....
        /*1040*/ 	.word	0x00036360


	//   ....[90]....
        /*1044*/ 	.word	0x00036380


	//   ....[91]....
        /*1048*/ 	.word	0x00036470


	//   ....[92]....
        /*104c*/ 	.word	0x00036500


	//   ....[93]....
        /*1050*/ 	.word	0x00036530


	//   ....[94]....
        /*1054*/ 	.word	0x000365b0


	//   ....[95]....
        /*1058*/ 	.word	0x000365e0


	//   ....[96]....
        /*105c*/ 	.word	0x00036660


	//   ....[97]....
        /*1060*/ 	.word	0x00036690


	//   ....[98]....
        /*1064*/ 	.word	0x00036710


	//   ....[99]....
        /*1068*/ 	.word	0x00036740


	//   ....[100]....
        /*106c*/ 	.word	0x000367a0


	//   ....[101]....
        /*1070*/ 	.word	0x000367b0


	//   ....[102]....
        /*1074*/ 	.word	0x00036820


	//   ....[103]....
        /*1078*/ 	.word	0x00036f00


	//   ....[104]....
        /*107c*/ 	.word	0x00036f40


	//   ....[105]....
        /*1080*/ 	.word	0x00036f60


	//   ....[106]....
        /*1084*/ 	.word	0x00037000


	//   ....[107]....
        /*1088*/ 	.word	0x000370c0


	//   ....[108]....
        /*108c*/ 	.word	0x000370d0


	//   ....[109]....
        /*1090*/ 	.word	0x00037190


	//   ....[110]....
        /*1094*/ 	.word	0x000371a0


	//   ....[111]....
        /*1098*/ 	.word	0x00037240


	//   ....[112]....
        /*109c*/ 	.word	0x00037250


	//   ....[113]....
        /*10a0*/ 	.word	0x00037300


	//   ....[114]....
        /*10a4*/ 	.word	0x00037310


	//   ....[115]....
        /*10a8*/ 	.word	0x000373c0


	//   ....[116]....
        /*10ac*/ 	.word	0x000373d0


	//   ....[117]....
        /*10b0*/ 	.word	0x000373e0


	//   ....[118]....
        /*10b4*/ 	.word	0x00037450


	//   ....[119]....
        /*10b8*/ 	.word	0x0003a040


	//   ....[120]....
        /*10bc*/ 	.word	0x0003a050


	//   ....[121]....
        /*10c0*/ 	.word	0x0003a090


	//   ....[122]....
        /*10c4*/ 	.word	0x0003a0d0


	//   ....[123]....
        /*10c8*/ 	.word	0x0003a100


	//   ....[124]....
        /*10cc*/ 	.word	0x0003a130


	//   ....[125]....
        /*10d0*/ 	.word	0x0003a160


	//   ....[126]....
        /*10d4*/ 	.word	0x0003a190


	//   ....[127]....
        /*10d8*/ 	.word	0x0003a360


	//   ....[128]....
        /*10dc*/ 	.word	0x0003a390


	//   ....[129]....
        /*10e0*/ 	.word	0x0003a3c0


	//   ....[130]....
        /*10e4*/ 	.word	0x0003a3f0


	//   ....[131]....
        /*10e8*/ 	.word	0x0003a420


	//   ....[132]....
        /*10ec*/ 	.word	0x0003a450


	//   ....[133]....
        /*10f0*/ 	.word	0x0003a520


	//   ....[134]....
        /*10f4*/ 	.word	0x0003a540


	//   ....[135]....
        /*10f8*/ 	.word	0x0003a550


	//   ....[136]....
        /*10fc*/ 	.word	0x0003a5d0


	//   ....[137]....
        /*1100*/ 	.word	0x0003b110


	//   ....[138]....
        /*1104*/ 	.word	0x0003b530


	//   ....[139]....
        /*1108*/ 	.word	0x0003b5d0


	//   ....[140]....
        /*110c*/ 	.word	0x0003b660


	//   ....[141]....
        /*1110*/ 	.word	0x0003b6b0


	//   ....[142]....
        /*1114*/ 	.word	0x0003b700


	//   ....[143]....
        /*1118*/ 	.word	0x0003b7a0


	//   ....[144]....
        /*111c*/ 	.word	0x0003b830


	//   ....[145]....
        /*1120*/ 	.word	0x0003b880


	//   ....[146]....
        /*1124*/ 	.word	0x0003b8d0


	//   ....[147]....
        /*1128*/ 	.word	0x0003b9c0


	//   ....[148]....
        /*112c*/ 	.word	0x0003ba70


	//   ....[149]....
        /*1130*/ 	.word	0x0003baf0


	//   ....[150]....
        /*1134*/ 	.word	0x0003bb60


	//   ....[151]....
        /*1138*/ 	.word	0x0003bcd0


	//   ....[152]....
        /*113c*/ 	.word	0x0003be10


	//   ....[153]....
        /*1140*/ 	.word	0x0003be60


	//   ....[154]....
        /*1144*/ 	.word	0x0003beb0


	//   ....[155]....
        /*1148*/ 	.word	0x0003c160


	//   ....[156]....
        /*114c*/ 	.word	0x0003c1b0


	//   ....[157]....
        /*1150*/ 	.word	0x0003c240


	//   ....[158]....
        /*1154*/ 	.word	0x0003c2d0


	//   ....[159]....
        /*1158*/ 	.word	0x0003c360


	//   ....[160]....
        /*115c*/ 	.word	0x0003c3f0


	//   ....[161]....
        /*1160*/ 	.word	0x0003c480


	//   ....[162]....
        /*1164*/ 	.word	0x0003c510


	//   ....[163]....
        /*1168*/ 	.word	0x0003c590


	//   ....[164]....
        /*116c*/ 	.word	0x0003c5e0


	//   ....[165]....
        /*1170*/ 	.word	0x0003c670


	//   ....[166]....
        /*1174*/ 	.word	0x0003c700


	//   ....[167]....
        /*1178*/ 	.word	0x0003c780


	//   ....[168]....
        /*117c*/ 	.word	0x0003c7d0


	//   ....[169]....
        /*1180*/ 	.word	0x0003c860


	//   ....[170]....
        /*1184*/ 	.word	0x0003c8f0


	//   ....[171]....
        /*1188*/ 	.word	0x0003c980


	//   ....[172]....
        /*118c*/ 	.word	0x0003ca10


	//   ....[173]....
        /*1190*/ 	.word	0x0003caa0


	//   ....[174]....
        /*1194*/ 	.word	0x0003cb30


	//   ....[175]....
        /*1198*/ 	.word	0x0003cbf0


	//   ....[176]....
        /*119c*/ 	.word	0x0003ced0


	//   ....[177]....
        /*11a0*/ 	.word	0x0003d060


	//   ....[178]....
        /*11a4*/ 	.word	0x0003d0c0


	//   ....[179]....
        /*11a8*/ 	.word	0x0003d120


	//   ....[180]....
        /*11ac*/ 	.word	0x0003d180


	//   ....[181]....
        /*11b0*/ 	.word	0x0003d220


	//   ....[182]....
        /*11b4*/ 	.word	0x0003d310


	//   ....[183]....
        /*11b8*/ 	.word	0x0003d440


	//   ....[184]....
        /*11bc*/ 	.word	0x0003d4e0


	//   ....[185]....
        /*11c0*/ 	.word	0x0003d5b0


	//   ....[186]....
        /*11c4*/ 	.word	0x0003d650


	//   ....[187]....
        /*11c8*/ 	.word	0x0003d720


	//   ....[188]....
        /*11cc*/ 	.word	0x0003d7c0


	//   ....[189]....
        /*11d0*/ 	.word	0x0003d890


	//   ....[190]....
        /*11d4*/ 	.word	0x0003d930


	//   ....[191]....
        /*11d8*/ 	.word	0x0003d9e0


	//   ....[192]....
        /*11dc*/ 	.word	0x0003dac0


	//   ....[193]....
        /*11e0*/ 	.word	0x0003dd20


	//   ....[194]....
        /*11e4*/ 	.word	0x0003ddd0


	//   ....[195]....
        /*11e8*/ 	.word	0x0003ded0


	//   ....[196]....
        /*11ec*/ 	.word	0x0003dfc0


	//   ....[197]....
        /*11f0*/ 	.word	0x0003e050


	//   ....[198]....
        /*11f4*/ 	.word	0x0003e140


	//   ....[199]....
        /*11f8*/ 	.word	0x0003e1d0


	//   ....[200]....
        /*11fc*/ 	.word	0x0003e2c0


	//   ....[201]....
        /*1200*/ 	.word	0x0003e350


	//   ....[202]....
        /*1204*/ 	.word	0x0003e440


	//   ....[203]....
        /*1208*/ 	.word	0x0003e4d0


	//   ....[204]....
        /*120c*/ 	.word	0x0003e5b0


	//   ....[205]....
        /*1210*/ 	.word	0x0003e6e0


	//   ....[206]....
        /*1214*/ 	.word	0x0003e730


	//   ....[207]....
        /*1218*/ 	.word	0x0003e790


	//   ....[208]....
        /*121c*/ 	.word	0x0003e830


	//   ....[209]....
        /*1220*/ 	.word	0x0003ebd0


	//   ....[210]....
        /*1224*/ 	.word	0x0003ec70


	//   ....[211]....
        /*1228*/ 	.word	0x0003ee10


	//   ....[212]....
        /*122c*/ 	.word	0x0003ee90


	//   ....[213]....
        /*1230*/ 	.word	0x0003ef10


	//   ....[214]....
        /*1234*/ 	.word	0x0003ef90


	//   ....[215]....
        /*1238*/ 	.word	0x0003f010


	//   ....[216]....
        /*123c*/ 	.word	0x0003f0a0


	//   ....[217]....
        /*1240*/ 	.word	0x0003f140


	//   ....[218]....
        /*1244*/ 	.word	0x0003f1f0


	//   ....[219]....
        /*1248*/ 	.word	0x0003f270


	//   ....[220]....
        /*124c*/ 	.word	0x0003f2f0


	//   ....[221]....
        /*1250*/ 	.word	0x0003f370


	//   ....[222]....
        /*1254*/ 	.word	0x0003f400


	//   ....[223]....
        /*1258*/ 	.word	0x0003f480


	//   ....[224]....
        /*125c*/ 	.word	0x0003f530


	//   ....[225]....
        /*1260*/ 	.word	0x0003f580


	//   ....[226]....
        /*1264*/ 	.word	0x0003f640


	//   ....[227]....
        /*1268*/ 	.word	0x0003f770


	//   ....[228]....
        /*126c*/ 	.word	0x00041460


	//   ....[229]....
        /*1270*/ 	.word	0x000421d0


	//   ....[230]....
        /*1274*/ 	.word	0x00042cb0


	//   ....[231]....
        /*1278*/ 	.word	0x00042ce0


	//   ....[232]....
        /*127c*/ 	.word	0x00042d00


	//   ....[233]....
        /*1280*/ 	.word	0x00042d10


	//----- nvinfo : EIATTR_REG_RECONFIG
	.align		4
.L_471:
        /*1284*/ 	.byte	0x01, 0x54
	.zero		2


	//----- nvinfo : EIATTR_SYSCALL_OFFSETS
	.align		4
        /*1288*/ 	.byte	0x04, 0x46
        /*128a*/ 	.short	(.L_473 - .L_472)


	//   ....[0]....
.L_472:
        /*128c*/ 	.word	0x00002610


	//   ....[1]....
        /*1290*/ 	.word	0x00002760


	//   ....[2]....
        /*1294*/ 	.word	0x00007990


	//   ....[3]....
        /*1298*/ 	.word	0x00007f70


	//   ....[4]....
        /*129c*/ 	.word	0x00035490


	//   ....[5]....
        /*12a0*/ 	.word	0x000355e0


	//   ....[6]....
        /*12a4*/ 	.word	0x000356d0


	//   ....[7]....
        /*12a8*/ 	.word	0x00035f30


	//   ....[8]....
        /*12ac*/ 	.word	0x00036b30


	//----- nvinfo : EIATTR_MBARRIER_INSTR_OFFSETS
	.align		4
.L_473:
        /*12b0*/ 	.byte	0x04, 0x39
        /*12b2*/ 	.short	(.L_475 - .L_474)


	//   ....[0]....
.L_474:
        /*12b4*/ 	.word	0x00000330
        /*12b8*/ 	.word	0x000000ff
        /*12bc*/ 	.word	0x00032400
        /*12c0*/ 	.short	0x0100
        /*12c2*/ 	.byte	0x08
	.zero		1


	//   ....[1]....
        /*12c4*/ 	.word	0x00000340
        /*12c8*/ 	.word	0x000000ff
        /*12cc*/ 	.word	0x00032410
        /*12d0*/ 	.short	0x0100
        /*12d2*/ 	.byte	0x08
	.zero		1


	//   ....[2]....
        /*12d4*/ 	.word	0x00000350
        /*12d8*/ 	.word	0x000000ff
        /*12dc*/ 	.word	0x00032420
        /*12e0*/ 	.short	0x0100
        /*12e2*/ 	.byte	0x08
	.zero		1


	//   ....[3]....
        /*12e4*/ 	.word	0x00000440
        /*12e8*/ 	.word	0x000000ff
        /*12ec*/ 	.word	0x00032430
        /*12f0*/ 	.short	0x0100
        /*12f2*/ 	.byte	0x08
	.zero		1


	//   ....[4]....
        /*12f4*/ 	.word	0x00000450
        /*12f8*/ 	.word	0x000000ff
        /*12fc*/ 	.word	0x00032440
        /*1300*/ 	.short	0x0100
        /*1302*/ 	.byte	0x08
	.zero		1


	//   ....[5]....
        /*1304*/ 	.word	0x00000460
        /*1308*/ 	.word	0x000000ff
        /*130c*/ 	.word	0x00032438
        /*1310*/ 	.short	0x0100
        /*1312*/ 	.byte	0x08
	.zero		1


	//   ....[6]....
        /*1314*/ 	.word	0x00000470
        /*1318*/ 	.word	0x000000ff
        /*131c*/ 	.word	0x00032448
        /*1320*/ 	.short	0x0100
        /*1322*/ 	.byte	0x08
	.zero		1


	//   ....[7]....
        /*1324*/ 	.word	0x000005a0
        /*1328*/ 	.word	0x000000ff
        /*132c*/ 	.word	0x00032450
        /*1330*/ 	.short	0x0100
        /*1332*/ 	.byte	0x08
	.zero		1


	//   ....[8]....
        /*1334*/ 	.word	0x000005b0
        /*1338*/ 	.word	0x000000ff
        /*133c*/ 	.word	0x00032460
        /*1340*/ 	.short	0x0100
        /*1342*/ 	.byte	0x08
	.zero		1


	//   ....[9]....
        /*1344*/ 	.word	0x000005c0
        /*1348*/ 	.word	0x000000ff
        /*134c*/ 	.word	0x00032458
        /*1350*/ 	.short	0x0100
        /*1352*/ 	.byte	0x08
	.zero		1


	//   ....[10]....
        /*1354*/ 	.word	0x000005d0
        /*1358*/ 	.word	0x000000ff
        /*135c*/ 	.word	0x00032468
        /*1360*/ 	.short	0x0100
        /*1362*/ 	.byte	0x08
	.zero		1


	//   ....[11]....
        /*1364*/ 	.word	0x000006c0
        /*1368*/ 	.word	0x000000ff
        /*136c*/ 	.word	0x00032470
        /*1370*/ 	.short	0x0100
        /*1372*/ 	.byte	0x06
	.zero		1


	//   ....[12]....
        /*1374*/ 	.word	0x000006d0
        /*1378*/ 	.word	0x000000ff
        /*137c*/ 	.word	0x00032480
        /*1380*/ 	.short	0x0100
        /*1382*/ 	.byte	0x06
	.zero		1


	//   ....[13]....
        /*1384*/ 	.word	0x000006e0
        /*1388*/ 	.word	0x000000ff
        /*138c*/ 	.word	0x00032478
        /*1390*/ 	.short	0x0100
        /*1392*/ 	.byte	0x06
	.zero		1


	//   ....[14]....
        /*1394*/ 	.word	0x000006f0
        /*1398*/ 	.word	0x000000ff
        /*139c*/ 	.word	0x00032488
        /*13a0*/ 	.short	0x0100
        /*13a2*/ 	.byte	0x06
	.zero		1


	//   ....[15]....
        /*13a4*/ 	.word	0x00000820
        /*13a8*/ 	.word	0x000000ff
        /*13ac*/ 	.word	0x00032490
        /*13b0*/ 	.short	0x0100
        /*13b2*/ 	.byte	0x08
	.zero		1


	//   ....[16]....
        /*13b4*/ 	.word	0x00000830
        /*13b8*/ 	.word	0x000000ff
        /*13bc*/ 	.word	0x000324a0
        /*13c0*/ 	.short	0x0100
        /*13c2*/ 	.byte	0x08
	.zero		1


	//   ....[17]....
        /*13c4*/ 	.word	0x00000840
        /*13c8*/ 	.word	0x000000ff
        /*13cc*/ 	.word	0x00032498
        /*13d0*/ 	.short	0x0100
        /*13d2*/ 	.byte	0x08
	.zero		1


	//   ....[18]....
        /*13d4*/ 	.word	0x00000850
        /*13d8*/ 	.word	0x000000ff
        /*13dc*/ 	.word	0x000324a8
        /*13e0*/ 	.short	0x0100
        /*13e2*/ 	.byte	0x08
	.zero		1


	//   ....[19]....
        /*13e4*/ 	.word	0x00000980
        /*13e8*/ 	.word	0x000000ff
        /*13ec*/ 	.word	0x000324b0
        /*13f0*/ 	.short	0x0100
        /*13f2*/ 	.byte	0x08
	.zero		1


	//   ....[20]....
        /*13f4*/ 	.word	0x00000990
        /*13f8*/ 	.word	0x000000ff
        /*13fc*/ 	.word	0x000324c0
        /*1400*/ 	.short	0x0100
        /*1402*/ 	.byte	0x08
	.zero		1


	//   ....[21]....
        /*1404*/ 	.word	0x000009a0
        /*1408*/ 	.word	0x000000ff
        /*140c*/ 	.word	0x000324b8
        /*1410*/ 	.short	0x0100
        /*1412*/ 	.byte	0x08
	.zero		1


	//   ....[22]....
        /*1414*/ 	.word	0x000009b0
        /*1418*/ 	.word	0x000000ff
        /*141c*/ 	.word	0x000324c8
        /*1420*/ 	.short	0x0100
        /*1422*/ 	.byte	0x08
	.zero		1


	//   ....[23]....
        /*1424*/ 	.word	0x000038b0
        /*1428*/ 	.word	0x00000044
        /*142c*/ 	.word	0x00032490
        /*1430*/ 	.short	0x010a
        /*1432*/ 	.byte	0x3f
	.zero		1


	//   ....[24]....
        /*1434*/ 	.word	0x00004d20
        /*1438*/ 	.word	0x00000044
        /*143c*/ 	.word	0x00032490
        /*1440*/ 	.short	0x010a
        /*1442*/ 	.byte	0x3f
	.zero		1


	//   ....[25]....
        /*1444*/ 	.word	0x00005df0
        /*1448*/ 	.word	0x00000044
        /*144c*/ 	.word	0x00032490
        /*1450*/ 	.short	0x010a
        /*1452*/ 	.byte	0x3f
	.zero		1


	//   ....[26]....
        /*1454*/ 	.word	0x00006020
        /*1458*/ 	.word	0x00000004
        /*145c*/ 	.word	0x00000000
        /*1460*/ 	.short	0x0101
        /*1462*/ 	.byte	0x3f
	.zero		1


	//   ....[27]....
        /*1464*/ 	.word	0x00006060
        /*1468*/ 	.word	0x00000044
        /*146c*/ 	.word	0x000324b0
        /*1470*/ 	.short	0x010a
        /*1472*/ 	.byte	0x3f
	.zero		1


	//   ....[28]....
        /*1474*/ 	.word	0x000066b0
        /*1478*/ 	.word	0x00000044
        /*147c*/ 	.word	0x00000000
        /*1480*/ 	.short	0x0101
        /*1482*/ 	.byte	0x3f
	.zero		1


	//   ....[29]....
        /*1484*/ 	.word	0x00007cf0
        /*1488*/ 	.word	0x00000002
        /*148c*/ 	.word	0x00032400
        /*1490*/ 	.short	0x010a
        /*1492*/ 	.byte	0x3f
	.zero		1


	//   ....[30]....
        /*1494*/ 	.word	0x00007d40
        /*1498*/ 	.word	0x00000002
        /*149c*/ 	.word	0x00032400
        /*14a0*/ 	.short	0x010a
        /*14a2*/ 	.byte	0x3f
	.zero		1


	//   ....[31]....
        /*14a4*/ 	.word	0x000087c0
        /*14a8*/ 	.word	0x00000002
        /*14ac*/ 	.word	0x00032400
        /*14b0*/ 	.short	0x010a
        /*14b2*/ 	.byte	0x3f
	.zero		1


	//   ....[32]....
        /*14b4*/ 	.word	0x00009c10
        /*14b8*/ 	.word	0x00000002
        /*14bc*/ 	.word	0x00032400
        /*14c0*/ 	.short	0x010a
        /*14c2*/ 	.byte	0x3f
	.zero		1


	//   ....[33]....
        /*14c4*/ 	.word	0x0000b1c0
        /*14c8*/ 	.word	0x00000005
        /*14cc*/ 	.word	0x00000000
        /*14d0*/ 	.short	0x010a
        /*14d2*/ 	.byte	0x3f
	.zero		1


	//   ....[34]....
        /*14d4*/ 	.word	0x0000b2c0
        /*14d8*/ 	.word	0x00000002
        /*14dc*/ 	.word	0x00000000
        /*14e0*/ 	.short	0x010a
        /*14e2*/ 	.byte	0x3f
	.zero		1


	//   ....[35]....
        /*14e4*/ 	.word	0x0000b6f0
        /*14e8*/ 	.word	0x00000012
        /*14ec*/ 	.word	0x00000000
        /*14f0*/ 	.short	0x010a
        /*14f2*/ 	.byte	0x3f
	.zero		1


	//   ....[36]....
        /*14f4*/ 	.word	0x0000b7a0
        /*14f8*/ 	.word	0x00000004
        /*14fc*/ 	.word	0x00000000
        /*1500*/ 	.short	0x010a
        /*1502*/ 	.byte	0x3f
	.zero		1


	//   ....[37]....
        /*1504*/ 	.word	0x0000c4b0
        /*1508*/ 	.word	0x00000004
        /*150c*/ 	.word	0x00000000
        /*1510*/ 	.short	0x0101
        /*1512*/ 	.byte	0x3f
	.zero		1


	//   ....[38]....
        /*1514*/ 	.word	0x000161b0
        /*1518*/ 	.word	0x00000002
        /*151c*/ 	.word	0x00000000
        /*1520*/ 	.short	0x0101
        /*1522*/ 	.byte	0x3f
	.zero		1


	//   ....[39]....
        /*1524*/ 	.word	0x00016660
        /*1528*/ 	.word	0x00000007
        /*152c*/ 	.word	0x00000000
        /*1530*/ 	.short	0x010a
        /*1532*/ 	.byte	0x3f
	.zero		1


	//   ....[40]....
        /*1534*/ 	.word	0x00016760
        /*1538*/ 	.word	0x00000000
        /*153c*/ 	.word	0x00000000
        /*1540*/ 	.short	0x010a
        /*1542*/ 	.byte	0x3f
	.zero		1


	//   ....[41]....
        /*1544*/ 	.word	0x00016b90
        /*1548*/ 	.word	0x00000014
        /*154c*/ 	.word	0x00000000
        /*1550*/ 	.short	0x010a
        /*1552*/ 	.byte	0x3f
	.zero		1


	//   ....[42]....
        /*1554*/ 	.word	0x00016c40
        /*1558*/ 	.word	0x00000006
        /*155c*/ 	.word	0x00000000
        /*1560*/ 	.short	0x010a
        /*1562*/ 	.byte	0x3f
	.zero		1


	//   ....[43]....
        /*1564*/ 	.word	0x00017950
        /*1568*/ 	.word	0x00000006
        /*156c*/ 	.word	0x00000000
        /*1570*/ 	.short	0x0101
        /*1572*/ 	.byte	0x3f
	.zero		1


	//   ....[44]....
        /*1574*/ 	.word	0x00020380
        /*1578*/ 	.word	0x00000000
        /*157c*/ 	.word	0x00000000
        /*1580*/ 	.short	0x0101
        /*1582*/ 	.byte	0x3f
	.zero		1


	//   ....[45]....
        /*1584*/ 	.word	0x00020590
        /*1588*/ 	.word	0x00000005
        /*158c*/ 	.word	0x00000000
        /*1590*/ 	.short	0x010a
        /*1592*/ 	.byte	0x3f
	.zero		1


	//   ....[46]....
        /*1594*/ 	.word	0x00020690
        /*1598*/ 	.word	0x00000006
        /*159c*/ 	.word	0x00000000
        /*15a0*/ 	.short	0x010a
        /*15a2*/ 	.byte	0x3f
	.zero		1


	//   ....[47]....
        /*15a4*/ 	.word	0x00020ac0
        /*15a8*/ 	.word	0x00000005
        /*15ac*/ 	.word	0x00000000
        /*15b0*/ 	.short	0x010a
        /*15b2*/ 	.byte	0x3f
	.zero		1


	//   ....[48]....
        /*15b4*/ 	.word	0x00020b70
        /*15b8*/ 	.word	0x00000006
        /*15bc*/ 	.word	0x00000000
        /*15c0*/ 	.short	0x010a
        /*15c2*/ 	.byte	0x3f
	.zero		1


	//   ....[49]....
        /*15c4*/ 	.word	0x00021880
        /*15c8*/ 	.word	0x00000005
        /*15cc*/ 	.word	0x00000000
        /*15d0*/ 	.short	0x0101
        /*15d2*/ 	.byte	0x3f
	.zero		1


	//   ....[50]....
        /*15d4*/ 	.word	0x0002b5b0
        /*15d8*/ 	.word	0x00000004
        /*15dc*/ 	.word	0x00000000
        /*15e0*/ 	.short	0x0101
        /*15e2*/ 	.byte	0x3f
	.zero		1


	//   ....[51]....
        /*15e4*/ 	.word	0x0002e580
        /*15e8*/ 	.word	0x00000003
        /*15ec*/ 	.word	0x00000000
        /*15f0*/ 	.short	0x0101
        /*15f2*/ 	.byte	0x3f
	.zero		1


	//   ....[52]....
        /*15f4*/ 	.word	0x0002ee80
        /*15f8*/ 	.word	0x00000008
        /*15fc*/ 	.word	0x00000000
        /*1600*/ 	.short	0x0101
        /*1602*/ 	.byte	0x3f
	.zero		1


	//   ....[53]....
        /*1604*/ 	.word	0x00033940
        /*1608*/ 	.word	0x00000012
        /*160c*/ 	.word	0x00032420
        /*1610*/ 	.short	0x010a
        /*1612*/ 	.byte	0x3f
	.zero		1


	//   ....[54]....
        /*1614*/ 	.word	0x00033a10
        /*1618*/ 	.word	0x00000005
        /*161c*/ 	.word	0x000324a0
        /*1620*/ 	.short	0x010a
        /*1622*/ 	.byte	0x3f
	.zero		1


	//   ....[55]....
        /*1624*/ 	.word	0x00033c50
        /*1628*/ 	.word	0x00000005
        /*162c*/ 	.word	0x000324c0
        /*1630*/ 	.short	0x010a
        /*1632*/ 	.byte	0x3f
	.zero		1


	//   ....[56]....
        /*1634*/ 	.word	0x000342f0
        /*1638*/ 	.word	0x00000006
        /*163c*/ 	.word	0x000324a0
        /*1640*/ 	.short	0x010a
        /*1642*/ 	.byte	0x3f
	.zero		1


	//   ....[57]....
        /*1644*/ 	.word	0x00034520
        /*1648*/ 	.word	0x00000006
        /*164c*/ 	.word	0x000324c0
        /*1650*/ 	.short	0x010a
        /*1652*/ 	.byte	0x3f
	.zero		1


	//   ....[58]....
        /*1654*/ 	.word	0x00035ad0
        /*1658*/ 	.word	0x00000000
        /*165c*/ 	.word	0x00032440
        /*1660*/ 	.short	0x010a
        /*1662*/ 	.byte	0x3f
	.zero		1


	//   ....[59]....
        /*1664*/ 	.word	0x000368e0
        /*1668*/ 	.word	0x00000012
        /*166c*/ 	.word	0x00032400
        /*1670*/ 	.short	0x0107
        /*1672*/ 	.byte	0x3f
	.zero		1


	//   ....[60]....
        /*1674*/ 	.word	0x000369a0
        /*1678*/ 	.word	0x00000012
        /*167c*/ 	.word	0x00032400
        /*1680*/ 	.short	0x0101
        /*1682*/ 	.byte	0x3f
	.zero		1


	//   ....[61]....
        /*1684*/ 	.word	0x00037590
        /*1688*/ 	.word	0x00000012
        /*168c*/ 	.word	0x00032410
        /*1690*/ 	.short	0x0107
        /*1692*/ 	.byte	0x3f
	.zero		1


	//   ....[62]....
        /*1694*/ 	.word	0x00037690
        /*1698*/ 	.word	0x00000012
        /*169c*/ 	.word	0x00032410
        /*16a0*/ 	.short	0x0101
        /*16a2*/ 	.byte	0x3f
	.zero		1


	//   ....[63]....
        /*16a4*/ 	.word	0x000376b0
        /*16a8*/ 	.word	0x00000012
        /*16ac*/ 	.word	0x00032420
        /*16b0*/ 	.short	0x010a
        /*16b2*/ 	.byte	0x3f
	.zero		1


	//   ....[64]....
        /*16b4*/ 	.word	0x00037790
        /*16b8*/ 	.word	0x00000002
        /*16bc*/ 	.word	0x00032460
        /*16c0*/ 	.short	0x010a
        /*16c2*/ 	.byte	0x3f
	.zero		1


	//   ....[65]....
        /*16c4*/ 	.word	0x000380c0
        /*16c8*/ 	.word	0x00000002
        /*16cc*/ 	.word	0x00032440
        /*16d0*/ 	.short	0x010a
        /*16d2*/ 	.byte	0x3f
	.zero		1


	//   ....[66]....
        /*16d4*/ 	.word	0x000382f0
        /*16d8*/ 	.word	0x00000002
        /*16dc*/ 	.word	0x00032460
        /*16e0*/ 	.short	0x010a
        /*16e2*/ 	.byte	0x3f
	.zero		1


	//   ....[67]....
        /*16e4*/ 	.word	0x00038af0
        /*16e8*/ 	.word	0x00000003
        /*16ec*/ 	.word	0x00032440
        /*16f0*/ 	.short	0x010a
        /*16f2*/ 	.byte	0x3f
	.zero		1


	//   ....[68]....
        /*16f4*/ 	.word	0x00038d20
        /*16f8*/ 	.word	0x00000003
        /*16fc*/ 	.word	0x00032460
        /*1700*/ 	.short	0x010a
        /*1702*/ 	.byte	0x3f
	.zero		1


	//   ....[69]....
        /*1704*/ 	.word	0x000394c0
        /*1708*/ 	.word	0x00000003
        /*170c*/ 	.word	0x00032440
        /*1710*/ 	.short	0x010a
        /*1712*/ 	.byte	0x3f
	.zero		1


	//   ....[70]....
        /*1714*/ 	.word	0x000396f0
        /*1718*/ 	.word	0x00000003
        /*171c*/ 	.word	0x00032460
        /*1720*/ 	.short	0x010a
        /*1722*/ 	.byte	0x3f
	.zero		1


	//   ....[71]....
        /*1724*/ 	.word	0x0003b090
        /*1728*/ 	.word	0x00000000
        /*172c*/ 	.word	0x00032420
        /*1730*/ 	.short	0x010a
        /*1732*/ 	.byte	0x3f
	.zero		1


	//   ....[72]....
        /*1734*/ 	.word	0x0003b270
        /*1738*/ 	.word	0x00000006
        /*173c*/ 	.word	0x00000000
        /*1740*/ 	.short	0x010a
        /*1742*/ 	.byte	0x3f
	.zero		1


	//   ....[73]....
        /*1744*/ 	.word	0x0003b2a0
        /*1748*/ 	.word	0x00000007
        /*174c*/ 	.word	0x00000000
        /*1750*/ 	.short	0x010a
        /*1752*/ 	.byte	0x3f
	.zero		1


	//   ....[74]....
        /*1754*/ 	.word	0x0003b300
        /*1758*/ 	.word	0x00000004
        /*175c*/ 	.word	0x00000000
        /*1760*/ 	.short	0x010a
        /*1762*/ 	.byte	0x3f
	.zero		1


	//   ....[75]....
        /*1764*/ 	.word	0x0003b330
        /*1768*/ 	.word	0x00000003
        /*176c*/ 	.word	0x00000000
        /*1770*/ 	.short	0x010a
        /*1772*/ 	.byte	0x3f
	.zero		1


	//   ....[76]....
        /*1774*/ 	.word	0x0003b390
        /*1778*/ 	.word	0x00000044
        /*177c*/ 	.word	0x00032490
        /*1780*/ 	.short	0x010a
        /*1782*/ 	.byte	0x3f
	.zero		1


	//   ....[77]....
        /*1784*/ 	.word	0x0003b3e0
        /*1788*/ 	.word	0x00000044
        /*178c*/ 	.word	0x00032490
        /*1790*/ 	.short	0x010a
        /*1792*/ 	.byte	0x3f
	.zero		1


	//   ....[78]....
        /*1794*/ 	.word	0x0003b430
        /*1798*/ 	.word	0x00000044
        /*179c*/ 	.word	0x00032490
        /*17a0*/ 	.short	0x010a
        /*17a2*/ 	.byte	0x3f
	.zero		1


	//   ....[79]....
        /*17a4*/ 	.word	0x0003b480
        /*17a8*/ 	.word	0x00000044
        /*17ac*/ 	.word	0x000324b0
        /*17b0*/ 	.short	0x010a
        /*17b2*/ 	.byte	0x3f
	.zero		1


	//   ....[80]....
        /*17b4*/ 	.word	0x0003b900
        /*17b8*/ 	.word	0x00000002
        /*17bc*/ 	.word	0x00032400
        /*17c0*/ 	.short	0x010a
        /*17c2*/ 	.byte	0x3f
	.zero		1


	//   ....[81]....
        /*17c4*/ 	.word	0x0003bee0
        /*17c8*/ 	.word	0x00000002
        /*17cc*/ 	.word	0x00032400
        /*17d0*/ 	.short	0x010a
        /*17d2*/ 	.byte	0x3f
	.zero		1


	//   ....[82]....
        /*17d4*/ 	.word	0x0003bf30
        /*17d8*/ 	.word	0x00000002
        /*17dc*/ 	.word	0x00000000
        /*17e0*/ 	.short	0x010a
        /*17e2*/ 	.byte	0x3f
	.zero		1


	//   ....[83]....
        /*17e4*/ 	.word	0x0003bf80
        /*17e8*/ 	.word	0x00000004
        /*17ec*/ 	.word	0x00000000
        /*17f0*/ 	.short	0x010a
        /*17f2*/ 	.byte	0x3f
	.zero		1


	//   ....[84]....
        /*17f4*/ 	.word	0x0003bfd0
        /*17f8*/ 	.word	0x00000000
        /*17fc*/ 	.word	0x00000000
        /*1800*/ 	.short	0x010a
        /*1802*/ 	.byte	0x3f
	.zero		1


	//   ....[85]....
        /*1804*/ 	.word	0x0003c020
        /*1808*/ 	.word	0x00000006
        /*180c*/ 	.word	0x00000000
        /*1810*/ 	.short	0x010a
        /*1812*/ 	.byte	0x3f
	.zero		1


	//   ....[86]....
        /*1814*/ 	.word	0x0003c070
        /*1818*/ 	.word	0x00000006
        /*181c*/ 	.word	0x00000000
        /*1820*/ 	.short	0x010a
        /*1822*/ 	.byte	0x3f
	.zero		1


	//   ....[87]....
        /*1824*/ 	.word	0x0003c0c0
        /*1828*/ 	.word	0x00000006
        /*182c*/ 	.word	0x00000000
        /*1830*/ 	.short	0x010a
        /*1832*/ 	.byte	0x3f
	.zero		1


	//   ....[88]....
        /*1834*/ 	.word	0x0003ccb0
        /*1838*/ 	.word	0x00000012
        /*183c*/ 	.word	0x00032420
        /*1840*/ 	.short	0x010a
        /*1842*/ 	.byte	0x3f
	.zero		1


	//   ....[89]....
        /*1844*/ 	.word	0x0003cd00
        /*1848*/ 	.word	0x00000005
        /*184c*/ 	.word	0x000324a0
        /*1850*/ 	.short	0x010a
        /*1852*/ 	.byte	0x3f
	.zero		1


	//   ....[90]....
        /*1854*/ 	.word	0x0003cd50
        /*1858*/ 	.word	0x00000005
        /*185c*/ 	.word	0x000324c0
        /*1860*/ 	.short	0x010a
        /*1862*/ 	.byte	0x3f
	.zero		1


	//   ....[91]....
        /*1864*/ 	.word	0x0003cda0
        /*1868*/ 	.word	0x00000006
        /*186c*/ 	.word	0x000324a0
        /*1870*/ 	.short	0x010a
        /*1872*/ 	.byte	0x3f
	.zero		1


	//   ....[92]....
        /*1874*/ 	.word	0x0003cdf0
        /*1878*/ 	.word	0x00000006
        /*187c*/ 	.word	0x000324c0
        /*1880*/ 	.short	0x010a
        /*1882*/ 	.byte	0x3f
	.zero		1


	//   ....[93]....
        /*1884*/ 	.word	0x0003cf90
        /*1888*/ 	.word	0x00000000
        /*188c*/ 	.word	0x00032440
        /*1890*/ 	.short	0x010a
        /*1892*/ 	.byte	0x3f
	.zero		1


	//   ....[94]....
        /*1894*/ 	.word	0x0003e8e0
        /*1898*/ 	.word	0x00000012
        /*189c*/ 	.word	0x00032420
        /*18a0*/ 	.short	0x010a
        /*18a2*/ 	.byte	0x3f
	.zero		1


	//   ....[95]....
        /*18a4*/ 	.word	0x0003e930
        /*18a8*/ 	.word	0x00000002
        /*18ac*/ 	.word	0x00032460
        /*18b0*/ 	.short	0x010a
        /*18b2*/ 	.byte	0x3f
	.zero		1


	//   ....[96]....
        /*18b4*/ 	.word	0x0003e980
        /*18b8*/ 	.word	0x00000002
        /*18bc*/ 	.word	0x00032440
        /*18c0*/ 	.short	0x010a
        /*18c2*/ 	.byte	0x3f
	.zero		1


	//   ....[97]....
        /*18c4*/ 	.word	0x0003e9d0
        /*18c8*/ 	.word	0x00000002
        /*18cc*/ 	.word	0x00032460
        /*18d0*/ 	.short	0x010a
        /*18d2*/ 	.byte	0x3f
	.zero		1


	//   ....[98]....
        /*18d4*/ 	.word	0x0003ea20
        /*18d8*/ 	.word	0x00000003
        /*18dc*/ 	.word	0x00032440
        /*18e0*/ 	.short	0x010a
        /*18e2*/ 	.byte	0x3f
	.zero		1


	//   ....[99]....
        /*18e4*/ 	.word	0x0003ea70
        /*18e8*/ 	.word	0x00000003
        /*18ec*/ 	.word	0x00032460
        /*18f0*/ 	.short	0x010a
        /*18f2*/ 	.byte	0x3f
	.zero		1


	//   ....[100]....
        /*18f4*/ 	.word	0x0003eac0
        /*18f8*/ 	.word	0x00000003
        /*18fc*/ 	.word	0x00032440
        /*1900*/ 	.short	0x010a
        /*1902*/ 	.byte	0x3f
	.zero		1


	//   ....[101]....
        /*1904*/ 	.word	0x0003eb10
        /*1908*/ 	.word	0x00000003
        /*190c*/ 	.word	0x00032460
        /*1910*/ 	.short	0x010a
        /*1912*/ 	.byte	0x3f
	.zero		1


	//   ....[102]....
        /*1914*/ 	.word	0x0003f690
        /*1918*/ 	.word	0x00000000
        /*191c*/ 	.word	0x00032420
        /*1920*/ 	.short	0x010a
        /*1922*/ 	.byte	0x3f
	.zero		1


	//   ....[103]....
        /*1924*/ 	.word	0x0003f830
        /*1928*/ 	.word	0x00000006
        /*192c*/ 	.word	0x00000000
        /*1930*/ 	.short	0x010a
        /*1932*/ 	.byte	0x3f
	.zero		1


	//   ....[104]....
        /*1934*/ 	.word	0x0003f880
        /*1938*/ 	.word	0x00000007
        /*193c*/ 	.word	0x00000000
        /*1940*/ 	.short	0x010a
        /*1942*/ 	.byte	0x3f
	.zero		1


	//   ....[105]....
        /*1944*/ 	.word	0x0003f8d0
        /*1948*/ 	.word	0x00000004
        /*194c*/ 	.word	0x00000000
        /*1950*/ 	.short	0x010a
        /*1952*/ 	.byte	0x3f
	.zero		1


	//   ....[106]....
        /*1954*/ 	.word	0x0003fa60
        /*1958*/ 	.word	0x00000000
        /*195c*/ 	.word	0x00000000
        /*1960*/ 	.short	0x010a
        /*1962*/ 	.byte	0x3f
	.zero		1


	//   ....[107]....
        /*1964*/ 	.word	0x0003fb60
        /*1968*/ 	.word	0x00000003
        /*196c*/ 	.word	0x00000000
        /*1970*/ 	.short	0x010a
        /*1972*/ 	.byte	0x3f
	.zero		1


	//   ....[108]....
        /*1974*/ 	.word	0x0003ff80
        /*1978*/ 	.word	0x00000003
        /*197c*/ 	.word	0x00032410
        /*1980*/ 	.short	0x010a
        /*1982*/ 	.byte	0x3f
	.zero		1


	//   ....[109]....
        /*1984*/ 	.word	0x000400a0
        /*1988*/ 	.word	0x00000003
        /*198c*/ 	.word	0x00000000
        /*1990*/ 	.short	0x010a
        /*1992*/ 	.byte	0x3f
	.zero		1


	//   ....[110]....
        /*1994*/ 	.word	0x000401a0
        /*1998*/ 	.word	0x0000000a
        /*199c*/ 	.word	0x00000000
        /*19a0*/ 	.short	0x010a
        /*19a2*/ 	.byte	0x3f
	.zero		1


	//   ....[111]....
        /*19a4*/ 	.word	0x00040f10
        /*19a8*/ 	.word	0x0000000a
        /*19ac*/ 	.word	0x00000000
        /*19b0*/ 	.short	0x0101
        /*19b2*/ 	.byte	0x3f
	.zero		1


	//   ....[112]....
        /*19b4*/ 	.word	0x0004b480
        /*19b8*/ 	.word	0x00000000
        /*19bc*/ 	.word	0x00000000
        /*19c0*/ 	.short	0x0101
        /*19c2*/ 	.byte	0x3f
	.zero		1


	//   ....[113]....
        /*19c4*/ 	.word	0x0004b4b0
        /*19c8*/ 	.word	0x00000003
        /*19cc*/ 	.word	0x00000000
        /*19d0*/ 	.short	0x010a
        /*19d2*/ 	.byte	0x3f
	.zero		1


	//   ....[114]....
        /*19d4*/ 	.word	0x0004b500
        /*19d8*/ 	.word	0x00000003
        /*19dc*/ 	.word	0x00032410
        /*19e0*/ 	.short	0x010a
        /*19e2*/ 	.byte	0x3f
	.zero		1


	//   ....[115]....
        /*19e4*/ 	.word	0x0004b550
        /*19e8*/ 	.word	0x0000000a
        /*19ec*/ 	.word	0x00000000
        /*19f0*/ 	.short	0x010a
        /*19f2*/ 	.byte	0x3f
	.zero		1


	//----- nvinfo : EIATTR_NUM_MBARRIERS
	.align		4
.L_475:
        /*19f4*/ 	.byte	0x03, 0x38
        /*19f6*/ 	.short	0x0017


	//----- nvinfo : EIATTR_EXIT_INSTR_OFFSETS
	.align		4
        /*19f8*/ 	.byte	0x04, 0x1c
        /*19fa*/ 	.short	(.L_477 - .L_476)


	//   ....[0]....
.L_476:
        /*19fc*/ 	.word	0x0003b380


	//----- nvinfo : EIATTR_MAX_THREADS
	.align		4
.L_477:
        /*1a00*/ 	.byte	0x04, 0x05
        /*1a02*/ 	.short	(.L_479 - .L_478)
.L_478:
        /*1a04*/ 	.word	0x00000180
        /*1a08*/ 	.word	0x00000001
        /*1a0c*/ 	.word	0x00000001


	//----- nvinfo : EIATTR_CRS_STACK_SIZE
	.align		4
.L_479:
        /*1a10*/ 	.byte	0x04, 0x1e
        /*1a12*/ 	.short	(.L_481 - .L_480)
.L_480:
        /*1a14*/ 	.word	0x00000000


	//----- nvinfo : EIATTR_CBANK_PARAM_SIZE
	.align		4
.L_481:
        /*1a18*/ 	.byte	0x03, 0x19
        /*1a1a*/ 	.short	0x0bf0


	//----- nvinfo : EIATTR_PARAM_CBANK
	.align		4
        /*1a1c*/ 	.byte	0x04, 0x0a
        /*1a1e*/ 	.short	(.L_483 - .L_482)
	.align		4
.L_482:
        /*1a20*/ 	.word	index@(.nv.constant0._ZN7cutlass13device_kernelIN5flash11enable_sm90INS1_16FlashAttnFwdSm90INS1_25CollectiveMainloopFwdSm90ILi2EN4cute5tupleIJNS5_1CILi1EEES8_S8_EEENS6_IJNS7_ILi128EEENS7_ILi96EEENS7_ILi64EEEEEELi256ENS_6half_tEfNS_4arch4Sm90ELb0ELb1ELb1ELb1ELb0ELb1ELb1ELb1ELb0ELb1ELb1ELb0EEENS1_21CollectiveEpilogueFwdINS6_IJSA_NS7_ILi256EEESB_EEES9_SE_SG_Li256ELb1ELb1ELb1ELb0EEENS1_36VarlenDynamicPersistentTileSchedulerILi128ELi96ELi256ELi128ELb1ELb1ELb1ELb1ELb0ELb1EEEEEEEEEvNT_6ParamsE)
        /*1a24*/ 	.short	0x0210
        /*1a26*/ 	.short	0x0bf0


	//----- nvinfo : EIATTR_SW_WAR
	.align		4
.L_483:
        /*1a28*/ 	.byte	0x04, 0x36
        /*1a2a*/ 	.short	(.L_485 - .L_484)
.L_484:
        /*1a2c*/ 	.word	0x00000008
.L_485:


//--------------------- .nv.info._ZN7cutlass13device_kernelIN5flash11enable_sm90INS1_16FlashAttnFwdSm90INS1_25CollectiveMainloopFwdSm90ILi2EN4cute5tupleIJNS5_1CILi1EEES8_S8_EEENS6_IJNS7_ILi128EEENS7_ILi96EEENS7_ILi64EEEEEELi256ENS_6half_tEfNS_4arch4Sm90ELb1ELb0ELb1ELb0ELb0ELb0ELb0ELb1ELb0ELb1ELb1ELb0EEENS1_21CollectiveEpilogueFwdINS6_IJSA_NS7_ILi256EEESB_EEES9_SE_SG_Li256ELb0ELb1ELb1ELb0EEENS1_19SingleTileSchedulerILb0ELb1ELb1ELi128EEEEEEEEEvNT_6ParamsE --------------------------
	.section	.nv.info._ZN7cutlass13device_kernelIN5flash11enable_sm90INS1_16FlashAttnFwdSm90INS1_25CollectiveMainloopFwdSm90ILi2EN4cute5tupleIJNS5_1CILi1EEES8_S8_EEENS6_IJNS7_ILi128EEENS7_ILi96EEENS7_ILi64EEEEEELi256ENS_6half_tEfNS_4arch4Sm90ELb1ELb0ELb1ELb0ELb0ELb0ELb0ELb1ELb0ELb1ELb1ELb0EEENS1_21CollectiveEpilogueFwdINS6_IJSA_NS7_ILi256EEESB_EEES9_SE_SG_Li256ELb0ELb1ELb1ELb0EEENS1_19SingleTileSchedulerILb0ELb1ELb1ELi128EEEEEEEEEvNT_6ParamsE,"",@"SHT_CUDA_INFO"
	.sectionflags	@""
	.align	4


	//----- nvinfo : EIATTR_CUDA_API_VERSION
	.align		4
        /*0000*/ 	.byte	0x04, 0x37
        /*0002*/ 	.short	(.L_487 - .L_486)
.L_486:
        /*0004*/ 	.word	0x00000082


	//----- nvinfo : EIATTR_KPARAM_INFO
	.align		4
.L_487:
        /*0008*/ 	.byte	0x04, 0x17
        /*000a*/ 	.short	(.L_489 - .L_488)
.L_488:
        /*000c*/ 	.word	0x00000000
        /*0010*/ 	.short	0x0000
        /*0012*/ 	.short	0x0070
        /*0014*/ 	.byte	0x00, 0xf0, 0x01, 0x28


	//----- nvinfo : EIATTR_SPARSE_MMA_MASK
	.align		4
.L_489:
        /*0018*/ 	.byte	0x03, 0x50
        /*001a*/ 	.short	0x0000


	//----- nvinfo : EIATTR_MAXREG_COUNT
	.align		4
        /*001c*/ 	.byte	0x03, 0x1b
        /*001e*/ 	.short	0x00a8


	//----- nvinfo : EIATTR_NUM_BARRIERS
	.align		4
        /*0020*/ 	.byte	0x02, 0x4c
        /*0022*/ 	.byte	0x10
	.zero		1


	//----- nvinfo : EIATTR_EXTERNS
	.align		4
        /*0024*/ 	.byte	0x04, 0x0f
        /*0026*/ 	.short	(.L_491 - .L_490)


	//   ....[0]....
	.align		4
.L_490:
        /*0028*/ 	.word	index@(__assertfail)


	//----- nvinfo : EIATTR_ANNOTATIONS
	.align		4
.L_491:
        /*002c*/ 	.byte	0x04, 0x55
        /*002e*/ 	.short	(.L_493 - .L_492)


	//   ....[0]....
.L_492:
        /*0030*/ 	.word	0x00000001
        /*0034*/ 	.byte	0xf0, 0xbd, 0x00, 0x00, 0x01, 0x00, 0x00, 0x00, 0x70, 0xc2, 0x00, 0x00, 0x01, 0x00, 0x00, 0x00
        /*0044*/ 	.byte	0xc0, 0xc2, 0x00, 0x00, 0x01, 0x00, 0x00, 0x00, 0xa0, 0xc4, 0x00, 0x00, 0x01, 0x00, 0x00, 0x00
        /*0054*/ 	.byte	0x90, 0xc5, 0x00, 0x00, 0x01, 0x00, 0x00, 0x00, 0xd0, 0xd1, 0x00, 0x00, 0x01, 0x00, 0x00, 0x00
        /*0064*/ 	.byte	0x80, 0xd5, 0x00, 0x00, 0x01, 0x00, 0x00, 0x00, 0xb0, 0xd7, 0x00, 0x00, 0x01, 0x00, 0x00, 0x00
        /*0074*/ 	.byte	0xf0, 0xdf, 0x00, 0x00, 0x01, 0x00, 0x00, 0x00, 0x80, 0xe8, 0x00, 0x00


	//----- nvinfo : EIATTR_MERCURY_ISA_VERSION
	.align		4
.L_493:
        /*0080*/ 	.byte	0x03, 0x5f
        /*0082*/ 	.short	0x0101


	//----- nvinfo : EIATTR_INT_WARP_WIDE_INSTR_OFFSETS
	.align		4
        /*0084*/ 	.byte	0x04, 0x31
        /*0086*/ 	.short	(.L_495 - .L_494)


	//   ....[0]....
.L_494:
        /*0088*/ 	.word	0x00000130


	//   ....[1]....
        /*008c*/ 	.word	0x00000170


	//   ....[2]....
        /*0090*/ 	.word	0x000001e0


	//----- nvinfo : EIATTR_COOP_GROUP_MASK_REGIDS
	.align		4
.L_495:
        /*0094*/ 	.byte	0x04, 0x29
        /*0096*/ 	.short	(.L_497 - .L_496)


	//   ....[0]....
.L_496:
        /*0098*/ 	.word	0xffffffff


	//   ....[1]....
        /*009c*/ 	.word	0xffffffff


	//   ....[2]....
        /*00a0*/ 	.word	0xffffffff


	//   ....[3]....
        /*00a4*/ 	.word	0xffffffff


	//   ....[4]....
        /*00a8*/ 	.word	0xffffffff


	//   ....[5]....
        /*00ac*/ 	.word	0xffffffff


	//   ....[6]....
        /*00b0*/ 	.word	0xffffffff


	//   ....[7]....
        /*00b4*/ 	.word	0xffffffff


	//   ....[8]....
        /*00b8*/ 	.word	0xffffffff


	//   ....[9]....
        /*00bc*/ 	.word	0xffffffff


	//   ....[10]....
        /*00c0*/ 	.word	0xffffffff


	//   ....[11]....
        /*00c4*/ 	.word	0xffffffff


	//   ....[12]....
        /*00c8*/ 	.word	0xffffffff


	//   ....[13]....
        /*00cc*/ 	.word	0xffffffff


	//   ....[14]....
        /*00d0*/ 	.word	0xffffffff


	//   ....[15]....
        /*00d4*/ 	.word	0xffffffff


	//   ....[16]....
        /*00d8*/ 	.word	0xffffffff


	//   ....[17]....
        /*00dc*/ 	.word	0xffffffff


	//   ....[18]....
        /*00e0*/ 	.word	0xffffffff


	//   ....[19]....
        /*00e4*/ 	.word	0xffffffff


	//   ....[20]....
        /*00e8*/ 	.word	0xffffffff


	//   ....[21]....
        /*00ec*/ 	.word	0xffffffff


	//   ....[22]....
        /*00f0*/ 	.word	0xffffffff


	//   ....[23]....
        /*00f4*/ 	.word	0xffffffff


	//   ....[24]....
        /*00f8*/ 	.word	0xffffffff


	//   ....[25]....
        /*00fc*/ 	.word	0xffffffff


	//   ....[26]....
        /*0100*/ 	.word	0xffffffff


	//   ....[27]....
        /*0104*/ 	.word	0xffffffff


	//   ....[28]....
        /*0108*/ 	.word	0xffffffff


	//   ....[29]....
        /*010c*/ 	.word	0xffffffff


	//   ....[30]....
        /*0110*/ 	.word	0xffffffff


	//   ....[31]....
        /*0114*/ 	.word	0xffffffff


	//   ....[32]....
        /*0118*/ 	.word	0xffffffff


	//   ....[33]....
        /*011c*/ 	.word	0xffffffff


	//   ....[34]....
        /*0120*/ 	.word	0xffffffff


	//   ....[35]....
        /*0124*/ 	.word	0xffffffff


	//   ....[36]....
        /*0128*/ 	.word	0xffffffff


	//   ....[37]....
        /*012c*/ 	.word	0xffffffff


	//   ....[38]....
        /*0130*/ 	.word	0xffffffff


	//   ....[39]....
        /*0134*/ 	.word	0xffffffff


	//   ....[40]....
        /*0138*/ 	.word	0xffffffff


	//   ....[41]....
        /*013c*/ 	.word	0xffffffff


	//   ....[42]....
        /*0140*/ 	.word	0xffffffff


	//   ....[43]....
        /*0144*/ 	.word	0xffffffff


	//   ....[44]....
        /*0148*/ 	.word	0xffffffff


	//   ....[45]....
        /*014c*/ 	.word	0xffffffff


	//   ....[46]....
        /*0150*/ 	.word	0xffffffff


	//   ....[47]....
        /*0154*/ 	.word	0xffffffff


	//   ....[48]....
        /*0158*/ 	.word	0xffffffff


	//   ....[49]....
        /*015c*/ 	.word	0xffffffff


	//   ....[50]....
        /*0160*/ 	.word	0xffffffff


	//   ....[51]....
        /*0164*/ 	.word	0xffffffff


	//   ....[52]....
        /*0168*/ 	.word	0xffffffff


	//   ....[53]....
        /*016c*/ 	.word	0xffffffff


	//   ....[54]....
        /*0170*/ 	.word	0xffffffff


	//   ....[55]....
        /*0174*/ 	.word	0x0500000f


	//   ....[56]....
        /*0178*/ 	.word	0x0500000f


	//   ....[57]....
        /*017c*/ 	.word	0x0500000f


	//   ....[58]....
        /*0180*/ 	.word	0x0500000f


	//   ....[59]....
        /*0184*/ 	.word	0x0500000f


	//   ....[60]....
        /*0188*/ 	.word	0x0500000f


	//   ....[61]....
        /*018c*/ 	.word	0x0500000f


	//   ....[62]....
        /*0190*/ 	.word	0x0500000f


	//   ....[63]....
        /*0194*/ 	.word	0x0500000f


	//   ....[64]....
        /*0198*/ 	.word	0x0500000f


	//   ....[65]....
        /*019c*/ 	.word	0x0500000f


	//   ....[66]....
        /*01a0*/ 	.word	0x0500000f


	//   ....[67]....
        /*01a4*/ 	.word	0x0500000f


	//   ....[68]....
        /*01a8*/ 	.word	0x0500000f


	//   ....[69]....
        /*01ac*/ 	.word	0x0500000f


	//   ....[70]....
        /*01b0*/ 	.word	0x0500000f


	//   ....[71]....
        /*01b4*/ 	.word	0x0500000f


	//   ....[72]....
        /*01b8*/ 	.word	0x0500000f


	//----- nvinfo : EIATTR_COOP_GROUP_INSTR_OFFSETS
	.align		4
.L_497:
        /*01bc*/ 	.byte	0x04, 0x28
        /*01be*/ 	.short	(.L_499 - .L_498)


	//   ....[0]....
.L_498:
        /*01c0*/ 	.word	0x00000060


	//   ....[1]....
        /*01c4*/ 	.word	0x00000140


	//   ....[2]....
        /*01c8*/ 	.word	0x00000190


	//   ....[3]....
        /*01cc*/ 	.word	0x000003c0


	//   ....[4]....
        /*01d0*/ 	.word	0x00000520


	//   ....[5]....
        /*01d4*/ 	.word	0x00000640


	//   ....[6]....
        /*01d8*/ 	.word	0x000007a0


	//   ....[7]....
        /*01dc*/ 	.word	0x00001430


	//   ....[8]....
        /*01e0*/ 	.word	0x00001ad0


	//   ....[9]....
        /*01e4*/ 	.word	0x00001b10


	//   ....[10]....
        /*01e8*/ 	.word	0x000025e0


	//   ....[11]....
        /*01ec*/ 	.word	0x00002670


	//   ....[12]....
        /*01f0*/ 	.word	0x00002d90


	//   ....[13]....
        /*01f4*/ 	.word	0x00002de0


	//   ....[14]....
        /*01f8*/ 	.word	0x00003ec0


	//   ....[15]....
        /*01fc*/ 	.word	0x000045f0


	//   ....[16]....
        /*0200*/ 	.word	0x00004870


	//   ....[17]....
        /*0204*/ 	.word	0x00004910


	//   ....[18]....
        /*0208*/ 	.word	0x00005020


	//   ....[19]....
        /*020c*/ 	.word	0x000051f0


	//   ....[20]....
        /*0210*/ 	.word	0x00006e60


	//   ....[21]....
        /*0214*/ 	.word	0x00006ef0


	//   ....[22]....
        /*0218*/ 	.word	0x000072e0


	//   ....[23]....
        /*021c*/ 	.word	0x000074a0


	//   ....[24]....
        /*0220*/ 	.word	0x00008860


	//   ....[25]....
        /*0224*/ 	.word	0x000088b0


	//   ....[26]....
        /*0228*/ 	.word	0x000088e0


	//   ....[27]....
        /*022c*/ 	.word	0x00008910


	//   ....[28]....
        /*0230*/ 	.word	0x000099c0


	//   ....[29]....
        /*0234*/ 	.word	0x00009a20


	//   ....[30]....
        /*0238*/ 	.word	0x00009a60


	//   ....[31]....
        /*023c*/ 	.word	0x00009aa0


	//   ....[32]....
        /*0240*/ 	.word	0x00009ac0


	//   ....[33]....
        /*0244*/ 	.word	0x00009af0


	//   ....[34]....
        /*0248*/ 	.word	0x0000a750


	//   ....[35]....
        /*024c*/ 	.word	0x0000a760


	//   ....[36]....
        /*0250*/ 	.word	0x0000b790


	//   ....[37]....
        /*0254*/ 	.word	0x0000c2b0


	//   ....[38]....
        /*0258*/ 	.word	0x0000cb60


	//   ....[39]....
        /*025c*/ 	.word	0x0000cb90


	//   ....[40]....
        /*0260*/ 	.word	0x0000cc10


	//   ....[41]....
        /*0264*/ 	.word	0x0000cc50


	//   ....[42]....
        /*0268*/ 	.word	0x0000ccb0


	//   ....[43]....
        /*026c*/ 	.word	0x0000cce0


	//   ....[44]....
        /*0270*/ 	.word	0x0000cd30


	//   ....[45]....
        /*0274*/ 	.word	0x0000cd70


	//   ....[46]....
        /*0278*/ 	.word	0x0000cdd0


	//   ....[47]....
        /*027c*/ 	.word	0x0000ce00


	//   ....[48]....
        /*0280*/ 	.word	0x0000ce50


	//   ....[49]....
        /*0284*/ 	.word	0x0000ce80


	//   ....[50]....
        /*0288*/ 	.word	0x0000cee0


	//   ....[51]....
        /*028c*/ 	.word	0x0000cf10


	//   ....[52]....
        /*0290*/ 	.word	0x0000cf30


	//   ....[53]....
        /*0294*/ 	.word	0x0000cf70


	//   ....[54]....
        /*0298*/ 	.word	0x0000f160


	//   ....[55]....
        /*029c*/ 	.word	0x0000f690


	//   ....[56]....
        /*02a0*/ 	.word	0x0000f810


	//   ....[57]....
        /*02a4*/ 	.word	0x0000f860


	//   ....[58]....
        /*02a8*/ 	.word	0x0000f920


	//   ....[59]....
        /*02ac*/ 	.word	0x0000f9e0


	//   ....[60]....
        /*02b0*/ 	.word	0x0000fa60


	//   ....[61]....
        /*02b4*/ 	.word	0x0000fb20


	//   ....[62]....
        /*02b8*/ 	.word	0x0000fba0


	//   ....[63]....
        /*02bc*/ 	.word	0x0000fc60


	//   ....[64]....
        /*02c0*/ 	.word	0x0000fce0


	//   ....[65]....
        /*02c4*/ 	.word	0x0000fda0


	//   ....[66]....
        /*02c8*/ 	.word	0x0000fe20


	//   ....[67]....
        /*02cc*/ 	.word	0x0000fed0


	//   ....[68]....
        /*02d0*/ 	.word	0x0000ff50


	//   ....[69]....
        /*02d4*/ 	.word	0x00010000


	//   ....[70]....
        /*02d8*/ 	.word	0x00010090


	//   ....[71]....
        /*02dc*/ 	.word	0x00010120


	//   ....[72]....
        /*02e0*/ 	.word	0x00010530


	//----- nvinfo : EIATTR_REG_RECONFIG
	.align		4
.L_499:
        /*02e4*/ 	.byte	0x01, 0x54
	.zero		2


	//----- nvinfo : EIATTR_SYSCALL_OFFSETS
	.align		4
        /*02e8*/ 	.byte	0x04, 0x46
        /*02ea*/ 	.short	(.L_501 - .L_500)


	//   ....[0]....
.L_500:
        /*02ec*/ 	.word	0x000015f0


	//   ....[1]....
        /*02f0*/ 	.word	0x0000bf70


	//   ....[2]....
        /*02f4*/ 	.word	0x0000c0b0


	//   ....[3]....
        /*02f8*/ 	.word	0x0000c1a0


	//   ....[4]....
        /*02fc*/ 	.word	0x0000c7f0


	//----- nvinfo : EIATTR_MBARRIER_INSTR_OFFSETS
	.align		4
.L_501:
        /*0300*/ 	.byte	0x04, 0x39
        /*0302*/ 	.short	(.L_503 - .L_502)


	//   ....[0]....
.L_502:
        /*0304*/ 	.word	0x00000270
        /*0308*/ 	.word	0x000000ff
        /*030c*/ 	.word	0x00022800
        /*0310*/ 	.short	0x0100
        /*0312*/ 	.byte	0x08
	.zero		1


	//   ....[1]....
        /*0314*/ 	.word	0x00000280
        /*0318*/ 	.word	0x000000ff
        /*031c*/ 	.word	0x00022820
        /*0320*/ 	.short	0x0100
        /*0322*/ 	.byte	0x08
	.zero		1


	//   ....[2]....
        /*0324*/ 	.word	0x00000370
        /*0328*/ 	.word	0x000000ff
        /*032c*/ 	.word	0x00022830
        /*0330*/ 	.short	0x0100
        /*0332*/ 	.byte	0x08
	.zero		1


	//   ....[3]....
        /*0334*/ 	.word	0x00000380
        /*0338*/ 	.word	0x000000ff
        /*033c*/ 	.word	0x00022840
        /*0340*/ 	.short	0x0100
        /*0342*/ 	.byte	0x08
	.zero		1


	//   ....[4]....
        /*0344*/ 	.word	0x00000390
        /*0348*/ 	.word	0x000000ff
        /*034c*/ 	.word	0x00022838
        /*0350*/ 	.short	0x0100
        /*0352*/ 	.byte	0x08
	.zero		1


	//   ....[5]....
        /*0354*/ 	.word	0x000003a0
        /*0358*/ 	.word	0x000000ff
        /*035c*/ 	.word	0x00022848
        /*0360*/ 	.short	0x0100
        /*0362*/ 	.byte	0x08
	.zero		1


	//   ....[6]....
        /*0364*/ 	.word	0x000004d0
        /*0368*/ 	.word	0x000000ff
        /*036c*/ 	.word	0x00022850
        /*0370*/ 	.short	0x0100
        /*0372*/ 	.byte	0x08
	.zero		1


	//   ....[7]....
        /*0374*/ 	.word	0x000004e0
        /*0378*/ 	.word	0x000000ff
        /*037c*/ 	.word	0x00022860
        /*0380*/ 	.short	0x0100
        /*0382*/ 	.byte	0x08
	.zero		1


	//   ....[8]....
        /*0384*/ 	.word	0x000004f0
        /*0388*/ 	.word	0x000000ff
        /*038c*/ 	.word	0x00022858
        /*0390*/ 	.short	0x0100
        /*0392*/ 	.byte	0x08
	.zero		1


	//   ....[9]....
        /*0394*/ 	.word	0x00000500
        /*0398*/ 	.word	0x000000ff
        /*039c*/ 	.word	0x00022868
        /*03a0*/ 	.short	0x0100
        /*03a2*/ 	.byte	0x08
	.zero		1


	//   ....[10]....
        /*03a4*/ 	.word	0x000005f0
        /*03a8*/ 	.word	0x000000ff
        /*03ac*/ 	.word	0x00022870
        /*03b0*/ 	.short	0x0100
        /*03b2*/ 	.byte	0x06
	.zero		1


	//   ....[11]....
        /*03b4*/ 	.word	0x00000600
        /*03b8*/ 	.word	0x000000ff
        /*03bc*/ 	.word	0x00022880
        /*03c0*/ 	.short	0x0100
        /*03c2*/ 	.byte	0x06
	.zero		1


	//   ....[12]....
        /*03c4*/ 	.word	0x00000610
        /*03c8*/ 	.word	0x000000ff
        /*03cc*/ 	.word	0x00022878
        /*03d0*/ 	.short	0x0100
        /*03d2*/ 	.byte	0x06
	.zero		1


	//   ....[13]....
        /*03d4*/ 	.word	0x00000620
        /*03d8*/ 	.word	0x000000ff
        /*03dc*/ 	.word	0x00022888
        /*03e0*/ 	.short	0x0100
        /*03e2*/ 	.byte	0x06
	.zero		1


	//   ....[14]....
        /*03e4*/ 	.word	0x00000750
        /*03e8*/ 	.word	0x000000ff
        /*03ec*/ 	.word	0x00022890
        /*03f0*/ 	.short	0x0100
        /*03f2*/ 	.byte	0x08
	.zero		1


	//   ....[15]....
        /*03f4*/ 	.word	0x00000760
        /*03f8*/ 	.word	0x000000ff
        /*03fc*/ 	.word	0x000228a0
        /*0400*/ 	.short	0x0100
        /*0402*/ 	.byte	0x08
	.zero		1


	//   ....[16]....
        /*0404*/ 	.word	0x00000770
        /*0408*/ 	.word	0x000000ff
        /*040c*/ 	.word	0x00022898
        /*0410*/ 	.short	0x0100
        /*0412*/ 	.byte	0x08
	.zero		1


	//   ....[17]....
        /*0414*/ 	.word	0x00000780
        /*0418*/ 	.word	0x000000ff
        /*041c*/ 	.word	0x000228a8
        /*0420*/ 	.short	0x0100
        /*0422*/ 	.byte	0x08
	.zero		1


	//   ....[18]....
        /*0424*/ 	.word	0x000008b0
        /*0428*/ 	.word	0x000000ff
        /*042c*/ 	.word	0x000228b0
        /*0430*/ 	.short	0x0100
        /*0432*/ 	.byte	0x08
	.zero		1


	//   ....[19]....
        /*0434*/ 	.word	0x000008c0
        /*0438*/ 	.word	0x000000ff
        /*043c*/ 	.word	0x000228c0
        /*0440*/ 	.short	0x0100
        /*0442*/ 	.byte	0x08
	.zero		1


	//   ....[20]....
        /*0444*/ 	.word	0x000008d0
        /*0448*/ 	.word	0x000000ff
        /*044c*/ 	.word	0x000228b8
        /*0450*/ 	.short	0x0100
        /*0452*/ 	.byte	0x08
	.zero		1


	//   ....[21]....
        /*0454*/ 	.word	0x000008e0
        /*0458*/ 	.word	0x000000ff
        /*045c*/ 	.word	0x000228c8
        /*0460*/ 	.short	0x0100
        /*0462*/ 	.byte	0x08
	.zero		1


	//   ....[22]....
        /*0464*/ 	.word	0x00001620
        /*0468*/ 	.word	0x000000ff
        /*046c*/ 	.word	0x00022800
        /*0470*/ 	.short	0x010a
        /*0472*/ 	.byte	0x27
	.zero		1


	//   ....[23]....
        /*0474*/ 	.word	0x000016b0
        /*0478*/ 	.word	0x000000ff
        /*047c*/ 	.word	0x00022830
        /*0480*/ 	.short	0x010a
        /*0482*/ 	.byte	0x27
	.zero		1


	//   ....[24]....
        /*0484*/ 	.word	0x000016f0
        /*0488*/ 	.word	0x000000ff
        /*048c*/ 	.word	0x00022830
        /*0490*/ 	.short	0x010a
        /*0492*/ 	.byte	0x27
	.zero		1


	//   ....[25]....
        /*0494*/ 	.word	0x00003320
        /*0498*/ 	.word	0x00000003
        /*049c*/ 	.word	0x00000000
        /*04a0*/ 	.short	0x0101
        /*04a2*/ 	.byte	0x3f
	.zero		1


	//   ....[26]....
        /*04a4*/ 	.word	0x000036d0
        /*04a8*/ 	.word	0x000000ff
        /*04ac*/ 	.word	0x00022850
        /*04b0*/ 	.short	0x010a
        /*04b2*/ 	.byte	0x27
	.zero		1


	//   ....[27]....
        /*04b4*/ 	.word	0x00003710
        /*04b8*/ 	.word	0x000000ff
        /*04bc*/ 	.word	0x00022850
        /*04c0*/ 	.short	0x010a
        /*04c2*/ 	.byte	0x27
	.zero		1


	//   ....[28]....
        /*04c4*/ 	.word	0x00003b20
        /*04c8*/ 	.word	0x0000000c
        /*04cc*/ 	.word	0x00000000
        /*04d0*/ 	.short	0x0101
        /*04d2*/ 	.byte	0x3f
	.zero		1


	//   ....[29]....
        /*04d4*/ 	.word	0x00003c60
        /*04d8*/ 	.word	0x000000ff
        /*04dc*/ 	.word	0x00022830
        /*04e0*/ 	.short	0x010a
        /*04e2*/ 	.byte	0x1d
	.zero		1


	//   ....[30]....
        /*04e4*/ 	.word	0x00003ca0
        /*04e8*/ 	.word	0x000000ff
        /*04ec*/ 	.word	0x00022830
        /*04f0*/ 	.short	0x010a
        /*04f2*/ 	.byte	0x1d
	.zero		1


	//   ....[31]....
        /*04f4*/ 	.word	0x00005870
        /*04f8*/ 	.word	0x00000003
        /*04fc*/ 	.word	0x00000000
        /*0500*/ 	.short	0x0101
        /*0502*/ 	.byte	0x3f
	.zero		1


	//   ....[32]....
        /*0504*/ 	.word	0x00006250
        /*0508*/ 	.word	0x000000ff
        /*050c*/ 	.word	0x00022850
        /*0510*/ 	.short	0x010a
        /*0512*/ 	.byte	0x1d
	.zero		1


	//   ....[33]....
        /*0514*/ 	.word	0x00006290
        /*0518*/ 	.word	0x000000ff
        /*051c*/ 	.word	0x00022850
        /*0520*/ 	.short	0x010a
        /*0522*/ 	.byte	0x1d
	.zero		1


	//   ....[34]....
        /*0524*/ 	.word	0x00006570
        /*0528*/ 	.word	0x000000b0
        /*052c*/ 	.word	0x00000000
        /*0530*/ 	.short	0x0101
        /*0532*/ 	.byte	0x3f
	.zero		1


	//   ....[35]....
        /*0534*/ 	.word	0x000066a0
        /*0538*/ 	.word	0x000000ff
        /*053c*/ 	.word	0x00022830
        /*0540*/ 	.short	0x010a
        /*0542*/ 	.byte	0x1a
	.zero		1


	//   ....[36]....
        /*0544*/ 	.word	0x000066e0
        /*0548*/ 	.word	0x000000ff
        /*054c*/ 	.word	0x00022830
        /*0550*/ 	.short	0x010a
        /*0552*/ 	.byte	0x1a
	.zero		1


	//   ....[37]....
        /*0554*/ 	.word	0x00007910
        /*0558*/ 	.word	0x00000098
        /*055c*/ 	.word	0x00000000
        /*0560*/ 	.short	0x0101
        /*0562*/ 	.byte	0x3f
	.zero		1


	//   ....[38]....
        /*0564*/ 	.word	0x00008530
        /*0568*/ 	.word	0x000000ff
        /*056c*/ 	.word	0x00022850
        /*0570*/ 	.short	0x010a
        /*0572*/ 	.byte	0x1a
	.zero		1


	//   ....[39]....
        /*0574*/ 	.word	0x00008570
        /*0578*/ 	.word	0x000000ff
        /*057c*/ 	.word	0x00022850
        /*0580*/ 	.short	0x010a
        /*0582*/ 	.byte	0x1a
	.zero		1


	//   ....[40]....
        /*0584*/ 	.word	0x00008840
        /*0588*/ 	.word	0x000000c6
        /*058c*/ 	.word	0x00000000
        /*0590*/ 	.short	0x0101
        /*0592*/ 	.byte	0x3f
	.zero		1


	//   ....[41]....
        /*0594*/ 	.word	0x00009ad0
        /*0598*/ 	.word	0x000000ff
        /*059c*/ 	.word	0x00000000
        /*05a0*/ 	.short	0x0101
        /*05a2*/ 	.byte	0x04
	.zero		1


	//   ....[42]....
        /*05a4*/ 	.word	0x0000c4e0
        /*05a8*/ 	.word	0x000000ff
        /*05ac*/ 	.word	0x00022840
        /*05b0*/ 	.short	0x010a
        /*05b2*/ 	.byte	0x26
	.zero		1


	//   ....[43]....
        /*05b4*/ 	.word	0x0000d040
        /*05b8*/ 	.word	0x000000ff
        /*05bc*/ 	.word	0x00022800
        /*05c0*/ 	.short	0x0107
        /*05c2*/ 	.byte	0x26
	.zero		1


	//   ....[44]....
        /*05c4*/ 	.word	0x0000d080
        /*05c8*/ 	.word	0x000000ff
        /*05cc*/ 	.word	0x00022800
        /*05d0*/ 	.short	0x0101
        /*05d2*/ 	.byte	0x26
	.zero		1


	//   ....[45]....
        /*05d4*/ 	.word	0x0000d090
        /*05d8*/ 	.word	0x000000ff
        /*05dc*/ 	.word	0x00022820
        /*05e0*/ 	.short	0x010a
        /*05e2*/ 	.byte	0x26
	.zero		1


	//   ....[46]....
        /*05e4*/ 	.word	0x0000d0f0
        /*05e8*/ 	.word	0x000000ff
        /*05ec*/ 	.word	0x00022860
        /*05f0*/ 	.short	0x010a
        /*05f2*/ 	.byte	0x26
	.zero		1


	//   ....[47]....
        /*05f4*/ 	.word	0x0000d970
        /*05f8*/ 	.word	0x000000ff
        /*05fc*/ 	.word	0x00022848
        /*0600*/ 	.short	0x010a
        /*0602*/ 	.byte	0x26
	.zero		1


	//   ....[48]....
        /*0604*/ 	.word	0x0000db40
        /*0608*/ 	.word	0x000000ff
        /*060c*/ 	.word	0x00022868
        /*0610*/ 	.short	0x010a
        /*0612*/ 	.byte	0x26
	.zero		1


	//   ....[49]....
        /*0614*/ 	.word	0x0000e1b0
        /*0618*/ 	.word	0x000000ff
        /*061c*/ 	.word	0x00022840
        /*0620*/ 	.short	0x010a
        /*0622*/ 	.byte	0x26
	.zero		1


	//   ....[50]....
        /*0624*/ 	.word	0x0000e390
        /*0628*/ 	.word	0x000000ff
        /*062c*/ 	.word	0x00022860
        /*0630*/ 	.short	0x010a
        /*0632*/ 	.byte	0x26
	.zero		1


	//   ....[51]....
        /*0634*/ 	.word	0x0000ea30
        /*0638*/ 	.word	0x000000ff
        /*063c*/ 	.word	0x00022848
        /*0640*/ 	.short	0x010a
        /*0642*/ 	.byte	0x26
	.zero		1


	//   ....[52]....
        /*0644*/ 	.word	0x0000ec10
        /*0648*/ 	.word	0x000000ff
        /*064c*/ 	.word	0x00022868
        /*0650*/ 	.short	0x010a
        /*0652*/ 	.byte	0x26
	.zero		1


	//   ....[53]....
        /*0654*/ 	.word	0x0000f0f0
        /*0658*/ 	.word	0x00000002
        /*065c*/ 	.word	0x00022820
        /*0660*/ 	.short	0x010a
        /*0662*/ 	.byte	0x3f
	.zero		1


	//   ....[54]....
        /*0664*/ 	.word	0x0000f270
        /*0668*/ 	.word	0x00000007
        /*066c*/ 	.word	0x00000000
        /*0670*/ 	.short	0x010a
        /*0672*/ 	.byte	0x3f
	.zero		1


	//   ....[55]....
        /*0674*/ 	.word	0x0000f2e0
        /*0678*/ 	.word	0x00000005
        /*067c*/ 	.word	0x00000000
        /*0680*/ 	.short	0x010a
        /*0682*/ 	.byte	0x3f
	.zero		1


	//   ....[56]....
        /*0684*/ 	.word	0x0000f340
        /*0688*/ 	.word	0x00000005
        /*068c*/ 	.word	0x00000000
        /*0690*/ 	.short	0x010a
        /*0692*/ 	.byte	0x3f
	.zero		1


	//   ....[57]....
        /*0694*/ 	.word	0x0000f370
        /*0698*/ 	.word	0x00000003
        /*069c*/ 	.word	0x00000000
        /*06a0*/ 	.short	0x010a
        /*06a2*/ 	.byte	0x3f
	.zero		1


	//   ....[58]....
        /*06a4*/ 	.word	0x0000f3e0
        /*06a8*/ 	.word	0x00000004
        /*06ac*/ 	.word	0x00022800
        /*06b0*/ 	.short	0x010a
        /*06b2*/ 	.byte	0x3f
	.zero		1


	//   ....[59]....
        /*06b4*/ 	.word	0x0000f440
        /*06b8*/ 	.word	0x00000004
        /*06bc*/ 	.word	0x00022830
        /*06c0*/ 	.short	0x010a
        /*06c2*/ 	.byte	0x3f
	.zero		1


	//   ....[60]....
        /*06c4*/ 	.word	0x0000f490
        /*06c8*/ 	.word	0x0000000c
        /*06cc*/ 	.word	0x00022850
        /*06d0*/ 	.short	0x010a
        /*06d2*/ 	.byte	0x3f
	.zero		1


	//   ....[61]....
        /*06d4*/ 	.word	0x0000f4f0
        /*06d8*/ 	.word	0x00000008
        /*06dc*/ 	.word	0x00022830
        /*06e0*/ 	.short	0x010a
        /*06e2*/ 	.byte	0x3f
	.zero		1


	//   ....[62]....
        /*06e4*/ 	.word	0x0000f540
        /*06e8*/ 	.word	0x000000b0
        /*06ec*/ 	.word	0x00022850
        /*06f0*/ 	.short	0x010a
        /*06f2*/ 	.byte	0x3f
	.zero		1


	//   ....[63]....
        /*06f4*/ 	.word	0x0000f5a0
        /*06f8*/ 	.word	0x00000006
        /*06fc*/ 	.word	0x00022830
        /*0700*/ 	.short	0x010a
        /*0702*/ 	.byte	0x3f
	.zero		1


	//   ....[64]....
        /*0704*/ 	.word	0x0000f5f0
        /*0708*/ 	.word	0x000000c6
        /*070c*/ 	.word	0x00022850
        /*0710*/ 	.short	0x010a
        /*0712*/ 	.byte	0x3f
	.zero		1


	//   ....[65]....
        /*0714*/ 	.word	0x0000f750
        /*0718*/ 	.word	0x00000003
        /*071c*/ 	.word	0x00022840
        /*0720*/ 	.short	0x010a
        /*0722*/ 	.byte	0x3f
	.zero		1


	//   ....[66]....
        /*0724*/ 	.word	0x00010160
        /*0728*/ 	.word	0x00000003
        /*072c*/ 	.word	0x00022820
        /*0730*/ 	.short	0x010a
        /*0732*/ 	.byte	0x3f
	.zero		1


	//   ....[67]....
        /*0734*/ 	.word	0x000101c0
        /*0738*/ 	.word	0x00000003
        /*073c*/ 	.word	0x00022860
        /*0740*/ 	.short	0x010a
        /*0742*/ 	.byte	0x3f
	.zero		1


	//   ....[68]....
        /*0744*/ 	.word	0x00010220
        /*0748*/ 	.word	0x00000003
        /*074c*/ 	.word	0x00022848
        /*0750*/ 	.short	0x010a
        /*0752*/ 	.byte	0x3f
	.zero		1


	//   ....[69]....
        /*0754*/ 	.word	0x00010280
        /*0758*/ 	.word	0x00000003
        /*075c*/ 	.word	0x00022868
        /*0760*/ 	.short	0x010a
        /*0762*/ 	.byte	0x3f
	.zero		1


	//   ....[70]....
        /*0764*/ 	.word	0x000102e0
        /*0768*/ 	.word	0x00000003
        /*076c*/ 	.word	0x00022840
        /*0770*/ 	.short	0x010a
        /*0772*/ 	.byte	0x3f
	.zero		1


	//   ....[71]....
        /*0774*/ 	.word	0x00010340
        /*0778*/ 	.word	0x00000003
        /*077c*/ 	.word	0x00022860
        /*0780*/ 	.short	0x010a
        /*0782*/ 	.byte	0x3f
	.zero		1


	//   ....[72]....
        /*0784*/ 	.word	0x000103a0
        /*0788*/ 	.word	0x00000003
        /*078c*/ 	.word	0x00022848
        /*0790*/ 	.short	0x010a
        /*0792*/ 	.byte	0x3f
	.zero		1


	//   ....[73]....
        /*0794*/ 	.word	0x00010400
        /*0798*/ 	.word	0x00000003
        /*079c*/ 	.word	0x00022868
        /*07a0*/ 	.short	0x010a
        /*07a2*/ 	.byte	0x3f
	.zero		1


	//   ....[74]....
        /*07a4*/ 	.word	0x00010450
        /*07a8*/ 	.word	0x00000002
        /*07ac*/ 	.word	0x00022820
        /*07b0*/ 	.short	0x010a
        /*07b2*/ 	.byte	0x3f
	.zero		1


	//   ....[75]....
        /*07b4*/ 	.word	0x000105f0
        /*07b8*/ 	.word	0x00000007
        /*07bc*/ 	.word	0x00000000
        /*07c0*/ 	.short	0x010a
        /*07c2*/ 	.byte	0x3f
	.zero		1


	//   ....[76]....
        /*07c4*/ 	.word	0x00010640
        /*07c8*/ 	.word	0x00000005
        /*07cc*/ 	.word	0x00000000
        /*07d0*/ 	.short	0x010a
        /*07d2*/ 	.byte	0x3f
	.zero		1


	//   ....[77]....
        /*07d4*/ 	.word	0x00010690
        /*07d8*/ 	.word	0x00000005
        /*07dc*/ 	.word	0x00000000
        /*07e0*/ 	.short	0x010a
        /*07e2*/ 	.byte	0x3f
	.zero		1


	//----- nvinfo : EIATTR_NUM_MBARRIERS
	.align		4
.L_503:
        /*07e4*/ 	.byte	0x03, 0x38
        /*07e6*/ 	.short	0x0016


	//----- nvinfo : EIATTR_EXIT_INSTR_OFFSETS
	.align		4
        /*07e8*/ 	.byte	0x04, 0x1c
        /*07ea*/ 	.short	(.L_505 - .L_504)


	//   ....[0]....
.L_504:
        /*07ec*/ 	.word	0x0000f3c0


	//----- nvinfo : EIATTR_MAX_THREADS
	.align		4
.L_505:
        /*07f0*/ 	.byte	0x04, 0x05
        /*07f2*/ 	.short	(.L_507 - .L_506)
.L_506:
        /*07f4*/ 	.word	0x00000180
        /*07f8*/ 	.word	0x00000001
        /*07fc*/ 	.word	0x00000001


	//----- nvinfo : EIATTR_CRS_STACK_SIZE
	.align		4
.L_507:
        /*0800*/ 	.byte	0x04, 0x1e
        /*0802*/ 	.short	(.L_509 - .L_508)
.L_508:
        /*0804*/ 	.word	0x00000000


	//----- nvinfo : EIATTR_CBANK_PARAM_SIZE
	.align		4
.L_509:
        /*0808*/ 	.byte	0x03, 0x19
        /*080a*/ 	.short	0x0a70


	//----- nvinfo : EIATTR_PARAM_CBANK
	.align		4
        /*080c*/ 	.byte	0x04, 0x0a
        /*080e*/ 	.short	(.L_511 - .L_510)
	.align		4
.L_510:
        /*0810*/ 	.word	index@(.nv.constant0._ZN7cutlass13device_kernelIN5flash11enable_sm90INS1_16FlashAttnFwdSm90INS1_25CollectiveMainloopFwdSm90ILi2EN4cute5tupleIJNS5_1CILi1EEES8_S8_EEENS6_IJNS7_ILi128EEENS7_ILi96EEENS7_ILi64EEEEEELi256ENS_6half_tEfNS_4arch4Sm90ELb1ELb0ELb1ELb0ELb0ELb0ELb0ELb1ELb0ELb1ELb1ELb0EEENS1_21CollectiveEpilogueFwdINS6_IJSA_NS7_ILi256EEESB_EEES9_SE_SG_Li256ELb0ELb1ELb1ELb0EEENS1_19SingleTileSchedulerILb0ELb1ELb1ELi128EEEEEEEEEvNT_6ParamsE)
        /*0814*/ 	.short	0x0210
        /*0816*/ 	.short	0x0a70


	//----- nvinfo : EIATTR_SW_WAR
	.align		4
.L_511:
        /*0818*/ 	.byte	0x04, 0x36
        /*081a*/ 	.short	(.L_513 - .L_512)
.L_512:
        /*081c*/ 	.word	0x00000008
.L_513:


//--------------------- .nv.info._ZN7cutlass13device_kernelIN5flash11enable_sm90INS1_16FlashAttnFwdSm90INS1_25CollectiveMainloopFwdSm90ILi2EN4cute5tupleIJNS5_1CILi1EEES8_S8_EEENS6_IJNS7_ILi128EEENS7_ILi96EEENS7_ILi64EEEEEELi256ENS_6half_tEfNS_4arch4Sm90ELb1ELb0ELb1ELb0ELb0ELb0ELb1ELb1ELb0ELb1ELb1ELb0EEENS1_21CollectiveEpilogueFwdINS6_IJSA_NS7_ILi256EEESB_EEES9_SE_SG_Li256ELb0ELb1ELb1ELb0EEENS1_19SingleTileSchedulerILb0ELb1ELb1ELi128EEEEEEEEEvNT_6ParamsE --------------------------
	.section	.nv.info._ZN7cutlass13device_kernelIN5flash11enable_sm90INS1_16FlashAttnFwdSm90INS1_25CollectiveMainloopFwdSm90ILi2EN4cute5tupleIJNS5_1CILi1EEES8_S8_EEENS6_IJNS7_ILi128EEENS7_ILi96EEENS7_ILi64EEEEEELi256ENS_6half_tEfNS_4arch4Sm90ELb1ELb0ELb1ELb0ELb0ELb0ELb1ELb1ELb0ELb1ELb1ELb0EEENS1_21CollectiveEpilogueFwdINS6_IJSA_NS7_ILi256EEESB_EEES9_SE_SG_Li256ELb0ELb1ELb1ELb0EEENS1_19SingleTileSchedulerILb0ELb1ELb1ELi128EEEEEEEEEvNT_6ParamsE,"",@"SHT_CUDA_INFO"
	.sectionflags	@""
	.align	4


	//----- nvinfo : EIATTR_CUDA_API_VERSION
	.align		4
        /*0000*/ 	.byte	0x04, 0x37
        /*0002*/ 	.short	(.L_515 - .L_514)
.L_514:
        /*0004*/ 	.word	0x00000082


	//----- nvinfo : EIATTR_KPARAM_INFO
	.align		4
.L_515:
        /*0008*/ 	.byte	0x04, 0x17
        /*000a*/ 	.short	(.L_517 - .L_516)
.L_516:
        /*000c*/ 	.word	0x00000000
        /*0010*/ 	.short	0x0000
        /*0012*/ 	.short	0x0070
        /*0014*/ 	.byte	0x00, 0xf0, 0x01, 0x2c


	//----- nvinfo : EIATTR_SPARSE_MMA_MASK
	.align		4
.L_517:
        /*0018*/ 	.byte	0x03, 0x50
        /*001a*/ 	.short	0x0000


	//----- nvinfo : EIATTR_MAXREG_COUNT
	.align		4
        /*001c*/ 	.byte	0x03, 0x1b
        /*001e*/ 	.short	0x00a8


	//----- nvinfo : EIATTR_NUM_BARRIERS
	.align		4
        /*0020*/ 	.byte	0x02, 0x4c
        /*0022*/ 	.byte	0x10
	.zero		1


	//----- nvinfo : EIATTR_EXTERNS
	.align		4
        /*0024*/ 	.byte	0x04, 0x0f
        /*0026*/ 	.short	(.L_519 - .L_518)


	//   ....[0]....
	.align		4
.L_518:
        /*0028*/ 	.word	index@(__assertfail)


	//----- nvinfo : EIATTR_ANNOTATIONS
	.align		4
.L_519:
        /*002c*/ 	.byte	0x04, 0x55
        /*002e*/ 	.short	(.L_521 - .L_520)


	//   ....[0]....
.L_520:
        /* <DEDUP_REMOVED lines=27> */


	//----- nvinfo : EIATTR_MERCURY_ISA_VERSION
	.align		4
.L_521:
        /*01c8*/ 	.byte	0x03, 0x5f
        /*01ca*/ 	.short	0x0101


	//----- nvinfo : EIATTR_INT_WARP_WIDE_INSTR_OFFSETS
	.align		4
        /*01cc*/ 	.byte	0x04, 0x31
        /*01ce*/ 	.short	(.L_523 - .L_522)


	//   ....[0]....
.L_522:
        /*01d0*/ 	.word	0x00000120


	//   ....[1]....
        /*01d4*/ 	.word	0x00000160


	//   ....[2]....
        /*01d8*/ 	.word	0x000001d0


	//   ....[3]....
        /*01dc*/ 	.word	0x00000240


	//----- nvinfo : EIATTR_COOP_GROUP_MASK_REGIDS
	.align		4
.L_523:
        /*01e0*/ 	.byte	0x04, 0x29
        /*01e2*/ 	.short	(.L_525 - .L_524)


	//   ....[0]....
.L_524:
        /*01e4*/ 	.word	0xffffffff


	//   ....[1]....
        /*01e8*/ 	.word	0xffffffff


	//   ....[2]....
        /*01ec*/ 	.word	0xffffffff


	//   ....[3]....
        /*01f0*/ 	.word	0xffffffff


	//   ....[4]....
        /*01f4*/ 	.word	0xffffffff


	//   ....[5]....
        /*01f8*/ 	.word	0xffffffff


	//   ....[6]....
        /*01fc*/ 	.word	0xffffffff


	//   ....[7]....
        /*0200*/ 	.word	0xffffffff


	//   ....[8]....
        /*0204*/ 	.word	0xffffffff


	//   ....[9]....
        /*0208*/ 	.word	0xffffffff


	//   ....[10]....
        /*020c*/ 	.word	0xffffffff


	//   ....[11]....
        /*0210*/ 	.word	0xffffffff


	//   ....[12]....
        /*0214*/ 	.word	0xffffffff


	//   ....[13]....
        /*0218*/ 	.word	0xffffffff


	//   ....[14]....
        /*021c*/ 	.word	0xffffffff


	//   ....[15]....
        /*0220*/ 	.word	0xffffffff


	//   ....[16]....
        /*0224*/ 	.word	0xffffffff


	//   ....[17]....
        /*0228*/ 	.word	0xffffffff


	//   ....[18]....
        /*022c*/ 	.word	0xffffffff


	//   ....[19]....
        /*0230*/ 	.word	0xffffffff


	//   ....[20]....
        /*0234*/ 	.word	0xffffffff


	//   ....[21]....
        /*0238*/ 	.word	0xffffffff


	//   ....[22]....
        /*023c*/ 	.word	0xffffffff


	//   ....[23]....
        /*0240*/ 	.word	0xffffffff


	//   ....[24]....
        /*0244*/ 	.word	0xffffffff


	//   ....[25]....
        /*0248*/ 	.word	0xffffffff


	//   ....[26]....
        /*024c*/ 	.word	0xffffffff


	//   ....[27]....
        /*0250*/ 	.word	0xffffffff


	//   ....[28]....
        /*0254*/ 	.word	0xffffffff


	//   ....[29]....
        /*0258*/ 	.word	0xffffffff


	//   ....[30]....
        /*025c*/ 	.word	0xffffffff


	//   ....[31]....
        /*0260*/ 	.word	0xffffffff


	//   ....[32]....
        /*0264*/ 	.word	0xffffffff


	//   ....[33]....
        /*0268*/ 	.word	0xffffffff


	//   ....[34]....
        /*026c*/ 	.word	0xffffffff


	//   ....[35]....
        /*0270*/ 	.word	0xffffffff


	//   ....[36]....
        /*0274*/ 	.word	0xffffffff


	//   ....[37]....
        /*0278*/ 	.word	0xffffffff


	//   ....[38]....
        /*027c*/ 	.word	0xffffffff


	//   ....[39]....
        /*0280*/ 	.word	0xffffffff


	//   ....[40]....
        /*0284*/ 	.word	0xffffffff


	//   ....[41]....
        /*0288*/ 	.word	0xffffffff


	//   ....[42]....
        /*028c*/ 	.word	0xffffffff


	//   ....[43]....
        /*0290*/ 	.word	0xffffffff


	//   ....[44]....
        /*0294*/ 	.word	0xffffffff


	//   ....[45]....
        /*0298*/ 	.word	0xffffffff


	//   ....[46]....
        /*029c*/ 	.word	0xffffffff


	//   ....[47]....
        /*02a0*/ 	.word	0xffffffff


	//   ....[48]....
        /*02a4*/ 	.word	0xffffffff


	//   ....[49]....
        /*02a8*/ 	.word	0xffffffff


	//   ....[50]....
        /*02ac*/ 	.word	0xffffffff


	//   ....[51]....
        /*02b0*/ 	.word	0xffffffff


	//   ....[52]....
        /*02b4*/ 	.word	0xffffffff


	//   ....[53]....
        /*02b8*/ 	.word	0xffffffff


	//   ....[54]....
        /*02bc*/ 	.word	0xffffffff


	//   ....[55]....
        /*02c0*/ 	.word	0xffffffff


	//   ....[56]....
        /*02c4*/ 	.word	0xffffffff


	//   ....[57]....
        /*02c8*/ 	.word	0xffffffff


	//   ....[58]....
        /*02cc*/ 	.word	0xffffffff


	//   ....[59]....
        /*02d0*/ 	.word	0xffffffff


	//   ....[60]....
        /*02d4*/ 	.word	0xffffffff


	//   ....[61]....
        /*02d8*/ 	.word	0xffffffff


	//   ....[62]....
        /*02dc*/ 	.word	0xffffffff


	//   ....[63]....
        /*02e0*/ 	.word	0xffffffff


	//   ....[64]....
        /*02e4*/ 	.word	0xffffffff


	//   ....[65]....
        /*02e8*/ 	.word	0xffffffff


	//   ....[66]....
        /*02ec*/ 	.word	0xffffffff


	//   ....[67]....
        /*02f0*/ 	.word	0xffffffff


	//   ....[68]....
        /*02f4*/ 	.word	0xffffffff


	//   ....[69]....
        /*02f8*/ 	.word	0xffffffff


	//   ....[70]....
        /*02fc*/ 	.word	0xffffffff


	//   ....[71]....
        /*0300*/ 	.word	0x0500000f


	//   ....[72]....
        /*0304*/ 	.word	0x0500000f


	//   ....[73]....
        /*0308*/ 	.word	0x0500000f


	//   ....[74]....
        /*030c*/ 	.word	0x0500000f


	//   ....[75]....
        /*0310*/ 	.word	0x0500000f


	//   ....[76]....
        /*0314*/ 	.word	0x0500000f


	//   ....[77]....
        /*0318*/ 	.word	0x0500000f


	//   ....[78]....
        /*031c*/ 	.word	0x0500000f


	//   ....[79]....
        /*0320*/ 	.word	0x0500000f


	//   ....[80]....
        /*0324*/ 	.word	0x0500000f


	//   ....[81]....
        /*0328*/ 	.word	0x0500000f


	//   ....[82]....
        /*032c*/ 	.word	0x0500000f


	//   ....[83]....
        /*0330*/ 	.word	0x0500000f


	//   ....[84]....
        /*0334*/ 	.word	0x0500000f


	//   ....[85]....
        /*0338*/ 	.word	0x0500000f


	//   ....[86]....
        /*033c*/ 	.word	0x0500000f


	//   ....[87]....
        /*0340*/ 	.word	0x0500000f


	//   ....[88]....
        /*0344*/ 	.word	0x0500000f


	//   ....[89]....
        /*0348*/ 	.word	0x0500000f


	//   ....[90]....
        /*034c*/ 	.word	0x0500000f


	//   ....[91]....
        /*0350*/ 	.word	0x0500000f


	//   ....[92]....
        /*0354*/ 	.word	0x0500000f


	//   ....[93]....
        /*0358*/ 	.word	0x0500000f


	//   ....[94]....
        /*035c*/ 	.word	0x0500000f


	//   ....[95]....
        /*0360*/ 	.word	0x0500000f


	//   ....[96]....
        /*0364*/ 	.word	0x0500000f


	//   ....[97]....
        /*0368*/ 	.word	0x0500000f


	//   ....[98]....
        /*036c*/ 	.word	0x0500000f


	//   ....[99]....
        /*0370*/ 	.word	0x0500000f


	//   ....[100]....
        /*0374*/ 	.word	0x0500000f


	//   ....[101]....
        /*0378*/ 	.word	0x0500000f


	//   ....[102]....
        /*037c*/ 	.word	0x0500000f


	//   ....[103]....
        /*0380*/ 	.word	0x0500000f


	//   ....[104]....
        /*0384*/ 	.word	0x0500000f


	//----- nvinfo : EIATTR_COOP_GROUP_INSTR_OFFSETS
	.align		4
.L_525:
        /*0388*/ 	.byte	0x04, 0x28
        /*038a*/ 	.short	(.L_527 - .L_526)


	//   ....[0]....
.L_526:
        /*038c*/ 	.word	0x00000060


	//   ....[1]....
        /*0390*/ 	.word	0x00000130


	//   ....[2]....
        /*0394*/ 	.word	0x000001f0


	//   ....[3]....
        /*0398*/ 	.word	0x000003c0


	//   ....[4]....
        /*039c*/ 	.word	0x00000520


	//   ....[5]....
        /*03a0*/ 	.word	0x00000640


	//   ....[6]....
        /*03a4*/ 	.word	0x000007a0


	//   ....[7]....
        /*03a8*/ 	.word	0x00001480


	//   ....[8]....
        /*03ac*/ 	.word	0x00002b30


	//   ....[9]....
        /*03b0*/ 	.word	0x00002b70


	//   ....[10]....
        /*03b4*/ 	.word	0x000037f0


	//   ....[11]....
        /*03b8*/ 	.word	0x00003830


	//   ....[12]....
        /*03bc*/ 	.word	0x00003850


	//   ....[13]....
        /*03c0*/ 	.word	0x00003870


	//   ....[14]....
        /*03c4*/ 	.word	0x000053b0


	//   ....[15]....
        /*03c8*/ 	.word	0x000053f0


	//   ....[16]....
        /*03cc*/ 	.word	0x00006320


	//   ....[17]....
        /*03d0*/ 	.word	0x00006360


	//   ....[18]....
        /*03d4*/ 	.word	0x00006380


	//   ....[19]....
        /*03d8*/ 	.word	0x000063a0


	//   ....[20]....
        /*03dc*/ 	.word	0x00008be0


	//   ....[21]....
        /*03e0*/ 	.word	0x00008cc0


	//   ....[22]....
        /*03e4*/ 	.word	0x00008cd0


	//   ....[23]....
        /*03e8*/ 	.word	0x00008d20


	//   ....[24]....
        /*03ec*/ 	.word	0x0000a2e0


	//   ....[25]....
        /*03f0*/ 	.word	0x0000a300


	//   ....[26]....
        /*03f4*/ 	.word	0x0000a350


	//   ....[27]....
        /*03f8*/ 	.word	0x0000a360


	//   ....[28]....
        /*03fc*/ 	.word	0x0000b490


	//   ....[29]....
        /*0400*/ 	.word	0x0000b4f0


	//   ....[30]....
        /*0404*/ 	.word	0x0000b530


	//   ....[31]....
        /*0408*/ 	.word	0x0000b560


	//   ....[32]....
        /*040c*/ 	.word	0x0000b590


	//   ....[33]....
        /*0410*/ 	.word	0x0000b5b0


	//   ....[34]....
        /*0414*/ 	.word	0x0000c230


	//   ....[35]....
        /*0418*/ 	.word	0x0000c240


	//   ....[36]....
        /*041c*/ 	.word	0x0000d2b0


	//   ....[37]....
        /*0420*/ 	.word	0x0000de60


	//   ....[38]....
        /*0424*/ 	.word	0x0000e790


	//   ....[39]....
        /*0428*/ 	.word	0x0000e7d0


	//   ....[40]....
        /*042c*/ 	.word	0x0000e800


	//   ....[41]....
        /*0430*/ 	.word	0x0000e820


	//   ....[42]....
        /*0434*/ 	.word	0x0000e840


	//   ....[43]....
        /*0438*/ 	.word	0x0000e960


	//   ....[44]....
        /*043c*/ 	.word	0x0000ea20


	//   ....[45]....
        /*0440*/ 	.word	0x0000ea40


	//   ....[46]....
        /*0444*/ 	.word	0x0000eae0


	//   ....[47]....
        /*0448*/ 	.word	0x0000eb00


	//   ....[48]....
        /*044c*/ 	.word	0x0000eba0


	//   ....[49]....
        /*0450*/ 	.word	0x0000ebc0


	//   ....[50]....
        /*0454*/ 	.word	0x0000ec40


	//   ....[51]....
        /*0458*/ 	.word	0x0000ec60


	//   ....[52]....
        /*045c*/ 	.word	0x0000ec70


	//   ....[53]....
        /*0460*/ 	.word	0x0000ec80


	//   ....[54]....
        /*0464*/ 	.word	0x0000f350


	//   ....[55]....
        /*0468*/ 	.word	0x0000f400


	//   ....[56]....
        /*046c*/ 	.word	0x0000f420


	//   ....[57]....
        /*0470*/ 	.word	0x0000f4d0


	//   ....[58]....
        /*0474*/ 	.word	0x0000f560


	//   ....[59]....
        /*0478*/ 	.word	0x0000f580


	//   ....[60]....
        /*047c*/ 	.word	0x0000f620


	//   ....[61]....
        /*0480*/ 	.word	0x0000f630


	//   ....[62]....
        /*0484*/ 	.word	0x0000f660


	//   ....[63]....
        /*0488*/ 	.word	0x0000f680


	//   ....[64]....
        /*048c*/ 	.word	0x0000f700


	//   ....[65]....
        /*0490*/ 	.word	0x0000f740


	//   ....[66]....
        /*0494*/ 	.word	0x0000f7d0


	//   ....[67]....
        /*0498*/ 	.word	0x0000f800


	//   ....[68]....
        /*049c*/ 	.word	0x0000f8b0


	//   ....[69]....
        /*04a0*/ 	.word	0x0000f900


	//   ....[70]....
        /*04a4*/ 	.word	0x00011bd0


	//   ....[71]....
        /*04a8*/ 	.word	0x000121d0


	//   ....[72]....
        /*04ac*/ 	.word	0x00012340


	//   ....[73]....
        /*04b0*/ 	.word	0x000123a0


	//   ....[74]....
        /*04b4*/ 	.word	0x000124e0


	//   ....[75]....
        /*04b8*/ 	.word	0x00012570


	//   ....[76]....
        /*04bc*/ 	.word	0x00012670


	//   ....[77]....
        /*04c0*/ 	.word	0x00012700


	//   ....[78]....
        /*04c4*/ 	.word	0x00012810


	//   ....[79]....
        /*04c8*/ 	.word	0x00012880


	//   ....[80]....
        /*04cc*/ 	.word	0x000129a0


	//   ....[81]....
        /*04d0*/ 	.word	0x00012a10


	//   ....[82]....
        /*04d4*/ 	.word	0x00012b30


	//   ....[83]....
        /*04d8*/ 	.word	0x00012ba0


	//   ....[84]....
        /*04dc*/ 	.word	0x00012cb0


	//   ....[85]....
        /*04e0*/ 	.word	0x00012d10


	//   ....[86]....
        /*04e4*/ 	.word	0x00012e10


	//   ....[87]....
        /*04e8*/ 	.word	0x00012e60


	//   ....[88]....
        /*04ec*/ 	.word	0x00012f00


	//   ....[89]....
        /*04f0*/ 	.word	0x00012fc0


	//   ....[90]....
        /*04f4*/ 	.word	0x000132e0


	//   ....[91]....
        /*04f8*/ 	.word	0x00013350


	//   ....[92]....
        /*04fc*/ 	.word	0x00013460


	//   ....[93]....
        /*0500*/ 	.word	0x000134c0


	//   ....[94]....
        /*0504*/ 	.word	0x000135d0


	//   ....[95]....
        /*0508*/ 	.word	0x00013620


	//   ....[96]....
        /*050c*/ 	.word	0x00013720


	//   ....[97]....
        /*0510*/ 	.word	0x00013780


	//   ....[98]....
        /*0514*/ 	.word	0x000138f0


	//   ....[99]....
        /*0518*/ 	.word	0x00013940


	//   ....[100]....
        /*051c*/ 	.word	0x00013a60


	//   ....[101]....
        /*0520*/ 	.word	0x00013ab0


	//   ....[102]....
        /*0524*/ 	.word	0x00013bc0


	//   ....[103]....
        /*0528*/ 	.word	0x00013c10


	//   ....[104]....
        /*052c*/ 	.word	0x00014020


	//----- nvinfo : EIATTR_REG_RECONFIG
	.align		4
.L_527:
        /*0530*/ 	.byte	0x01, 0x54
	.zero		2


	//----- nvinfo : EIATTR_SYSCALL_OFFSETS
	.align		4
        /*0534*/ 	.byte	0x04, 0x46
        /*0536*/ 	.short	(.L_529 - .L_528)


	//   ....[0]....
.L_528:
        /*0538*/ 	.word	0x000016d0


	//   ....[1]....
        /*053c*/ 	.word	0x0000daa0


	//   ....[2]....
        /*0540*/ 	.word	0x0000dbe0


	//   ....[3]....
        /*0544*/ 	.word	0x0000dcd0


	//   ....[4]....
        /*0548*/ 	.word	0x0000e3f0


	//   ....[5]....
        /*054c*/ 	.word	0x0000efa0


	//----- nvinfo : EIATTR_MBARRIER_INSTR_OFFSETS
	.align		4
.L_529:
        /*0550*/ 	.byte	0x04, 0x39
        /*0552*/ 	.short	(.L_531 - .L_530)


	//   ....[0]....
.L_530:
        /*0554*/ 	.word	0x00000260
        /*0558*/ 	.word	0x000000ff
        /*055c*/ 	.word	0x00032400
        /*0560*/ 	.short	0x0100
        /*0562*/ 	.byte	0x08
	.zero		1


	//   ....[1]....
        /*0564*/ 	.word	0x00000270
        /*0568*/ 	.word	0x000000ff
        /*056c*/ 	.word	0x00032410
        /*0570*/ 	.short	0x0100
        /*0572*/ 	.byte	0x08
	.zero		1


	//   ....[2]....
        /*0574*/ 	.word	0x00000280
        /*0578*/ 	.word	0x000000ff
        /*057c*/ 	.word	0x00032420
        /*0580*/ 	.short	0x0100
        /*0582*/ 	.byte	0x08
	.zero		1


	//   ....[3]....
        /*0584*/ 	.word	0x00000370
        /*0588*/ 	.word	0x000000ff
        /*058c*/ 	.word	0x00032430
        /*0590*/ 	.short	0x0100
        /*0592*/ 	.byte	0x08
	.zero		1


	//   ....[4]....
        /*0594*/ 	.word	0x00000380
        /*0598*/ 	.word	0x000000ff
        /*059c*/ 	.word	0x00032440
        /*05a0*/ 	.short	0x0100
        /*05a2*/ 	.byte	0x08
	.zero		1


	//   ....[5]....
        /*05a4*/ 	.word	0x00000390
        /*05a8*/ 	.word	0x000000ff
        /*05ac*/ 	.word	0x00032438
        /*05b0*/ 	.short	0x0100
        /*05b2*/ 	.byte	0x08
	.zero		1


	//   ....[6]....
        /*05b4*/ 	.word	0x000003a0
        /*05b8*/ 	.word	0x000000ff
        /*05bc*/ 	.word	0x00032448
        /*05c0*/ 	.short	0x0100
        /*05c2*/ 	.byte	0x08
	.zero		1


	//   ....[7]....
        /*05c4*/ 	.word	0x000004d0
        /*05c8*/ 	.word	0x000000ff
        /*05cc*/ 	.word	0x00032450
        /*05d0*/ 	.short	0x0100
        /*05d2*/ 	.byte	0x08
	.zero		1


	//   ....[8]....
        /*05d4*/ 	.word	0x000004e0
        /*05d8*/ 	.word	0x000000ff
        /*05dc*/ 	.word	0x00032460
        /*05e0*/ 	.short	0x0100
        /*05e2*/ 	.byte	0x08
	.zero		1


	//   ....[9]....
        /*05e4*/ 	.word	0x000004f0
        /*05e8*/ 	.word	0x000000ff
        /*05ec*/ 	.word	0x00032458
        /*05f0*/ 	.short	0x0100
        /*05f2*/ 	.byte	0x08
	.zero		1


	//   ....[10]....
        /*05f4*/ 	.word	0x00000500
        /*05f8*/ 	.word	0x000000ff
        /*05fc*/ 	.word	0x00032468
        /*0600*/ 	.short	0x0100
        /*0602*/ 	.byte	0x08
	.zero		1


	//   ....[11]....
        /*0604*/ 	.word	0x000005f0
        /*0608*/ 	.word	0x000000ff
        /*060c*/ 	.word	0x00032470
        /*0610*/ 	.short	0x0100
        /*0612*/ 	.byte	0x06
	.zero		1


	//   ....[12]....
        /*0614*/ 	.word	0x00000600
        /*0618*/ 	.word	0x000000ff
        /*061c*/ 	.word	0x00032480
        /*0620*/ 	.short	0x0100
        /*0622*/ 	.byte	0x06
	.zero		1


	//   ....[13]....
        /*0624*/ 	.word	0x00000610
        /*0628*/ 	.word	0x000000ff
        /*062c*/ 	.word	0x00032478
        /*0630*/ 	.short	0x0100
        /*0632*/ 	.byte	0x06
	.zero		1


	//   ....[14]....
        /*0634*/ 	.word	0x00000620
        /*0638*/ 	.word	0x000000ff
        /*063c*/ 	.word	0x00032488
        /*0640*/ 	.short	0x0100
        /*0642*/ 	.byte	0x06
	.zero		1


	//   ....[15]....
        /*0644*/ 	.word	0x00000750
        /*0648*/ 	.word	0x000000ff
        /*064c*/ 	.word	0x00032490
        /*0650*/ 	.short	0x0100
        /*0652*/ 	.byte	0x08
	.zero		1


	//   ....[16]....
        /*0654*/ 	.word	0x00000760
        /*0658*/ 	.word	0x000000ff
        /*065c*/ 	.word	0x000324a0
        /*0660*/ 	.short	0x0100
        /*0662*/ 	.byte	0x08
	.zero		1


	//   ....[17]....
        /*0664*/ 	.word	0x00000770
        /*0668*/ 	.word	0x000000ff
        /*066c*/ 	.word	0x00032498
        /*0670*/ 	.short	0x0100
        /*0672*/ 	.byte	0x08
	.zero		1


	//   ....[18]....
        /*0674*/ 	.word	0x00000780
        /*0678*/ 	.word	0x000000ff
        /*067c*/ 	.word	0x000324a8
        /*0680*/ 	.short	0x0100
        /*0682*/ 	.byte	0x08
	.zero		1


	//   ....[19]....
        /*0684*/ 	.word	0x000008b0
        /*0688*/ 	.word	0x000000ff
        /*068c*/ 	.word	0x000324b0
        /*0690*/ 	.short	0x0100
        /*0692*/ 	.byte	0x08
	.zero		1


	//   ....[20]....
        /*0694*/ 	.word	0x000008c0
        /*0698*/ 	.word	0x000000ff
        /*069c*/ 	.word	0x000324c0
        /*06a0*/ 	.short	0x0100
        /*06a2*/ 	.byte	0x08
	.zero		1


	//   ....[21]....
        /*06a4*/ 	.word	0x000008d0
        /*06a8*/ 	.word	0x000000ff
        /*06ac*/ 	.word	0x000324b8
        /*06b0*/ 	.short	0x0100
        /*06b2*/ 	.byte	0x08
	.zero		1


	//   ....[22]....
        /*06b4*/ 	.word	0x000008e0
        /*06b8*/ 	.word	0x000000ff
        /*06bc*/ 	.word	0x000324c8
        /*06c0*/ 	.short	0x0100
        /*06c2*/ 	.byte	0x08
	.zero		1


	//   ....[23]....
        /*06c4*/ 	.word	0x00001710
        /*06c8*/ 	.word	0x000000ff
        /*06cc*/ 	.word	0x00032400
        /*06d0*/ 	.short	0x010a
        /*06d2*/ 	.byte	0x04
	.zero		1


	//   ....[24]....
        /*06d4*/ 	.word	0x000017b0
        /*06d8*/ 	.word	0x000000ff
        /*06dc*/ 	.word	0x00032430
        /*06e0*/ 	.short	0x010a
        /*06e2*/ 	.byte	0x04
	.zero		1


	//   ....[25]....
        /*06e4*/ 	.word	0x00001800
        /*06e8*/ 	.word	0x000000ff
        /*06ec*/ 	.word	0x00032430
        /*06f0*/ 	.short	0x010a
        /*06f2*/ 	.byte	0x04
	.zero		1


	//   ....[26]....
        /*06f4*/ 	.word	0x00001b10
        /*06f8*/ 	.word	0x000000ff
        /*06fc*/ 	.word	0x00032410
        /*0700*/ 	.short	0x010a
        /*0702*/ 	.byte	0x08
	.zero		1


	//   ....[27]....
        /*0704*/ 	.word	0x00001b60
        /*0708*/ 	.word	0x000000ff
        /*070c*/ 	.word	0x00032450
        /*0710*/ 	.short	0x010a
        /*0712*/ 	.byte	0x04
	.zero		1


	//   ....[28]....
        /*0714*/ 	.word	0x00001bb0
        /*0718*/ 	.word	0x000000ff
        /*071c*/ 	.word	0x00032450
        /*0720*/ 	.short	0x010a
        /*0722*/ 	.byte	0x04
	.zero		1


	//   ....[29]....
        /*0724*/ 	.word	0x00003c50
        /*0728*/ 	.word	0x0000000d
        /*072c*/ 	.word	0x00000000
        /*0730*/ 	.short	0x0101
        /*0732*/ 	.byte	0x3f
	.zero		1


	//   ....[30]....
        /*0734*/ 	.word	0x000046e0
        /*0738*/ 	.word	0x000000aa
        /*073c*/ 	.word	0x00000000
        /*0740*/ 	.short	0x0101
        /*0742*/ 	.byte	0x3f
	.zero		1


	//   ....[31]....
        /*0744*/ 	.word	0x00004800
        /*0748*/ 	.word	0x000000ff
        /*074c*/ 	.word	0x00032430
        /*0750*/ 	.short	0x010a
        /*0752*/ 	.byte	0x05
	.zero		1


	//   ....[32]....
        /*0754*/ 	.word	0x00004840
        /*0758*/ 	.word	0x000000ff
        /*075c*/ 	.word	0x00032430
        /*0760*/ 	.short	0x010a
        /*0762*/ 	.byte	0x05
	.zero		1


	//   ....[33]....
        /*0764*/ 	.word	0x00004b90
        /*0768*/ 	.word	0x000000ff
        /*076c*/ 	.word	0x00032450
        /*0770*/ 	.short	0x010a
        /*0772*/ 	.byte	0x05
	.zero		1


	//   ....[34]....
        /*0774*/ 	.word	0x00004bd0
        /*0778*/ 	.word	0x000000ff
        /*077c*/ 	.word	0x00032450
        /*0780*/ 	.short	0x010a
        /*0782*/ 	.byte	0x05
	.zero		1


	//   ....[35]....
        /*0784*/ 	.word	0x00006620
        /*0788*/ 	.word	0x00000098
        /*078c*/ 	.word	0x00000000
        /*0790*/ 	.short	0x0101
        /*0792*/ 	.byte	0x3f
	.zero		1


	//   ....[36]....
        /*0794*/ 	.word	0x000079a0
        /*0798*/ 	.word	0x000000b2
        /*079c*/ 	.word	0x00000000
        /*07a0*/ 	.short	0x0101
        /*07a2*/ 	.byte	0x3f
	.zero		1


	//   ....[37]....
        /*07a4*/ 	.word	0x00007af0
        /*07a8*/ 	.word	0x000000ff
        /*07ac*/ 	.word	0x00032430
        /*07b0*/ 	.short	0x010a
        /*07b2*/ 	.byte	0x07
	.zero		1


	//   ....[38]....
        /*07b4*/ 	.word	0x00007b30
        /*07b8*/ 	.word	0x000000ff
        /*07bc*/ 	.word	0x00032430
        /*07c0*/ 	.short	0x010a
        /*07c2*/ 	.byte	0x07
	.zero		1


	//   ....[39]....
        /*07c4*/ 	.word	0x00007d50
        /*07c8*/ 	.word	0x000000ff
        /*07cc*/ 	.word	0x00032450
        /*07d0*/ 	.short	0x010a
        /*07d2*/ 	.byte	0x07
	.zero		1


	//   ....[40]....
        /*07d4*/ 	.word	0x00007d90
        /*07d8*/ 	.word	0x000000ff
        /*07dc*/ 	.word	0x00032450
        /*07e0*/ 	.short	0x010a
        /*07e2*/ 	.byte	0x07
	.zero		1


	//   ....[41]....
        /*07e4*/ 	.word	0x00008f20
        /*07e8*/ 	.word	0x00000098
        /*07ec*/ 	.word	0x00000000
        /*07f0*/ 	.short	0x0101
        /*07f2*/ 	.byte	0x3f
	.zero		1


	//   ....[42]....
        /*07f4*/ 	.word	0x0000a2c0
        /*07f8*/ 	.word	0x000000d2
        /*07fc*/ 	.word	0x00000000
        /*0800*/ 	.short	0x0101
        /*0802*/ 	.byte	0x3f
	.zero		1


	//   ....[43]....
        /*0804*/ 	.word	0x0000b5c0
        /*0808*/ 	.word	0x000000ff
        /*080c*/ 	.word	0x00000000
        /*0810*/ 	.short	0x0101
        /*0812*/ 	.byte	0x04
	.zero		1


	//   ....[44]....
        /*0814*/ 	.word	0x0000e0b0
        /*0818*/ 	.word	0x000000ff
        /*081c*/ 	.word	0x00032440
        /*0820*/ 	.short	0x010a
        /*0822*/ 	.byte	0x26
	.zero		1


	//   ....[45]....
        /*0824*/ 	.word	0x0000edb0
        /*0828*/ 	.word	0x000000ff
        /*082c*/ 	.word	0x00032400
        /*0830*/ 	.short	0x0107
        /*0832*/ 	.byte	0x26
	.zero		1


	//   ....[46]....
        /*0834*/ 	.word	0x0000ee30
        /*0838*/ 	.word	0x000000ff
        /*083c*/ 	.word	0x00032400
        /*0840*/ 	.short	0x0101
        /*0842*/ 	.byte	0x26
	.zero		1


	//   ....[47]....
        /*0844*/ 	.word	0x0000fab0
        /*0848*/ 	.word	0x000000ff
        /*084c*/ 	.word	0x00032410
        /*0850*/ 	.short	0x0107
        /*0852*/ 	.byte	0x26
	.zero		1


	//   ....[48]....
        /*0854*/ 	.word	0x0000fb10
        /*0858*/ 	.word	0x000000ff
        /*085c*/ 	.word	0x00032410
        /*0860*/ 	.short	0x0101
        /*0862*/ 	.byte	0x26
	.zero		1


	//   ....[49]....
        /*0864*/ 	.word	0x0000fb20
        /*0868*/ 	.word	0x000000ff
        /*086c*/ 	.word	0x00032420
        /*0870*/ 	.short	0x010a
        /*0872*/ 	.byte	0x26
	.zero		1


	//   ....[50]....
        /*0874*/ 	.word	0x0000fb80
        /*0878*/ 	.word	0x000000ff
        /*087c*/ 	.word	0x00032460
        /*0880*/ 	.short	0x010a
        /*0882*/ 	.byte	0x26
	.zero		1


	//   ....[51]....
        /*0884*/ 	.word	0x00010400
        /*0888*/ 	.word	0x000000ff
        /*088c*/ 	.word	0x00032448
        /*0890*/ 	.short	0x010a
        /*0892*/ 	.byte	0x26
	.zero		1


	//   ....[52]....
        /*0894*/ 	.word	0x000105d0
        /*0898*/ 	.word	0x000000ff
        /*089c*/ 	.word	0x00032468
        /*08a0*/ 	.short	0x010a
        /*08a2*/ 	.byte	0x26
	.zero		1


	//   ....[53]....
        /*08a4*/ 	.word	0x00010c30
        /*08a8*/ 	.word	0x000000ff
        /*08ac*/ 	.word	0x00032440
        /*08b0*/ 	.short	0x010a
        /*08b2*/ 	.byte	0x26
	.zero		1


	//   ....[54]....
        /*08b4*/ 	.word	0x00010e10
        /*08b8*/ 	.word	0x000000ff
        /*08bc*/ 	.word	0x00032460
        /*08c0*/ 	.short	0x010a
        /*08c2*/ 	.byte	0x26
	.zero		1


	//   ....[55]....
        /*08c4*/ 	.word	0x000114a0
        /*08c8*/ 	.word	0x000000ff
        /*08cc*/ 	.word	0x00032448
        /*08d0*/ 	.short	0x010a
        /*08d2*/ 	.byte	0x26
	.zero		1


	//   ....[56]....
        /*08d4*/ 	.word	0x00011680
        /*08d8*/ 	.word	0x000000ff
        /*08dc*/ 	.word	0x00032468
        /*08e0*/ 	.short	0x010a
        /*08e2*/ 	.byte	0x26
	.zero		1


	//   ....[57]....
        /*08e4*/ 	.word	0x00011b60
        /*08e8*/ 	.word	0x00000002
        /*08ec*/ 	.word	0x00032420
        /*08f0*/ 	.short	0x010a
        /*08f2*/ 	.byte	0x3f
	.zero		1


	//   ....[58]....
        /*08f4*/ 	.word	0x00011ce0
        /*08f8*/ 	.word	0x00000007
        /*08fc*/ 	.word	0x00000000
        /*0900*/ 	.short	0x010a
        /*0902*/ 	.byte	0x3f
	.zero		1


	//   ....[59]....
        /*0904*/ 	.word	0x00011d50
        /*0908*/ 	.word	0x00000005
        /*090c*/ 	.word	0x00000000
        /*0910*/ 	.short	0x010a
        /*0912*/ 	.byte	0x3f
	.zero		1


	//   ....[60]....
        /*0914*/ 	.word	0x00011db0
        /*0918*/ 	.word	0x00000005
        /*091c*/ 	.word	0x00000000
        /*0920*/ 	.short	0x010a
        /*0922*/ 	.byte	0x3f
	.zero		1


	//   ....[61]....
        /*0924*/ 	.word	0x00011de0
        /*0928*/ 	.word	0x00000003
        /*092c*/ 	.word	0x00000000
        /*0930*/ 	.short	0x010a
        /*0932*/ 	.byte	0x3f
	.zero		1


	//   ....[62]....
        /*0934*/ 	.word	0x00011e60
        /*0938*/ 	.word	0x00000003
        /*093c*/ 	.word	0x00032400
        /*0940*/ 	.short	0x010a
        /*0942*/ 	.byte	0x3f
	.zero		1


	//   ....[63]....
        /*0944*/ 	.word	0x00011ed0
        /*0948*/ 	.word	0x00000003
        /*094c*/ 	.word	0x00032430
        /*0950*/ 	.short	0x010a
        /*0952*/ 	.byte	0x3f
	.zero		1


	//   ....[64]....
        /*0954*/ 	.word	0x00011f40
        /*0958*/ 	.word	0x00000003
        /*095c*/ 	.word	0x00032410
        /*0960*/ 	.short	0x010a
        /*0962*/ 	.byte	0x3f
	.zero		1


	//   ....[65]....
        /*0964*/ 	.word	0x00011fb0
        /*0968*/ 	.word	0x00000003
        /*096c*/ 	.word	0x00032450
        /*0970*/ 	.short	0x010a
        /*0972*/ 	.byte	0x3f
	.zero		1


	//   ....[66]....
        /*0974*/ 	.word	0x00012010
        /*0978*/ 	.word	0x00000098
        /*097c*/ 	.word	0x00032430
        /*0980*/ 	.short	0x010a
        /*0982*/ 	.byte	0x3f
	.zero		1


	//   ....[67]....
        /*0984*/ 	.word	0x00012070
        /*0988*/ 	.word	0x000000ce
        /*098c*/ 	.word	0x00032450
        /*0990*/ 	.short	0x010a
        /*0992*/ 	.byte	0x3f
	.zero		1


	//   ....[68]....
        /*0994*/ 	.word	0x000120d0
        /*0998*/ 	.word	0x00000099
        /*099c*/ 	.word	0x00032430
        /*09a0*/ 	.short	0x010a
        /*09a2*/ 	.byte	0x3f
	.zero		1


	//   ....[69]....
        /*09a4*/ 	.word	0x00012130
        /*09a8*/ 	.word	0x000000cd
        /*09ac*/ 	.word	0x00032450
        /*09b0*/ 	.short	0x010a
        /*09b2*/ 	.byte	0x3f
	.zero		1


	//   ....[70]....
        /*09b4*/ 	.word	0x00012290
        /*09b8*/ 	.word	0x00000003
        /*09bc*/ 	.word	0x00032440
        /*09c0*/ 	.short	0x010a
        /*09c2*/ 	.byte	0x3f
	.zero		1


	//   ....[71]....
        /*09c4*/ 	.word	0x00013c50
        /*09c8*/ 	.word	0x00000003
        /*09cc*/ 	.word	0x00032420
        /*09d0*/ 	.short	0x010a
        /*09d2*/ 	.byte	0x3f
	.zero		1


	//   ....[72]....
        /*09d4*/ 	.word	0x00013cb0
        /*09d8*/ 	.word	0x00000003
        /*09dc*/ 	.word	0x00032460
        /*09e0*/ 	.short	0x010a
        /*09e2*/ 	.byte	0x3f
	.zero		1


	//   ....[73]....
        /*09e4*/ 	.word	0x00013d10
        /*09e8*/ 	.word	0x00000003
        /*09ec*/ 	.word	0x00032448
        /*09f0*/ 	.short	0x010a
        /*09f2*/ 	.byte	0x3f
	.zero		1


	//   ....[74]....
        /*09f4*/ 	.word	0x00013d70
        /*09f8*/ 	.word	0x00000003
        /*09fc*/ 	.word	0x00032468
        /*0a00*/ 	.short	0x010a
        /*0a02*/ 	.byte	0x3f
	.zero		1


	//   ....[75]....
        /*0a04*/ 	.word	0x00013dd0
        /*0a08*/ 	.word	0x00000003
        /*0a0c*/ 	.word	0x00032440
        /*0a10*/ 	.short	0x010a
        /*0a12*/ 	.byte	0x3f
	.zero		1


	//   ....[76]....
        /*0a14*/ 	.word	0x00013e30
        /*0a18*/ 	.word	0x00000003
        /*0a1c*/ 	.word	0x00032460
        /*0a20*/ 	.short	0x010a
        /*0a22*/ 	.byte	0x3f
	.zero		1


	//   ....[77]....
        /*0a24*/ 	.word	0x00013e90
        /*0a28*/ 	.word	0x00000003
        /*0a2c*/ 	.word	0x00032448
        /*0a30*/ 	.short	0x010a
        /*0a32*/ 	.byte	0x3f
	.zero		1


	//   ....[78]....
        /*0a34*/ 	.word	0x00013ef0
        /*0a38*/ 	.word	0x00000003
        /*0a3c*/ 	.word	0x00032468
        /*0a40*/ 	.short	0x010a
        /*0a42*/ 	.byte	0x3f
	.zero		1


	//   ....[79]....
        /*0a44*/ 	.word	0x00013f40
        /*0a48*/ 	.word	0x00000002
        /*0a4c*/ 	.word	0x00032420
        /*0a50*/ 	.short	0x010a
        /*0a52*/ 	.byte	0x3f
	.zero		1


	//   ....[80]....
        /*0a54*/ 	.word	0x000140e0
        /*0a58*/ 	.word	0x00000007
        /*0a5c*/ 	.word	0x00000000
        /*0a60*/ 	.short	0x010a
        /*0a62*/ 	.byte	0x3f
	.zero		1


	//   ....[81]....
        /*0a64*/ 	.word	0x00014130
        /*0a68*/ 	.word	0x00000005
        /*0a6c*/ 	.word	0x00000000
        /*0a70*/ 	.short	0x010a
        /*0a72*/ 	.byte	0x3f
	.zero		1


	//   ....[82]....
        /*0a74*/ 	.word	0x00014180
        /*0a78*/ 	.word	0x00000005
        /*0a7c*/ 	.word	0x00000000
        /*0a80*/ 	.short	0x010a
        /*0a82*/ 	.byte	0x3f
	.zero		1


	//----- nvinfo : EIATTR_NUM_MBARRIERS
	.align		4
.L_531:
        /*0a84*/ 	.byte	0x03, 0x38
        /*0a86*/ 	.short	0x0017


	//----- nvinfo : EIATTR_EXIT_INSTR_OFFSETS
	.align		4
        /*0a88*/ 	.byte	0x04, 0x1c
        /*0a8a*/ 	.short	(.L_533 - .L_532)


	//   ....[0]....
.L_532:
        /*0a8c*/ 	.word	0x00011e30


	//----- nvinfo : EIATTR_MAX_THREADS
	.align		4
.L_533:
        /*0a90*/ 	.byte	0x04, 0x05
        /*0a92*/ 	.short	(.L_535 - .L_534)
.L_534:
        /*0a94*/ 	.word	0x00000180
        /*0a98*/ 	.word	0x00000001
        /*0a9c*/ 	.word	0x00000001


	//----- nvinfo : EIATTR_CRS_STACK_SIZE
	.align		4
.L_535:
        /*0aa0*/ 	.byte	0x04, 0x1e
        /*0aa2*/ 	.short	(.L_537 - .L_536)
.L_536:
        /*0aa4*/ 	.word	0x00000000


	//----- nvinfo : EIATTR_CBANK_PARAM_SIZE
	.align		4
.L_537:
        /*0aa8*/ 	.byte	0x03, 0x19
        /*0aaa*/ 	.short	0x0b70


	//----- nvinfo : EIATTR_PARAM_CBANK
	.align		4
        /*0aac*/ 	.byte	0x04, 0x0a
        /*0aae*/ 	.short	(.L_539 - .L_538)
	.align		4
.L_538:
        /*0ab0*/ 	.word	index@(.nv.constant0._ZN7cutlass13device_kernelIN5flash11enable_sm90INS1_16FlashAttnFwdSm90INS1_25CollectiveMainloopFwdSm90ILi2EN4cute5tupleIJNS5_1CILi1EEES8_S8_EEENS6_IJNS7_ILi128EEENS7_ILi96EEENS7_ILi64EEEEEELi256ENS_6half_tEfNS_4arch4Sm90ELb1ELb0ELb1ELb0ELb0ELb0ELb1ELb1ELb0ELb1ELb1ELb0EEENS1_21CollectiveEpilogueFwdINS6_IJSA_NS7_ILi256EEESB_EEES9_SE_SG_Li256ELb0ELb1ELb1ELb0EEENS1_19SingleTileSchedulerILb0ELb1ELb1ELi128EEEEEEEEEvNT_6ParamsE)
        /*0ab4*/ 	.short	0x0210
        /*0ab6*/ 	.short	0x0b70


	//----- nvinfo : EIATTR_SW_WAR
	.align		4
.L_539:
        /*0ab8*/ 	.byte	0x04, 0x36
        /*0aba*/ 	.short	(.L_541 - .L_540)
.L_540:
        /*0abc*/ 	.word	0x00000008
.L_541:


//--------------------- .nv.info._ZN7cutlass13device_kernelIN5flash11enable_sm90INS1_16FlashAttnFwdSm90INS1_25CollectiveMainloopFwdSm90ILi2EN4cute5tupleIJNS5_1CILi1EEES8_S8_EEENS6_IJNS7_ILi128EEENS7_ILi96EEENS7_ILi64EEEEEELi256ENS_6half_tEfNS_4arch4Sm90ELb1ELb0ELb1ELb1ELb0ELb0ELb0ELb1ELb0ELb1ELb1ELb0EEENS1_21CollectiveEpilogueFwdINS6_IJSA_NS7_ILi256EEESB_EEES9_SE_SG_Li256ELb1ELb1ELb1ELb0EEENS1_36VarlenDynamicPersistentTileSchedulerILi128ELi96ELi256ELi128ELb1ELb1ELb1ELb1ELb1ELb1EEEEEEEEEvNT_6ParamsE --------------------------
	.section	.nv.info._ZN7cutlass13device_kernelIN5flash11enable_sm90INS1_16FlashAttnFwdSm90INS1_25CollectiveMainloopFwdSm90ILi2EN4cute5tupleIJNS5_1CILi1EEES8_S8_EEENS6_IJNS7_ILi128EEENS7_ILi96EEENS7_ILi64EEEEEELi256ENS_6half_tEfNS_4arch4Sm90ELb1ELb0ELb1ELb1ELb0ELb0ELb0ELb1ELb0ELb1ELb1ELb0EEENS1_21CollectiveEpilogueFwdINS6_IJSA_NS7_ILi256EEESB_EEES9_SE_SG_Li256ELb1ELb1ELb1ELb0EEENS1_36VarlenDynamicPersistentTileSchedulerILi128ELi96ELi256ELi128ELb1ELb1ELb1ELb1ELb1ELb1EEEEEEEEEvNT_6ParamsE,"",@"SHT_CUDA_INFO"
	.sectionflags	@""
	.align	4


	//----- nvinfo : EIATTR_CUDA_API_VERSION
	.align		4
        /*0000*/ 	.byte	0x04, 0x37
        /*0002*/ 	.short	(.L_543 - .L_542)
.L_542:
        /*0004*/ 	.word	0x00000082


	//----- nvinfo : EIATTR_KPARAM_INFO
	.align		4
.L_543:
        /*0008*/ 	.byte	0x04, 0x17
        /*000a*/ 	.short	(.L_545 - .L_544)
.L_544:
        /*000c*/ 	.word	0x00000000
        /*0010*/ 	.short	0x0000
        /*0012*/ 	.short	0x0070
        /*0014*/ 	.byte	0x00, 0xf0, 0x01, 0x2a


	//----- nvinfo : EIATTR_SPARSE_MMA_MASK
	.align		4
.L_545:
        /*0018*/ 	.byte	0x03, 0x50
        /*001a*/ 	.short	0x0000


	//----- nvinfo : EIATTR_MAXREG_COUNT
	.align		4
        /*001c*/ 	.byte	0x03, 0x1b
        /*001e*/ 	.short	0x00a8


	//----- nvinfo : EIATTR_NUM_BARRIERS
	.align		4
        /*0020*/ 	.byte	0x02, 0x4c
        /*0022*/ 	.byte	0x10
	.zero		1


	//----- nvinfo : EIATTR_EXTERNS
	.align		4
        /*0024*/ 	.byte	0x04, 0x0f
        /*0026*/ 	.short	(.L_547 - .L_546)


	//   ....[0]....
	.align		4
.L_546:
        /*0028*/ 	.word	index@(__assertfail)


	//----- nvinfo : EIATTR_ANNOTATIONS
	.align		4
.L_547:
        /*002c*/ 	.byte	0x04, 0x55
        /*002e*/ 	.short	(.L_549 - .L_548)


	//   ....[0]....
.L_548:
        /* <DEDUP_REMOVED lines=69> */


	//----- nvinfo : EIATTR_MERCURY_ISA_VERSION
	.align		4
.L_549:
        /*0470*/ 	.byte	0x03, 0x5f
        /*0472*/ 	.short	0x0101


	//----- nvinfo : EIATTR_UNUSED_LOAD_BYTE_OFFSET
	.align		4
        /*0474*/ 	.byte	0x04, 0x44
        /*0476*/ 	.short	(.L_551 - .L_550)


	//   ....[0]....
.L_550:
        /*0478*/ 	.word	0x00000a30
        /*047c*/ 	.word	0x0000fff0


	//   ....[1]....
        /*0480*/ 	.word	0x00009e90
        /*0484*/ 	.word	0x0000fff0


	//----- nvinfo : EIATTR_INT_WARP_WIDE_INSTR_OFFSETS
	.align		4
.L_551:
        /*0488*/ 	.byte	0x04, 0x31
        /*048a*/ 	.short	(.L_553 - .L_552)


	//   ....[0]....
.L_552:
        /*048c*/ 	.word	0x00000130


	//   ....[1]....
        /*0490*/ 	.word	0x00000170


	//   ....[2]....
        /*0494*/ 	.word	0x000001e0


	//   ....[3]....
        /*0498*/ 	.word	0x00004190


	//   ....[4]....
        /*049c*/ 	.word	0x000100f0


	//   ....[5]....
        /*04a0*/ 	.word	0x00010180


	//   ....[6]....
        /*04a4*/ 	.word	0x00013db0


	//   ....[7]....
        /*04a8*/ 	.word	0x00013e40


	//----- nvinfo : EIATTR_COOP_GROUP_MASK_REGIDS
	.align		4
.L_553:
        /*04ac*/ 	.byte	0x04, 0x29
        /*04ae*/ 	.short	(.L_555 - .L_554)


	//   ....[0]....
.L_554:
        /*04b0*/ 	.word	0xffffffff


	//   ....[1]....
        /*04b4*/ 	.word	0xffffffff


	//   ....[2]....
        /*04b8*/ 	.word	0xffffffff


	//   ....[3]....
        /*04bc*/ 	.word	0xffffffff


	//   ....[4]....
        /*04c0*/ 	.word	0xffffffff


	//   ....[5]....
        /*04c4*/ 	.word	0xffffffff


	//   ....[6]....
        /*04c8*/ 	.word	0xffffffff


	//   ....[7]....
        /*04cc*/ 	.word	0xffffffff


	//   ....[8]....
        /*04d0*/ 	.word	0xffffffff


	//   ....[9]....
        /*04d4*/ 	.word	0xffffffff


	//   ....[10]....
        /*04d8*/ 	.word	0xffffffff


	//   ....[11]....
        /*04dc*/ 	.word	0xffffffff


	//   ....[12]....
        /*04e0*/ 	.word	0xffffffff


	//   ....[13]....
        /*04e4*/ 	.word	0xffffffff


	//   ....[14]....
        /*04e8*/ 	.word	0xffffffff


	//   ....[15]....
        /*04ec*/ 	.word	0xffffffff


	//   ....[16]....
        /*04f0*/ 	.word	0xffffffff


	//   ....[17]....
        /*04f4*/ 	.word	0xffffffff


	//   ....[18]....
        /*04f8*/ 	.word	0xffffffff


	//   ....[19]....
        /*04fc*/ 	.word	0xffffffff


	//   ....[20]....
        /*0500*/ 	.word	0xffffffff


	//   ....[21]....
        /*0504*/ 	.word	0xffffffff


	//   ....[22]....
        /*0508*/ 	.word	0xffffffff


	//   ....[23]....
        /*050c*/ 	.word	0xffffffff


	//   ....[24]....
        /*0510*/ 	.word	0xffffffff


	//   ....[25]....
        /*0514*/ 	.word	0xffffffff


	//   ....[26]....
        /*0518*/ 	.word	0xffffffff


	//   ....[27]....
        /*051c*/ 	.word	0xffffffff


	//   ....[28]....
        /*0520*/ 	.word	0xffffffff


	//   ....[29]....
        /*0524*/ 	.word	0xffffffff


	//   ....[30]....
        /*0528*/ 	.word	0xffffffff


	//   ....[31]....
        /*052c*/ 	.word	0xffffffff


	//   ....[32]....
        /*0530*/ 	.word	0xffffffff


	//   ....[33]....
        /*0534*/ 	.word	0xffffffff


	//   ....[34]....
        /*0538*/ 	.word	0xffffffff


	//   ....[35]....
        /*053c*/ 	.word	0xffffffff


	//   ....[36]....
        /*0540*/ 	.word	0xffffffff


	//   ....[37]....
        /*0544*/ 	.word	0xffffffff


	//   ....[38]....
        /*0548*/ 	.word	0xffffffff


	//   ....[39]....
        /*054c*/ 	.word	0xffffffff


	//   ....[40]....
        /*0550*/ 	.word	0xffffffff


	//   ....[41]....
        /*0554*/ 	.word	0xffffffff


	//   ....[42]....
        /*0558*/ 	.word	0xffffffff


	//   ....[43]....
        /*055c*/ 	.word	0xffffffff


	//   ....[44]....
        /*0560*/ 	.word	0xffffffff


	//   ....[45]....
        /*0564*/ 	.word	0xffffffff


	//   ....[46]....
        /*0568*/ 	.word	0xffffffff


	//   ....[47]....
        /*056c*/ 	.word	0xffffffff


	//   ....[48]....
        /*0570*/ 	.word	0xffffffff


	//   ....[49]....
        /*0574*/ 	.word	0xffffffff


	//   ....[50]....
        /*0578*/ 	.word	0xffffffff


	//   ....[51]....
        /*057c*/ 	.word	0xffffffff


	//   ....[52]....
        /*0580*/ 	.word	0xffffffff


	//   ....[53]....
        /*0584*/ 	.word	0xffffffff


	//   ....[54]....
        /*0588*/ 	.word	0xffffffff


	//   ....[55]....
        /*058c*/ 	.word	0xffffffff


	//   ....[56]....
        /*0590*/ 	.word	0xffffffff


	//   ....[57]....
        /*0594*/ 	.word	0xffffffff


	//   ....[58]....
        /*0598*/ 	.word	0xffffffff


	//   ....[59]....
        /*059c*/ 	.word	0xffffffff


	//   ....[60]....
        /*05a0*/ 	.word	0xffffffff


	//   ....[61]....
        /*05a4*/ 	.word	0xffffffff


	//   ....[62]....
        /*05a8*/ 	.word	0xffffffff


	//   ....[63]....
        /*05ac*/ 	.word	0xffffffff


	//   ....[64]....
        /*05b0*/ 	.word	0xffffffff


	//   ....[65]....
        /*05b4*/ 	.word	0xffffffff


	//   ....[66]....
        /*05b8*/ 	.word	0xffffffff


	//   ....[67]....
        /*05bc*/ 	.word	0xffffffff


	//   ....[68]....
        /*05c0*/ 	.word	0xffffffff


	//   ....[69]....
        /*05c4*/ 	.word	0xffffffff


	//   ....[70]....
        /*05c8*/ 	.word	0xffffffff


	//   ....[71]....
        /*05cc*/ 	.word	0xffffffff


	//   ....[72]....
        /*05d0*/ 	.word	0xffffffff


	//   ....[73]....
        /*05d4*/ 	.word	0xffffffff


	//   ....[74]....
        /*05d8*/ 	.word	0xffffffff


	//   ....[75]....
        /*05dc*/ 	.word	0xffffffff


	//   ....[76]....
        /*05e0*/ 	.word	0xffffffff


	//   ....[77]....
        /*05e4*/ 	.word	0xffffffff


	//   ....[78]....
        /*05e8*/ 	.word	0xffffffff


	//   ....[79]....
        /*05ec*/ 	.word	0xffffffff


	//   ....[80]....
        /*05f0*/ 	.word	0xffffffff


	//   ....[81]....
        /*05f4*/ 	.word	0xffffffff


	//   ....[82]....
        /*05f8*/ 	.word	0xffffffff


	//   ....[83]....
        /*05fc*/ 	.word	0xffffffff


	//   ....[84]....
        /*0600*/ 	.word	0xffffffff


	//   ....[85]....
        /*0604*/ 	.word	0xffffffff


	//   ....[86]....
        /*0608*/ 	.word	0xffffffff


	//   ....[87]....
        /*060c*/ 	.word	0xffffffff


	//   ....[88]....
        /*0610*/ 	.word	0xffffffff


	//   ....[89]....
        /*0614*/ 	.word	0xffffffff


	//   ....[90]....
        /*0618*/ 	.word	0xffffffff


	//   ....[91]....
        /*061c*/ 	.word	0xffffffff


	//   ....[92]....
        /*0620*/ 	.word	0xffffffff


	//   ....[93]....
        /*0624*/ 	.word	0xffffffff


	//   ....[94]....
        /*0628*/ 	.word	0xffffffff


	//   ....[95]....
        /*062c*/ 	.word	0xffffffff


	//   ....[96]....
        /*0630*/ 	.word	0xffffffff


	//   ....[97]....
        /*0634*/ 	.word	0xffffffff


	//   ....[98]....
        /*0638*/ 	.word	0xffffffff


	//   ....[99]....
        /*063c*/ 	.word	0xffffffff


	//   ....[100]....
        /*0640*/ 	.word	0xffffffff


	//   ....[101]....
        /*0644*/ 	.word	0xffffffff


	//   ....[102]....
        /*0648*/ 	.word	0xffffffff


	//   ....[103]....
        /*064c*/ 	.word	0xffffffff


	//   ....[104]....
        /*0650*/ 	.word	0xffffffff


	//   ....[105]....
        /*0654*/ 	.word	0x0500000f


	//   ....[106]....
        /*0658*/ 	.word	0x0500000f


	//   ....[107]....
        /*065c*/ 	.word	0x0500000f


	//   ....[108]....
        /*0660*/ 	.word	0x0500000f


	//   ....[109]....
        /*0664*/ 	.word	0x0500000f


	//   ....[110]....
        /*0668*/ 	.word	0x0500000f


	//   ....[111]....
        /*066c*/ 	.word	0x0500000f


	//   ....[112]....
        /*0670*/ 	.word	0x0500000f


	//   ....[113]....
        /*0674*/ 	.word	0x0500000f


	//   ....[114]....
        /*0678*/ 	.word	0x0500000f


	//   ....[115]....
        /*067c*/ 	.word	0x0500000f


	//   ....[116]....
        /*0680*/ 	.word	0x0500000f


	//   ....[117]....
        /*0684*/ 	.word	0x0500000f


	//   ....[118]....
        /*0688*/ 	.word	0x0500000f


	//   ....[119]....
        /*068c*/ 	.word	0x0500000f


	//   ....[120]....
        /*0690*/ 	.word	0x0500000f


	//   ....[121]....
        /*0694*/ 	.word	0x0500000f


	//   ....[122]....
        /*0698*/ 	.word	0x0500000f


	//   ....[123]....
        /*069c*/ 	.word	0x0500000f


	//   ....[124]....
        /*06a0*/ 	.word	0x0500000f


	//   ....[125]....
        /*06a4*/ 	.word	0x0500000f


	//   ....[126]....
        /*06a8*/ 	.word	0x0500000f


	//   ....[127]....
        /*06ac*/ 	.word	0x0500000f


	//   ....[128]....
        /*06b0*/ 	.word	0x0500000f


	//   ....[129]....
        /*06b4*/ 	.word	0x0500000f


	//   ....[130]....
        /*06b8*/ 	.word	0x0500000f


	//   ....[131]....
        /*06bc*/ 	.word	0x0500000f


	//   ....[132]....
        /*06c0*/ 	.word	0x0500000f


	//   ....[133]....
        /*06c4*/ 	.word	0x0500000f


	//   ....[134]....
        /*06c8*/ 	.word	0x0500000f


	//   ....[135]....
        /*06cc*/ 	.word	0x0500000f


	//   ....[136]....
        /*06d0*/ 	.word	0x0500000f


	//   ....[137]....
        /*06d4*/ 	.word	0x0500000f


	//   ....[138]....
        /*06d8*/ 	.word	0x0500000f


	//   ....[139]....
        /*06dc*/ 	.word	0x0500000f


	//   ....[140]....
        /*06e0*/ 	.word	0x0500000f


	//----- nvinfo : EIATTR_COOP_GROUP_INSTR_OFFSETS
	.align		4
.L_555:
        /*06e4*/ 	.byte	0x04, 0x28
        /*06e6*/ 	.short	(.L_557 - .L_556)


	//   ....[0]....
.L_556:
        /*06e8*/ 	.word	0x00000070


	//   ....[1]....
        /*06ec*/ 	.word	0x00000140


	//   ....[2]....
        /*06f0*/ 	.word	0x00000190


	//   ....[3]....
        /*06f4*/ 	.word	0x000003c0


	//   ....[4]....
        /*06f8*/ 	.word	0x00000520


	//   ....[5]....
        /*06fc*/ 	.word	0x00000640


	//   ....[6]....
        /*0700*/ 	.word	0x000007a0


	//   ....[7]....
        /*0704*/ 	.word	0x00001f50


	//   ....[8]....
        /*0708*/ 	.word	0x00002510


	//   ....[9]....
        /*070c*/ 	.word	0x00002520


	//   ....[10]....
        /*0710*/ 	.word	0x00002fb0


	//   ....[11]....
        /*0714*/ 	.word	0x00003030


	//   ....[12]....
        /*0718*/ 	.word	0x00003730


	//   ....[13]....
        /*071c*/ 	.word	0x00003780


	//   ....[14]....
        /*0720*/ 	.word	0x00004780


	//   ....[15]....
        /*0724*/ 	.word	0x000047c0


	//   ....[16]....
        /*0728*/ 	.word	0x00005670


	//   ....[17]....
        /*072c*/ 	.word	0x00005690


	//   ....[18]....
        /*0730*/ 	.word	0x00005fe0


	//   ....[19]....
        /*0734*/ 	.word	0x00006110


	//   ....[20]....
        /*0738*/ 	.word	0x000078e0


	//   ....[21]....
        /*073c*/ 	.word	0x00007940


	//   ....[22]....
        /*0740*/ 	.word	0x00008360


	//   ....[23]....
        /*0744*/ 	.word	0x000083c0


	//   ....[24]....
        /*0748*/ 	.word	0x00009410


	//   ....[25]....
        /*074c*/ 	.word	0x00009480


	//   ....[26]....
        /*0750*/ 	.word	0x000094e0


	//   ....[27]....
        /*0754*/ 	.word	0x00009510


	//   ....[28]....
        /*0758*/ 	.word	0x0000afd0


	//   ....[29]....
        /*075c*/ 	.word	0x0000afe0


	//   ....[30]....
        /*0760*/ 	.word	0x0000aff0


	//   ....[31]....
        /*0764*/ 	.word	0x0000b000


	//   ....[32]....
        /*0768*/ 	.word	0x0000baa0


	//   ....[33]....
        /*076c*/ 	.word	0x0000bac0


	//   ....[34]....
        /*0770*/ 	.word	0x0000bc70


	//   ....[35]....
        /*0774*/ 	.word	0x0000bc90


	//   ....[36]....
        /*0778*/ 	.word	0x0000bdd0


	//   ....[37]....
        /*077c*/ 	.word	0x0000bdf0


	//   ....[38]....
        /*0780*/ 	.word	0x0000bf40


	//   ....[39]....
        /*0784*/ 	.word	0x0000bf60


	//   ....[40]....
        /*0788*/ 	.word	0x0000c470


	//   ....[41]....
        /*078c*/ 	.word	0x0000c480


	//   ....[42]....
        /*0790*/ 	.word	0x0000cd30


	//   ....[43]....
        /*0794*/ 	.word	0x0000cd40


	//   ....[44]....
        /*0798*/ 	.word	0x0000df70


	//   ....[45]....
        /*079c*/ 	.word	0x0000dfa0


	//   ....[46]....
        /*07a0*/ 	.word	0x0000e110


	//   ....[47]....
        /*07a4*/ 	.word	0x0000e130


	//   ....[48]....
        /*07a8*/ 	.word	0x0000e270


	//   ....[49]....
        /*07ac*/ 	.word	0x0000e290


	//   ....[50]....
        /*07b0*/ 	.word	0x0000e3e0


	//   ....[51]....
        /*07b4*/ 	.word	0x0000e400


	//   ....[52]....
        /*07b8*/ 	.word	0x0000e5e0


	//   ....[53]....
        /*07bc*/ 	.word	0x0000e810


	//   ....[54]....
        /*07c0*/ 	.word	0x0000e840


	//   ....[55]....
        /*07c4*/ 	.word	0x0000e870


	//   ....[56]....
        /*07c8*/ 	.word	0x0000e8a0


	//   ....[57]....
        /*07cc*/ 	.word	0x0000e8d0


	//   ....[58]....
        /*07d0*/ 	.word	0x0000e900


	//   ....[59]....
        /*07d4*/ 	.word	0x0000eaa0


	//   ....[60]....
        /*07d8*/ 	.word	0x0000ead0


	//   ....[61]....
        /*07dc*/ 	.word	0x0000eb00


	//   ....[62]....
        /*07e0*/ 	.word	0x0000eb30


	//   ....[63]....
        /*07e4*/ 	.word	0x0000eb60


	//   ....[64]....
        /*07e8*/ 	.word	0x0000eb90


	//   ....[65]....
        /*07ec*/ 	.word	0x0000ec30


	//   ....[66]....
        /*07f0*/ 	.word	0x0000ec60


	//   ....[67]....
        /*07f4*/ 	.word	0x0000ec70


	//   ....[68]....
        /*07f8*/ 	.word	0x0000eca0


	//   ....[69]....
        /*07fc*/ 	.word	0x000106d0


	//   ....[70]....
        /*0800*/ 	.word	0x000111d0


	//   ....[71]....
        /*0804*/ 	.word	0x000111f0


	//   ....[72]....
        /*0808*/ 	.word	0x000112a0


	//   ....[73]....
        /*080c*/ 	.word	0x000112b0


	//   ....[74]....
        /*0810*/ 	.word	0x00011330


	//   ....[75]....
        /*0814*/ 	.word	0x00011340


	//   ....[76]....
        /*0818*/ 	.word	0x000113c0


	//   ....[77]....
        /*081c*/ 	.word	0x000113d0


	//   ....[78]....
        /*0820*/ 	.word	0x00011450


	//   ....[79]....
        /*0824*/ 	.word	0x00011460


	//   ....[80]....
        /*0828*/ 	.word	0x000114e0


	//   ....[81]....
        /*082c*/ 	.word	0x000114f0


	//   ....[82]....
        /*0830*/ 	.word	0x00011570


	//   ....[83]....
        /*0834*/ 	.word	0x00011580


	//   ....[84]....
        /*0838*/ 	.word	0x000115d0


	//   ....[85]....
        /*083c*/ 	.word	0x000115f0


	//   ....[86]....
        /*0840*/ 	.word	0x000140d0


	//   ....[87]....
        /*0844*/ 	.word	0x00014100


	//   ....[88]....
        /*0848*/ 	.word	0x00014160


	//   ....[89]....
        /*084c*/ 	.word	0x00014190


	//   ....[90]....
        /*0850*/ 	.word	0x000141c0


	//   ....[91]....
        /*0854*/ 	.word	0x000141f0


	//   ....[92]....
        /*0858*/ 	.word	0x00014220


	//   ....[93]....
        /*085c*/ 	.word	0x00014250


	//   ....[94]....
        /*0860*/ 	.word	0x00014410


	//   ....[95]....
        /*0864*/ 	.word	0x00014440


	//   ....[96]....
        /*0868*/ 	.word	0x00014470


	//   ....[97]....
        /*086c*/ 	.word	0x000144a0


	//   ....[98]....
        /*0870*/ 	.word	0x000144d0


	//   ....[99]....
        /*0874*/ 	.word	0x00014500


	//   ....[100]....
        /*0878*/ 	.word	0x000145d0


	//   ....[101]....
        /*087c*/ 	.word	0x000145f0


	//   ....[102]....
        /*0880*/ 	.word	0x00014600


	//   ....[103]....
        /*0884*/ 	.word	0x00014680


	//   ....[104]....
        /*0888*/ 	.word	0x000151b0


	//   ....[105]....
        /*088c*/ 	.word	0x00015740


	//   ....[106]....
        /*0890*/ 	.word	0x00015930


	//   ....[107]....
        /*0894*/ 	.word	0x00015980


	//   ....[108]....
        /*0898*/ 	.word	0x000159e0


	//   ....[109]....
        /*089c*/ 	.word	0x00015ad0


	//   ....[110]....
        /*08a0*/ 	.word	0x00015b30


	//   ....[111]....
        /*08a4*/ 	.word	0x00015c20


	//   ....[112]....
        /*08a8*/ 	.word	0x00015c80


	//   ....[113]....
        /*08ac*/ 	.word	0x00015d70


	//   ....[114]....
        /*08b0*/ 	.word	0x00015dd0


	//   ....[115]....
        /*08b4*/ 	.word	0x00015ec0


	//   ....[116]....
        /*08b8*/ 	.word	0x00015f20


	//   ....[117]....
        /*08bc*/ 	.word	0x00016010


	//   ....[118]....
        /*08c0*/ 	.word	0x00016070


	//   ....[119]....
        /*08c4*/ 	.word	0x00016150


	//   ....[120]....
        /*08c8*/ 	.word	0x000161b0


	//   ....[121]....
        /*08cc*/ 	.word	0x00016280


	//   ....[122]....
        /*08d0*/ 	.word	0x000165b0


	//   ....[123]....
        /*08d4*/ 	.word	0x00016650


	//   ....[124]....
        /*08d8*/ 	.word	0x000167f0


	//   ....[125]....
        /*08dc*/ 	.word	0x00016860


	//   ....[126]....
        /*08e0*/ 	.word	0x000168d0


	//   ....[127]....
        /*08e4*/ 	.word	0x00016940


	//   ....[128]....
        /*08e8*/ 	.word	0x000169b0


	//   ....[129]....
        /*08ec*/ 	.word	0x00016a30


	//   ....[130]....
        /*08f0*/ 	.word	0x00016ac0


	//   ....[131]....
        /*08f4*/ 	.word	0x00016b60


	//   ....[132]....
        /*08f8*/ 	.word	0x00016bd0


	//   ....[133]....
        /*08fc*/ 	.word	0x00016c40


	//   ....[134]....
        /*0900*/ 	.word	0x00016cb0


	//   ....[135]....
        /*0904*/ 	.word	0x00016d30


	//   ....[136]....
        /*0908*/ 	.word	0x00016da0


	//   ....[137]....
        /*090c*/ 	.word	0x00016e50


	//   ....[138]....
        /*0910*/ 	.word	0x00016ea0


	//   ....[139]....
        /*0914*/ 	.word	0x00016f50


	//   ....[140]....
        /*0918*/ 	.word	0x00017080


	//----- nvinfo : EIATTR_REG_RECONFIG
	.align		4
.L_557:
        /*091c*/ 	.byte	0x01, 0x54
	.zero		2


	//----- nvinfo : EIATTR_SYSCALL_OFFSETS
	.align		4
        /*0920*/ 	.byte	0x04, 0x46
        /*0922*/ 	.short	(.L_559 - .L_558)


	//   ....[0]....
.L_558:
        /*0924*/ 	.word	0x000020d0


	//   ....[1]....
        /*0928*/ 	.word	0x000102f0


	//   ....[2]....
        /*092c*/ 	.word	0x00010440


	//   ....[3]....
        /*0930*/ 	.word	0x00010540


	//   ....[4]....
        /*0934*/ 	.word	0x00010e00


	//----- nvinfo : EIATTR_MBARRIER_INSTR_OFFSETS
	.align		4
.L_559:
        /*0938*/ 	.byte	0x04, 0x39
        /*093a*/ 	.short	(.L_561 - .L_560)


	//   ....[0]....
.L_560:
        /*093c*/ 	.word	0x00000270
        /*0940*/ 	.word	0x000000ff
        /*0944*/ 	.word	0x00022800
        /*0948*/ 	.short	0x0100
        /*094a*/ 	.byte	0x08
	.zero		1


	//   ....[1]....
        /*094c*/ 	.word	0x00000280
        /*0950*/ 	.word	0x000000ff
        /*0954*/ 	.word	0x00022820
        /*0958*/ 	.short	0x0100
        /*095a*/ 	.byte	0x08
	.zero		1


	//   ....[2]....
        /*095c*/ 	.word	0x00000370
        /*0960*/ 	.word	0x000000ff
        /*0964*/ 	.word	0x00022830
        /*0968*/ 	.short	0x0100
        /*096a*/ 	.byte	0x08
	.zero		1


	//   ....[3]....
        /*096c*/ 	.word	0x00000380
        /*0970*/ 	.word	0x000000ff
        /*0974*/ 	.word	0x00022840
        /*0978*/ 	.short	0x0100
        /*097a*/ 	.byte	0x08
	.zero		1


	//   ....[4]....
        /*097c*/ 	.word	0x00000390
        /*0980*/ 	.word	0x000000ff
        /*0984*/ 	.word	0x00022838
        /*0988*/ 	.short	0x0100
        /*098a*/ 	.byte	0x08
	.zero		1


	//   ....[5]....
        /*098c*/ 	.word	0x000003a0
        /*0990*/ 	.word	0x000000ff
        /*0994*/ 	.word	0x00022848
        /*0998*/ 	.short	0x0100
        /*099a*/ 	.byte	0x08
	.zero		1


	//   ....[6]....
        /*099c*/ 	.word	0x000004d0
        /*09a0*/ 	.word	0x000000ff
        /*09a4*/ 	.word	0x00022850
        /*09a8*/ 	.short	0x0100
        /*09aa*/ 	.byte	0x08
	.zero		1


	//   ....[7]....
        /*09ac*/ 	.word	0x000004e0
        /*09b0*/ 	.word	0x000000ff
        /*09b4*/ 	.word	0x00022860
        /*09b8*/ 	.short	0x0100
        /*09ba*/ 	.byte	0x08
	.zero		1


	//   ....[8]....
        /*09bc*/ 	.word	0x000004f0
        /*09c0*/ 	.word	0x000000ff
        /*09c4*/ 	.word	0x00022858
        /*09c8*/ 	.short	0x0100
        /*09ca*/ 	.byte	0x08
	.zero		1


	//   ....[9]....
        /*09cc*/ 	.word	0x00000500
        /*09d0*/ 	.word	0x000000ff
        /*09d4*/ 	.word	0x00022868
        /*09d8*/ 	.short	0x0100
        /*09da*/ 	.byte	0x08
	.zero		1


	//   ....[10]....
        /*09dc*/ 	.word	0x000005f0
        /*09e0*/ 	.word	0x000000ff
        /*09e4*/ 	.word	0x00022870
        /*09e8*/ 	.short	0x0100
        /*09ea*/ 	.byte	0x06
	.zero		1


	//   ....[11]....
        /*09ec*/ 	.word	0x00000600
        /*09f0*/ 	.word	0x000000ff
        /*09f4*/ 	.word	0x00022880
        /*09f8*/ 	.short	0x0100
        /*09fa*/ 	.byte	0x06
	.zero		1


	//   ....[12]....
        /*09fc*/ 	.word	0x00000610
        /*0a00*/ 	.word	0x000000ff
        /*0a04*/ 	.word	0x00022878
        /*0a08*/ 	.short	0x0100
        /*0a0a*/ 	.byte	0x06
	.zero		1


	//   ....[13]....
        /*0a0c*/ 	.word	0x00000620
        /*0a10*/ 	.word	0x000000ff
        /*0a14*/ 	.word	0x00022888
        /*0a18*/ 	.short	0x0100
        /*0a1a*/ 	.byte	0x06
	.zero		1


	//   ....[14]....
        /*0a1c*/ 	.word	0x00000750
        /*0a20*/ 	.word	0x000000ff
        /*0a24*/ 	.word	0x00022890
        /*0a28*/ 	.short	0x0100
        /*0a2a*/ 	.byte	0x08
	.zero		1


	//   ....[15]....
        /*0a2c*/ 	.word	0x00000760
        /*0a30*/ 	.word	0x000000ff
        /*0a34*/ 	.word	0x000228a0
        /*0a38*/ 	.short	0x0100
        /*0a3a*/ 	.byte	0x08
	.zero		1


	//   ....[16]....
        /*0a3c*/ 	.word	0x00000770
        /*0a40*/ 	.word	0x000000ff
        /*0a44*/ 	.word	0x00022898
        /*0a48*/ 	.short	0x0100
        /*0a4a*/ 	.byte	0x08
	.zero		1


	//   ....[17]....
        /*0a4c*/ 	.word	0x00000780
        /*0a50*/ 	.word	0x000000ff
        /*0a54*/ 	.word	0x000228a8
        /*0a58*/ 	.short	0x0100
        /*0a5a*/ 	.byte	0x08
	.zero		1


	//   ....[18]....
        /*0a5c*/ 	.word	0x000008b0
        /*0a60*/ 	.word	0x000000ff
        /*0a64*/ 	.word	0x000228b0
        /*0a68*/ 	.short	0x0100
        /*0a6a*/ 	.byte	0x08
	.zero		1


	//   ....[19]....
        /*0a6c*/ 	.word	0x000008c0
        /*0a70*/ 	.word	0x000000ff
        /*0a74*/ 	.word	0x000228c0
        /*0a78*/ 	.short	0x0100
        /*0a7a*/ 	.byte	0x08
	.zero		1


	//   ....[20]....
        /*0a7c*/ 	.word	0x000008d0
        /*0a80*/ 	.word	0x000000ff
        /*0a84*/ 	.word	0x000228b8
        /*0a88*/ 	.short	0x0100
        /*0a8a*/ 	.byte	0x08
	.zero		1


	//   ....[21]....
        /*0a8c*/ 	.word	0x000008e0
        /*0a90*/ 	.word	0x000000ff
        /*0a94*/ 	.word	0x000228c8
        /*0a98*/ 	.short	0x0100
        /*0a9a*/ 	.byte	0x08
	.zero		1


	//   ....[22]....
        /*0a9c*/ 	.word	0x00002180
        /*0aa0*/ 	.word	0x00000006
        /*0aa4*/ 	.word	0x00022800
        /*0aa8*/ 	.short	0x010a
        /*0aaa*/ 	.byte	0x3f
	.zero		1


	//   ....[23]....
        /*0aac*/ 	.word	0x00002250
        /*0ab0*/ 	.word	0x000000ff
        /*0ab4*/ 	.word	0x00022830
        /*0ab8*/ 	.short	0x010a
        /*0aba*/ 	.byte	0x16
	.zero		1


	//   ....[24]....
        /*0abc*/ 	.word	0x00002290
        /*0ac0*/ 	.word	0x000000ff
        /*0ac4*/ 	.word	0x00022830
        /*0ac8*/ 	.short	0x010a
        /*0aca*/ 	.byte	0x16
	.zero		1


	//   ....[25]....
        /*0acc*/ 	.word	0x00003c00
        /*0ad0*/ 	.word	0x00000003
        /*0ad4*/ 	.word	0x00000000
        /*0ad8*/ 	.short	0x0101
        /*0ada*/ 	.byte	0x3f
	.zero		1


	//   ....[26]....
        /*0adc*/ 	.word	0x000040e0
        /*0ae0*/ 	.word	0x000000ff
        /*0ae4*/ 	.word	0x00022850
        /*0ae8*/ 	.short	0x010a
        /*0aea*/ 	.byte	0x16
	.zero		1


	//   ....[27]....
        /*0aec*/ 	.word	0x00004120
        /*0af0*/ 	.word	0x000000ff
        /*0af4*/ 	.word	0x00022850
        /*0af8*/ 	.short	0x010a
        /*0afa*/ 	.byte	0x16
	.zero		1


	//   ....[28]....
        /*0afc*/ 	.word	0x000044c0
        /*0b00*/ 	.word	0x000000ff
        /*0b04*/ 	.word	0x00000000
        /*0b08*/ 	.short	0x0101
        /*0b0a*/ 	.byte	0x16
	.zero		1


	//   ....[29]....
        /*0b0c*/ 	.word	0x00004620
        /*0b10*/ 	.word	0x000000ff
        /*0b14*/ 	.word	0x00022830
        /*0b18*/ 	.short	0x010a
        /*0b1a*/ 	.byte	0x1a
	.zero		1


	//   ....[30]....
        /*0b1c*/ 	.word	0x00004670
        /*0b20*/ 	.word	0x000000ff
        /*0b24*/ 	.word	0x00022830
        /*0b28*/ 	.short	0x010a
        /*0b2a*/ 	.byte	0x1a
	.zero		1


	//   ....[31]....
        /*0b2c*/ 	.word	0x000068d0
        /*0b30*/ 	.word	0x0000009c
        /*0b34*/ 	.word	0x00000000
        /*0b38*/ 	.short	0x0101
        /*0b3a*/ 	.byte	0x3f
	.zero		1


	//   ....[32]....
        /*0b3c*/ 	.word	0x00006d20
        /*0b40*/ 	.word	0x000000ff
        /*0b44*/ 	.word	0x00022850
        /*0b48*/ 	.short	0x010a
        /*0b4a*/ 	.byte	0x1a
	.zero		1


	//   ....[33]....
        /*0b4c*/ 	.word	0x00006d60
        /*0b50*/ 	.word	0x000000ff
        /*0b54*/ 	.word	0x00022850
        /*0b58*/ 	.short	0x010a
        /*0b5a*/ 	.byte	0x1a
	.zero		1


	//   ....[34]....
        /*0b5c*/ 	.word	0x00007060
        /*0b60*/ 	.word	0x00000007
        /*0b64*/ 	.word	0x00000000
        /*0b68*/ 	.short	0x0101
        /*0b6a*/ 	.byte	0x3f
	.zero		1


	//   ....[35]....
        /*0b6c*/ 	.word	0x000071d0
        /*0b70*/ 	.word	0x000000ff
        /*0b74*/ 	.word	0x00022830
        /*0b78*/ 	.short	0x010a
        /*0b7a*/ 	.byte	0x19
	.zero		1


	//   ....[36]....
        /*0b7c*/ 	.word	0x00007210
        /*0b80*/ 	.word	0x000000ff
        /*0b84*/ 	.word	0x00022830
        /*0b88*/ 	.short	0x010a
        /*0b8a*/ 	.byte	0x19
	.zero		1


	//   ....[37]....
        /*0b8c*/ 	.word	0x00008bb0
        /*0b90*/ 	.word	0x0000000f
        /*0b94*/ 	.word	0x00000000
        /*0b98*/ 	.short	0x0101
        /*0b9a*/ 	.byte	0x3f
	.zero		1


	//   ....[38]....
        /*0b9c*/ 	.word	0x000090a0
        /*0ba0*/ 	.word	0x000000ff
        /*0ba4*/ 	.word	0x00022850
        /*0ba8*/ 	.short	0x010a
        /*0baa*/ 	.byte	0x19
	.zero		1


	//   ....[39]....
        /*0bac*/ 	.word	0x000090e0
        /*0bb0*/ 	.word	0x000000ff
        /*0bb4*/ 	.word	0x00022850
        /*0bb8*/ 	.short	0x010a
        /*0bba*/ 	.byte	0x19
	.zero		1


	//   ....[40]....
        /*0bbc*/ 	.word	0x000093f0
        /*0bc0*/ 	.word	0x0000000c
        /*0bc4*/ 	.word	0x00000000
        /*0bc8*/ 	.short	0x0101
        /*0bca*/ 	.byte	0x3f
	.zero		1


	//   ....[41]....
        /*0bcc*/ 	.word	0x0000bad0
        /*0bd0*/ 	.word	0x000000ff
        /*0bd4*/ 	.word	0x00000000
        /*0bd8*/ 	.short	0x0101
        /*0bda*/ 	.byte	0x08
	.zero		1


	//   ....[42]....
        /*0bdc*/ 	.word	0x0000c2e0
        /*0be0*/ 	.word	0x000000ff
        /*0be4*/ 	.word	0x00000000
        /*0be8*/ 	.short	0x0101
        /*0bea*/ 	.byte	0x08
	.zero		1


	//   ....[43]....
        /*0bec*/ 	.word	0x00010940
        /*0bf0*/ 	.word	0x00000000
        /*0bf4*/ 	.word	0x00022840
        /*0bf8*/ 	.short	0x010a
        /*0bfa*/ 	.byte	0x3f
	.zero		1


	//   ....[44]....
        /*0bfc*/ 	.word	0x00011690
        /*0c00*/ 	.word	0x00000012
        /*0c04*/ 	.word	0x00022800
        /*0c08*/ 	.short	0x0107
        /*0c0a*/ 	.byte	0x3f
	.zero		1


	//   ....[45]....
        /*0c0c*/ 	.word	0x00011780
        /*0c10*/ 	.word	0x00000012
        /*0c14*/ 	.word	0x00022800
        /*0c18*/ 	.short	0x0101
        /*0c1a*/ 	.byte	0x3f
	.zero		1


	//   ....[46]....
        /*0c1c*/ 	.word	0x000117a0
        /*0c20*/ 	.word	0x00000012
        /*0c24*/ 	.word	0x00022820
        /*0c28*/ 	.short	0x010a
        /*0c2a*/ 	.byte	0x3f
	.zero		1


	//   ....[47]....
        /*0c2c*/ 	.word	0x00011880
        /*0c30*/ 	.word	0x00000002
        /*0c34*/ 	.word	0x00022860
        /*0c38*/ 	.short	0x010a
        /*0c3a*/ 	.byte	0x3f
	.zero		1


	//   ....[48]....
        /*0c3c*/ 	.word	0x00012130
        /*0c40*/ 	.word	0x00000003
        /*0c44*/ 	.word	0x00022840
        /*0c48*/ 	.short	0x010a
        /*0c4a*/ 	.byte	0x3f
	.zero		1


	//   ....[49]....
        /*0c4c*/ 	.word	0x00012380
        /*0c50*/ 	.word	0x00000003
        /*0c54*/ 	.word	0x00022860
        /*0c58*/ 	.short	0x010a
        /*0c5a*/ 	.byte	0x3f
	.zero		1


	//   ....[50]....
        /*0c5c*/ 	.word	0x00012b70
        /*0c60*/ 	.word	0x00000004
        /*0c64*/ 	.word	0x00022840
        /*0c68*/ 	.short	0x010a
        /*0c6a*/ 	.byte	0x3f
	.zero		1


	//   ....[51]....
        /*0c6c*/ 	.word	0x00012dc0
        /*0c70*/ 	.word	0x00000004
        /*0c74*/ 	.word	0x00022860
        /*0c78*/ 	.short	0x010a
        /*0c7a*/ 	.byte	0x3f
	.zero		1


	//   ....[52]....
        /*0c7c*/ 	.word	0x00013540
        /*0c80*/ 	.word	0x00000002
        /*0c84*/ 	.word	0x00022840
        /*0c88*/ 	.short	0x010a
        /*0c8a*/ 	.byte	0x3f
	.zero		1


	//   ....[53]....
        /*0c8c*/ 	.word	0x00013790
        /*0c90*/ 	.word	0x00000002
        /*0c94*/ 	.word	0x00022860
        /*0c98*/ 	.short	0x010a
        /*0c9a*/ 	.byte	0x3f
	.zero		1


	//   ....[54]....
        /*0c9c*/ 	.word	0x00015130
        /*0ca0*/ 	.word	0x00000000
        /*0ca4*/ 	.word	0x00022820
        /*0ca8*/ 	.short	0x010a
        /*0caa*/ 	.byte	0x3f
	.zero		1


	//   ....[55]....
        /*0cac*/ 	.word	0x00015320
        /*0cb0*/ 	.word	0x00000006
        /*0cb4*/ 	.word	0x00000000
        /*0cb8*/ 	.short	0x010a
        /*0cba*/ 	.byte	0x3f
	.zero		1


	//   ....[56]....
        /*0cbc*/ 	.word	0x00015350
        /*0cc0*/ 	.word	0x00000007
        /*0cc4*/ 	.word	0x00000000
        /*0cc8*/ 	.short	0x010a
        /*0cca*/ 	.byte	0x3f
	.zero		1


	//   ....[57]....
        /*0ccc*/ 	.word	0x000153b0
        /*0cd0*/ 	.word	0x00000004
        /*0cd4*/ 	.word	0x00000000
        /*0cd8*/ 	.short	0x010a
        /*0cda*/ 	.byte	0x3f
	.zero		1


	//   ....[58]....
        /*0cdc*/ 	.word	0x000153e0
        /*0ce0*/ 	.word	0x00000003
        /*0ce4*/ 	.word	0x00000000
        /*0ce8*/ 	.short	0x010a
        /*0cea*/ 	.byte	0x3f
	.zero		1


	//   ....[59]....
        /*0cec*/ 	.word	0x00015440
        /*0cf0*/ 	.word	0x00000006
        /*0cf4*/ 	.word	0x00022800
        /*0cf8*/ 	.short	0x010a
        /*0cfa*/ 	.byte	0x3f
	.zero		1


	//   ....[60]....
        /*0cfc*/ 	.word	0x000154a0
        /*0d00*/ 	.word	0x00000000
        /*0d04*/ 	.word	0x00022830
        /*0d08*/ 	.short	0x010a
        /*0d0a*/ 	.byte	0x3f
	.zero		1


	//   ....[61]....
        /*0d0c*/ 	.word	0x00015500
        /*0d10*/ 	.word	0x0000000a
        /*0d14*/ 	.word	0x00022850
        /*0d18*/ 	.short	0x010a
        /*0d1a*/ 	.byte	0x3f
	.zero		1


	//   ....[62]....
        /*0d1c*/ 	.word	0x00015560
        /*0d20*/ 	.word	0x00000005
        /*0d24*/ 	.word	0x00022830
        /*0d28*/ 	.short	0x010a
        /*0d2a*/ 	.byte	0x3f
	.zero		1


	//   ....[63]....
        /*0d2c*/ 	.word	0x000155b0
        /*0d30*/ 	.word	0x00000007
        /*0d34*/ 	.word	0x00022850
        /*0d38*/ 	.short	0x010a
        /*0d3a*/ 	.byte	0x3f
	.zero		1


	//   ....[64]....
        /*0d3c*/ 	.word	0x00015610
        /*0d40*/ 	.word	0x00000005
        /*0d44*/ 	.word	0x00022830
        /*0d48*/ 	.short	0x010a
        /*0d4a*/ 	.byte	0x3f
	.zero		1


	//   ....[65]....
        /*0d4c*/ 	.word	0x00015660
        /*0d50*/ 	.word	0x0000000c
        /*0d54*/ 	.word	0x00022850
        /*0d58*/ 	.short	0x010a
        /*0d5a*/ 	.byte	0x3f
	.zero		1


	//   ....[66]....
        /*0d5c*/ 	.word	0x00015800
        /*0d60*/ 	.word	0x00000000
        /*0d64*/ 	.word	0x00022840
        /*0d68*/ 	.short	0x010a
        /*0d6a*/ 	.byte	0x3f
	.zero		1


	//   ....[67]....
        /*0d6c*/ 	.word	0x000162c0
        /*0d70*/ 	.word	0x00000012
        /*0d74*/ 	.word	0x00022820
        /*0d78*/ 	.short	0x010a
        /*0d7a*/ 	.byte	0x3f
	.zero		1


	//   ....[68]....
        /*0d7c*/ 	.word	0x00016310
        /*0d80*/ 	.word	0x00000002
        /*0d84*/ 	.word	0x00022860
        /*0d88*/ 	.short	0x010a
        /*0d8a*/ 	.byte	0x3f
	.zero		1


	//   ....[69]....
        /*0d8c*/ 	.word	0x00016360
        /*0d90*/ 	.word	0x00000003
        /*0d94*/ 	.word	0x00022840
        /*0d98*/ 	.short	0x010a
        /*0d9a*/ 	.byte	0x3f
	.zero		1


	//   ....[70]....
        /*0d9c*/ 	.word	0x000163b0
        /*0da0*/ 	.word	0x00000003
        /*0da4*/ 	.word	0x00022860
        /*0da8*/ 	.short	0x010a
        /*0daa*/ 	.byte	0x3f
	.zero		1


	//   ....[71]....
        /*0dac*/ 	.word	0x00016400
        /*0db0*/ 	.word	0x00000004
        /*0db4*/ 	.word	0x00022840
        /*0db8*/ 	.short	0x010a
        /*0dba*/ 	.byte	0x3f
	.zero		1


	//   ....[72]....
        /*0dbc*/ 	.word	0x00016450
        /*0dc0*/ 	.word	0x00000004
        /*0dc4*/ 	.word	0x00022860
        /*0dc8*/ 	.short	0x010a
        /*0dca*/ 	.byte	0x3f
	.zero		1


	//   ....[73]....
        /*0dcc*/ 	.word	0x000164a0
        /*0dd0*/ 	.word	0x00000002
        /*0dd4*/ 	.word	0x00022840
        /*0dd8*/ 	.short	0x010a
        /*0dda*/ 	.byte	0x3f
	.zero		1


	//   ....[74]....
        /*0ddc*/ 	.word	0x000164f0
        /*0de0*/ 	.word	0x00000002
        /*0de4*/ 	.word	0x00022860
        /*0de8*/ 	.short	0x010a
        /*0dea*/ 	.byte	0x3f
	.zero		1


	//   ....[75]....
        /*0dec*/ 	.word	0x00016fa0
        /*0df0*/ 	.word	0x00000000
        /*0df4*/ 	.word	0x00022820
        /*0df8*/ 	.short	0x010a
        /*0dfa*/ 	.byte	0x3f
	.zero		1


	//   ....[76]....
        /*0dfc*/ 	.word	0x00017140
        /*0e00*/ 	.word	0x00000006
        /*0e04*/ 	.word	0x00000000
        /*0e08*/ 	.short	0x010a
        /*0e0a*/ 	.byte	0x3f
	.zero		1


	//   ....[77]....
        /*0e0c*/ 	.word	0x00017190
        /*0e10*/ 	.word	0x00000007
        /*0e14*/ 	.word	0x00000000
        /*0e18*/ 	.short	0x010a
        /*0e1a*/ 	.byte	0x3f
	.zero		1


	//   ....[78]....
        /*0e1c*/ 	.word	0x000171e0
        /*0e20*/ 	.word	0x00000004
        /*0e24*/ 	.word	0x00000000
        /*0e28*/ 	.short	0x010a
        /*0e2a*/ 	.byte	0x3f
	.zero		1


	//----- nvinfo : EIATTR_NUM_MBARRIERS
	.align		4
.L_561:
        /*0e2c*/ 	.byte	0x03, 0x38
        /*0e2e*/ 	.short	0x0016


	//----- nvinfo : EIATTR_EXIT_INSTR_OFFSETS
	.align		4
        /*0e30*/ 	.byte	0x04, 0x1c
        /*0e32*/ 	.short	(.L_563 - .L_562)


	//   ....[0]....
.L_562:
        /*0e34*/ 	.word	0x00000a70


	//   ....[1]....
        /*0e38*/ 	.word	0x0000e580


	//   ....[2]....
        /*0e3c*/ 	.word	0x00015430


	//----- nvinfo : EIATTR_MAX_THREADS
	.align		4
.L_563:
        /*0e40*/ 	.byte	0x04, 0x05
        /*0e42*/ 	.short	(.L_565 - .L_564)
.L_564:
        /*0e44*/ 	.word	0x00000180
        /*0e48*/ 	.word	0x00000001
        /*0e4c*/ 	.word	0x00000001


	//----- nvinfo : EIATTR_CRS_STACK_SIZE
	.align		4
.L_565:
        /*0e50*/ 	.byte	0x04, 0x1e
        /*0e52*/ 	.short	(.L_567 - .L_566)
.L_566:
        /*0e54*/ 	.word	0x00000000


	//----- nvinfo : EIATTR_CBANK_PARAM_SIZE
	.align		4
.L_567:
        /*0e58*/ 	.byte	0x03, 0x19
        /*0e5a*/ 	.short	0x0af0


	//----- nvinfo : EIATTR_PARAM_CBANK
	.align		4
        /*0e5c*/ 	.byte	0x04, 0x0a
        /*0e5e*/ 	.short	(.L_569 - .L_568)
	.align		4
.L_568:
        /*0e60*/ 	.word	index@(.nv.constant0._ZN7cutlass13device_kernelIN5flash11enable_sm90INS1_16FlashAttnFwdSm90INS1_25CollectiveMainloopFwdSm90ILi2EN4cute5tupleIJNS5_1CILi1EEES8_S8_EEENS6_IJNS7_ILi128EEENS7_ILi96EEENS7_ILi64EEEEEELi256ENS_6half_tEfNS_4arch4Sm90ELb1ELb0ELb1ELb1ELb0ELb0ELb0ELb1ELb0ELb1ELb1ELb0EEENS1_21CollectiveEpilogueFwdINS6_IJSA_NS7_ILi256EEESB_EEES9_SE_SG_Li256ELb1ELb1ELb1ELb0EEENS1_36VarlenDynamicPersistentTileSchedulerILi128ELi96ELi256ELi128ELb1ELb1ELb1ELb1ELb1ELb1EEEEEEEEEvNT_6ParamsE)
        /*0e64*/ 	.short	0x0210
        /*0e66*/ 	.short	0x0af0


	//----- nvinfo : EIATTR_SW_WAR
	.align		4
.L_569:
        /*0e68*/ 	.byte	0x04, 0x36
        /*0e6a*/ 	.short	(.L_571 - .L_570)
.L_570:
        /*0e6c*/ 	.word	0x00000008
.L_571:


//--------------------- .nv.info._ZN7cutlass13device_kernelIN5flash11enable_sm90INS1_16FlashAttnFwdSm90INS1_25CollectiveMainloopFwdSm90ILi2EN4cute5tupleIJNS5_1CILi1EEES8_S8_EEENS6_IJNS7_ILi128EEENS7_ILi96EEENS7_ILi64EEEEEELi256ENS_6half_tEfNS_4arch4Sm90ELb1ELb0ELb1ELb1ELb0ELb1ELb0ELb1ELb0ELb1ELb1ELb0EEENS1_21CollectiveEpilogueFwdINS6_IJSA_NS7_ILi256EEESB_EEES9_SE_SG_Li256ELb1ELb1ELb1ELb0EEENS1_36VarlenDynamicPersistentTileSchedulerILi128ELi96ELi256ELi128ELb1ELb1ELb1ELb1ELb1ELb1EEEEEEEEEvNT_6ParamsE --------------------------
	.section	.nv.info._ZN7cutlass13device_kernelIN5flash11enable_sm90INS1_16FlashAttnFwdSm90INS1_25CollectiveMainloopFwdSm90ILi2EN4cute5tupleIJNS5_1CILi1EEES8_S8_EEENS6_IJNS7_ILi128EEENS7_ILi96EEENS7_ILi64EEEEEELi256ENS_6half_tEfNS_4arch4Sm90ELb1ELb0ELb1ELb1ELb0ELb1ELb0ELb1ELb0ELb1ELb1ELb0EEENS1_21CollectiveEpilogueFwdINS6_IJSA_NS7_ILi256EEESB_EEES9_SE_SG_Li256ELb1ELb1ELb1ELb0EEENS1_36VarlenDynamicPersistentTileSchedulerILi128ELi96ELi256ELi128ELb1ELb1ELb1ELb1ELb1ELb1EEEEEEEEEvNT_6ParamsE,"",@"SHT_CUDA_INFO"
	.sectionflags	@""
	.align	4


	//----- nvinfo : EIATTR_CUDA_API_VERSION
	.align		4
        /*0000*/ 	.byte	0x04, 0x37
        /*0002*/ 	.short	(.L_573 - .L_572)
.L_572:
        /*0004*/ 	.word	0x00000082


	//----- nvinfo : EIATTR_KPARAM_INFO
	.align		4
.L_573:
        /*0008*/ 	.byte	0x04, 0x17
        /*000a*/ 	.short	(.L_575 - .L_574)
.L_574:
        /*000c*/ 	.word	0x00000000
        /*0010*/ 	.short	0x0000
        /*0012*/ 	.short	0x0070
        /*0014*/ 	.byte	0x00, 0xf0, 0x01, 0x2a


	//----- nvinfo : EIATTR_SPARSE_MMA_MASK
	.align		4
.L_575:
        /*0018*/ 	.byte	0x03, 0x50
        /*001a*/ 	.short	0x0000


	//----- nvinfo : EIATTR_MAXREG_COUNT
	.align		4
        /*001c*/ 	.byte	0x03, 0x1b
        /*001e*/ 	.short	0x00a8


	//----- nvinfo : EIATTR_NUM_BARRIERS
	.align		4
        /*0020*/ 	.byte	0x02, 0x4c
        /*0022*/ 	.byte	0x10
	.zero		1


	//----- nvinfo : EIATTR_EXTERNS
	.align		4
        /*0024*/ 	.byte	0x04, 0x0f
        /*0026*/ 	.short	(.L_577 - .L_576)


	//   ....[0]....
	.align		4
.L_576:
        /*0028*/ 	.word	index@(__assertfail)


	//----- nvinfo : EIATTR_ANNOTATIONS
	.align		4
.L_577:
        /*002c*/ 	.byte	0x04, 0x55
        /*002e*/ 	.short	(.L_579 - .L_578)


	//   ....[0]....
.L_578:
        /* <DEDUP_REMOVED lines=87> */


	//----- nvinfo : EIATTR_MERCURY_ISA_VERSION
	.align		4
.L_579:
        /*0590*/ 	.byte	0x03, 0x5f
        /*0592*/ 	.short	0x0101


	//----- nvinfo : EIATTR_UNUSED_LOAD_BYTE_OFFSET
	.align		4
        /*0594*/ 	.byte	0x04, 0x44
        /*0596*/ 	.short	(.L_581 - .L_580)


	//   ....[0]....
.L_580:
        /*0598*/ 	.word	0x00000ae0
        /*059c*/ 	.word	0x0000fff0


	//   ....[1]....
        /*05a0*/ 	.word	0x00011570
        /*05a4*/ 	.word	0x0000fff0


	//----- nvinfo : EIATTR_INT_WARP_WIDE_INSTR_OFFSETS
	.align		4
.L_581:
        /*05a8*/ 	.byte	0x04, 0x31
        /*05aa*/ 	.short	(.L_583 - .L_582)


	//   ....[0]....
.L_582:
        /*05ac*/ 	.word	0x00000190


	//   ....[1]....
        /*05b0*/ 	.word	0x000001d0


	//   ....[2]....
        /*05b4*/ 	.word	0x00000240


	//   ....[3]....
        /*05b8*/ 	.word	0x00019830


	//   ....[4]....
        /*05bc*/ 	.word	0x000198c0


	//   ....[5]....
        /*05c0*/ 	.word	0x0001d530


	//   ....[6]....
        /*05c4*/ 	.word	0x0001d5c0


	//----- nvinfo : EIATTR_COOP_GROUP_MASK_REGIDS
	.align		4
.L_583:
        /*05c8*/ 	.byte	0x04, 0x29
        /*05ca*/ 	.short	(.L_585 - .L_584)


	//   ....[0]....
.L_584:
        /*05cc*/ 	.word	0xffffffff


	//   ....[1]....
        /*05d0*/ 	.word	0xffffffff


	//   ....[2]....
        /*05d4*/ 	.word	0xffffffff


	//   ....[3]....
        /*05d8*/ 	.word	0xffffffff


	//   ....[4]....
        /*05dc*/ 	.word	0xffffffff


	//   ....[5]....
        /*05e0*/ 	.word	0xffffffff


	//   ....[6]....
        /*05e4*/ 	.word	0xffffffff


	//   ....[7]....
        /*05e8*/ 	.word	0xffffffff


	//   ....[8]....
        /*05ec*/ 	.word	0xffffffff


	//   ....[9]....
        /*05f0*/ 	.word	0xffffffff


	//   ....[10]....
        /*05f4*/ 	.word	0xffffffff


	//   ....[11]....
        /*05f8*/ 	.word	0xffffffff


	//   ....[12]....
        /*05fc*/ 	.word	0xffffffff


	//   ....[13]....
        /*0600*/ 	.word	0xffffffff


	//   ....[14]....
        /*0604*/ 	.word	0xffffffff


	//   ....[15]....
        /*0608*/ 	.word	0xffffffff


	//   ....[16]....
        /*060c*/ 	.word	0xffffffff


	//   ....[17]....
        /*0610*/ 	.word	0xffffffff


	//   ....[18]....
        /*0614*/ 	.word	0xffffffff


	//   ....[19]....
        /*0618*/ 	.word	0xffffffff


	//   ....[20]....
        /*061c*/ 	.word	0xffffffff


	//   ....[21]....
        /*0620*/ 	.word	0xffffffff


	//   ....[22]....
        /*0624*/ 	.word	0xffffffff


	//   ....[23]....
        /*0628*/ 	.word	0xffffffff


	//   ....[24]....
        /*062c*/ 	.word	0xffffffff


	//   ....[25]....
        /*0630*/ 	.word	0xffffffff


	//   ....[26]....
        /*0634*/ 	.word	0xffffffff


	//   ....[27]....
        /*0638*/ 	.word	0xffffffff


	//   ....[28]....
        /*063c*/ 	.word	0xffffffff


	//   ....[29]....
        /*0640*/ 	.word	0xffffffff


	//   ....[30]....
        /*0644*/ 	.word	0xffffffff


	//   ....[31]....
        /*0648*/ 	.word	0xffffffff


	//   ....[32]....
        /*064c*/ 	.word	0xffffffff


	//   ....[33]....
        /*0650*/ 	.word	0xffffffff


	//   ....[34]....
        /*0654*/ 	.word	0xffffffff


	//   ....[35]....
        /*0658*/ 	.word	0xffffffff


	//   ....[36]....
        /*065c*/ 	.word	0xffffffff


	//   ....[37]....
        /*0660*/ 	.word	0xffffffff


	//   ....[38]....
        /*0664*/ 	.word	0xffffffff


	//   ....[39]....
        /*0668*/ 	.word	0xffffffff


	//   ....[40]....
        /*066c*/ 	.word	0xffffffff


	//   ....[41]....
        /*0670*/ 	.word	0xffffffff


	//   ....[42]....
        /*0674*/ 	.word	0xffffffff


	//   ....[43]....
        /*0678*/ 	.word	0xffffffff


	//   ....[44]....
        /*067c*/ 	.word	0xffffffff


	//   ....[45]....
        /*0680*/ 	.word	0xffffffff


	//   ....[46]....
        /*0684*/ 	.word	0xffffffff


	//   ....[47]....
        /*0688*/ 	.word	0xffffffff


	//   ....[48]....
        /*068c*/ 	.word	0xffffffff


	//   ....[49]....
        /*0690*/ 	.word	0xffffffff


	//   ....[50]....
        /*0694*/ 	.word	0xffffffff


	//   ....[51]....
        /*0698*/ 	.word	0xffffffff


	//   ....[52]....
        /*069c*/ 	.word	0xffffffff


	//   ....[53]....
        /*06a0*/ 	.word	0xffffffff


	//   ....[54]....
        /*06a4*/ 	.word	0xffffffff


	//   ....[55]....
        /*06a8*/ 	.word	0xffffffff


	//   ....[56]....
        /*06ac*/ 	.word	0xffffffff


	//   ....[57]....
        /*06b0*/ 	.word	0xffffffff


	//   ....[58]....
        /*06b4*/ 	.word	0xffffffff


	//   ....[59]....
        /*06b8*/ 	.word	0xffffffff


	//   ....[60]....
        /*06bc*/ 	.word	0xffffffff


	//   ....[61]....
        /*06c0*/ 	.word	0xffffffff


	//   ....[62]....
        /*06c4*/ 	.word	0xffffffff


	//   ....[63]....
        /*06c8*/ 	.word	0xffffffff


	//   ....[64]....
        /*06cc*/ 	.word	0xffffffff


	//   ....[65]....
        /*06d0*/ 	.word	0xffffffff


	//   ....[66]....
        /*06d4*/ 	.word	0xffffffff


	//   ....[67]....
        /*06d8*/ 	.word	0xffffffff


	//   ....[68]....
        /*06dc*/ 	.word	0xffffffff


	//   ....[69]....
        /*06e0*/ 	.word	0xffffffff


	//   ....[70]....
        /*06e4*/ 	.word	0xffffffff


	//   ....[71]....
        /*06e8*/ 	.word	0xffffffff


	//   ....[72]....
        /*06ec*/ 	.word	0xffffffff


	//   ....[73]....
        /*06f0*/ 	.word	0xffffffff


	//   ....[74]....
        /*06f4*/ 	.word	0xffffffff


	//   ....[75]....
        /*06f8*/ 	.word	0xffffffff


	//   ....[76]....
        /*06fc*/ 	.word	0xffffffff


	//   ....[77]....
        /*0700*/ 	.word	0xffffffff


	//   ....[78]....
        /*0704*/ 	.word	0xffffffff


	//   ....[79]....
        /*0708*/ 	.word	0xffffffff


	//   ....[80]....
        /*070c*/ 	.word	0xffffffff


	//   ....[81]....
        /*0710*/ 	.word	0xffffffff


	//   ....[82]....
        /*0714*/ 	.word	0xffffffff


	//   ....[83]....
        /*0718*/ 	.word	0xffffffff


	//   ....[84]....
        /*071c*/ 	.word	0xffffffff


	//   ....[85]....
        /*0720*/ 	.word	0xffffffff


	//   ....[86]....
        /*0724*/ 	.word	0xffffffff


	//   ....[87]....
        /*0728*/ 	.word	0xffffffff


	//   ....[88]....
        /*072c*/ 	.word	0xffffffff


	//   ....[89]....
        /*0730*/ 	.word	0xffffffff


	//   ....[90]....
        /*0734*/ 	.word	0xffffffff


	//   ....[91]....
        /*0738*/ 	.word	0xffffffff


	//   ....[92]....
        /*073c*/ 	.word	0xffffffff


	//   ....[93]....
        /*0740*/ 	.word	0xffffffff


	//   ....[94]....
        /*0744*/ 	.word	0xffffffff


	//   ....[95]....
        /*0748*/ 	.word	0xffffffff


	//   ....[96]....
        /*074c*/ 	.word	0xffffffff


	//   ....[97]....
        /*0750*/ 	.word	0xffffffff


	//   ....[98]....
        /*0754*/ 	.word	0xffffffff


	//   ....[99]....
        /*0758*/ 	.word	0xffffffff


	//   ....[100]....
        /*075c*/ 	.word	0xffffffff


	//   ....[101]....
        /*0760*/ 	.word	0xffffffff


	//   ....[102]....
        /*0764*/ 	.word	0xffffffff


	//   ....[103]....
        /*0768*/ 	.word	0xffffffff


	//   ....[104]....
        /*076c*/ 	.word	0xffffffff


	//   ....[105]....
        /*0770*/ 	.word	0xffffffff


	//   ....[106]....
        /*0774*/ 	.word	0xffffffff


	//   ....[107]....
        /*0778*/ 	.word	0xffffffff


	//   ....[108]....
        /*077c*/ 	.word	0xffffffff


	//   ....[109]....
        /*0780*/ 	.word	0xffffffff


	//   ....[110]....
        /*0784*/ 	.word	0xffffffff


	//   ....[111]....
        /*0788*/ 	.word	0xffffffff


	//   ....[112]....
        /*078c*/ 	.word	0xffffffff


	//   ....[113]....
        /*0790*/ 	.word	0xffffffff


	//   ....[114]....
        /*0794*/ 	.word	0xffffffff


	//   ....[115]....
        /*0798*/ 	.word	0xffffffff


	//   ....[116]....
        /*079c*/ 	.word	0xffffffff


	//   ....[117]....
        /*07a0*/ 	.word	0xffffffff


	//   ....[118]....
        /*07a4*/ 	.word	0xffffffff


	//   ....[119]....
        /*07a8*/ 	.word	0xffffffff


	//   ....[120]....
        /*07ac*/ 	.word	0xffffffff


	//   ....[121]....
        /*07b0*/ 	.word	0xffffffff


	//   ....[122]....
        /*07b4*/ 	.word	0x0500000f


	//   ....[123]....
        /*07b8*/ 	.word	0x0500000f


	//   ....[124]....
        /*07bc*/ 	.word	0x0500000f


	//   ....[125]....
        /*07c0*/ 	.word	0x0500000f


	//   ....[126]....
        /*07c4*/ 	.word	0x0500000f


	//   ....[127]....
        /*07c8*/ 	.word	0x0500000f


	//   ....[128]....
        /*07cc*/ 	.word	0x0500000f


	//   ....[129]....
        /*07d0*/ 	.word	0x0500000f


	//   ....[130]....
        /*07d4*/ 	.word	0x0500000f


	//   ....[131]....
        /*07d8*/ 	.word	0x0500000f


	//   ....[132]....
        /*07dc*/ 	.word	0x0500000f


	//   ....[133]....
        /*07e0*/ 	.word	0x0500000f


	//   ....[134]....
        /*07e4*/ 	.word	0x0500000f


	//   ....[135]....
        /*07e8*/ 	.word	0x0500000f


	//   ....[136]....
        /*07ec*/ 	.word	0x0500000f


	//   ....[137]....
        /*07f0*/ 	.word	0x0500000f


	//   ....[138]....
        /*07f4*/ 	.word	0x0500000f


	//   ....[139]....
        /*07f8*/ 	.word	0x0500000f


	//   ....[140]....
        /*07fc*/ 	.word	0x0500000f


	//   ....[141]....
        /*0800*/ 	.word	0x0500000f


	//   ....[142]....
        /*0804*/ 	.word	0x0500000f


	//   ....[143]....
        /*0808*/ 	.word	0x0500000f


	//   ....[144]....
        /*080c*/ 	.word	0x0500000f


	//   ....[145]....
        /*0810*/ 	.word	0x0500000f


	//   ....[146]....
        /*0814*/ 	.word	0x0500000f


	//   ....[147]....
        /*0818*/ 	.word	0x0500000f


	//   ....[148]....
        /*081c*/ 	.word	0x0500000f


	//   ....[149]....
        /*0820*/ 	.word	0x0500000f


	//   ....[150]....
        /*0824*/ 	.word	0x0500000f


	//   ....[151]....
        /*0828*/ 	.word	0x0500000f


	//   ....[152]....
        /*082c*/ 	.word	0x0500000f


	//   ....[153]....
        /*0830*/ 	.word	0x0500000f


	//   ....[154]....
        /*0834*/ 	.word	0x0500000f


	//   ....[155]....
        /*0838*/ 	.word	0x0500000f


	//   ....[156]....
        /*083c*/ 	.word	0x0500000f


	//   ....[157]....
        /*0840*/ 	.word	0x0500000f


	//   ....[158]....
        /*0844*/ 	.word	0x0500000f


	//   ....[159]....
        /*0848*/ 	.word	0x0500000f


	//   ....[160]....
        /*084c*/ 	.word	0x0500000f


	//   ....[161]....
        /*0850*/ 	.word	0x0500000f


	//   ....[162]....
        /*0854*/ 	.word	0x0500000f


	//   ....[163]....
        /*0858*/ 	.word	0x0500000f


	//   ....[164]....
        /*085c*/ 	.word	0x0500000f


	//   ....[165]....
        /*0860*/ 	.word	0x0500000f


	//   ....[166]....
        /*0864*/ 	.word	0x0500000f


	//   ....[167]....
        /*0868*/ 	.word	0x0500000f


	//   ....[168]....
        /*086c*/ 	.word	0x0500000f


	//   ....[169]....
        /*0870*/ 	.word	0x0500000f


	//   ....[170]....
        /*0874*/ 	.word	0x0500000f


	//   ....[171]....
        /*0878*/ 	.word	0x0500000f


	//   ....[172]....
        /*087c*/ 	.word	0x0500000f


	//   ....[173]....
        /*0880*/ 	.word	0x0500000f


	//   ....[174]....
        /*0884*/ 	.word	0x0500000f


	//   ....[175]....
        /*0888*/ 	.word	0x0500000f


	//   ....[176]....
        /*088c*/ 	.word	0x0500000f


	//   ....[177]....
        /*0890*/ 	.word	0x0500000f


	//   ....[178]....
        /*0894*/ 	.word	0x0500000f


	//   ....[179]....
        /*0898*/ 	.word	0x0500000f


	//   ....[180]....
        /*089c*/ 	.word	0x0500000f


	//   ....[181]....
        /*08a0*/ 	.word	0x0500000f


	//   ....[182]....
        /*08a4*/ 	.word	0x0500000f


	//   ....[183]....
        /*08a8*/ 	.word	0x0500000f


	//   ....[184]....
        /*08ac*/ 	.word	0x0500000f


	//   ....[185]....
        /*08b0*/ 	.word	0x0500000f


	//   ....[186]....
        /*08b4*/ 	.word	0x0500000f


	//   ....[187]....
        /*08b8*/ 	.word	0x0500000f


	//   ....[188]....
        /*08bc*/ 	.word	0x0500000f


	//   ....[189]....
        /*08c0*/ 	.word	0x0500000f


	//   ....[190]....
        /*08c4*/ 	.word	0x0500000f


	//   ....[191]....
        /*08c8*/ 	.word	0x0500000f


	//   ....[192]....
        /*08cc*/ 	.word	0x0500000f


	//   ....[193]....
        /*08d0*/ 	.word	0x0500000f


	//   ....[194]....
        /*08d4*/ 	.word	0x0500000f


	//   ....[195]....
        /*08d8*/ 	.word	0x0500000f


	//----- nvinfo : EIATTR_COOP_GROUP_INSTR_OFFSETS
	.align		4
.L_585:
        /*08dc*/ 	.byte	0x04, 0x28
        /*08de*/ 	.short	(.L_587 - .L_586)


	//   ....[0]....
.L_586:
        /*08e0*/ 	.word	0x00000070


	//   ....[1]....
        /*08e4*/ 	.word	0x000001a0


	//   ....[2]....
        /*08e8*/ 	.word	0x000001f0


	//   ....[3]....
        /*08ec*/ 	.word	0x00000420


	//   ....[4]....
        /*08f0*/ 	.word	0x00000580


	//   ....[5]....
        /*08f4*/ 	.word	0x000006a0


	//   ....[6]....
        /*08f8*/ 	.word	0x00000800


	//   ....[7]....
        /*08fc*/ 	.word	0x00006500


	//   ....[8]....
        /*0900*/ 	.word	0x00006c80


	//   ....[9]....
        /*0904*/ 	.word	0x00006c90


	//   ....[10]....
        /*0908*/ 	.word	0x00006ca0


	//   ....[11]....
        /*090c*/ 	.word	0x00006cb0


	//   ....[12]....
        /*0910*/ 	.word	0x00006fc0


	//   ....[13]....
        /*0914*/ 	.word	0x00006fd0


	//   ....[14]....
        /*0918*/ 	.word	0x00006fe0


	//   ....[15]....
        /*091c*/ 	.word	0x00006ff0


	//   ....[16]....
        /*0920*/ 	.word	0x000081c0


	//   ....[17]....
        /*0924*/ 	.word	0x000081e0


	//   ....[18]....
        /*0928*/ 	.word	0x000081f0


	//   ....[19]....
        /*092c*/ 	.word	0x00008200


	//   ....[20]....
        /*0930*/ 	.word	0x000082f0


	//   ....[21]....
        /*0934*/ 	.word	0x00008310


	//   ....[22]....
        /*0938*/ 	.word	0x000083b0


	//   ....[23]....
        /*093c*/ 	.word	0x000083e0


	//   ....[24]....
        /*0940*/ 	.word	0x00009b20


	//   ....[25]....
        /*0944*/ 	.word	0x00009b80


	//   ....[26]....
        /*0948*/ 	.word	0x0000a2e0


	//   ....[27]....
        /*094c*/ 	.word	0x0000a340


	//   ....[28]....
        /*0950*/ 	.word	0x0000aa80


	//   ....[29]....
        /*0954*/ 	.word	0x0000ab00


	//   ....[30]....
        /*0958*/ 	.word	0x0000bba0


	//   ....[31]....
        /*095c*/ 	.word	0x0000bbe0


	//   ....[32]....
        /*0960*/ 	.word	0x0000c7b0


	//   ....[33]....
        /*0964*/ 	.word	0x0000c850


	//   ....[34]....
        /*0968*/ 	.word	0x0000d1f0


	//   ....[35]....
        /*096c*/ 	.word	0x0000d3f0


	//   ....[36]....
        /*0970*/ 	.word	0x0000ef50


	//   ....[37]....
        /*0974*/ 	.word	0x0000efb0


	//   ....[38]....
        /*0978*/ 	.word	0x0000f970


	//   ....[39]....
        /*097c*/ 	.word	0x0000f9d0


	//   ....[40]....
        /*0980*/ 	.word	0x00010af0


	//   ....[41]....
        /*0984*/ 	.word	0x00010b90


	//   ....[42]....
        /*0988*/ 	.word	0x00010c20


	//   ....[43]....
        /*098c*/ 	.word	0x00010df0


	//   ....[44]....
        /*0990*/ 	.word	0x000125c0


	//   ....[45]....
        /*0994*/ 	.word	0x000125e0


	//   ....[46]....
        /*0998*/ 	.word	0x000125f0


	//   ....[47]....
        /*099c*/ 	.word	0x00012600


	//   ....[48]....
        /*09a0*/ 	.word	0x00013000


	//   ....[49]....
        /*09a4*/ 	.word	0x00013010


	//   ....[50]....
        /*09a8*/ 	.word	0x00013210


	//   ....[51]....
        /*09ac*/ 	.word	0x00013220


	//   ....[52]....
        /*09b0*/ 	.word	0x000133e0


	//   ....[53]....
        /*09b4*/ 	.word	0x000133f0


	//   ....[54]....
        /*09b8*/ 	.word	0x000135b0


	//   ....[55]....
        /*09bc*/ 	.word	0x000135c0


	//   ....[56]....
        /*09c0*/ 	.word	0x00013a20


	//   ....[57]....
        /*09c4*/ 	.word	0x00013a30


	//   ....[58]....
        /*09c8*/ 	.word	0x000147d0


	//   ....[59]....
        /*09cc*/ 	.word	0x000147e0


	//   ....[60]....
        /*09d0*/ 	.word	0x00015d90


	//   ....[61]....
        /*09d4*/ 	.word	0x00015da0


	//   ....[62]....
        /*09d8*/ 	.word	0x00015f70


	//   ....[63]....
        /*09dc*/ 	.word	0x00015f80


	//   ....[64]....
        /*09e0*/ 	.word	0x00016140


	//   ....[65]....
        /*09e4*/ 	.word	0x00016150


	//   ....[66]....
        /*09e8*/ 	.word	0x00016310


	//   ....[67]....
        /*09ec*/ 	.word	0x00016320


	//   ....[68]....
        /*09f0*/ 	.word	0x00016540


	//   ....[69]....
        /*09f4*/ 	.word	0x00016750


	//   ....[70]....
        /*09f8*/ 	.word	0x00016780


	//   ....[71]....
        /*09fc*/ 	.word	0x000167b0


	//   ....[72]....
        /*0a00*/ 	.word	0x000167e0


	//   ....[73]....
        /*0a04*/ 	.word	0x00016810


	//   ....[74]....
        /*0a08*/ 	.word	0x00016840


	//   ....[75]....
        /*0a0c*/ 	.word	0x000169e0


	//   ....[76]....
        /*0a10*/ 	.word	0x00016a10


	//   ....[77]....
        /*0a14*/ 	.word	0x00016a40


	//   ....[78]....
        /*0a18*/ 	.word	0x00016a70


	//   ....[79]....
        /*0a1c*/ 	.word	0x00016aa0


	//   ....[80]....
        /*0a20*/ 	.word	0x00016ad0


	//   ....[81]....
        /*0a24*/ 	.word	0x00016b70


	//   ....[82]....
        /*0a28*/ 	.word	0x00016ba0


	//   ....[83]....
        /*0a2c*/ 	.word	0x00016bb0


	//   ....[84]....
        /*0a30*/ 	.word	0x00016be0


	//   ....[85]....
        /*0a34*/ 	.word	0x00018180


	//   ....[86]....
        /*0a38*/ 	.word	0x00019e10


	//   ....[87]....
        /*0a3c*/ 	.word	0x0001a900


	//   ....[88]....
        /*0a40*/ 	.word	0x0001a910


	//   ....[89]....
        /*0a44*/ 	.word	0x0001a9b0


	//   ....[90]....
        /*0a48*/ 	.word	0x0001a9c0


	//   ....[91]....
        /*0a4c*/ 	.word	0x0001aa40


	//   ....[92]....
        /*0a50*/ 	.word	0x0001aa50


	//   ....[93]....
        /*0a54*/ 	.word	0x0001aad0


	//   ....[94]....
        /*0a58*/ 	.word	0x0001aae0


	//   ....[95]....
        /*0a5c*/ 	.word	0x0001ab60


	//   ....[96]....
        /*0a60*/ 	.word	0x0001ab70


	//   ....[97]....
        /*0a64*/ 	.word	0x0001abf0


	//   ....[98]....
        /*0a68*/ 	.word	0x0001ac00


	//   ....[99]....
        /*0a6c*/ 	.word	0x0001ac80


	//   ....[100]....
        /*0a70*/ 	.word	0x0001ac90


	//   ....[101]....
        /*0a74*/ 	.word	0x0001ace0


	//   ....[102]....
        /*0a78*/ 	.word	0x0001ad00


	//   ....[103]....
        /*0a7c*/ 	.word	0x0001d850


	//   ....[104]....
        /*0a80*/ 	.word	0x0001d8d0


	//   ....[105]....
        /*0a84*/ 	.word	0x0001d900


	//   ....[106]....
        /*0a88*/ 	.word	0x0001d910


	//   ....[107]....
        /*0a8c*/ 	.word	0x0001d940


	//   ....[108]....
        /*0a90*/ 	.word	0x0001d970


	//   ....[109]....
        /*0a94*/ 	.word	0x0001d9a0


	//   ....[110]....
        /*0a98*/ 	.word	0x0001d9d0


	//   ....[111]....
        /*0a9c*/ 	.word	0x0001db90


	//   ....[112]....
        /*0aa0*/ 	.word	0x0001dbc0


	//   ....[113]....
        /*0aa4*/ 	.word	0x0001dbf0


	//   ....[114]....
        /*0aa8*/ 	.word	0x0001dc20


	//   ....[115]....
        /*0aac*/ 	.word	0x0001dc50


	//   ....[116]....
        /*0ab0*/ 	.word	0x0001dc80


	//   ....[117]....
        /*0ab4*/ 	.word	0x0001dd50


	//   ....[118]....
        /*0ab8*/ 	.word	0x0001dd70


	//   ....[119]....
        /*0abc*/ 	.word	0x0001dd80


	//   ....[120]....
        /*0ac0*/ 	.word	0x0001de00


	//   ....[121]....
        /*0ac4*/ 	.word	0x0001e930


	//   ....[122]....
        /*0ac8*/ 	.word	0x0001ed60


	//   ....[123]....
        /*0acc*/ 	.word	0x0001ee00


	//   ....[124]....
        /*0ad0*/ 	.word	0x0001ee90


	//   ....[125]....
        /*0ad4*/ 	.word	0x0001eee0


	//   ....[126]....
        /*0ad8*/ 	.word	0x0001ef30


	//   ....[127]....
        /*0adc*/ 	.word	0x0001efc0


	//   ....[128]....
        /*0ae0*/ 	.word	0x0001f050


	//   ....[129]....
        /*0ae4*/ 	.word	0x0001f0a0


	//   ....[130]....
        /*0ae8*/ 	.word	0x0001f0f0


	//   ....[131]....
        /*0aec*/ 	.word	0x0001f1f0


	//   ....[132]....
        /*0af0*/ 	.word	0x0001f2a0


	//   ....[133]....
        /*0af4*/ 	.word	0x0001f320


	//   ....[134]....
        /*0af8*/ 	.word	0x0001f390


	//   ....[135]....
        /*0afc*/ 	.word	0x0001f4d0


	//   ....[136]....
        /*0b00*/ 	.word	0x0001f5e0


	//   ....[137]....
        /*0b04*/ 	.word	0x0001f6a0


	//   ....[138]....
        /*0b08*/ 	.word	0x0001f6f0


	//   ....[139]....
        /*0b0c*/ 	.word	0x0001f9a0


	//   ....[140]....
        /*0b10*/ 	.word	0x0001f9f0


	//   ....[141]....
        /*0b14*/ 	.word	0x0001fa80


	//   ....[142]....
        /*0b18*/ 	.word	0x0001fb10


	//   ....[143]....
        /*0b1c*/ 	.word	0x0001fba0


	//   ....[144]....
        /*0b20*/ 	.word	0x0001fc30


	//   ....[145]....
        /*0b24*/ 	.word	0x0001fcc0


	//   ....[146]....
        /*0b28*/ 	.word	0x0001fd50


	//   ....[147]....
        /*0b2c*/ 	.word	0x0001fdd0


	//   ....[148]....
        /*0b30*/ 	.word	0x0001fe20


	//   ....[149]....
        /*0b34*/ 	.word	0x0001fec0


	//   ....[150]....
        /*0b38*/ 	.word	0x0001ff50


	//   ....[151]....
        /*0b3c*/ 	.word	0x0001ffe0


	//   ....[152]....
        /*0b40*/ 	.word	0x00020030


	//   ....[153]....
        /*0b44*/ 	.word	0x000200c0


	//   ....[154]....
        /*0b48*/ 	.word	0x00020150


	//   ....[155]....
        /*0b4c*/ 	.word	0x000201e0


	//   ....[156]....
        /*0b50*/ 	.word	0x00020270


	//   ....[157]....
        /*0b54*/ 	.word	0x00020300


	//   ....[158]....
        /*0b58*/ 	.word	0x00020390


	//   ....[159]....
        /*0b5c*/ 	.word	0x00020450


	//   ....[160]....
        /*0b60*/ 	.word	0x00020730


	//   ....[161]....
        /*0b64*/ 	.word	0x00020910


	//   ....[162]....
        /*0b68*/ 	.word	0x00020960


	//   ....[163]....
        /*0b6c*/ 	.word	0x000209c0


	//   ....[164]....
        /*0b70*/ 	.word	0x00020ab0


	//   ....[165]....
        /*0b74*/ 	.word	0x00020b10


	//   ....[166]....
        /*0b78*/ 	.word	0x00020c00


	//   ....[167]....
        /*0b7c*/ 	.word	0x00020c60


	//   ....[168]....
        /*0b80*/ 	.word	0x00020d50


	//   ....[169]....
        /*0b84*/ 	.word	0x00020db0


	//   ....[170]....
        /*0b88*/ 	.word	0x00020ea0


	//   ....[171]....
        /*0b8c*/ 	.word	0x00020f00


	//   ....[172]....
        /*0b90*/ 	.word	0x00020ff0


	//   ....[173]....
        /*0b94*/ 	.word	0x00021050


	//   ....[174]....
        /*0b98*/ 	.word	0x00021120


	//   ....[175]....
        /*0b9c*/ 	.word	0x000211a0


	//   ....[176]....
        /*0ba0*/ 	.word	0x00021270


	//   ....[177]....
        /*0ba4*/ 	.word	0x000215a0


	//   ....[178]....
        /*0ba8*/ 	.word	0x00021640


	//   ....[179]....
        /*0bac*/ 	.word	0x000217e0


	//   ....[180]....
        /*0bb0*/ 	.word	0x00021860


	//   ....[181]....
        /*0bb4*/ 	.word	0x000218e0


	//   ....[182]....
        /*0bb8*/ 	.word	0x00021960


	//   ....[183]....
        /*0bbc*/ 	.word	0x000219e0


	//   ....[184]....
        /*0bc0*/ 	.word	0x00021a70


	//   ....[185]....
        /*0bc4*/ 	.word	0x00021b10


	//   ....[186]....
        /*0bc8*/ 	.word	0x00021bc0


	//   ....[187]....
        /*0bcc*/ 	.word	0x00021c40


	//   ....[188]....
        /*0bd0*/ 	.word	0x00021cc0


	//   ....[189]....
        /*0bd4*/ 	.word	0x00021d40


	//   ....[190]....
        /*0bd8*/ 	.word	0x00021dd0


	//   ....[191]....
        /*0bdc*/ 	.word	0x00021e50


	//   ....[192]....
        /*0be0*/ 	.word	0x00021f00


	//   ....[193]....
        /*0be4*/ 	.word	0x00021f50


	//   ....[194]....
        /*0be8*/ 	.word	0x00022010


	//   ....[195]....
        /*0bec*/ 	.word	0x00022140


	//----- nvinfo : EIATTR_REG_RECONFIG
	.align		4
.L_587:
        /*0bf0*/ 	.byte	0x01, 0x54
	.zero		2


	//----- nvinfo : EIATTR_SYSCALL_OFFSETS
	.align		4
        /*0bf4*/ 	.byte	0x04, 0x46
        /*0bf6*/ 	.short	(.L_589 - .L_588)


	//   ....[0]....
.L_588:
        /*0bf8*/ 	.word	0x00001ed0


	//   ....[1]....
        /*0bfc*/ 	.word	0x00002020


	//   ....[2]....
        /*0c00*/ 	.word	0x000066a0


	//   ....[3]....
        /*0c04*/ 	.word	0x000069b0


	//   ....[4]....
        /*0c08*/ 	.word	0x00019a30


	//   ....[5]....
        /*0c0c*/ 	.word	0x00019b80


	//   ....[6]....
        /*0c10*/ 	.word	0x00019c80


	//   ....[7]....
        /*0c14*/ 	.word	0x0001a520


	//----- nvinfo : EIATTR_MBARRIER_INSTR_OFFSETS
	.align		4
.L_589:
        /*0c18*/ 	.byte	0x04, 0x39
        /*0c1a*/ 	.short	(.L_591 - .L_590)


	//   ....[0]....
.L_590:
        /*0c1c*/ 	.word	0x000002d0
        /*0c20*/ 	.word	0x000000ff
        /*0c24*/ 	.word	0x00022800
        /*0c28*/ 	.short	0x0100
        /*0c2a*/ 	.byte	0x08
	.zero		1


	//   ....[1]....
        /*0c2c*/ 	.word	0x000002e0
        /*0c30*/ 	.word	0x000000ff
        /*0c34*/ 	.word	0x00022820
        /*0c38*/ 	.short	0x0100
        /*0c3a*/ 	.byte	0x08
	.zero		1


	//   ....[2]....
        /*0c3c*/ 	.word	0x000003d0
        /*0c40*/ 	.word	0x000000ff
        /*0c44*/ 	.word	0x00022830
        /*0c48*/ 	.short	0x0100
        /*0c4a*/ 	.byte	0x08
	.zero		1


	//   ....[3]....
        /*0c4c*/ 	.word	0x000003e0
        /*0c50*/ 	.word	0x000000ff
        /*0c54*/ 	.word	0x00022840
        /*0c58*/ 	.short	0x0100
        /*0c5a*/ 	.byte	0x08
	.zero		1


	//   ....[4]....
        /*0c5c*/ 	.word	0x000003f0
        /*0c60*/ 	.word	0x000000ff
        /*0c64*/ 	.word	0x00022838
        /*0c68*/ 	.short	0x0100
        /*0c6a*/ 	.byte	0x08
	.zero		1


	//   ....[5]....
        /*0c6c*/ 	.word	0x00000400
        /*0c70*/ 	.word	0x000000ff
        /*0c74*/ 	.word	0x00022848
        /*0c78*/ 	.short	0x0100
        /*0c7a*/ 	.byte	0x08
	.zero		1


	//   ....[6]....
        /*0c7c*/ 	.word	0x00000530
        /*0c80*/ 	.word	0x000000ff
        /*0c84*/ 	.word	0x00022850
        /*0c88*/ 	.short	0x0100
        /*0c8a*/ 	.byte	0x08
	.zero		1


	//   ....[7]....
        /*0c8c*/ 	.word	0x00000540
        /*0c90*/ 	.word	0x000000ff
        /*0c94*/ 	.word	0x00022860
        /*0c98*/ 	.short	0x0100
        /*0c9a*/ 	.byte	0x08
	.zero		1


	//   ....[8]....
        /*0c9c*/ 	.word	0x00000550
        /*0ca0*/ 	.word	0x000000ff
        /*0ca4*/ 	.word	0x00022858
        /*0ca8*/ 	.short	0x0100
        /*0caa*/ 	.byte	0x08
	.zero		1


	//   ....[9]....
        /*0cac*/ 	.word	0x00000560
        /*0cb0*/ 	.word	0x000000ff
        /*0cb4*/ 	.word	0x00022868
        /*0cb8*/ 	.short	0x0100
        /*0cba*/ 	.byte	0x08
	.zero		1


	//   ....[10]....
        /*0cbc*/ 	.word	0x00000650
        /*0cc0*/ 	.word	0x000000ff
        /*0cc4*/ 	.word	0x00022870
        /*0cc8*/ 	.short	0x0100
        /*0cca*/ 	.byte	0x06
	.zero		1


	//   ....[11]....
        /*0ccc*/ 	.word	0x00000660
        /*0cd0*/ 	.word	0x000000ff
        /*0cd4*/ 	.word	0x00022880
        /*0cd8*/ 	.short	0x0100
        /*0cda*/ 	.byte	0x06
	.zero		1


	//   ....[12]....
        /*0cdc*/ 	.word	0x00000670
        /*0ce0*/ 	.word	0x000000ff
        /*0ce4*/ 	.word	0x00022878
        /*0ce8*/ 	.short	0x0100
        /*0cea*/ 	.byte	0x06
	.zero		1


	//   ....[13]....
        /*0cec*/ 	.word	0x00000680
        /*0cf0*/ 	.word	0x000000ff
        /*0cf4*/ 	.word	0x00022888
        /*0cf8*/ 	.short	0x0100
        /*0cfa*/ 	.byte	0x06
	.zero		1


	//   ....[14]....
        /*0cfc*/ 	.word	0x000007b0
        /*0d00*/ 	.word	0x000000ff
        /*0d04*/ 	.word	0x00022890
        /*0d08*/ 	.short	0x0100
        /*0d0a*/ 	.byte	0x08
	.zero		1


	//   ....[15]....
        /*0d0c*/ 	.word	0x000007c0
        /*0d10*/ 	.word	0x000000ff
        /*0d14*/ 	.word	0x000228a0
        /*0d18*/ 	.short	0x0100
        /*0d1a*/ 	.byte	0x08
	.zero		1


	//   ....[16]....
        /*0d1c*/ 	.word	0x000007d0
        /*0d20*/ 	.word	0x000000ff
        /*0d24*/ 	.word	0x00022898
        /*0d28*/ 	.short	0x0100
        /*0d2a*/ 	.byte	0x08
	.zero		1


	//   ....[17]....
        /*0d2c*/ 	.word	0x000007e0
        /*0d30*/ 	.word	0x000000ff
        /*0d34*/ 	.word	0x000228a8
        /*0d38*/ 	.short	0x0100
        /*0d3a*/ 	.byte	0x08
	.zero		1


	//   ....[18]....
        /*0d3c*/ 	.word	0x00000910
        /*0d40*/ 	.word	0x000000ff
        /*0d44*/ 	.word	0x000228b0
        /*0d48*/ 	.short	0x0100
        /*0d4a*/ 	.byte	0x08
	.zero		1


	//   ....[19]....
        /*0d4c*/ 	.word	0x00000920
        /*0d50*/ 	.word	0x000000ff
        /*0d54*/ 	.word	0x000228c0
        /*0d58*/ 	.short	0x0100
        /*0d5a*/ 	.byte	0x08
	.zero		1


	//   ....[20]....
        /*0d5c*/ 	.word	0x00000930
        /*0d60*/ 	.word	0x000000ff
        /*0d64*/ 	.word	0x000228b8
        /*0d68*/ 	.short	0x0100
        /*0d6a*/ 	.byte	0x08
	.zero		1


	//   ....[21]....
        /*0d6c*/ 	.word	0x00000940
        /*0d70*/ 	.word	0x000000ff
        /*0d74*/ 	.word	0x000228c8
        /*0d78*/ 	.short	0x0100
        /*0d7a*/ 	.byte	0x08
	.zero		1


	//   ....[22]....
        /*0d7c*/ 	.word	0x00003260
        /*0d80*/ 	.word	0x00000060
        /*0d84*/ 	.word	0x00022890
        /*0d88*/ 	.short	0x010a
        /*0d8a*/ 	.byte	0x3f
	.zero		1


	//   ....[23]....
        /*0d8c*/ 	.word	0x000043c0
        /*0d90*/ 	.word	0x00000060
        /*0d94*/ 	.word	0x00022890
        /*0d98*/ 	.short	0x010a
        /*0d9a*/ 	.byte	0x3f
	.zero		1


	//   ....[24]....
        /*0d9c*/ 	.word	0x000053f0
        /*0da0*/ 	.word	0x00000060
        /*0da4*/ 	.word	0x00022890
        /*0da8*/ 	.short	0x010a
        /*0daa*/ 	.byte	0x3f
	.zero		1


	//   ....[25]....
        /*0dac*/ 	.word	0x00005600
        /*0db0*/ 	.word	0x00000020
        /*0db4*/ 	.word	0x00000000
        /*0db8*/ 	.short	0x0101
        /*0dba*/ 	.byte	0x3f
	.zero		1


	//   ....[26]....
        /*0dbc*/ 	.word	0x00005640
        /*0dc0*/ 	.word	0x00000060
        /*0dc4*/ 	.word	0x000228b0
        /*0dc8*/ 	.short	0x010a
        /*0dca*/ 	.byte	0x3f
	.zero		1


	//   ....[27]....
        /*0dcc*/ 	.word	0x00005c90
        /*0dd0*/ 	.word	0x00000060
        /*0dd4*/ 	.word	0x00000000
        /*0dd8*/ 	.short	0x0101
        /*0dda*/ 	.byte	0x3f
	.zero		1


	//   ....[28]....
        /*0ddc*/ 	.word	0x00006730
        /*0de0*/ 	.word	0x00000012
        /*0de4*/ 	.word	0x00022800
        /*0de8*/ 	.short	0x010a
        /*0dea*/ 	.byte	0x3f
	.zero		1


	//   ....[29]....
        /*0dec*/ 	.word	0x00006780
        /*0df0*/ 	.word	0x00000012
        /*0df4*/ 	.word	0x00022800
        /*0df8*/ 	.short	0x010a
        /*0dfa*/ 	.byte	0x3f
	.zero		1


	//   ....[30]....
        /*0dfc*/ 	.word	0x00007220
        /*0e00*/ 	.word	0x00000012
        /*0e04*/ 	.word	0x00022800
        /*0e08*/ 	.short	0x010a
        /*0e0a*/ 	.byte	0x3f
	.zero		1


	//   ....[31]....
        /*0e0c*/ 	.word	0x00008630
        /*0e10*/ 	.word	0x00000012
        /*0e14*/ 	.word	0x00022800
        /*0e18*/ 	.short	0x010a
        /*0e1a*/ 	.byte	0x3f
	.zero		1


	//   ....[32]....
        /*0e1c*/ 	.word	0x00009470
        /*0e20*/ 	.word	0x0000000f
        /*0e24*/ 	.word	0x00022830
        /*0e28*/ 	.short	0x010a
        /*0e2a*/ 	.byte	0x3f
	.zero		1


	//   ....[33]....
        /*0e2c*/ 	.word	0x00009510
        /*0e30*/ 	.word	0x0000000f
        /*0e34*/ 	.word	0x00022830
        /*0e38*/ 	.short	0x010a
        /*0e3a*/ 	.byte	0x3f
	.zero		1


	//   ....[34]....
        /*0e3c*/ 	.word	0x0000adf0
        /*0e40*/ 	.word	0x00000027
        /*0e44*/ 	.word	0x00000000
        /*0e48*/ 	.short	0x0101
        /*0e4a*/ 	.byte	0x3f
	.zero		1


	//   ....[35]....
        /*0e4c*/ 	.word	0x0000b400
        /*0e50*/ 	.word	0x0000000f
        /*0e54*/ 	.word	0x00022850
        /*0e58*/ 	.short	0x010a
        /*0e5a*/ 	.byte	0x3f
	.zero		1


	//   ....[36]....
        /*0e5c*/ 	.word	0x0000b450
        /*0e60*/ 	.word	0x0000000f
        /*0e64*/ 	.word	0x00022850
        /*0e68*/ 	.short	0x010a
        /*0e6a*/ 	.byte	0x3f
	.zero		1


	//   ....[37]....
        /*0e6c*/ 	.word	0x0000b8c0
        /*0e70*/ 	.word	0x0000000f
        /*0e74*/ 	.word	0x00000000
        /*0e78*/ 	.short	0x0101
        /*0e7a*/ 	.byte	0x3f
	.zero		1


	//   ....[38]....
        /*0e7c*/ 	.word	0x0000b9f0
        /*0e80*/ 	.word	0x00000015
        /*0e84*/ 	.word	0x00022830
        /*0e88*/ 	.short	0x010a
        /*0e8a*/ 	.byte	0x3f
	.zero		1


	//   ....[39]....
        /*0e8c*/ 	.word	0x0000baa0
        /*0e90*/ 	.word	0x00000015
        /*0e94*/ 	.word	0x00022830
        /*0e98*/ 	.short	0x010a
        /*0e9a*/ 	.byte	0x3f
	.zero		1


	//   ....[40]....
        /*0e9c*/ 	.word	0x0000d7a0
        /*0ea0*/ 	.word	0x0000009d
        /*0ea4*/ 	.word	0x00000000
        /*0ea8*/ 	.short	0x0101
        /*0eaa*/ 	.byte	0x3f
	.zero		1


	//   ....[41]....
        /*0eac*/ 	.word	0x0000e1b0
        /*0eb0*/ 	.word	0x00000015
        /*0eb4*/ 	.word	0x00022850
        /*0eb8*/ 	.short	0x010a
        /*0eba*/ 	.byte	0x3f
	.zero		1


	//   ....[42]....
        /*0ebc*/ 	.word	0x0000e200
        /*0ec0*/ 	.word	0x00000015
        /*0ec4*/ 	.word	0x00022850
        /*0ec8*/ 	.short	0x010a
        /*0eca*/ 	.byte	0x3f
	.zero		1


	//   ....[43]....
        /*0ecc*/ 	.word	0x0000e5d0
        /*0ed0*/ 	.word	0x00000015
        /*0ed4*/ 	.word	0x00000000
        /*0ed8*/ 	.short	0x0101
        /*0eda*/ 	.byte	0x3f
	.zero		1


	//   ....[44]....
        /*0edc*/ 	.word	0x0000e6d0
        /*0ee0*/ 	.word	0x0000000f
        /*0ee4*/ 	.word	0x00022830
        /*0ee8*/ 	.short	0x010a
        /*0eea*/ 	.byte	0x3f
	.zero		1


	//   ....[45]....
        /*0eec*/ 	.word	0x0000e730
        /*0ef0*/ 	.word	0x0000000f
        /*0ef4*/ 	.word	0x00022830
        /*0ef8*/ 	.short	0x010a
        /*0efa*/ 	.byte	0x3f
	.zero		1


	//   ....[46]....
        /*0efc*/ 	.word	0x0000fdb0
        /*0f00*/ 	.word	0x000000a0
        /*0f04*/ 	.word	0x00000000
        /*0f08*/ 	.short	0x0101
        /*0f0a*/ 	.byte	0x3f
	.zero		1


	//   ....[47]....
        /*0f0c*/ 	.word	0x000106a0
        /*0f10*/ 	.word	0x0000000f
        /*0f14*/ 	.word	0x00022850
        /*0f18*/ 	.short	0x010a
        /*0f1a*/ 	.byte	0x3f
	.zero		1


	//   ....[48]....
        /*0f1c*/ 	.word	0x000106f0
        /*0f20*/ 	.word	0x0000000f
        /*0f24*/ 	.word	0x00022850
        /*0f28*/ 	.short	0x010a
        /*0f2a*/ 	.byte	0x3f
	.zero		1


	//   ....[49]....
        /*0f2c*/ 	.word	0x00010ac0
        /*0f30*/ 	.word	0x0000000f
        /*0f34*/ 	.word	0x00000000
        /*0f38*/ 	.short	0x0101
        /*0f3a*/ 	.byte	0x3f
	.zero		1


	//   ....[50]....
        /*0f3c*/ 	.word	0x00012fa0
        /*0f40*/ 	.word	0x00000003
        /*0f44*/ 	.word	0x00000000
        /*0f48*/ 	.short	0x0101
        /*0f4a*/ 	.byte	0x3f
	.zero		1


	//   ....[51]....
        /*0f4c*/ 	.word	0x00013980
        /*0f50*/ 	.word	0x00000003
        /*0f54*/ 	.word	0x00000000
        /*0f58*/ 	.short	0x0101
        /*0f5a*/ 	.byte	0x3f
	.zero		1


	//   ....[52]....
        /*0f5c*/ 	.word	0x00018260
        /*0f60*/ 	.word	0x00000012
        /*0f64*/ 	.word	0x00022820
        /*0f68*/ 	.short	0x010a
        /*0f6a*/ 	.byte	0x3f
	.zero		1


	//   ....[53]....
        /*0f6c*/ 	.word	0x00018330
        /*0f70*/ 	.word	0x00000004
        /*0f74*/ 	.word	0x000228a0
        /*0f78*/ 	.short	0x010a
        /*0f7a*/ 	.byte	0x3f
	.zero		1


	//   ....[54]....
        /*0f7c*/ 	.word	0x00018570
        /*0f80*/ 	.word	0x00000004
        /*0f84*/ 	.word	0x000228c0
        /*0f88*/ 	.short	0x010a
        /*0f8a*/ 	.byte	0x3f
	.zero		1


	//   ....[55]....
        /*0f8c*/ 	.word	0x00018c10
        /*0f90*/ 	.word	0x00000005
        /*0f94*/ 	.word	0x000228a0
        /*0f98*/ 	.short	0x010a
        /*0f9a*/ 	.byte	0x3f
	.zero		1


	//   ....[56]....
        /*0f9c*/ 	.word	0x00018e40
        /*0fa0*/ 	.word	0x00000005
        /*0fa4*/ 	.word	0x000228c0
        /*0fa8*/ 	.short	0x010a
        /*0faa*/ 	.byte	0x3f
	.zero		1


	//   ....[57]....
        /*0fac*/ 	.word	0x0001a070
        /*0fb0*/ 	.word	0x00000000
        /*0fb4*/ 	.word	0x00022840
        /*0fb8*/ 	.short	0x010a
        /*0fba*/ 	.byte	0x3f
	.zero		1


	//   ....[58]....
        /*0fbc*/ 	.word	0x0001ada0
        /*0fc0*/ 	.word	0x00000012
        /*0fc4*/ 	.word	0x00022800
        /*0fc8*/ 	.short	0x0107
        /*0fca*/ 	.byte	0x3f
	.zero		1


	//   ....[59]....
        /*0fcc*/ 	.word	0x0001ae90
        /*0fd0*/ 	.word	0x00000012
        /*0fd4*/ 	.word	0x00022800
        /*0fd8*/ 	.short	0x0101
        /*0fda*/ 	.byte	0x3f
	.zero		1


	//   ....[60]....
        /*0fdc*/ 	.word	0x0001aeb0
        /*0fe0*/ 	.word	0x00000012
        /*0fe4*/ 	.word	0x00022820
        /*0fe8*/ 	.short	0x010a
        /*0fea*/ 	.byte	0x3f
	.zero		1


	//   ....[61]....
        /*0fec*/ 	.word	0x0001af90
        /*0ff0*/ 	.word	0x00000002
        /*0ff4*/ 	.word	0x00022860
        /*0ff8*/ 	.short	0x010a
        /*0ffa*/ 	.byte	0x3f
	.zero		1


	//   ....[62]....
        /*0ffc*/ 	.word	0x0001b860
        /*1000*/ 	.word	0x00000002
        /*1004*/ 	.word	0x00022840
        /*1008*/ 	.short	0x010a
        /*100a*/ 	.byte	0x3f
	.zero		1


	//   ....[63]....
        /*100c*/ 	.word	0x0001bac0
        /*1010*/ 	.word	0x00000002
        /*1014*/ 	.word	0x00022860
        /*1018*/ 	.short	0x010a
        /*101a*/ 	.byte	0x3f
	.zero		1


	//   ....[64]....
        /*101c*/ 	.word	0x0001c2c0
        /*1020*/ 	.word	0x00000003
        /*1024*/ 	.word	0x00022840
        /*1028*/ 	.short	0x010a
        /*102a*/ 	.byte	0x3f
	.zero		1


	//   ....[65]....
        /*102c*/ 	.word	0x0001c510
        /*1030*/ 	.word	0x00000003
        /*1034*/ 	.word	0x00022860
        /*1038*/ 	.short	0x010a
        /*103a*/ 	.byte	0x3f
	.zero		1


	//   ....[66]....
        /*103c*/ 	.word	0x0001cc90
        /*1040*/ 	.word	0x00000003
        /*1044*/ 	.word	0x00022840
        /*1048*/ 	.short	0x010a
        /*104a*/ 	.byte	0x3f
	.zero		1


	//   ....[67]....
        /*104c*/ 	.word	0x0001cef0
        /*1050*/ 	.word	0x00000003
        /*1054*/ 	.word	0x00022860
        /*1058*/ 	.short	0x010a
        /*105a*/ 	.byte	0x3f
	.zero		1


	//   ....[68]....
        /*105c*/ 	.word	0x0001e8b0
        /*1060*/ 	.word	0x00000000
        /*1064*/ 	.word	0x00022820
        /*1068*/ 	.short	0x010a
        /*106a*/ 	.byte	0x3f
	.zero		1


	//   ....[69]....
        /*106c*/ 	.word	0x0001ea60
        /*1070*/ 	.word	0x00000006
        /*1074*/ 	.word	0x00000000
        /*1078*/ 	.short	0x010a
        /*107a*/ 	.byte	0x3f
	.zero		1


	//   ....[70]....
        /*107c*/ 	.word	0x0001ead0
        /*1080*/ 	.word	0x00000007
        /*1084*/ 	.word	0x00000000
        /*1088*/ 	.short	0x010a
        /*108a*/ 	.byte	0x3f
	.zero		1


	//   ....[71]....
        /*108c*/ 	.word	0x0001eb40
        /*1090*/ 	.word	0x00000004
        /*1094*/ 	.word	0x00000000
        /*1098*/ 	.short	0x010a
        /*109a*/ 	.byte	0x3f
	.zero		1


	//   ....[72]....
        /*109c*/ 	.word	0x0001eb70
        /*10a0*/ 	.word	0x00000003
        /*10a4*/ 	.word	0x00000000
        /*10a8*/ 	.short	0x010a
        /*10aa*/ 	.byte	0x3f
	.zero		1


	//   ....[73]....
        /*10ac*/ 	.word	0x0001ebd0
        /*10b0*/ 	.word	0x00000060
        /*10b4*/ 	.word	0x00022890
        /*10b8*/ 	.short	0x010a
        /*10ba*/ 	.byte	0x3f
	.zero		1


	//   ....[74]....
        /*10bc*/ 	.word	0x0001ec20
        /*10c0*/ 	.word	0x00000060
        /*10c4*/ 	.word	0x00022890
        /*10c8*/ 	.short	0x010a
        /*10ca*/ 	.byte	0x3f
	.zero		1


	//   ....[75]....
        /*10cc*/ 	.word	0x0001ec70
        /*10d0*/ 	.word	0x00000060
        /*10d4*/ 	.word	0x00022890
        /*10d8*/ 	.short	0x010a
        /*10da*/ 	.byte	0x3f
	.zero		1


	//   ....[76]....
        /*10dc*/ 	.word	0x0001ecc0
        /*10e0*/ 	.word	0x00000060
        /*10e4*/ 	.word	0x000228b0
        /*10e8*/ 	.short	0x010a
        /*10ea*/ 	.byte	0x3f
	.zero		1


	//   ....[77]....
        /*10ec*/ 	.word	0x0001f130
        /*10f0*/ 	.word	0x00000012
        /*10f4*/ 	.word	0x00022800
        /*10f8*/ 	.short	0x010a
        /*10fa*/ 	.byte	0x3f
	.zero		1


	//   ....[78]....
        /*10fc*/ 	.word	0x0001f720
        /*1100*/ 	.word	0x00000012
        /*1104*/ 	.word	0x00022800
        /*1108*/ 	.short	0x010a
        /*110a*/ 	.byte	0x3f
	.zero		1


	//   ....[79]....
        /*110c*/ 	.word	0x0001f770
        /*1110*/ 	.word	0x0000000f
        /*1114*/ 	.word	0x00022830
        /*1118*/ 	.short	0x010a
        /*111a*/ 	.byte	0x3f
	.zero		1


	//   ....[80]....
        /*111c*/ 	.word	0x0001f7c0
        /*1120*/ 	.word	0x0000000f
        /*1124*/ 	.word	0x00022850
        /*1128*/ 	.short	0x010a
        /*112a*/ 	.byte	0x3f
	.zero		1


	//   ....[81]....
        /*112c*/ 	.word	0x0001f810
        /*1130*/ 	.word	0x00000015
        /*1134*/ 	.word	0x00022830
        /*1138*/ 	.short	0x010a
        /*113a*/ 	.byte	0x3f
	.zero		1


	//   ....[82]....
        /*113c*/ 	.word	0x0001f860
        /*1140*/ 	.word	0x00000015
        /*1144*/ 	.word	0x00022850
        /*1148*/ 	.short	0x010a
        /*114a*/ 	.byte	0x3f
	.zero		1


	//   ....[83]....
        /*114c*/ 	.word	0x0001f8b0
        /*1150*/ 	.word	0x0000000f
        /*1154*/ 	.word	0x00022830
        /*1158*/ 	.short	0x010a
        /*115a*/ 	.byte	0x3f
	.zero		1


	//   ....[84]....
        /*115c*/ 	.word	0x0001f900
        /*1160*/ 	.word	0x0000000f
        /*1164*/ 	.word	0x00022850
        /*1168*/ 	.short	0x010a
        /*116a*/ 	.byte	0x3f
	.zero		1


	//   ....[85]....
        /*116c*/ 	.word	0x00020510
        /*1170*/ 	.word	0x00000012
        /*1174*/ 	.word	0x00022820
        /*1178*/ 	.short	0x010a
        /*117a*/ 	.byte	0x3f
	.zero		1


	//   ....[86]....
        /*117c*/ 	.word	0x00020560
        /*1180*/ 	.word	0x00000004
        /*1184*/ 	.word	0x000228a0
        /*1188*/ 	.short	0x010a
        /*118a*/ 	.byte	0x3f
	.zero		1


	//   ....[87]....
        /*118c*/ 	.word	0x000205b0
        /*1190*/ 	.word	0x00000004
        /*1194*/ 	.word	0x000228c0
        /*1198*/ 	.short	0x010a
        /*119a*/ 	.byte	0x3f
	.zero		1


	//   ....[88]....
        /*119c*/ 	.word	0x00020600
        /*11a0*/ 	.word	0x00000005
        /*11a4*/ 	.word	0x000228a0
        /*11a8*/ 	.short	0x010a
        /*11aa*/ 	.byte	0x3f
	.zero		1


	//   ....[89]....
        /*11ac*/ 	.word	0x00020650
        /*11b0*/ 	.word	0x00000005
        /*11b4*/ 	.word	0x000228c0
        /*11b8*/ 	.short	0x010a
        /*11ba*/ 	.byte	0x3f
	.zero		1


	//   ....[90]....
        /*11bc*/ 	.word	0x000207f0
        /*11c0*/ 	.word	0x00000000
        /*11c4*/ 	.word	0x00022840
        /*11c8*/ 	.short	0x010a
        /*11ca*/ 	.byte	0x3f
	.zero		1


	//   ....[91]....
        /*11cc*/ 	.word	0x000212b0
        /*11d0*/ 	.word	0x00000012
        /*11d4*/ 	.word	0x00022820
        /*11d8*/ 	.short	0x010a
        /*11da*/ 	.byte	0x3f
	.zero		1


	//   ....[92]....
        /*11dc*/ 	.word	0x00021300
        /*11e0*/ 	.word	0x00000002
        /*11e4*/ 	.word	0x00022860
        /*11e8*/ 	.short	0x010a
        /*11ea*/ 	.byte	0x3f
	.zero		1


	//   ....[93]....
        /*11ec*/ 	.word	0x00021350
        /*11f0*/ 	.word	0x00000002
        /*11f4*/ 	.word	0x00022840
        /*11f8*/ 	.short	0x010a
        /*11fa*/ 	.byte	0x3f
	.zero		1


	//   ....[94]....
        /*11fc*/ 	.word	0x000213a0
        /*1200*/ 	.word	0x00000002
        /*1204*/ 	.word	0x00022860
        /*1208*/ 	.short	0x010a
        /*120a*/ 	.byte	0x3f
	.zero		1


	//   ....[95]....
        /*120c*/ 	.word	0x000213f0
        /*1210*/ 	.word	0x00000003
        /*1214*/ 	.word	0x00022840
        /*1218*/ 	.short	0x010a
        /*121a*/ 	.byte	0x3f
	.zero		1


	//   ....[96]....
        /*121c*/ 	.word	0x00021440
        /*1220*/ 	.word	0x00000003
        /*1224*/ 	.word	0x00022860
        /*1228*/ 	.short	0x010a
        /*122a*/ 	.byte	0x3f
	.zero		1


	//   ....[97]....
        /*122c*/ 	.word	0x00021490
        /*1230*/ 	.word	0x00000003
        /*1234*/ 	.word	0x00022840
        /*1238*/ 	.short	0x010a
        /*123a*/ 	.byte	0x3f
	.zero		1


	//   ....[98]....
        /*123c*/ 	.word	0x000214e0
        /*1240*/ 	.word	0x00000003
        /*1244*/ 	.word	0x00022860
        /*1248*/ 	.short	0x010a
        /*124a*/ 	.byte	0x3f
	.zero		1


	//   ....[99]....
        /*124c*/ 	.word	0x00022060
        /*1250*/ 	.word	0x00000000
        /*1254*/ 	.word	0x00022820
        /*1258*/ 	.short	0x010a
        /*125a*/ 	.byte	0x3f
	.zero		1


	//   ....[100]....
        /*125c*/ 	.word	0x00022200
        /*1260*/ 	.word	0x00000006
        /*1264*/ 	.word	0x00000000
        /*1268*/ 	.short	0x010a
        /*126a*/ 	.byte	0x3f
	.zero		1


	//   ....[101]....
        /*126c*/ 	.word	0x00022250
        /*1270*/ 	.word	0x00000007
        /*1274*/ 	.word	0x00000000
        /*1278*/ 	.short	0x010a
        /*127a*/ 	.byte	0x3f
	.zero		1


	//   ....[102]....
        /*127c*/ 	.word	0x000222a0
        /*1280*/ 	.word	0x00000004
        /*1284*/ 	.word	0x00000000
        /*1288*/ 	.short	0x010a
        /*128a*/ 	.byte	0x3f
	.zero		1


	//----- nvinfo : EIATTR_NUM_MBARRIERS
	.align		4
.L_591:
        /*128c*/ 	.byte	0x03, 0x38
        /*128e*/ 	.short	0x0016


	//----- nvinfo : EIATTR_EXIT_INSTR_OFFSETS
	.align		4
        /*1290*/ 	.byte	0x04, 0x1c
        /*1292*/ 	.short	(.L_593 - .L_592)


	//   ....[0]....
.L_592:
        /*1294*/ 	.word	0x0001ebc0


	//----- nvinfo : EIATTR_MAX_THREADS
	.align		4
.L_593:
        /*1298*/ 	.byte	0x04, 0x05
        /*129a*/ 	.short	(.L_595 - .L_594)
.L_594:
        /*129c*/ 	.word	0x00000180
        /*12a0*/ 	.word	0x00000001
        /*12a4*/ 	.word	0x00000001


	//----- nvinfo : EIATTR_CRS_STACK_SIZE
	.align		4
.L_595:
        /*12a8*/ 	.byte	0x04, 0x1e
        /*12aa*/ 	.short	(.L_597 - .L_596)
.L_596:
        /*12ac*/ 	.word	0x00000000


	//----- nvinfo : EIATTR_CBANK_PARAM_SIZE
	.align		4
.L_597:
        /*12b0*/ 	.byte	0x03, 0x19
        /*12b2*/ 	.short	0x0af0


	//----- nvinfo : EIATTR_PARAM_CBANK
	.align		4
        /*12b4*/ 	.byte	0x04, 0x0a
        /*12b6*/ 	.short	(.L_599 - .L_598)
	.align		4
.L_598:
        /*12b8*/ 	.word	index@(.nv.constant0._ZN7cutlass13device_kernelIN5flash11enable_sm90INS1_16FlashAttnFwdSm90INS1_25CollectiveMainloopFwdSm90ILi2EN4cute5tupleIJNS5_1CILi1EEES8_S8_EEENS6_IJNS7_ILi128EEENS7_ILi96EEENS7_ILi64EEEEEELi256ENS_6half_tEfNS_4arch4Sm90ELb1ELb0ELb1ELb1ELb0ELb1ELb0ELb1ELb0ELb1ELb1ELb0EEENS1_21CollectiveEpilogueFwdINS6_IJSA_NS7_ILi256EEESB_EEES9_SE_SG_Li256ELb1ELb1ELb1ELb0EEENS1_36VarlenDynamicPersistentTileSchedulerILi128ELi96ELi256ELi128ELb1ELb1ELb1ELb1ELb1ELb1EEEEEEEEEvNT_6ParamsE)
        /*12bc*/ 	.short	0x0210
        /*12be*/ 	.short	0x0af0


	//----- nvinfo : EIATTR_SW_WAR
	.align		4
.L_599:
        /*12c0*/ 	.byte	0x04, 0x36
        /*12c2*/ 	.short	(.L_601 - .L_600)
.L_600:
        /*12c4*/ 	.word	0x00000008
.L_601:


//--------------------- .nv.info._ZN7cutlass13device_kernelIN5flash11enable_sm90INS1_16FlashAttnFwdSm90INS1_25CollectiveMainloopFwdSm90ILi2EN4cute5tupleIJNS5_1CILi1EEES8_S8_EEENS6_IJNS7_ILi128EEENS7_ILi96EEENS7_ILi64EEEEEELi256ENS_6half_tEfNS_4arch4Sm90ELb1ELb0ELb1ELb1ELb0ELb0ELb1ELb1ELb0ELb1ELb1ELb0EEENS1_21CollectiveEpilogueFwdINS6_IJSA_NS7_ILi256EEESB_EEES9_SE_SG_Li256ELb1ELb1ELb1ELb0EEENS1_36VarlenDynamicPersistentTileSchedulerILi128ELi96ELi256ELi128ELb1ELb1ELb1ELb1ELb1ELb1EEEEEEEEEvNT_6ParamsE --------------------------
	.section	.nv.info._ZN7cutlass13device_kernelIN5flash11enable_sm90INS1_16FlashAttnFwdSm90INS1_25CollectiveMainloopFwdSm90ILi2EN4cute5tupleIJNS5_1CILi1EEES8_S8_EEENS6_IJNS7_ILi128EEENS7_ILi96EEENS7_ILi64EEEEEELi256ENS_6half_tEfNS_4arch4Sm90ELb1ELb0ELb1ELb1ELb0ELb0ELb1ELb1ELb0ELb1ELb1ELb0EEENS1_21CollectiveEpilogueFwdINS6_IJSA_NS7_ILi256EEESB_EEES9_SE_SG_Li256ELb1ELb1ELb1ELb0EEENS1_36VarlenDynamicPersistentTileSchedulerILi128ELi96ELi256ELi128ELb1ELb1ELb1ELb1ELb1ELb1EEEEEEEEEvNT_6ParamsE,"",@"SHT_CUDA_INFO"
	.sectionflags	@""
	.align	4


	//----- nvinfo : EIATTR_CUDA_API_VERSION
	.align		4
        /*0000*/ 	.byte	0x04, 0x37
        /*0002*/ 	.short	(.L_603 - .L_602)
.L_602:
        /*0004*/ 	.word	0x00000082


	//----- nvinfo : EIATTR_KPARAM_INFO
	.align		4
.L_603:
        /*0008*/ 	.byte	0x04, 0x17
        /*000a*/ 	.short	(.L_605 - .L_604)
.L_604:
        /*000c*/ 	.word	0x00000000
        /*0010*/ 	.short	0x0000
        /*0012*/ 	.short	0x0070
        /*0014*/ 	.byte	0x00, 0xf0, 0x01, 0x2e


	//----- nvinfo : EIATTR_SPARSE_MMA_MASK
	.align		4
.L_605:
        /*0018*/ 	.byte	0x03, 0x50
        /*001a*/ 	.short	0x0000


	//----- nvinfo : EIATTR_MAXREG_COUNT
	.align		4
        /*001c*/ 	.byte	0x03, 0x1b
        /*001e*/ 	.short	0x00a8


	//----- nvinfo : EIATTR_NUM_BARRIERS
	.align		4
        /*0020*/ 	.byte	0x02, 0x4c
        /*0022*/ 	.byte	0x10
	.zero		1


	//----- nvinfo : EIATTR_EXTERNS
	.align		4
        /*0024*/ 	.byte	0x04, 0x0f
        /*0026*/ 	.short	(.L_607 - .L_606)


	//   ....[0]....
	.align		4
.L_606:
        /*0028*/ 	.word	index@(__assertfail)


	//----- nvinfo : EIATTR_ANNOTATIONS
	.align		4
.L_607:
        /*002c*/ 	.byte	0x04, 0x55
        /*002e*/ 	.short	(.L_609 - .L_608)


	//   ....[0]....
.L_608:
        /* <DEDUP_REMOVED lines=99> */


	//----- nvinfo : EIATTR_MERCURY_ISA_VERSION
	.align		4
.L_609:
        /*0650*/ 	.byte	0x03, 0x5f
        /*0652*/ 	.short	0x0101


	//----- nvinfo : EIATTR_UNUSED_LOAD_BYTE_OFFSET
	.align		4
        /*0654*/ 	.byte	0x04, 0x44
        /*0656*/ 	.short	(.L_611 - .L_610)


	//   ....[0]....
.L_610:
        /*0658*/ 	.word	0x00000a50
        /*065c*/ 	.word	0x0000fff0


	//   ....[1]....
        /*0660*/ 	.word	0x0000b110
        /*0664*/ 	.word	0x0000fff0


	//----- nvinfo : EIATTR_INT_WARP_WIDE_INSTR_OFFSETS
	.align		4
.L_611:
        /*0668*/ 	.byte	0x04, 0x31
        /*066a*/ 	.short	(.L_613 - .L_612)


	//   ....[0]....
.L_612:
        /*066c*/ 	.word	0x00000120


	//   ....[1]....
        /*0670*/ 	.word	0x00000160


	//   ....[2]....
        /*0674*/ 	.word	0x000001d0


	//   ....[3]....
        /*0678*/ 	.word	0x00000240


	//   ....[4]....
        /*067c*/ 	.word	0x000114b0


	//   ....[5]....
        /*0680*/ 	.word	0x00011540


	//   ....[6]....
        /*0684*/ 	.word	0x00015dd0


	//   ....[7]....
        /*0688*/ 	.word	0x00015e60


	//----- nvinfo : EIATTR_COOP_GROUP_MASK_REGIDS
	.align		4
.L_613:
        /*068c*/ 	.byte	0x04, 0x29
        /*068e*/ 	.short	(.L_615 - .L_614)


	//   ....[0]....
.L_614:
        /*0690*/ 	.word	0xffffffff


	//   ....[1]....
        /*0694*/ 	.word	0xffffffff


	//   ....[2]....
        /*0698*/ 	.word	0xffffffff


	//   ....[3]....
        /*069c*/ 	.word	0xffffffff


	//   ....[4]....
        /*06a0*/ 	.word	0xffffffff


	//   ....[5]....
        /*06a4*/ 	.word	0xffffffff


	//   ....[6]....
        /*06a8*/ 	.word	0xffffffff


	//   ....[7]....
        /*06ac*/ 	.word	0xffffffff


	//   ....[8]....
        /*06b0*/ 	.word	0xffffffff


	//   ....[9]....
        /*06b4*/ 	.word	0xffffffff


	//   ....[10]....
        /*06b8*/ 	.word	0xffffffff


	//   ....[11]....
        /*06bc*/ 	.word	0xffffffff


	//   ....[12]....
        /*06c0*/ 	.word	0xffffffff


	//   ....[13]....
        /*06c4*/ 	.word	0xffffffff


	//   ....[14]....
        /*06c8*/ 	.word	0xffffffff


	//   ....[15]....
        /*06cc*/ 	.word	0xffffffff


	//   ....[16]....
        /*06d0*/ 	.word	0xffffffff


	//   ....[17]....
        /*06d4*/ 	.word	0xffffffff


	//   ....[18]....
        /*06d8*/ 	.word	0xffffffff


	//   ....[19]....
        /*06dc*/ 	.word	0xffffffff


	//   ....[20]....
        /*06e0*/ 	.word	0xffffffff


	//   ....[21]....
        /*06e4*/ 	.word	0xffffffff


	//   ....[22]....
        /*06e8*/ 	.word	0xffffffff


	//   ....[23]....
        /*06ec*/ 	.word	0xffffffff


	//   ....[24]....
        /*06f0*/ 	.word	0xffffffff


	//   ....[25]....
        /*06f4*/ 	.word	0xffffffff


	//   ....[26]....
        /*06f8*/ 	.word	0xffffffff


	//   ....[27]....
        /*06fc*/ 	.word	0xffffffff


	//   ....[28]....
        /*0700*/ 	.word	0xffffffff


	//   ....[29]....
        /*0704*/ 	.word	0xffffffff


	//   ....[30]....
        /*0708*/ 	.word	0xffffffff


	//   ....[31]....
        /*070c*/ 	.word	0xffffffff


	//   ....[32]....
        /*0710*/ 	.word	0xffffffff


	//   ....[33]....
        /*0714*/ 	.word	0xffffffff


	//   ....[34]....
        /*0718*/ 	.word	0xffffffff


	//   ....[35]....
        /*071c*/ 	.word	0xffffffff


	//   ....[36]....
        /*0720*/ 	.word	0xffffffff


	//   ....[37]....
        /*0724*/ 	.word	0xffffffff


	//   ....[38]....
        /*0728*/ 	.word	0xffffffff


	//   ....[39]....
        /*072c*/ 	.word	0xffffffff


	//   ....[40]....
        /*0730*/ 	.word	0xffffffff


	//   ....[41]....
        /*0734*/ 	.word	0xffffffff


	//   ....[42]....
        /*0738*/ 	.word	0xffffffff


	//   ....[43]....
        /*073c*/ 	.word	0xffffffff


	//   ....[44]....
        /*0740*/ 	.word	0xffffffff


	//   ....[45]....
        /*0744*/ 	.word	0xffffffff


	//   ....[46]....
        /*0748*/ 	.word	0xffffffff


	//   ....[47]....
        /*074c*/ 	.word	0xffffffff


	//   ....[48]....
        /*0750*/ 	.word	0xffffffff


	//   ....[49]....
        /*0754*/ 	.word	0xffffffff


	//   ....[50]....
        /*0758*/ 	.word	0xffffffff


	//   ....[51]....
        /*075c*/ 	.word	0xffffffff


	//   ....[52]....
        /*0760*/ 	.word	0xffffffff


	//   ....[53]....
        /*0764*/ 	.word	0xffffffff


	//   ....[54]....
        /*0768*/ 	.word	0xffffffff


	//   ....[55]....
        /*076c*/ 	.word	0xffffffff


	//   ....[56]....
        /*0770*/ 	.word	0xffffffff


	//   ....[57]....
        /*0774*/ 	.word	0xffffffff


	//   ....[58]....
        /*0778*/ 	.word	0xffffffff


	//   ....[59]....
        /*077c*/ 	.word	0xffffffff


	//   ....[60]....
        /*0780*/ 	.word	0xffffffff


	//   ....[61]....
        /*0784*/ 	.word	0xffffffff


	//   ....[62]....
        /*0788*/ 	.word	0xffffffff


	//   ....[63]....
        /*078c*/ 	.word	0xffffffff


	//   ....[64]....
        /*0790*/ 	.word	0xffffffff


	//   ....[65]....
        /*0794*/ 	.word	0xffffffff


	//   ....[66]....
        /*0798*/ 	.word	0xffffffff


	//   ....[67]....
        /*079c*/ 	.word	0xffffffff


	//   ....[68]....
        /*07a0*/ 	.word	0xffffffff


	//   ....[69]....
        /*07a4*/ 	.word	0xffffffff


	//   ....[70]....
        /*07a8*/ 	.word	0xffffffff


	//   ....[71]....
        /*07ac*/ 	.word	0xffffffff


	//   ....[72]....
        /*07b0*/ 	.word	0xffffffff


	//   ....[73]....
        /*07b4*/ 	.word	0xffffffff


	//   ....[74]....
        /*07b8*/ 	.word	0xffffffff


	//   ....[75]....
        /*07bc*/ 	.word	0xffffffff


	//   ....[76]....
        /*07c0*/ 	.word	0xffffffff


	//   ....[77]....
        /*07c4*/ 	.word	0xffffffff


	//   ....[78]....
        /*07c8*/ 	.word	0xffffffff


	//   ....[79]....
        /*07cc*/ 	.word	0xffffffff


	//   ....[80]....
        /*07d0*/ 	.word	0xffffffff


	//   ....[81]....
        /*07d4*/ 	.word	0xffffffff


	//   ....[82]....
        /*07d8*/ 	.word	0xffffffff


	//   ....[83]....
        /*07dc*/ 	.word	0xffffffff


	//   ....[84]....
        /*07e0*/ 	.word	0xffffffff


	//   ....[85]....
        /*07e4*/ 	.word	0xffffffff


	//   ....[86]....
        /*07e8*/ 	.word	0xffffffff


	//   ....[87]....
        /*07ec*/ 	.word	0xffffffff


	//   ....[88]....
        /*07f0*/ 	.word	0xffffffff


	//   ....[89]....
        /*07f4*/ 	.word	0xffffffff


	//   ....[90]....
        /*07f8*/ 	.word	0xffffffff


	//   ....[91]....
        /*07fc*/ 	.word	0xffffffff


	//   ....[92]....
        /*0800*/ 	.word	0xffffffff


	//   ....[93]....
        /*0804*/ 	.word	0xffffffff


	//   ....[94]....
        /*0808*/ 	.word	0xffffffff


	//   ....[95]....
        /*080c*/ 	.word	0xffffffff


	//   ....[96]....
        /*0810*/ 	.word	0xffffffff


	//   ....[97]....
        /*0814*/ 	.word	0xffffffff


	//   ....[98]....
        /*0818*/ 	.word	0xffffffff


	//   ....[99]....
        /*081c*/ 	.word	0xffffffff


	//   ....[100]....
        /*0820*/ 	.word	0xffffffff


	//   ....[101]....
        /*0824*/ 	.word	0xffffffff


	//   ....[102]....
        /*0828*/ 	.word	0xffffffff


	//   ....[103]....
        /*082c*/ 	.word	0xffffffff


	//   ....[104]....
        /*0830*/ 	.word	0xffffffff


	//   ....[105]....
        /*0834*/ 	.word	0xffffffff


	//   ....[106]....
        /*0838*/ 	.word	0xffffffff


	//   ....[107]....
        /*083c*/ 	.word	0xffffffff


	//   ....[108]....
        /*0840*/ 	.word	0xffffffff


	//   ....[109]....
        /*0844*/ 	.word	0xffffffff


	//   ....[110]....
        /*0848*/ 	.word	0xffffffff


	//   ....[111]....
        /*084c*/ 	.word	0xffffffff


	//   ....[112]....
        /*0850*/ 	.word	0xffffffff


	//   ....[113]....
        /*0854*/ 	.word	0xffffffff


	//   ....[114]....
        /*0858*/ 	.word	0xffffffff


	//   ....[115]....
        /*085c*/ 	.word	0xffffffff


	//   ....[116]....
        /*0860*/ 	.word	0xffffffff


	//   ....[117]....
        /*0864*/ 	.word	0xffffffff


	//   ....[118]....
        /*0868*/ 	.word	0xffffffff


	//   ....[119]....
        /*086c*/ 	.word	0xffffffff


	//   ....[120]....
        /*0870*/ 	.word	0xffffffff


	//   ....[121]....
        /*0874*/ 	.word	0x0500000f


	//   ....[122]....
        /*0878*/ 	.word	0x0500000f


	//   ....[123]....
        /*087c*/ 	.word	0x0500000f


	//   ....[124]....
        /*0880*/ 	.word	0x0500000f


	//   ....[125]....
        /*0884*/ 	.word	0x0500000f


	//   ....[126]....
        /*0888*/ 	.word	0x0500000f


	//   ....[127]....
        /*088c*/ 	.word	0x0500000f


	//   ....[128]....
        /*0890*/ 	.word	0x0500000f


	//   ....[129]....
        /*0894*/ 	.word	0x0500000f


	//   ....[130]....
        /*0898*/ 	.word	0x0500000f


	//   ....[131]....
        /*089c*/ 	.word	0x0500000f


	//   ....[132]....
        /*08a0*/ 	.word	0x0500000f


	//   ....[133]....
        /*08a4*/ 	.word	0x0500000f


	//   ....[134]....
        /*08a8*/ 	.word	0x0500000f


	//   ....[135]....
        /*08ac*/ 	.word	0x0500000f


	//   ....[136]....
        /*08b0*/ 	.word	0x0500000f


	//   ....[137]....
        /*08b4*/ 	.word	0x0500000f


	//   ....[138]....
        /*08b8*/ 	.word	0x0500000f


	//   ....[139]....
        /*08bc*/ 	.word	0x0500000f


	//   ....[140]....
        /*08c0*/ 	.word	0x0500000f


	//   ....[141]....
        /*08c4*/ 	.word	0x0500000f


	//   ....[142]....
        /*08c8*/ 	.word	0x0500000f


	//   ....[143]....
        /*08cc*/ 	.word	0x0500000f


	//   ....[144]....
        /*08d0*/ 	.word	0x0500000f


	//   ....[145]....
        /*08d4*/ 	.word	0x0500000f


	//   ....[146]....
        /*08d8*/ 	.word	0x0500000f


	//   ....[147]....
        /*08dc*/ 	.word	0x0500000f


	//   ....[148]....
        /*08e0*/ 	.word	0x0500000f


	//   ....[149]....
        /*08e4*/ 	.word	0x0500000f


	//   ....[150]....
        /*08e8*/ 	.word	0x0500000f


	//   ....[151]....
        /*08ec*/ 	.word	0x0500000f


	//   ....[152]....
        /*08f0*/ 	.word	0x0500000f


	//   ....[153]....
        /*08f4*/ 	.word	0x0500000f


	//   ....[154]....
        /*08f8*/ 	.word	0x0500000f


	//   ....[155]....
        /*08fc*/ 	.word	0x0500000f


	//   ....[156]....
        /*0900*/ 	.word	0x0500000f


	//   ....[157]....
        /*0904*/ 	.word	0x0500000f


	//   ....[158]....
        /*0908*/ 	.word	0x0500000f


	//   ....[159]....
        /*090c*/ 	.word	0x0500000f


	//   ....[160]....
        /*0910*/ 	.word	0x0500000f


	//   ....[161]....
        /*0914*/ 	.word	0x0500000f


	//   ....[162]....
        /*0918*/ 	.word	0x0500000f


	//   ....[163]....
        /*091c*/ 	.word	0x0500000f


	//   ....[164]....
        /*0920*/ 	.word	0x0500000f


	//   ....[165]....
        /*0924*/ 	.word	0x0500000f


	//   ....[166]....
        /*0928*/ 	.word	0x0500000f


	//   ....[167]....
        /*092c*/ 	.word	0x0500000f


	//   ....[168]....
        /*0930*/ 	.word	0x0500000f


	//   ....[169]....
        /*0934*/ 	.word	0x0500000f


	//   ....[170]....
        /*0938*/ 	.word	0x0500000f


	//   ....[171]....
        /*093c*/ 	.word	0x0500000f


	//   ....[172]....
        /*0940*/ 	.word	0x0500000f


	//----- nvinfo : EIATTR_COOP_GROUP_INSTR_OFFSETS
	.align		4
.L_615:
        /*0944*/ 	.byte	0x04, 0x28
        /*0946*/ 	.short	(.L_617 - .L_616)


	//   ....[0]....
.L_616:
        /*0948*/ 	.word	0x00000060


	//   ....[1]....
        /*094c*/ 	.word	0x00000130


	//   ....[2]....
        /*0950*/ 	.word	0x000001f0


	//   ....[3]....
        /*0954*/ 	.word	0x000003c0


	//   ....[4]....
        /*0958*/ 	.word	0x00000520


	//   ....[5]....
        /*095c*/ 	.word	0x00000640


	//   ....[6]....
        /*0960*/ 	.word	0x000007a0


	//   ....[7]....
        /*0964*/ 	.word	0x00001d70


	//   ....[8]....
        /*0968*/ 	.word	0x00003180


	//   ....[9]....
        /*096c*/ 	.word	0x000031c0


	//   ....[10]....
        /*0970*/ 	.word	0x00003850


	//   ....[11]....
        /*0974*/ 	.word	0x00003a80


	//   ....[12]....
        /*0978*/ 	.word	0x00003f10


	//   ....[13]....
        /*097c*/ 	.word	0x00004090


	//   ....[14]....
        /*0980*/ 	.word	0x00005710


	//   ....[15]....
        /*0984*/ 	.word	0x000059b0


	//   ....[16]....
        /*0988*/ 	.word	0x000062f0


	//   ....[17]....
        /*098c*/ 	.word	0x000063d0


	//   ....[18]....
        /*0990*/ 	.word	0x00006d90


	//   ....[19]....
        /*0994*/ 	.word	0x00006df0


	//   ....[20]....
        /*0998*/ 	.word	0x00008c90


	//   ....[21]....
        /*099c*/ 	.word	0x00008cf0


	//   ....[22]....
        /*09a0*/ 	.word	0x00009740


	//   ....[23]....
        /*09a4*/ 	.word	0x000097a0


	//   ....[24]....
        /*09a8*/ 	.word	0x0000a700


	//   ....[25]....
        /*09ac*/ 	.word	0x0000a730


	//   ....[26]....
        /*09b0*/ 	.word	0x0000a770


	//   ....[27]....
        /*09b4*/ 	.word	0x0000a780


	//   ....[28]....
        /*09b8*/ 	.word	0x0000c160


	//   ....[29]....
        /*09bc*/ 	.word	0x0000c170


	//   ....[30]....
        /*09c0*/ 	.word	0x0000c180


	//   ....[31]....
        /*09c4*/ 	.word	0x0000c1d0


	//   ....[32]....
        /*09c8*/ 	.word	0x0000cc80


	//   ....[33]....
        /*09cc*/ 	.word	0x0000cca0


	//   ....[34]....
        /*09d0*/ 	.word	0x0000ce20


	//   ....[35]....
        /*09d4*/ 	.word	0x0000ce40


	//   ....[36]....
        /*09d8*/ 	.word	0x0000cf80


	//   ....[37]....
        /*09dc*/ 	.word	0x0000cfa0


	//   ....[38]....
        /*09e0*/ 	.word	0x0000d0f0


	//   ....[39]....
        /*09e4*/ 	.word	0x0000d110


	//   ....[40]....
        /*09e8*/ 	.word	0x0000d650


	//   ....[41]....
        /*09ec*/ 	.word	0x0000d690


	//   ....[42]....
        /*09f0*/ 	.word	0x0000e190


	//   ....[43]....
        /*09f4*/ 	.word	0x0000e1a0


	//   ....[44]....
        /*09f8*/ 	.word	0x0000f2e0


	//   ....[45]....
        /*09fc*/ 	.word	0x0000f310


	//   ....[46]....
        /*0a00*/ 	.word	0x0000f480


	//   ....[47]....
        /*0a04*/ 	.word	0x0000f4a0


	//   ....[48]....
        /*0a08*/ 	.word	0x0000f5e0


	//   ....[49]....
        /*0a0c*/ 	.word	0x0000f600


	//   ....[50]....
        /*0a10*/ 	.word	0x0000f750


	//   ....[51]....
        /*0a14*/ 	.word	0x0000f770


	//   ....[52]....
        /*0a18*/ 	.word	0x0000f940


	//   ....[53]....
        /*0a1c*/ 	.word	0x0000fb80


	//   ....[54]....
        /*0a20*/ 	.word	0x0000fbb0


	//   ....[55]....
        /*0a24*/ 	.word	0x0000fbe0


	//   ....[56]....
        /*0a28*/ 	.word	0x0000fc10


	//   ....[57]....
        /*0a2c*/ 	.word	0x0000fc40


	//   ....[58]....
        /*0a30*/ 	.word	0x0000fc70


	//   ....[59]....
        /*0a34*/ 	.word	0x0000fe10


	//   ....[60]....
        /*0a38*/ 	.word	0x0000fe40


	//   ....[61]....
        /*0a3c*/ 	.word	0x0000fe70


	//   ....[62]....
        /*0a40*/ 	.word	0x0000fea0


	//   ....[63]....
        /*0a44*/ 	.word	0x0000fed0


	//   ....[64]....
        /*0a48*/ 	.word	0x0000ff00


	//   ....[65]....
        /*0a4c*/ 	.word	0x0000ffa0


	//   ....[66]....
        /*0a50*/ 	.word	0x0000ffd0


	//   ....[67]....
        /*0a54*/ 	.word	0x0000ffe0


	//   ....[68]....
        /*0a58*/ 	.word	0x00010010


	//   ....[69]....
        /*0a5c*/ 	.word	0x00011a90


	//   ....[70]....
        /*0a60*/ 	.word	0x00012540


	//   ....[71]....
        /*0a64*/ 	.word	0x00012570


	//   ....[72]....
        /*0a68*/ 	.word	0x00012590


	//   ....[73]....
        /*0a6c*/ 	.word	0x000125d0


	//   ....[74]....
        /*0a70*/ 	.word	0x000126d0


	//   ....[75]....
        /*0a74*/ 	.word	0x000126f0


	//   ....[76]....
        /*0a78*/ 	.word	0x00012780


	//   ....[77]....
        /*0a7c*/ 	.word	0x00012790


	//   ....[78]....
        /*0a80*/ 	.word	0x00012820


	//   ....[79]....
        /*0a84*/ 	.word	0x00012840


	//   ....[80]....
        /*0a88*/ 	.word	0x000128e0


	//   ....[81]....
        /*0a8c*/ 	.word	0x00012900


	//   ....[82]....
        /*0a90*/ 	.word	0x00012990


	//   ....[83]....
        /*0a94*/ 	.word	0x000129b0


	//   ....[84]....
        /*0a98*/ 	.word	0x00012a40


	//   ....[85]....
        /*0a9c*/ 	.word	0x00012a50


	//   ....[86]....
        /*0aa0*/ 	.word	0x00013120


	//   ....[87]....
        /*0aa4*/ 	.word	0x00013180


	//   ....[88]....
        /*0aa8*/ 	.word	0x00013190


	//   ....[89]....
        /*0aac*/ 	.word	0x00013230


	//   ....[90]....
        /*0ab0*/ 	.word	0x000132c0


	//   ....[91]....
        /*0ab4*/ 	.word	0x000132d0


	//   ....[92]....
        /*0ab8*/ 	.word	0x00013360


	//   ....[93]....
        /*0abc*/ 	.word	0x00013370


	//   ....[94]....
        /*0ac0*/ 	.word	0x000133e0


	//   ....[95]....
        /*0ac4*/ 	.word	0x000133f0


	//   ....[96]....
        /*0ac8*/ 	.word	0x00013470


	//   ....[97]....
        /*0acc*/ 	.word	0x00013480


	//   ....[98]....
        /*0ad0*/ 	.word	0x00013500


	//   ....[99]....
        /*0ad4*/ 	.word	0x00013510


	//   ....[100]....
        /*0ad8*/ 	.word	0x00013520


	//   ....[101]....
        /*0adc*/ 	.word	0x00013560


	//   ....[102]....
        /*0ae0*/ 	.word	0x000160f0


	//   ....[103]....
        /*0ae4*/ 	.word	0x00016120


	//   ....[104]....
        /*0ae8*/ 	.word	0x00016180


	//   ....[105]....
        /*0aec*/ 	.word	0x000161b0


	//   ....[106]....
        /*0af0*/ 	.word	0x000161e0


	//   ....[107]....
        /*0af4*/ 	.word	0x00016210


	//   ....[108]....
        /*0af8*/ 	.word	0x00016240


	//   ....[109]....
        /*0afc*/ 	.word	0x00016270


	//   ....[110]....
        /*0b00*/ 	.word	0x00016430


	//   ....[111]....
        /*0b04*/ 	.word	0x00016460


	//   ....[112]....
        /*0b08*/ 	.word	0x00016490


	//   ....[113]....
        /*0b0c*/ 	.word	0x000164c0


	//   ....[114]....
        /*0b10*/ 	.word	0x000164f0


	//   ....[115]....
        /*0b14*/ 	.word	0x00016520


	//   ....[116]....
        /*0b18*/ 	.word	0x000165f0


	//   ....[117]....
        /*0b1c*/ 	.word	0x00016610


	//   ....[118]....
        /*0b20*/ 	.word	0x00016620


	//   ....[119]....
        /*0b24*/ 	.word	0x000166a0


	//   ....[120]....
        /*0b28*/ 	.word	0x000171e0


	//   ....[121]....
        /*0b2c*/ 	.word	0x000177c0


	//   ....[122]....
        /*0b30*/ 	.word	0x00017940


	//   ....[123]....
        /*0b34*/ 	.word	0x000179a0


	//   ....[124]....
        /*0b38*/ 	.word	0x00017a30


	//   ....[125]....
        /*0b3c*/ 	.word	0x00017a90


	//   ....[126]....
        /*0b40*/ 	.word	0x00017b30


	//   ....[127]....
        /*0b44*/ 	.word	0x00017c20


	//   ....[128]....
        /*0b48*/ 	.word	0x00017d50


	//   ....[129]....
        /*0b4c*/ 	.word	0x00017df0


	//   ....[130]....
        /*0b50*/ 	.word	0x00017ec0


	//   ....[131]....
        /*0b54*/ 	.word	0x00017f60


	//   ....[132]....
        /*0b58*/ 	.word	0x00018030


	//   ....[133]....
        /*0b5c*/ 	.word	0x000180d0


	//   ....[134]....
        /*0b60*/ 	.word	0x000181a0


	//   ....[135]....
        /*0b64*/ 	.word	0x00018240


	//   ....[136]....
        /*0b68*/ 	.word	0x000182f0


	//   ....[137]....
        /*0b6c*/ 	.word	0x000183d0


	//   ....[138]....
        /*0b70*/ 	.word	0x00018630


	//   ....[139]....
        /*0b74*/ 	.word	0x000186e0


	//   ....[140]....
        /*0b78*/ 	.word	0x000187e0


	//   ....[141]....
        /*0b7c*/ 	.word	0x000188d0


	//   ....[142]....
        /*0b80*/ 	.word	0x00018990


	//   ....[143]....
        /*0b84*/ 	.word	0x00018a50


	//   ....[144]....
        /*0b88*/ 	.word	0x00018b10


	//   ....[145]....
        /*0b8c*/ 	.word	0x00018bd0


	//   ....[146]....
        /*0b90*/ 	.word	0x00018c90


	//   ....[147]....
        /*0b94*/ 	.word	0x00018d50


	//   ....[148]....
        /*0b98*/ 	.word	0x00018e10


	//   ....[149]....
        /*0b9c*/ 	.word	0x00018ec0


	//   ....[150]....
        /*0ba0*/ 	.word	0x00018fc0


	//   ....[151]....
        /*0ba4*/ 	.word	0x00019010


	//   ....[152]....
        /*0ba8*/ 	.word	0x00019070


	//   ....[153]....
        /*0bac*/ 	.word	0x00019150


	//   ....[154]....
        /*0bb0*/ 	.word	0x00019480


	//   ....[155]....
        /*0bb4*/ 	.word	0x00019520


	//   ....[156]....
        /*0bb8*/ 	.word	0x000196c0


	//   ....[157]....
        /*0bbc*/ 	.word	0x00019740


	//   ....[158]....
        /*0bc0*/ 	.word	0x000197c0


	//   ....[159]....
        /*0bc4*/ 	.word	0x00019840


	//   ....[160]....
        /*0bc8*/ 	.word	0x000198c0


	//   ....[161]....
        /*0bcc*/ 	.word	0x00019950


	//   ....[162]....
        /*0bd0*/ 	.word	0x000199f0


	//   ....[163]....
        /*0bd4*/ 	.word	0x00019aa0


	//   ....[164]....
        /*0bd8*/ 	.word	0x00019b20


	//   ....[165]....
        /*0bdc*/ 	.word	0x00019ba0


	//   ....[166]....
        /*0be0*/ 	.word	0x00019c20


	//   ....[167]....
        /*0be4*/ 	.word	0x00019cb0


	//   ....[168]....
        /*0be8*/ 	.word	0x00019d30


	//   ....[169]....
        /*0bec*/ 	.word	0x00019de0


	//   ....[170]....
        /*0bf0*/ 	.word	0x00019e30


	//   ....[171]....
        /*0bf4*/ 	.word	0x00019ef0


	//   ....[172]....
        /*0bf8*/ 	.word	0x0001a020


	//----- nvinfo : EIATTR_REG_RECONFIG
	.align		4
.L_617:
        /*0bfc*/ 	.byte	0x01, 0x54
	.zero		2


	//----- nvinfo : EIATTR_SYSCALL_OFFSETS
	.align		4
        /*0c00*/ 	.byte	0x04, 0x46
        /*0c02*/ 	.short	(.L_619 - .L_618)


	//   ....[0]....
.L_618:
        /*0c04*/ 	.word	0x00001f70


	//   ....[1]....
        /*0c08*/ 	.word	0x000116b0


	//   ....[2]....
        /*0c0c*/ 	.word	0x00011800


	//   ....[3]....
        /*0c10*/ 	.word	0x00011900


	//   ....[4]....
        /*0c14*/ 	.word	0x00012160


	//   ....[5]....
        /*0c18*/ 	.word	0x00012d60


	//----- nvinfo : EIATTR_MBARRIER_INSTR_OFFSETS
	.align		4
.L_619:
        /*0c1c*/ 	.byte	0x04, 0x39
        /*0c1e*/ 	.short	(.L_621 - .L_620)


	//   ....[0]....
.L_620:
        /*0c20*/ 	.word	0x00000260
        /*0c24*/ 	.word	0x000000ff
        /*0c28*/ 	.word	0x00032400
        /*0c2c*/ 	.short	0x0100
        /*0c2e*/ 	.byte	0x08
	.zero		1


	//   ....[1]....
        /*0c30*/ 	.word	0x00000270
        /*0c34*/ 	.word	0x000000ff
        /*0c38*/ 	.word	0x00032410
        /*0c3c*/ 	.short	0x0100
        /*0c3e*/ 	.byte	0x08
	.zero		1


	//   ....[2]....
        /*0c40*/ 	.word	0x00000280
        /*0c44*/ 	.word	0x000000ff
        /*0c48*/ 	.word	0x00032420
        /*0c4c*/ 	.short	0x0100
        /*0c4e*/ 	.byte	0x08
	.zero		1


	//   ....[3]....
        /*0c50*/ 	.word	0x00000370
        /*0c54*/ 	.word	0x000000ff
        /*0c58*/ 	.word	0x00032430
        /*0c5c*/ 	.short	0x0100
        /*0c5e*/ 	.byte	0x08
	.zero		1


	//   ....[4]....
        /*0c60*/ 	.word	0x00000380
        /*0c64*/ 	.word	0x000000ff
        /*0c68*/ 	.word	0x00032440
        /*0c6c*/ 	.short	0x0100
        /*0c6e*/ 	.byte	0x08
	.zero		1


	//   ....[5]....
        /*0c70*/ 	.word	0x00000390
        /*0c74*/ 	.word	0x000000ff
        /*0c78*/ 	.word	0x00032438
        /*0c7c*/ 	.short	0x0100
        /*0c7e*/ 	.byte	0x08
	.zero		1


	//   ....[6]....
        /*0c80*/ 	.word	0x000003a0
        /*0c84*/ 	.word	0x000000ff
        /*0c88*/ 	.word	0x00032448
        /*0c8c*/ 	.short	0x0100
        /*0c8e*/ 	.byte	0x08
	.zero		1


	//   ....[7]....
        /*0c90*/ 	.word	0x000004d0
        /*0c94*/ 	.word	0x000000ff
        /*0c98*/ 	.word	0x00032450
        /*0c9c*/ 	.short	0x0100
        /*0c9e*/ 	.byte	0x08
	.zero		1


	//   ....[8]....
        /*0ca0*/ 	.word	0x000004e0
        /*0ca4*/ 	.word	0x000000ff
        /*0ca8*/ 	.word	0x00032460
        /*0cac*/ 	.short	0x0100
        /*0cae*/ 	.byte	0x08
	.zero		1


	//   ....[9]....
        /*0cb0*/ 	.word	0x000004f0
        /*0cb4*/ 	.word	0x000000ff
        /*0cb8*/ 	.word	0x00032458
        /*0cbc*/ 	.short	0x0100
        /*0cbe*/ 	.byte	0x08
	.zero		1


	//   ....[10]....
        /*0cc0*/ 	.word	0x00000500
        /*0cc4*/ 	.word	0x000000ff
        /*0cc8*/ 	.word	0x00032468
        /*0ccc*/ 	.short	0x0100
        /*0cce*/ 	.byte	0x08
	.zero		1


	//   ....[11]....
        /*0cd0*/ 	.word	0x000005f0
        /*0cd4*/ 	.word	0x000000ff
        /*0cd8*/ 	.word	0x00032470
        /*0cdc*/ 	.short	0x0100
        /*0cde*/ 	.byte	0x06
	.zero		1


	//   ....[12]....
        /*0ce0*/ 	.word	0x00000600
        /*0ce4*/ 	.word	0x000000ff
        /*0ce8*/ 	.word	0x00032480
        /*0cec*/ 	.short	0x0100
        /*0cee*/ 	.byte	0x06
	.zero		1


	//   ....[13]....
        /*0cf0*/ 	.word	0x00000610
        /*0cf4*/ 	.word	0x000000ff
        /*0cf8*/ 	.word	0x00032478
        /*0cfc*/ 	.short	0x0100
        /*0cfe*/ 	.byte	0x06
	.zero		1


	//   ....[14]....
        /*0d00*/ 	.word	0x00000620
        /*0d04*/ 	.word	0x000000ff
        /*0d08*/ 	.word	0x00032488
        /*0d0c*/ 	.short	0x0100
        /*0d0e*/ 	.byte	0x06
	.zero		1


	//   ....[15]....
        /*0d10*/ 	.word	0x00000750
        /*0d14*/ 	.word	0x000000ff
        /*0d18*/ 	.word	0x00032490
        /*0d1c*/ 	.short	0x0100
        /*0d1e*/ 	.byte	0x08
	.zero		1


	//   ....[16]....
        /*0d20*/ 	.word	0x00000760
        /*0d24*/ 	.word	0x000000ff
        /*0d28*/ 	.word	0x000324a0
        /*0d2c*/ 	.short	0x0100
        /*0d2e*/ 	.byte	0x08
	.zero		1


	//   ....[17]....
        /*0d30*/ 	.word	0x00000770
        /*0d34*/ 	.word	0x000000ff
        /*0d38*/ 	.word	0x00032498
        /*0d3c*/ 	.short	0x0100
        /*0d3e*/ 	.byte	0x08
	.zero		1


	//   ....[18]....
        /*0d40*/ 	.word	0x00000780
        /*0d44*/ 	.word	0x000000ff
        /*0d48*/ 	.word	0x000324a8
        /*0d4c*/ 	.short	0x0100
        /*0d4e*/ 	.byte	0x08
	.zero		1


	//   ....[19]....
        /*0d50*/ 	.word	0x000008b0
        /*0d54*/ 	.word	0x000000ff
        /*0d58*/ 	.word	0x000324b0
        /*0d5c*/ 	.short	0x0100
        /*0d5e*/ 	.byte	0x08
	.zero		1


	//   ....[20]....
        /*0d60*/ 	.word	0x000008c0
        /*0d64*/ 	.word	0x000000ff
        /*0d68*/ 	.word	0x000324c0
        /*0d6c*/ 	.short	0x0100
        /*0d6e*/ 	.byte	0x08
	.zero		1


	//   ....[21]....
        /*0d70*/ 	.word	0x000008d0
        /*0d74*/ 	.word	0x000000ff
        /*0d78*/ 	.word	0x000324b8
        /*0d7c*/ 	.short	0x0100
        /*0d7e*/ 	.byte	0x08
	.zero		1


	//   ....[22]....
        /*0d80*/ 	.word	0x000008e0
        /*0d84*/ 	.word	0x000000ff
        /*0d88*/ 	.word	0x000324c8
        /*0d8c*/ 	.short	0x0100
        /*0d8e*/ 	.byte	0x08
	.zero		1


	//   ....[23]....
        /*0d90*/ 	.word	0x00002030
        /*0d94*/ 	.word	0x00000005
        /*0d98*/ 	.word	0x00032400
        /*0d9c*/ 	.short	0x010a
        /*0d9e*/ 	.byte	0x3f
	.zero		1


	//   ....[24]....
        /*0da0*/ 	.word	0x000020e0
        /*0da4*/ 	.word	0x00000000
        /*0da8*/ 	.word	0x00032430
        /*0dac*/ 	.short	0x010a
        /*0dae*/ 	.byte	0x3f
	.zero		1


	//   ....[25]....
        /*0db0*/ 	.word	0x00002120
        /*0db4*/ 	.word	0x00000000
        /*0db8*/ 	.word	0x00032430
        /*0dbc*/ 	.short	0x010a
        /*0dbe*/ 	.byte	0x3f
	.zero		1


	//   ....[26]....
        /*0dc0*/ 	.word	0x00002420
        /*0dc4*/ 	.word	0x00000005
        /*0dc8*/ 	.word	0x00032410
        /*0dcc*/ 	.short	0x010a
        /*0dce*/ 	.byte	0x3f
	.zero		1


	//   ....[27]....
        /*0dd0*/ 	.word	0x00002460
        /*0dd4*/ 	.word	0x00000000
        /*0dd8*/ 	.word	0x00032450
        /*0ddc*/ 	.short	0x010a
        /*0dde*/ 	.byte	0x3f
	.zero		1


	//   ....[28]....
        /*0de0*/ 	.word	0x000024a0
        /*0de4*/ 	.word	0x00000000
        /*0de8*/ 	.word	0x00032450
        /*0dec*/ 	.short	0x010a
        /*0dee*/ 	.byte	0x3f
	.zero		1


	//   ....[29]....
        /*0df0*/ 	.word	0x00004280
        /*0df4*/ 	.word	0x00000015
        /*0df8*/ 	.word	0x00000000
        /*0dfc*/ 	.short	0x0101
        /*0dfe*/ 	.byte	0x3f
	.zero		1


	//   ....[30]....
        /*0e00*/ 	.word	0x00004c90
        /*0e04*/ 	.word	0x00000000
        /*0e08*/ 	.word	0x00000000
        /*0e0c*/ 	.short	0x0101
        /*0e0e*/ 	.byte	0x3f
	.zero		1


	//   ....[31]....
        /*0e10*/ 	.word	0x00004dd0
        /*0e14*/ 	.word	0x000000ff
        /*0e18*/ 	.word	0x00032430
        /*0e1c*/ 	.short	0x010a
        /*0e1e*/ 	.byte	0x05
	.zero		1


	//   ....[32]....
        /*0e20*/ 	.word	0x00004e10
        /*0e24*/ 	.word	0x000000ff
        /*0e28*/ 	.word	0x00032430
        /*0e2c*/ 	.short	0x010a
        /*0e2e*/ 	.byte	0x05
	.zero		1


	//   ....[33]....
        /*0e30*/ 	.word	0x00005020
        /*0e34*/ 	.word	0x000000ff
        /*0e38*/ 	.word	0x00032450
        /*0e3c*/ 	.short	0x010a
        /*0e3e*/ 	.byte	0x05
	.zero		1


	//   ....[34]....
        /*0e40*/ 	.word	0x00005060
        /*0e44*/ 	.word	0x000000ff
        /*0e48*/ 	.word	0x00032450
        /*0e4c*/ 	.short	0x010a
        /*0e4e*/ 	.byte	0x05
	.zero		1


	//   ....[35]....
        /*0e50*/ 	.word	0x00007220
        /*0e54*/ 	.word	0x000000c5
        /*0e58*/ 	.word	0x00000000
        /*0e5c*/ 	.short	0x0101
        /*0e5e*/ 	.byte	0x3f
	.zero		1


	//   ....[36]....
        /*0e60*/ 	.word	0x00007d10
        /*0e64*/ 	.word	0x0000000c
        /*0e68*/ 	.word	0x00000000
        /*0e6c*/ 	.short	0x0101
        /*0e6e*/ 	.byte	0x3f
	.zero		1


	//   ....[37]....
        /*0e70*/ 	.word	0x00007e60
        /*0e74*/ 	.word	0x000000ff
        /*0e78*/ 	.word	0x00032430
        /*0e7c*/ 	.short	0x010a
        /*0e7e*/ 	.byte	0x05
	.zero		1


	//   ....[38]....
        /*0e80*/ 	.word	0x00007ea0
        /*0e84*/ 	.word	0x000000ff
        /*0e88*/ 	.word	0x00032430
        /*0e8c*/ 	.short	0x010a
        /*0e8e*/ 	.byte	0x05
	.zero		1


	//   ....[39]....
        /*0e90*/ 	.word	0x000080b0
        /*0e94*/ 	.word	0x000000ff
        /*0e98*/ 	.word	0x00032450
        /*0e9c*/ 	.short	0x010a
        /*0e9e*/ 	.byte	0x05
	.zero		1


	//   ....[40]....
        /*0ea0*/ 	.word	0x000080f0
        /*0ea4*/ 	.word	0x000000ff
        /*0ea8*/ 	.word	0x00032450
        /*0eac*/ 	.short	0x010a
        /*0eae*/ 	.byte	0x05
	.zero		1


	//   ....[41]....
        /*0eb0*/ 	.word	0x00009940
        /*0eb4*/ 	.word	0x00000099
        /*0eb8*/ 	.word	0x00000000
        /*0ebc*/ 	.short	0x0101
        /*0ebe*/ 	.byte	0x3f
	.zero		1


	//   ....[42]....
        /*0ec0*/ 	.word	0x0000a660
        /*0ec4*/ 	.word	0x00000015
        /*0ec8*/ 	.word	0x00000000
        /*0ecc*/ 	.short	0x0101
        /*0ece*/ 	.byte	0x3f
	.zero		1


	//   ....[43]....
        /*0ed0*/ 	.word	0x0000cc60
        /*0ed4*/ 	.word	0x00000000
        /*0ed8*/ 	.word	0x00000000
        /*0edc*/ 	.short	0x0101
        /*0ede*/ 	.byte	0x3f
	.zero		1


	//   ....[44]....
        /*0ee0*/ 	.word	0x0000d630
        /*0ee4*/ 	.word	0x00000009
        /*0ee8*/ 	.word	0x00000000
        /*0eec*/ 	.short	0x0101
        /*0eee*/ 	.byte	0x3f
	.zero		1


	//   ....[45]....
        /*0ef0*/ 	.word	0x00011d00
        /*0ef4*/ 	.word	0x00000000
        /*0ef8*/ 	.word	0x00032440
        /*0efc*/ 	.short	0x010a
        /*0efe*/ 	.byte	0x3f
	.zero		1


	//   ....[46]....
        /*0f00*/ 	.word	0x00012b10
        /*0f04*/ 	.word	0x00000012
        /*0f08*/ 	.word	0x00032400
        /*0f0c*/ 	.short	0x0107
        /*0f0e*/ 	.byte	0x3f
	.zero		1


	//   ....[47]....
        /*0f10*/ 	.word	0x00012bb0
        /*0f14*/ 	.word	0x00000012
        /*0f18*/ 	.word	0x00032400
        /*0f1c*/ 	.short	0x0101
        /*0f1e*/ 	.byte	0x3f
	.zero		1


	//   ....[48]....
        /*0f20*/ 	.word	0x000136a0
        /*0f24*/ 	.word	0x00000012
        /*0f28*/ 	.word	0x00032410
        /*0f2c*/ 	.short	0x0107
        /*0f2e*/ 	.byte	0x3f
	.zero		1


	//   ....[49]....
        /*0f30*/ 	.word	0x000137a0
        /*0f34*/ 	.word	0x00000012
        /*0f38*/ 	.word	0x00032410
        /*0f3c*/ 	.short	0x0101
        /*0f3e*/ 	.byte	0x3f
	.zero		1


	//   ....[50]....
        /*0f40*/ 	.word	0x000137c0
        /*0f44*/ 	.word	0x00000012
        /*0f48*/ 	.word	0x00032420
        /*0f4c*/ 	.short	0x010a
        /*0f4e*/ 	.byte	0x3f
	.zero		1


	//   ....[51]....
        /*0f50*/ 	.word	0x000138a0
        /*0f54*/ 	.word	0x00000002
        /*0f58*/ 	.word	0x00032460
        /*0f5c*/ 	.short	0x010a
        /*0f5e*/ 	.byte	0x3f
	.zero		1


	//   ....[52]....
        /*0f60*/ 	.word	0x00014170
        /*0f64*/ 	.word	0x00000002
        /*0f68*/ 	.word	0x00032440
        /*0f6c*/ 	.short	0x010a
        /*0f6e*/ 	.byte	0x3f
	.zero		1


	//   ....[53]....
        /*0f70*/ 	.word	0x000143a0
        /*0f74*/ 	.word	0x00000002
        /*0f78*/ 	.word	0x00032460
        /*0f7c*/ 	.short	0x010a
        /*0f7e*/ 	.byte	0x3f
	.zero		1


	//   ....[54]....
        /*0f80*/ 	.word	0x00014bb0
        /*0f84*/ 	.word	0x00000002
        /*0f88*/ 	.word	0x00032440
        /*0f8c*/ 	.short	0x010a
        /*0f8e*/ 	.byte	0x3f
	.zero		1


	//   ....[55]....
        /*0f90*/ 	.word	0x00014de0
        /*0f94*/ 	.word	0x00000002
        /*0f98*/ 	.word	0x00032460
        /*0f9c*/ 	.short	0x010a
        /*0f9e*/ 	.byte	0x3f
	.zero		1


	//   ....[56]....
        /*0fa0*/ 	.word	0x00015580
        /*0fa4*/ 	.word	0x00000003
        /*0fa8*/ 	.word	0x00032440
        /*0fac*/ 	.short	0x010a
        /*0fae*/ 	.byte	0x3f
	.zero		1


	//   ....[57]....
        /*0fb0*/ 	.word	0x000157b0
        /*0fb4*/ 	.word	0x00000003
        /*0fb8*/ 	.word	0x00032460
        /*0fbc*/ 	.short	0x010a
        /*0fbe*/ 	.byte	0x3f
	.zero		1


	//   ....[58]....
        /*0fc0*/ 	.word	0x00017160
        /*0fc4*/ 	.word	0x00000000
        /*0fc8*/ 	.word	0x00032420
        /*0fcc*/ 	.short	0x010a
        /*0fce*/ 	.byte	0x3f
	.zero		1


	//   ....[59]....
        /*0fd0*/ 	.word	0x00017350
        /*0fd4*/ 	.word	0x00000006
        /*0fd8*/ 	.word	0x00000000
        /*0fdc*/ 	.short	0x010a
        /*0fde*/ 	.byte	0x3f
	.zero		1


	//   ....[60]....
        /*0fe0*/ 	.word	0x00017380
        /*0fe4*/ 	.word	0x00000007
        /*0fe8*/ 	.word	0x00000000
        /*0fec*/ 	.short	0x010a
        /*0fee*/ 	.byte	0x3f
	.zero		1


	//   ....[61]....
        /*0ff0*/ 	.word	0x000173e0
        /*0ff4*/ 	.word	0x00000004
        /*0ff8*/ 	.word	0x00000000
        /*0ffc*/ 	.short	0x010a
        /*0ffe*/ 	.byte	0x3f
	.zero		1


	//   ....[62]....
        /*1000*/ 	.word	0x00017410
        /*1004*/ 	.word	0x00000003
        /*1008*/ 	.word	0x00000000
        /*100c*/ 	.short	0x010a
        /*100e*/ 	.byte	0x3f
	.zero		1


	//   ....[63]....
        /*1010*/ 	.word	0x00017470
        /*1014*/ 	.word	0x00000005
        /*1018*/ 	.word	0x00032400
        /*101c*/ 	.short	0x010a
        /*101e*/ 	.byte	0x3f
	.zero		1


	//   ....[64]....
        /*1020*/ 	.word	0x000174c0
        /*1024*/ 	.word	0x00000000
        /*1028*/ 	.word	0x00032430
        /*102c*/ 	.short	0x010a
        /*102e*/ 	.byte	0x3f
	.zero		1


	//   ....[65]....
        /*1030*/ 	.word	0x00017510
        /*1034*/ 	.word	0x00000005
        /*1038*/ 	.word	0x00032410
        /*103c*/ 	.short	0x010a
        /*103e*/ 	.byte	0x3f
	.zero		1


	//   ....[66]....
        /*1040*/ 	.word	0x00017560
        /*1044*/ 	.word	0x00000000
        /*1048*/ 	.word	0x00032450
        /*104c*/ 	.short	0x010a
        /*104e*/ 	.byte	0x3f
	.zero		1


	//   ....[67]....
        /*1050*/ 	.word	0x000175c0
        /*1054*/ 	.word	0x00000014
        /*1058*/ 	.word	0x00032430
        /*105c*/ 	.short	0x010a
        /*105e*/ 	.byte	0x3f
	.zero		1


	//   ....[68]....
        /*1060*/ 	.word	0x00017620
        /*1064*/ 	.word	0x00000014
        /*1068*/ 	.word	0x00032450
        /*106c*/ 	.short	0x010a
        /*106e*/ 	.byte	0x3f
	.zero		1


	//   ....[69]....
        /*1070*/ 	.word	0x00017680
        /*1074*/ 	.word	0x00000014
        /*1078*/ 	.word	0x00032430
        /*107c*/ 	.short	0x010a
        /*107e*/ 	.byte	0x3f
	.zero		1


	//   ....[70]....
        /*1080*/ 	.word	0x000176e0
        /*1084*/ 	.word	0x00000014
        /*1088*/ 	.word	0x00032450
        /*108c*/ 	.short	0x010a
        /*108e*/ 	.byte	0x3f
	.zero		1


	//   ....[71]....
        /*1090*/ 	.word	0x00017880
        /*1094*/ 	.word	0x00000000
        /*1098*/ 	.word	0x00032440
        /*109c*/ 	.short	0x010a
        /*109e*/ 	.byte	0x3f
	.zero		1


	//   ....[72]....
        /*10a0*/ 	.word	0x00019190
        /*10a4*/ 	.word	0x00000012
        /*10a8*/ 	.word	0x00032420
        /*10ac*/ 	.short	0x010a
        /*10ae*/ 	.byte	0x3f
	.zero		1


	//   ....[73]....
        /*10b0*/ 	.word	0x000191e0
        /*10b4*/ 	.word	0x00000002
        /*10b8*/ 	.word	0x00032460
        /*10bc*/ 	.short	0x010a
        /*10be*/ 	.byte	0x3f
	.zero		1


	//   ....[74]....
        /*10c0*/ 	.word	0x00019230
        /*10c4*/ 	.word	0x00000002
        /*10c8*/ 	.word	0x00032440
        /*10cc*/ 	.short	0x010a
        /*10ce*/ 	.byte	0x3f
	.zero		1


	//   ....[75]....
        /*10d0*/ 	.word	0x00019280
        /*10d4*/ 	.word	0x00000002
        /*10d8*/ 	.word	0x00032460
        /*10dc*/ 	.short	0x010a
        /*10de*/ 	.byte	0x3f
	.zero		1


	//   ....[76]....
        /*10e0*/ 	.word	0x000192d0
        /*10e4*/ 	.word	0x00000002
        /*10e8*/ 	.word	0x00032440
        /*10ec*/ 	.short	0x010a
        /*10ee*/ 	.byte	0x3f
	.zero		1


	//   ....[77]....
        /*10f0*/ 	.word	0x00019320
        /*10f4*/ 	.word	0x00000002
        /*10f8*/ 	.word	0x00032460
        /*10fc*/ 	.short	0x010a
        /*10fe*/ 	.byte	0x3f
	.zero		1


	//   ....[78]....
        /*1100*/ 	.word	0x00019370
        /*1104*/ 	.word	0x00000003
        /*1108*/ 	.word	0x00032440
        /*110c*/ 	.short	0x010a
        /*110e*/ 	.byte	0x3f
	.zero		1


	//   ....[79]....
        /*1110*/ 	.word	0x000193c0
        /*1114*/ 	.word	0x00000003
        /*1118*/ 	.word	0x00032460
        /*111c*/ 	.short	0x010a
        /*111e*/ 	.byte	0x3f
	.zero		1


	//   ....[80]....
        /*1120*/ 	.word	0x00019f40
        /*1124*/ 	.word	0x00000000
        /*1128*/ 	.word	0x00032420
        /*112c*/ 	.short	0x010a
        /*112e*/ 	.byte	0x3f
	.zero		1


	//   ....[81]....
        /*1130*/ 	.word	0x0001a0e0
        /*1134*/ 	.word	0x00000006
        /*1138*/ 	.word	0x00000000
        /*113c*/ 	.short	0x010a
        /*113e*/ 	.byte	0x3f
	.zero		1


	//   ....[82]....
        /*1140*/ 	.word	0x0001a130
        /*1144*/ 	.word	0x00000007
        /*1148*/ 	.word	0x00000000
        /*114c*/ 	.short	0x010a
        /*114e*/ 	.byte	0x3f
	.zero		1


	//   ....[83]....
        /*1150*/ 	.word	0x0001a180
        /*1154*/ 	.word	0x00000004
        /*1158*/ 	.word	0x00000000
        /*115c*/ 	.short	0x010a
        /*115e*/ 	.byte	0x3f
	.zero		1


	//----- nvinfo : EIATTR_NUM_MBARRIERS
	.align		4
.L_621:
        /*1160*/ 	.byte	0x03, 0x38
        /*1162*/ 	.short	0x0017


	//----- nvinfo : EIATTR_EXIT_INSTR_OFFSETS
	.align		4
        /*1164*/ 	.byte	0x04, 0x1c
        /*1166*/ 	.short	(.L_623 - .L_622)


	//   ....[0]....
.L_622:
        /*1168*/ 	.word	0x00000a90


	//   ....[1]....
        /*116c*/ 	.word	0x0000f8e0


	//   ....[2]....
        /*1170*/ 	.word	0x00017460


	//----- nvinfo : EIATTR_MAX_THREADS
	.align		4
.L_623:
        /*1174*/ 	.byte	0x04, 0x05
        /*1176*/ 	.short	(.L_625 - .L_624)
.L_624:
        /*1178*/ 	.word	0x00000180
        /*117c*/ 	.word	0x00000001
        /*1180*/ 	.word	0x00000001


	//----- nvinfo : EIATTR_CRS_STACK_SIZE
	.align		4
.L_625:
        /*1184*/ 	.byte	0x04, 0x1e
        /*1186*/ 	.short	(.L_627 - .L_626)
.L_626:
        /*1188*/ 	.word	0x00000000


	//----- nvinfo : EIATTR_CBANK_PARAM_SIZE
	.align		4
.L_627:
        /*118c*/ 	.byte	0x03, 0x19
        /*118e*/ 	.short	0x0bf0


	//----- nvinfo : EIATTR_PARAM_CBANK
	.align		4
        /*1190*/ 	.byte	0x04, 0x0a
        /*1192*/ 	.short	(.L_629 - .L_628)
	.align		4
.L_628:
        /*1194*/ 	.word	index@(.nv.constant0._ZN7cutlass13device_kernelIN5flash11enable_sm90INS1_16FlashAttnFwdSm90INS1_25CollectiveMainloopFwdSm90ILi2EN4cute5tupleIJNS5_1CILi1EEES8_S8_EEENS6_IJNS7_ILi128EEENS7_ILi96EEENS7_ILi64EEEEEELi256ENS_6half_tEfNS_4arch4Sm90ELb1ELb0ELb1ELb1ELb0ELb0ELb1ELb1ELb0ELb1ELb1ELb0EEENS1_21CollectiveEpilogueFwdINS6_IJSA_NS7_ILi256EEESB_EEES9_SE_SG_Li256ELb1ELb1ELb1ELb0EEENS1_36VarlenDynamicPersistentTileSchedulerILi128ELi96ELi256ELi128ELb1ELb1ELb1ELb1ELb1ELb1EEEEEEEEEvNT_6ParamsE)
        /*1198*/ 	.short	0x0210
        /*119a*/ 	.short	0x0bf0


	//----- nvinfo : EIATTR_SW_WAR
	.align		4
.L_629:
        /*119c*/ 	.byte	0x04, 0x36
        /*119e*/ 	.short	(.L_631 - .L_630)
.L_630:
        /*11a0*/ 	.word	0x00000008
.L_631:


//--------------------- .nv.info._ZN7cutlass13device_kernelIN5flash11enable_sm90INS1_16FlashAttnFwdSm90INS1_25CollectiveMainloopFwdSm90ILi2EN4cute5tupleIJNS5_1CILi1EEES8_S8_EEENS6_IJNS7_ILi128EEENS7_ILi96EEENS7_ILi64EEEEEELi256ENS_6half_tEfNS_4arch4Sm90ELb1ELb0ELb1ELb1ELb0ELb1ELb1ELb1ELb0ELb1ELb1ELb0EEENS1_21CollectiveEpilogueFwdINS6_IJSA_NS7_ILi256EEESB_EEES9_SE_SG_Li256ELb1ELb1ELb1ELb0EEENS1_36VarlenDynamicPersistentTileSchedulerILi128ELi96ELi256ELi128ELb1ELb1ELb1ELb1ELb1ELb1EEEEEEEEEvNT_6ParamsE --------------------------
	.section	.nv.info._ZN7cutlass13device_kernelIN5flash11enable_sm90INS1_16FlashAttnFwdSm90INS1_25CollectiveMainloopFwdSm90ILi2EN4cute5tupleIJNS5_1CILi1EEES8_S8_EEENS6_IJNS7_ILi128EEENS7_ILi96EEENS7_ILi64EEEEEELi256ENS_6half_tEfNS_4arch4Sm90ELb1ELb0ELb1ELb1ELb0ELb1ELb1ELb1ELb0ELb1ELb1ELb0EEENS1_21CollectiveEpilogueFwdINS6_IJSA_NS7_ILi256EEESB_EEES9_SE_SG_Li256ELb1ELb1ELb1ELb0EEENS1_36VarlenDynamicPersistentTileSchedulerILi128ELi96ELi256ELi128ELb1ELb1ELb1ELb1ELb1ELb1EEEEEEEEEvNT_6ParamsE,"",@"SHT_CUDA_INFO"
	.sectionflags	@""
	.align	4


	//----- nvinfo : EIATTR_CUDA_API_VERSION
	.align		4
        /*0000*/ 	.byte	0x04, 0x37
        /*0002*/ 	.short	(.L_633 - .L_632)
.L_632:
        /*0004*/ 	.word	0x00000082


	//----- nvinfo : EIATTR_KPARAM_INFO
	.align		4
.L_633:
        /*0008*/ 	.byte	0x04, 0x17
        /*000a*/ 	.short	(.L_635 - .L_634)
.L_634:
        /*000c*/ 	.word	0x00000000
        /*0010*/ 	.short	0x0000
        /*0012*/ 	.short	0x0070
        /*0014*/ 	.byte	0x00, 0xf0, 0x01, 0x2e


	//----- nvinfo : EIATTR_SPARSE_MMA_MASK
	.align		4
.L_635:
        /*0018*/ 	.byte	0x03, 0x50
        /*001a*/ 	.short	0x0000


	//----- nvinfo : EIATTR_MAXREG_COUNT
	.align		4
        /*001c*/ 	.byte	0x03, 0x1b
        /*001e*/ 	.short	0x00a8


	//----- nvinfo : EIATTR_NUM_BARRIERS
	.align		4
        /*0020*/ 	.byte	0x02, 0x4c
        /*0022*/ 	.byte	0x10
	.zero		1


	//----- nvinfo : EIATTR_EXTERNS
	.align		4
        /*0024*/ 	.byte	0x04, 0x0f
        /*0026*/ 	.short	(.L_637 - .L_636)


	//   ....[0]....
	.align		4
.L_636:
        /*0028*/ 	.word	index@(__assertfail)


	//----- nvinfo : EIATTR_ANNOTATIONS
	.align		4
.L_637:
        /*002c*/ 	.byte	0x04, 0x55
        /*002e*/ 	.short	(.L_639 - .L_638)


	//   ....[0]....
.L_638:
        /* <DEDUP_REMOVED lines=250> */


	//----- nvinfo : EIATTR_MERCURY_ISA_VERSION
	.align		4
.L_639:
        /*0fc0*/ 	.byte	0x03, 0x5f
        /*0fc2*/ 	.short	0x0101


	//----- nvinfo : EIATTR_UNUSED_LOAD_BYTE_OFFSET
	.align		4
        /*0fc4*/ 	.byte	0x04, 0x44
        /*0fc6*/ 	.short	(.L_641 - .L_640)


	//   ....[0]....
.L_640:
        /*0fc8*/ 	.word	0x00000af0
        /*0fcc*/ 	.word	0x0000fff0


	//   ....[1]....
        /*0fd0*/ 	.word	0x00013d30
        /*0fd4*/ 	.word	0x0000fff0


	//----- nvinfo : EIATTR_INT_WARP_WIDE_INSTR_OFFSETS
	.align		4
.L_641:
        /*0fd8*/ 	.byte	0x04, 0x31
        /*0fda*/ 	.short	(.L_643 - .L_642)


	//   ....[0]....
.L_642:
        /*0fdc*/ 	.word	0x00000190


	//   ....[1]....
        /*0fe0*/ 	.word	0x000001d0


	//   ....[2]....
        /*0fe4*/ 	.word	0x00000240


	//   ....[3]....
        /*0fe8*/ 	.word	0x00000250


	//   ....[4]....
        /*0fec*/ 	.word	0x0001ce60


	//   ....[5]....
        /*0ff0*/ 	.word	0x0001cef0


	//   ....[6]....
        /*0ff4*/ 	.word	0x000218c0


	//   ....[7]....
        /*0ff8*/ 	.word	0x00021950


	//----- nvinfo : EIATTR_COOP_GROUP_MASK_REGIDS
	.align		4
.L_643:
        /*0ffc*/ 	.byte	0x04, 0x29
        /*0ffe*/ 	.short	(.L_645 - .L_644)


	//   ....[0]....
.L_644:
        /*1000*/ 	.word	0xffffffff


	//   ....[1]....
        /*1004*/ 	.word	0xffffffff


	//   ....[2]....
        /*1008*/ 	.word	0xffffffff


	//   ....[3]....
        /*100c*/ 	.word	0xffffffff


	//   ....[4]....
        /*1010*/ 	.word	0xffffffff


	//   ....[5]....
        /*1014*/ 	.word	0xffffffff


	//   ....[6]....
        /*1018*/ 	.word	0xffffffff


	//   ....[7]....
        /*101c*/ 	.word	0xffffffff


	//   ....[8]....
        /*1020*/ 	.word	0xffffffff


	//   ....[9]....
        /*1024*/ 	.word	0xffffffff


	//   ....[10]....
        /*1028*/ 	.word	0xffffffff


	//   ....[11]....
        /*102c*/ 	.word	0xffffffff


	//   ....[12]....
        /*1030*/ 	.word	0xffffffff


	//   ....[13]....
        /*1034*/ 	.word	0xffffffff


	//   ....[14]....
        /*1038*/ 	.word	0xffffffff


	//   ....[15]....
        /*103c*/ 	.word	0xffffffff


	//   ....[16]....
        /*1040*/ 	.word	0xffffffff


	//   ....[17]....
        /*1044*/ 	.word	0xffffffff


	//   ....[18]....
        /*1048*/ 	.word	0xffffffff


	//   ....[19]....
        /*104c*/ 	.word	0xffffffff


	//   ....[20]....
        /*1050*/ 	.word	0xffffffff


	//   ....[21]....
        /*1054*/ 	.word	0xffffffff


	//   ....[22]....
        /*1058*/ 	.word	0xffffffff


	//   ....[23]....
        /*105c*/ 	.word	0xffffffff


	//   ....[24]....
        /*1060*/ 	.word	0xffffffff


	//   ....[25]....
        /*1064*/ 	.word	0xffffffff


	//   ....[26]....
        /*1068*/ 	.word	0xffffffff


	//   ....[27]....
        /*106c*/ 	.word	0xffffffff


	//   ....[28]....
        /*1070*/ 	.word	0xffffffff


	//   ....[29]....
        /*1074*/ 	.word	0xffffffff


	//   ....[30]....
        /*1078*/ 	.word	0xffffffff


	//   ....[31]....
        /*107c*/ 	.word	0xffffffff


	//   ....[32]....
        /*1080*/ 	.word	0xffffffff


	//   ....[33]....
        /*1084*/ 	.word	0xffffffff


	//   ....[34]....
        /*1088*/ 	.word	0xffffffff


	//   ....[35]....
        /*108c*/ 	.word	0xffffffff


	//   ....[36]....
        /*1090*/ 	.word	0xffffffff


	//   ....[37]....
        /*1094*/ 	.word	0xffffffff


	//   ....[38]....
        /*1098*/ 	.word	0xffffffff


	//   ....[39]....
        /*109c*/ 	.word	0xffffffff


	//   ....[40]....
        /*10a0*/ 	.word	0xffffffff


	//   ....[41]....
        /*10a4*/ 	.word	0xffffffff


	//   ....[42]....
        /*10a8*/ 	.word	0xffffffff


	//   ....[43]....
        /*10ac*/ 	.word	0xffffffff


	//   ....[44]....
        /*10b0*/ 	.word	0xffffffff


	//   ....[45]....
        /*10b4*/ 	.word	0xffffffff


	//   ....[46]....
        /*10b8*/ 	.word	0xffffffff


	//   ....[47]....
        /*10bc*/ 	.word	0xffffffff


	//   ....[48]....
        /*10c0*/ 	.word	0xffffffff


	//   ....[49]....
        /*10c4*/ 	.word	0xffffffff


	//   ....[50]....
        /*10c8*/ 	.word	0xffffffff


	//   ....[51]....
        /*10cc*/ 	.word	0xffffffff


	//   ....[52]....
        /*10d0*/ 	.word	0xffffffff


	//   ....[53]....
        /*10d4*/ 	.word	0xffffffff


	//   ....[54]....
        /*10d8*/ 	.word	0xffffffff


	//   ....[55]....
        /*10dc*/ 	.word	0xffffffff


	//   ....[56]....
        /*10e0*/ 	.word	0xffffffff


	//   ....[57]....
        /*10e4*/ 	.word	0xffffffff


	//   ....[58]....
        /*10e8*/ 	.word	0xffffffff


	//   ....[59]....
        /*10ec*/ 	.word	0xffffffff


	//   ....[60]....
        /*10f0*/ 	.word	0xffffffff


	//   ....[61]....
        /*10f4*/ 	.word	0xffffffff


	//   ....[62]....
        /*10f8*/ 	.word	0xffffffff


	//   ....[63]....
        /*10fc*/ 	.word	0xffffffff


	//   ....[64]....
        /*1100*/ 	.word	0xffffffff


	//   ....[65]....
        /*1104*/ 	.word	0xffffffff


	//   ....[66]....
        /*1108*/ 	.word	0xffffffff


	//   ....[67]....
        /*110c*/ 	.word	0xffffffff


	//   ....[68]....
        /*1110*/ 	.word	0xffffffff


	//   ....[69]....
        /*1114*/ 	.word	0xffffffff


	//   ....[70]....
        /*1118*/ 	.word	0xffffffff


	//   ....[71]....
        /*111c*/ 	.word	0xffffffff


	//   ....[72]....
        /*1120*/ 	.word	0xffffffff


	//   ....[73]....
        /*1124*/ 	.word	0xffffffff


	//   ....[74]....
        /*1128*/ 	.word	0xffffffff


	//   ....[75]....
        /*112c*/ 	.word	0xffffffff


	//   ....[76]....
        /*1130*/ 	.word	0xffffffff


	//   ....[77]....
        /*1134*/ 	.word	0xffffffff


	//   ....[78]....
        /*1138*/ 	.word	0xffffffff


	//   ....[79]....
        /*113c*/ 	.word	0xffffffff


	//   ....[80]....
        /*1140*/ 	.word	0xffffffff


	//   ....[81]....
        /*1144*/ 	.word	0xffffffff


	//   ....[82]....
        /*1148*/ 	.word	0xffffffff


	//   ....[83]....
        /*114c*/ 	.word	0xffffffff


	//   ....[84]....
        /*1150*/ 	.word	0xffffffff


	//   ....[85]....
        /*1154*/ 	.word	0xffffffff


	//   ....[86]....
        /*1158*/ 	.word	0xffffffff


	//   ....[87]....
        /*115c*/ 	.word	0xffffffff


	//   ....[88]....
        /*1160*/ 	.word	0xffffffff


	//   ....[89]....
        /*1164*/ 	.word	0xffffffff


	//   ....[90]....
        /*1168*/ 	.word	0xffffffff


	//   ....[91]....
        /*116c*/ 	.word	0xffffffff


	//   ....[92]....
        /*1170*/ 	.word	0xffffffff


	//   ....[93]....
        /*1174*/ 	.word	0xffffffff


	//   ....[94]....
        /*1178*/ 	.word	0xffffffff


	//   ....[95]....
        /*117c*/ 	.word	0xffffffff


	//   ....[96]....
        /*1180*/ 	.word	0xffffffff


	//   ....[97]....
        /*1184*/ 	.word	0xffffffff


	//   ....[98]....
        /*1188*/ 	.word	0xffffffff


	//   ....[99]....
        /*118c*/ 	.word	0xffffffff


	//   ....[100]....
        /*1190*/ 	.word	0xffffffff


	//   ....[101]....
        /*1194*/ 	.word	0xffffffff


	//   ....[102]....
        /*1198*/ 	.word	0xffffffff


	//   ....[103]....
        /*119c*/ 	.word	0xffffffff


	//   ....[104]....
        /*11a0*/ 	.word	0xffffffff


	//   ....[105]....
        /*11a4*/ 	.word	0xffffffff


	//   ....[106]....
        /*11a8*/ 	.word	0xffffffff


	//   ....[107]....
        /*11ac*/ 	.word	0xffffffff


	//   ....[108]....
        /*11b0*/ 	.word	0xffffffff


	//   ....[109]....
        /*11b4*/ 	.word	0xffffffff


	//   ....[110]....
        /*11b8*/ 	.word	0xffffffff


	//   ....[111]....
        /*11bc*/ 	.word	0xffffffff


	//   ....[112]....
        /*11c0*/ 	.word	0xffffffff


	//   ....[113]....
        /*11c4*/ 	.word	0xffffffff


	//   ....[114]....
        /*11c8*/ 	.word	0xffffffff


	//   ....[115]....
        /*11cc*/ 	.word	0xffffffff


	//   ....[116]....
        /*11d0*/ 	.word	0xffffffff


	//   ....[117]....
        /*11d4*/ 	.word	0xffffffff


	//   ....[118]....
        /*11d8*/ 	.word	0xffffffff


	//   ....[119]....
        /*11dc*/ 	.word	0xffffffff


	//   ....[120]....
        /*11e0*/ 	.word	0xffffffff


	//   ....[121]....
        /*11e4*/ 	.word	0xffffffff


	//   ....[122]....
        /*11e8*/ 	.word	0xffffffff


	//   ....[123]....
        /*11ec*/ 	.word	0xffffffff


	//   ....[124]....
        /*11f0*/ 	.word	0xffffffff


	//   ....[125]....
        /*11f4*/ 	.word	0xffffffff


	//   ....[126]....
        /*11f8*/ 	.word	0xffffffff


	//   ....[127]....
        /*11fc*/ 	.word	0xffffffff


	//   ....[128]....
        /*1200*/ 	.word	0xffffffff


	//   ....[129]....
        /*1204*/ 	.word	0xffffffff


	//   ....[130]....
        /*1208*/ 	.word	0xffffffff


	//   ....[131]....
        /*120c*/ 	.word	0xffffffff


	//   ....[132]....
        /*1210*/ 	.word	0xffffffff


	//   ....[133]....
        /*1214*/ 	.word	0xffffffff


	//   ....[134]....
        /*1218*/ 	.word	0xffffffff


	//   ....[135]....
        /*121c*/ 	.word	0xffffffff


	//   ....[136]....
        /*1220*/ 	.word	0xffffffff


	//   ....[137]....
        /*1224*/ 	.word	0xffffffff


	//   ....[138]....
        /*1228*/ 	.word	0x0500000f


	//   ....[139]....
        /*122c*/ 	.word	0x0500000f


	//   ....[140]....
        /*1230*/ 	.word	0x0500000f


	//   ....[141]....
        /*1234*/ 	.word	0x0500000f


	//   ....[142]....
        /*1238*/ 	.word	0x0500000f


	//   ....[143]....
        /*123c*/ 	.word	0x0500000f


	//   ....[144]....
        /*1240*/ 	.word	0x0500000f


	//   ....[145]....
        /*1244*/ 	.word	0x0500000f


	//   ....[146]....
        /*1248*/ 	.word	0x0500000f


	//   ....[147]....
        /*124c*/ 	.word	0x0500000f


	//   ....[148]....
        /*1250*/ 	.word	0x0500000f


	//   ....[149]....
        /*1254*/ 	.word	0x0500000f


	//   ....[150]....
        /*1258*/ 	.word	0x0500000f


	//   ....[151]....
        /*125c*/ 	.word	0x0500000f


	//   ....[152]....
        /*1260*/ 	.word	0x0500000f


	//   ....[153]....
        /*1264*/ 	.word	0x0500000f


	//   ....[154]....
        /*1268*/ 	.word	0x0500000f


	//   ....[155]....
        /*126c*/ 	.word	0x0500000f


	//   ....[156]....
        /*1270*/ 	.word	0x0500000f


	//   ....[157]....
        /*1274*/ 	.word	0x0500000f


	//   ....[158]....
        /*1278*/ 	.word	0x0500000f


	//   ....[159]....
        /*127c*/ 	.word	0x0500000f


	//   ....[160]....
        /*1280*/ 	.word	0x0500000f


	//   ....[161]....
        /*1284*/ 	.word	0x0500000f


	//   ....[162]....
        /*1288*/ 	.word	0x0500000f


	//   ....[163]....
        /*128c*/ 	.word	0x0500000f


	//   ....[164]....
        /*1290*/ 	.word	0x0500000f


	//   ....[165]....
        /*1294*/ 	.word	0x0500000f


	//   ....[166]....
        /*1298*/ 	.word	0x0500000f


	//   ....[167]....
        /*129c*/ 	.word	0x0500000f


	//   ....[168]....
        /*12a0*/ 	.word	0x0500000f


	//   ....[169]....
        /*12a4*/ 	.word	0x0500000f


	//   ....[170]....
        /*12a8*/ 	.word	0x0500000f


	//   ....[171]....
        /*12ac*/ 	.word	0x0500000f


	//   ....[172]....
        /*12b0*/ 	.word	0x0500000f


	//   ....[173]....
        /*12b4*/ 	.word	0x0500000f


	//   ....[174]....
        /*12b8*/ 	.word	0x0500000f


	//   ....[175]....
        /*12bc*/ 	.word	0x0500000f


	//   ....[176]....
        /*12c0*/ 	.word	0x0500000f


	//   ....[177]....
        /*12c4*/ 	.word	0x0500000f


	//   ....[178]....
        /*12c8*/ 	.word	0x0500000f


	//   ....[179]....
        /*12cc*/ 	.word	0x0500000f


	//   ....[180]....
        /*12d0*/ 	.word	0x0500000f


	//   ....[181]....
        /*12d4*/ 	.word	0x0500000f


	//   ....[182]....
        /*12d8*/ 	.word	0x0500000f


	//   ....[183]....
        /*12dc*/ 	.word	0x0500000f


	//   ....[184]....
        /*12e0*/ 	.word	0x0500000f


	//   ....[185]....
        /*12e4*/ 	.word	0x0500000f


	//   ....[186]....
        /*12e8*/ 	.word	0x0500000f


	//   ....[187]....
        /*12ec*/ 	.word	0x0500000f


	//   ....[188]....
        /*12f0*/ 	.word	0x0500000f


	//   ....[189]....
        /*12f4*/ 	.word	0x0500000f


	//   ....[190]....
        /*12f8*/ 	.word	0x0500000f


	//   ....[191]....
        /*12fc*/ 	.word	0x0500000f


	//   ....[192]....
        /*1300*/ 	.word	0x0500000f


	//   ....[193]....
        /*1304*/ 	.word	0x0500000f


	//   ....[194]....
        /*1308*/ 	.word	0x0500000f


	//   ....[195]....
        /*130c*/ 	.word	0x0500000f


	//   ....[196]....
        /*1310*/ 	.word	0x0500000f


	//   ....[197]....
        /*1314*/ 	.word	0x0500000f


	//   ....[198]....
        /*1318*/ 	.word	0x0500000f


	//   ....[199]....
        /*131c*/ 	.word	0x0500000f


	//   ....[200]....
        /*1320*/ 	.word	0x0500000f


	//   ....[201]....
        /*1324*/ 	.word	0x0500000f


	//   ....[202]....
        /*1328*/ 	.word	0x0500000f


	//   ....[203]....
        /*132c*/ 	.word	0x0500000f


	//   ....[204]....
        /*1330*/ 	.word	0x0500000f


	//   ....[205]....
        /*1334*/ 	.word	0x0500000f


	//   ....[206]....
        /*1338*/ 	.word	0x0500000f


	//   ....[207]....
        /*133c*/ 	.word	0x0500000f


	//   ....[208]....
        /*1340*/ 	.word	0x0500000f


	//   ....[209]....
        /*1344*/ 	.word	0x0500000f


	//   ....[210]....
        /*1348*/ 	.word	0x0500000f


	//   ....[211]....
        /*134c*/ 	.word	0x0500000f


	//   ....[212]....
        /*1350*/ 	.word	0x0500000f


	//   ....[213]....
        /*1354*/ 	.word	0x0500000f


	//   ....[214]....
        /*1358*/ 	.word	0x0500000f


	//   ....[215]....
        /*135c*/ 	.word	0x0500000f


	//   ....[216]....
        /*1360*/ 	.word	0x0500000f


	//   ....[217]....
        /*1364*/ 	.word	0x0500000f


	//   ....[218]....
        /*1368*/ 	.word	0x0500000f


	//   ....[219]....
        /*136c*/ 	.word	0x0500000f


	//   ....[220]....
        /*1370*/ 	.word	0x0500000f


	//   ....[221]....
        /*1374*/ 	.word	0x0500000f


	//   ....[222]....
        /*1378*/ 	.word	0x0500000f


	//   ....[223]....
        /*137c*/ 	.word	0x0500000f


	//   ....[224]....
        /*1380*/ 	.word	0x0500000f


	//   ....[225]....
        /*1384*/ 	.word	0x0500000f


	//   ....[226]....
        /*1388*/ 	.word	0x0500000f


	//   ....[227]....
        /*138c*/ 	.word	0x0500000f


	//----- nvinfo : EIATTR_COOP_GROUP_INSTR_OFFSETS
	.align		4
.L_645:
        /*1390*/ 	.byte	0x04, 0x28
        /*1392*/ 	.short	(.L_647 - .L_646)


	//   ....[0]....
.L_646:
        /*1394*/ 	.word	0x00000070


	//   ....[1]....
        /*1398*/ 	.word	0x000001a0


	//   ....[2]....
        /*139c*/ 	.word	0x000001f0


	//   ....[3]....
        /*13a0*/ 	.word	0x00000440


	//   ....[4]....
        /*13a4*/ 	.word	0x000005a0


	//   ....[5]....
        /*13a8*/ 	.word	0x000006c0


	//   ....[6]....
        /*13ac*/ 	.word	0x00000820


	//   ....[7]....
        /*13b0*/ 	.word	0x00006c00


	//   ....[8]....
        /*13b4*/ 	.word	0x000073f0


	//   ....[9]....
        /*13b8*/ 	.word	0x00007400


	//   ....[10]....
        /*13bc*/ 	.word	0x00007410


	//   ....[11]....
        /*13c0*/ 	.word	0x00007420


	//   ....[12]....
        /*13c4*/ 	.word	0x00007720


	//   ....[13]....
        /*13c8*/ 	.word	0x00007730


	//   ....[14]....
        /*13cc*/ 	.word	0x00007740


	//   ....[15]....
        /*13d0*/ 	.word	0x00007750


	//   ....[16]....
        /*13d4*/ 	.word	0x00008970


	//   ....[17]....
        /*13d8*/ 	.word	0x00008980


	//   ....[18]....
        /*13dc*/ 	.word	0x00008990


	//   ....[19]....
        /*13e0*/ 	.word	0x000089c0


	//   ....[20]....
        /*13e4*/ 	.word	0x00008aa0


	//   ....[21]....
        /*13e8*/ 	.word	0x00008ac0


	//   ....[22]....
        /*13ec*/ 	.word	0x00008ad0


	//   ....[23]....
        /*13f0*/ 	.word	0x00008b50


	//   ....[24]....
        /*13f4*/ 	.word	0x0000b020


	//   ....[25]....
        /*13f8*/ 	.word	0x0000b250


	//   ....[26]....
        /*13fc*/ 	.word	0x0000b7d0


	//   ....[27]....
        /*1400*/ 	.word	0x0000b840


	//   ....[28]....
        /*1404*/ 	.word	0x0000bf00


	//   ....[29]....
        /*1408*/ 	.word	0x0000bf50


	//   ....[30]....
        /*140c*/ 	.word	0x0000dca0


	//   ....[31]....
        /*1410*/ 	.word	0x0000dce0


	//   ....[32]....
        /*1414*/ 	.word	0x0000e430


	//   ....[33]....
        /*1418*/ 	.word	0x0000e490


	//   ....[34]....
        /*141c*/ 	.word	0x0000ecb0


	//   ....[35]....
        /*1420*/ 	.word	0x0000ece0


	//   ....[36]....
        /*1424*/ 	.word	0x000116b0


	//   ....[37]....
        /*1428*/ 	.word	0x00011720


	//   ....[38]....
        /*142c*/ 	.word	0x00011d30


	//   ....[39]....
        /*1430*/ 	.word	0x00011d80


	//   ....[40]....
        /*1434*/ 	.word	0x00013280


	//   ....[41]....
        /*1438*/ 	.word	0x00013310


	//   ....[42]....
        /*143c*/ 	.word	0x00013320


	//   ....[43]....
        /*1440*/ 	.word	0x00013380


	//   ....[44]....
        /*1444*/ 	.word	0x00014df0


	//   ....[45]....
        /*1448*/ 	.word	0x00014e10


	//   ....[46]....
        /*144c*/ 	.word	0x00014e20


	//   ....[47]....
        /*1450*/ 	.word	0x00014e30


	//   ....[48]....
        /*1454*/ 	.word	0x00015840


	//   ....[49]....
        /*1458*/ 	.word	0x00015850


	//   ....[50]....
        /*145c*/ 	.word	0x00015a90


	//   ....[51]....
        /*1460*/ 	.word	0x00015aa0


	//   ....[52]....
        /*1464*/ 	.word	0x00015ca0


	//   ....[53]....
        /*1468*/ 	.word	0x00015cb0


	//   ....[54]....
        /*146c*/ 	.word	0x00015eb0


	//   ....[55]....
        /*1470*/ 	.word	0x00015ec0


	//   ....[56]....
        /*1474*/ 	.word	0x00016360


	//   ....[57]....
        /*1478*/ 	.word	0x00016370


	//   ....[58]....
        /*147c*/ 	.word	0x00016ff0


	//   ....[59]....
        /*1480*/ 	.word	0x00017000


	//   ....[60]....
        /*1484*/ 	.word	0x00019250


	//   ....[61]....
        /*1488*/ 	.word	0x00019260


	//   ....[62]....
        /*148c*/ 	.word	0x00019470


	//   ....[63]....
        /*1490*/ 	.word	0x00019480


	//   ....[64]....
        /*1494*/ 	.word	0x00019680


	//   ....[65]....
        /*1498*/ 	.word	0x00019690


	//   ....[66]....
        /*149c*/ 	.word	0x00019890


	//   ....[67]....
        /*14a0*/ 	.word	0x000198a0


	//   ....[68]....
        /*14a4*/ 	.word	0x00019b00


	//   ....[69]....
        /*14a8*/ 	.word	0x00019d30


	//   ....[70]....
        /*14ac*/ 	.word	0x00019d60


	//   ....[71]....
        /*14b0*/ 	.word	0x00019d90


	//   ....[72]....
        /*14b4*/ 	.word	0x00019dc0


	//   ....[73]....
        /*14b8*/ 	.word	0x00019df0


	//   ....[74]....
        /*14bc*/ 	.word	0x00019e20


	//   ....[75]....
        /*14c0*/ 	.word	0x00019fc0


	//   ....[76]....
        /*14c4*/ 	.word	0x00019ff0


	//   ....[77]....
        /*14c8*/ 	.word	0x0001a020


	//   ....[78]....
        /*14cc*/ 	.word	0x0001a050


	//   ....[79]....
        /*14d0*/ 	.word	0x0001a080


	//   ....[80]....
        /*14d4*/ 	.word	0x0001a0b0


	//   ....[81]....
        /*14d8*/ 	.word	0x0001a150


	//   ....[82]....
        /*14dc*/ 	.word	0x0001a180


	//   ....[83]....
        /*14e0*/ 	.word	0x0001a190


	//   ....[84]....
        /*14e4*/ 	.word	0x0001a1c0


	//   ....[85]....
        /*14e8*/ 	.word	0x0001b7b0


	//   ....[86]....
        /*14ec*/ 	.word	0x0001d440


	//   ....[87]....
        /*14f0*/ 	.word	0x0001def0


	//   ....[88]....
        /*14f4*/ 	.word	0x0001df20


	//   ....[89]....
        /*14f8*/ 	.word	0x0001df40


	//   ....[90]....
        /*14fc*/ 	.word	0x0001df80


	//   ....[91]....
        /*1500*/ 	.word	0x0001e070


	//   ....[92]....
        /*1504*/ 	.word	0x0001e080


	//   ....[93]....
        /*1508*/ 	.word	0x0001e130


	//   ....[94]....
        /*150c*/ 	.word	0x0001e140


	//   ....[95]....
        /*1510*/ 	.word	0x0001e1d0


	//   ....[96]....
        /*1514*/ 	.word	0x0001e1f0


	//   ....[97]....
        /*1518*/ 	.word	0x0001e290


	//   ....[98]....
        /*151c*/ 	.word	0x0001e2b0


	//   ....[99]....
        /*1520*/ 	.word	0x0001e340


	//   ....[100]....
        /*1524*/ 	.word	0x0001e360


	//   ....[101]....
        /*1528*/ 	.word	0x0001e3f0


	//   ....[102]....
        /*152c*/ 	.word	0x0001e400


	//   ....[103]....
        /*1530*/ 	.word	0x0001eb30


	//   ....[104]....
        /*1534*/ 	.word	0x0001eb40


	//   ....[105]....
        /*1538*/ 	.word	0x0001ebf0


	//   ....[106]....
        /*153c*/ 	.word	0x0001ec00


	//   ....[107]....
        /*1540*/ 	.word	0x0001ecc0


	//   ....[108]....
        /*1544*/ 	.word	0x0001ecd0


	//   ....[109]....
        /*1548*/ 	.word	0x0001ed90


	//   ....[110]....
        /*154c*/ 	.word	0x0001eda0


	//   ....[111]....
        /*1550*/ 	.word	0x0001ee40


	//   ....[112]....
        /*1554*/ 	.word	0x0001ee50


	//   ....[113]....
        /*1558*/ 	.word	0x0001ef00


	//   ....[114]....
        /*155c*/ 	.word	0x0001ef10


	//   ....[115]....
        /*1560*/ 	.word	0x0001efc0


	//   ....[116]....
        /*1564*/ 	.word	0x0001efd0


	//   ....[117]....
        /*1568*/ 	.word	0x0001efe0


	//   ....[118]....
        /*156c*/ 	.word	0x0001f050


	//   ....[119]....
        /*1570*/ 	.word	0x00021be0


	//   ....[120]....
        /*1574*/ 	.word	0x00021c10


	//   ....[121]....
        /*1578*/ 	.word	0x00021c70


	//   ....[122]....
        /*157c*/ 	.word	0x00021ca0


	//   ....[123]....
        /*1580*/ 	.word	0x00021cd0


	//   ....[124]....
        /*1584*/ 	.word	0x00021d00


	//   ....[125]....
        /*1588*/ 	.word	0x00021d30


	//   ....[126]....
        /*158c*/ 	.word	0x00021d60


	//   ....[127]....
        /*1590*/ 	.word	0x00021f20


	//   ....[128]....
        /*1594*/ 	.word	0x00021f50


	//   ....[129]....
        /*1598*/ 	.word	0x00021f80


	//   ....[130]....
        /*159c*/ 	.word	0x00021fb0


	//   ....[131]....
        /*15a0*/ 	.word	0x00021fe0


	//   ....[132]....
        /*15a4*/ 	.word	0x00022010


	//   ....[133]....
        /*15a8*/ 	.word	0x000220e0


	//   ....[134]....
        /*15ac*/ 	.word	0x00022100


	//   ....[135]....
        /*15b0*/ 	.word	0x00022110


	//   ....[136]....
        /*15b4*/ 	.word	0x00022190


	//   ....[137]....
        /*15b8*/ 	.word	0x00022cd0


	//   ....[138]....
        /*15bc*/ 	.word	0x000230e0


	//   ....[139]....
        /*15c0*/ 	.word	0x00023180


	//   ....[140]....
        /*15c4*/ 	.word	0x00023210


	//   ....[141]....
        /*15c8*/ 	.word	0x00023260


	//   ....[142]....
        /*15cc*/ 	.word	0x000232b0


	//   ....[143]....
        /*15d0*/ 	.word	0x00023340


	//   ....[144]....
        /*15d4*/ 	.word	0x000233d0


	//   ....[145]....
        /*15d8*/ 	.word	0x00023420


	//   ....[146]....
        /*15dc*/ 	.word	0x00023470


	//   ....[147]....
        /*15e0*/ 	.word	0x00023570


	//   ....[148]....
        /*15e4*/ 	.word	0x00023620


	//   ....[149]....
        /*15e8*/ 	.word	0x00023670


	//   ....[150]....
        /*15ec*/ 	.word	0x000236c0


	//   ....[151]....
        /*15f0*/ 	.word	0x00023840


	//   ....[152]....
        /*15f4*/ 	.word	0x000239a0


	//   ....[153]....
        /*15f8*/ 	.word	0x00023a20


	//   ....[154]....
        /*15fc*/ 	.word	0x00023a70


	//   ....[155]....
        /*1600*/ 	.word	0x00023d70


	//   ....[156]....
        /*1604*/ 	.word	0x00023dc0


	//   ....[157]....
        /*1608*/ 	.word	0x00023e50


	//   ....[158]....
        /*160c*/ 	.word	0x00023ee0


	//   ....[159]....
        /*1610*/ 	.word	0x00023f70


	//   ....[160]....
        /*1614*/ 	.word	0x00024000


	//   ....[161]....
        /*1618*/ 	.word	0x00024090


	//   ....[162]....
        /*161c*/ 	.word	0x00024120


	//   ....[163]....
        /*1620*/ 	.word	0x000241a0


	//   ....[164]....
        /*1624*/ 	.word	0x000241f0


	//   ....[165]....
        /*1628*/ 	.word	0x00024290


	//   ....[166]....
        /*162c*/ 	.word	0x00024320


	//   ....[167]....
        /*1630*/ 	.word	0x000243b0


	//   ....[168]....
        /*1634*/ 	.word	0x00024400


	//   ....[169]....
        /*1638*/ 	.word	0x00024490


	//   ....[170]....
        /*163c*/ 	.word	0x00024520


	//   ....[171]....
        /*1640*/ 	.word	0x000245b0


	//   ....[172]....
        /*1644*/ 	.word	0x00024640


	//   ....[173]....
        /*1648*/ 	.word	0x000246d0


	//   ....[174]....
        /*164c*/ 	.word	0x00024760


	//   ....[175]....
        /*1650*/ 	.word	0x00024820


	//   ....[176]....
        /*1654*/ 	.word	0x00024b00


	//   ....[177]....
        /*1658*/ 	.word	0x00024c80


	//   ....[178]....
        /*165c*/ 	.word	0x00024ce0


	//   ....[179]....
        /*1660*/ 	.word	0x00024d70


	//   ....[180]....
        /*1664*/ 	.word	0x00024dd0


	//   ....[181]....
        /*1668*/ 	.word	0x00024e70


	//   ....[182]....
        /*166c*/ 	.word	0x00024f60


	//   ....[183]....
        /*1670*/ 	.word	0x00025090


	//   ....[184]....
        /*1674*/ 	.word	0x00025130


	//   ....[185]....
        /*1678*/ 	.word	0x00025200


	//   ....[186]....
        /*167c*/ 	.word	0x00025300


	//   ....[187]....
        /*1680*/ 	.word	0x00025370


	//   ....[188]....
        /*1684*/ 	.word	0x00025410


	//   ....[189]....
        /*1688*/ 	.word	0x000254e0


	//   ....[190]....
        /*168c*/ 	.word	0x00025580


	//   ....[191]....
        /*1690*/ 	.word	0x00025630


	//   ....[192]....
        /*1694*/ 	.word	0x00025710


	//   ....[193]....
        /*1698*/ 	.word	0x00025970


	//   ....[194]....
        /*169c*/ 	.word	0x00025a20


	//   ....[195]....
        /*16a0*/ 	.word	0x00025b20


	//   ....[196]....
        /*16a4*/ 	.word	0x00025c10


	//   ....[197]....
        /*16a8*/ 	.word	0x00025ca0


	//   ....[198]....
        /*16ac*/ 	.word	0x00025d90


	//   ....[199]....
        /*16b0*/ 	.word	0x00025e20


	//   ....[200]....
        /*16b4*/ 	.word	0x00025f10


	//   ....[201]....
        /*16b8*/ 	.word	0x00025fa0


	//   ....[202]....
        /*16bc*/ 	.word	0x00026090


	//   ....[203]....
        /*16c0*/ 	.word	0x00026120


	//   ....[204]....
        /*16c4*/ 	.word	0x00026200


	//   ....[205]....
        /*16c8*/ 	.word	0x00026330


	//   ....[206]....
        /*16cc*/ 	.word	0x00026380


	//   ....[207]....
        /*16d0*/ 	.word	0x000263e0


	//   ....[208]....
        /*16d4*/ 	.word	0x00026480


	//   ....[209]....
        /*16d8*/ 	.word	0x00026820


	//   ....[210]....
        /*16dc*/ 	.word	0x000268c0


	//   ....[211]....
        /*16e0*/ 	.word	0x00026a60


	//   ....[212]....
        /*16e4*/ 	.word	0x00026ae0


	//   ....[213]....
        /*16e8*/ 	.word	0x00026b60


	//   ....[214]....
        /*16ec*/ 	.word	0x00026be0


	//   ....[215]....
        /*16f0*/ 	.word	0x00026c60


	//   ....[216]....
        /*16f4*/ 	.word	0x00026cf0


	//   ....[217]....
        /*16f8*/ 	.word	0x00026d90


	//   ....[218]....
        /*16fc*/ 	.word	0x00026e40


	//   ....[219]....
        /*1700*/ 	.word	0x00026ec0


	//   ....[220]....
        /*1704*/ 	.word	0x00026f40


	//   ....[221]....
        /*1708*/ 	.word	0x00026fc0


	//   ....[222]....
        /*170c*/ 	.word	0x00027050


	//   ....[223]....
        /*1710*/ 	.word	0x000270d0


	//   ....[224]....
        /*1714*/ 	.word	0x00027180


	//   ....[225]....
        /*1718*/ 	.word	0x000271d0


	//   ....[226]....
        /*171c*/ 	.word	0x00027290


	//   ....[227]....
        /*1720*/ 	.word	0x000273c0


	//----- nvinfo : EIATTR_REG_RECONFIG
	.align		4
.L_647:
        /*1724*/ 	.byte	0x01, 0x54
	.zero		2


	//----- nvinfo : EIATTR_SYSCALL_OFFSETS
	.align		4
        /*1728*/ 	.byte	0x04, 0x46
        /*172a*/ 	.short	(.L_649 - .L_648)


	//   ....[0]....
.L_648:
        /*172c*/ 	.word	0x000023f0


	//   ....[1]....
        /*1730*/ 	.word	0x00002540


	//   ....[2]....
        /*1734*/ 	.word	0x00006df0


	//   ....[3]....
        /*1738*/ 	.word	0x00007110


	//   ....[4]....
        /*173c*/ 	.word	0x0001d060


	//   ....[5]....
        /*1740*/ 	.word	0x0001d1b0


	//   ....[6]....
        /*1744*/ 	.word	0x0001d2b0


	//   ....[7]....
        /*1748*/ 	.word	0x0001db10


	//   ....[8]....
        /*174c*/ 	.word	0x0001e710


	//----- nvinfo : EIATTR_MBARRIER_INSTR_OFFSETS
	.align		4
.L_649:
        /*1750*/ 	.byte	0x04, 0x39
        /*1752*/ 	.short	(.L_651 - .L_650)


	//   ....[0]....
.L_650:
        /*1754*/ 	.word	0x000002e0
        /*1758*/ 	.word	0x000000ff
        /*175c*/ 	.word	0x00032400
        /*1760*/ 	.short	0x0100
        /*1762*/ 	.byte	0x08
	.zero		1


	//   ....[1]....
        /*1764*/ 	.word	0x000002f0
        /*1768*/ 	.word	0x000000ff
        /*176c*/ 	.word	0x00032410
        /*1770*/ 	.short	0x0100
        /*1772*/ 	.byte	0x08
	.zero		1


	//   ....[2]....
        /*1774*/ 	.word	0x00000300
        /*1778*/ 	.word	0x000000ff
        /*177c*/ 	.word	0x00032420
        /*1780*/ 	.short	0x0100
        /*1782*/ 	.byte	0x08
	.zero		1


	//   ....[3]....
        /*1784*/ 	.word	0x000003f0
        /*1788*/ 	.word	0x000000ff
        /*178c*/ 	.word	0x00032430
        /*1790*/ 	.short	0x0100
        /*1792*/ 	.byte	0x08
	.zero		1


	//   ....[4]....
        /*1794*/ 	.word	0x00000400
        /*1798*/ 	.word	0x000000ff
        /*179c*/ 	.word	0x00032440
        /*17a0*/ 	.short	0x0100
        /*17a2*/ 	.byte	0x08
	.zero		1


	//   ....[5]....
        /*17a4*/ 	.word	0x00000410
        /*17a8*/ 	.word	0x000000ff
        /*17ac*/ 	.word	0x00032438
        /*17b0*/ 	.short	0x0100
        /*17b2*/ 	.byte	0x08
	.zero		1


	//   ....[6]....
        /*17b4*/ 	.word	0x00000420
        /*17b8*/ 	.word	0x000000ff
        /*17bc*/ 	.word	0x00032448
        /*17c0*/ 	.short	0x0100
        /*17c2*/ 	.byte	0x08
	.zero		1


	//   ....[7]....
        /*17c4*/ 	.word	0x00000550
        /*17c8*/ 	.word	0x000000ff
        /*17cc*/ 	.word	0x00032450
        /*17d0*/ 	.short	0x0100
        /*17d2*/ 	.byte	0x08
	.zero		1


	//   ....[8]....
        /*17d4*/ 	.word	0x00000560
        /*17d8*/ 	.word	0x000000ff
        /*17dc*/ 	.word	0x00032460
        /*17e0*/ 	.short	0x0100
        /*17e2*/ 	.byte	0x08
	.zero		1


	//   ....[9]....
        /*17e4*/ 	.word	0x00000570
        /*17e8*/ 	.word	0x000000ff
        /*17ec*/ 	.word	0x00032458
        /*17f0*/ 	.short	0x0100
        /*17f2*/ 	.byte	0x08
	.zero		1


	//   ....[10]....
        /*17f4*/ 	.word	0x00000580
        /*17f8*/ 	.word	0x000000ff
        /*17fc*/ 	.word	0x00032468
        /*1800*/ 	.short	0x0100
        /*1802*/ 	.byte	0x08
	.zero		1


	//   ....[11]....
        /*1804*/ 	.word	0x00000670
        /*1808*/ 	.word	0x000000ff
        /*180c*/ 	.word	0x00032470
        /*1810*/ 	.short	0x0100
        /*1812*/ 	.byte	0x06
	.zero		1


	//   ....[12]....
        /*1814*/ 	.word	0x00000680
        /*1818*/ 	.word	0x000000ff
        /*181c*/ 	.word	0x00032480
        /*1820*/ 	.short	0x0100
        /*1822*/ 	.byte	0x06
	.zero		1


	//   ....[13]....
        /*1824*/ 	.word	0x00000690
        /*1828*/ 	.word	0x000000ff
        /*182c*/ 	.word	0x00032478
        /*1830*/ 	.short	0x0100
        /*1832*/ 	.byte	0x06
	.zero		1


	//   ....[14]....
        /*1834*/ 	.word	0x000006a0
        /*1838*/ 	.word	0x000000ff
        /*183c*/ 	.word	0x00032488
        /*1840*/ 	.short	0x0100
        /*1842*/ 	.byte	0x06
	.zero		1


	//   ....[15]....
        /*1844*/ 	.word	0x000007d0
        /*1848*/ 	.word	0x000000ff
        /*184c*/ 	.word	0x00032490
        /*1850*/ 	.short	0x0100
        /*1852*/ 	.byte	0x08
	.zero		1


	//   ....[16]....
        /*1854*/ 	.word	0x000007e0
        /*1858*/ 	.word	0x000000ff
        /*185c*/ 	.word	0x000324a0
        /*1860*/ 	.short	0x0100
        /*1862*/ 	.byte	0x08
	.zero		1


	//   ....[17]....
        /*1864*/ 	.word	0x000007f0
        /*1868*/ 	.word	0x000000ff
        /*186c*/ 	.word	0x00032498
        /*1870*/ 	.short	0x0100
        /*1872*/ 	.byte	0x08
	.zero		1


	//   ....[18]....
        /*1874*/ 	.word	0x00000800
        /*1878*/ 	.word	0x000000ff
        /*187c*/ 	.word	0x000324a8
        /*1880*/ 	.short	0x0100
        /*1882*/ 	.byte	0x08
	.zero		1


	//   ....[19]....
        /*1884*/ 	.word	0x00000930
        /*1888*/ 	.word	0x000000ff
        /*188c*/ 	.word	0x000324b0
        /*1890*/ 	.short	0x0100
        /*1892*/ 	.byte	0x08
	.zero		1


	//   ....[20]....
        /*1894*/ 	.word	0x00000940
        /*1898*/ 	.word	0x000000ff
        /*189c*/ 	.word	0x000324c0
        /*18a0*/ 	.short	0x0100
        /*18a2*/ 	.byte	0x08
	.zero		1


	//   ....[21]....
        /*18a4*/ 	.word	0x00000950
        /*18a8*/ 	.word	0x000000ff
        /*18ac*/ 	.word	0x000324b8
        /*18b0*/ 	.short	0x0100
        /*18b2*/ 	.byte	0x08
	.zero		1


	//   ....[22]....
        /*18b4*/ 	.word	0x00000960
        /*18b8*/ 	.word	0x000000ff
        /*18bc*/ 	.word	0x000324c8
        /*18c0*/ 	.short	0x0100
        /*18c2*/ 	.byte	0x08
	.zero		1


	//   ....[23]....
        /*18c4*/ 	.word	0x00003850
        /*18c8*/ 	.word	0x00000060
        /*18cc*/ 	.word	0x00032490
        /*18d0*/ 	.short	0x010a
        /*18d2*/ 	.byte	0x3f
	.zero		1


	//   ....[24]....
        /*18d4*/ 	.word	0x000049c0
        /*18d8*/ 	.word	0x00000060
        /*18dc*/ 	.word	0x00032490
        /*18e0*/ 	.short	0x010a
        /*18e2*/ 	.byte	0x3f
	.zero		1


	//   ....[25]....
        /*18e4*/ 	.word	0x00005a90
        /*18e8*/ 	.word	0x00000060
        /*18ec*/ 	.word	0x00032490
        /*18f0*/ 	.short	0x010a
        /*18f2*/ 	.byte	0x3f
	.zero		1


	//   ....[26]....
        /*18f4*/ 	.word	0x00005cb0
        /*18f8*/ 	.word	0x00000020
        /*18fc*/ 	.word	0x00000000
        /*1900*/ 	.short	0x0101
        /*1902*/ 	.byte	0x3f
	.zero		1


	//   ....[27]....
        /*1904*/ 	.word	0x00005cf0
        /*1908*/ 	.word	0x00000060
        /*190c*/ 	.word	0x000324b0
        /*1910*/ 	.short	0x010a
        /*1912*/ 	.byte	0x3f
	.zero		1


	//   ....[28]....
        /*1914*/ 	.word	0x00006350
        /*1918*/ 	.word	0x00000060
        /*191c*/ 	.word	0x00000000
        /*1920*/ 	.short	0x0101
        /*1922*/ 	.byte	0x3f
	.zero		1


	//   ....[29]....
        /*1924*/ 	.word	0x00006e90
        /*1928*/ 	.word	0x00000013
        /*192c*/ 	.word	0x00032400
        /*1930*/ 	.short	0x010a
        /*1932*/ 	.byte	0x3f
	.zero		1


	//   ....[30]....
        /*1934*/ 	.word	0x00006ee0
        /*1938*/ 	.word	0x00000013
        /*193c*/ 	.word	0x00032400
        /*1940*/ 	.short	0x010a
        /*1942*/ 	.byte	0x3f
	.zero		1


	//   ....[31]....
        /*1944*/ 	.word	0x000079a0
        /*1948*/ 	.word	0x00000013
        /*194c*/ 	.word	0x00032400
        /*1950*/ 	.short	0x010a
        /*1952*/ 	.byte	0x3f
	.zero		1


	//   ....[32]....
        /*1954*/ 	.word	0x00008e00
        /*1958*/ 	.word	0x00000013
        /*195c*/ 	.word	0x00032400
        /*1960*/ 	.short	0x010a
        /*1962*/ 	.byte	0x3f
	.zero		1


	//   ....[33]....
        /*1964*/ 	.word	0x00009cd0
        /*1968*/ 	.word	0x000000b3
        /*196c*/ 	.word	0x00032430
        /*1970*/ 	.short	0x010a
        /*1972*/ 	.byte	0x3f
	.zero		1


	//   ....[34]....
        /*1974*/ 	.word	0x00009d60
        /*1978*/ 	.word	0x000000b3
        /*197c*/ 	.word	0x00032430
        /*1980*/ 	.short	0x010a
        /*1982*/ 	.byte	0x3f
	.zero		1


	//   ....[35]....
        /*1984*/ 	.word	0x0000a090
        /*1988*/ 	.word	0x00000013
        /*198c*/ 	.word	0x00032410
        /*1990*/ 	.short	0x010a
        /*1992*/ 	.byte	0x3f
	.zero		1


	//   ....[36]....
        /*1994*/ 	.word	0x0000a0e0
        /*1998*/ 	.word	0x000000b3
        /*199c*/ 	.word	0x00032450
        /*19a0*/ 	.short	0x010a
        /*19a2*/ 	.byte	0x3f
	.zero		1


	//   ....[37]....
        /*19a4*/ 	.word	0x0000a160
        /*19a8*/ 	.word	0x000000b3
        /*19ac*/ 	.word	0x00032450
        /*19b0*/ 	.short	0x010a
        /*19b2*/ 	.byte	0x3f
	.zero		1


	//   ....[38]....
        /*19b4*/ 	.word	0x0000c130
        /*19b8*/ 	.word	0x00000018
        /*19bc*/ 	.word	0x00000000
        /*19c0*/ 	.short	0x0101
        /*19c2*/ 	.byte	0x3f
	.zero		1


	//   ....[39]....
        /*19c4*/ 	.word	0x0000cd80
        /*19c8*/ 	.word	0x000000b3
        /*19cc*/ 	.word	0x00000000
        /*19d0*/ 	.short	0x0101
        /*19d2*/ 	.byte	0x3f
	.zero		1


	//   ....[40]....
        /*19d4*/ 	.word	0x0000ce60
        /*19d8*/ 	.word	0x000000d3
        /*19dc*/ 	.word	0x00032430
        /*19e0*/ 	.short	0x010a
        /*19e2*/ 	.byte	0x3f
	.zero		1


	//   ....[41]....
        /*19e4*/ 	.word	0x0000ced0
        /*19e8*/ 	.word	0x000000d3
        /*19ec*/ 	.word	0x00032430
        /*19f0*/ 	.short	0x010a
        /*19f2*/ 	.byte	0x3f
	.zero		1


	//   ....[42]....
        /*19f4*/ 	.word	0x0000d170
        /*19f8*/ 	.word	0x000000d3
        /*19fc*/ 	.word	0x00032450
        /*1a00*/ 	.short	0x010a
        /*1a02*/ 	.byte	0x3f
	.zero		1


	//   ....[43]....
        /*1a04*/ 	.word	0x0000d1c0
        /*1a08*/ 	.word	0x000000d3
        /*1a0c*/ 	.word	0x00032450
        /*1a10*/ 	.short	0x010a
        /*1a12*/ 	.byte	0x3f
	.zero		1


	//   ....[44]....
        /*1a14*/ 	.word	0x0000f1c0
        /*1a18*/ 	.word	0x00000003
        /*1a1c*/ 	.word	0x00000000
        /*1a20*/ 	.short	0x0101
        /*1a22*/ 	.byte	0x3f
	.zero		1


	//   ....[45]....
        /*1a24*/ 	.word	0x00010320
        /*1a28*/ 	.word	0x000000d3
        /*1a2c*/ 	.word	0x00000000
        /*1a30*/ 	.short	0x0101
        /*1a32*/ 	.byte	0x3f
	.zero		1


	//   ....[46]....
        /*1a34*/ 	.word	0x00010430
        /*1a38*/ 	.word	0x000000d3
        /*1a3c*/ 	.word	0x00032430
        /*1a40*/ 	.short	0x010a
        /*1a42*/ 	.byte	0x3f
	.zero		1


	//   ....[47]....
        /*1a44*/ 	.word	0x000104a0
        /*1a48*/ 	.word	0x000000d3
        /*1a4c*/ 	.word	0x00032430
        /*1a50*/ 	.short	0x010a
        /*1a52*/ 	.byte	0x3f
	.zero		1


	//   ....[48]....
        /*1a54*/ 	.word	0x00010740
        /*1a58*/ 	.word	0x000000d3
        /*1a5c*/ 	.word	0x00032450
        /*1a60*/ 	.short	0x010a
        /*1a62*/ 	.byte	0x3f
	.zero		1


	//   ....[49]....
        /*1a64*/ 	.word	0x00010790
        /*1a68*/ 	.word	0x000000d3
        /*1a6c*/ 	.word	0x00032450
        /*1a70*/ 	.short	0x010a
        /*1a72*/ 	.byte	0x3f
	.zero		1


	//   ....[50]....
        /*1a74*/ 	.word	0x00011fe0
        /*1a78*/ 	.word	0x00000003
        /*1a7c*/ 	.word	0x00000000
        /*1a80*/ 	.short	0x0101
        /*1a82*/ 	.byte	0x3f
	.zero		1


	//   ....[51]....
        /*1a84*/ 	.word	0x00013240
        /*1a88*/ 	.word	0x000000d3
        /*1a8c*/ 	.word	0x00000000
        /*1a90*/ 	.short	0x0101
        /*1a92*/ 	.byte	0x3f
	.zero		1


	//   ....[52]....
        /*1a94*/ 	.word	0x000157b0
        /*1a98*/ 	.word	0x00000003
        /*1a9c*/ 	.word	0x00000000
        /*1aa0*/ 	.short	0x0101
        /*1aa2*/ 	.byte	0x3f
	.zero		1


	//   ....[53]....
        /*1aa4*/ 	.word	0x000162c0
        /*1aa8*/ 	.word	0x00000003
        /*1aac*/ 	.word	0x00000000
        /*1ab0*/ 	.short	0x0101
        /*1ab2*/ 	.byte	0x3f
	.zero		1


	//   ....[54]....
        /*1ab4*/ 	.word	0x0001b890
        /*1ab8*/ 	.word	0x00000012
        /*1abc*/ 	.word	0x00032420
        /*1ac0*/ 	.short	0x010a
        /*1ac2*/ 	.byte	0x3f
	.zero		1


	//   ....[55]....
        /*1ac4*/ 	.word	0x0001b960
        /*1ac8*/ 	.word	0x00000004
        /*1acc*/ 	.word	0x000324a0
        /*1ad0*/ 	.short	0x010a
        /*1ad2*/ 	.byte	0x3f
	.zero		1


	//   ....[56]....
        /*1ad4*/ 	.word	0x0001bba0
        /*1ad8*/ 	.word	0x00000004
        /*1adc*/ 	.word	0x000324c0
        /*1ae0*/ 	.short	0x010a
        /*1ae2*/ 	.byte	0x3f
	.zero		1


	//   ....[57]....
        /*1ae4*/ 	.word	0x0001c240
        /*1ae8*/ 	.word	0x00000005
        /*1aec*/ 	.word	0x000324a0
        /*1af0*/ 	.short	0x010a
        /*1af2*/ 	.byte	0x3f
	.zero		1


	//   ....[58]....
        /*1af4*/ 	.word	0x0001c470
        /*1af8*/ 	.word	0x00000005
        /*1afc*/ 	.word	0x000324c0
        /*1b00*/ 	.short	0x010a
        /*1b02*/ 	.byte	0x3f
	.zero		1


	//   ....[59]....
        /*1b04*/ 	.word	0x0001d6b0
        /*1b08*/ 	.word	0x00000000
        /*1b0c*/ 	.word	0x00032440
        /*1b10*/ 	.short	0x010a
        /*1b12*/ 	.byte	0x3f
	.zero		1


	//   ....[60]....
        /*1b14*/ 	.word	0x0001e4c0
        /*1b18*/ 	.word	0x00000012
        /*1b1c*/ 	.word	0x00032400
        /*1b20*/ 	.short	0x0107
        /*1b22*/ 	.byte	0x3f
	.zero		1


	//   ....[61]....
        /*1b24*/ 	.word	0x0001e560
        /*1b28*/ 	.word	0x00000012
        /*1b2c*/ 	.word	0x00032400
        /*1b30*/ 	.short	0x0101
        /*1b32*/ 	.byte	0x3f
	.zero		1


	//   ....[62]....
        /*1b34*/ 	.word	0x0001f190
        /*1b38*/ 	.word	0x00000012
        /*1b3c*/ 	.word	0x00032410
        /*1b40*/ 	.short	0x0107
        /*1b42*/ 	.byte	0x3f
	.zero		1


	//   ....[63]....
        /*1b44*/ 	.word	0x0001f290
        /*1b48*/ 	.word	0x00000012
        /*1b4c*/ 	.word	0x00032410
        /*1b50*/ 	.short	0x0101
        /*1b52*/ 	.byte	0x3f
	.zero		1


	//   ....[64]....
        /*1b54*/ 	.word	0x0001f2b0
        /*1b58*/ 	.word	0x00000012
        /*1b5c*/ 	.word	0x00032420
        /*1b60*/ 	.short	0x010a
        /*1b62*/ 	.byte	0x3f
	.zero		1


	//   ....[65]....
        /*1b64*/ 	.word	0x0001f390
        /*1b68*/ 	.word	0x00000002
        /*1b6c*/ 	.word	0x00032460
        /*1b70*/ 	.short	0x010a
        /*1b72*/ 	.byte	0x3f
	.zero		1


	//   ....[66]....
        /*1b74*/ 	.word	0x0001fc40
        /*1b78*/ 	.word	0x00000002
        /*1b7c*/ 	.word	0x00032440
        /*1b80*/ 	.short	0x010a
        /*1b82*/ 	.byte	0x3f
	.zero		1


	//   ....[67]....
        /*1b84*/ 	.word	0x0001fe90
        /*1b88*/ 	.word	0x00000002
        /*1b8c*/ 	.word	0x00032460
        /*1b90*/ 	.short	0x010a
        /*1b92*/ 	.byte	0x3f
	.zero		1


	//   ....[68]....
        /*1b94*/ 	.word	0x00020680
        /*1b98*/ 	.word	0x00000003
        /*1b9c*/ 	.word	0x00032440
        /*1ba0*/ 	.short	0x010a
        /*1ba2*/ 	.byte	0x3f
	.zero		1


	//   ....[69]....
        /*1ba4*/ 	.word	0x000208d0
        /*1ba8*/ 	.word	0x00000003
        /*1bac*/ 	.word	0x00032460
        /*1bb0*/ 	.short	0x010a
        /*1bb2*/ 	.byte	0x3f
	.zero		1


	//   ....[70]....
        /*1bb4*/ 	.word	0x00021050
        /*1bb8*/ 	.word	0x00000003
        /*1bbc*/ 	.word	0x00032440
        /*1bc0*/ 	.short	0x010a
        /*1bc2*/ 	.byte	0x3f
	.zero		1


	//   ....[71]....
        /*1bc4*/ 	.word	0x000212a0
        /*1bc8*/ 	.word	0x00000003
        /*1bcc*/ 	.word	0x00032460
        /*1bd0*/ 	.short	0x010a
        /*1bd2*/ 	.byte	0x3f
	.zero		1


	//   ....[72]....
        /*1bd4*/ 	.word	0x00022c50
        /*1bd8*/ 	.word	0x00000000
        /*1bdc*/ 	.word	0x00032420
        /*1be0*/ 	.short	0x010a
        /*1be2*/ 	.byte	0x3f
	.zero		1


	//   ....[73]....
        /*1be4*/ 	.word	0x00022e30
        /*1be8*/ 	.word	0x00000006
        /*1bec*/ 	.word	0x00000000
        /*1bf0*/ 	.short	0x010a
        /*1bf2*/ 	.byte	0x3f
	.zero		1


	//   ....[74]....
        /*1bf4*/ 	.word	0x00022e60
        /*1bf8*/ 	.word	0x00000007
        /*1bfc*/ 	.word	0x00000000
        /*1c00*/ 	.short	0x010a
        /*1c02*/ 	.byte	0x3f
	.zero		1


	//   ....[75]....
        /*1c04*/ 	.word	0x00022ec0
        /*1c08*/ 	.word	0x00000004
        /*1c0c*/ 	.word	0x00000000
        /*1c10*/ 	.short	0x010a
        /*1c12*/ 	.byte	0x3f
	.zero		1


	//   ....[76]....
        /*1c14*/ 	.word	0x00022ef0
        /*1c18*/ 	.word	0x00000003
        /*1c1c*/ 	.word	0x00000000
        /*1c20*/ 	.short	0x010a
        /*1c22*/ 	.byte	0x3f
	.zero		1


	//   ....[77]....
        /*1c24*/ 	.word	0x00022f50
        /*1c28*/ 	.word	0x00000060
        /*1c2c*/ 	.word	0x00032490
        /*1c30*/ 	.short	0x010a
        /*1c32*/ 	.byte	0x3f
	.zero		1


	//   ....[78]....
        /*1c34*/ 	.word	0x00022fa0
        /*1c38*/ 	.word	0x00000060
        /*1c3c*/ 	.word	0x00032490
        /*1c40*/ 	.short	0x010a
        /*1c42*/ 	.byte	0x3f
	.zero		1


	//   ....[79]....
        /*1c44*/ 	.word	0x00022ff0
        /*1c48*/ 	.word	0x00000060
        /*1c4c*/ 	.word	0x00032490
        /*1c50*/ 	.short	0x010a
        /*1c52*/ 	.byte	0x3f
	.zero		1


	//   ....[80]....
        /*1c54*/ 	.word	0x00023040
        /*1c58*/ 	.word	0x00000060
        /*1c5c*/ 	.word	0x000324b0
        /*1c60*/ 	.short	0x010a
        /*1c62*/ 	.byte	0x3f
	.zero		1


	//   ....[81]....
        /*1c64*/ 	.word	0x000234b0
        /*1c68*/ 	.word	0x00000013
        /*1c6c*/ 	.word	0x00032400
        /*1c70*/ 	.short	0x010a
        /*1c72*/ 	.byte	0x3f
	.zero		1


	//   ....[82]....
        /*1c74*/ 	.word	0x00023aa0
        /*1c78*/ 	.word	0x00000013
        /*1c7c*/ 	.word	0x00032400
        /*1c80*/ 	.short	0x010a
        /*1c82*/ 	.byte	0x3f
	.zero		1


	//   ....[83]....
        /*1c84*/ 	.word	0x00023af0
        /*1c88*/ 	.word	0x000000b3
        /*1c8c*/ 	.word	0x00032430
        /*1c90*/ 	.short	0x010a
        /*1c92*/ 	.byte	0x3f
	.zero		1


	//   ....[84]....
        /*1c94*/ 	.word	0x00023b40
        /*1c98*/ 	.word	0x00000013
        /*1c9c*/ 	.word	0x00032410
        /*1ca0*/ 	.short	0x010a
        /*1ca2*/ 	.byte	0x3f
	.zero		1


	//   ....[85]....
        /*1ca4*/ 	.word	0x00023b90
        /*1ca8*/ 	.word	0x000000b3
        /*1cac*/ 	.word	0x00032450
        /*1cb0*/ 	.short	0x010a
        /*1cb2*/ 	.byte	0x3f
	.zero		1


	//   ....[86]....
        /*1cb4*/ 	.word	0x00023be0
        /*1cb8*/ 	.word	0x000000d3
        /*1cbc*/ 	.word	0x00032430
        /*1cc0*/ 	.short	0x010a
        /*1cc2*/ 	.byte	0x3f
	.zero		1


	//   ....[87]....
        /*1cc4*/ 	.word	0x00023c30
        /*1cc8*/ 	.word	0x000000d3
        /*1ccc*/ 	.word	0x00032450
        /*1cd0*/ 	.short	0x010a
        /*1cd2*/ 	.byte	0x3f
	.zero		1


	//   ....[88]....
        /*1cd4*/ 	.word	0x00023c80
        /*1cd8*/ 	.word	0x000000d3
        /*1cdc*/ 	.word	0x00032430
        /*1ce0*/ 	.short	0x010a
        /*1ce2*/ 	.byte	0x3f
	.zero		1


	//   ....[89]....
        /*1ce4*/ 	.word	0x00023cd0
        /*1ce8*/ 	.word	0x000000d3
        /*1cec*/ 	.word	0x00032450
        /*1cf0*/ 	.short	0x010a
        /*1cf2*/ 	.byte	0x3f
	.zero		1


	//   ....[90]....
        /*1cf4*/ 	.word	0x000248e0
        /*1cf8*/ 	.word	0x00000012
        /*1cfc*/ 	.word	0x00032420
        /*1d00*/ 	.short	0x010a
        /*1d02*/ 	.byte	0x3f
	.zero		1


	//   ....[91]....
        /*1d04*/ 	.word	0x00024930
        /*1d08*/ 	.word	0x00000004
        /*1d0c*/ 	.word	0x000324a0
        /*1d10*/ 	.short	0x010a
        /*1d12*/ 	.byte	0x3f
	.zero		1


	//   ....[92]....
        /*1d14*/ 	.word	0x00024980
        /*1d18*/ 	.word	0x00000004
        /*1d1c*/ 	.word	0x000324c0
        /*1d20*/ 	.short	0x010a
        /*1d22*/ 	.byte	0x3f
	.zero		1


	//   ....[93]....
        /*1d24*/ 	.word	0x000249d0
        /*1d28*/ 	.word	0x00000005
        /*1d2c*/ 	.word	0x000324a0
        /*1d30*/ 	.short	0x010a
        /*1d32*/ 	.byte	0x3f
	.zero		1


	//   ....[94]....
        /*1d34*/ 	.word	0x00024a20
        /*1d38*/ 	.word	0x00000005
        /*1d3c*/ 	.word	0x000324c0
        /*1d40*/ 	.short	0x010a
        /*1d42*/ 	.byte	0x3f
	.zero		1


	//   ....[95]....
        /*1d44*/ 	.word	0x00024bc0
        /*1d48*/ 	.word	0x00000000
        /*1d4c*/ 	.word	0x00032440
        /*1d50*/ 	.short	0x010a
        /*1d52*/ 	.byte	0x3f
	.zero		1


	//   ....[96]....
        /*1d54*/ 	.word	0x00026530
        /*1d58*/ 	.word	0x00000012
        /*1d5c*/ 	.word	0x00032420
        /*1d60*/ 	.short	0x010a
        /*1d62*/ 	.byte	0x3f
	.zero		1


	//   ....[97]....
        /*1d64*/ 	.word	0x00026580
        /*1d68*/ 	.word	0x00000002
        /*1d6c*/ 	.word	0x00032460
        /*1d70*/ 	.short	0x010a
        /*1d72*/ 	.byte	0x3f
	.zero		1


	//   ....[98]....
        /*1d74*/ 	.word	0x000265d0
        /*1d78*/ 	.word	0x00000002
        /*1d7c*/ 	.word	0x00032440
        /*1d80*/ 	.short	0x010a
        /*1d82*/ 	.byte	0x3f
	.zero		1


	//   ....[99]....
        /*1d84*/ 	.word	0x00026620
        /*1d88*/ 	.word	0x00000002
        /*1d8c*/ 	.word	0x00032460
        /*1d90*/ 	.short	0x010a
        /*1d92*/ 	.byte	0x3f
	.zero		1


	//   ....[100]....
        /*1d94*/ 	.word	0x00026670
        /*1d98*/ 	.word	0x00000003
        /*1d9c*/ 	.word	0x00032440
        /*1da0*/ 	.short	0x010a
        /*1da2*/ 	.byte	0x3f
	.zero		1


	//   ....[101]....
        /*1da4*/ 	.word	0x000266c0
        /*1da8*/ 	.word	0x00000003
        /*1dac*/ 	.word	0x00032460
        /*1db0*/ 	.short	0x010a
        /*1db2*/ 	.byte	0x3f
	.zero		1


	//   ....[102]....
        /*1db4*/ 	.word	0x00026710
        /*1db8*/ 	.word	0x00000003
        /*1dbc*/ 	.word	0x00032440
        /*1dc0*/ 	.short	0x010a
        /*1dc2*/ 	.byte	0x3f
	.zero		1


	//   ....[103]....
        /*1dc4*/ 	.word	0x00026760
        /*1dc8*/ 	.word	0x00000003
        /*1dcc*/ 	.word	0x00032460
        /*1dd0*/ 	.short	0x010a
        /*1dd2*/ 	.byte	0x3f
	.zero		1


	//   ....[104]....
        /*1dd4*/ 	.word	0x000272e0
        /*1dd8*/ 	.word	0x00000000
        /*1ddc*/ 	.word	0x00032420
        /*1de0*/ 	.short	0x010a
        /*1de2*/ 	.byte	0x3f
	.zero		1


	//   ....[105]....
        /*1de4*/ 	.word	0x00027480
        /*1de8*/ 	.word	0x00000006
        /*1dec*/ 	.word	0x00000000
        /*1df0*/ 	.short	0x010a
        /*1df2*/ 	.byte	0x3f
	.zero		1


	//   ....[106]....
        /*1df4*/ 	.word	0x000274d0
        /*1df8*/ 	.word	0x00000007
        /*1dfc*/ 	.word	0x00000000
        /*1e00*/ 	.short	0x010a
        /*1e02*/ 	.byte	0x3f
	.zero		1


	//   ....[107]....
        /*1e04*/ 	.word	0x00027520
        /*1e08*/ 	.word	0x00000004
        /*1e0c*/ 	.word	0x00000000
        /*1e10*/ 	.short	0x010a
        /*1e12*/ 	.byte	0x3f
	.zero		1


	//----- nvinfo : EIATTR_NUM_MBARRIERS
	.align		4
.L_651:
        /*1e14*/ 	.byte	0x03, 0x38
        /*1e16*/ 	.short	0x0017


	//----- nvinfo : EIATTR_EXIT_INSTR_OFFSETS
	.align		4
        /*1e18*/ 	.byte	0x04, 0x1c
        /*1e1a*/ 	.short	(.L_653 - .L_652)


	//   ....[0]....
.L_652:
        /*1e1c*/ 	.word	0x00022f40


	//----- nvinfo : EIATTR_MAX_THREADS
	.align		4
.L_653:
        /*1e20*/ 	.byte	0x04, 0x05
        /*1e22*/ 	.short	(.L_655 - .L_654)
.L_654:
        /*1e24*/ 	.word	0x00000180
        /*1e28*/ 	.word	0x00000001
        /*1e2c*/ 	.word	0x00000001


	//----- nvinfo : EIATTR_CRS_STACK_SIZE
	.align		4
.L_655:
        /*1e30*/ 	.byte	0x04, 0x1e
        /*1e32*/ 	.short	(.L_657 - .L_656)
.L_656:
        /*1e34*/ 	.word	0x00000000


	//----- nvinfo : EIATTR_CBANK_PARAM_SIZE
	.align		4
.L_657:
        /*1e38*/ 	.byte	0x03, 0x19
        /*1e3a*/ 	.short	0x0bf0


	//----- nvinfo : EIATTR_PARAM_CBANK
	.align		4
        /*1e3c*/ 	.byte	0x04, 0x0a
        /*1e3e*/ 	.short	(.L_659 - .L_658)
	.align		4
.L_658:
        /*1e40*/ 	.word	index@(.nv.constant0._ZN7cutlass13device_kernelIN5flash11enable_sm90INS1_16FlashAttnFwdSm90INS1_25CollectiveMainloopFwdSm90ILi2EN4cute5tupleIJNS5_1CILi1EEES8_S8_EEENS6_IJNS7_ILi128EEENS7_ILi96EEENS7_ILi64EEEEEELi256ENS_6half_tEfNS_4arch4Sm90ELb1ELb0ELb1ELb1ELb0ELb1ELb1ELb1ELb0ELb1ELb1ELb0EEENS1_21CollectiveEpilogueFwdINS6_IJSA_NS7_ILi256EEESB_EEES9_SE_SG_Li256ELb1ELb1ELb1ELb0EEENS1_36VarlenDynamicPersistentTileSchedulerILi128ELi96ELi256ELi128ELb1ELb1ELb1ELb1ELb1ELb1EEEEEEEEEvNT_6ParamsE)
        /*1e44*/ 	.short	0x0210
        /*1e46*/ 	.short	0x0bf0


	//----- nvinfo : EIATTR_SW_WAR
	.align		4
.L_659:
        /*1e48*/ 	.byte	0x04, 0x36
        /*1e4a*/ 	.short	(.L_661 - .L_660)
.L_660:
        /*1e4c*/ 	.word	0x00000008
.L_661:


//--------------------- .nv.callgraph             --------------------------
	.section	.nv.callgraph,"",@"SHT_CUDA_CALLGRAPH"
	.align	4
	.sectionentsize	8
	.align		4
        /*0000*/ 	.word	0x00000000
	.align		4
        /*0004*/ 	.word	0xffffffff
	.align		4
        /*0008*/ 	.word	index@(_ZN7cutlass13device_kernelIN5flash11enable_sm90INS1_16FlashAttnFwdSm90INS1_25CollectiveMainloopFwdSm90ILi2EN4cute5tupleIJNS5_1CILi1EEES8_S8_EEENS6_IJNS7_ILi128EEENS7_ILi96EEENS7_ILi64EEEEEELi256ENS_6half_tEfNS_4arch4Sm90ELb0ELb0ELb1ELb0ELb0ELb0ELb0ELb1ELb0ELb1ELb1ELb0EEENS1_21CollectiveEpilogueFwdINS6_IJSA_NS7_ILi256EEESB_EEES9_SE_SG_Li256ELb0ELb1ELb1ELb0EEENS1_19SingleTileSchedulerILb0ELb1ELb1ELi128EEEEEEEEEvNT_6ParamsE)
	.align		4
        /*000c*/ 	.word	index@(__assertfail)
	.align		4
        /*0010*/ 	.word	index@(_ZN7cutlass13device_kernelIN5flash11enable_sm90INS1_16FlashAttnFwdSm90INS1_25CollectiveMainloopFwdSm90ILi2EN4cute5tupleIJNS5_1CILi1EEES8_S8_EEENS6_IJNS7_ILi128EEENS7_ILi96EEENS7_ILi64EEEEEELi256ENS_6half_tEfNS_4arch4Sm90ELb0ELb0ELb1ELb0ELb0ELb0ELb1ELb1ELb0ELb1ELb1ELb0EEENS1_21CollectiveEpilogueFwdINS6_IJSA_NS7_ILi256EEESB_EEES9_SE_SG_Li256ELb0ELb1ELb1ELb0EEENS1_19SingleTileSchedulerILb0ELb1ELb1ELi128EEEEEEEEEvNT_6ParamsE)
	.align		4
        /*0014*/ 	.word	index@(__assertfail)
	.align		4
        /*0018*/ 	.word	index@(_ZN7cutlass13device_kernelIN5flash11enable_sm90INS1_16FlashAttnFwdSm90INS1_25CollectiveMainloopFwdSm90ILi2EN4cute5tupleIJNS5_1CILi1EEES8_S8_EEENS6_IJNS7_ILi128EEENS7_ILi96EEENS7_ILi64EEEEEELi256ENS_6half_tEfNS_4arch4Sm90ELb0ELb0ELb1ELb1ELb0ELb0ELb0ELb1ELb0ELb1ELb1ELb0EEENS1_21CollectiveEpilogueFwdINS6_IJSA_NS7_ILi256EEESB_EEES9_SE_SG_Li256ELb1ELb1ELb1ELb0EEENS1_36VarlenDynamicPersistentTileSchedulerILi128ELi96ELi256ELi128ELb1ELb1ELb1ELb0ELb1ELb1EEEEEEEEEvNT_6ParamsE)
	.align		4
        /*001c*/ 	.word	index@(__assertfail)
	.align		4
        /*0020*/ 	.word	index@(_ZN7cutlass13device_kernelIN5flash11enable_sm90INS1_16FlashAttnFwdSm90INS1_25CollectiveMainloopFwdSm90ILi2EN4cute5tupleIJNS5_1CILi1EEES8_S8_EEENS6_IJNS7_ILi128EEENS7_ILi96EEENS7_ILi64EEEEEELi256ENS_6half_tEfNS_4arch4Sm90ELb0ELb0ELb1ELb1ELb0ELb1ELb0ELb1ELb0ELb1ELb1ELb0EEENS1_21CollectiveEpilogueFwdINS6_IJSA_NS7_ILi256EEESB_EEES9_SE_SG_Li256ELb1ELb1ELb1ELb0EEENS1_36VarlenDynamicPersistentTileSchedulerILi128ELi96ELi256ELi128ELb1ELb1ELb1ELb0ELb1ELb1EEEEEEEEEvNT_6ParamsE)
	.align		4
        /*0024*/ 	.word	index@(__assertfail)
	.align		4
        /*0028*/ 	.word	index@(_ZN7cutlass13device_kernelIN5flash11enable_sm90INS1_16FlashAttnFwdSm90INS1_25CollectiveMainloopFwdSm90ILi2EN4cute5tupleIJNS5_1CILi1EEES8_S8_EEENS6_IJNS7_ILi128EEENS7_ILi96EEENS7_ILi64EEEEEELi256ENS_6half_tEfNS_4arch4Sm90ELb0ELb0ELb1ELb1ELb0ELb0ELb1ELb1ELb0ELb1ELb1ELb0EEENS1_21CollectiveEpilogueFwdINS6_IJSA_NS7_ILi256EEESB_EEES9_SE_SG_Li256ELb1ELb1ELb1ELb0EEENS1_36VarlenDynamicPersistentTileSchedulerILi128ELi96ELi256ELi128ELb1ELb1ELb1ELb0ELb1ELb1EEEEEEEEEvNT_6ParamsE)
	.align		4
        /*002c*/ 	.word	index@(__assertfail)
	.align		4
        /*0030*/ 	.word	index@(_ZN7cutlass13device_kernelIN5flash11enable_sm90INS1_16FlashAttnFwdSm90INS1_25CollectiveMainloopFwdSm90ILi2EN4cute5tupleIJNS5_1CILi1EEES8_S8_EEENS6_IJNS7_ILi128EEENS7_ILi96EEENS7_ILi64EEEEEELi256ENS_6half_tEfNS_4arch4Sm90ELb0ELb0ELb1ELb1ELb0ELb1ELb1ELb1ELb0ELb1ELb1ELb0EEENS1_21CollectiveEpilogueFwdINS6_IJSA_NS7_ILi256EEESB_EEES9_SE_SG_Li256ELb1ELb1ELb1ELb0EEENS1_36VarlenDynamicPersistentTileSchedulerILi128ELi96ELi256ELi128ELb1ELb1ELb1ELb0ELb1ELb1EEEEEEEEEvNT_6ParamsE)
	.align		4
        /*0034*/ 	.word	index@(__assertfail)
	.align		4
        /*0038*/ 	.word	index@(_ZN7cutlass13device_kernelIN5flash11enable_sm90INS1_16FlashAttnFwdSm90INS1_25CollectiveMainloopFwdSm90ILi2EN4cute5tupleIJNS5_1CILi1EEES8_S8_EEENS6_IJNS7_ILi128EEENS7_ILi96EEENS7_ILi64EEEEEELi256ENS_6half_tEfNS_4arch4Sm90ELb0ELb1ELb1ELb0ELb0ELb0ELb0ELb1ELb0ELb1ELb1ELb0EEENS1_21CollectiveEpilogueFwdINS6_IJSA_NS7_ILi256EEESB_EEES9_SE_SG_Li256ELb0ELb1ELb1ELb0EEENS1_19SingleTileSchedulerILb0ELb1ELb1ELi128EEEEEEEEEvNT_6ParamsE)
	.align		4
        /*003c*/ 	.word	index@(__assertfail)
	.align		4
        /*0040*/ 	.word	index@(_ZN7cutlass13device_kernelIN5flash11enable_sm90INS1_16FlashAttnFwdSm90INS1_25CollectiveMainloopFwdSm90ILi2EN4cute5tupleIJNS5_1CILi1EEES8_S8_EEENS6_IJNS7_ILi128EEENS7_ILi96EEENS7_ILi64EEEEEELi256ENS_6half_tEfNS_4arch4Sm90ELb0ELb1ELb1ELb0ELb0ELb0ELb1ELb1ELb0ELb1ELb1ELb0EEENS1_21CollectiveEpilogueFwdINS6_IJSA_NS7_ILi256EEESB_EEES9_SE_SG_Li256ELb0ELb1ELb1ELb0EEENS1_19SingleTileSchedulerILb0ELb1ELb1ELi128EEEEEEEEEvNT_6ParamsE)
	.align		4
        /*0044*/ 	.word	index@(__assertfail)
	.align		4
        /*0048*/ 	.word	index@(_ZN7cutlass13device_kernelIN5flash11enable_sm90INS1_16FlashAttnFwdSm90INS1_25CollectiveMainloopFwdSm90ILi2EN4cute5tupleIJNS5_1CILi1EEES8_S8_EEENS6_IJNS7_ILi128EEENS7_ILi96EEENS7_ILi64EEEEEELi256ENS_6half_tEfNS_4arch4Sm90ELb0ELb1ELb1ELb1ELb0ELb0ELb0ELb1ELb0ELb1ELb1ELb0EEENS1_21CollectiveEpilogueFwdINS6_IJSA_NS7_ILi256EEESB_EEES9_SE_SG_Li256ELb1ELb1ELb1ELb0EEENS1_36VarlenDynamicPersistentTileSchedulerILi128ELi96ELi256ELi128ELb1ELb1ELb1ELb1ELb0ELb1EEEEEEEEEvNT_6ParamsE)
	.align		4
        /*004c*/ 	.word	index@(__assertfail)
	.align		4
        /*0050*/ 	.word	index@(_ZN7cutlass13device_kernelIN5flash11enable_sm90INS1_16FlashAttnFwdSm90INS1_25CollectiveMainloopFwdSm90ILi2EN4cute5tupleIJNS5_1CILi1EEES8_S8_EEENS6_IJNS7_ILi128EEENS7_ILi96EEENS7_ILi64EEEEEELi256ENS_6half_tEfNS_4arch4Sm90ELb0ELb1ELb1ELb1ELb0ELb1ELb0ELb1ELb0ELb1ELb1ELb0EEENS1_21CollectiveEpilogueFwdINS6_IJSA_NS7_ILi256EEESB_EEES9_SE_SG_Li256ELb1ELb1ELb1ELb0EEENS1_36VarlenDynamicPersistentTileSchedulerILi128ELi96ELi256ELi128ELb1ELb1ELb1ELb1ELb0ELb1EEEEEEEEEvNT_6ParamsE)
	.align		4
        /*0054*/ 	.word	index@(__assertfail)
	.align		4
        /*0058*/ 	.word	index@(_ZN7cutlass13device_kernelIN5flash11enable_sm90INS1_16FlashAttnFwdSm90INS1_25CollectiveMainloopFwdSm90ILi2EN4cute5tupleIJNS5_1CILi1EEES8_S8_EEENS6_IJNS7_ILi128EEENS7_ILi96EEENS7_ILi64EEEEEELi256ENS_6half_tEfNS_4arch4Sm90ELb0ELb1ELb1ELb1ELb0ELb0ELb1ELb1ELb0ELb1ELb1ELb0EEENS1_21CollectiveEpilogueFwdINS6_IJSA_NS7_ILi256EEESB_EEES9_SE_SG_Li256ELb1ELb1ELb1ELb0EEENS1_36VarlenDynamicPersistentTileSchedulerILi128ELi96ELi256ELi128ELb1ELb1ELb1ELb1ELb0ELb1EEEEEEEEEvNT_6ParamsE)
	.align		4
        /*005c*/ 	.word	index@(__assertfail)
	.align		4
        /*0060*/ 	.word	index@(_ZN7cutlass13device_kernelIN5flash11enable_sm90INS1_16FlashAttnFwdSm90INS1_25CollectiveMainloopFwdSm90ILi2EN4cute5tupleIJNS5_1CILi1EEES8_S8_EEENS6_IJNS7_ILi128EEENS7_ILi96EEENS7_ILi64EEEEEELi256ENS_6half_tEfNS_4arch4Sm90ELb0ELb1ELb1ELb1ELb0ELb1ELb1ELb1ELb0ELb1ELb1ELb0EEENS1_21CollectiveEpilogueFwdINS6_IJSA_NS7_ILi256EEESB_EEES9_SE_SG_Li256ELb1ELb1ELb1ELb0EEENS1_36VarlenDynamicPersistentTileSchedulerILi128ELi96ELi256ELi128ELb1ELb1ELb1ELb1ELb0ELb1EEEEEEEEEvNT_6ParamsE)
	.align		4
        /*0064*/ 	.word	index@(__assertfail)
	.align		4
        /*0068*/ 	.word	index@(_ZN7cutlass13device_kernelIN5flash11enable_sm90INS1_16FlashAttnFwdSm90INS1_25CollectiveMainloopFwdSm90ILi2EN4cute5tupleIJNS5_1CILi1EEES8_S8_EEENS6_IJNS7_ILi128EEENS7_ILi96EEENS7_ILi64EEEEEELi256ENS_6half_tEfNS_4arch4Sm90ELb1ELb0ELb1ELb0ELb0ELb0ELb0ELb1ELb0ELb1ELb1ELb0EEENS1_21CollectiveEpilogueFwdINS6_IJSA_NS7_ILi256EEESB_EEES9_SE_SG_Li256ELb0ELb1ELb1ELb0EEENS1_19SingleTileSchedulerILb0ELb1ELb1ELi128EEEEEEEEEvNT_6ParamsE)
	.align		4
        /*006c*/ 	.word	index@(__assertfail)
	.align		4
        /*0070*/ 	.word	index@(_ZN7cutlass13device_kernelIN5flash11enable_sm90INS1_16FlashAttnFwdSm90INS1_25CollectiveMainloopFwdSm90ILi2EN4cute5tupleIJNS5_1CILi1EEES8_S8_EEENS6_IJNS7_ILi128EEENS7_ILi96EEENS7_ILi64EEEEEELi256ENS_6half_tEfNS_4arch4Sm90ELb1ELb0ELb1ELb0ELb0ELb0ELb1ELb1ELb0ELb1ELb1ELb0EEENS1_21CollectiveEpilogueFwdINS6_IJSA_NS7_ILi256EEESB_EEES9_SE_SG_Li256ELb0ELb1ELb1ELb0EEENS1_19SingleTileSchedulerILb0ELb1ELb1ELi128EEEEEEEEEvNT_6ParamsE)
	.align		4
        /*0074*/ 	.word	index@(__assertfail)
	.align		4
        /*0078*/ 	.word	index@(_ZN7cutlass13device_kernelIN5flash11enable_sm90INS1_16FlashAttnFwdSm90INS1_25CollectiveMainloopFwdSm90ILi2EN4cute5tupleIJNS5_1CILi1EEES8_S8_EEENS6_IJNS7_ILi128EEENS7_ILi96EEENS7_ILi64EEEEEELi256ENS_6half_tEfNS_4arch4Sm90ELb1ELb0ELb1ELb1ELb0ELb0ELb0ELb1ELb0ELb1ELb1ELb0EEENS1_21CollectiveEpilogueFwdINS6_IJSA_NS7_ILi256EEESB_EEES9_SE_SG_Li256ELb1ELb1ELb1ELb0EEENS1_36VarlenDynamicPersistentTileSchedulerILi128ELi96ELi256ELi128ELb1ELb1ELb1ELb1ELb1ELb1EEEEEEEEEvNT_6ParamsE)
	.align		4
        /*007c*/ 	.word	index@(__assertfail)
	.align		4
        /*0080*/ 	.word	index@(_ZN7cutlass13device_kernelIN5flash11enable_sm90INS1_16FlashAttnFwdSm90INS1_25CollectiveMainloopFwdSm90ILi2EN4cute5tupleIJNS5_1CILi1EEES8_S8_EEENS6_IJNS7_ILi128EEENS7_ILi96EEENS7_ILi64EEEEEELi256ENS_6half_tEfNS_4arch4Sm90ELb1ELb0ELb1ELb1ELb0ELb1ELb0ELb1ELb0ELb1ELb1ELb0EEENS1_21CollectiveEpilogueFwdINS6_IJSA_NS7_ILi256EEESB_EEES9_SE_SG_Li256ELb1ELb1ELb1ELb0EEENS1_36VarlenDynamicPersistentTileSchedulerILi128ELi96ELi256ELi128ELb1ELb1ELb1ELb1ELb1ELb1EEEEEEEEEvNT_6ParamsE)
	.align		4
        /*0084*/ 	.word	index@(__assertfail)
	.align		4
        /*0088*/ 	.word	index@(_ZN7cutlass13device_kernelIN5flash11enable_sm90INS1_16FlashAttnFwdSm90INS1_25CollectiveMainloopFwdSm90ILi2EN4cute5tupleIJNS5_1CILi1EEES8_S8_EEENS6_IJNS7_ILi128EEENS7_ILi96EEENS7_ILi64EEEEEELi256ENS_6half_tEfNS_4arch4Sm90ELb1ELb0ELb1ELb1ELb0ELb0ELb1ELb1ELb0ELb1ELb1ELb0EEENS1_21CollectiveEpilogueFwdINS6_IJSA_NS7_ILi256EEESB_EEES9_SE_SG_Li256ELb1ELb1ELb1ELb0EEENS1_36VarlenDynamicPersistentTileSchedulerILi128ELi96ELi256ELi128ELb1ELb1ELb1ELb1ELb1ELb1EEEEEEEEEvNT_6ParamsE)
	.align		4
        /*008c*/ 	.word	index@(__assertfail)
	.align		4
        /*0090*/ 	.word	index@(_ZN7cutlass13device_kernelIN5flash11enable_sm90INS1_16FlashAttnFwdSm90INS1_25CollectiveMainloopFwdSm90ILi2EN4cute5tupleIJNS5_1CILi1EEES8_S8_EEENS6_IJNS7_ILi128EEENS7_ILi96EEENS7_ILi64EEEEEELi256ENS_6half_tEfNS_4arch4Sm90ELb1ELb0ELb1ELb1ELb0ELb1ELb1ELb1ELb0ELb1ELb1ELb0EEENS1_21CollectiveEpilogueFwdINS6_IJSA_NS7_ILi256EEESB_EEES9_SE_SG_Li256ELb1ELb1ELb1ELb0EEENS1_36VarlenDynamicPersistentTileSchedulerILi128ELi96ELi256ELi128ELb1ELb1ELb1ELb1ELb1ELb1EEEEEEEEEvNT_6ParamsE)
	.align		4
        /*0094*/ 	.word	index@(__assertfail)
	.align		4
        /*0098*/ 	.word	0x00000000
	.align		4
        /*009c*/ 	.word	0xfffffffe
	.align		4
        /*00a0*/ 	.word	0x00000000
	.align		4
        /*00a4*/ 	.word	0xfffffffd
	.align		4
        /*00a8*/ 	.word	0x00000000
	.align		4
        /*00ac*/ 	.word	0xfffffffc


//--------------------- .nv.constant4             --------------------------
	.section	.nv.constant4,"a",@progbits
	.align	8
	.align		8
.nv.constant4:
        /*0000*/ 	.dword	__assertfail
	.align		8
        /*0008*/ 	.dword	__unnamed_1
	.align		8
        /*0010*/ 	.dword	__unnamed_2
	.align		8
        /*0018*/ 	.dword	__unnamed_3
	.align		8
        /*0020*/ 	.dword	__unnamed_4
	.align		8
        /*0028*/ 	.dword	__unnamed_5
	.align		8
        /*0030*/ 	.dword	__unnamed_6
	.align		8
        /*0038*/ 	.dword	__unnamed_7
	.align		8
        /*0040*/ 	.dword	_ZN83_INTERNAL_afa55b12_47_flash_fwd_hdim64_256_fp16_split_softcap_sm90_cu_e763cb1e_33424cuda3std3__45__cpo5beginE
	.align		8
        /*0048*/ 	.dword	_ZN83_INTERNAL_afa55b12_47_flash_fwd_hdim64_256_fp16_split_softcap_sm90_cu_e763cb1e_33424cuda3std3__45__cpo3endE
	.align		8
        /*0050*/ 	.dword	_ZN83_INTERNAL_afa55b12_47_flash_fwd_hdim64_256_fp16_split_softcap_sm90_cu_e763cb1e_33424cuda3std3__45__cpo6cbeginE
	.align		8
        /*0058*/ 	.dword	_ZN83_INTERNAL_afa55b12_47_flash_fwd_hdim64_256_fp16_split_softcap_sm90_cu_e763cb1e_33424cuda3std3__45__cpo4cendE
	.align		8
        /*0060*/ 	.dword	_ZN83_INTERNAL_afa55b12_47_flash_fwd_hdim64_256_fp16_split_softcap_sm90_cu_e763cb1e_33424cuda3std3__485_GLOBAL__N__afa55b12_47_flash_fwd_hdim64_256_fp16_split_softcap_sm90_cu_e763cb1e_33426ignoreE
	.align		8
        /*0068*/ 	.dword	_ZN83_INTERNAL_afa55b12_47_flash_fwd_hdim64_256_fp16_split_softcap_sm90_cu_e763cb1e_33424cuda3std3__419piecewise_constructE
	.align		8
        /*0070*/ 	.dword	_ZN83_INTERNAL_afa55b12_47_flash_fwd_hdim64_256_fp16_split_softcap_sm90_cu_e763cb1e_33424cuda3std3__48in_placeE
	.align		8
        /*0078*/ 	.dword	_ZN83_INTERNAL_afa55b12_47_flash_fwd_hdim64_256_fp16_split_softcap_sm90_cu_e763cb1e_33424cuda3std6ranges3__45__cpo4swapE
	.align		8
        /*0080*/ 	.dword	_ZN83_INTERNAL_afa55b12_47_flash_fwd_hdim64_256_fp16_split_softcap_sm90_cu_e763cb1e_33424cuda3std6ranges3__45__cpo9iter_moveE
	.align		8
        /*0088*/ 	.dword	_ZN83_INTERNAL_afa55b12_47_flash_fwd_hdim64_256_fp16_split_softcap_sm90_cu_e763cb1e_33424cute7productE
	.align		8
        /*0090*/ 	.dword	_ZN83_INTERNAL_afa55b12_47_flash_fwd_hdim64_256_fp16_split_softcap_sm90_cu_e763cb1e_33424cute1_E
	.align		8
        /*0098*/ 	.dword	$str$20
	.align		8
        /*00a0*/ 	.dword	$str$21


//--------------------- .text._ZN7cutlass13device_kernelIN5flash11enable_sm90INS1_16FlashAttnFwdSm90INS1_25CollectiveMainloopFwdSm90ILi2EN4cute5tupleIJNS5_1CILi1EEES8_S8_EEENS6_IJNS7_ILi128EEENS7_ILi96EEENS7_ILi64EEEEEELi256ENS_6half_tEfNS_4arch4Sm90ELb0ELb0ELb1ELb0ELb0ELb0ELb0ELb1ELb0ELb1ELb1ELb0EEENS1_21CollectiveEpilogueFwdINS6_IJSA_NS7_ILi256EEESB_EEES9_SE_SG_Li256ELb0ELb1ELb1ELb0EEENS1_19SingleTileSchedulerILb0ELb1ELb1ELi128EEEEEEEEEvNT_6ParamsE --------------------------
	.section	.text._ZN7cutlass13device_kernelIN5flash11enable_sm90INS1_16FlashAttnFwdSm90INS1_25CollectiveMainloopFwdSm90ILi2EN4cute5tupleIJNS5_1CILi1EEES8_S8_EEENS6_IJNS7_ILi128EEENS7_ILi96EEENS7_ILi64EEEEEELi256ENS_6half_tEfNS_4arch4Sm90ELb0ELb0ELb1ELb0ELb0ELb0ELb0ELb1ELb0ELb1ELb1ELb0EEENS1_21CollectiveEpilogueFwdINS6_IJSA_NS7_ILi256EEESB_EEES9_SE_SG_Li256ELb0ELb1ELb1ELb0EEENS1_19SingleTileSchedulerILb0ELb1ELb1ELi128EEEEEEEEEvNT_6ParamsE,"ax",@progbits
	.align	128
.text._ZN7cutlass13device_kernelIN5flash11enable_sm90INS1_16FlashAttnFwdSm90INS1_25CollectiveMainloopFwdSm90ILi2EN4cute5tupleIJNS5_1CILi1EEES8_S8_EEENS6_IJNS7_ILi128EEENS7_ILi96EEENS7_ILi64EEEEEELi256ENS_6half_tEfNS_4arch4Sm90ELb0ELb0ELb1ELb0ELb0ELb0ELb0ELb1ELb0ELb1ELb1ELb0EEENS1_21CollectiveEpilogueFwdINS6_IJSA_NS7_ILi256EEESB_EEES9_SE_SG_Li256ELb0ELb1ELb1ELb0EEENS1_19SingleTileSchedulerILb0ELb1ELb1ELi128EEEEEEEEEvNT_6ParamsE:
        .type           _ZN7cutlass13device_kernelIN5flash11enable_sm90INS1_16FlashAttnFwdSm90INS1_25CollectiveMainloopFwdSm90ILi2EN4cute5tupleIJNS5_1CILi1EEES8_S8_EEENS6_IJNS7_ILi128EEENS7_ILi96EEENS7_ILi64EEEEEELi256ENS_6half_tEfNS_4arch4Sm90ELb0ELb0ELb1ELb0ELb0ELb0ELb0ELb1ELb0ELb1ELb1ELb0EEENS1_21CollectiveEpilogueFwdINS6_IJSA_NS7_ILi256EEESB_EEES9_SE_SG_Li256ELb0ELb1ELb1ELb0EEENS1_19SingleTileSchedulerILb0ELb1ELb1ELi128EEEEEEEEEvNT_6ParamsE,@function
        .size           _ZN7cutlass13device_kernelIN5flash11enable_sm90INS1_16FlashAttnFwdSm90INS1_25CollectiveMainloopFwdSm90ILi2EN4cute5tupleIJNS5_1CILi1EEES8_S8_EEENS6_IJNS7_ILi128EEENS7_ILi96EEENS7_ILi64EEEEEELi256ENS_6half_tEfNS_4arch4Sm90ELb0ELb0ELb1ELb0ELb0ELb0ELb0ELb1ELb0ELb1ELb1ELb0EEENS1_21CollectiveEpilogueFwdINS6_IJSA_NS7_ILi256EEESB_EEES9_SE_SG_Li256ELb0ELb1ELb1ELb0EEENS1_19SingleTileSchedulerILb0ELb1ELb1ELi128EEEEEEEEEvNT_6ParamsE,(.L_x_6128 - _ZN7cutlass13device_kernelIN5flash11enable_sm90INS1_16FlashAttnFwdSm90INS1_25CollectiveMainloopFwdSm90ILi2EN4cute5tupleIJNS5_1CILi1EEES8_S8_EEENS6_IJNS7_ILi128EEENS7_ILi96EEENS7_ILi64EEEEEELi256ENS_6half_tEfNS_4arch4Sm90ELb0ELb0ELb1ELb0ELb0ELb0ELb0ELb1ELb0ELb1ELb1ELb0EEENS1_21CollectiveEpilogueFwdINS6_IJSA_NS7_ILi256EEESB_EEES9_SE_SG_Li256ELb0ELb1ELb1ELb0EEENS1_19SingleTileSchedulerILb0ELb1ELb1ELi128EEEEEEEEEvNT_6ParamsE)
        .other          _ZN7cutlass13device_kernelIN5flash11enable_sm90INS1_16FlashAttnFwdSm90INS1_25CollectiveMainloopFwdSm90ILi2EN4cute5tupleIJNS5_1CILi1EEES8_S8_EEENS6_IJNS7_ILi128EEENS7_ILi96EEENS7_ILi64EEEEEELi256ENS_6half_tEfNS_4arch4Sm90ELb0ELb0ELb1ELb0ELb0ELb0ELb0ELb1ELb0ELb1ELb1ELb0EEENS1_21CollectiveEpilogueFwdINS6_IJSA_NS7_ILi256EEESB_EEES9_SE_SG_Li256ELb0ELb1ELb1ELb0EEENS1_19SingleTileSchedulerILb0ELb1ELb1ELi128EEEEEEEEEvNT_6ParamsE,@"STO_CUDA_ENTRY STV_DEFAULT"
_ZN7cutlass13device_kernelIN5flash11enable_sm90INS1_16FlashAttnFwdSm90INS1_25CollectiveMainloopFwdSm90ILi2EN4cute5tupleIJNS5_1CILi1EEES8_S8_EEENS6_IJNS7_ILi128EEENS7_ILi96EEENS7_ILi64EEEEEELi256ENS_6half_tEfNS_4arch4Sm90ELb0ELb0ELb1ELb0ELb0ELb0ELb0ELb1ELb0ELb1ELb1ELb0EEENS1_21CollectiveEpilogueFwdINS6_IJSA_NS7_ILi256EEESB_EEES9_SE_SG_Li256ELb0ELb1ELb1ELb0EEENS1_19SingleTileSchedulerILb0ELb1ELb1ELi128EEEEEEEEEvNT_6ParamsE:
[----:B------:R-:W0:Y:S02]  /*0000*/  LDC R1, c[0x0][0x28] ;  /* 0x00000a00ff017b82 */ /* 0x000e240000000800 */
[----:B0-----:R-:W-:Y:S01]  /*0010*/  VIADD R1, R1, 0xfffffff0 ;  /* 0xfffffff001017836 */ /* 0x001fe20000000000 */
[----:B------:R-:W0:Y:S01]  /*0020*/  S2R R3, SR_TID.X ;  /* 0x0000000000037919 */ /* 0x000e220000002100 */
[----:B------:R-:W-:Y:S01]  /*0030*/  ELECT P0, URZ, PT ;  /* 0x00000000003f782f */ /* 0x000fe20003800000 */
[----:B------:R-:W-:Y:S01]  /*0040*/  BSSY B0, `(.L_x_0) ;  /* 0x000000e000007945 */ /* 0x000fe20003800000 */
[----:B0-----:R-:W-:-:S05]  /*0050*/  SHF.R.U32.HI R0, RZ, 0x5, R3 ;  /* 0x00000005ff007819 */ /* 0x001fca0000011603 */
[----:B------:R-:W0:Y:S02]  /*0060*/  SHFL.IDX PT, R2, R0, RZ, 0x1f ;  /* 0x00001fff00027589 */ /* 0x000e2400000e0000 */
[----:B0-----:R-:W-:Y:S02]  /*0070*/  ISETP.EQ.AND P0, PT, R2, RZ, P0 ;  /* 0x000000ff0200720c */ /* 0x001fe40000702270 */
[----:B------:R-:W-:-:S11]  /*0080*/  SHF.R.U32.HI R2, RZ, 0x7, R3 ;  /* 0x00000007ff027819 */ /* 0x000fd60000011603 */
[----:B------:R-:W-:Y:S05]  /*0090*/  @!P0 BRA `(.L_x_1) ;  /* 0x0000000000208947 */ /* 0x000fea0003800000 */
[----:B------:R-:W-:Y:S02]  /*00a0*/  ULDC.64 UR4, c[0x0][0x198] ;  /* 0x0000660000047ab9 */ /* 0x000fe40000000a00 */
[----:B------:R-:W-:Y:S02]  /*00b0*/  UIADD3 UR6, UP0, UR4, 0x370, URZ ;  /* 0x0000037004067890 */ /* 0x000fe4000ff1e03f */
[----:B------:R-:W-:Y:S02]  /*00c0*/  UIADD3 UR4, UP1, UR4, 0x470, URZ ;  /* 0x0000047004047890 */ /* 0x000fe4000ff3e03f */
[----:B------:R-:W-:Y:S02]  /*00d0*/  UIADD3.X UR7, URZ, UR5, URZ, UP0, !UPT ;  /* 0x000000053f077290 */ /* 0x000fe400087fe43f */
[----:B------:R-:W-:-:S07]  /*00e0*/  UIADD3.X UR5, URZ, UR5, URZ, UP1, !UPT ;  /* 0x000000053f057290 */ /* 0x000fce0008ffe43f */
[----:B------:R0:W-:Y:S02]  /*00f0*/  UTMACCTL.PF [UR6] ;  /* 0x00000000060079b9 */ /* 0x0001e40008040000 */
[----:B------:R0:W-:Y:S02]  /*0100*/  UTMACCTL.PF [UR4] ;  /* 0x00000000040079b9 */ /* 0x0001e40008040000 */
[----:B0-----:R-:W-:Y:S01]  /*0110*/  NOP ;  /* 0x0000000000007918 */ /* 0x001fe20000000000 */
.L_x_1:
[----:B------:R-:W-:Y:S05]  /*0120*/  BSYNC B0 ;  /* 0x0000000000007941 */ /* 0x000fea0003800000 */
.L_x_0:
[----:B------:R-:W-:Y:S01]  /*0130*/  VOTEU.ANY UP0, P0 ;  /* 0x00000000003f7886 */ /* 0x000fe20000000100 */
[----:B------:R-:W0:Y:S01]  /*0140*/  SHFL.IDX PT, R4, R2, RZ, 0x1f ;  /* 0x00001fff02047589 */ /* 0x000e2200000e0000 */
[----:B------:R-:W-:Y:S01]  /*0150*/  UMOV UR4, 0x80 ;  /* 0x0000008000047882 */ /* 0x000fe20000000000 */
[----:B------:R-:W-:Y:S01]  /*0160*/  UMOV UR7, 0x100 ;  /* 0x0000010000077882 */ /* 0x000fe20000000000 */
[----:B------:R-:W-:Y:S01]  /*0170*/  VOTEU.ANY UP1, P0 ;  /* 0x00000000003f7886 */ /* 0x000fe20000020100 */
[----:B------:R-:W1:Y:S01]  /*0180*/  @UP0 S2UR UR8, SR_CgaCtaId ;  /* 0x00000000000809c3 */ /* 0x000e620000008800 */
[----:B------:R-:W2:Y:S01]  /*0190*/  SHFL.IDX PT, R3, R0, RZ, 0x1f ;  /* 0x00001fff00037589 */ /* 0x000ea200000e0000 */
[----:B------:R-:W-:Y:S01]  /*01a0*/  @UP0 UMOV UR6, 0x400 ;  /* 0x0000040000060882 */ /* 0x000fe20000000000 */
[----:B------:R-:W-:-:S04]  /*01b0*/  @UP0 UIADD3 UR4, -UR4, 0x100000, URZ ;  /* 0x0010000004040890 */ /* 0x000fc8000fffe13f */
[----:B------:R-:W-:Y:S02]  /*01c0*/  @UP0 USHF.L.U32 UR5, UR4, 0xb, URZ ;  /* 0x0000000b04050899 */ /* 0x000fe4000800063f */
[----:B------:R-:W-:Y:S01]  /*01d0*/  @UP0 USHF.L.U32 UR4, UR4, 0x1, URZ ;  /* 0x0000000104040899 */ /* 0x000fe2000800063f */
[----:B------:R-:W-:Y:S01]  /*01e0*/  VOTEU.ANY UP2, P0 ;  /* 0x00000000003f7886 */ /* 0x000fe20000040100 */
[----:B0-----:R-:W-:Y:S01]  /*01f0*/  R2UR UR9, R4 ;  /* 0x00000000040972ca */ /* 0x001fe200000e0000 */
[----:B-1----:R-:W-:Y:S01]  /*0200*/  @UP0 ULEA UR8, UR8, UR6, 0x18 ;  /* 0x0000000608080291 */ /* 0x002fe2000f8ec03f */
[----:B--2---:R-:W-:Y:S01]  /*0210*/  ISETP.NE.AND P1, PT, R3, RZ, PT ;  /* 0x000000ff0300720c */ /* 0x004fe20003f25270 */
[----:B------:R-:W-:-:S04]  /*0220*/  @UP0 UIADD3 UR6, -UR7, 0x100000, URZ ;  /* 0x0010000007060890 */ /* 0x000fc8000fffe13f */
[----:B------:R-:W-:Y:S02]  /*0230*/  @UP0 USHF.L.U32 UR7, UR6, 0xb, URZ ;  /* 0x0000000b06070899 */ /* 0x000fe4000800063f */
[----:B------:R-:W-:-:S04]  /*0240*/  @UP0 USHF.L.U32 UR6, UR6, 0x1, URZ ;  /* 0x0000000106060899 */ /* 0x000fc8000800063f */
[----:B------:R-:W-:Y:S01]  /*0250*/  UISETP.NE.AND UP0, UPT, UR9, URZ, UPT ;  /* 0x0000003f0900728c */ /* 0x000fe2000bf05270 */
[----:B------:R-:W0:Y:S02]  /*0260*/  FENCE.VIEW.ASYNC.S ;  /* 0x00000000000073c6 */ /* 0x000e240000000000 */
[----:B0-----:R0:W1:Y:S05]  /*0270*/  @UP1 SYNCS.EXCH.64 URZ, [UR8+0x22800], UR4 ;  /* 0x02280004083f15b2 */ /* 0x00106a0008000100 */
[----:B------:R0:W2:Y:S01]  /*0280*/  @UP2 SYNCS.EXCH.64 URZ, [UR8+0x22820], UR6 ;  /* 0x02282006083f25b2 */ /* 0x0000a20008000100 */
[----:B------:R-:W-:Y:S05]  /*0290*/  @P1 BRA `(.L_x_2) ;  /* 0x0000000000481947 */ /* 0x000fea0003800000 */
[----:B0-----:R-:W0:Y:S01]  /*02a0*/  S2UR UR5, SR_CgaCtaId ;  /* 0x00000000000579c3 */ /* 0x001e220000008800 */
[----:B------:R-:W-:Y:S01]  /*02b0*/  UMOV UR4, 0x400 ;  /* 0x0000040000047882 */ /* 0x000fe20000000000 */
[----:B------:R-:W-:Y:S01]  /*02c0*/  UMOV UR6, 0x1 ;  /* 0x0000000100067882 */ /* 0x000fe20000000000 */
[----:B------:R-:W-:Y:S01]  /*02d0*/  UMOV UR7, 0x2 ;  /* 0x0000000200077882 */ /* 0x000fe20000000000 */
[----:B------:R-:W-:Y:S01]  /*02e0*/  ELECT P0, URZ, PT ;  /* 0x00000000003f782f */ /* 0x000fe20003800000 */
[----:B0-----:R-:W-:Y:S02]  /*02f0*/  ULEA UR8, UR5, UR4, 0x18 ;  /* 0x0000000405087291 */ /* 0x001fe4000f8ec03f */
[----:B------:R-:W-:-:S04]  /*0300*/  UIADD3 UR4, -UR6, 0x100000, URZ ;  /* 0x0010000006047890 */ /* 0x000fc8000fffe13f */
[----:B------:R-:W-:Y:S02]  /*0310*/  USHF.L.U32 UR5, UR4, 0xb, URZ ;  /* 0x0000000b04057899 */ /* 0x000fe4000800063f */
[----:B------:R-:W-:Y:S02]  /*0320*/  USHF.L.U32 UR4, UR4, 0x1, URZ ;  /* 0x0000000104047899 */ /* 0x000fe4000800063f */
[----:B------:R-:W-:-:S04]  /*0330*/  UIADD3 UR6, -UR7, 0x100000, URZ ;  /* 0x0010000007067890 */ /* 0x000fc8000fffe13f */
[----:B------:R-:W-:Y:S02]  /*0340*/  USHF.L.U32 UR7, UR6, 0xb, URZ ;  /* 0x0000000b06077899 */ /* 0x000fe4000800063f */
[----:B------:R-:W-:Y:S01]  /*0350*/  USHF.L.U32 UR6, UR6, 0x1, URZ ;  /* 0x0000000106067899 */ /* 0x000fe2000800063f */
[----:B------:R-:W0:Y:S03]  /*0360*/  FENCE.VIEW.ASYNC.S ;  /* 0x00000000000073c6 */ /* 0x000e260000000000 */
[----:B0-----:R3:W4:Y:S08]  /*0370*/  SYNCS.EXCH.64 URZ, [UR8+0x22830], UR4 ;  /* 0x02283004083f75b2 */ /* 0x0017300008000100 */
[----:B------:R3:W0:Y:S01]  /*0380*/  SYNCS.EXCH.64 URZ, [UR8+0x22840], UR6 ;  /* 0x02284006083f75b2 */ /* 0x0006220008000100 */
[----:B------:R3:W0:Y:S01]  /*0390*/  SYNCS.EXCH.64 URZ, [UR8+0x22838], UR4 ;  /* 0x02283804083f75b2 */ /* 0x0006220008000100 */
[----:B------:R3:W0:Y:S02]  /*03a0*/  SYNCS.EXCH.64 URZ, [UR8+0x22848], UR6 ;  /* 0x02284806083f75b2 */ /* 0x0006240008000100 */
[----:B---3--:R-:W-:Y:S01]  /*03b0*/  NOP ;  /* 0x0000000000007918 */ /* 0x008fe20000000000 */
.L_x_2:
[----:B------:R-:W3:Y:S01]  /*03c0*/  SHFL.IDX PT, R3, R0, RZ, 0x1f ;  /* 0x00001fff00037589 */ /* 0x000ee200000e0000 */
[----:B------:R-:W-:Y:S01]  /*03d0*/  NOP ;  /* 0x0000000000007918 */ /* 0x000fe20000000000 */
[----:B---3--:R-:W-:-:S13]  /*03e0*/  ISETP.NE.AND P0, PT, R3, RZ, PT ;  /* 0x000000ff0300720c */ /* 0x008fda0003f05270 */
        /* <DEDUP_REMOVED lines=14> */
[----:B0-----:R3:W0:Y:S08]  /*04d0*/  SYNCS.EXCH.64 URZ, [UR8+0x22850], UR4 ;  /* 0x02285004083f75b2 */ /* 0x0016300008000100 */
[----:B------:R3:W0:Y:S01]  /*04e0*/  SYNCS.EXCH.64 URZ, [UR8+0x22860], UR6 ;  /* 0x02286006083f75b2 */ /* 0x0006220008000100 */
[----:B------:R3:W0:Y:S01]  /*04f0*/  SYNCS.EXCH.64 URZ, [UR8+0x22858], UR4 ;  /* 0x02285804083f75b2 */ /* 0x0006220008000100 */
[----:B------:R3:W0:Y:S02]  /*0500*/  SYNCS.EXCH.64 URZ, [UR8+0x22868], UR6 ;  /* 0x02286806083f75b2 */ /* 0x0006240008000100 */
[----:B---3--:R-:W-:Y:S01]  /*0510*/  NOP ;  /* 0x0000000000007918 */ /* 0x008fe20000000000 */
.L_x_3:
[----:B------:R-:W3:Y:S01]  /*0520*/  SHFL.IDX PT, R3, R0, RZ, 0x1f ;  /* 0x00001fff00037589 */ /* 0x000ee200000e0000 */
[----:B------:R-:W-:Y:S01]  /*0530*/  NOP ;  /* 0x0000000000007918 */ /* 0x000fe20000000000 */
[----:B---3--:R-:W-:-:S13]  /*0540*/  ISETP.NE.AND P0, PT, R3, RZ, PT ;  /* 0x000000ff0300720c */ /* 0x008fda0003f05270 */
[----:B------:R-:W-:Y:S05]  /*0550*/  @P0 BRA `(.L_x_4) ;  /* 0x0000000000380947 */ /* 0x000fea0003800000 */
[----:B0-----:R-:W0:Y:S01]  /*0560*/  S2UR UR5, SR_CgaCtaId ;  /* 0x00000000000579c3 */ /* 0x001e220000008800 */
[----:B------:R-:W-:Y:S01]  /*0570*/  UMOV UR4, 0x400 ;  /* 0x0000040000047882 */ /* 0x000fe20000000000 */
[----:B------:R-:W-:Y:S01]  /*0580*/  UMOV UR7, 0x1 ;  /* 0x0000000100077882 */ /* 0x000fe20000000000 */
[----:B------:R-:W-:Y:S01]  /*0590*/  ELECT P0, URZ, PT ;  /* 0x00000000003f782f */ /* 0x000fe20003800000 */
[----:B0-----:R-:W-:Y:S02]  /*05a0*/  ULEA UR6, UR5, UR4, 0x18 ;  /* 0x0000000405067291 */ /* 0x001fe4000f8ec03f */
[----:B------:R-:W-:-:S04]  /*05b0*/  UIADD3 UR4, -UR7, 0x100000, URZ ;  /* 0x0010000007047890 */ /* 0x000fc8000fffe13f */
[----:B------:R-:W-:Y:S02]  /*05c0*/  USHF.L.U32 UR5, UR4, 0xb, URZ ;  /* 0x0000000b04057899 */ /* 0x000fe4000800063f */
[----:B------:R-:W-:Y:S01]  /*05d0*/  USHF.L.U32 UR4, UR4, 0x1, URZ ;  /* 0x0000000104047899 */ /* 0x000fe2000800063f */
[----:B------:R-:W0:Y:S11]  /*05e0*/  FENCE.VIEW.ASYNC.S ;  /* 0x00000000000073c6 */ /* 0x000e360000000000 */
[----:B0-----:R3:W0:Y:S01]  /*05f0*/  SYNCS.EXCH.64 URZ, [UR6+0x22870], UR4 ;  /* 0x02287004063f75b2 */ /* 0x0016220008000100 */
[----:B------:R3:W0:Y:S01]  /*0600*/  SYNCS.EXCH.64 URZ, [UR6+0x22880], UR4 ;  /* 0x02288004063f75b2 */ /* 0x0006220008000100 */
[----:B------:R3:W0:Y:S01]  /*0610*/  SYNCS.EXCH.64 URZ, [UR6+0x22878], UR4 ;  /* 0x02287804063f75b2 */ /* 0x0006220008000100 */
[----:B------:R3:W0:Y:S02]  /*0620*/  SYNCS.EXCH.64 URZ, [UR6+0x22888], UR4 ;  /* 0x02288804063f75b2 */ /* 0x0006240008000100 */
[----:B---3--:R-:W-:Y:S01]  /*0630*/  NOP ;  /* 0x0000000000007918 */ /* 0x008fe20000000000 */
.L_x_4:
        /* <DEDUP_REMOVED lines=22> */
.L_x_5:
        /* <DEDUP_REMOVED lines=22> */
.L_x_6:
[----:B------:R-:W-:Y:S01]  /*0900*/  PLOP3.LUT P0, PT, PT, PT, UP0, 0x80, 0x0 ;  /* 0x000000000000781c */ /* 0x000fe20003f0f008 */
[----:B------:R-:W-:Y:S01]  /*0910*/  UMOV UR42, 0x1 ;  /* 0x00000001002a7882 */ /* 0x000fe20000000000 */
[----:B------:R-:W-:Y:S01]  /*0920*/  NOP ;  /* 0x0000000000007918 */ /* 0x000fe20000000000 */
[----:B------:R-:W-:Y:S01]  /*0930*/  USEL UR42, UR42, 0x2, !UP0 ;  /* 0x000000022a2a7887 */ /* 0x000fe2000c000000 */
[----:B------:R-:W-:Y:S01]  /*0940*/  BSSY B6, `(.L_x_7) ;  /* 0x0000ba0000067945 */ /* 0x000fe20003800000 */
[----:B------:R-:W-:Y:S01]  /*0950*/  ULDC.64 UR44, c[0x0][0x208] ;  /* 0x00008200002c7ab9 */ /* 0x000fe20000000a00 */
[----:B012-4-:R-:W-:Y:S07]  /*0960*/  BAR.SYNC.DEFER_BLOCKING 0x0 ;  /* 0x0000000000007b1d */ /* 0x017fee0000010000 */
[----:B------:R-:W-:Y:S05]  /*0970*/  @!P0 BRA `(.L_x_8) ;  /* 0x0000007c00948947 */ /* 0x000fea0003800000 */
.L_x_9:
[----:B------:R-:W-:-:S08]  /*0980*/  NOP ;  /* 0x0000000000007918 */ /* 0x000fd00000000000 */
[----:B------:R-:W0:Y:S02]  /*0990*/  USETMAXREG.TRY_ALLOC.CTAPOOL UP0, 0xf0 ;  /* 0x000000f0000079c8 */ /* 0x000e240008000600 */
[----:B0-----:R-:W-:-:S13]  /*09a0*/  PLOP3.LUT P0, PT, PT, PT, UP0, 0x80, 0x0 ;  /* 0x000000000000781c */ /* 0x001fda0003f0f008 */
[----:B------:R-:W-:Y:S05]  /*09b0*/  @!P0 BRA `(.L_x_9) ;  /* 0xfffffffc00f08947 */ /* 0x000fea000383ffff */
[----:B------:R-:W0:Y:S01]  /*09c0*/  S2UR UR6, SR_CTAID.Y ;  /* 0x00000000000679c3 */ /* 0x000e220000002600 */
[----:B------:R-:W-:-:S07]  /*09d0*/  ULDC UR7, c[0x0][0xc50] ;  /* 0x0003140000077ab9 */ /* 0x000fce0000000800 */
[----:B------:R-:W-:Y:S08]  /*09e0*/  BAR.ARV 0x8, 0x180 ;  /* 0x0206000000007b1d */ /* 0x000ff00000002000 */
[----:B------:R-:W1:Y:S01]  /*09f0*/  S2UR UR8, SR_CTAID.Z ;  /* 0x00000000000879c3 */ /* 0x000e620000002700 */
[----:B------:R-:W-:Y:S01]  /*0a00*/  ISETP.NE.AND P0, PT, R2, 0x1, PT ;  /* 0x000000010200780c */ /* 0x000fe20003f05270 */
[----:B------:R-:W-:-:S11]  /*0a10*/  UISETP.NE.AND UP0, UPT, UR7, 0x1, UPT ;  /* 0x000000010700788c */ /* 0x000fd6000bf05270 */
[----:B------:R-:W-:Y:S01]  /*0a20*/  @UP0 ULDC UR4, c[0x0][0xc54] ;  /* 0x0003150000040ab9 */ /* 0x000fe20000000800 */
[----:B------:R-:W-:Y:S06]  /*0a30*/  @!P0 BAR.ARV 0x9, 0x100 ;  /* 0x0244000000008b1d */ /* 0x000fec0000002000 */
[----:B0-----:R-:W-:Y:S01]  /*0a40*/  UIMAD.WIDE.U32 UR4, UR6, UR4, URZ ;  /* 0x00000004060472a5 */ /* 0x001fe2000f8e003f */
[----:B------:R-:W-:Y:S01]  /*0a50*/  @UP0 ULDC UR9, c[0x0][0xc58] ;  /* 0x0003160000090ab9 */ /* 0x000fe20000000800 */
[----:B------:R-:W-:Y:S01]  /*0a60*/  UMOV UR36, UR6 ;  /* 0x0000000600247c82 */ /* 0x000fe20008000000 */
[----:B-1----:R-:W-:Y:S01]  /*0a70*/  ISETP.LE.AND P0, PT, RZ, UR8, PT ;  /* 0x00000008ff007c0c */ /* 0x002fe2000bf03270 */
[----:B------:R-:W-:-:S04]  /*0a80*/  @UP0 USHF.R.U32.HI UR36, URZ, UR9, UR5 ;  /* 0x000000093f240299 */ /* 0x000fc80008011605 */
[----:B------:R-:W-:-:S04]  /*0a90*/  UIADD3 UR4, -UR36, URZ, URZ ;  /* 0x0000003f24047290 */ /* 0x000fc8000fffe13f */
[----:B------:R-:W-:-:S04]  /*0aa0*/  UIMAD UR7, UR7, UR4, UR6 ;  /* 0x00000004070772a4 */ /* 0x000fc8000f8e0206 */
[----:B------:R-:W-:Y:S08]  /*0ab0*/  @!P0 BRA `(.L_x_10) ;  /* 0x000000b800208947 */ /* 0x000ff00003800000 */
[----:B------:R-:W-:Y:S01]  /*0ac0*/  ULDC.64 UR4, c[0x0][0x418] ;  /* 0x0001060000047ab9 */ /* 0x000fe20000000a00 */
[----:B------:R-:W-:Y:S01]  /*0ad0*/  ULDC UR39, c[0x0][0x424] ;  /* 0x0001090000277ab9 */ /* 0x000fe20000000800 */
[----:B------:R-:W-:Y:S02]  /*0ae0*/  UISETP.NE.U32.AND UP0, UPT, UR4, URZ, UPT ;  /* 0x0000003f0400728c */ /* 0x000fe4000bf05070 */
[----:B------:R-:W-:Y:S02]  /*0af0*/  ULOP3.LUT UR37, UR7, 0xffff, URZ, 0xc0, !UPT ;  /* 0x0000ffff07257892 */ /* 0x000fe4000f8ec03f */
[----:B------:R-:W-:Y:S01]  /*0b00*/  UISETP.NE.AND.EX UP0, UPT, UR5, URZ, UPT, UP0 ;  /* 0x0000003f0500728c */ /* 0x000fe2000bf05300 */
[----:B------:R-:W-:-:S03]  /*0b10*/  ULDC UR4, c[0x0][0x2f0] ;  /* 0x0000bc0000047ab9 */ /* 0x000fc60000000800 */
[----:B------:R-:W-:-:S04]  /*0b20*/  USEL UR39, UR39, 0x1, UP0 ;  /* 0x0000000127277887 */ /* 0x000fc80008000000 */
[----:B------:R-:W-:-:S04]  /*0b30*/  UIMAD UR39, UR39, UR4, URZ ;  /* 0x00000004272772a4 */ /* 0x000fc8000f8e023f */
[----:B------:R-:W-:Y:S02]  /*0b40*/  UISETP.GE.AND UP0, UPT, UR39, 0x1, UPT ;  /* 0x000000012700788c */ /* 0x000fe4000bf06270 */
[----:B------:R-:W-:-:S04]  /*0b50*/  UIADD3 UR4, UR39, 0x5f, URZ ;  /* 0x0000005f27047890 */ /* 0x000fc8000fffe03f */
[----:B------:R-:W-:Y:S01]  /*0b60*/  PLOP3.LUT P0, PT, PT, PT, UP0, 0x80, 0x0 ;  /* 0x000000000000781c */ /* 0x000fe20003f0f008 */
[----:B------:R-:W-:-:S04]  /*0b70*/  UIMAD.WIDE UR4, UR4, 0x2aaaaaab, URZ ;  /* 0x2aaaaaab040478a5 */ /* 0x000fc8000f8e023f */
[----:B------:R-:W-:-:S03]  /*0b80*/  USHF.R.U32.HI UR6, URZ, 0x1f, UR5 ;  /* 0x0000001f3f067899 */ /* 0x000fc60008011605 */
[----:B------:R-:W-:Y:S01]  /*0b90*/  UMOV UR4, URZ ;  /* 0x0000003f00047c82 */ /* 0x000fe20008000000 */
[----:B------:R-:W-:-:S04]  /*0ba0*/  ULEA.HI.SX32 UR6, UR5, UR6, 0x1c ;  /* 0x0000000605067291 */ /* 0x000fc8000f8fe23f */
[----:B------:R-:W-:Y:S08]  /*0bb0*/  @!P0 BRA `(.L_x_11) ;  /* 0x0000000000908947 */ /* 0x000ff00003800000 */
[----:B------:R-:W-:Y:S01]  /*0bc0*/  USHF.R.U32.HI UR7, URZ, 0x10, UR7 ;  /* 0x000000103f077899 */ /* 0x000fe20008011607 */
[----:B------:R-:W-:-:S03]  /*0bd0*/  UMOV UR4, URZ ;  /* 0x0000003f00047c82 */ /* 0x000fc60008000000 */
[----:B------:R-:W-:-:S11]  /*0be0*/  UISETP.NE.AND UP0, UPT, UR7, URZ, UPT ;  /* 0x0000003f0700728c */ /* 0x000fd6000bf05270 */
[----:B------:R-:W-:Y:S02]  /*0bf0*/  @!UP0 ULDC UR7, c[0x0][0x9f0] ;  /* 0x00027c0000078ab9 */ /* 0x000fe40000000800 */
[----:B------:R-:W-:Y:S01]  /*0c00*/  IMAD.U32 R4, RZ, RZ, UR7 ;  /* 0x00000007ff047e24 */ /* 0x000fe2000f8e00ff */
[----:B------:R-:W-:-:S04]  /*0c10*/  UIADD3 UR8, UR6, -0x1, UR7 ;  /* 0xffffffff06087890 */ /* 0x000fc8000fffe007 */
[-C--:B------:R-:W-:Y:S02]  /*0c20*/  IABS R0, R4.reuse ;  /* 0x0000000400007213 */ /* 0x080fe40000000000 */
[----:B------:R-:W-:Y:S01]  /*0c30*/  IMAD.U32 R5, RZ, RZ, UR8 ;  /* 0x00000008ff057e24 */ /* 0x000fe2000f8e00ff */
[----:B------:R-:W-:Y:S01]  /*0c40*/  IABS R6, R4 ;  /* 0x0000000400067213 */ /* 0x000fe20000000000 */
[----:B------:R-:W-:Y:S01]  /*0c50*/  ULOP3.LUT UR8, UR8, UR7, URZ, 0x3c, !UPT ;  /* 0x0000000708087292 */ /* 0x000fe2000f8e3c3f */
[----:B------:R-:W-:Y:S02]  /*0c60*/  R2UR UR11, R0 ;  /* 0x00000000000b72ca */ /* 0x000fe400000e0000 */
[----:B------:R-:W-:-:S04]  /*0c70*/  IABS R5, R5 ;  /* 0x0000000500057213 */ /* 0x000fc80000000000 */
[----:B------:R-:W-:-:S04]  /*0c80*/  MOV R4, R5 ;  /* 0x0000000500047202 */ /* 0x000fc80000000f00 */
[----:B------:R-:W-:-:S03]  /*0c90*/  R2UR UR10, R4 ;  /* 0x00000000040a72ca */ /* 0x000fc600000e0000 */
[----:B------:R-:W0:Y:S08]  /*0ca0*/  I2F.RP R0, UR11 ;  /* 0x0000000b00007d06 */ /* 0x000e300008209400 */
[----:B0-----:R-:W0:Y:S02]  /*0cb0*/  MUFU.RCP R0, R0 ;  /* 0x0000000000007308 */ /* 0x001e240000001000 */
[----:B0-----:R-:W-:-:S02]  /*0cc0*/  VIADD R3, R0, 0xffffffe ;  /* 0x0ffffffe00037836 */ /* 0x001fc40000000000 */
[----:B------:R-:W-:-:S04]  /*0cd0*/  IMAD.MOV R0, RZ, RZ, -R6 ;  /* 0x000000ffff007224 */ /* 0x000fc800078e0a06 */
[----:B------:R-:W0:Y:S02]  /*0ce0*/  F2I.FTZ.U32.TRUNC.NTZ R3, R3 ;  /* 0x0000000300037305 */ /* 0x000e24000021f000 */
[----:B0-----:R-:W-:-:S13]  /*0cf0*/  R2UR UR5, R3 ;  /* 0x00000000030572ca */ /* 0x001fda00000e0000 */
[----:B------:R-:W-:-:S04]  /*0d00*/  UIADD3 UR9, URZ, -UR5, URZ ;  /* 0x800000053f097290 */ /* 0x000fc8000fffe03f */
[----:B------:R-:W-:-:S04]  /*0d10*/  UIMAD UR9, UR9, UR11, URZ ;  /* 0x0000000b090972a4 */ /* 0x000fc8000f8e023f */
[----:B------:R-:W-:-:S03]  /*0d20*/  UIMAD.WIDE.U32 UR4, UR5, UR9, UR4 ;  /* 0x00000009050472a5 */ /* 0x000fc6000f8e0004 */
[----:B------:R-:W-:Y:S01]  /*0d30*/  R2UR UR9, R0 ;  /* 0x00000000000972ca */ /* 0x000fe200000e0000 */
[----:B------:R-:W-:-:S12]  /*0d40*/  UIMAD.WIDE.U32 UR4, UR5, UR10, URZ ;  /* 0x0000000a050472a5 */ /* 0x000fd8000f8e003f */
[----:B------:R-:W-:-:S04]  /*0d50*/  UIMAD UR4, UR5, UR9, UR10 ;  /* 0x00000009050472a4 */ /* 0x000fc8000f8e020a */
[----:B------:R-:W-:-:S11]  /*0d60*/  UISETP.GT.U32.AND UP1, UPT, UR11, UR4, UPT ;  /* 0x000000040b00728c */ /* 0x000fd6000bf24070 */
[----:B------:R-:W-:Y:S02]  /*0d70*/  @!UP1 UIADD3 UR4, UR4, -UR11, URZ ;  /* 0x8000000b04049290 */ /* 0x000fe4000fffe03f */
[----:B------:R-:W-:Y:S02]  /*0d80*/  @!UP1 UIADD3 UR5, UR5, 0x1, URZ ;  /* 0x0000000105059890 */ /* 0x000fe4000fffe03f */
[----:B------:R-:W-:Y:S02]  /*0d90*/  UISETP.GE.U32.AND UP0, UPT, UR4, UR11, UPT ;  /* 0x0000000b0400728c */ /* 0x000fe4000bf06070 */
[----:B------:R-:W-:-:S09]  /*0da0*/  UISETP.GE.AND UP1, UPT, UR8, URZ, UPT ;  /* 0x0000003f0800728c */ /* 0x000fd2000bf26270 */
[----:B------:R-:W-:Y:S02]  /*0db0*/  @UP0 UIADD3 UR5, UR5, 0x1, URZ ;  /* 0x0000000105050890 */ /* 0x000fe4000fffe03f */
[----:B------:R-:W-:-:S05]  /*0dc0*/  UISETP.NE.AND UP0, UPT, UR7, URZ, UPT ;  /* 0x0000003f0700728c */ /* 0x000fca000bf05270 */
[----:B------:R-:W-:Y:S02]  /*0dd0*/  UMOV UR4, UR5 ;  /* 0x0000000500047c82 */ /* 0x000fe40008000000 */
[----:B------:R-:W-:-:S04]  /*0de0*/  @!UP1 UIADD3 UR4, -UR4, URZ, URZ ;  /* 0x0000003f04049290 */ /* 0x000fc8000fffe13f */
[----:B------:R-:W-:-:S12]  /*0df0*/  @!UP0 ULOP3.LUT UR4, URZ, UR7, URZ, 0x33, !UPT ;  /* 0x000000073f048292 */ /* 0x000fd8000f8e333f */
.L_x_11:
[----:B------:R-:W-:Y:S01]  /*0e00*/  UIMAD UR37, UR37, UR4, URZ ;  /* 0x00000004252572a4 */ /* 0x000fe2000f8e023f */
[----:B------:R-:W-:Y:S01]  /*0e10*/  IMAD.U32 R0, RZ, RZ, UR6 ;  /* 0x00000006ff007e24 */ /* 0x000fe2000f8e00ff */
[----:B------:R-:W0:Y:S01]  /*0e20*/  S2R R4, SR_TID.X ;  /* 0x0000000000047919 */ /* 0x000e220000002100 */
[----:B------:R-:W-:Y:S01]  /*0e30*/  IMAD.U32 R3, RZ, RZ, UR4 ;  /* 0x00000004ff037e24 */ /* 0x000fe2000f8e00ff */
[----:B------:R-:W-:Y:S01]  /*0e40*/  PLOP3.LUT P0, PT, PT, PT, PT, 0x80, 0x0 ;  /* 0x000000000000781c */ /* 0x000fe20003f0f070 */
[----:B------:R-:W-:Y:S01]  /*0e50*/  IMAD.MOV.U32 R5, RZ, RZ, RZ ;  /* 0x000000ffff057224 */ /* 0x000fe200078e00ff */
[----:B------:R-:W-:Y:S02]  /*0e60*/  MOV R6, RZ ;  /* 0x000000ff00067202 */ /* 0x000fe40000000f00 */
[----:B------:R-:W-:Y:S02]  /*0e70*/  CS2R R150, SRZ ;  /* 0x0000000000967805 */ /* 0x000fe4000001ff00 */
[----:B------:R-:W-:-:S02]  /*0e80*/  VIADDMNMX R0, R3, UR37, R0, PT ;  /* 0x0000002503007c46 */ /* 0x000fc4000b800100 */
[----:B------:R-:W-:Y:S02]  /*0e90*/  CS2R R148, SRZ ;  /* 0x0000000000947805 */ /* 0x000fe4000001ff00 */
[----:B------:R-:W-:Y:S02]  /*0ea0*/  CS2R R146, SRZ ;  /* 0x0000000000927805 */ /* 0x000fe4000001ff00 */
[----:B------:R-:W-:Y:S02]  /*0eb0*/  CS2R R144, SRZ ;  /* 0x0000000000907805 */ /* 0x000fe4000001ff00 */
[----:B------:R-:W-:Y:S02]  /*0ec0*/  R2UR UR40, R0 ;  /* 0x00000000002872ca */ /* 0x000fe400000e0000 */
[----:B------:R-:W-:Y:S02]  /*0ed0*/  CS2R R142, SRZ ;  /* 0x00000000008e7805 */ /* 0x000fe4000001ff00 */
[----:B------:R-:W-:-:S02]  /*0ee0*/  CS2R R140, SRZ ;  /* 0x00000000008c7805 */ /* 0x000fc4000001ff00 */
[----:B------:R-:W-:Y:S02]  /*0ef0*/  CS2R R138, SRZ ;  /* 0x00000000008a7805 */ /* 0x000fe4000001ff00 */
[----:B------:R-:W-:Y:S02]  /*0f00*/  CS2R R136, SRZ ;  /* 0x0000000000887805 */ /* 0x000fe4000001ff00 */
[----:B------:R-:W-:Y:S02]  /*0f10*/  CS2R R134, SRZ ;  /* 0x0000000000867805 */ /* 0x000fe4000001ff00 */
[----:B------:R-:W-:Y:S02]  /*0f20*/  CS2R R132, SRZ ;  /* 0x0000000000847805 */ /* 0x000fe4000001ff00 */
[----:B------:R-:W-:Y:S02]  /*0f30*/  CS2R R130, SRZ ;  /* 0x0000000000827805 */ /* 0x000fe4000001ff00 */
[----:B------:R-:W-:-:S02]  /*0f40*/  CS2R R128, SRZ ;  /* 0x0000000000807805 */ /* 0x000fc4000001ff00 */
[----:B------:R-:W-:Y:S02]  /*0f50*/  CS2R R126, SRZ ;  /* 0x00000000007e7805 */ /* 0x000fe4000001ff00 */
[----:B------:R-:W-:Y:S02]  /*0f60*/  CS2R R124, SRZ ;  /* 0x00000000007c7805 */ /* 0x000fe4000001ff00 */
[----:B------:R-:W-:Y:S02]  /*0f70*/  CS2R R122, SRZ ;  /* 0x00000000007a7805 */ /* 0x000fe4000001ff00 */
[----:B------:R-:W-:Y:S01]  /*0f80*/  CS2R R120, SRZ ;  /* 0x0000000000787805 */ /* 0x000fe2000001ff00 */
[----:B------:R-:W-:Y:S01]  /*0f90*/  UISETP.GT.AND UP0, UPT, UR40, UR37, UPT ;  /* 0x000000252800728c */ /* 0x000fe2000bf04270 */
[----:B------:R-:W-:Y:S02]  /*0fa0*/  CS2R R118, SRZ ;  /* 0x0000000000767805 */ /* 0x000fe4000001ff00 */
[----:B------:R-:W-:-:S02]  /*0fb0*/  CS2R R116, SRZ ;  /* 0x0000000000747805 */ /* 0x000fc4000001ff00 */
[----:B------:R-:W-:Y:S02]  /*0fc0*/  CS2R R114, SRZ ;  /* 0x0000000000727805 */ /* 0x000fe4000001ff00 */
[----:B------:R-:W-:Y:S02]  /*0fd0*/  CS2R R112, SRZ ;  /* 0x0000000000707805 */ /* 0x000fe4000001ff00 */
[----:B------:R-:W-:Y:S02]  /*0fe0*/  CS2R R110, SRZ ;  /* 0x00000000006e7805 */ /* 0x000fe4000001ff00 */
[----:B------:R-:W-:Y:S02]  /*0ff0*/  PLOP3.LUT P1, PT, PT, PT, UP0, 0x80, 0x0 ;  /* 0x000000000000781c */ /* 0x000fe40003f2f008 */
[----:B------:R-:W-:Y:S02]  /*1000*/  CS2R R108, SRZ ;  /* 0x00000000006c7805 */ /* 0x000fe4000001ff00 */
[----:B------:R-:W-:Y:S01]  /*1010*/  CS2R R106, SRZ ;  /* 0x00000000006a7805 */ /* 0x000fe2000001ff00 */
[----:B0-----:R-:W-:Y:S01]  /*1020*/  VIADD R16, R4, 0xffffff80 ;  /* 0xffffff8004107836 */ /* 0x001fe20000000000 */
        /* <DEDUP_REMOVED lines=41> */
[----:B------:R-:W-:Y:S06]  /*12c0*/  @!P1 BRA `(.L_x_12) ;  /* 0x0000005000009947 */ /* 0x000fec0003800000 */
[----:B------:R-:W-:Y:S01]  /*12d0*/  SHF.R.S32.HI R3, RZ, 0x1f, R16 ;  /* 0x0000001fff037819 */ /* 0x000fe20000011410 */
[----:B------:R-:W0:Y:S01]  /*12e0*/  S2UR UR6, SR_CgaCtaId ;  /* 0x00000000000679c3 */ /* 0x000e220000008800 */
[----:B------:R-:W-:Y:S02]  /*12f0*/  UMOV UR38, 0x400 ;  /* 0x0000040000267882 */ /* 0x000fe40000000000 */
[----:B------:R-:W-:-:S04]  /*1300*/  LEA.HI R17, R3, R16, RZ, 0x7 ;  /* 0x0000001003117211 */ /* 0x000fc800078f38ff */
[----:B------:R-:W-:-:S06]  /*1310*/  SHF.R.S32.HI R0, RZ, 0x7, R17 ;  /* 0x00000007ff007819 */ /* 0x000fcc0000011411 */
[----:B------:R-:W1:Y:S01]  /*1320*/  SHFL.IDX PT, R0, R0, RZ, 0x1f ;  /* 0x00001fff00007589 */ /* 0x000e6200000e0000 */
[----:B0-----:R-:W-:-:S04]  /*1330*/  ULEA UR38, UR6, UR38, 0x18 ;  /* 0x0000002606267291 */ /* 0x001fc8000f8ec03f */
[----:B------:R-:W-:-:S04]  /*1340*/  UIADD3 UR6, UR38, 0x18400, URZ ;  /* 0x0001840026067890 */ /* 0x000fc8000fffe03f */
[----:B------:R-:W-:Y:S01]  /*1350*/  ULOP3.LUT UP0, URZ, UR6, 0x1bf, URZ, 0xc0, !UPT ;  /* 0x000001bf063f7892 */ /* 0x000fe2000f80c03f */
[----:B-1----:R-:W-:-:S05]  /*1360*/  R2UR UR4, R0 ;  /* 0x00000000000472ca */ /* 0x002fca00000e0000 */
[----:B------:R-:W-:-:S08]  /*1370*/  PLOP3.LUT P0, PT, PT, PT, UP0, 0x80, 0x0 ;  /* 0x000000000000781c */ /* 0x000fd00003f0f008 */
[----:B------:R-:W-:-:S04]  /*1380*/  ULEA.HI UR5, UR4, UR4, URZ, 0x1 ;  /* 0x0000000404057291 */ /* 0x000fc8000f8f083f */
[----:B------:R-:W-:-:S04]  /*1390*/  ULOP3.LUT UR5, UR5, 0x1e, URZ, 0xc0, !UPT ;  /* 0x0000001e05057892 */ /* 0x000fc8000f8ec03f */
[----:B------:R-:W-:-:S04]  /*13a0*/  UIADD3 UR5, UR4, -UR5, URZ ;  /* 0x8000000504057290 */ /* 0x000fc8000fffe03f */
[----:B------:R-:W-:-:S04]  /*13b0*/  ULEA UR5, UR5, UR6, 0xd ;  /* 0x0000000605057291 */ /* 0x000fc8000f8e683f */
[----:B------:R-:W-:-:S04]  /*13c0*/  USHF.R.U32.HI UR5, URZ, 0x4, UR5 ;  /* 0x000000043f057899 */ /* 0x000fc80008011605 */
[----:B------:R-:W-:Y:S01]  /*13d0*/  ULOP3.LUT UR41, UR5, 0x3fff, URZ, 0xc0, !UPT ;  /* 0x00003fff05297892 */ /* 0x000fe2000f8ec03f */
[----:B------:R-:W-:Y:S11]  /*13e0*/  @!P0 BRA `(.L_x_13) ;  /* 0x0000000000408947 */ /* 0x000ff60003800000 */
[----:B------:R-:W-:Y:S01]  /*13f0*/  MOV R0, 0x0 ;  /* 0x0000000000007802 */ /* 0x000fe20000000f00 */
[----:B------:R-:W-:Y:S01]  /*1400*/  ULDC.64 UR4, c[0x4][0x98] ;  /* 0x0100260000047ab9 */ /* 0x000fe20000000a00 */
[----:B------:R-:W-:Y:S01]  /*1410*/  ULDC.64 UR6, c[0x4][0x38] ;  /* 0x01000e0000067ab9 */ /* 0x000fe20000000a00 */
[----:B------:R-:W-:Y:S01]  /*1420*/  IMAD.U32 R4, RZ, RZ, UR4 ;  /* 0x00000004ff047e24 */ /* 0x000fe2000f8e00ff */
[----:B------:R0:W1:Y:S01]  /*1430*/  LDC.64 R14, c[0x4][R0] ;  /* 0x01000000000e7b82 */ /* 0x0000620000000a00 */
[----:B------:R-:W-:Y:S01]  /*1440*/  IMAD.U32 R5, RZ, RZ, UR5 ;  /* 0x00000005ff057e24 */ /* 0x000fe2000f8e00ff */
[----:B------:R-:W-:Y:S01]  /*1450*/  ULDC.64 UR4, c[0x4][0xa0] ;  /* 0x0100280000047ab9 */ /* 0x000fe20000000a00 */
[----:B------:R-:W-:Y:S01]  /*1460*/  IMAD.U32 R10, RZ, RZ, UR6 ;  /* 0x00000006ff0a7e24 */ /* 0x000fe2000f8e00ff */
[----:B------:R-:W-:Y:S01]  /*1470*/  MOV R7, UR5 ;  /* 0x0000000500077c02 */ /* 0x000fe20008000f00 */
[----:B------:R-:W-:Y:S01]  /*1480*/  IMAD.U32 R6, RZ, RZ, UR4 ;  /* 0x00000004ff067e24 */ /* 0x000fe2000f8e00ff */
[----:B------:R-:W-:Y:S01]  /*1490*/  MOV R13, RZ ;  /* 0x000000ff000d7202 */ /* 0x000fe20000000f00 */
[----:B------:R-:W-:-:S02]  /*14a0*/  IMAD.U32 R11, RZ, RZ, UR7 ;  /* 0x00000007ff0b7e24 */ /* 0x000fc4000f8e00ff */
[----:B------:R-:W-:Y:S02]  /*14b0*/  IMAD.MOV.U32 R8, RZ, RZ, 0x70 ;  /* 0x00000070ff087424 */ /* 0x000fe400078e00ff */
[----:B0-----:R-:W-:-:S07]  /*14c0*/  IMAD.MOV.U32 R12, RZ, RZ, 0x1 ;  /* 0x00000001ff0c7424 */ /* 0x001fce00078e00ff */
[----:B------:R-:W-:-:S07]  /*14d0*/  LEPC R20, `(.L_x_13) ;  /* 0x000000001014794e */ /* 0x000fce0000000000 */
[----:B-1----:R-:W-:Y:S05]  /*14e0*/  CALL.ABS.NOINC R14 ;  /* 0x000000000e007343 */ /* 0x002fea0003c00000 */
.L_x_13:
[----:B------:R-:W-:Y:S01]  /*14f0*/  SHF.L.U32 R7, RZ, 0x1f, RZ ;  /* 0x0000001fff077819 */ /* 0x000fe200000006ff */
[----:B------:R-:W-:-:S03]  /*1500*/  VIADD R0, R2, 0x8 ;  /* 0x0000000802007836 */ /* 0x000fc60000000000 */
[----:B------:R-:W0:Y:S02]  /*1510*/  SYNCS.PHASECHK.TRANS64.TRYWAIT P0, [UR38+0x22800], R7 ;  /* 0x02280007ff0075a7 */ /* 0x000e240008000166 */
[----:B0-----:R-:W-:Y:S05]  /*1520*/  @!P0 BRA `(.L_x_14) ;  /* 0x000000ac008c8947 */ /* 0x001fea0003800000 */
.L_x_120:
[----:B------:R-:W-:Y:S05]  /*1530*/  WARPSYNC.ALL ;  /* 0x0000000000007948 */ /* 0x000fea0003800000 */
[----:B------:R-:W-:Y:S01]  /*1540*/  ULOP3.LUT UR4, UR42, 0x1, URZ, 0xfc, !UPT ;  /* 0x000000012a047892 */ /* 0x000fe2000f8efc3f */
[----:B------:R1:W-:Y:S03]  /*1550*/  BAR.SYNC.DEFER_BLOCKING R0, 0x100 ;  /* 0x000400000000751d */ /* 0x0003e60000010000 */
[----:B------:R-:W-:-:S06]  /*1560*/  UISETP.NE.AND UP0, UPT, UR4, 0x3, UPT ;  /* 0x000000030400788c */ /* 0x000fcc000bf05270 */
[----:B------:R-:W-:-:S13]  /*1570*/  PLOP3.LUT P0, PT, PT, PT, UP0, 0x80, 0x0 ;  /* 0x000000000000781c */ /* 0x000fda0003f0f008 */
[----:B-1----:R-:W-:Y:S05]  /*1580*/  @!P0 BRA `(.L_x_15) ;  /* 0x0000000000048947 */ /* 0x002fea0003800000 */
[----:B------:R-:W-:Y:S01]  /*1590*/  BPT.TRAP 0x1 ;  /* 0x000000040000795c */ /* 0x000fe20000300000 */
.L_x_15:
[----:B------:R1:W2:Y:S01]  /*15a0*/  SYNCS.PHASECHK.TRANS64.TRYWAIT P1, [UR38+0x22830], R7 ;  /* 0x02283007ff0075a7 */ /* 0x0002a20008020166 */
[----:B------:R-:W-:Y:S05]  /*15b0*/  @!P0 BRA `(.L_x_16) ;  /* 0x0000000000048947 */ /* 0x000fea0003800000 */
[----:B------:R-:W-:Y:S01]  /*15c0*/  BPT.TRAP 0x1 ;  /* 0x000000040000795c */ /* 0x000fe20000300000 */
.L_x_16:
[----:B--2---:R-:W-:Y:S05]  /*15d0*/  @P1 BRA `(.L_x_17) ;  /* 0x0000000000081947 */ /* 0x004fea0003800000 */
[----:B------:R-:W2:Y:S02]  /*15e0*/  SYNCS.PHASECHK.TRANS64.TRYWAIT P1, [UR38+0x22830], R7 ;  /* 0x02283007ff0075a7 */ /* 0x000ea40008020166 */
[----:B--2---:R-:W-:Y:S05]  /*15f0*/  @!P1 BRA `(.L_x_18) ;  /* 0x000000ac00709947 */ /* 0x004fea0003800000 */
.L_x_17:
[----:B------:R-:W-:Y:S01]  /*1600*/  UIADD3 UR4, UR38, 0x1c400, URZ ;  /* 0x0001c40026047890 */ /* 0x000fe2000fffe03f */
[----:B------:R-:W-:Y:S01]  /*1610*/  WARPGROUP.ARRIVE ;  /* 0x00000000000079c5 */ /* 0x000fe20000000000 */
[----:B------:R-:W-:Y:S01]  /*1620*/  ULOP3.LUT UR8, UR41, 0x10000, URZ, 0xfc, !UPT ;  /* 0x0001000029087892 */ /* 0x000fe2000f8efc3f */
[----:B------:R-:W-:Y:S01]  /*1630*/  LOP3.LUT R17, R17, 0xffffff80, RZ, 0xc0, !PT ;  /* 0xffffff8011117812 */ /* 0x000fe200078ec0ff */
[----:B------:R-:W-:Y:S01]  /*1640*/  USHF.R.U32.HI UR4, URZ, 0x4, UR4 ;  /* 0x000000043f047899 */ /* 0x000fe20008011604 */
[----:B------:R-:W-:Y:S01]  /*1650*/  P2R R11, PR, RZ, 0x1 ;  /* 0x00000001ff0b7803 */ /* 0x000fe20000000000 */
[----:B------:R-:W-:Y:S01]  /*1660*/  UMOV UR9, 0x40000040 ;  /* 0x4000004000097882 */ /* 0x000fe20000000000 */
[----:B------:R-:W-:Y:S01]  /*1670*/  UMOV UR7, 0x40000040 ;  /* 0x4000004000077882 */ /* 0x000fe20000000000 */
[----:B------:R-:W-:Y:S01]  /*1680*/  ULOP3.LUT UR4, UR4, 0x3fff, URZ, 0xc0, !UPT ;  /* 0x00003fff04047892 */ /* 0x000fe2000f8ec03f */
[----:B------:R-:W-:Y:S01]  /*1690*/  IMAD.IADD R17, R16, 0x1, -R17 ;  /* 0x0000000110117824 */ /* 0x000fe200078e0a11 */
[----:B------:R-:W-:Y:S01]  /*16a0*/  UMOV UR5, UR9 ;  /* 0x0000000900057c82 */ /* 0x000fe20008000000 */
[----:B------:R-:W-:Y:S01]  /*16b0*/  UIADD3 UR12, UR8, 0x2, URZ ;  /* 0x00000002080c7890 */ /* 0x000fe2000fffe03f */
[----:B------:R-:W2:Y:S01]  /*16c0*/  S2R R13, SR_TID.X ;  /* 0x00000000000d7919 */ /* 0x000ea20000002100 */
[----:B------:R-:W-:Y:S01]  /*16d0*/  ULOP3.LUT UR6, UR4, 0x10000, URZ, 0xfc, !UPT ;  /* 0x0001000004067892 */ /* 0x000fe2000f8efc3f */
[----:B0-----:R-:W-:Y:S01]  /*16e0*/  SHF.R.S32.HI R4, RZ, 0x1f, R17 ;  /* 0x0000001fff047819 */ /* 0x001fe20000011411 */
[----:B------:R-:W-:Y:S01]  /*16f0*/  UMOV UR13, 0x40000040 ;  /* 0x40000040000d7882 */ /* 0x000fe20000000000 */
[----:B------:R-:W-:Y:S01]  /*1700*/  UMOV UR4, UR8 ;  /* 0x0000000800047c82 */ /* 0x000fe20008000000 */
[----:B------:R-:W-:Y:S01]  /*1710*/  UIADD3 UR14, UR6, 0x2, URZ ;  /* 0x00000002060e7890 */ /* 0x000fe2000fffe03f */
[----:B------:R-:W-:Y:S01]  /*1720*/  LEA.HI R4, R4, R17, RZ, 0x2 ;  /* 0x0000001104047211 */ /* 0x000fe200078f10ff */
[----:B------:R-:W-:Y:S01]  /*1730*/  UMOV UR15, 0x40000040 ;  /* 0x40000040000f7882 */ /* 0x000fe20000000000 */
[----:B------:R-:W-:-:S02]  /*1740*/  UIADD3 UR16, UR8, 0x4, URZ ;  /* 0x0000000408107890 */ /* 0x000fc4000fffe03f */
[----:B------:R-:W-:Y:S01]  /*1750*/  HGMMA.64x96x16.F32 R24, gdesc[UR4], RZ, !UPT, gsb0 ;  /* 0x01600000041879f0 */ /* 0x000fe2000c0008ff */
[----:B------:R-:W-:Y:S01]  /*1760*/  UIADD3 UR18, UR6, 0x4, URZ ;  /* 0x0000000406127890 */ /* 0x000fe2000fffe03f */
[----:B------:R-:W-:Y:S01]  /*1770*/  LOP3.LUT R4, R4, 0x7ffffffc, RZ, 0xc0, !PT ;  /* 0x7ffffffc04047812 */ /* 0x000fe200078ec0ff */
[----:B------:R-:W-:Y:S01]  /*1780*/  UMOV UR17, 0x40000040 ;  /* 0x4000004000117882 */ /* 0x000fe20000000000 */
[----:B------:R-:W-:Y:S01]  /*1790*/  UMOV UR19, 0x40000040 ;  /* 0x4000004000137882 */ /* 0x000fe20000000000 */
[----:B------:R-:W-:Y:S02]  /*17a0*/  UIADD3 UR20, UR8, 0x6, URZ ;  /* 0x0000000608147890 */ /* 0x000fe4000fffe03f */
[----:B------:R-:W-:Y:S01]  /*17b0*/  UIADD3 UR22, UR6, 0x6, URZ ;  /* 0x0000000606167890 */ /* 0x000fe2000fffe03f */
[----:B------:R-:W-:Y:S01]  /*17c0*/  IMAD.IADD R4, R17, 0x1, -R4 ;  /* 0x0000000111047824 */ /* 0x000fe200078e0a04 */
[----:B------:R-:W-:Y:S01]  /*17d0*/  UMOV UR21, 0x40000040 ;  /* 0x4000004000157882 */ /* 0x000fe20000000000 */
[----:B------:R-:W-:Y:S01]  /*17e0*/  UMOV UR23, 0x40000040 ;  /* 0x4000004000177882 */ /* 0x000fe20000000000 */
[----:B------:R-:W-:Y:S01]  /*17f0*/  ULDC UR4, c[0x0][0x9d8] ;  /* 0x0002760000047ab9 */ /* 0x000fe20000000800 */
[----:B------:R-:W-:Y:S01]  /*1800*/  UIMAD UR39, UR40, -0x60, UR39 ;  /* 0xffffffa0282778a4 */ /* 0x000fe2000f8e0227 */
[----:B------:R-:W-:-:S03]  /*1810*/  ULDC UR7, c[0x0][0x988] ;  /* 0x0002620000077ab9 */ /* 0x000fc60000000800 */
[----:B------:R-:W-:-:S06]  /*1820*/  UIADD3 UR39, UR39, 0x60, URZ ;  /* 0x0000006027277890 */ /* 0x000fcc000fffe03f */
[----:B------:R-:W-:Y:S01]  /*1830*/  IMAD.U32 R3, RZ, RZ, UR39 ;  /* 0x00000027ff037e24 */ /* 0x000fe2000f8e00ff */
[----:B--2---:R-:W-:-:S03]  /*1840*/  LOP3.LUT R13, R13, 0x7f, RZ, 0xc0, !PT ;  /* 0x0000007f0d0d7812 */ /* 0x004fc600078ec0ff */
[----:B------:R-:W-:-:S05]  /*1850*/  IMAD R4, R4, -0x2, R3 ;  /* 0xfffffffe04047824 */ /* 0x000fca00078e0203 */
[C---:B------:R-:W-:Y:S02]  /*1860*/  ISETP.GT.AND P6, PT, R4.reuse, RZ, PT ;  /* 0x000000ff0400720c */ /* 0x040fe40003fc4270 */
[C---:B------:R-:W-:Y:S02]  /*1870*/  ISETP.GT.AND P5, PT, R4.reuse, 0x1, PT ;  /* 0x000000010400780c */ /* 0x040fe40003fa4270 */
[C---:B------:R-:W-:Y:S02]  /*1880*/  ISETP.GT.AND P4, PT, R4.reuse, 0x8, PT ;  /* 0x000000080400780c */ /* 0x040fe40003f84270 */
[C---:B------:R-:W-:Y:S02]  /*1890*/  ISETP.GT.AND P3, PT, R4.reuse, 0x9, PT ;  /* 0x000000090400780c */ /* 0x040fe40003f64270 */
[C---:B------:R-:W-:Y:S02]  /*18a0*/  ISETP.GT.AND P1, PT, R4.reuse, 0x10, PT ;  /* 0x000000100400780c */ /* 0x040fe40003f24270 */
[----:B------:R-:W-:Y:S01]  /*18b0*/  ISETP.GT.AND P2, PT, R4, 0x11, PT ;  /* 0x000000110400780c */ /* 0x000fe20003f44270 */
[----:B------:R-:W-:-:S02]  /*18c0*/  WARPGROUP.DEPBAR.LE gsb0, 0x0 ;  /* 0x00008000000079c5 */ /* 0x000fc40000010000 */
[----:B------:R-:W-:-:S06]  /*18d0*/  WARPGROUP.ARRIVE ;  /* 0x00000000000079c5 */ /* 0x000fcc0000000000 */
[----:B------:R-:W-:Y:S03]  /*18e0*/  HGMMA.64x96x16.F32 R24, gdesc[UR12], R24, gsb0 ;  /* 0x016000000c1879f0 */ /* 0x000fe60008000818 */
[----:B------:R-:W-:Y:S02]  /*18f0*/  WARPGROUP.DEPBAR.LE gsb0, 0x0 ;  /* 0x00008000000079c5 */ /* 0x000fe40000010000 */
[----:B------:R-:W-:-:S06]  /*1900*/  WARPGROUP.ARRIVE ;  /* 0x00000000000079c5 */ /* 0x000fcc0000000000 */
[----:B------:R-:W-:Y:S03]  /*1910*/  HGMMA.64x96x16.F32 R24, gdesc[UR16], R24, gsb0 ;  /* 0x01600000101879f0 */ /* 0x000fe60008000818 */
[----:B------:R-:W-:Y:S02]  /*1920*/  WARPGROUP.DEPBAR.LE gsb0, 0x0 ;  /* 0x00008000000079c5 */ /* 0x000fe40000010000 */
[----:B------:R-:W-:-:S06]  /*1930*/  WARPGROUP.ARRIVE ;  /* 0x00000000000079c5 */ /* 0x000fcc0000000000 */
[----:B------:R-:W-:Y:S03]  /*1940*/  HGMMA.64x96x16.F32 R24, gdesc[UR20], R24, gsb0 ;  /* 0x01600000141879f0 */ /* 0x000fe60008000818 */
[----:B------:R-:W-:Y:S02]  /*1950*/  WARPGROUP.DEPBAR.LE gsb0, 0x0 ;  /* 0x00008000000079c5 */ /* 0x000fe40000010000 */
[----:B------:R-:W-:Y:S01]  /*1960*/  FMUL.FTZ R24, R24, UR4 ;  /* 0x0000000418187c20 */ /* 0x000fe20008410000 */
[----:B------:R-:W-:Y:S01]  /*1970*/  FMUL.FTZ R25, R25, UR4 ;  /* 0x0000000419197c20 */ /* 0x000fe20008410000 */
[----:B------:R-:W-:Y:S01]  /*1980*/  FMUL.FTZ R28, R28, UR4 ;  /* 0x000000041c1c7c20 */ /* 0x000fe20008410000 */
[----:B------:R-:W-:Y:S01]  /*1990*/  FMUL.FTZ R29, R29, UR4 ;  /* 0x000000041d1d7c20 */ /* 0x000fe20008410000 */
[----:B------:R-:W-:Y:S01]  /*19a0*/  FMUL.FTZ R32, R32, UR4 ;  /* 0x0000000420207c20 */ /* 0x000fe20008410000 */
[----:B------:R-:W-:Y:S01]  /*19b0*/  FMUL.FTZ R33, R33, UR4 ;  /* 0x0000000421217c20 */ /* 0x000fe20008410000 */
[----:B------:R-:W0:Y:S01]  /*19c0*/  MUFU.TANH R24, R24 ;  /* 0x0000001800187308 */ /* 0x000e220000002400 */
[----:B------:R-:W-:Y:S01]  /*19d0*/  FMUL.FTZ R26, R26, UR4 ;  /* 0x000000041a1a7c20 */ /* 0x000fe20008410000 */
[----:B------:R-:W-:Y:S01]  /*19e0*/  FMUL.FTZ R27, R27, UR4 ;  /* 0x000000041b1b7c20 */ /* 0x000fe20008410000 */
[----:B------:R-:W-:Y:S01]  /*19f0*/  FMUL.FTZ R36, R36, UR4 ;  /* 0x0000000424247c20 */ /* 0x000fe20008410000 */
[----:B------:R-:W-:Y:S01]  /*1a00*/  FMUL.FTZ R30, R30, UR4 ;  /* 0x000000041e1e7c20 */ /* 0x000fe20008410000 */
[----:B------:R-:W-:Y:S01]  /*1a10*/  FMUL.FTZ R37, R37, UR4 ;  /* 0x0000000425257c20 */ /* 0x000fe20008410000 */
[----:B------:R-:W-:Y:S01]  /*1a20*/  FMUL.FTZ R31, R31, UR4 ;  /* 0x000000041f1f7c20 */ /* 0x000fe20008410000 */
[----:B------:R-:W-:Y:S01]  /*1a30*/  FMUL.FTZ R40, R40, UR4 ;  /* 0x0000000428287c20 */ /* 0x000fe20008410000 */
[----:B------:R-:W2:Y:S01]  /*1a40*/  MUFU.TANH R25, R25 ;  /* 0x0000001900197308 */ /* 0x000ea20000002400 */
[----:B------:R-:W-:Y:S01]  /*1a50*/  FMUL.FTZ R34, R34, UR4 ;  /* 0x0000000422227c20 */ /* 0x000fe20008410000 */
[----:B------:R-:W-:Y:S01]  /*1a60*/  FMUL.FTZ R41, R41, UR4 ;  /* 0x0000000429297c20 */ /* 0x000fe20008410000 */
[----:B------:R-:W-:Y:S01]  /*1a70*/  FMUL.FTZ R35, R35, UR4 ;  /* 0x0000000423237c20 */ /* 0x000fe20008410000 */
[----:B------:R-:W-:Y:S01]  /*1a80*/  FMUL.FTZ R44, R44, UR4 ;  /* 0x000000042c2c7c20 */ /* 0x000fe20008410000 */
[----:B------:R-:W-:Y:S01]  /*1a90*/  FMUL.FTZ R38, R38, UR4 ;  /* 0x0000000426267c20 */ /* 0x000fe20008410000 */
[----:B------:R-:W-:Y:S01]  /*1aa0*/  FMUL.FTZ R45, R45, UR4 ;  /* 0x000000042d2d7c20 */ /* 0x000fe20008410000 */
[----:B------:R-:W-:Y:S01]  /*1ab0*/  FMUL.FTZ R39, R39, UR4 ;  /* 0x0000000427277c20 */ /* 0x000fe20008410000 */
[----:B------:R-:W3:Y:S01]  /*1ac0*/  MUFU.TANH R28, R28 ;  /* 0x0000001c001c7308 */ /* 0x000ee20000002400 */
[----:B0-----:R-:W-:Y:S01]  /*1ad0*/  FSEL R24, R24, -INF , P6 ;  /* 0xff80000018187808 */ /* 0x001fe20003000000 */
[----:B------:R-:W-:Y:S01]  /*1ae0*/  FMUL.FTZ R48, R48, UR4 ;  /* 0x0000000430307c20 */ /* 0x000fe20008410000 */
[----:B------:R-:W-:Y:S01]  /*1af0*/  FMUL.FTZ R42, R42, UR4 ;  /* 0x000000042a2a7c20 */ /* 0x000fe20008410000 */
[----:B------:R-:W-:Y:S01]  /*1b00*/  FMUL.FTZ R49, R49, UR4 ;  /* 0x0000000431317c20 */ /* 0x000fe20008410000 */
[----:B------:R-:W-:Y:S01]  /*1b10*/  FMUL.FTZ R43, R43, UR4 ;  /* 0x000000042b2b7c20 */ /* 0x000fe20008410000 */
[----:B------:R-:W-:Y:S01]  /*1b20*/  FMUL.FTZ R52, R52, UR4 ;  /* 0x0000000434347c20 */ /* 0x000fe20008410000 */
[----:B------:R-:W-:Y:S01]  /*1b30*/  FMUL.FTZ R47, R47, UR4 ;  /* 0x000000042f2f7c20 */ /* 0x000fe20008410000 */
[----:B------:R-:W0:Y:S01]  /*1b40*/  MUFU.TANH R29, R29 ;  /* 0x0000001d001d7308 */ /* 0x000e220000002400 */
[----:B--2---:R-:W-:Y:S01]  /*1b50*/  FSEL R25, R25, -INF , P5 ;  /* 0xff80000019197808 */ /* 0x004fe20002800000 */
[----:B------:R-:W-:Y:S01]  /*1b60*/  FMUL.FTZ R53, R53, UR4 ;  /* 0x0000000435357c20 */ /* 0x000fe20008410000 */
[----:B------:R-:W-:Y:S01]  /*1b70*/  FMUL.FTZ R46, R46, UR4 ;  /* 0x000000042e2e7c20 */ /* 0x000fe20008410000 */
[----:B------:R-:W-:Y:S01]  /*1b80*/  FMUL.FTZ R56, R56, UR4 ;  /* 0x0000000438387c20 */ /* 0x000fe20008410000 */
[----:B------:R-:W-:Y:S01]  /*1b90*/  FMNMX.FTZ R3, R24, R25, !PT ;  /* 0x0000001918037209 */ /* 0x000fe20007810000 */
[----:B------:R-:W-:Y:S01]  /*1ba0*/  FMUL.FTZ R50, R50, UR4 ;  /* 0x0000000432327c20 */ /* 0x000fe20008410000 */
[----:B------:R-:W-:Y:S01]  /*1bb0*/  FMUL.FTZ R57, R57, UR4 ;  /* 0x0000000439397c20 */ /* 0x000fe20008410000 */
[----:B------:R-:W2:Y:S01]  /*1bc0*/  MUFU.TANH R32, R32 ;  /* 0x0000002000207308 */ /* 0x000ea20000002400 */
[----:B---3--:R-:W-:Y:S01]  /*1bd0*/  FSEL R28, R28, -INF , P4 ;  /* 0xff8000001c1c7808 */ /* 0x008fe20002000000 */
[----:B------:R-:W-:Y:S01]  /*1be0*/  FMUL.FTZ R51, R51, UR4 ;  /* 0x0000000433337c20 */ /* 0x000fe20008410000 */
[----:B------:R-:W-:Y:S01]  /*1bf0*/  FMUL.FTZ R60, R60, UR4 ;  /* 0x000000043c3c7c20 */ /* 0x000fe20008410000 */
[----:B------:R-:W-:Y:S01]  /*1c00*/  FMUL.FTZ R54, R54, UR4 ;  /* 0x0000000436367c20 */ /* 0x000fe20008410000 */
[----:B------:R-:W-:Y:S01]  /*1c10*/  FMNMX.FTZ R8, R28, R3, !PT ;  /* 0x000000031c087209 */ /* 0x000fe20007810000 */
[----:B------:R-:W-:Y:S01]  /*1c20*/  FMUL.FTZ R61, R61, UR4 ;  /* 0x000000043d3d7c20 */ /* 0x000fe20008410000 */
[----:B------:R-:W-:Y:S01]  /*1c30*/  FMUL.FTZ R55, R55, UR4 ;  /* 0x0000000437377c20 */ /* 0x000fe20008410000 */
[----:B------:R-:W3:Y:S01]  /*1c40*/  MUFU.TANH R5, R26 ;  /* 0x0000001a00057308 */ /* 0x000ee20000002400 */
[----:B0-----:R-:W-:Y:S01]  /*1c50*/  FSEL R29, R29, -INF , P3 ;  /* 0xff8000001d1d7808 */ /* 0x001fe20001800000 */
[----:B------:R-:W-:Y:S01]  /*1c60*/  FMUL.FTZ R64, R64, UR4 ;  /* 0x0000000440407c20 */ /* 0x000fe20008410000 */
[----:B------:R-:W-:Y:S01]  /*1c70*/  FMUL.FTZ R58, R58, UR4 ;  /* 0x000000043a3a7c20 */ /* 0x000fe20008410000 */
[----:B------:R-:W-:Y:S01]  /*1c80*/  FMUL.FTZ R65, R65, UR4 ;  /* 0x0000000441417c20 */ /* 0x000fe20008410000 */
[----:B------:R-:W-:Y:S01]  /*1c90*/  FMNMX.FTZ R3, R29, R8, !PT ;  /* 0x000000081d037209 */ /* 0x000fe20007810000 */
        /* <DEDUP_REMOVED lines=13> */
[----:B------:R-:W-:Y:S01]  /*1d70*/  ISETP.GT.AND P6, PT, R4, 0x18, PT ;  /* 0x000000180400780c */ /* 0x000fe20003fc4270 */
[----:B------:R-:W-:-:S04]  /*1d80*/  FMUL.FTZ R71, R71, UR4 ;  /* 0x0000000447477c20 */ /* 0x000fc80008410000 */
[----:B------:R-:W3:Y:S01]  /*1d90*/  MUFU.TANH R36, R36 ;  /* 0x0000002400247308 */ /* 0x000ee20000002400 */
[----:B0-----:R-:W-:-:S04]  /*1da0*/  FSEL R33, R33, -INF , P2 ;  /* 0xff80000021217808 */ /* 0x001fc80001000000 */
[----:B------:R-:W-:-:S03]  /*1db0*/  FMNMX.FTZ R3, R33, R8, !PT ;  /* 0x0000000821037209 */ /* 0x000fc60007810000 */
[----:B------:R-:W0:Y:S01]  /*1dc0*/  MUFU.TANH R30, R30 ;  /* 0x0000001e001e7308 */ /* 0x000e220000002400 */
[----:B--2---:R-:W-:Y:S02]  /*1dd0*/  FSEL R6, R27, -INF , P5 ;  /* 0xff8000001b067808 */ /* 0x004fe40002800000 */
[----:B------:R-:W-:-:S05]  /*1de0*/  ISETP.GT.AND P5, PT, R4, 0x19, PT ;  /* 0x000000190400780c */ /* 0x000fca0003fa4270 */
[----:B------:R-:W2:Y:S01]  /*1df0*/  MUFU.TANH R37, R37 ;  /* 0x0000002500257308 */ /* 0x000ea20000002400 */
[----:B---3--:R-:W-:-:S04]  /*1e00*/  FSEL R36, R36, -INF , P6 ;  /* 0xff80000024247808 */ /* 0x008fc80003000000 */
[----:B------:R-:W-:-:S03]  /*1e10*/  FMNMX.FTZ R8, R36, R3, !PT ;  /* 0x0000000324087209 */ /* 0x000fc60007810000 */
[----:B------:R-:W3:Y:S01]  /*1e20*/  MUFU.TANH R31, R31 ;  /* 0x0000001f001f7308 */ /* 0x000ee20000002400 */
[----:B0-----:R-:W-:Y:S02]  /*1e30*/  FSEL R30, R30, -INF , P4 ;  /* 0xff8000001e1e7808 */ /* 0x001fe40002000000 */
[----:B------:R-:W-:-:S05]  /*1e40*/  ISETP.GT.AND P4, PT, R4, 0x20, PT ;  /* 0x000000200400780c */ /* 0x000fca0003f84270 */
[----:B------:R-:W0:Y:S01]  /*1e50*/  MUFU.TANH R40, R40 ;  /* 0x0000002800287308 */ /* 0x000e220000002400 */
[----:B--2---:R-:W-:-:S04]  /*1e60*/  FSEL R37, R37, -INF , P5 ;  /* 0xff80000025257808 */ /* 0x004fc80002800000 */
[----:B------:R-:W-:-:S03]  /*1e70*/  FMNMX.FTZ R3, R37, R8, !PT ;  /* 0x0000000825037209 */ /* 0x000fc60007810000 */
[----:B------:R-:W2:Y:S01]  /*1e80*/  MUFU.TANH R34, R34 ;  /* 0x0000002200227308 */ /* 0x000ea20000002400 */
[----:B---3--:R-:W-:Y:S02]  /*1e90*/  FSEL R31, R31, -INF , P3 ;  /* 0xff8000001f1f7808 */ /* 0x008fe40001800000 */
[----:B------:R-:W-:-:S05]  /*1ea0*/  ISETP.GT.AND P3, PT, R4, 0x21, PT ;  /* 0x000000210400780c */ /* 0x000fca0003f64270 */
        /* <DEDUP_REMOVED lines=88> */
[----:B---3--:R-:W-:-:S04]  /*2430*/  FSEL R69, R69, -INF , P1 ;  /* 0xff80000045457808 */ /* 0x008fc80000800000 */
[----:B------:R-:W-:-:S03]  /*2440*/  FMNMX.FTZ R4, R69, R4, !PT ;  /* 0x0000000445047209 */ /* 0x000fc60007810000 */
[----:B------:R-:W3:Y:S01]  /*2450*/  MUFU.TANH R66, R66 ;  /* 0x0000004200427308 */ /* 0x000ee20000002400 */
[----:B0-----:R-:W-:Y:S01]  /*2460*/  FSEL R62, R62, -INF , P6 ;  /* 0xff8000003e3e7808 */ /* 0x001fe20003000000 */
[----:B------:R-:W0:Y:S06]  /*2470*/  SHFL.BFLY PT, R3, R4, 0x2, 0x1f ;  /* 0x0c401f0004037f89 */ /* 0x000e2c00000e0000 */
[----:B------:R-:W4:Y:S01]  /*2480*/  MUFU.TANH R67, R67 ;  /* 0x0000004300437308 */ /* 0x000f220000002400 */
[----:B--2---:R-:W-:-:S07]  /*2490*/  FSEL R63, R63, -INF , P5 ;  /* 0xff8000003f3f7808 */ /* 0x004fce0002800000 */
[----:B------:R-:W2:Y:S01]  /*24a0*/  MUFU.TANH R70, R70 ;  /* 0x0000004600467308 */ /* 0x000ea20000002400 */
[----:B---3--:R-:W-:-:S07]  /*24b0*/  FSEL R66, R66, -INF , P4 ;  /* 0xff80000042427808 */ /* 0x008fce0002000000 */
[----:B------:R-:W3:Y:S01]  /*24c0*/  MUFU.TANH R71, R71 ;  /* 0x0000004700477308 */ /* 0x000ee20000002400 */
[----:B----4-:R-:W-:Y:S02]  /*24d0*/  FSEL R67, R67, -INF , P3 ;  /* 0xff80000043437808 */ /* 0x010fe40001800000 */
[----:B0-----:R-:W-:-:S05]  /*24e0*/  FMNMX.FTZ R8, R4, R3, !PT ;  /* 0x0000000304087209 */ /* 0x001fca0007810000 */
[----:B------:R-:W0:Y:S01]  /*24f0*/  SHFL.BFLY PT, R3, R8, 0x1, 0x1f ;  /* 0x0c201f0008037f89 */ /* 0x000e2200000e0000 */
[----:B--2---:R-:W-:Y:S02]  /*2500*/  FSEL R70, R70, -INF , P2 ;  /* 0xff80000046467808 */ /* 0x004fe40001000000 */
[----:B---3--:R-:W-:Y:S02]  /*2510*/  FSEL R71, R71, -INF , P1 ;  /* 0xff80000047477808 */ /* 0x008fe40000800000 */
[----:B0-----:R-:W-:-:S04]  /*2520*/  FMNMX.FTZ R3, R8, R3, !PT ;  /* 0x0000000308037209 */ /* 0x001fc80007810000 */
[C---:B------:R-:W-:Y:S01]  /*2530*/  FSETP.NEU.FTZ.AND P0, PT, R3.reuse, -INF , PT ;  /* 0xff8000000300780b */ /* 0x040fe20003f1d000 */
[----:B------:R-:W-:-:S05]  /*2540*/  FMUL.FTZ R9, R3, UR7 ;  /* 0x0000000703097c20 */ /* 0x000fca0008410000 */
[----:B------:R-:W-:Y:S02]  /*2550*/  FSEL R10, R9, RZ, P0 ;  /* 0x000000ff090a7208 */ /* 0x000fe40000000000 */
[----:B------:R-:W-:Y:S02]  /*2560*/  FMNMX.FTZ R9, R5, R6, !PT ;  /* 0x0000000605097209 */ /* 0x000fe40007810000 */
[----:B------:R-:W-:Y:S01]  /*2570*/  ISETP.NE.AND P0, PT, R11, RZ, PT ;  /* 0x000000ff0b00720c */ /* 0x000fe20003f05270 */
[--C-:B------:R-:W-:Y:S01]  /*2580*/  FFMA.FTZ R24, R24, UR7, -R10.reuse ;  /* 0x0000000718187c23 */ /* 0x100fe2000801080a */
[----:B------:R-:W-:Y:S01]  /*2590*/  FMNMX.FTZ R4, R30, R9, !PT ;  /* 0x000000091e047209 */ /* 0x000fe20007810000 */
[--C-:B------:R-:W-:Y:S01]  /*25a0*/  FFMA.FTZ R25, R25, UR7, -R10.reuse ;  /* 0x0000000719197c23 */ /* 0x100fe2000801080a */
[--C-:B------:R-:W-:Y:S01]  /*25b0*/  FFMA.FTZ R28, R28, UR7, -R10.reuse ;  /* 0x000000071c1c7c23 */ /* 0x100fe2000801080a */
[--C-:B------:R-:W-:Y:S01]  /*25c0*/  FFMA.FTZ R29, R29, UR7, -R10.reuse ;  /* 0x000000071d1d7c23 */ /* 0x100fe2000801080a */
[----:B------:R-:W-:Y:S01]  /*25d0*/  FMNMX.FTZ R9, R31, R4, !PT ;  /* 0x000000041f097209 */ /* 0x000fe20007810000 */
[----:B------:R-:W-:Y:S01]  /*25e0*/  MUFU.EX2 R24, R24 ;  /* 0x0000001800187308 */ /* 0x000fe20000000800 */
[--C-:B------:R-:W-:Y:S01]  /*25f0*/  FFMA.FTZ R32, R32, UR7, -R10.reuse ;  /* 0x0000000720207c23 */ /* 0x100fe2000801080a */
[--C-:B------:R-:W-:Y:S01]  /*2600*/  FFMA.FTZ R33, R33, UR7, -R10.reuse ;  /* 0x0000000721217c23 */ /* 0x100fe2000801080a */
[----:B------:R-:W-:Y:S01]  /*2610*/  FMNMX.FTZ R4, R34, R9, !PT ;  /* 0x0000000922047209 */ /* 0x000fe20007810000 */
[--C-:B------:R-:W-:Y:S01]  /*2620*/  FFMA.FTZ R36, R36, UR7, -R10.reuse ;  /* 0x0000000724247c23 */ /* 0x100fe2000801080a */
[--C-:B------:R-:W-:Y:S01]  /*2630*/  FFMA.FTZ R37, R37, UR7, -R10.reuse ;  /* 0x0000000725257c23 */ /* 0x100fe2000801080a */
[--C-:B------:R-:W-:Y:S01]  /*2640*/  FFMA.FTZ R40, R40, UR7, -R10.reuse ;  /* 0x0000000728287c23 */ /* 0x100fe2000801080a */
[----:B------:R-:W-:Y:S01]  /*2650*/  FMNMX.FTZ R9, R35, R4, !PT ;  /* 0x0000000423097209 */ /* 0x000fe20007810000 */
[----:B------:R-:W0:Y:S01]  /*2660*/  MUFU.EX2 R25, R25 ;  /* 0x0000001900197308 */ /* 0x000e220000000800 */
[--C-:B------:R-:W-:Y:S01]  /*2670*/  FFMA.FTZ R41, R41, UR7, -R10.reuse ;  /* 0x0000000729297c23 */ /* 0x100fe2000801080a */
        /* <DEDUP_REMOVED lines=14> */
[----:B------:R-:W2:Y:S01]  /*2760*/  MUFU.EX2 R29, R29 ;  /* 0x0000001d001d7308 */ /* 0x000ea20000000800 */
[--C-:B------:R-:W-:Y:S01]  /*2770*/  FFMA.FTZ R61, R61, UR7, -R10.reuse ;  /* 0x000000073d3d7c23 */ /* 0x100fe2000801080a */
[--C-:B------:R-:W-:Y:S01]  /*2780*/  FFMA.FTZ R64, R64, UR7, -R10.reuse ;  /* 0x0000000740407c23 */ /* 0x100fe2000801080a */
[----:B------:R-:W-:Y:S01]  /*2790*/  FMNMX.FTZ R4, R46, R9, !PT ;  /* 0x000000092e047209 */ /* 0x000fe20007810000 */
[--C-:B------:R-:W-:Y:S01]  /*27a0*/  FFMA.FTZ R65, R65, UR7, -R10.reuse ;  /* 0x0000000741417c23 */ /* 0x100fe2000801080a */
[--C-:B------:R-:W-:Y:S01]  /*27b0*/  FFMA.FTZ R68, R68, UR7, -R10.reuse ;  /* 0x0000000744447c23 */ /* 0x100fe2000801080a */
[----:B------:R-:W-:Y:S01]  /*27c0*/  FFMA.FTZ R10, R69, UR7, -R10 ;  /* 0x00000007450a7c23 */ /* 0x000fe2000801080a */
[----:B------:R-:W-:Y:S01]  /*27d0*/  FMNMX.FTZ R9, R47, R4, !PT ;  /* 0x000000042f097209 */ /* 0x000fe20007810000 */
[----:B------:R-:W-:Y:S01]  /*27e0*/  MUFU.EX2 R32, R32 ;  /* 0x0000002000207308 */ /* 0x000fe20000000800 */
[----:B0-----:R-:W-:-:S02]  /*27f0*/  F2FP.F16.F32.PACK_AB R152, R25, R24 ;  /* 0x000000181998723e */ /* 0x001fc400000000ff */
[----:B------:R-:W-:-:S04]  /*2800*/  FMNMX.FTZ R4, R50, R9, !PT ;  /* 0x0000000932047209 */ /* 0x000fc80007810000 */
[----:B------:R-:W-:Y:S01]  /*2810*/  FMNMX.FTZ R9, R51, R4, !PT ;  /* 0x0000000433097209 */ /* 0x000fe20007810000 */
[----:B------:R-:W0:Y:S01]  /*2820*/  MUFU.EX2 R33, R33 ;  /* 0x0000002100217308 */ /* 0x000e220000000800 */
[----:B--2---:R-:W-:Y:S02]  /*2830*/  F2FP.F16.F32.PACK_AB R154, R29, R28 ;  /* 0x0000001c1d9a723e */ /* 0x004fe400000000ff */
[----:B------:R-:W-:-:S04]  /*2840*/  FMNMX.FTZ R4, R54, R9, !PT ;  /* 0x0000000936047209 */ /* 0x000fc80007810000 */
[----:B------:R-:W-:Y:S01]  /*2850*/  FMNMX.FTZ R9, R55, R4, !PT ;  /* 0x0000000437097209 */ /* 0x000fe20007810000 */
[----:B------:R-:W-:Y:S03]  /*2860*/  MUFU.EX2 R36, R36 ;  /* 0x0000002400247308 */ /* 0x000fe60000000800 */
[----:B------:R-:W-:-:S04]  /*2870*/  FMNMX.FTZ R4, R58, R9, !PT ;  /* 0x000000093a047209 */ /* 0x000fc80007810000 */
[----:B------:R-:W-:Y:S01]  /*2880*/  FMNMX.FTZ R9, R59, R4, !PT ;  /* 0x000000043b097209 */ /* 0x000fe20007810000 */
[----:B------:R-:W2:Y:S01]  /*2890*/  MUFU.EX2 R37, R37 ;  /* 0x0000002500257308 */ /* 0x000ea20000000800 */
[----:B0-----:R-:W-:Y:S02]  /*28a0*/  F2FP.F16.F32.PACK_AB R156, R33, R32 ;  /* 0x00000020219c723e */ /* 0x001fe400000000ff */
[----:B------:R-:W-:-:S04]  /*28b0*/  FMNMX.FTZ R4, R62, R9, !PT ;  /* 0x000000093e047209 */ /* 0x000fc80007810000 */
[----:B------:R-:W-:Y:S01]  /*28c0*/  FMNMX.FTZ R9, R63, R4, !PT ;  /* 0x000000043f097209 */ /* 0x000fe20007810000 */
[----:B------:R-:W-:Y:S03]  /*28d0*/  MUFU.EX2 R40, R40 ;  /* 0x0000002800287308 */ /* 0x000fe60000000800 */
[----:B------:R-:W-:-:S04]  /*28e0*/  FMNMX.FTZ R4, R66, R9, !PT ;  /* 0x0000000942047209 */ /* 0x000fc80007810000 */
[----:B------:R-:W-:Y:S01]  /*28f0*/  FMNMX.FTZ R9, R67, R4, !PT ;  /* 0x0000000443097209 */ /* 0x000fe20007810000 */
[----:B------:R-:W0:Y:S01]  /*2900*/  MUFU.EX2 R41, R41 ;  /* 0x0000002900297308 */ /* 0x000e220000000800 */
[----:B--2---:R-:W-:Y:S02]  /*2910*/  F2FP.F16.F32.PACK_AB R158, R37, R36 ;  /* 0x00000024259e723e */ /* 0x004fe400000000ff */
[----:B------:R-:W-:-:S04]  /*2920*/  FMNMX.FTZ R4, R70, R9, !PT ;  /* 0x0000000946047209 */ /* 0x000fc80007810000 */
[----:B------:R-:W-:Y:S01]  /*2930*/  FMNMX.FTZ R4, R71, R4, !PT ;  /* 0x0000000447047209 */ /* 0x000fe20007810000 */
[----:B------:R-:W-:Y:S04]  /*2940*/  MUFU.EX2 R44, R44 ;  /* 0x0000002c002c7308 */ /* 0x000fe80000000800 */
[----:B------:R-:W2:Y:S04]  /*2950*/  SHFL.BFLY PT, R9, R4, 0x2, 0x1f ;  /* 0x0c401f0004097f89 */ /* 0x000ea800000e0000 */
[----:B------:R-:W3:Y:S01]  /*2960*/  MUFU.EX2 R45, R45 ;  /* 0x0000002d002d7308 */ /* 0x000ee20000000800 */
[----:B0-----:R-:W-:-:S07]  /*2970*/  F2FP.F16.F32.PACK_AB R160, R41, R40 ;  /* 0x0000002829a0723e */ /* 0x001fce00000000ff */
[----:B------:R-:W-:Y:S08]  /*2980*/  MUFU.EX2 R48, R48 ;  /* 0x0000003000307308 */ /* 0x000ff00000000800 */
[----:B------:R-:W0:Y:S01]  /*2990*/  MUFU.EX2 R49, R49 ;  /* 0x0000003100317308 */ /* 0x000e220000000800 */
[----:B---3--:R-:W-:Y:S02]  /*29a0*/  F2FP.F16.F32.PACK_AB R162, R45, R44 ;  /* 0x0000002c2da2723e */ /* 0x008fe400000000ff */
[----:B--2---:R-:W-:-:S05]  /*29b0*/  FMNMX.FTZ R9, R4, R9, !PT ;  /* 0x0000000904097209 */ /* 0x004fca0007810000 */
[----:B------:R-:W-:Y:S01]  /*29c0*/  MUFU.EX2 R52, R52 ;  /* 0x0000003400347308 */ /* 0x000fe20000000800 */
[----:B------:R-:W2:Y:S07]  /*29d0*/  SHFL.BFLY PT, R4, R9, 0x1, 0x1f ;  /* 0x0c201f0009047f89 */ /* 0x000eae00000e0000 */
[----:B------:R-:W3:Y:S01]  /*29e0*/  MUFU.EX2 R53, R53 ;  /* 0x0000003500357308 */ /* 0x000ee20000000800 */
[----:B0-----:R-:W-:-:S07]  /*29f0*/  F2FP.F16.F32.PACK_AB R164, R49, R48 ;  /* 0x0000003031a4723e */ /* 0x001fce00000000ff */
[----:B------:R-:W-:Y:S08]  /*2a00*/  MUFU.EX2 R56, R56 ;  /* 0x0000003800387308 */ /* 0x000ff00000000800 */
[----:B------:R-:W-:Y:S01]  /*2a10*/  MUFU.EX2 R57, R57 ;  /* 0x0000003900397308 */ /* 0x000fe20000000800 */
[----:B--2---:R-:W-:Y:S02]  /*2a20*/  FMNMX.FTZ R4, R9, R4, !PT ;  /* 0x0000000409047209 */ /* 0x004fe40007810000 */
[----:B---3--:R-:W-:-:S02]  /*2a30*/  F2FP.F16.F32.PACK_AB R166, R53, R52 ;  /* 0x0000003435a6723e */ /* 0x008fc400000000ff */
[C---:B------:R-:W-:Y:S01]  /*2a40*/  FSETP.NEU.FTZ.AND P1, PT, R4.reuse, -INF , PT ;  /* 0xff8000000400780b */ /* 0x040fe20003f3d000 */
[----:B------:R-:W-:Y:S02]  /*2a50*/  FMUL.FTZ R8, R4, UR7 ;  /* 0x0000000704087c20 */ /* 0x000fe40008410000 */
[----:B------:R-:W-:Y:S03]  /*2a60*/  MUFU.EX2 R9, R10 ;  /* 0x0000000a00097308 */ /* 0x000fe60000000800 */
[----:B------:R-:W-:Y:S02]  /*2a70*/  FSEL R11, R8, RZ, P1 ;  /* 0x000000ff080b7208 */ /* 0x000fe40000800000 */
[----:B------:R-:W-:Y:S02]  /*2a80*/  ISETP.NE.AND P1, PT, R13, RZ, PT ;  /* 0x000000ff0d00720c */ /* 0x000fe40003f25270 */
[----:B------:R-:W-:Y:S01]  /*2a90*/  IADD3 R8, -R2, 0xb, RZ ;  /* 0x0000000b02087810 */ /* 0x000fe20007ffe1ff */
[--C-:B------:R-:W-:Y:S01]  /*2aa0*/  FFMA.FTZ R5, R5, UR7, -R11.reuse ;  /* 0x0000000705057c23 */ /* 0x100fe2000801080b */
[--C-:B------:R-:W-:Y:S01]  /*2ab0*/  FFMA.FTZ R6, R6, UR7, -R11.reuse ;  /* 0x0000000706067c23 */ /* 0x100fe2000801080b */
[--C-:B------:R-:W-:Y:S01]  /*2ac0*/  FFMA.FTZ R30, R30, UR7, -R11.reuse ;  /* 0x000000071e1e7c23 */ /* 0x100fe2000801080b */
[--C-:B------:R-:W-:Y:S01]  /*2ad0*/  FFMA.FTZ R31, R31, UR7, -R11.reuse ;  /* 0x000000071f1f7c23 */ /* 0x100fe2000801080b */
[----:B------:R0:W-:Y:S01]  /*2ae0*/  MUFU.EX2 R153, R5 ;  /* 0x0000000500997308 */ /* 0x0001e20000000800 */
[--C-:B------:R-:W-:Y:S01]  /*2af0*/  FFMA.FTZ R34, R34, UR7, -R11.reuse ;  /* 0x0000000722227c23 */ /* 0x100fe2000801080b */
[--C-:B------:R-:W-:Y:S01]  /*2b00*/  FFMA.FTZ R35, R35, UR7, -R11.reuse ;  /* 0x0000000723237c23 */ /* 0x100fe2000801080b */
[--C-:B------:R-:W-:Y:S01]  /*2b10*/  FFMA.FTZ R38, R38, UR7, -R11.reuse ;  /* 0x0000000726267c23 */ /* 0x100fe2000801080b */
[--C-:B------:R-:W-:Y:S01]  /*2b20*/  FFMA.FTZ R39, R39, UR7, -R11.reuse ;  /* 0x0000000727277c23 */ /* 0x100fe2000801080b */
[--C-:B------:R-:W-:Y:S01]  /*2b30*/  FFMA.FTZ R42, R42, UR7, -R11.reuse ;  /* 0x000000072a2a7c23 */ /* 0x100fe2000801080b */
[--C-:B------:R-:W-:Y:S01]  /*2b40*/  FFMA.FTZ R43, R43, UR7, -R11.reuse ;  /* 0x000000072b2b7c23 */ /* 0x100fe2000801080b */
[----:B------:R-:W-:Y:S01]  /*2b50*/  FFMA.FTZ R46, R46, UR7, -R11 ;  /* 0x000000072e2e7c23 */ /* 0x000fe2000801080b */
[----:B------:R2:W3:Y:S01]  /*2b60*/  MUFU.EX2 R12, R6 ;  /* 0x00000006000c7308 */ /* 0x0004e20000000800 */
[----:B0-----:R-:W-:Y:S01]  /*2b70*/  FADD.FTZ R5, R24, R25 ;  /* 0x0000001918057221 */ /* 0x001fe20000010000 */
[--C-:B------:R-:W-:Y:S01]  /*2b80*/  FFMA.FTZ R47, R47, UR7, -R11.reuse ;  /* 0x000000072f2f7c23 */ /* 0x100fe2000801080b */
[----:B------:R-:W-:Y:S01]  /*2b90*/  MOV R10, UR38 ;  /* 0x00000026000a7c02 */ /* 0x000fe20008000f00 */
[--C-:B------:R-:W-:Y:S01]  /*2ba0*/  FFMA.FTZ R50, R50, UR7, -R11.reuse ;  /* 0x0000000732327c23 */ /* 0x100fe2000801080b */
[--C-:B------:R-:W-:Y:S01]  /*2bb0*/  FFMA.FTZ R51, R51, UR7, -R11.reuse ;  /* 0x0000000733337c23 */ /* 0x100fe2000801080b */
[--C-:B------:R-:W-:Y:S01]  /*2bc0*/  FFMA.FTZ R54, R54, UR7, -R11.reuse ;  /* 0x0000000736367c23 */ /* 0x100fe2000801080b */
[----:B------:R-:W-:Y:S01]  /*2bd0*/  FFMA.FTZ R55, R55, UR7, -R11 ;  /* 0x0000000737377c23 */ /* 0x000fe2000801080b */
[----:B------:R-:W0:Y:S01]  /*2be0*/  MUFU.EX2 R30, R30 ;  /* 0x0000001e001e7308 */ /* 0x000e220000000800 */
[----:B--2---:R-:W-:Y:S01]  /*2bf0*/  FADD.FTZ R6, R28, R5 ;  /* 0x000000051c067221 */ /* 0x004fe20000010000 */
[--C-:B------:R-:W-:Y:S01]  /*2c00*/  FFMA.FTZ R58, R58, UR7, -R11.reuse ;  /* 0x000000073a3a7c23 */ /* 0x100fe2000801080b */
[--C-:B------:R-:W-:Y:S01]  /*2c10*/  FFMA.FTZ R59, R59, UR7, -R11.reuse ;  /* 0x000000073b3b7c23 */ /* 0x100fe2000801080b */
[--C-:B------:R-:W-:Y:S01]  /*2c20*/  FFMA.FTZ R62, R62, UR7, -R11.reuse ;  /* 0x000000073e3e7c23 */ /* 0x100fe2000801080b */
[----:B------:R-:W-:Y:S01]  /*2c30*/  FADD.FTZ R5, R29, R6 ;  /* 0x000000061d057221 */ /* 0x000fe20000010000 */
[--C-:B------:R-:W-:Y:S01]  /*2c40*/  FFMA.FTZ R63, R63, UR7, -R11.reuse ;  /* 0x000000073f3f7c23 */ /* 0x100fe2000801080b */
[----:B------:R-:W-:Y:S01]  /*2c50*/  FFMA.FTZ R66, R66, UR7, -R11 ;  /* 0x0000000742427c23 */ /* 0x000fe2000801080b */
[----:B------:R-:W2:Y:S01]  /*2c60*/  MUFU.EX2 R31, R31 ;  /* 0x0000001f001f7308 */ /* 0x000ea20000000800 */
[----:B------:R-:W-:Y:S01]  /*2c70*/  FADD.FTZ R6, R32, R5 ;  /* 0x0000000520067221 */ /* 0x000fe20000010000 */
[----:B---3--:R-:W-:Y:S01]  /*2c80*/  FADD.FTZ R5, R153, R12 ;  /* 0x0000000c99057221 */ /* 0x008fe20000010000 */
[--C-:B------:R-:W-:Y:S01]  /*2c90*/  FFMA.FTZ R67, R67, UR7, -R11.reuse ;  /* 0x0000000743437c23 */ /* 0x100fe2000801080b */
[--C-:B------:R-:W-:Y:S01]  /*2ca0*/  FFMA.FTZ R70, R70, UR7, -R11.reuse ;  /* 0x0000000746467c23 */ /* 0x100fe2000801080b */
[----:B------:R-:W-:Y:S01]  /*2cb0*/  FADD.FTZ R13, R33, R6 ;  /* 0x00000006210d7221 */ /* 0x000fe20000010000 */
[----:B------:R-:W-:Y:S01]  /*2cc0*/  FFMA.FTZ R11, R71, UR7, -R11 ;  /* 0x00000007470b7c23 */ /* 0x000fe2000801080b */
[----:B------:R-:W-:Y:S01]  /*2cd0*/  F2FP.F16.F32.PACK_AB R153, R12, R153 ;  /* 0x000000990c99723e */ /* 0x000fe200000000ff */
[----:B------:R-:W3:Y:S01]  /*2ce0*/  MUFU.EX2 R34, R34 ;  /* 0x0000002200227308 */ /* 0x000ee20000000800 */
[----:B0-----:R-:W-:Y:S01]  /*2cf0*/  FADD.FTZ R6, R30, R5 ;  /* 0x000000051e067221 */ /* 0x001fe20000010000 */
[----:B------:R-:W-:Y:S01]  /*2d00*/  FADD.FTZ R14, R36, R13 ;  /* 0x0000000d240e7221 */ /* 0x000fe20000010000 */
[----:B------:R-:W-:Y:S01]  /*2d10*/  @!P1 VIADD R5, R10, 0x22840 ;  /* 0x000228400a059836 */ /* 0x000fe20000000000 */
[----:B------:R-:W-:-:S02]  /*2d20*/  F2FP.F16.F32.PACK_AB R168, R57, R56 ;  /* 0x0000003839a8723e */ /* 0x000fc400000000ff */
[----:B------:R-:W-:Y:S02]  /*2d30*/  FADD.FTZ R15, R37, R14 ;  /* 0x0000000e250f7221 */ /* 0x000fe40000010000 */
[----:B------:R-:W0:Y:S01]  /*2d40*/  MUFU.EX2 R35, R35 ;  /* 0x0000002300237308 */ /* 0x000e220000000800 */
[----:B--2---:R-:W-:Y:S01]  /*2d50*/  FADD.FTZ R13, R31, R6 ;  /* 0x000000061f0d7221 */ /* 0x004fe20000010000 */
[----:B------:R-:W-:Y:S01]  /*2d60*/  @!P1 PRMT R5, RZ, 0x654, R5 ;  /* 0x00000654ff059816 */ /* 0x000fe20000000005 */
[----:B------:R-:W-:Y:S01]  /*2d70*/  FADD.FTZ R14, R40, R15 ;  /* 0x0000000f280e7221 */ /* 0x000fe20000010000 */
[----:B------:R2:W-:Y:S06]  /*2d80*/  BAR.ARV R8, 0x100 ;  /* 0x000400080000751d */ /* 0x0005ec0000002000 */
[----:B------:R-:W4:Y:S01]  /*2d90*/  MUFU.EX2 R38, R38 ;  /* 0x0000002600267308 */ /* 0x000f220000000800 */
[----:B---3--:R-:W-:Y:S01]  /*2da0*/  FADD.FTZ R6, R34, R13 ;  /* 0x0000000d22067221 */ /* 0x008fe20000010000 */
[----:B------:R3:W-:Y:S01]  /*2db0*/  @!P1 SYNCS.ARRIVE.TRANS64.RED.A1T0 RZ, [R5+URZ], RZ ;  /* 0x000000ff05ff99a7 */ /* 0x0007e2000810043f */
[----:B------:R-:W-:Y:S01]  /*2dc0*/  FADD.FTZ R15, R41, R14 ;  /* 0x0000000e290f7221 */ /* 0x000fe20000010000 */
[----:B------:R-:W-:Y:S01]  /*2dd0*/  F2FP.F16.F32.PACK_AB R155, R31, R30 ;  /* 0x0000001e1f9b723e */ /* 0x000fe200000000ff */
[----:B0-----:R-:W-:-:S03]  /*2de0*/  FADD.FTZ R13, R35, R6 ;  /* 0x00000006230d7221 */ /* 0x001fc60000010000 */
[----:B------:R-:W0:Y:S01]  /*2df0*/  MUFU.EX2 R39, R39 ;  /* 0x0000002700277308 */ /* 0x000e220000000800 */
[----:B------:R-:W-:Y:S01]  /*2e00*/  FADD.FTZ R14, R44, R15 ;  /* 0x0000000f2c0e7221 */ /* 0x000fe20000010000 */
[----:B------:R-:W-:-:S03]  /*2e10*/  F2FP.F16.F32.PACK_AB R157, R35, R34 ;  /* 0x00000022239d723e */ /* 0x000fc600000000ff */
[----:B------:R-:W-:-:S03]  /*2e20*/  FADD.FTZ R15, R45, R14 ;  /* 0x0000000e2d0f7221 */ /* 0x000fc60000010000 */
[----:B------:R-:W5:Y:S01]  /*2e30*/  MUFU.EX2 R42, R42 ;  /* 0x0000002a002a7308 */ /* 0x000f620000000800 */
[----:B----4-:R-:W-:Y:S01]  /*2e40*/  FADD.FTZ R6, R38, R13 ;  /* 0x0000000d26067221 */ /* 0x010fe20000010000 */
[----:B------:R-:W-:-:S06]  /*2e50*/  FADD.FTZ R14, R48, R15 ;  /* 0x0000000f300e7221 */ /* 0x000fcc0000010000 */
[----:B------:R-:W3:Y:S01]  /*2e60*/  MUFU.EX2 R43, R43 ;  /* 0x0000002b002b7308 */ /* 0x000ee20000000800 */
[C---:B0-----:R-:W-:Y:S01]  /*2e70*/  FADD.FTZ R13, R39.reuse, R6 ;  /* 0x00000006270d7221 */ /* 0x041fe20000010000 */
[----:B------:R-:W-:-:S06]  /*2e80*/  F2FP.F16.F32.PACK_AB R159, R39, R38 ;  /* 0x00000026279f723e */ /* 0x000fcc00000000ff */
[----:B------:R-:W0:Y:S01]  /*2e90*/  MUFU.EX2 R46, R46 ;  /* 0x0000002e002e7308 */ /* 0x000e220000000800 */
[----:B-----5:R-:W-:Y:S01]  /*2ea0*/  FADD.FTZ R6, R42, R13 ;  /* 0x0000000d2a067221 */ /* 0x020fe20000010000 */
[----:B------:R-:W-:-:S04]  /*2eb0*/  FADD.FTZ R13, R49, R14 ;  /* 0x0000000e310d7221 */ /* 0x000fc80000010000 */
[----:B------:R-:W-:Y:S02]  /*2ec0*/  FADD.FTZ R14, R52, R13 ;  /* 0x0000000d340e7221 */ /* 0x000fe40000010000 */
[----:B------:R-:W4:Y:S01]  /*2ed0*/  MUFU.EX2 R47, R47 ;  /* 0x0000002f002f7308 */ /* 0x000f220000000800 */
[----:B---3--:R-:W-:Y:S01]  /*2ee0*/  FADD.FTZ R5, R43, R6 ;  /* 0x000000062b057221 */ /* 0x008fe20000010000 */
[----:B------:R-:W-:Y:S01]  /*2ef0*/  FADD.FTZ R13, R53, R14 ;  /* 0x0000000e350d7221 */ /* 0x000fe20000010000 */
[----:B------:R-:W-:-:S03]  /*2f00*/  F2FP.F16.F32.PACK_AB R161, R43, R42 ;  /* 0x0000002a2ba1723e */ /* 0x000fc600000000ff */
[----:B------:R-:W-:Y:S02]  /*2f10*/  FADD.FTZ R14, R56, R13 ;  /* 0x0000000d380e7221 */ /* 0x000fe40000010000 */
[----:B------:R-:W3:Y:S01]  /*2f20*/  MUFU.EX2 R50, R50 ;  /* 0x0000003200327308 */ /* 0x000ee20000000800 */
[----:B0-----:R-:W-:Y:S01]  /*2f30*/  FADD.FTZ R6, R46, R5 ;  /* 0x000000052e067221 */ /* 0x001fe20000010000 */
[----:B------:R-:W-:-:S06]  /*2f40*/  FADD.FTZ R13, R57, R14 ;  /* 0x0000000e390d7221 */ /* 0x000fcc0000010000 */
[----:B------:R-:W0:Y:S01]  /*2f50*/  MUFU.EX2 R51, R51 ;  /* 0x0000003300337308 */ /* 0x000e220000000800 */
[C---:B----4-:R-:W-:Y:S01]  /*2f60*/  FADD.FTZ R5, R47.reuse, R6 ;  /* 0x000000062f057221 */ /* 0x050fe20000010000 */
[----:B------:R-:W-:-:S06]  /*2f70*/  F2FP.F16.F32.PACK_AB R163, R47, R46 ;  /* 0x0000002e2fa3723e */ /* 0x000fcc00000000ff */
[----:B------:R-:W4:Y:S01]  /*2f80*/  MUFU.EX2 R54, R54 ;  /* 0x0000003600367308 */ /* 0x000f220000000800 */
[----:B---3--:R-:W-:-:S07]  /*2f90*/  FADD.FTZ R6, R50, R5 ;  /* 0x0000000532067221 */ /* 0x008fce0000010000 */
[----:B------:R-:W3:Y:S01]  /*2fa0*/  MUFU.EX2 R55, R55 ;  /* 0x0000003700377308 */ /* 0x000ee20000000800 */
[C---:B0-----:R-:W-:Y:S01]  /*2fb0*/  FADD.FTZ R5, R51.reuse, R6 ;  /* 0x0000000633057221 */ /* 0x041fe20000010000 */
[----:B------:R-:W-:-:S06]  /*2fc0*/  F2FP.F16.F32.PACK_AB R165, R51, R50 ;  /* 0x0000003233a5723e */ /* 0x000fcc00000000ff */
[----:B------:R-:W0:Y:S01]  /*2fd0*/  MUFU.EX2 R58, R58 ;  /* 0x0000003a003a7308 */ /* 0x000e220000000800 */
[----:B----4-:R-:W-:-:S07]  /*2fe0*/  FADD.FTZ R6, R54, R5 ;  /* 0x0000000536067221 */ /* 0x010fce0000010000 */
[----:B------:R-:W4:Y:S01]  /*2ff0*/  MUFU.EX2 R59, R59 ;  /* 0x0000003b003b7308 */ /* 0x000f220000000800 */
[C---:B---3--:R-:W-:Y:S01]  /*3000*/  FADD.FTZ R5, R55.reuse, R6 ;  /* 0x0000000637057221 */ /* 0x048fe20000010000 */
[----:B------:R-:W-:-:S06]  /*3010*/  F2FP.F16.F32.PACK_AB R167, R55, R54 ;  /* 0x0000003637a7723e */ /* 0x000fcc00000000ff */
[----:B------:R-:W3:Y:S01]  /*3020*/  MUFU.EX2 R60, R60 ;  /* 0x0000003c003c7308 */ /* 0x000ee20000000800 */
[----:B0-----:R-:W-:-:S07]  /*3030*/  FADD.FTZ R6, R58, R5 ;  /* 0x000000053a067221 */ /* 0x001fce0000010000 */
[----:B------:R-:W0:Y:S01]  /*3040*/  MUFU.EX2 R62, R62 ;  /* 0x0000003e003e7308 */ /* 0x000e220000000800 */
[C---:B----4-:R-:W-:Y:S01]  /*3050*/  FADD.FTZ R5, R59.reuse, R6 ;  /* 0x000000063b057221 */ /* 0x050fe20000010000 */
[----:B------:R-:W-:-:S06]  /*3060*/  F2FP.F16.F32.PACK_AB R169, R59, R58 ;  /* 0x0000003a3ba9723e */ /* 0x000fcc00000000ff */
[----:B------:R-:W4:Y:S01]  /*3070*/  MUFU.EX2 R61, R61 ;  /* 0x0000003d003d7308 */ /* 0x000f220000000800 */
[----:B---3--:R-:W-:-:S07]  /*3080*/  FADD.FTZ R14, R60, R13 ;  /* 0x0000000d3c0e7221 */ /* 0x008fce0000010000 */
[----:B------:R-:W3:Y:S01]  /*3090*/  MUFU.EX2 R63, R63 ;  /* 0x0000003f003f7308 */ /* 0x000ee20000000800 */
[----:B0-----:R-:W-:-:S07]  /*30a0*/  FADD.FTZ R6, R62, R5 ;  /* 0x000000053e067221 */ /* 0x001fce0000010000 */
[----:B------:R-:W0:Y:S01]  /*30b0*/  MUFU.EX2 R64, R64 ;  /* 0x0000004000407308 */ /* 0x000e220000000800 */
[C---:B----4-:R-:W-:Y:S01]  /*30c0*/  FADD.FTZ R13, R61.reuse, R14 ;  /* 0x0000000e3d0d7221 */ /* 0x050fe20000010000 */
[----:B------:R-:W-:-:S06]  /*30d0*/  F2FP.F16.F32.PACK_AB R170, R61, R60 ;  /* 0x0000003c3daa723e */ /* 0x000fcc00000000ff */
[----:B------:R-:W4:Y:S01]  /*30e0*/  MUFU.EX2 R66, R66 ;  /* 0x0000004200427308 */ /* 0x000f220000000800 */
[C---:B---3--:R-:W-:Y:S01]  /*30f0*/  FADD.FTZ R5, R63.reuse, R6 ;  /* 0x000000063f057221 */ /* 0x048fe20000010000 */
[----:B------:R-:W-:-:S06]  /*3100*/  F2FP.F16.F32.PACK_AB R171, R63, R62 ;  /* 0x0000003e3fab723e */ /* 0x000fcc00000000ff */
[----:B------:R-:W3:Y:S01]  /*3110*/  MUFU.EX2 R65, R65 ;  /* 0x0000004100417308 */ /* 0x000ee20000000800 */
[----:B0-----:R-:W-:-:S07]  /*3120*/  FADD.FTZ R14, R64, R13 ;  /* 0x0000000d400e7221 */ /* 0x001fce0000010000 */
[----:B------:R-:W0:Y:S01]  /*3130*/  MUFU.EX2 R67, R67 ;  /* 0x0000004300437308 */ /* 0x000e220000000800 */
[----:B----4-:R-:W-:-:S07]  /*3140*/  FADD.FTZ R12, R66, R5 ;  /* 0x00000005420c7221 */ /* 0x010fce0000010000 */
[----:B------:R-:W4:Y:S01]  /*3150*/  MUFU.EX2 R68, R68 ;  /* 0x0000004400447308 */ /* 0x000f220000000800 */
[C---:B---3--:R-:W-:Y:S01]  /*3160*/  FADD.FTZ R13, R65.reuse, R14 ;  /* 0x0000000e410d7221 */ /* 0x048fe20000010000 */
[----:B------:R-:W-:-:S06]  /*3170*/  F2FP.F16.F32.PACK_AB R172, R65, R64 ;  /* 0x0000004041ac723e */ /* 0x000fcc00000000ff */
[----:B------:R-:W3:Y:S01]  /*3180*/  MUFU.EX2 R70, R70 ;  /* 0x0000004600467308 */ /* 0x000ee20000000800 */
[C---:B0-----:R-:W-:Y:S01]  /*3190*/  FADD.FTZ R5, R67.reuse, R12 ;  /* 0x0000000c43057221 */ /* 0x041fe20000010000 */
[----:B------:R-:W-:-:S06]  /*31a0*/  F2FP.F16.F32.PACK_AB R173, R67, R66 ;  /* 0x0000004243ad723e */ /* 0x000fcc00000000ff */
[----:B------:R-:W0:Y:S01]  /*31b0*/  MUFU.EX2 R11, R11 ;  /* 0x0000000b000b7308 */ /* 0x000e220000000800 */
[----:B----4-:R-:W-:Y:S01]  /*31c0*/  FADD.FTZ R14, R68, R13 ;  /* 0x0000000d440e7221 */ /* 0x010fe20000010000 */
[----:B------:R-:W-:-:S03]  /*31d0*/  F2FP.F16.F32.PACK_AB R174, R9, R68 ;  /* 0x0000004409ae723e */ /* 0x000fc600000000ff */
[----:B------:R-:W-:Y:S01]  /*31e0*/  FADD.FTZ R6, R9, R14 ;  /* 0x0000000e09067221 */ /* 0x000fe20000010000 */
[----:B---3--:R-:W-:-:S04]  /*31f0*/  FADD.FTZ R12, R70, R5 ;  /* 0x00000005460c7221 */ /* 0x008fc80000010000 */
[C---:B0-----:R-:W-:Y:S01]  /*3200*/  FADD.FTZ R5, R11.reuse, R12 ;  /* 0x0000000c0b057221 */ /* 0x041fe20000010000 */
[----:B------:R-:W-:Y:S01]  /*3210*/  F2FP.F16.F32.PACK_AB R175, R11, R70 ;  /* 0x000000460baf723e */ /* 0x000fe200000000ff */
[----:B--2---:R-:W-:Y:S06]  /*3220*/  @!P0 BRA `(.L_x_19) ;  /* 0x0000000000048947 */ /* 0x004fec0003800000 */
[----:B------:R-:W-:Y:S01]  /*3230*/  BPT.TRAP 0x1 ;  /* 0x000000040000795c */ /* 0x000fe20000300000 */
.L_x_19:
[----:B------:R0:W2:Y:S01]  /*3240*/  SYNCS.PHASECHK.TRANS64.TRYWAIT P2, [UR38+0x22850], R7 ;  /* 0x02285007ff0075a7 */ /* 0x0000a20008040166 */
[----:B------:R-:W-:Y:S05]  /*3250*/  @!P0 BRA `(.L_x_20) ;  /* 0x0000000000048947 */ /* 0x000fea0003800000 */
[----:B------:R-:W-:Y:S01]  /*3260*/  BPT.TRAP 0x1 ;  /* 0x000000040000795c */ /* 0x000fe20000300000 */
.L_x_20:
[----:B--2---:R-:W-:Y:S05]  /*3270*/  @P2 BRA `(.L_x_21) ;  /* 0x0000000000082947 */ /* 0x004fea0003800000 */
[----:B------:R-:W2:Y:S02]  /*3280*/  SYNCS.PHASECHK.TRANS64.TRYWAIT P2, [UR38+0x22850], R7 ;  /* 0x02285007ff0075a7 */ /* 0x000ea40008040166 */
[----:B--2---:R-:W-:Y:S05]  /*3290*/  @!P2 BRA `(.L_x_22) ;  /* 0x000000900060a947 */ /* 0x004fea0003800000 */
.L_x_21:
[----:B------:R3:W-:Y:S01]  /*32a0*/  BAR.SYNC.DEFER_BLOCKING R0, 0x100 ;  /* 0x000400000000751d */ /* 0x0007e20000010000 */
[----:B------:R-:W-:Y:S01]  /*32b0*/  UIADD3 UR4, UR38, 0x400, URZ ;  /* 0x0000040026047890 */ /* 0x000fe2000fffe03f */
[----:B--2---:R-:W-:Y:S01]  /*32c0*/  @!P1 VIADD R10, R10, 0x22860 ;  /* 0x000228600a0a9836 */ /* 0x004fe20000000000 */
[----:B------:R-:W-:Y:S02]  /*32d0*/  UIADD3 UR40, UR40, -0x2, URZ ;  /* 0xfffffffe28287890 */ /* 0x000fe4000fffe03f */
[----:B------:R-:W-:Y:S01]  /*32e0*/  USHF.R.U32.HI UR4, URZ, 0x4, UR4 ;  /* 0x000000043f047899 */ /* 0x000fe20008011604 */
[----:B------:R-:W-:Y:S01]  /*32f0*/  UMOV UR11, 0x40000040 ;  /* 0x40000040000b7882 */ /* 0x000fe20000000000 */
[----:B------:R-:W-:Y:S01]  /*3300*/  UISETP.GE.AND UP0, UPT, UR40, UR37, UPT ;  /* 0x000000252800728c */ /* 0x000fe2000bf06270 */
[----:B------:R-:W-:Y:S01]  /*3310*/  @!P1 PRMT R10, RZ, 0x654, R10 ;  /* 0x00000654ff0a9816 */ /* 0x000fe2000000000a */
[----:B------:R-:W-:-:S04]  /*3320*/  ULOP3.LUT UR4, UR4, 0x3fff, URZ, 0xc0, !UPT ;  /* 0x00003fff04047892 */ /* 0x000fc8000f8ec03f */
[----:B------:R-:W-:Y:S01]  /*3330*/  ULOP3.LUT UR24, UR4, 0x3000000, URZ, 0xfc, !UPT ;  /* 0x0300000004187892 */ /* 0x000fe2000f8efc3f */
[----:B------:R-:W-:-:S03]  /*3340*/  PLOP3.LUT P2, PT, PT, PT, UP0, 0x80, 0x0 ;  /* 0x000000000000781c */ /* 0x000fc60003f4f008 */
[----:B------:R-:W-:-:S03]  /*3350*/  UIADD3 UR4, UR24, 0x80, URZ ;  /* 0x0000008018047890 */ /* 0x000fc6000fffe03f */
[----:B------:R-:W-:Y:S01]  /*3360*/  UMOV UR10, UR24 ;  /* 0x00000018000a7c82 */ /* 0x000fe20008000000 */
[----:B------:R-:W-:-:S06]  /*3370*/  WARPGROUP.ARRIVE ;  /* 0x00000000000079c5 */ /* 0x000fcc0000000000 */
[----:B------:R-:W-:Y:S01]  /*3380*/  HGMMA.64x256x16.F32 R24, R152, gdesc[UR8].tnspB, RZ, !UPT, gsb0 ;  /* 0x43e0000898187df0 */ /* 0x000fe2000c0008ff */
[----:B------:R-:W-:Y:S01]  /*3390*/  UMOV UR10, UR4 ;  /* 0x00000004000a7c82 */ /* 0x000fe20008000000 */
[----:B------:R-:W-:Y:S01]  /*33a0*/  UMOV UR11, 0x40000040 ;  /* 0x40000040000b7882 */ /* 0x000fe20000000000 */
[----:B------:R-:W-:Y:S01]  /*33b0*/  UIADD3 UR4, UR24, 0x100, URZ ;  /* 0x0000010018047890 */ /* 0x000fe2000fffe03f */
[----:B------:R-:W-:Y:S02]  /*33c0*/  WARPGROUP.DEPBAR.LE gsb0, 0x0 ;  /* 0x00008000000079c5 */ /* 0x000fe40000010000 */
[----:B------:R-:W-:-:S15]  /*33d0*/  WARPGROUP.ARRIVE ;  /* 0x00000000000079c5 */ /* 0x000fde0000000000 */
[----:B------:R-:W-:-:S07]  /*33e0*/  NOP ;  /* 0x0000000000007918 */ /* 0x000fce0000000000 */
[----:B------:R-:W-:Y:S01]  /*33f0*/  HGMMA.64x256x16.F32 R24, R156, gdesc[UR8].tnspB, R24, gsb0 ;  /* 0x43e000089c187df0 */ /* 0x000fe20008000818 */
        /* <DEDUP_REMOVED lines=23> */
[----:B------:R-:W-:Y:S02]  /*3570*/  WARPGROUP.DEPBAR.LE gsb0, 0x0 ;  /* 0x00008000000079c5 */ /* 0x000fe40000010000 */
[----:B------:R-:W-:-:S15]  /*3580*/  WARPGROUP.ARRIVE ;  /* 0x00000000000079c5 */ /* 0x000fde0000000000 */
[----:B------:R-:W-:-:S08]  /*3590*/  NOP ;  /* 0x0000000000007918 */ /* 0x000fd00000000000 */
[----:B------:R-:W-:Y:S03]  /*35a0*/  HGMMA.64x256x16.F32 R24, R172, gdesc[UR8].tnspB, R24, gsb0 ;  /* 0x43e00008ac187df0 */ /* 0x000fe60008000818 */
[----:B------:R-:W-:Y:S02]  /*35b0*/  WARPGROUP.DEPBAR.LE gsb0, 0x0 ;  /* 0x00008000000079c5 */ /* 0x000fe40000010000 */
[----:B------:R3:W-:Y:S01]  /*35c0*/  @!P1 SYNCS.ARRIVE.TRANS64.RED.A1T0 RZ, [R10+URZ], RZ ;  /* 0x000000ff0aff99a7 */ /* 0x0007e2000810043f */
[----:B------:R-:W-:Y:S05]  /*35d0*/  @!P2 BRA `(.L_x_23) ;  /* 0x0000002000c8a947 */ /* 0x000fea0003800000 */
[----:B01----:R-:W-:Y:S01]  /*35e0*/  IMAD.MOV.U32 R7, RZ, RZ, R4 ;  /* 0x000000ffff077224 */ /* 0x003fe200078e0004 */
[----:B------:R-:W-:Y:S01]  /*35f0*/  UMOV UR4, URZ ;  /* 0x0000003f00047c82 */ /* 0x000fe20008000000 */
[----:B------:R-:W-:Y:S01]  /*3600*/  IMAD.MOV.U32 R20, RZ, RZ, R3 ;  /* 0x000000ffff147224 */ /* 0x000fe200078e0003 */
[----:B------:R-:W-:Y:S01]  /*3610*/  UMOV UR5, URZ ;  /* 0x0000003f00057c82 */ /* 0x000fe20008000000 */
[----:B------:R-:W-:Y:S01]  /*3620*/  ULDC UR27, c[0x0][0x9d8] ;  /* 0x00027600001b7ab9 */ /* 0x000fe20000000800 */
[----:B------:R-:W-:-:S05]  /*3630*/  ULDC UR7, c[0x0][0x988] ;  /* 0x0002620000077ab9 */ /* 0x000fca0000000800 */
.L_x_32:
[----:B------:R-:W-:Y:S01]  /*3640*/  UIADD3 UR5, UR5, 0x1, URZ ;  /* 0x0000000105057890 */ /* 0x000fe2000fffe03f */
[----:B------:R-:W-:Y:S01]  /*3650*/  MOV R3, UR40 ;  /* 0x0000002800037c02 */ /* 0x000fe20008000f00 */
[----:B------:R-:W-:Y:S02]  /*3660*/  UIADD3 UR40, UR40, -0x1, URZ ;  /* 0xffffffff28287890 */ /* 0x000fe4000fffe03f */
[----:B------:R-:W-:Y:S01]  /*3670*/  UISETP.NE.AND UP0, UPT, UR5, 0x2, UPT ;  /* 0x000000020500788c */ /* 0x000fe2000bf05270 */
[----:B------:R-:W-:-:S03]  /*3680*/  ISETP.GT.AND P2, PT, R3, UR37, PT ;  /* 0x0000002503007c0c */ /* 0x000fc6000bf44270 */
[----:B------:R-:W-:Y:S02]  /*3690*/  USEL UR10, URZ, 0x1, UP0 ;  /* 0x000000013f0a7887 */ /* 0x000fe40008000000 */
[----:B------:R-:W-:Y:S02]  /*36a0*/  USEL UR5, UR5, URZ, UP0 ;  /* 0x0000003f05057287 */ /* 0x000fe40008000000 */
[----:B------:R-:W-:Y:S01]  /*36b0*/  ULOP3.LUT UR4, UR4, UR10, URZ, 0x3c, !UPT ;  /* 0x0000000a04047292 */ /* 0x000fe2000f8e3c3f */
[----:B--2---:R-:W-:Y:S11]  /*36c0*/  @!P0 BRA `(.L_x_24) ;  /* 0x0000000000048947 */ /* 0x004ff60003800000 */
[----:B------:R-:W-:Y:S01]  /*36d0*/  BPT.TRAP 0x1 ;  /* 0x000000040000795c */ /* 0x000fe20000300000 */
.L_x_24:
[----:B------:R-:W-:Y:S01]  /*36e0*/  IMAD.U32 R3, RZ, RZ, UR4 ;  /* 0x00000004ff037e24 */ /* 0x000fe2000f8e00ff */
[----:B------:R-:W-:-:S04]  /*36f0*/  ULEA UR26, UR5, UR38, 0x3 ;  /* 0x00000026051a7291 */ /* 0x000fc8000f8e183f */
[----:B------:R-:W-:-:S04]  /*3700*/  SHF.L.U32 R3, R3, 0x1f, RZ ;  /* 0x0000001f03037819 */ /* 0x000fc800000006ff */
[----:B------:R-:W-:-:S13]  /*3710*/  R2UR UR25, R3 ;  /* 0x00000000031972ca */ /* 0x000fda00000e0000 */
[----:B------:R-:W-:-:S04]  /*3720*/  IMAD.U32 R3, RZ, RZ, UR25 ;  /* 0x00000019ff037e24 */ /* 0x000fc8000f8e00ff */
[----:B------:R0:W1:Y:S01]  /*3730*/  SYNCS.PHASECHK.TRANS64.TRYWAIT P3, [UR26+0x22830], R3 ;  /* 0x02283003ff0075a7 */ /* 0x000062000806015a */
[----:B------:R-:W-:Y:S05]  /*3740*/  @!P0 BRA `(.L_x_25) ;  /* 0x0000000000048947 */ /* 0x000fea0003800000 */
[----:B------:R-:W-:Y:S01]  /*3750*/  BPT.TRAP 0x1 ;  /* 0x000000040000795c */ /* 0x000fe20000300000 */
.L_x_25:
[----:B-1----:R-:W-:Y:S05]  /*3760*/  @P3 BRA `(.L_x_26) ;  /* 0x00000000000c3947 */ /* 0x002fea0003800000 */
[----:B0-----:R-:W-:-:S04]  /*3770*/  IMAD.U32 R3, RZ, RZ, UR25 ;  /* 0x00000019ff037e24 */ /* 0x001fc8000f8e00ff */
[----:B------:R-:W0:Y:S02]  /*3780*/  SYNCS.PHASECHK.TRANS64.TRYWAIT P3, [UR26+0x22830], R3 ;  /* 0x02283003ff0075a7 */ /* 0x000e24000806015a */
[----:B0-----:R-:W-:Y:S05]  /*3790*/  @!P3 BRA `(.L_x_27) ;  /* 0x0000008c0034b947 */ /* 0x001fea0003800000 */
.L_x_26:
[----:B------:R-:W-:Y:S01]  /*37a0*/  UIMAD UR10, UR5, 0x300, UR6 ;  /* 0x00000300050a78a4 */ /* 0x000fe2000f8e0206 */
[----:B------:R-:W-:Y:S01]  /*37b0*/  WARPGROUP.ARRIVE ;  /* 0x00000000000079c5 */ /* 0x000fe20000000000 */
[----:B------:R-:W-:Y:S01]  /*37c0*/  UMOV UR11, 0x40000040 ;  /* 0x40000040000b7882 */ /* 0x000fe20000000000 */
[----:B------:R-:W-:Y:S01]  /*37d0*/  UMOV UR15, 0x40000040 ;  /* 0x40000040000f7882 */ /* 0x000fe20000000000 */
[----:B------:R-:W-:Y:S02]  /*37e0*/  UIADD3 UR14, UR10, 0x2, URZ ;  /* 0x000000020a0e7890 */ /* 0x000fe4000fffe03f */
[----:B------:R-:W-:Y:S01]  /*37f0*/  UIADD3 UR18, UR10, 0x4, URZ ;  /* 0x000000040a127890 */ /* 0x000fe2000fffe03f */
[----:B------:R-:W-:Y:S02]  /*3800*/  UMOV UR19, 0x40000040 ;  /* 0x4000004000137882 */ /* 0x000fe40000000000 */
[----:B------:R-:W-:Y:S01]  /*3810*/  HGMMA.64x96x16.F32 R152, gdesc[UR8], RZ, !UPT, gsb0 ;  /* 0x01600000089879f0 */ /* 0x000fe2000c0008ff */
[----:B------:R-:W-:Y:S01]  /*3820*/  UIADD3 UR22, UR10, 0x6, URZ ;  /* 0x000000060a167890 */ /* 0x000fe2000fffe03f */
[----:B------:R-:W-:Y:S01]  /*3830*/  UMOV UR23, 0x40000040 ;  /* 0x4000004000177882 */ /* 0x000fe20000000000 */
        /* <DEDUP_REMOVED lines=11> */
[----:B0-----:R-:W-:Y:S01]  /*38f0*/  FMUL.FTZ R4, R153, UR27 ;  /* 0x0000001b99047c20 */ /* 0x001fe20008410000 */
        /* <DEDUP_REMOVED lines=9> */
[----:B---3--:R-:W-:Y:S01]  /*3990*/  FMUL.FTZ R10, R158, UR27 ;  /* 0x0000001b9e0a7c20 */ /* 0x008fe20008410000 */
[----:B------:R-:W-:Y:S01]  /*39a0*/  FMUL.FTZ R156, R168, UR27 ;  /* 0x0000001ba89c7c20 */ /* 0x000fe20008410000 */
[----:B------:R-:W-:Y:S01]  /*39b0*/  FMUL.FTZ R157, R169, UR27 ;  /* 0x0000001ba99d7c20 */ /* 0x000fe20008410000 */
[----:B------:R-:W1:Y:S01]  /*39c0*/  MUFU.TANH R4, R4 ;  /* 0x0000000400047308 */ /* 0x000e620000002400 */
        /* <DEDUP_REMOVED lines=8> */
[----:B0-----:R-:W-:Y:S01]  /*3a50*/  FMNMX.FTZ R3, R21, R20, !PT ;  /* 0x0000001415037209 */ /* 0x001fe20007810000 */
[----:B------:R-:W-:Y:S01]  /*3a60*/  FMUL.FTZ R167, R180, UR27 ;  /* 0x0000001bb4a77c20 */ /* 0x000fe20008410000 */
[----:B------:R-:W-:Y:S01]  /*3a70*/  FMUL.FTZ R17, R171, UR27 ;  /* 0x0000001bab117c20 */ /* 0x000fe20008410000 */
[----:B------:R-:W-:Y:S01]  /*3a80*/  FMUL.FTZ R171, R181, UR27 ;  /* 0x0000001bb5ab7c20 */ /* 0x000fe20008410000 */
[----:B------:R-:W-:Y:S01]  /*3a90*/  FMUL.FTZ R172, R184, UR27 ;  /* 0x0000001bb8ac7c20 */ /* 0x000fe20008410000 */
[----:B------:R-:W-:Y:S01]  /*3aa0*/  FMUL.FTZ R173, R185, UR27 ;  /* 0x0000001bb9ad7c20 */ /* 0x000fe20008410000 */
[----:B------:R-:W-:Y:S01]  /*3ab0*/  FMUL.FTZ R18, R174, UR27 ;  /* 0x0000001bae127c20 */ /* 0x000fe20008410000 */
[----:B------:R-:W0:Y:S01]  /*3ac0*/  MUFU.TANH R23, R23 ;  /* 0x0000001700177308 */ /* 0x000e220000002400 */
[----:B-1----:R-:W-:Y:S01]  /*3ad0*/  FMNMX.FTZ R3, R4, R3, !PT ;  /* 0x0000000304037209 */ /* 0x002fe20007810000 */
[----:B------:R-:W-:Y:S01]  /*3ae0*/  FMUL.FTZ R174, R188, UR27 ;  /* 0x0000001bbcae7c20 */ /* 0x000fe20008410000 */
[----:B------:R-:W-:Y:S01]  /*3af0*/  FMUL.FTZ R177, R189, UR27 ;  /* 0x0000001bbdb17c20 */ /* 0x000fe20008410000 */
[----:B------:R-:W-:Y:S01]  /*3b00*/  FMUL.FTZ R180, R192, UR27 ;  /* 0x0000001bc0b47c20 */ /* 0x000fe20008410000 */
[----:B------:R-:W-:Y:S01]  /*3b10*/  FMUL.FTZ R181, R193, UR27 ;  /* 0x0000001bc1b57c20 */ /* 0x000fe20008410000 */
[----:B------:R-:W-:Y:S01]  /*3b20*/  FMUL.FTZ R184, R196, UR27 ;  /* 0x0000001bc4b87c20 */ /* 0x000fe20008410000 */
[----:B------:R-:W-:Y:S01]  /*3b30*/  FMUL.FTZ R185, R197, UR27 ;  /* 0x0000001bc5b97c20 */ /* 0x000fe20008410000 */
[----:B------:R-:W1:Y:S01]  /*3b40*/  MUFU.TANH R152, R152 ;  /* 0x0000009800987308 */ /* 0x000e620000002400 */
[----:B--2---:R-:W-:Y:S01]  /*3b50*/  FMNMX.FTZ R158, R22, R3, !PT ;  /* 0x00000003169e7209 */ /* 0x004fe20007810000 */
        /* <DEDUP_REMOVED lines=12> */
[----:B------:R-:W-:-:S02]  /*3c20*/  FMUL.FTZ R182, R199, UR27 ;  /* 0x0000001bc7b67c20 */ /* 0x000fc40008410000 */
[----:B------:R-:W0:Y:S01]  /*3c30*/  MUFU.TANH R154, R154 ;  /* 0x0000009a009a7308 */ /* 0x000e220000002400 */
[----:B-1----:R-:W-:-:S07]  /*3c40*/  FMNMX.FTZ R158, R152, R3, !PT ;  /* 0x00000003989e7209 */ /* 0x002fce0007810000 */
[----:B------:R-:W1:Y:S01]  /*3c50*/  MUFU.TANH R155, R155 ;  /* 0x0000009b009b7308 */ /* 0x000e620000002400 */
[----:B--2---:R-:W-:-:S07]  /*3c60*/  FMNMX.FTZ R3, R153, R158, !PT ;  /* 0x0000009e99037209 */ /* 0x004fce0007810000 */
[----:B------:R-:W2:Y:S01]  /*3c70*/  MUFU.TANH R156, R156 ;  /* 0x0000009c009c7308 */ /* 0x000ea20000002400 */
[----:B0-----:R-:W-:-:S07]  /*3c80*/  FMNMX.FTZ R158, R154, R3, !PT ;  /* 0x000000039a9e7209 */ /* 0x001fce0007810000 */
        /* <DEDUP_REMOVED lines=21> */
[----:B--2---:R-:W-:Y:S01]  /*3de0*/  FMNMX.FTZ R3, R173, R158, !PT ;  /* 0x0000009ead037209 */ /* 0x004fe20007810000 */
[----:B------:R-:W-:Y:S01]  /*3df0*/  FMUL.FTZ R158, R175, UR27 ;  /* 0x0000001baf9e7c20 */ /* 0x000fe20008410000 */
[----:B------:R-:W-:-:S05]  /*3e00*/  FMUL.FTZ R175, R195, UR27 ;  /* 0x0000001bc3af7c20 */ /* 0x000fca0008410000 */
[----:B------:R-:W2:Y:S01]  /*3e10*/  MUFU.TANH R180, R180 ;  /* 0x000000b400b47308 */ /* 0x000ea20000002400 */
[----:B0-----:R-:W-:-:S07]  /*3e20*/  FMNMX.FTZ R160, R174, R3, !PT ;  /* 0x00000003aea07209 */ /* 0x001fce0007810000 */
[----:B------:R-:W0:Y:S01]  /*3e30*/  MUFU.TANH R181, R181 ;  /* 0x000000b500b57308 */ /* 0x000e220000002400 */
[----:B-1----:R-:W-:-:S07]  /*3e40*/  FMNMX.FTZ R3, R177, R160, !PT ;  /* 0x000000a0b1037209 */ /* 0x002fce0007810000 */
[----:B------:R-:W1:Y:S01]  /*3e50*/  MUFU.TANH R184, R184 ;  /* 0x000000b800b87308 */ /* 0x000e620000002400 */
[----:B--2---:R-:W-:-:S07]  /*3e60*/  FMNMX.FTZ R160, R180, R3, !PT ;  /* 0x00000003b4a07209 */ /* 0x004fce0007810000 */
[----:B------:R-:W2:Y:S01]  /*3e70*/  MUFU.TANH R185, R185 ;  /* 0x000000b900b97308 */ /* 0x000ea20000002400 */
[----:B0-----:R-:W-:Y:S01]  /*3e80*/  FMNMX.FTZ R3, R181, R160, !PT ;  /* 0x000000a0b5037209 */ /* 0x001fe20007810000 */
[----:B------:R-:W-:-:S06]  /*3e90*/  FMUL.FTZ R160, R179, UR27 ;  /* 0x0000001bb3a07c20 */ /* 0x000fcc0008410000 */
[----:B------:R-:W0:Y:S01]  /*3ea0*/  MUFU.TANH R8, R8 ;  /* 0x0000000800087308 */ /* 0x000e220000002400 */
[----:B-1----:R-:W-:-:S07]  /*3eb0*/  FMNMX.FTZ R164, R184, R3, !PT ;  /* 0x00000003b8a47209 */ /* 0x002fce0007810000 */
[----:B------:R-:W1:Y:S01]  /*3ec0*/  MUFU.TANH R9, R9 ;  /* 0x0000000900097308 */ /* 0x000e620000002400 */
[----:B--2---:R-:W-:Y:S01]  /*3ed0*/  FMNMX.FTZ R3, R185, R164, !PT ;  /* 0x000000a4b9037209 */ /* 0x004fe20007810000 */
[----:B------:R-:W-:-:S04]  /*3ee0*/  FMUL.FTZ R164, R183, UR27 ;  /* 0x0000001bb7a47c20 */ /* 0x000fc80008410000 */
[----:B------:R-:W2:Y:S02]  /*3ef0*/  SHFL.BFLY PT, R176, R3, 0x2, 0x1f ;  /* 0x0c401f0003b07f89 */ /* 0x000ea400000e0000 */
[----:B------:R-:W3:Y:S08]  /*3f00*/  MUFU.TANH R10, R10 ;  /* 0x0000000a000a7308 */ /* 0x000ef00000002400 */
[----:B------:R-:W4:Y:S08]  /*3f10*/  MUFU.TANH R11, R11 ;  /* 0x0000000b000b7308 */ /* 0x000f300000002400 */
[----:B------:R-:W5:Y:S01]  /*3f20*/  MUFU.TANH R12, R12 ;  /* 0x0000000c000c7308 */ /* 0x000f620000002400 */
[----:B--2---:R-:W-:Y:S01]  /*3f30*/  FMNMX.FTZ R179, R3, R176, !PT ;  /* 0x000000b003b37209 */ /* 0x004fe20007810000 */
[----:B------:R-:W-:-:S06]  /*3f40*/  FMUL.FTZ R176, R190, UR27 ;  /* 0x0000001bbeb07c20 */ /* 0x000fcc0008410000 */
[----:B------:R-:W2:Y:S01]  /*3f50*/  MUFU.TANH R13, R13 ;  /* 0x0000000d000d7308 */ /* 0x000ea20000002400 */
[----:B------:R-:W0:Y:S07]  /*3f60*/  SHFL.BFLY PT, R186, R179, 0x1, 0x1f ;  /* 0x0c201f00b3ba7f89 */ /* 0x000e2e00000e0000 */
[----:B------:R-:W2:Y:S08]  /*3f70*/  MUFU.TANH R14, R14 ;  /* 0x0000000e000e7308 */ /* 0x000eb00000002400 */
[----:B------:R-:W2:Y:S08]  /*3f80*/  MUFU.TANH R15, R15 ;  /* 0x0000000f000f7308 */ /* 0x000eb00000002400 */
[----:B------:R-:W2:Y:S01]  /*3f90*/  MUFU.TANH R16, R16 ;  /* 0x0000001000107308 */ /* 0x000ea20000002400 */
[----:B0-----:R-:W-:-:S05]  /*3fa0*/  FMNMX.FTZ R3, R179, R186, !PT ;  /* 0x000000bab3037209 */ /* 0x001fca0007810000 */
[C---:B------:R-:W-:Y:S01]  /*3fb0*/  FADD.FTZ R20, -R3.reuse, R20 ;  /* 0x0000001403147221 */ /* 0x040fe20000010100 */
[----:B------:R-:W-:Y:S01]  /*3fc0*/  FMUL.FTZ R192, R3, UR7 ;  /* 0x0000000703c07c20 */ /* 0x000fe20008410000 */
[----:B------:R-:W0:Y:S02]  /*3fd0*/  MUFU.TANH R17, R17 ;  /* 0x0000001100117308 */ /* 0x000e240000002400 */
[----:B------:R-:W-:Y:S01]  /*3fe0*/  FMUL.FTZ R179, R20, UR7 ;  /* 0x0000000714b37c20 */ /* 0x000fe20008410000 */
[----:B------:R-:W-:Y:S01]  /*3ff0*/  FMNMX.FTZ R20, R8, R7, !PT ;  /* 0x0000000708147209 */ /* 0x000fe20007810000 */
[--C-:B------:R-:W-:Y:S01]  /*4000*/  FFMA.FTZ R187, R21, UR7, -R192.reuse ;  /* 0x0000000715bb7c23 */ /* 0x100fe200080108c0 */
[--C-:B------:R-:W-:Y:S01]  /*4010*/  FFMA.FTZ R190, R157, UR7, -R192.reuse ;  /* 0x000000079dbe7c23 */ /* 0x100fe200080108c0 */
[--C-:B------:R-:W-:Y:S01]  /*4020*/  FFMA.FTZ R157, R161, UR7, -R192.reuse ;  /* 0x00000007a19d7c23 */ /* 0x100fe200080108c0 */
[----:B-1----:R-:W-:Y:S01]  /*4030*/  FMNMX.FTZ R21, R9, R20, !PT ;  /* 0x0000001409157209 */ /* 0x002fe20007810000 */
[----:B------:R-:W1:Y:S01]  /*4040*/  MUFU.TANH R18, R18 ;  /* 0x0000001200127308 */ /* 0x000e620000002400 */
[--C-:B------:R-:W-:Y:S01]  /*4050*/  FFMA.FTZ R194, R171, UR7, -R192.reuse ;  /* 0x00000007abc27c23 */ /* 0x100fe200080108c0 */
[--C-:B------:R-:W-:Y:S01]  /*4060*/  FFMA.FTZ R171, R174, UR7, -R192.reuse ;  /* 0x00000007aeab7c23 */ /* 0x100fe200080108c0 */
[----:B---3--:R-:W-:Y:S01]  /*4070*/  FMNMX.FTZ R186, R10, R21, !PT ;  /* 0x000000150aba7209 */ /* 0x008fe20007810000 */
[--C-:B------:R-:W-:Y:S01]  /*4080*/  FFMA.FTZ R21, R4, UR7, -R192.reuse ;  /* 0x0000000704157c23 */ /* 0x100fe200080108c0 */
[--C-:B------:R-:W-:Y:S01]  /*4090*/  FFMA.FTZ R174, R177, UR7, -R192.reuse ;  /* 0x00000007b1ae7c23 */ /* 0x100fe200080108c0 */
[--C-:B------:R-:W-:Y:S01]  /*40a0*/  FFMA.FTZ R188, R155, UR7, -R192.reuse ;  /* 0x000000079bbc7c23 */ /* 0x100fe200080108c0 */
[----:B----4-:R-:W-:Y:S01]  /*40b0*/  FMNMX.FTZ R183, R11, R186, !PT ;  /* 0x000000ba0bb77209 */ /* 0x010fe20007810000 */
[----:B------:R-:W3:Y:S01]  /*40c0*/  MUFU.TANH R158, R158 ;  /* 0x0000009e009e7308 */ /* 0x000ee20000002400 */
[--C-:B------:R-:W-:Y:S01]  /*40d0*/  FFMA.FTZ R186, R153, UR7, -R192.reuse ;  /* 0x0000000799ba7c23 */ /* 0x100fe200080108c0 */
[--C-:B------:R-:W-:Y:S01]  /*40e0*/  FFMA.FTZ R177, R184, UR7, -R192.reuse ;  /* 0x00000007b8b17c23 */ /* 0x100fe200080108c0 */
[----:B-----5:R-:W-:Y:S01]  /*40f0*/  FMNMX.FTZ R4, R12, R183, !PT ;  /* 0x000000b70c047209 */ /* 0x020fe20007810000 */
[--C-:B------:R-:W-:Y:S01]  /*4100*/  FFMA.FTZ R22, R22, UR7, -R192.reuse ;  /* 0x0000000716167c23 */ /* 0x100fe200080108c0 */
[--C-:B------:R-:W-:Y:S01]  /*4110*/  FFMA.FTZ R23, R23, UR7, -R192.reuse ;  /* 0x0000000717177c23 */ /* 0x100fe200080108c0 */
[--C-:B------:R-:W-:Y:S01]  /*4120*/  FFMA.FTZ R154, R154, UR7, -R192.reuse ;  /* 0x000000079a9a7c23 */ /* 0x100fe200080108c0 */
[----:B--2---:R-:W-:Y:S01]  /*4130*/  FMNMX.FTZ R183, R13, R4, !PT ;  /* 0x000000040db77209 */ /* 0x004fe20007810000 */
[----:B------:R-:W2:Y:S01]  /*4140*/  MUFU.TANH R159, R159 ;  /* 0x0000009f009f7308 */ /* 0x000ea20000002400 */
[--C-:B------:R-:W-:Y:S01]  /*4150*/  FFMA.FTZ R155, R156, UR7, -R192.reuse ;  /* 0x000000079c9b7c23 */ /* 0x100fe200080108c0 */
[--C-:B------:R-:W-:Y:S01]  /*4160*/  FFMA.FTZ R162, R162, UR7, -R192.reuse ;  /* 0x00000007a2a27c23 */ /* 0x100fe200080108c0 */
[----:B------:R-:W-:Y:S01]  /*4170*/  FMNMX.FTZ R4, R14, R183, !PT ;  /* 0x000000b70e047209 */ /* 0x000fe20007810000 */
[--C-:B------:R-:W-:Y:S01]  /*4180*/  FFMA.FTZ R166, R166, UR7, -R192.reuse ;  /* 0x00000007a6a67c23 */ /* 0x100fe200080108c0 */
[----:B------:R-:W-:-:S02]  /*4190*/  FFMA.FTZ R184, R185, UR7, -R192 ;  /* 0x00000007b9b87c23 */ /* 0x000fc400080108c0 */
[----:B------:R-:W-:Y:S01]  /*41a0*/  FMNMX.FTZ R183, R15, R4, !PT ;  /* 0x000000040fb77209 */ /* 0x000fe20007810000 */
[----:B------:R-:W4:Y:S03]  /*41b0*/  MUFU.TANH R160, R160 ;  /* 0x000000a000a07308 */ /* 0x000f260000002400 */
[----:B------:R-:W-:Y:S01]  /*41c0*/  FMNMX.FTZ R4, R16, R183, !PT ;  /* 0x000000b710047209 */ /* 0x000fe20007810000 */
[----:B------:R-:W-:-:S04]  /*41d0*/  FFMA.FTZ R183, R152, UR7, -R192 ;  /* 0x0000000798b77c23 */ /* 0x000fc800080108c0 */
[----:B------:R0:W-:Y:S08]  /*41e0*/  MUFU.EX2 R20, R187 ;  /* 0x000000bb00147308 */ /* 0x0001f00000000800 */
[----:B------:R-:W5:Y:S01]  /*41f0*/  MUFU.TANH R163, R163 ;  /* 0x000000a300a37308 */ /* 0x000f620000002400 */
[----:B0-----:R-:W-:-:S04]  /*4200*/  FMNMX.FTZ R187, R17, R4, !PT ;  /* 0x0000000411bb7209 */ /* 0x001fc80007810000 */
[----:B-1----:R-:W-:-:S03]  /*4210*/  FMNMX.FTZ R187, R18, R187, !PT ;  /* 0x000000bb12bb7209 */ /* 0x002fc60007810000 */
[----:B------:R-:W0:Y:S01]  /*4220*/  MUFU.TANH R164, R164 ;  /* 0x000000a400a47308 */ /* 0x000e220000002400 */
[----:B---3--:R-:W-:-:S04]  /*4230*/  FMNMX.FTZ R4, R158, R187, !PT ;  /* 0x000000bb9e047209 */ /* 0x008fc80007810000 */
[----:B--2---:R-:W-:-:S03]  /*4240*/  FMNMX.FTZ R153, R159, R4, !PT ;  /* 0x000000049f997209 */ /* 0x004fc60007810000 */
[----:B------:R-:W1:Y:S01]  /*4250*/  MUFU.TANH R168, R168 ;  /* 0x000000a800a87308 */ /* 0x000e620000002400 */
[----:B----4-:R-:W-:-:S04]  /*4260*/  FMNMX.FTZ R4, R160, R153, !PT ;  /* 0x00000099a0047209 */ /* 0x010fc80007810000 */
[----:B-----5:R-:W-:-:S03]  /*4270*/  FMNMX.FTZ R187, R163, R4, !PT ;  /* 0x00000004a3bb7209 */ /* 0x020fc60007810000 */
        /* <DEDUP_REMOVED lines=14> */
[----:B------:R-:W0:Y:S01]  /*4360*/  MUFU.EX2 R179, R179 ;  /* 0x000000b300b37308 */ /* 0x000e220000000800 */
[----:B-1----:R-:W-:-:S07]  /*4370*/  FMNMX.FTZ R161, R178, R161, !PT ;  /* 0x000000a1b2a17209 */ /* 0x002fce0007810000 */
[----:B------:R-:W-:Y:S01]  /*4380*/  MUFU.EX2 R21, R21 ;  /* 0x0000001500157308 */ /* 0x000fe20000000800 */
[----:B--2---:R-:W-:Y:S01]  /*4390*/  FMNMX.FTZ R4, R182, R161, !PT ;  /* 0x000000a1b6047209 */ /* 0x004fe20007810000 */
[--C-:B------:R-:W-:Y:S01]  /*43a0*/  FFMA.FTZ R161, R165, UR7, -R192.reuse ;  /* 0x00000007a5a17c23 */ /* 0x100fe200080108c0 */
[--C-:B------:R-:W-:Y:S01]  /*43b0*/  FFMA.FTZ R165, R167, UR7, -R192.reuse ;  /* 0x00000007a7a57c23 */ /* 0x100fe200080108c0 */
[--C-:B------:R-:W-:Y:S01]  /*43c0*/  FFMA.FTZ R167, R172, UR7, -R192.reuse ;  /* 0x00000007aca77c23 */ /* 0x100fe200080108c0 */
[--C-:B------:R-:W-:Y:S01]  /*43d0*/  FFMA.FTZ R172, R173, UR7, -R192.reuse ;  /* 0x00000007adac7c23 */ /* 0x100fe200080108c0 */
[----:B------:R-:W1:Y:S01]  /*43e0*/  SHFL.BFLY PT, R187, R4, 0x2, 0x1f ;  /* 0x0c401f0004bb7f89 */ /* 0x000e6200000e0000 */
[--C-:B------:R-:W-:Y:S01]  /*43f0*/  FFMA.FTZ R173, R180, UR7, -R192.reuse ;  /* 0x00000007b4ad7c23 */ /* 0x100fe200080108c0 */
[----:B------:R-:W-:Y:S01]  /*4400*/  FFMA.FTZ R180, R181, UR7, -R192 ;  /* 0x00000007b5b47c23 */ /* 0x000fe200080108c0 */
[----:B------:R-:W-:Y:S01]  /*4410*/  MUFU.EX2 R22, R22 ;  /* 0x0000001600167308 */ /* 0x000fe20000000800 */
[----:B0-----:R-:W-:Y:S01]  /*4420*/  FFMA.FTZ R6, R179, R6, R20 ;  /* 0x00000006b3067223 */ /* 0x001fe20000010014 */
[-C--:B------:R-:W-:Y:S01]  /*4430*/  FMUL.FTZ R24, R24, R179.reuse ;  /* 0x000000b318187220 */ /* 0x080fe20000410000 */
[-C--:B------:R-:W-:Y:S01]  /*4440*/  FMUL.FTZ R25, R25, R179.reuse ;  /* 0x000000b319197220 */ /* 0x080fe20000410000 */
[-C--:B------:R-:W-:Y:S01]  /*4450*/  FMUL.FTZ R28, R28, R179.reuse ;  /* 0x000000b31c1c7220 */ /* 0x080fe20000410000 */
[-C--:B------:R-:W-:Y:S01]  /*4460*/  FMUL.FTZ R29, R29, R179.reuse ;  /* 0x000000b31d1d7220 */ /* 0x080fe20000410000 */
[-C--:B------:R-:W-:Y:S01]  /*4470*/  FMUL.FTZ R32, R32, R179.reuse ;  /* 0x000000b320207220 */ /* 0x080fe20000410000 */
[-C--:B------:R-:W-:Y:S01]  /*4480*/  FMUL.FTZ R33, R33, R179.reuse ;  /* 0x000000b321217220 */ /* 0x080fe20000410000 */
[----:B------:R-:W0:Y:S01]  /*4490*/  MUFU.EX2 R23, R23 ;  /* 0x0000001700177308 */ /* 0x000e220000000800 */
[-C--:B------:R-:W-:Y:S01]  /*44a0*/  FMUL.FTZ R36, R36, R179.reuse ;  /* 0x000000b324247220 */ /* 0x080fe20000410000 */
[-C--:B------:R-:W-:Y:S01]  /*44b0*/  FMUL.FTZ R37, R37, R179.reuse ;  /* 0x000000b325257220 */ /* 0x080fe20000410000 */
[-C--:B------:R-:W-:Y:S01]  /*44c0*/  FMUL.FTZ R40, R40, R179.reuse ;  /* 0x000000b328287220 */ /* 0x080fe20000410000 */
[-C--:B------:R-:W-:Y:S01]  /*44d0*/  FMUL.FTZ R41, R41, R179.reuse ;  /* 0x000000b329297220 */ /* 0x080fe20000410000 */
[-C--:B------:R-:W-:Y:S01]  /*44e0*/  FMUL.FTZ R44, R44, R179.reuse ;  /* 0x000000b32c2c7220 */ /* 0x080fe20000410000 */
[-C--:B------:R-:W-:Y:S01]  /*44f0*/  FMUL.FTZ R45, R45, R179.reuse ;  /* 0x000000b32d2d7220 */ /* 0x080fe20000410000 */
[-C--:B------:R-:W-:Y:S01]  /*4500*/  FMUL.FTZ R48, R48, R179.reuse ;  /* 0x000000b330307220 */ /* 0x080fe20000410000 */
[----:B------:R-:W2:Y:S01]  /*4510*/  MUFU.EX2 R183, R183 ;  /* 0x000000b700b77308 */ /* 0x000ea20000000800 */
[-C--:B------:R-:W-:Y:S01]  /*4520*/  FMUL.FTZ R49, R49, R179.reuse ;  /* 0x000000b331317220 */ /* 0x080fe20000410000 */
[-C--:B------:R-:W-:Y:S01]  /*4530*/  FMUL.FTZ R52, R52, R179.reuse ;  /* 0x000000b334347220 */ /* 0x080fe20000410000 */
[-C--:B------:R-:W-:Y:S01]  /*4540*/  FMUL.FTZ R53, R53, R179.reuse ;  /* 0x000000b335357220 */ /* 0x080fe20000410000 */
[----:B------:R-:W-:Y:S01]  /*4550*/  FMUL.FTZ R56, R56, R179 ;  /* 0x000000b338387220 */ /* 0x000fe20000410000 */
[----:B-1----:R-:W-:Y:S01]  /*4560*/  FMNMX.FTZ R187, R4, R187, !PT ;  /* 0x000000bb04bb7209 */ /* 0x002fe20007810000 */
[-C--:B------:R-:W-:Y:S01]  /*4570*/  FMUL.FTZ R57, R57, R179.reuse ;  /* 0x000000b339397220 */ /* 0x080fe20000410000 */
[-C--:B------:R-:W-:Y:S01]  /*4580*/  FMUL.FTZ R60, R60, R179.reuse ;  /* 0x000000b33c3c7220 */ /* 0x080fe20000410000 */
[----:B------:R0:W-:Y:S01]  /*4590*/  MUFU.EX2 R153, R154 ;  /* 0x0000009a00997308 */ /* 0x0001e20000000800 */
[-C--:B------:R-:W-:Y:S01]  /*45a0*/  FMUL.FTZ R61, R61, R179.reuse ;  /* 0x000000b33d3d7220 */ /* 0x080fe20000410000 */
[----:B------:R-:W1:Y:S01]  /*45b0*/  SHFL.BFLY PT, R4, R187, 0x1, 0x1f ;  /* 0x0c201f00bb047f89 */ /* 0x000e6200000e0000 */
[-C--:B------:R-:W-:Y:S01]  /*45c0*/  FMUL.FTZ R64, R64, R179.reuse ;  /* 0x000000b340407220 */ /* 0x080fe20000410000 */
[-C--:B------:R-:W-:Y:S01]  /*45d0*/  FMUL.FTZ R65, R65, R179.reuse ;  /* 0x000000b341417220 */ /* 0x080fe20000410000 */
[-C--:B------:R-:W-:Y:S01]  /*45e0*/  FMUL.FTZ R68, R68, R179.reuse ;  /* 0x000000b344447220 */ /* 0x080fe20000410000 */
[-C--:B------:R-:W-:Y:S01]  /*45f0*/  FMUL.FTZ R69, R69, R179.reuse ;  /* 0x000000b345457220 */ /* 0x080fe20000410000 */
[-C--:B------:R-:W-:Y:S01]  /*4600*/  FMUL.FTZ R72, R72, R179.reuse ;  /* 0x000000b348487220 */ /* 0x080fe20000410000 */
[----:B------:R-:W3:Y:S01]  /*4610*/  MUFU.EX2 R186, R186 ;  /* 0x000000ba00ba7308 */ /* 0x000ee20000000800 */
[----:B0-----:R-:W-:Y:S01]  /*4620*/  F2FP.F16.F32.PACK_AB R154, R23, R22 ;  /* 0x00000016179a723e */ /* 0x001fe200000000ff */
[-C--:B------:R-:W-:Y:S01]  /*4630*/  FMUL.FTZ R73, R73, R179.reuse ;  /* 0x000000b349497220 */ /* 0x080fe20000410000 */
[-C--:B------:R-:W-:Y:S01]  /*4640*/  FMUL.FTZ R76, R76, R179.reuse ;  /* 0x000000b34c4c7220 */ /* 0x080fe20000410000 */
[-C--:B------:R-:W-:Y:S01]  /*4650*/  FMUL.FTZ R77, R77, R179.reuse ;  /* 0x000000b34d4d7220 */ /* 0x080fe20000410000 */
[-C--:B------:R-:W-:Y:S01]  /*4660*/  FMUL.FTZ R80, R80, R179.reuse ;  /* 0x000000b350507220 */ /* 0x080fe20000410000 */
[-C--:B------:R-:W-:Y:S01]  /*4670*/  FMUL.FTZ R81, R81, R179.reuse ;  /* 0x000000b351517220 */ /* 0x080fe20000410000 */
[-C--:B------:R-:W-:Y:S01]  /*4680*/  FMUL.FTZ R84, R84, R179.reuse ;  /* 0x000000b354547220 */ /* 0x080fe20000410000 */
[----:B------:R-:W-:Y:S01]  /*4690*/  MUFU.EX2 R188, R188 ;  /* 0x000000bc00bc7308 */ /* 0x000fe20000000800 */
[-C--:B------:R-:W-:Y:S01]  /*46a0*/  FMUL.FTZ R85, R85, R179.reuse ;  /* 0x000000b355557220 */ /* 0x080fe20000410000 */
        /* <DEDUP_REMOVED lines=8> */
[----:B-1----:R-:W-:Y:S01]  /*4730*/  FMNMX.FTZ R4, R187, R4, !PT ;  /* 0x00000004bb047209 */ /* 0x002fe20007810000 */
[-C--:B------:R-:W-:Y:S01]  /*4740*/  FMUL.FTZ R101, R101, R179.reuse ;  /* 0x000000b365657220 */ /* 0x080fe20000410000 */
[-C--:B------:R-:W-:Y:S01]  /*4750*/  FMUL.FTZ R104, R104, R179.reuse ;  /* 0x000000b368687220 */ /* 0x080fe20000410000 */
[-C--:B------:R-:W-:Y:S01]  /*4760*/  FMUL.FTZ R105, R105, R179.reuse ;  /* 0x000000b369697220 */ /* 0x080fe20000410000 */
[-C--:B------:R-:W-:Y:S01]  /*4770*/  FMUL.FTZ R108, R108, R179.reuse ;  /* 0x000000b36c6c7220 */ /* 0x080fe20000410000 */
[C---:B------:R-:W-:Y:S01]  /*4780*/  FADD.FTZ R7, -R4.reuse, R7 ;  /* 0x0000000704077221 */ /* 0x040fe20000010100 */
[----:B------:R-:W-:Y:S01]  /*4790*/  FMUL.FTZ R191, R4, UR7 ;  /* 0x0000000704bf7c20 */ /* 0x000fe20008410000 */
[----:B------:R-:W-:Y:S01]  /*47a0*/  MUFU.EX2 R190, R190 ;  /* 0x000000be00be7308 */ /* 0x000fe20000000800 */
[----:B------:R-:W-:Y:S01]  /*47b0*/  FMUL.FTZ R109, R109, R179 ;  /* 0x000000b36d6d7220 */ /* 0x000fe20000410000 */
[----:B------:R-:W-:Y:S01]  /*47c0*/  FMUL.FTZ R192, R7, UR7 ;  /* 0x0000000707c07c20 */ /* 0x000fe20008410000 */
[--C-:B------:R-:W-:Y:S01]  /*47d0*/  FFMA.FTZ R7, R8, UR7, -R191.reuse ;  /* 0x0000000708077c23 */ /* 0x100fe200080108bf */
[--C-:B------:R-:W-:Y:S01]  /*47e0*/  FFMA.FTZ R196, R9, UR7, -R191.reuse ;  /* 0x0000000709c47c23 */ /* 0x100fe200080108bf */
[--C-:B------:R-:W-:Y:S01]  /*47f0*/  FFMA.FTZ R9, R10, UR7, -R191.reuse ;  /* 0x000000070a097c23 */ /* 0x100fe200080108bf */
[--C-:B------:R-:W-:Y:S01]  /*4800*/  FFMA.FTZ R10, R11, UR7, -R191.reuse ;  /* 0x000000070b0a7c23 */ /* 0x100fe200080108bf */
[--C-:B------:R-:W-:Y:S01]  /*4810*/  FFMA.FTZ R11, R12, UR7, -R191.reuse ;  /* 0x000000070c0b7c23 */ /* 0x100fe200080108bf */
[----:B------:R-:W-:Y:S01]  /*4820*/  MUFU.EX2 R192, R192 ;  /* 0x000000c000c07308 */ /* 0x000fe20000000800 */
[--C-:B------:R-:W-:Y:S01]  /*4830*/  FFMA.FTZ R12, R13, UR7, -R191.reuse ;  /* 0x000000070d0c7c23 */ /* 0x100fe200080108bf */
[--C-:B------:R-:W-:Y:S01]  /*4840*/  FFMA.FTZ R181, R159, UR7, -R191.reuse ;  /* 0x000000079fb57c23 */ /* 0x100fe200080108bf */
[----:B------:R-:W-:Y:S01]  /*4850*/  FADD.FTZ R159, R21, R6 ;  /* 0x00000006159f7221 */ /* 0x000fe20000010000 */
[--C-:B------:R-:W-:Y:S01]  /*4860*/  FFMA.FTZ R13, R14, UR7, -R191.reuse ;  /* 0x000000070e0d7c23 */ /* 0x100fe200080108bf */
[--C-:B------:R-:W-:Y:S01]  /*4870*/  FFMA.FTZ R14, R15, UR7, -R191.reuse ;  /* 0x000000070f0e7c23 */ /* 0x100fe200080108bf */
[----:B------:R-:W-:Y:S01]  /*4880*/  FFMA.FTZ R15, R16, UR7, -R191 ;  /* 0x00000007100f7c23 */ /* 0x000fe200080108bf */
[----:B------:R-:W-:Y:S01]  /*4890*/  FADD.FTZ R6, R22, R159 ;  /* 0x0000009f16067221 */ /* 0x000fe20000010000 */
[----:B------:R-:W0:Y:S01]  /*48a0*/  MUFU.EX2 R7, R7 ;  /* 0x0000000700077308 */ /* 0x000e220000000800 */
[--C-:B------:R-:W-:Y:S01]  /*48b0*/  FFMA.FTZ R16, R17, UR7, -R191.reuse ;  /* 0x0000000711107c23 */ /* 0x100fe200080108bf */
[--C-:B------:R-:W-:Y:S01]  /*48c0*/  FFMA.FTZ R17, R18, UR7, -R191.reuse ;  /* 0x0000000712117c23 */ /* 0x100fe200080108bf */
[----:B------:R-:W-:Y:S01]  /*48d0*/  FADD.FTZ R6, R23, R6 ;  /* 0x0000000617067221 */ /* 0x000fe20000010000 */
[--C-:B------:R-:W-:Y:S01]  /*48e0*/  FFMA.FTZ R18, R158, UR7, -R191.reuse ;  /* 0x000000079e127c23 */ /* 0x100fe200080108bf */
[--C-:B------:R-:W-:Y:S01]  /*48f0*/  FFMA.FTZ R198, R160, UR7, -R191.reuse ;  /* 0x00000007a0c67c23 */ /* 0x100fe200080108bf */
[--C-:B------:R-:W-:Y:S01]  /*4900*/  FFMA.FTZ R185, R163, UR7, -R191.reuse ;  /* 0x00000007a3b97c23 */ /* 0x100fe200080108bf */
[----:B--2---:R-:W-:Y:S01]  /*4910*/  FADD.FTZ R159, R183, R6 ;  /* 0x00000006b79f7221 */ /* 0x004fe20000010000 */
[----:B------:R-:W1:Y:S01]  /*4920*/  MUFU.EX2 R196, R196 ;  /* 0x000000c400c47308 */ /* 0x000e620000000800 */
[--C-:B------:R-:W-:Y:S01]  /*4930*/  FFMA.FTZ R200, R164, UR7, -R191.reuse ;  /* 0x00000007a4c87c23 */ /* 0x100fe200080108bf */
[----:B------:R-:W-:Y:S01]  /*4940*/  FFMA.FTZ R187, R168, UR7, -R191 ;  /* 0x00000007a8bb7c23 */ /* 0x000fe200080108bf */
[----:B---3--:R-:W-:Y:S01]  /*4950*/  FADD.FTZ R6, R186, R159 ;  /* 0x0000009fba067221 */ /* 0x008fe20000010000 */
[--C-:B------:R-:W-:Y:S01]  /*4960*/  FFMA.FTZ R202, R170, UR7, -R191.reuse ;  /* 0x00000007aaca7c23 */ /* 0x100fe200080108bf */
[----:B------:R-:W-:Y:S01]  /*4970*/  FFMA.FTZ R189, R176, UR7, -R191 ;  /* 0x00000007b0bd7c23 */ /* 0x000fe200080108bf */
[----:B------:R-:W-:-:S02]  /*4980*/  IMAD.U32 R176, RZ, RZ, UR26 ;  /* 0x0000001affb07e24 */ /* 0x000fc4000f8e00ff */
[----:B------:R-:W-:Y:S01]  /*4990*/  FADD.FTZ R159, R153, R6 ;  /* 0x00000006999f7221 */ /* 0x000fe20000010000 */
[----:B------:R-:W2:Y:S01]  /*49a0*/  MUFU.EX2 R9, R9 ;  /* 0x0000000900097308 */ /* 0x000ea20000000800 */
[----:B0-----:R-:W-:Y:S01]  /*49b0*/  FFMA.FTZ R5, R192, R5, R7 ;  /* 0x00000005c0057223 */ /* 0x001fe20000010007 */
[----:B------:R-:W-:Y:S01]  /*49c0*/  FFMA.FTZ R204, R169, UR7, -R191 ;  /* 0x00000007a9cc7c23 */ /* 0x000fe200080108bf */
[----:B------:R-:W-:Y:S01]  /*49d0*/  FADD.FTZ R6, R188, R159 ;  /* 0x0000009fbc067221 */ /* 0x000fe20000010000 */
[----:B------:R-:W-:Y:S01]  /*49e0*/  @!P1 IADD3 R152, R176, 0x22840, RZ ;  /* 0x00022840b0989810 */ /* 0x000fe20007ffe0ff */
[----:B------:R-:W-:Y:S01]  /*49f0*/  FFMA.FTZ R19, R19, UR7, -R191 ;  /* 0x0000000713137c23 */ /* 0x000fe200080108bf */
[----:B------:R-:W-:Y:S01]  /*4a00*/  IADD3 R8, -R2, 0xb, RZ ;  /* 0x0000000b02087810 */ /* 0x000fe20007ffe1ff */
[----:B------:R-:W-:Y:S01]  /*4a10*/  FADD.FTZ R159, R155, R6 ;  /* 0x000000069b9f7221 */ /* 0x000fe20000010000 */
[----:B------:R-:W0:Y:S01]  /*4a20*/  MUFU.EX2 R10, R10 ;  /* 0x0000000a000a7308 */ /* 0x000e220000000800 */
[----:B-1----:R-:W-:Y:S01]  /*4a30*/  FADD.FTZ R22, R196, R5 ;  /* 0x00000005c4167221 */ /* 0x002fe20000010000 */
[----:B------:R-:W-:Y:S01]  /*4a40*/  @!P1 PRMT R152, RZ, 0x654, R152 ;  /* 0x00000654ff989816 */ /* 0x000fe20000000098 */
[----:B------:R-:W-:Y:S01]  /*4a50*/  FADD.FTZ R6, R190, R159 ;  /* 0x0000009fbe067221 */ /* 0x000fe20000010000 */
[--C-:B------:R-:W-:Y:S01]  /*4a60*/  FFMA.FTZ R175, R175, UR7, -R191.reuse ;  /* 0x00000007afaf7c23 */ /* 0x100fe200080108bf */
[----:B------:R1:W-:Y:S06]  /*4a70*/  BAR.ARV R8, 0x100 ;  /* 0x000400080000751d */ /* 0x0003ec0000002000 */
[----:B------:R-:W3:Y:S01]  /*4a80*/  MUFU.EX2 R11, R11 ;  /* 0x0000000b000b7308 */ /* 0x000ee20000000800 */
[----:B--2---:R-:W-:Y:S01]  /*4a90*/  FADD.FTZ R5, R9, R22 ;  /* 0x0000001609057221 */ /* 0x004fe20000010000 */
[----:B------:R2:W-:Y:S01]  /*4aa0*/  @!P1 SYNCS.ARRIVE.TRANS64.RED.A1T0 RZ, [R152+URZ], RZ ;  /* 0x000000ff98ff99a7 */ /* 0x0005e2000810043f */
[--C-:B------:R-:W-:Y:S01]  /*4ab0*/  FFMA.FTZ R178, R178, UR7, -R191.reuse ;  /* 0x00000007b2b27c23 */ /* 0x100fe200080108bf */
[----:B------:R-:W-:Y:S01]  /*4ac0*/  FFMA.FTZ R182, R182, UR7, -R191 ;  /* 0x00000007b6b67c23 */ /* 0x000fe200080108bf */
[----:B------:R-:W-:Y:S01]  /*4ad0*/  F2FP.F16.F32.PACK_AB R160, R190, R155 ;  /* 0x0000009bbea0723e */ /* 0x000fe200000000ff */
[C---:B0-----:R-:W-:Y:S01]  /*4ae0*/  FADD.FTZ R22, R10.reuse, R5 ;  /* 0x000000050a167221 */ /* 0x041fe20000010000 */
[----:B------:R-:W-:Y:S01]  /*4af0*/  F2FP.F16.F32.PACK_AB R155, R10, R9 ;  /* 0x000000090a9b723e */ /* 0x000fe200000000ff */
[----:B------:R-:W0:Y:S01]  /*4b00*/  MUFU.EX2 R12, R12 ;  /* 0x0000000c000c7308 */ /* 0x000e220000000800 */
[----:B------:R-:W-:Y:S01]  /*4b10*/  F2FP.F16.F32.PACK_AB R158, R188, R153 ;  /* 0x00000099bc9e723e */ /* 0x000fe200000000ff */
[-C--:B------:R-:W-:Y:S01]  /*4b20*/  FMUL.FTZ R112, R112, R179.reuse ;  /* 0x000000b370707220 */ /* 0x080fe20000410000 */
[----:B--2---:R-:W-:Y:S01]  /*4b30*/  F2FP.F16.F32.PACK_AB R152, R21, R20 ;  /* 0x000000141598723e */ /* 0x004fe200000000ff */
[-C--:B------:R-:W-:Y:S01]  /*4b40*/  FMUL.FTZ R113, R113, R179.reuse ;  /* 0x000000b371717220 */ /* 0x080fe20000410000 */
[-C--:B------:R-:W-:Y:S01]  /*4b50*/  FMUL.FTZ R116, R116, R179.reuse ;  /* 0x000000b374747220 */ /* 0x080fe20000410000 */
[-C--:B------:R-:W-:Y:S01]  /*4b60*/  FMUL.FTZ R117, R117, R179.reuse ;  /* 0x000000b375757220 */ /* 0x080fe20000410000 */
[-C--:B------:R-:W-:Y:S01]  /*4b70*/  FMUL.FTZ R120, R120, R179.reuse ;  /* 0x000000b378787220 */ /* 0x080fe20000410000 */
[----:B------:R-:W2:Y:S01]  /*4b80*/  MUFU.EX2 R13, R13 ;  /* 0x0000000d000d7308 */ /* 0x000ea20000000800 */
[----:B---3--:R-:W-:Y:S01]  /*4b90*/  FADD.FTZ R5, R11, R22 ;  /* 0x000000160b057221 */ /* 0x008fe20000010000 */
[-C--:B------:R-:W-:Y:S01]  /*4ba0*/  FMUL.FTZ R121, R121, R179.reuse ;  /* 0x000000b379797220 */ /* 0x080fe20000410000 */
[-C--:B------:R-:W-:Y:S01]  /*4bb0*/  FMUL.FTZ R124, R124, R179.reuse ;  /* 0x000000b37c7c7220 */ /* 0x080fe20000410000 */
[-C--:B------:R-:W-:Y:S01]  /*4bc0*/  FMUL.FTZ R125, R125, R179.reuse ;  /* 0x000000b37d7d7220 */ /* 0x080fe20000410000 */
[-C--:B------:R-:W-:Y:S01]  /*4bd0*/  FMUL.FTZ R128, R128, R179.reuse ;  /* 0x000000b380807220 */ /* 0x080fe20000410000 */
[-C--:B------:R-:W-:Y:S01]  /*4be0*/  FMUL.FTZ R129, R129, R179.reuse ;  /* 0x000000b381817220 */ /* 0x080fe20000410000 */
[-C--:B------:R-:W-:Y:S01]  /*4bf0*/  FMUL.FTZ R132, R132, R179.reuse ;  /* 0x000000b384847220 */ /* 0x080fe20000410000 */
[----:B------:R-:W3:Y:S01]  /*4c00*/  MUFU.EX2 R14, R14 ;  /* 0x0000000e000e7308 */ /* 0x000ee20000000800 */
[----:B0-----:R-:W-:Y:S01]  /*4c10*/  FADD.FTZ R22, R12, R5 ;  /* 0x000000050c167221 */ /* 0x001fe20000010000 */
[-C--:B------:R-:W-:Y:S01]  /*4c20*/  FMUL.FTZ R133, R133, R179.reuse ;  /* 0x000000b385857220 */ /* 0x080fe20000410000 */
[-C--:B------:R-:W-:Y:S01]  /*4c30*/  FMUL.FTZ R136, R136, R179.reuse ;  /* 0x000000b388887220 */ /* 0x080fe20000410000 */
[-C--:B------:R-:W-:Y:S01]  /*4c40*/  FMUL.FTZ R137, R137, R179.reuse ;  /* 0x000000b389897220 */ /* 0x080fe20000410000 */
[-C--:B------:R-:W-:Y:S01]  /*4c50*/  FMUL.FTZ R140, R140, R179.reuse ;  /* 0x000000b38c8c7220 */ /* 0x080fe20000410000 */
[-C--:B------:R-:W-:Y:S01]  /*4c60*/  FMUL.FTZ R141, R141, R179.reuse ;  /* 0x000000b38d8d7220 */ /* 0x080fe20000410000 */
[-C--:B------:R-:W-:Y:S01]  /*4c70*/  FMUL.FTZ R144, R144, R179.reuse ;  /* 0x000000b390907220 */ /* 0x080fe20000410000 */
[----:B------:R-:W0:Y:S01]  /*4c80*/  MUFU.EX2 R15, R15 ;  /* 0x0000000f000f7308 */ /* 0x000e220000000800 */
[----:B--2---:R-:W-:Y:S01]  /*4c90*/  FADD.FTZ R5, R13, R22 ;  /* 0x000000160d057221 */ /* 0x004fe20000010000 */
[-C--:B------:R-:W-:Y:S01]  /*4ca0*/  FMUL.FTZ R145, R145, R179.reuse ;  /* 0x000000b391917220 */ /* 0x080fe20000410000 */
[-C--:B------:R-:W-:Y:S01]  /*4cb0*/  FMUL.FTZ R148, R148, R179.reuse ;  /* 0x000000b394947220 */ /* 0x080fe20000410000 */
[----:B------:R-:W-:Y:S01]  /*4cc0*/  FMUL.FTZ R149, R149, R179 ;  /* 0x000000b395957220 */ /* 0x000fe20000410000 */
[----:B------:R-:W-:Y:S01]  /*4cd0*/  F2FP.F16.F32.PACK_AB R156, R186, R183 ;  /* 0x000000b7ba9c723e */ /* 0x000fe200000000ff */
        /* <DEDUP_REMOVED lines=51> */
[C---:B---3--:R-:W-:Y:S01]  /*5010*/  FADD.FTZ R6, R162.reuse, R159 ;  /* 0x0000009fa2067221 */ /* 0x048fe20000010000 */
[----:B------:R-:W-:Y:S01]  /*5020*/  F2FP.F16.F32.PACK_AB R162, R162, R157 ;  /* 0x0000009da2a2723e */ /* 0x000fe200000000ff */
        /* <DEDUP_REMOVED lines=30> */
[C---:B0-----:R-:W-:Y:S01]  /*5210*/  FADD.FTZ R6, R166.reuse, R159 ;  /* 0x0000009fa6067221 */ /* 0x041fe20000010000 */
[----:B------:R-:W-:Y:S01]  /*5220*/  F2FP.F16.F32.PACK_AB R164, R166, R161 ;  /* 0x000000a1a6a4723e */ /* 0x000fe200000000ff */
[-C--:B------:R-:W-:Y:S01]  /*5230*/  FMUL.FTZ R147, R147, R192.reuse ;  /* 0x000000c093937220 */ /* 0x080fe20000410000 */
[-C--:B------:R-:W-:Y:S01]  /*5240*/  FMUL.FTZ R150, R150, R192.reuse ;  /* 0x000000c096967220 */ /* 0x080fe20000410000 */
[----:B------:R-:W-:Y:S01]  /*5250*/  FMUL.FTZ R151, R151, R192 ;  /* 0x000000c097977220 */ /* 0x000fe20000410000 */
[----:B------:R-:W-:-:S02]  /*5260*/  F2FP.F16.F32.PACK_AB R153, R196, R7 ;  /* 0x00000007c499723e */ /* 0x000fc400000000ff */
[----:B------:R-:W0:Y:S01]  /*5270*/  MUFU.EX2 R200, R200 ;  /* 0x000000c800c87308 */ /* 0x000e220000000800 */
[----:B--2---:R-:W-:Y:S01]  /*5280*/  FADD.FTZ R5, R185, R22 ;  /* 0x00000016b9057221 */ /* 0x004fe20000010000 */
[----:B------:R-:W-:Y:S02]  /*5290*/  F2FP.F16.F32.PACK_AB R157, R12, R11 ;  /* 0x0000000b0c9d723e */ /* 0x000fe400000000ff */
[----:B------:R-:W-:Y:S02]  /*52a0*/  F2FP.F16.F32.PACK_AB R161, R16, R15 ;  /* 0x0000000f10a1723e */ /* 0x000fe400000000ff */
[----:B------:R-:W-:Y:S02]  /*52b0*/  F2FP.F16.F32.PACK_AB R163, R18, R17 ;  /* 0x0000001112a3723e */ /* 0x000fe400000000ff */
[----:B------:R-:W2:Y:S01]  /*52c0*/  MUFU.EX2 R194, R194 ;  /* 0x000000c200c27308 */ /* 0x000ea20000000800 */
[----:B---3--:R-:W-:-:S07]  /*52d0*/  FADD.FTZ R159, R165, R6 ;  /* 0x00000006a59f7221 */ /* 0x008fce0000010000 */
[----:B------:R-:W3:Y:S01]  /*52e0*/  MUFU.EX2 R187, R187 ;  /* 0x000000bb00bb7308 */ /* 0x000ee20000000800 */
[----:B0-----:R-:W-:-:S07]  /*52f0*/  FADD.FTZ R22, R200, R5 ;  /* 0x00000005c8167221 */ /* 0x001fce0000010000 */
[----:B------:R-:W0:Y:S01]  /*5300*/  MUFU.EX2 R167, R167 ;  /* 0x000000a700a77308 */ /* 0x000e220000000800 */
[C---:B--2---:R-:W-:Y:S01]  /*5310*/  FADD.FTZ R6, R194.reuse, R159 ;  /* 0x0000009fc2067221 */ /* 0x044fe20000010000 */
[----:B------:R-:W-:Y:S02]  /*5320*/  F2FP.F16.F32.PACK_AB R166, R194, R165 ;  /* 0x000000a5c2a6723e */ /* 0x000fe400000000ff */
[----:B------:R-:W-:-:S04]  /*5330*/  F2FP.F16.F32.PACK_AB R165, R198, R181 ;  /* 0x000000b5c6a5723e */ /* 0x000fc800000000ff */
[----:B------:R-:W2:Y:S01]  /*5340*/  MUFU.EX2 R202, R202 ;  /* 0x000000ca00ca7308 */ /* 0x000ea20000000800 */
[----:B---3--:R-:W-:-:S07]  /*5350*/  FADD.FTZ R5, R187, R22 ;  /* 0x00000016bb057221 */ /* 0x008fce0000010000 */
[----:B------:R-:W3:Y:S01]  /*5360*/  MUFU.EX2 R172, R172 ;  /* 0x000000ac00ac7308 */ /* 0x000ee20000000800 */
[----:B0-----:R-:W-:-:S07]  /*5370*/  FADD.FTZ R159, R167, R6 ;  /* 0x00000006a79f7221 */ /* 0x001fce0000010000 */
[----:B------:R-:W0:Y:S01]  /*5380*/  MUFU.EX2 R189, R189 ;  /* 0x000000bd00bd7308 */ /* 0x000e220000000800 */
[C---:B--2---:R-:W-:Y:S01]  /*5390*/  FADD.FTZ R22, R202.reuse, R5 ;  /* 0x00000005ca167221 */ /* 0x044fe20000010000 */
[----:B------:R-:W-:-:S06]  /*53a0*/  F2FP.F16.F32.PACK_AB R169, R202, R187 ;  /* 0x000000bbcaa9723e */ /* 0x000fcc00000000ff */
[----:B------:R-:W2:Y:S01]  /*53b0*/  MUFU.EX2 R171, R171 ;  /* 0x000000ab00ab7308 */ /* 0x000ea20000000800 */
[C---:B---3--:R-:W-:Y:S01]  /*53c0*/  FADD.FTZ R6, R172.reuse, R159 ;  /* 0x0000009fac067221 */ /* 0x048fe20000010000 */
[----:B------:R-:W-:Y:S02]  /*53d0*/  F2FP.F16.F32.PACK_AB R168, R172, R167 ;  /* 0x000000a7aca8723e */ /* 0x000fe400000000ff */
[----:B------:R-:W-:-:S04]  /*53e0*/  F2FP.F16.F32.PACK_AB R167, R200, R185 ;  /* 0x000000b9c8a7723e */ /* 0x000fc800000000ff */
[----:B------:R-:W3:Y:S01]  /*53f0*/  MUFU.EX2 R204, R204 ;  /* 0x000000cc00cc7308 */ /* 0x000ee20000000800 */
[----:B0-----:R-:W-:-:S07]  /*5400*/  FADD.FTZ R5, R189, R22 ;  /* 0x00000016bd057221 */ /* 0x001fce0000010000 */
[----:B------:R-:W0:Y:S01]  /*5410*/  MUFU.EX2 R174, R174 ;  /* 0x000000ae00ae7308 */ /* 0x000e220000000800 */
[----:B--2---:R-:W-:-:S07]  /*5420*/  FADD.FTZ R159, R171, R6 ;  /* 0x00000006ab9f7221 */ /* 0x004fce0000010000 */
[----:B------:R-:W2:Y:S01]  /*5430*/  MUFU.EX2 R19, R19 ;  /* 0x0000001300137308 */ /* 0x000ea20000000800 */
[----:B---3--:R-:W-:-:S07]  /*5440*/  FADD.FTZ R22, R204, R5 ;  /* 0x00000005cc167221 */ /* 0x008fce0000010000 */
[----:B------:R-:W3:Y:S01]  /*5450*/  MUFU.EX2 R173, R173 ;  /* 0x000000ad00ad7308 */ /* 0x000ee20000000800 */
[C---:B0-----:R-:W-:Y:S01]  /*5460*/  FADD.FTZ R6, R174.reuse, R159 ;  /* 0x0000009fae067221 */ /* 0x041fe20000010000 */
[----:B------:R-:W-:Y:S02]  /*5470*/  F2FP.F16.F32.PACK_AB R170, R174, R171 ;  /* 0x000000abaeaa723e */ /* 0x000fe400000000ff */
[----:B------:R-:W-:Y:S02]  /*5480*/  F2FP.F16.F32.PACK_AB R159, R14, R13 ;  /* 0x0000000d0e9f723e */ /* 0x000fe400000000ff */
[----:B------:R-:W-:Y:S02]  /*5490*/  F2FP.F16.F32.PACK_AB R171, R204, R189 ;  /* 0x000000bdccab723e */ /* 0x000fe400000000ff */
[----:B------:R-:W0:Y:S01]  /*54a0*/  MUFU.EX2 R20, R175 ;  /* 0x000000af00147308 */ /* 0x000e220000000800 */
[----:B--2---:R-:W-:-:S07]  /*54b0*/  FADD.FTZ R5, R19, R22 ;  /* 0x0000001613057221 */ /* 0x004fce0000010000 */
        /* <DEDUP_REMOVED lines=11> */
[----:B0-----:R-:W-:Y:S01]  /*5570*/  FADD.FTZ R21, R177, R6 ;  /* 0x00000006b1157221 */ /* 0x001fe20000010000 */
[C---:B--2---:R-:W-:Y:S01]  /*5580*/  FADD.FTZ R5, R175.reuse, R10 ;  /* 0x0000000aaf057221 */ /* 0x044fe20000010000 */
[----:B------:R-:W-:Y:S02]  /*5590*/  F2FP.F16.F32.PACK_AB R175, R175, R178 ;  /* 0x000000b2afaf723e */ /* 0x000fe400000000ff */
[C---:B---3--:R-:W-:Y:S01]  /*55a0*/  FADD.FTZ R6, R184.reuse, R21 ;  /* 0x00000015b8067221 */ /* 0x048fe20000010000 */
[----:B------:R-:W-:Y:S01]  /*55b0*/  F2FP.F16.F32.PACK_AB R174, R184, R177 ;  /* 0x000000b1b8ae723e */ /* 0x000fe200000000ff */
[----:B-1----:R-:W-:Y:S06]  /*55c0*/  @!P0 BRA `(.L_x_28) ;  /* 0x0000000000048947 */ /* 0x002fec0003800000 */
[----:B------:R-:W-:Y:S01]  /*55d0*/  BPT.TRAP 0x1 ;  /* 0x000000040000795c */ /* 0x000fe20000300000 */
.L_x_28:
[----:B------:R-:W-:-:S04]  /*55e0*/  IMAD.U32 R7, RZ, RZ, UR25 ;  /* 0x00000019ff077e24 */ /* 0x000fc8000f8e00ff */
[----:B------:R0:W1:Y:S01]  /*55f0*/  SYNCS.PHASECHK.TRANS64.TRYWAIT P3, [UR26+0x22850], R7 ;  /* 0x02285007ff0075a7 */ /* 0x000062000806015a */
[----:B------:R-:W-:Y:S05]  /*5600*/  @!P0 BRA `(.L_x_29) ;  /* 0x0000000000048947 */ /* 0x000fea0003800000 */
[----:B------:R-:W-:Y:S01]  /*5610*/  BPT.TRAP 0x1 ;  /* 0x000000040000795c */ /* 0x000fe20000300000 */
.L_x_29:
[----:B-1----:R-:W-:Y:S05]  /*5620*/  @P3 BRA `(.L_x_30) ;  /* 0x00000000000c3947 */ /* 0x002fea0003800000 */
[----:B0-----:R-:W-:-:S04]  /*5630*/  IMAD.U32 R7, RZ, RZ, UR25 ;  /* 0x00000019ff077e24 */ /* 0x001fc8000f8e00ff */
[----:B------:R-:W0:Y:S02]  /*5640*/  SYNCS.PHASECHK.TRANS64.TRYWAIT P3, [UR26+0x22850], R7 ;  /* 0x02285007ff0075a7 */ /* 0x000e24000806015a */
[----:B0-----:R-:W-:Y:S05]  /*5650*/  @!P3 BRA `(.L_x_31) ;  /* 0x0000006c00a0b947 */ /* 0x001fea0003800000 */
.L_x_30:
[----:B------:R2:W-:Y:S01]  /*5660*/  BAR.SYNC.DEFER_BLOCKING R0, 0x100 ;  /* 0x000400000000751d */ /* 0x0005e20000010000 */
[----:B------:R-:W-:Y:S01]  /*5670*/  UIMAD UR10, UR5, 0xc00, UR24 ;  /* 0x00000c00050a78a4 */ /* 0x000fe2000f8e0218 */
[----:B0-----:R-:W-:Y:S01]  /*5680*/  @!P1 VIADD R176, R176, 0x22860 ;  /* 0x00022860b0b09836 */ /* 0x001fe20000000000 */
[----:B------:R-:W-:Y:S01]  /*5690*/  MOV R20, R3 ;  /* 0x0000000300147202 */ /* 0x000fe20000000f00 */
[----:B------:R-:W-:Y:S01]  /*56a0*/  IMAD.MOV.U32 R7, RZ, RZ, R4 ;  /* 0x000000ffff077224 */ /* 0x000fe200078e0004 */
[----:B------:R-:W-:Y:S01]  /*56b0*/  UIADD3 UR14, UR10, 0x80, URZ ;  /* 0x000000800a0e7890 */ /* 0x000fe2000fffe03f */
[----:B------:R-:W-:Y:S01]  /*56c0*/  UMOV UR11, 0x40000040 ;  /* 0x40000040000b7882 */ /* 0x000fe20000000000 */
[----:B------:R-:W-:Y:S01]  /*56d0*/  UMOV UR15, 0x40000040 ;  /* 0x40000040000f7882 */ /* 0x000fe20000000000 */
[----:B------:R-:W-:Y:S01]  /*56e0*/  @!P1 PRMT R176, RZ, 0x654, R176 ;  /* 0x00000654ffb09816 */ /* 0x000fe200000000b0 */
[----:B------:R-:W-:-:S06]  /*56f0*/  WARPGROUP.ARRIVE ;  /* 0x00000000000079c5 */ /* 0x000fcc0000000000 */
[----:B------:R-:W-:Y:S01]  /*5700*/  HGMMA.64x256x16.F32 R24, R152, gdesc[UR8].tnspB, R24, gsb0 ;  /* 0x43e0000898187df0 */ /* 0x000fe20008000818 */
[----:B------:R-:W-:Y:S02]  /*5710*/  UMOV UR11, 0x40000040 ;  /* 0x40000040000b7882 */ /* 0x000fe40000000000 */
[----:B------:R-:W-:Y:S02]  /*5720*/  WARPGROUP.DEPBAR.LE gsb0, 0x0 ;  /* 0x00008000000079c5 */ /* 0x000fe40000010000 */
[----:B------:R-:W-:-:S15]  /*5730*/  WARPGROUP.ARRIVE ;  /* 0x00000000000079c5 */ /* 0x000fde0000000000 */
[----:B------:R-:W-:-:S08]  /*5740*/  NOP ;  /* 0x0000000000007918 */ /* 0x000fd00000000000 */
[----:B------:R-:W-:Y:S01]  /*5750*/  HGMMA.64x256x16.F32 R24, R156, gdesc[UR12].tnspB, R24, gsb0 ;  /* 0x43e0000c9c187df0 */ /* 0x000fe20008000818 */
[----:B------:R-:W-:Y:S01]  /*5760*/  UIADD3 UR14, UR10, 0x100, URZ ;  /* 0x000001000a0e7890 */ /* 0x000fe2000fffe03f */
[----:B------:R-:W-:Y:S01]  /*5770*/  UMOV UR15, 0x40000040 ;  /* 0x40000040000f7882 */ /* 0x000fe20000000000 */
        /* <DEDUP_REMOVED lines=12> */
[----:B------:R-:W-:Y:S01]  /*5840*/  UIADD3 UR10, UR10, 0x280, URZ ;  /* 0x000002800a0a7890 */ /* 0x000fe2000fffe03f */
[----:B------:R-:W-:Y:S02]  /*5850*/  WARPGROUP.DEPBAR.LE gsb0, 0x0 ;  /* 0x00008000000079c5 */ /* 0x000fe40000010000 */
[----:B------:R-:W-:-:S15]  /*5860*/  WARPGROUP.ARRIVE ;  /* 0x00000000000079c5 */ /* 0x000fde0000000000 */
[----:B------:R-:W-:-:S07]  /*5870*/  NOP ;  /* 0x0000000000007918 */ /* 0x000fce0000000000 */
[----:B------:R-:W-:Y:S03]  /*5880*/  HGMMA.64x256x16.F32 R24, R168, gdesc[UR12].tnspB, R24, gsb0 ;  /* 0x43e0000ca8187df0 */ /* 0x000fe60008000818 */
[----:B------:R-:W-:Y:S02]  /*5890*/  WARPGROUP.DEPBAR.LE gsb0, 0x0 ;  /* 0x00008000000079c5 */ /* 0x000fe40000010000 */
[----:B------:R-:W-:-:S15]  /*58a0*/  WARPGROUP.ARRIVE ;  /* 0x00000000000079c5 */ /* 0x000fde0000000000 */
[----:B------:R-:W-:-:S08]  /*58b0*/  NOP ;  /* 0x0000000000007918 */ /* 0x000fd00000000000 */
[----:B------:R-:W-:Y:S03]  /*58c0*/  HGMMA.64x256x16.F32 R24, R172, gdesc[UR8].tnspB, R24, gsb0 ;  /* 0x43e00008ac187df0 */ /* 0x000fe60008000818 */
[----:B------:R-:W-:Y:S02]  /*58d0*/  WARPGROUP.DEPBAR.LE gsb0, 0x0 ;  /* 0x00008000000079c5 */ /* 0x000fe40000010000 */
[----:B------:R2:W-:Y:S01]  /*58e0*/  @!P1 SYNCS.ARRIVE.TRANS64.RED.A1T0 RZ, [R176+URZ], RZ ;  /* 0x000000ffb0ff99a7 */ /* 0x0005e2000810043f */
[----:B------:R-:W-:Y:S05]  /*58f0*/  @P2 BRA `(.L_x_32) ;  /* 0xffffffdc00502947 */ /* 0x000fea000383ffff */
.L_x_23:
[----:B01----:R-:W0:Y:S01]  /*5900*/  SHFL.BFLY PT, R7, R6, 0x2, 0x1f ;  /* 0x0c401f0006077f89 */ /* 0x003e2200000e0000 */
[----:B------:R1:W-:Y:S08]  /*5910*/  BAR.ARV R8, 0x100 ;  /* 0x000400080000751d */ /* 0x0003f00000002000 */
[----:B------:R-:W-:Y:S06]  /*5920*/  BAR.ARV 0x8, 0x180 ;  /* 0x0206000000007b1d */ /* 0x000fec0000002000 */
[----:B-1----:R-:W-:Y:S01]  /*5930*/  MOV R8, UR7 ;  /* 0x0000000700087c02 */ /* 0x002fe20008000f00 */
[----:B------:R-:W1:Y:S01]  /*5940*/  SHFL.BFLY PT, R2, R5, 0x2, 0x1f ;  /* 0x0c401f0005027f89 */ /* 0x000e6200000e0000 */
[----:B------:R-:W-:Y:S01]  /*5950*/  PLOP3.LUT P0, PT, PT, PT, PT, 0x8, 0x0 ;  /* 0x000000000000781c */ /* 0x000fe20003f0e170 */
[----:B0-----:R-:W-:Y:S01]  /*5960*/  FADD.FTZ R7, R7, R6 ;  /* 0x0000000607077221 */ /* 0x001fe20000010000 */
[----:B------:R-:W-:-:S04]  /*5970*/  IMAD.MOV.U32 R6, RZ, RZ, -0x800000 ;  /* 0xff800000ff067424 */ /* 0x000fc800078e00ff */
[----:B--23--:R-:W0:Y:S01]  /*5980*/  SHFL.BFLY PT, R0, R7, 0x1, 0x1f ;  /* 0x0c201f0007007f89 */ /* 0x00ce2200000e0000 */
[----:B-1----:R-:W-:Y:S01]  /*5990*/  FADD.FTZ R2, R2, R5 ;  /* 0x0000000502027221 */ /* 0x002fe20000010000 */
[----:B------:R-:W-:-:S04]  /*59a0*/  IMAD.MOV.U32 R5, RZ, RZ, -0x800000 ;  /* 0xff800000ff057424 */ /* 0x000fc800078e00ff */
[----:B------:R-:W1:Y:S01]  /*59b0*/  SHFL.BFLY PT, R9, R2, 0x1, 0x1f ;  /* 0x0c201f0002097f89 */ /* 0x000e6200000e0000 */
[----:B0-----:R-:W-:Y:S01]  /*59c0*/  FADD.FTZ R12, R7, R0 ;  /* 0x00000000070c7221 */ /* 0x001fe20000010000 */
[----:B------:R-:W-:-:S04]  /*59d0*/  IMAD.MOV.U32 R0, RZ, RZ, RZ ;  /* 0x000000ffff007224 */ /* 0x000fc800078e00ff */
[----:B------:R-:W-:-:S13]  /*59e0*/  FSETP.NE.FTZ.AND P1, PT, R12, RZ, PT ;  /* 0x000000ff0c00720b */ /* 0x000fda0003f35000 */
[----:B------:R-:W0:Y:S01]  /*59f0*/  @P1 MUFU.LG2 R10, R12 ;  /* 0x0000000c000a1308 */ /* 0x000e220000000c00 */
[----:B-1----:R-:W-:Y:S01]  /*5a00*/  FADD.FTZ R13, R2, R9 ;  /* 0x00000009020d7221 */ /* 0x002fe20000010000 */
[----:B------:R-:W-:Y:S02]  /*5a10*/  IMAD.MOV.U32 R9, RZ, RZ, RZ ;  /* 0x000000ffff097224 */ /* 0x000fe400078e00ff */
[----:B------:R-:W-:Y:S02]  /*5a20*/  IMAD.U32 R2, RZ, RZ, UR7 ;  /* 0x00000007ff027e24 */ /* 0x000fe4000f8e00ff */
[----:B------:R-:W-:Y:S02]  /*5a30*/  FSETP.NE.FTZ.AND P2, PT, R13, RZ, PT ;  /* 0x000000ff0d00720b */ /* 0x000fe40003f55000 */
[----:B------:R-:W1:Y:S01]  /*5a40*/  @P1 MUFU.RCP R9, R12 ;  /* 0x0000000c00091308 */ /* 0x000e620000001000 */
[----:B------:R-:W-:Y:S01]  /*5a50*/  @P1 FMUL.FTZ R2, R2, 0.69314718246459960938 ;  /* 0x3f31721802021820 */ /* 0x000fe20000410000 */
[----:B0-----:R-:W-:-:S09]  /*5a60*/  @P1 FMUL.FTZ R7, R10, 0.69314718246459960938 ;  /* 0x3f3172180a071820 */ /* 0x001fd20000410000 */
[----:B------:R-:W0:Y:S01]  /*5a70*/  @P2 MUFU.LG2 R11, R13 ;  /* 0x0000000d000b2308 */ /* 0x000e220000000c00 */
[----:B------:R-:W-:Y:S01]  /*5a80*/  @P2 FMUL.FTZ R8, R8, 0.69314718246459960938 ;  /* 0x3f31721808082820 */ /* 0x000fe20000410000 */
[----:B------:R-:W-:Y:S01]  /*5a90*/  @P1 FFMA.FTZ R6, R2, R3, R7 ;  /* 0x0000000302061223 */ /* 0x000fe20000010007 */
[-C--:B-1----:R-:W-:Y:S01]  /*5aa0*/  FMUL.FTZ R24, R24, R9.reuse ;  /* 0x0000000918187220 */ /* 0x082fe20000410000 */
[----:B------:R-:W-:-:S04]  /*5ab0*/  FMUL.FTZ R25, R25, R9 ;  /* 0x0000000919197220 */ /* 0x000fc80000410000 */
[----:B------:R-:W1:Y:S01]  /*5ac0*/  @P2 MUFU.RCP R0, R13 ;  /* 0x0000000d00002308 */ /* 0x000e620000001000 */
[-C--:B------:R-:W-:Y:S01]  /*5ad0*/  FMUL.FTZ R28, R28, R9.reuse ;  /* 0x000000091c1c7220 */ /* 0x080fe20000410000 */
[-C--:B------:R-:W-:Y:S01]  /*5ae0*/  FMUL.FTZ R29, R29, R9.reuse ;  /* 0x000000091d1d7220 */ /* 0x080fe20000410000 */
[-C--:B------:R-:W-:Y:S01]  /*5af0*/  FMUL.FTZ R32, R32, R9.reuse ;  /* 0x0000000920207220 */ /* 0x080fe20000410000 */
[-C--:B------:R-:W-:Y:S01]  /*5b00*/  FMUL.FTZ R33, R33, R9.reuse ;  /* 0x0000000921217220 */ /* 0x080fe20000410000 */
[-C--:B------:R-:W-:Y:S01]  /*5b10*/  FMUL.FTZ R36, R36, R9.reuse ;  /* 0x0000000924247220 */ /* 0x080fe20000410000 */
[-C--:B------:R-:W-:Y:S01]  /*5b20*/  FMUL.FTZ R37, R37, R9.reuse ;  /* 0x0000000925257220 */ /* 0x080fe20000410000 */
[-C--:B------:R-:W-:Y:S01]  /*5b30*/  FMUL.FTZ R40, R40, R9.reuse ;  /* 0x0000000928287220 */ /* 0x080fe20000410000 */
[-C--:B------:R-:W-:Y:S01]  /*5b40*/  FMUL.FTZ R41, R41, R9.reuse ;  /* 0x0000000929297220 */ /* 0x080fe20000410000 */
[----:B0-----:R-:W-:Y:S01]  /*5b50*/  @P2 FMUL.FTZ R11, R11, 0.69314718246459960938 ;  /* 0x3f3172180b0b2820 */ /* 0x001fe20000410000 */
        /* <DEDUP_REMOVED lines=53> */
[----:B------:R-:W-:Y:S01]  /*5eb0*/  FMUL.FTZ R149, R149, R9 ;  /* 0x0000000995957220 */ /* 0x000fe20000410000 */
[-C--:B-1----:R-:W-:Y:S01]  /*5ec0*/  FMUL.FTZ R26, R26, R0.reuse ;  /* 0x000000001a1a7220 */ /* 0x082fe20000410000 */
        /* <DEDUP_REMOVED lines=63> */
[----:B------:R-:W-:-:S07]  /*62c0*/  @P2 FFMA.FTZ R5, R8, R4, R11 ;  /* 0x0000000408052223 */ /* 0x000fce000001000b */
.L_x_12:
[----:B------:R-:W-:Y:S05]  /*62d0*/  @P0 BRA `(.L_x_33) ;  /* 0x00000020004c0947 */ /* 0x000fea0003800000 */
[----:B------:R-:W0:Y:S01]  /*62e0*/  S2R R0, SR_TID.X ;  /* 0x0000000000007919 */ /* 0x000e220000002100 */
[----:B------:R-:W1:Y:S01]  /*62f0*/  LDC R8, c[0x0][0xbe8] ;  /* 0x0002fa00ff087b82 */ /* 0x000e620000000800 */
[----:B------:R-:W-:Y:S01]  /*6300*/  USHF.R.S32.HI UR7, URZ, 0x1f, UR36 ;  /* 0x0000001f3f077899 */ /* 0x000fe20008011424 */
[----:B------:R-:W-:Y:S01]  /*6310*/  BSSY B0, `(.L_x_34) ;  /* 0x000014b000007945 */ /* 0x000fe20003800000 */
[----:B------:R-:W2:Y:S01]  /*6320*/  S2R R16, SR_CTAID.X ;  /* 0x0000000000107919 */ /* 0x000ea20000002500 */
[----:B------:R-:W-:Y:S02]  /*6330*/  ULDC.64 UR8, c[0x0][0xbd0] ;  /* 0x0002f40000087ab9 */ /* 0x000fe40000000a00 */
[----:B------:R-:W-:Y:S02]  /*6340*/  UIMAD UR6, UR7, UR8, URZ ;  /* 0x00000008070672a4 */ /* 0x000fe4000f8e023f */
[----:B------:R-:W3:Y:S01]  /*6350*/  S2UR UR12, SR_CTAID.Z ;  /* 0x00000000000c79c3 */ /* 0x000ee20000002700 */
[----:B------:R-:W-:-:S02]  /*6360*/  UIMAD.WIDE.U32 UR4, UR36, UR8, URZ ;  /* 0x00000008240472a5 */ /* 0x000fc4000f8e003f */
[----:B------:R-:W-:-:S03]  /*6370*/  UIMAD UR6, UR36, UR9, UR6 ;  /* 0x00000009240672a4 */ /* 0x000fc6000f8e0206 */
[----:B------:R-:W-:Y:S01]  /*6380*/  ULDC.64 UR8, c[0x0][0xb38] ;  /* 0x0002ce0000087ab9 */ /* 0x000fe20000000a00 */
[----:B------:R-:W-:Y:S01]  /*6390*/  UIADD3 UR6, UR5, UR6, URZ ;  /* 0x0000000605067290 */ /* 0x000fe2000fffe03f */
[----:B------:R-:W4:Y:S01]  /*63a0*/  LDC.64 R18, c[0x0][0xbd8] ;  /* 0x0002f600ff127b82 */ /* 0x000f220000000a00 */
[----:B------:R-:W-:-:S07]  /*63b0*/  UIMAD UR7, UR7, UR8, URZ ;  /* 0x00000008070772a4 */ /* 0x000fce000f8e023f */
[----:B------:R-:W-:Y:S01]  /*63c0*/  BAR.SYNC.DEFER_BLOCKING 0x1, 0x100 ;  /* 0x0044000000007b1d */ /* 0x000fe20000010000 */
[----:B-1----:R-:W-:-:S07]  /*63d0*/  ISETP.NE.AND P0, PT, R8, 0x1, PT ;  /* 0x000000010800780c */ /* 0x002fce0003f05270 */
[----:B------:R-:W1:Y:S01]  /*63e0*/  S2UR UR11, SR_CTAID.Y ;  /* 0x00000000000b79c3 */ /* 0x000e620000002600 */
[----:B0-----:R-:W-:Y:S01]  /*63f0*/  VIADD R14, R0, 0xffffff80 ;  /* 0xffffff80000e7836 */ /* 0x001fe20000000000 */
[----:B---3--:R-:W-:-:S06]  /*6400*/  USHF.R.S32.HI UR10, URZ, 0x1f, UR12 ;  /* 0x0000001f3f0a7899 */ /* 0x008fcc000801140c */
[----:B------:R-:W1:Y:S01]  /*6410*/  LDC R23, c[0x0][0xc50] ;  /* 0x00031400ff177b82 */ /* 0x000e620000000800 */
[----:B------:R-:W-:-:S04]  /*6420*/  SHF.R.S32.HI R7, RZ, 0x1f, R14 ;  /* 0x0000001fff077819 */ /* 0x000fc8000001140e */
[----:B------:R-:W-:-:S03]  /*6430*/  LEA.HI R2, R7, R14, RZ, 0x7 ;  /* 0x0000000e07027211 */ /* 0x000fc600078f38ff */
[----:B------:R-:W0:Y:S01]  /*6440*/  LDC.64 R20, c[0x0][0xb40] ;  /* 0x0002d000ff147b82 */ /* 0x000e220000000a00 */
[----:B------:R-:W-:Y:S02]  /*6450*/  LEA.HI R7, R7, R14, RZ, 0x2 ;  /* 0x0000000e07077211 */ /* 0x000fe400078f10ff */
[----:B------:R-:W-:Y:S02]  /*6460*/  LOP3.LUT R3, R2, 0xffffff80, RZ, 0xc0, !PT ;  /* 0xffffff8002037812 */ /* 0x000fe400078ec0ff */
[----:B------:R-:W-:Y:S02]  /*6470*/  SHF.R.S32.HI R9, RZ, 0x7, R2 ;  /* 0x00000007ff097819 */ /* 0x000fe40000011402 */
[----:B------:R-:W-:Y:S01]  /*6480*/  LOP3.LUT R7, R7, 0xfffffffc, RZ, 0xc0, !PT ;  /* 0xfffffffc07077812 */ /* 0x000fe200078ec0ff */
[----:B------:R-:W-:Y:S01]  /*6490*/  IMAD.IADD R0, R14, 0x1, -R3 ;  /* 0x000000010e007824 */ /* 0x000fe200078e0a03 */
[----:B------:R-:W-:Y:S01]  /*64a0*/  LEA.HI R2, R2, R9, RZ, 0x1 ;  /* 0x0000000902027211 */ /* 0x000fe200078f08ff */
[----:B------:R-:W3:Y:S02]  /*64b0*/  @P0 LDC R17, c[0x0][0xbf0] ;  /* 0x0002fc00ff110b82 */ /* 0x000ee40000000800 */
[----:B------:R-:W-:Y:S01]  /*64c0*/  IMAD.IADD R7, R14, 0x1, -R7 ;  /* 0x000000010e077824 */ /* 0x000fe200078e0a07 */
[----:B------:R-:W-:-:S02]  /*64d0*/  SHF.R.S32.HI R11, RZ, 0x1f, R0 ;  /* 0x0000001fff0b7819 */ /* 0x000fc40000011400 */
[----:B------:R-:W-:Y:S02]  /*64e0*/  LOP3.LUT R2, R2, 0x3fffffe, RZ, 0xc0, !PT ;  /* 0x03fffffe02027812 */ /* 0x000fe400078ec0ff */
[----:B------:R-:W-:Y:S01]  /*64f0*/  LEA.HI R10, R11, R0, RZ, 0x2 ;  /* 0x000000000b0a7211 */ /* 0x000fe200078f10ff */
[----:B------:R-:W5:Y:S03]  /*6500*/  @P0 LDC R14, c[0x0][0xbec] ;  /* 0x0002fb00ff0e0b82 */ /* 0x000f660000000800 */
[--C-:B------:R-:W-:Y:S02]  /*6510*/  SHF.R.S32.HI R3, RZ, 0x2, R10.reuse ;  /* 0x00000002ff037819 */ /* 0x100fe4000001140a */
[----:B------:R-:W-:-:S03]  /*6520*/  SHF.R.S32.HI R4, RZ, 0x1f, R10 ;  /* 0x0000001fff047819 */ /* 0x000fc6000001140a */
[----:B------:R-:W3:Y:S01]  /*6530*/  @P0 LDC R22, c[0x0][0xbec] ;  /* 0x0002fb00ff160b82 */ /* 0x000ee20000000800 */
[----:B------:R-:W-:-:S04]  /*6540*/  LEA.HI R4, R4, R3, RZ, 0x3 ;  /* 0x0000000304047211 */ /* 0x000fc800078f18ff */
[----:B------:R-:W-:Y:S02]  /*6550*/  LOP3.LUT R12, R4, 0xfffffff8, RZ, 0xc0, !PT ;  /* 0xfffffff8040c7812 */ /* 0x000fe400078ec0ff */
[----:B------:R-:W-:Y:S01]  /*6560*/  IADD3 R4, R9, -R2, RZ ;  /* 0x8000000209047210 */ /* 0x000fe20007ffe0ff */
[----:B------:R-:W3:Y:S01]  /*6570*/  @P0 LDC R153, c[0x0][0xbf0] ;  /* 0x0002fc00ff990b82 */ /* 0x000ee20000000800 */
[----:B------:R-:W-:Y:S01]  /*6580*/  LEA.HI R9, R7, R7, RZ, 0x1 ;  /* 0x0000000707097211 */ /* 0x000fe200078f08ff */
[----:B------:R-:W-:Y:S01]  /*6590*/  IMAD.IADD R3, R3, 0x1, -R12 ;  /* 0x0000000103037824 */ /* 0x000fe200078e0a0c */
[----:B------:R-:W-:Y:S02]  /*65a0*/  LEA.HI R2, R11, R0, RZ, 0x5 ;  /* 0x000000000b027211 */ /* 0x000fe400078f28ff */
[----:B------:R-:W-:Y:S02]  /*65b0*/  LOP3.LUT R12, R9, 0x1ffffffe, RZ, 0xc0, !PT ;  /* 0x1ffffffe090c7812 */ /* 0x000fe400078ec0ff */
[----:B------:R-:W-:-:S03]  /*65c0*/  SHF.R.S32.HI R2, RZ, 0x5, R2 ;  /* 0x00000005ff027819 */ /* 0x000fc60000011402 */
[----:B------:R-:W-:Y:S02]  /*65d0*/  IMAD.IADD R12, R7, 0x1, -R12 ;  /* 0x00000001070c7824 */ /* 0x000fe400078e0a0c */
[----:B------:R-:W-:Y:S01]  /*65e0*/  IMAD R7, R2, 0x10, R3 ;  /* 0x0000001002077824 */ /* 0x000fe200078e0203 */
[----:B------:R-:W-:Y:S01]  /*65f0*/  MOV R3, UR5 ;  /* 0x0000000500037c02 */ /* 0x000fe20008000f00 */
[----:B------:R-:W-:Y:S01]  /*6600*/  IMAD.U32 R2, RZ, RZ, UR4 ;  /* 0x00000004ff027e24 */ /* 0x000fe2000f8e00ff */
[----:B------:R-:W-:Y:S01]  /*6610*/  UIMAD.WIDE.U32 UR4, UR36, UR8, URZ ;  /* 0x00000008240472a5 */ /* 0x000fe2000f8e003f */
[----:B------:R-:W-:Y:S02]  /*6620*/  IMAD R9, R4, 0x40, R7 ;  /* 0x0000004004097824 */ /* 0x000fe400078e0207 */
[----:B------:R-:W-:Y:S01]  /*6630*/  IMAD.U32 R3, RZ, RZ, UR6 ;  /* 0x00000006ff037e24 */ /* 0x000fe2000f8e00ff */
[----:B------:R-:W-:Y:S01]  /*6640*/  UIMAD UR6, UR36, UR9, UR7 ;  /* 0x00000009240672a4 */ /* 0x000fe2000f8e0207 */
[----:B------:R-:W-:-:S02]  /*6650*/  IMAD R12, R12, 0x8, R9 ;  /* 0x000000080c0c7824 */ /* 0x000fc400078e0209 */
[----:B----4-:R-:W-:Y:S01]  /*6660*/  IMAD R4, R18, UR10, RZ ;  /* 0x0000000a12047c24 */ /* 0x010fe2000f8e02ff */
[----:B------:R-:W-:Y:S01]  /*6670*/  UIADD3 UR6, UR5, UR6, URZ ;  /* 0x0000000605067290 */ /* 0x000fe2000fffe03f */
[----:B--2---:R-:W-:Y:S01]  /*6680*/  IMAD R7, R16, 0x80, R12 ;  /* 0x0000008010077824 */ /* 0x004fe200078e020c */
[----:B------:R-:W-:Y:S01]  /*6690*/  MOV R12, UR4 ;  /* 0x00000004000c7c02 */ /* 0x000fe20008000f00 */
[----:B------:R-:W-:Y:S01]  /*66a0*/  IMAD.WIDE.U32 R2, R18, UR12, R2 ;  /* 0x0000000c12027c25 */ /* 0x000fe2000f8e0002 */
[----:B------:R-:W-:-:S03]  /*66b0*/  ULDC.64 UR8, c[0x0][0xb28] ;  /* 0x0002ca0000087ab9 */ /* 0x000fc60000000a00 */
[----:B------:R-:W-:Y:S02]  /*66c0*/  IMAD R18, RZ, RZ, -UR36 ;  /* 0x80000024ff127e24 */ /* 0x000fe4000f8e02ff */
[----:B------:R-:W-:Y:S02]  /*66d0*/  IMAD R15, R19, UR12, R4 ;  /* 0x0000000c130f7c24 */ /* 0x000fe4000f8e0204 */
[----:B-----5:R-:W-:-:S03]  /*66e0*/  @P0 IMAD.HI.U32 R4, R7, R14, RZ ;  /* 0x0000000e07040227 */ /* 0x020fc600078e00ff */
[----:B------:R-:W-:Y:S01]  /*66f0*/  IADD3 R3, R3, R15, RZ ;  /* 0x0000000f03037210 */ /* 0x000fe20007ffe0ff */
[----:B------:R-:W-:Y:S01]  /*6700*/  IMAD.U32 R13, RZ, RZ, UR5 ;  /* 0x00000005ff0d7e24 */ /* 0x000fe2000f8e00ff */
[----:B------:R-:W-:Y:S01]  /*6710*/  ULDC.64 UR4, c[0x0][0xbe0] ;  /* 0x0002f80000047ab9 */ /* 0x000fe20000000a00 */
[C---:B0-----:R-:W-:Y:S02]  /*6720*/  IMAD R14, R20.reuse, UR10, RZ ;  /* 0x0000000a140e7c24 */ /* 0x041fe4000f8e02ff */
[----:B-1----:R-:W-:Y:S02]  /*6730*/  IMAD R23, R23, R18, UR11 ;  /* 0x0000000b17177e24 */ /* 0x002fe4000f8e0212 */
[----:B------:R-:W-:Y:S01]  /*6740*/  IMAD.U32 R13, RZ, RZ, UR6 ;  /* 0x00000006ff0d7e24 */ /* 0x000fe2000f8e00ff */
[----:B------:R-:W-:Y:S01]  /*6750*/  ULDC.64 UR6, c[0x0][0xb48] ;  /* 0x0002d20000067ab9 */ /* 0x000fe20000000a00 */
[----:B------:R-:W-:Y:S01]  /*6760*/  IMAD.MOV.U32 R11, RZ, RZ, R7 ;  /* 0x000000ffff0b7224 */ /* 0x000fe200078e0007 */
[----:B---3--:R-:W-:Y:S01]  /*6770*/  @P0 SHF.R.U32.HI R11, RZ, R17, R4 ;  /* 0x00000011ff0b0219 */ /* 0x008fe20000011604 */
[----:B------:R-:W-:Y:S01]  /*6780*/  IMAD R17, R21, UR12, R14 ;  /* 0x0000000c15117c24 */ /* 0x000fe2000f8e020e */
[----:B------:R-:W-:Y:S01]  /*6790*/  SHF.R.S32.HI R14, RZ, 0x1f, R23 ;  /* 0x0000001fff0e7819 */ /* 0x000fe20000011417 */
[----:B------:R-:W-:-:S04]  /*67a0*/  IMAD.WIDE.U32 R12, R20, UR12, R12 ;  /* 0x0000000c140c7c25 */ /* 0x000fc8000f8e000c */
[----:B------:R-:W-:-:S04]  /*67b0*/  @P0 IMAD.HI.U32 R22, R7, R22, RZ ;  /* 0x0000001607160227 */ /* 0x000fc800078e00ff */
[----:B------:R-:W-:Y:S02]  /*67c0*/  IMAD.IADD R13, R13, 0x1, R17 ;  /* 0x000000010d0d7824 */ /* 0x000fe400078e0211 */
[----:B------:R-:W-:Y:S01]  /*67d0*/  IMAD.MOV.U32 R15, RZ, RZ, R7 ;  /* 0x000000ffff0f7224 */ /* 0x000fe200078e0007 */
[----:B------:R-:W-:Y:S01]  /*67e0*/  @P0 SHF.R.U32.HI R15, RZ, R153, R22 ;  /* 0x00000099ff0f0219 */ /* 0x000fe20000011616 */
[C---:B------:R-:W-:Y:S02]  /*67f0*/  IMAD R4, R14.reuse, UR4, RZ ;  /* 0x000000040e047c24 */ /* 0x040fe4000f8e02ff */
[----:B------:R-:W-:Y:S02]  /*6800*/  IMAD R17, R14, UR6, RZ ;  /* 0x000000060e117c24 */ /* 0x000fe4000f8e02ff */
[----:B------:R-:W-:-:S04]  /*6810*/  IMAD.WIDE.U32 R2, R23, UR4, R2 ;  /* 0x0000000417027c25 */ /* 0x000fc8000f8e0002 */
[----:B------:R-:W-:Y:S01]  /*6820*/  IMAD R14, R23, UR5, R4 ;  /* 0x00000005170e7c24 */ /* 0x000fe2000f8e0204 */
[----:B------:R-:W-:Y:S01]  /*6830*/  IADD3 R2, P0, R11, R2, RZ ;  /* 0x000000020b027210 */ /* 0x000fe20007f1e0ff */
[C---:B------:R-:W-:Y:S01]  /*6840*/  IMAD R19, R23.reuse, UR7, R17 ;  /* 0x0000000717137c24 */ /* 0x040fe2000f8e0211 */
[--C-:B------:R-:W-:Y:S01]  /*6850*/  SHF.R.S32.HI R17, RZ, 0x1f, R11.reuse ;  /* 0x0000001fff117819 */ /* 0x100fe2000001140b */
[----:B------:R-:W-:Y:S01]  /*6860*/  IMAD.MOV R11, RZ, RZ, -R11 ;  /* 0x000000ffff0b7224 */ /* 0x000fe200078e0a0b */
[----:B------:R-:W-:Y:S01]  /*6870*/  SHF.R.S32.HI R4, RZ, 0x1f, R15 ;  /* 0x0000001fff047819 */ /* 0x000fe2000001140f */
[----:B------:R-:W-:Y:S01]  /*6880*/  ULDC.64 UR4, c[0x0][0xb30] ;  /* 0x0002cc0000047ab9 */ /* 0x000fe20000000a00 */
[----:B------:R-:W-:Y:S01]  /*6890*/  IMAD.WIDE.U32 R12, R23, UR6, R12 ;  /* 0x00000006170c7c25 */ /* 0x000fe2000f8e000c */
[----:B------:R-:W-:Y:S01]  /*68a0*/  IADD3.X R3, R17, R3, R14, P0, !PT ;  /* 0x0000000311037210 */ /* 0x000fe200007fe40e */
[----:B------:R-:W-:Y:S02]  /*68b0*/  ULDC.64 UR6, c[0x0][0xbc8] ;  /* 0x0002f20000067ab9 */ /* 0x000fe40000000a00 */
[----:B------:R-:W-:Y:S01]  /*68c0*/  IMAD.MOV R18, RZ, RZ, -R15 ;  /* 0x000000ffff127224 */ /* 0x000fe200078e0a0f */
[----:B------:R-:W-:Y:S01]  /*68d0*/  IADD3 R13, R13, R19, RZ ;  /* 0x000000130d0d7210 */ /* 0x000fe20007ffe0ff */
[----:B------:R-:W-:-:S02]  /*68e0*/  IMAD R4, R4, UR4, RZ ;  /* 0x0000000404047c24 */ /* 0x000fc4000f8e02ff */
[C-C-:B------:R-:W-:Y:S02]  /*68f0*/  IMAD R11, R8.reuse, R11, R7.reuse ;  /* 0x0000000b080b7224 */ /* 0x140fe400078e0207 */
[----:B------:R-:W-:Y:S02]  /*6900*/  IMAD R7, R8, R18, R7 ;  /* 0x0000001208077224 */ /* 0x000fe400078e0207 */
[C---:B------:R-:W-:Y:S01]  /*6910*/  IMAD R17, R15.reuse, UR5, R4 ;  /* 0x000000050f117c24 */ /* 0x040fe2000f8e0204 */
[----:B------:R-:W-:Y:S01]  /*6920*/  SHF.R.S32.HI R4, RZ, 0x1f, R11 ;  /* 0x0000001fff047819 */ /* 0x000fe2000001140b */
[----:B------:R-:W-:Y:S01]  /*6930*/  IMAD.WIDE.U32 R12, R15, UR4, R12 ;  /* 0x000000040f0c7c25 */ /* 0x000fe2000f8e000c */
[----:B------:R-:W-:Y:S01]  /*6940*/  SHF.R.S32.HI R14, RZ, 0x1f, R7 ;  /* 0x0000001fff0e7819 */ /* 0x000fe20000011407 */
[----:B------:R-:W0:Y:S01]  /*6950*/  S2UR UR5, SR_CgaCtaId ;  /* 0x00000000000579c3 */ /* 0x000e220000008800 */
[----:B------:R-:W-:Y:S01]  /*6960*/  UMOV UR4, 0x400 ;  /* 0x0000040000047882 */ /* 0x000fe20000000000 */
[----:B------:R-:W-:-:S02]  /*6970*/  IMAD R4, R4, UR6, RZ ;  /* 0x0000000604047c24 */ /* 0x000fc4000f8e02ff */
[----:B------:R-:W-:Y:S02]  /*6980*/  IMAD.IADD R13, R13, 0x1, R17 ;  /* 0x000000010d0d7824 */ /* 0x000fe400078e0211 */
[----:B------:R-:W-:Y:S02]  /*6990*/  IMAD R14, R14, UR8, RZ ;  /* 0x000000080e0e7c24 */ /* 0x000fe4000f8e02ff */
[C---:B------:R-:W-:Y:S02]  /*69a0*/  IMAD R15, R11.reuse, UR7, R4 ;  /* 0x000000070b0f7c24 */ /* 0x040fe4000f8e0204 */
[----:B------:R-:W-:Y:S01]  /*69b0*/  IMAD.WIDE.U32 R2, R11, UR6, R2 ;  /* 0x000000060b027c25 */ /* 0x000fe2000f8e0002 */
[----:B------:R-:W-:-:S03]  /*69c0*/  ULDC.64 UR6, c[0x0][0xba8] ;  /* 0x0002ea0000067ab9 */ /* 0x000fc60000000a00 */
[C---:B------:R-:W-:Y:S01]  /*69d0*/  IMAD R11, R7.reuse, UR9, R14 ;  /* 0x00000009070b7c24 */ /* 0x040fe2000f8e020e */
[----:B------:R-:W-:Y:S01]  /*69e0*/  LEA R17, P0, R2, UR6, 0x2 ;  /* 0x0000000602117c11 */ /* 0x000fe2000f8010ff */
[----:B------:R-:W-:Y:S01]  /*69f0*/  IMAD.WIDE.U32 R12, R7, UR8, R12 ;  /* 0x00000008070c7c25 */ /* 0x000fe2000f8e000c */
[----:B------:R-:W-:Y:S01]  /*6a00*/  ULDC.64 UR8, c[0x0][0xb00] ;  /* 0x0002c00000087ab9 */ /* 0x000fe20000000a00 */
[----:B------:R-:W-:Y:S02]  /*6a10*/  ULDC UR6, c[0x0][0xa88] ;  /* 0x0002a20000067ab9 */ /* 0x000fe40000000800 */
[----:B------:R-:W-:Y:S01]  /*6a20*/  IMAD.IADD R3, R3, 0x1, R15 ;  /* 0x0000000103037824 */ /* 0x000fe200078e020f */
[----:B------:R-:W-:Y:S01]  /*6a30*/  LEA R4, P1, R12, UR8, 0x2 ;  /* 0x000000080c047c11 */ /* 0x000fe2000f8210ff */
[----:B------:R-:W-:Y:S01]  /*6a40*/  IMAD.IADD R7, R13, 0x1, R11 ;  /* 0x000000010d077824 */ /* 0x000fe200078e020b */
[----:B------:R-:W-:Y:S01]  /*6a50*/  SHFL.IDX PT, R14, R17, 0x1, 0x1c1f ;  /* 0x003c1f00110e7f89 */ /* 0x000fe200000e0000 */
[----:B------:R-:W-:Y:S01]  /*6a60*/  IMAD R11, R16, 0x80, R9 ;  /* 0x00000080100b7824 */ /* 0x000fe200078e0209 */
[----:B------:R-:W-:Y:S01]  /*6a70*/  LEA.HI.X R18, R2, UR7, R3, 0x2, P0 ;  /* 0x0000000702127c11 */ /* 0x000fe200080f1403 */
[----:B0-----:R-:W-:Y:S01]  /*6a80*/  ULEA UR4, UR5, UR4, 0x18 ;  /* 0x0000000405047291 */ /* 0x001fe2000f8ec03f */
[----:B------:R-:W-:Y:S01]  /*6a90*/  LEA.HI.X R7, R12, UR9, R7, 0x2, P1 ;  /* 0x000000090c077c11 */ /* 0x000fe200088f1407 */
[----:B------:R-:W-:Y:S01]  /*6aa0*/  IMAD R8, R8, UR6, RZ ;  /* 0x0000000608087c24 */ /* 0x000fe2000f8e02ff */
[----:B------:R0:W-:Y:S01]  /*6ab0*/  SHFL.IDX PT, R12, R17, RZ, 0x1c1f ;  /* 0x001c1fff110c7589 */ /* 0x0001e200000e0000 */
[----:B------:R-:W-:Y:S01]  /*6ac0*/  LOP3.LUT P0, RZ, R0, 0x3, RZ, 0xc0, !PT ;  /* 0x0000000300ff7812 */ /* 0x000fe2000780c0ff */
[----:B------:R-:W-:Y:S01]  /*6ad0*/  UIADD3 UR4, UR4, 0x22820, URZ ;  /* 0x0002282004047890 */ /* 0x000fe2000fffe03f */
[C---:B------:R-:W-:Y:S01]  /*6ae0*/  IADD3 R9, R11.reuse, 0x8, RZ ;  /* 0x000000080b097810 */ /* 0x040fe20007ffe0ff */
[----:B------:R-:W1:Y:S01]  /*6af0*/  SHFL.IDX PT, R13, R18, RZ, 0x1c1f ;  /* 0x001c1fff120d7589 */ /* 0x000e6200000e0000 */
[-C--:B------:R-:W-:Y:S01]  /*6b00*/  ISETP.GE.OR P1, PT, R11, R8.reuse, P0 ;  /* 0x000000080b00720c */ /* 0x080fe20000726670 */
[----:B------:R-:W-:Y:S01]  /*6b10*/  UPRMT UR4, URZ, 0x654, UR4 ;  /* 0x000006543f047896 */ /* 0x000fe20008000004 */
[-C--:B------:R-:W-:Y:S01]  /*6b20*/  ISETP.GE.OR P0, PT, R9, R8.reuse, P0 ;  /* 0x000000080900720c */ /* 0x080fe20000706670 */
[----:B------:R-:W2:Y:S01]  /*6b30*/  SHFL.IDX PT, R15, R18, 0x1, 0x1c1f ;  /* 0x003c1f00120f7f89 */ /* 0x000ea200000e0000 */
[----:B------:R-:W-:-:S02]  /*6b40*/  ISETP.GE.AND P2, PT, R11, R8, PT ;  /* 0x000000080b00720c */ /* 0x000fc40003f46270 */
[----:B0-----:R-:W-:Y:S01]  /*6b50*/  LOP3.LUT R17, R10, 0x7ffffffc, RZ, 0xc0, !PT ;  /* 0x7ffffffc0a117812 */ /* 0x001fe200078ec0ff */
[----:B------:R0:W3:Y:S03]  /*6b60*/  SHFL.IDX PT, R2, R4, RZ, 0x1c1f ;  /* 0x001c1fff04027589 */ /* 0x0000e600000e0000 */
[----:B------:R-:W-:Y:S01]  /*6b70*/  SYNCS.ARRIVE.TRANS64.RED.A1T0 RZ, [UR4], RZ ;  /* 0x000000ffffff79a7 */ /* 0x000fe20008100404 */
[----:B------:R-:W-:Y:S01]  /*6b80*/  IMAD.IADD R0, R0, 0x1, -R17 ;  /* 0x0000000100007824 */ /* 0x000fe200078e0a11 */
[----:B------:R0:W4:Y:S03]  /*6b90*/  SHFL.IDX PT, R3, R7, RZ, 0x1c1f ;  /* 0x001c1fff07037589 */ /* 0x00012600000e0000 */
[----:B------:R-:W-:Y:S01]  /*6ba0*/  IMAD.SHL.U32 R0, R0, 0x2, RZ ;  /* 0x0000000200007824 */ /* 0x000fe200078e00ff */
[----:B-1----:R0:W-:Y:S04]  /*6bb0*/  @!P1 ST.E desc[UR44][R12.64], R6 ;  /* 0x000000060c009985 */ /* 0x0021e8000c10192c */
[----:B--2---:R0:W-:Y:S01]  /*6bc0*/  @!P0 ST.E desc[UR44][R14.64], R5 ;  /* 0x000000050e008985 */ /* 0x0041e2000c10192c */
[----:B------:R-:W-:Y:S05]  /*6bd0*/  @P2 BRA `(.L_x_35) ;  /* 0x0000000800f82947 */ /* 0x000fea0003800000 */
[C---:B0-----:R-:W-:Y:S01]  /*6be0*/  VIADD R5, R0.reuse, 0x8 ;  /* 0x0000000800057836 */ /* 0x041fe20000000000 */
[----:B------:R-:W-:Y:S01]  /*6bf0*/  ULDC UR4, c[0x0][0xac8] ;  /* 0x0002b20000047ab9 */ /* 0x000fe20000000800 */
[C---:B------:R-:W-:Y:S01]  /*6c00*/  VIADD R6, R0.reuse, 0x10 ;  /* 0x0000001000067836 */ /* 0x040fe20000000000 */
[C---:B------:R-:W-:Y:S01]  /*6c10*/  IADD3 R10, R0.reuse, 0x18, RZ ;  /* 0x00000018000a7810 */ /* 0x040fe20007ffe0ff */
[C---:B------:R-:W-:Y:S01]  /*6c20*/  VIADD R18, R0.reuse, 0x20 ;  /* 0x0000002000127836 */ /* 0x040fe20000000000 */
[----:B------:R-:W-:Y:S01]  /*6c30*/  ISETP.GE.AND P3, PT, R5, UR4, PT ;  /* 0x0000000405007c0c */ /* 0x000fe2000bf66270 */
[----:B------:R-:W-:Y:S01]  /*6c40*/  VIADD R19, R0, 0x28 ;  /* 0x0000002800137836 */ /* 0x000fe20000000000 */
[----:B------:R-:W-:Y:S01]  /*6c50*/  ISETP.GE.AND P4, PT, R6, UR4, PT ;  /* 0x0000000406007c0c */ /* 0x000fe2000bf86270 */
[----:B------:R-:W-:Y:S01]  /*6c60*/  VIADD R21, R0, 0x48 ;  /* 0x0000004800157836 */ /* 0x000fe20000000000 */
[----:B------:R-:W-:Y:S01]  /*6c70*/  ISETP.GE.AND P5, PT, R10, UR4, PT ;  /* 0x000000040a007c0c */ /* 0x000fe2000bfa6270 */
[C---:B------:R-:W-:Y:S01]  /*6c80*/  VIADD R22, R0.reuse, 0x50 ;  /* 0x0000005000167836 */ /* 0x040fe20000000000 */
[C---:B------:R-:W-:Y:S01]  /*6c90*/  ISETP.GE.AND P2, PT, R0.reuse, UR4, PT ;  /* 0x0000000400007c0c */ /* 0x040fe2000bf46270 */
[----:B------:R-:W-:Y:S01]  /*6ca0*/  VIADD R23, R0, 0x58 ;  /* 0x0000005800177836 */ /* 0x000fe20000000000 */
[----:B------:R-:W-:-:S02]  /*6cb0*/  ISETP.GE.AND P0, PT, R18, UR4, PT ;  /* 0x0000000412007c0c */ /* 0x000fc4000bf06270 */
[----:B------:R-:W-:Y:S02]  /*6cc0*/  ISETP.GE.AND P1, PT, R19, UR4, PT ;  /* 0x0000000413007c0c */ /* 0x000fe4000bf26270 */
[----:B------:R-:W-:Y:S02]  /*6cd0*/  IADD3 R20, R0, 0x40, RZ ;  /* 0x0000004000147810 */ /* 0x000fe40007ffe0ff */
[----:B------:R-:W-:Y:S02]  /*6ce0*/  @!P3 LEA.HI R5, R5, R5, RZ, 0x1 ;  /* 0x000000050505b211 */ /* 0x000fe400078f08ff */
[----:B------:R-:W-:Y:S02]  /*6cf0*/  @!P4 LEA.HI R6, R6, R6, RZ, 0x1 ;  /* 0x000000060606c211 */ /* 0x000fe400078f08ff */
[----:B------:R-:W-:Y:S02]  /*6d00*/  @!P5 LEA.HI R10, R10, R10, RZ, 0x1 ;  /* 0x0000000a0a0ad211 */ /* 0x000fe400078f08ff */
[----:B------:R-:W-:-:S02]  /*6d10*/  @!P3 LOP3.LUT R5, R5, 0xfffffffe, RZ, 0xc0, !PT ;  /* 0xfffffffe0505b812 */ /* 0x000fc400078ec0ff */
[----:B------:R-:W-:Y:S01]  /*6d20*/  @!P4 LOP3.LUT R15, R6, 0xfffffffe, RZ, 0xc0, !PT ;  /* 0xfffffffe060fc812 */ /* 0x000fe200078ec0ff */
[----:B------:R-:W-:Y:S01]  /*6d30*/  VIADD R6, R0, 0x38 ;  /* 0x0000003800067836 */ /* 0x000fe20000000000 */
[----:B------:R-:W-:Y:S01]  /*6d40*/  @!P5 LOP3.LUT R17, R10, 0xfffffffe, RZ, 0xc0, !PT ;  /* 0xfffffffe0a11d812 */ /* 0x000fe200078ec0ff */
[--C-:B---34-:R-:W-:Y:S01]  /*6d50*/  @!P2 IMAD.WIDE R10, R0, 0x4, R2.reuse ;  /* 0x00000004000aa825 */ /* 0x118fe200078e0202 */
[----:B------:R-:W-:Y:S02]  /*6d60*/  ISETP.GE.AND P6, PT, R22, UR4, PT ;  /* 0x0000000416007c0c */ /* 0x000fe4000bfc6270 */
[----:B------:R-:W-:Y:S01]  /*6d70*/  @!P0 LEA.HI R18, R18, R18, RZ, 0x1 ;  /* 0x0000001212128211 */ /* 0x000fe200078f08ff */
[--C-:B------:R-:W-:Y:S01]  /*6d80*/  @!P3 IMAD.WIDE R12, R5, 0x4, R2.reuse ;  /* 0x00000004050cb825 */ /* 0x100fe200078e0202 */
[----:B------:R0:W-:Y:S01]  /*6d90*/  @!P2 ST.E.64 desc[UR44][R10.64], R24 ;  /* 0x000000180a00a985 */ /* 0x0001e2000c101b2c */
[----:B------:R-:W-:Y:S02]  /*6da0*/  @!P1 LEA.HI R19, R19, R19, RZ, 0x1 ;  /* 0x0000001313139211 */ /* 0x000fe400078f08ff */
[----:B------:R-:W-:Y:S01]  /*6db0*/  VIADD R5, R0, 0x30 ;  /* 0x0000003000057836 */ /* 0x000fe20000000000 */
[----:B------:R1:W-:Y:S01]  /*6dc0*/  @!P3 ST.E.64 desc[UR44][R12.64], R28 ;  /* 0x0000001c0c00b985 */ /* 0x0003e2000c101b2c */
[----:B------:R-:W-:Y:S01]  /*6dd0*/  @!P4 IMAD.WIDE R14, R15, 0x4, R2 ;  /* 0x000000040f0ec825 */ /* 0x000fe200078e0202 */
[----:B------:R-:W-:-:S02]  /*6de0*/  ISETP.GE.AND P3, PT, R6, UR4, PT ;  /* 0x0000000406007c0c */ /* 0x000fc4000bf66270 */
[----:B------:R-:W-:Y:S01]  /*6df0*/  ISETP.GE.AND P2, PT, R5, UR4, PT ;  /* 0x0000000405007c0c */ /* 0x000fe2000bf46270 */
[----:B------:R-:W-:Y:S01]  /*6e00*/  @!P5 IMAD.WIDE R16, R17, 0x4, R2 ;  /* 0x000000041110d825 */ /* 0x000fe200078e0202 */
[----:B------:R2:W-:Y:S01]  /*6e10*/  @!P4 ST.E.64 desc[UR44][R14.64], R32 ;  /* 0x000000200e00c985 */ /* 0x0005e2000c101b2c */
[----:B------:R-:W-:Y:S02]  /*6e20*/  ISETP.GE.AND P4, PT, R20, UR4, PT ;  /* 0x0000000414007c0c */ /* 0x000fe4000bf86270 */
[----:B------:R-:W-:Y:S01]  /*6e30*/  @!P6 LEA.HI R22, R22, R22, RZ, 0x1 ;  /* 0x000000161616e211 */ /* 0x000fe200078f08ff */
[----:B------:R3:W-:Y:S01]  /*6e40*/  @!P5 ST.E.64 desc[UR44][R16.64], R36 ;  /* 0x000000241000d985 */ /* 0x0007e2000c101b2c */
[----:B------:R-:W-:Y:S01]  /*6e50*/  ISETP.GE.AND P5, PT, R21, UR4, PT ;  /* 0x0000000415007c0c */ /* 0x000fe2000bfa6270 */
[----:B0-----:R-:W-:Y:S01]  /*6e60*/  VIADD R24, R0, 0x60 ;  /* 0x0000006000187836 */ /* 0x001fe20000000000 */
[----:B------:R-:W-:Y:S02]  /*6e70*/  @!P0 LOP3.LUT R11, R18, 0xfffffffe, RZ, 0xc0, !PT ;  /* 0xfffffffe120b8812 */ /* 0x000fe400078ec0ff */
[----:B-1----:R-:W-:-:S02]  /*6e80*/  @!P1 LOP3.LUT R13, R19, 0xfffffffe, RZ, 0xc0, !PT ;  /* 0xfffffffe130d9812 */ /* 0x002fc400078ec0ff */
[----:B------:R-:W-:Y:S01]  /*6e90*/  @!P2 LEA.HI R5, R5, R5, RZ, 0x1 ;  /* 0x000000050505a211 */ /* 0x000fe200078f08ff */
[--C-:B------:R-:W-:Y:S01]  /*6ea0*/  @!P0 IMAD.WIDE R10, R11, 0x4, R2.reuse ;  /* 0x000000040b0a8825 */ /* 0x100fe200078e0202 */
[----:B------:R-:W-:Y:S02]  /*6eb0*/  @!P3 LEA.HI R6, R6, R6, RZ, 0x1 ;  /* 0x000000060606b211 */ /* 0x000fe400078f08ff */
[----:B------:R-:W-:Y:S01]  /*6ec0*/  @!P4 LEA.HI R20, R20, R20, RZ, 0x1 ;  /* 0x000000141414c211 */ /* 0x000fe200078f08ff */
[----:B------:R-:W-:Y:S01]  /*6ed0*/  @!P1 IMAD.WIDE R12, R13, 0x4, R2 ;  /* 0x000000040d0c9825 */ /* 0x000fe200078e0202 */
[----:B------:R-:W-:Y:S01]  /*6ee0*/  @!P2 LOP3.LUT R5, R5, 0xfffffffe, RZ, 0xc0, !PT ;  /* 0xfffffffe0505a812 */ /* 0x000fe200078ec0ff */
[----:B------:R0:W-:Y:S01]  /*6ef0*/  @!P0 ST.E.64 desc[UR44][R10.64], R40 ;  /* 0x000000280a008985 */ /* 0x0001e2000c101b2c */
[----:B------:R-:W-:Y:S02]  /*6f00*/  @!P5 LEA.HI R21, R21, R21, RZ, 0x1 ;  /* 0x000000151515d211 */ /* 0x000fe400078f08ff */
[----:B--2---:R-:W-:Y:S01]  /*6f10*/  @!P3 LOP3.LUT R15, R6, 0xfffffffe, RZ, 0xc0, !PT ;  /* 0xfffffffe060fb812 */ /* 0x004fe200078ec0ff */
[----:B------:R1:W-:Y:S01]  /*6f20*/  @!P1 ST.E.64 desc[UR44][R12.64], R44 ;  /* 0x0000002c0c009985 */ /* 0x0003e2000c101b2c */
[----:B---3--:R-:W-:Y:S01]  /*6f30*/  @!P4 LOP3.LUT R17, R20, 0xfffffffe, RZ, 0xc0, !PT ;  /* 0xfffffffe1411c812 */ /* 0x008fe200078ec0ff */
[C---:B------:R-:W-:Y:S01]  /*6f40*/  VIADD R6, R0.reuse, 0x70 ;  /* 0x0000007000067836 */ /* 0x040fe20000000000 */
[----:B------:R-:W-:Y:S01]  /*6f50*/  @!P5 LOP3.LUT R21, R21, 0xfffffffe, RZ, 0xc0, !PT ;  /* 0xfffffffe1515d812 */ /* 0x000fe200078ec0ff */
[----:B------:R-:W-:Y:S01]  /*6f60*/  VIADD R20, R0, 0x78 ;  /* 0x0000007800147836 */ /* 0x000fe20000000000 */
[----:B------:R-:W-:Y:S01]  /*6f70*/  @!P6 LOP3.LUT R19, R22, 0xfffffffe, RZ, 0xc0, !PT ;  /* 0xfffffffe1613e812 */ /* 0x000fe200078ec0ff */
[----:B------:R-:W-:Y:S01]  /*6f80*/  VIADD R22, R0, 0x88 ;  /* 0x0000008800167836 */ /* 0x000fe20000000000 */
[----:B------:R-:W-:-:S02]  /*6f90*/  ISETP.GE.AND P1, PT, R23, UR4, PT ;  /* 0x0000000417007c0c */ /* 0x000fc4000bf26270 */
[----:B------:R-:W-:Y:S01]  /*6fa0*/  ISETP.GE.AND P0, PT, R24, UR4, PT ;  /* 0x0000000418007c0c */ /* 0x000fe2000bf06270 */
[----:B0-----:R-:W-:Y:S01]  /*6fb0*/  @!P2 IMAD.WIDE R10, R5, 0x4, R2 ;  /* 0x00000004050aa825 */ /* 0x001fe200078e0202 */
[----:B------:R-:W-:-:S03]  /*6fc0*/  IADD3 R5, R0, 0x68, RZ ;  /* 0x0000006800057810 */ /* 0x000fc60007ffe0ff */
[--C-:B-1----:R-:W-:Y:S01]  /*6fd0*/  @!P3 IMAD.WIDE R12, R15, 0x4, R2.reuse ;  /* 0x000000040f0cb825 */ /* 0x102fe200078e0202 */
[----:B------:R0:W-:Y:S01]  /*6fe0*/  @!P2 ST.E.64 desc[UR44][R10.64], R48 ;  /* 0x000000300a00a985 */ /* 0x0001e2000c101b2c */
[----:B------:R-:W-:Y:S02]  /*6ff0*/  ISETP.GE.AND P2, PT, R5, UR4, PT ;  /* 0x0000000405007c0c */ /* 0x000fe4000bf46270 */
[--C-:B------:R-:W-:Y:S01]  /*7000*/  @!P4 IMAD.WIDE R14, R17, 0x4, R2.reuse ;  /* 0x00000004110ec825 */ /* 0x100fe200078e0202 */
[----:B------:R1:W-:Y:S01]  /*7010*/  @!P3 ST.E.64 desc[UR44][R12.64], R52 ;  /* 0x000000340c00b985 */ /* 0x0003e2000c101b2c */
[----:B------:R-:W-:Y:S02]  /*7020*/  ISETP.GE.AND P3, PT, R22, UR4, PT ;  /* 0x0000000416007c0c */ /* 0x000fe4000bf66270 */
[----:B------:R-:W-:Y:S01]  /*7030*/  @!P5 IMAD.WIDE R16, R21, 0x4, R2 ;  /* 0x000000041510d825 */ /* 0x000fe200078e0202 */
[----:B------:R2:W-:Y:S01]  /*7040*/  @!P4 ST.E.64 desc[UR44][R14.64], R56 ;  /* 0x000000380e00c985 */ /* 0x0005e2000c101b2c */
[----:B------:R-:W-:-:S02]  /*7050*/  @!P1 LEA.HI R23, R23, R23, RZ, 0x1 ;  /* 0x0000001717179211 */ /* 0x000fc400078f08ff */
[----:B------:R-:W-:Y:S01]  /*7060*/  @!P6 IMAD.WIDE R18, R19, 0x4, R2 ;  /* 0x000000041312e825 */ /* 0x000fe200078e0202 */
[----:B------:R3:W-:Y:S01]  /*7070*/  @!P5 ST.E.64 desc[UR44][R16.64], R60 ;  /* 0x0000003c1000d985 */ /* 0x0007e2000c101b2c */
[----:B------:R-:W-:Y:S02]  /*7080*/  ISETP.GE.AND P5, PT, R20, UR4, PT ;  /* 0x0000000414007c0c */ /* 0x000fe4000bfa6270 */
[----:B------:R-:W-:Y:S01]  /*7090*/  VIADD R21, R0, 0x80 ;  /* 0x0000008000157836 */ /* 0x000fe20000000000 */
[----:B------:R4:W-:Y:S01]  /*70a0*/  @!P6 ST.E.64 desc[UR44][R18.64], R64 ;  /* 0x000000401200e985 */ /* 0x0009e2000c101b2c */
[----:B------:R-:W-:Y:S02]  /*70b0*/  ISETP.GE.AND P6, PT, R6, UR4, PT ;  /* 0x0000000406007c0c */ /* 0x000fe4000bfc6270 */
[----:B------:R-:W-:Y:S02]  /*70c0*/  @!P0 LEA.HI R24, R24, R24, RZ, 0x1 ;  /* 0x0000001818188211 */ /* 0x000fe400078f08ff */
[----:B------:R-:W-:-:S02]  /*70d0*/  ISETP.GE.AND P4, PT, R21, UR4, PT ;  /* 0x0000000415007c0c */ /* 0x000fc4000bf86270 */
[----:B0-----:R-:W-:Y:S02]  /*70e0*/  @!P1 LOP3.LUT R11, R23, 0xfffffffe, RZ, 0xc0, !PT ;  /* 0xfffffffe170b9812 */ /* 0x001fe400078ec0ff */
[----:B-1----:R-:W-:Y:S01]  /*70f0*/  @!P0 LOP3.LUT R13, R24, 0xfffffffe, RZ, 0xc0, !PT ;  /* 0xfffffffe180d8812 */ /* 0x002fe200078ec0ff */
[----:B------:R-:W-:Y:S01]  /*7100*/  VIADD R24, R0, 0x98 ;  /* 0x0000009800187836 */ /* 0x000fe20000000000 */
[----:B------:R-:W-:Y:S01]  /*7110*/  @!P2 LEA.HI R5, R5, R5, RZ, 0x1 ;  /* 0x000000050505a211 */ /* 0x000fe200078f08ff */
[--C-:B------:R-:W-:Y:S01]  /*7120*/  @!P1 IMAD.WIDE R10, R11, 0x4, R2.reuse ;  /* 0x000000040b0a9825 */ /* 0x100fe200078e0202 */
[----:B------:R-:W-:Y:S02]  /*7130*/  @!P5 LEA.HI R20, R20, R20, RZ, 0x1 ;  /* 0x000000141414d211 */ /* 0x000fe400078f08ff */
[----:B------:R-:W-:Y:S01]  /*7140*/  @!P6 LEA.HI R6, R6, R6, RZ, 0x1 ;  /* 0x000000060606e211 */ /* 0x000fe200078f08ff */
[----:B------:R-:W-:Y:S01]  /*7150*/  @!P0 IMAD.WIDE R12, R13, 0x4, R2 ;  /* 0x000000040d0c8825 */ /* 0x000fe200078e0202 */
[----:B------:R-:W-:Y:S01]  /*7160*/  @!P2 LOP3.LUT R5, R5, 0xfffffffe, RZ, 0xc0, !PT ;  /* 0xfffffffe0505a812 */ /* 0x000fe200078ec0ff */
[----:B------:R0:W-:Y:S01]  /*7170*/  @!P1 ST.E.64 desc[UR44][R10.64], R68 ;  /* 0x000000440a009985 */ /* 0x0001e2000c101b2c */
[----:B------:R-:W-:-:S02]  /*7180*/  @!P4 LEA.HI R21, R21, R21, RZ, 0x1 ;  /* 0x000000151515c211 */ /* 0x000fc400078f08ff */
[----:B------:R-:W-:Y:S01]  /*7190*/  @!P3 LEA.HI R22, R22, R22, RZ, 0x1 ;  /* 0x000000161616b211 */ /* 0x000fe200078f08ff */
[----:B------:R1:W-:Y:S01]  /*71a0*/  @!P0 ST.E.64 desc[UR44][R12.64], R72 ;  /* 0x000000480c008985 */ /* 0x0003e2000c101b2c */
[----:B--2---:R-:W-:Y:S01]  /*71b0*/  @!P6 LOP3.LUT R15, R6, 0xfffffffe, RZ, 0xc0, !PT ;  /* 0xfffffffe060fe812 */ /* 0x004fe200078ec0ff */
[----:B------:R-:W-:Y:S01]  /*71c0*/  VIADD R6, R0, 0xa8 ;  /* 0x000000a800067836 */ /* 0x000fe20000000000 */
[----:B---3--:R-:W-:Y:S01]  /*71d0*/  @!P5 LOP3.LUT R17, R20, 0xfffffffe, RZ, 0xc0, !PT ;  /* 0xfffffffe1411d812 */ /* 0x008fe200078ec0ff */
[C---:B------:R-:W-:Y:S01]  /*71e0*/  VIADD R20, R0.reuse, 0xb0 ;  /* 0x000000b000147836 */ /* 0x040fe20000000000 */
[----:B------:R-:W-:Y:S02]  /*71f0*/  @!P4 LOP3.LUT R21, R21, 0xfffffffe, RZ, 0xc0, !PT ;  /* 0xfffffffe1515c812 */ /* 0x000fe400078ec0ff */
[----:B------:R-:W-:Y:S02]  /*7200*/  IADD3 R23, R0, 0x90, RZ ;  /* 0x0000009000177810 */ /* 0x000fe40007ffe0ff */
[----:B----4-:R-:W-:Y:S01]  /*7210*/  @!P3 LOP3.LUT R19, R22, 0xfffffffe, RZ, 0xc0, !PT ;  /* 0xfffffffe1613b812 */ /* 0x010fe200078ec0ff */
[----:B0-----:R-:W-:Y:S01]  /*7220*/  @!P2 IMAD.WIDE R10, R5, 0x4, R2 ;  /* 0x00000004050aa825 */ /* 0x001fe200078e0202 */
[----:B------:R-:W-:-:S02]  /*7230*/  ISETP.GE.AND P0, PT, R23, UR4, PT ;  /* 0x0000000417007c0c */ /* 0x000fc4000bf06270 */
[----:B------:R-:W-:Y:S01]  /*7240*/  ISETP.GE.AND P1, PT, R24, UR4, PT ;  /* 0x0000000418007c0c */ /* 0x000fe2000bf26270 */
[----:B------:R-:W-:Y:S01]  /*7250*/  VIADD R5, R0, 0xa0 ;  /* 0x000000a000057836 */ /* 0x000fe20000000000 */
[----:B------:R0:W-:Y:S01]  /*7260*/  @!P2 ST.E.64 desc[UR44][R10.64], R76 ;  /* 0x0000004c0a00a985 */ /* 0x0001e2000c101b2c */
[----:B-1----:R-:W-:-:S03]  /*7270*/  @!P6 IMAD.WIDE R12, R15, 0x4, R2 ;  /* 0x000000040f0ce825 */ /* 0x002fc600078e0202 */
[----:B------:R-:W-:Y:S01]  /*7280*/  ISETP.GE.AND P2, PT, R5, UR4, PT ;  /* 0x0000000405007c0c */ /* 0x000fe2000bf46270 */
[--C-:B------:R-:W-:Y:S01]  /*7290*/  @!P5 IMAD.WIDE R14, R17, 0x4, R2.reuse ;  /* 0x00000004110ed825 */ /* 0x100fe200078e0202 */
[----:B------:R1:W-:Y:S03]  /*72a0*/  @!P6 ST.E.64 desc[UR44][R12.64], R80 ;  /* 0x000000500c00e985 */ /* 0x0003e6000c101b2c */
[--C-:B------:R-:W-:Y:S01]  /*72b0*/  @!P4 IMAD.WIDE R16, R21, 0x4, R2.reuse ;  /* 0x000000041510c825 */ /* 0x100fe200078e0202 */
[----:B------:R2:W-:Y:S01]  /*72c0*/  @!P5 ST.E.64 desc[UR44][R14.64], R84 ;  /* 0x000000540e00d985 */ /* 0x0005e2000c101b2c */
[----:B------:R-:W-:Y:S02]  /*72d0*/  IADD3 R21, R0, 0xb8, RZ ;  /* 0x000000b800157810 */ /* 0x000fe40007ffe0ff */
[----:B------:R-:W-:Y:S01]  /*72e0*/  @!P3 IMAD.WIDE R18, R19, 0x4, R2 ;  /* 0x000000041312b825 */ /* 0x000fe200078e0202 */
[----:B------:R3:W-:Y:S01]  /*72f0*/  @!P4 ST.E.64 desc[UR44][R16.64], R88 ;  /* 0x000000581000c985 */ /* 0x0007e2000c101b2c */
[----:B------:R-:W-:-:S02]  /*7300*/  ISETP.GE.AND P4, PT, R20, UR4, PT ;  /* 0x0000000414007c0c */ /* 0x000fc4000bf86270 */
[----:B------:R-:W-:Y:S01]  /*7310*/  VIADD R22, R0, 0xc0 ;  /* 0x000000c000167836 */ /* 0x000fe20000000000 */
[----:B------:R4:W-:Y:S01]  /*7320*/  @!P3 ST.E.64 desc[UR44][R18.64], R92 ;  /* 0x0000005c1200b985 */ /* 0x0009e2000c101b2c */
[----:B------:R-:W-:Y:S02]  /*7330*/  ISETP.GE.AND P3, PT, R6, UR4, PT ;  /* 0x0000000406007c0c */ /* 0x000fe4000bf66270 */
[----:B------:R-:W-:Y:S02]  /*7340*/  ISETP.GE.AND P5, PT, R21, UR4, PT ;  /* 0x0000000415007c0c */ /* 0x000fe4000bfa6270 */
[----:B------:R-:W-:Y:S02]  /*7350*/  ISETP.GE.AND P6, PT, R22, UR4, PT ;  /* 0x0000000416007c0c */ /* 0x000fe4000bfc6270 */
[----:B------:R-:W-:Y:S02]  /*7360*/  @!P0 LEA.HI R23, R23, R23, RZ, 0x1 ;  /* 0x0000001717178211 */ /* 0x000fe400078f08ff */
[----:B------:R-:W-:-:S02]  /*7370*/  @!P1 LEA.HI R24, R24, R24, RZ, 0x1 ;  /* 0x0000001818189211 */ /* 0x000fc400078f08ff */
[----:B------:R-:W-:Y:S02]  /*7380*/  @!P2 LEA.HI R5, R5, R5, RZ, 0x1 ;  /* 0x000000050505a211 */ /* 0x000fe400078f08ff */
[----:B0-----:R-:W-:Y:S02]  /*7390*/  @!P0 LOP3.LUT R11, R23, 0xfffffffe, RZ, 0xc0, !PT ;  /* 0xfffffffe170b8812 */ /* 0x001fe400078ec0ff */
[----:B-1----:R-:W-:Y:S02]  /*73a0*/  @!P1 LOP3.LUT R13, R24, 0xfffffffe, RZ, 0xc0, !PT ;  /* 0xfffffffe180d9812 */ /* 0x002fe400078ec0ff */
[----:B------:R-:W-:Y:S01]  /*73b0*/  @!P2 LOP3.LUT R5, R5, 0xfffffffe, RZ, 0xc0, !PT ;  /* 0xfffffffe0505a812 */ /* 0x000fe200078ec0ff */
[--C-:B------:R-:W-:Y:S01]  /*73c0*/  @!P0 IMAD.WIDE R10, R11, 0x4, R2.reuse ;  /* 0x000000040b0a8825 */ /* 0x100fe200078e0202 */
[----:B------:R-:W-:Y:S02]  /*73d0*/  @!P3 LEA.HI R6, R6, R6, RZ, 0x1 ;  /* 0x000000060606b211 */ /* 0x000fe400078f08ff */
[----:B------:R-:W-:Y:S01]  /*73e0*/  @!P4 LEA.HI R20, R20, R20, RZ, 0x1 ;  /* 0x000000141414c211 */ /* 0x000fe200078f08ff */
[--C-:B------:R-:W-:Y:S01]  /*73f0*/  @!P1 IMAD.WIDE R12, R13, 0x4, R2.reuse ;  /* 0x000000040d0c9825 */ /* 0x100fe200078e0202 */
[----:B------:R-:W-:Y:S01]  /*7400*/  @!P6 LEA.HI R22, R22, R22, RZ, 0x1 ;  /* 0x000000161616e211 */ /* 0x000fe200078f08ff */
[----:B------:R0:W-:Y:S01]  /*7410*/  @!P0 ST.E.64 desc[UR44][R10.64], R96 ;  /* 0x000000600a008985 */ /* 0x0001e2000c101b2c */
[----:B------:R-:W-:Y:S01]  /*7420*/  @!P5 LEA.HI R21, R21, R21, RZ, 0x1 ;  /* 0x000000151515d211 */ /* 0x000fe200078f08ff */
[--C-:B--2---:R-:W-:Y:S01]  /*7430*/  @!P2 IMAD.WIDE R14, R5, 0x4, R2.reuse ;  /* 0x00000004050ea825 */ /* 0x104fe200078e0202 */
[----:B---3--:R-:W-:Y:S01]  /*7440*/  @!P3 LOP3.LUT R17, R6, 0xfffffffe, RZ, 0xc0, !PT ;  /* 0xfffffffe0611b812 */ /* 0x008fe200078ec0ff */
[----:B------:R1:W-:Y:S01]  /*7450*/  @!P1 ST.E.64 desc[UR44][R12.64], R100 ;  /* 0x000000640c009985 */ /* 0x0003e2000c101b2c */
[----:B----4-:R-:W-:Y:S01]  /*7460*/  @!P4 LOP3.LUT R19, R20, 0xfffffffe, RZ, 0xc0, !PT ;  /* 0xfffffffe1413c812 */ /* 0x010fe200078ec0ff */
[----:B------:R-:W-:Y:S01]  /*7470*/  VIADD R6, R0, 0xd0 ;  /* 0x000000d000067836 */ /* 0x000fe20000000000 */
[----:B------:R-:W-:Y:S01]  /*7480*/  @!P6 LOP3.LUT R5, R22, 0xfffffffe, RZ, 0xc0, !PT ;  /* 0xfffffffe1605e812 */ /* 0x000fe200078ec0ff */
[----:B------:R2:W-:Y:S01]  /*7490*/  @!P2 ST.E.64 desc[UR44][R14.64], R104 ;  /* 0x000000680e00a985 */ /* 0x0005e2000c101b2c */
[----:B------:R-:W-:Y:S01]  /*74a0*/  @!P5 LOP3.LUT R21, R21, 0xfffffffe, RZ, 0xc0, !PT ;  /* 0xfffffffe1515d812 */ /* 0x000fe200078ec0ff */
[----:B------:R-:W-:Y:S01]  /*74b0*/  VIADD R20, R0, 0xd8 ;  /* 0x000000d800147836 */ /* 0x000fe20000000000 */
[----:B------:R-:W-:Y:S01]  /*74c0*/  ISETP.GE.AND P1, PT, R6, UR4, PT ;  /* 0x0000000406007c0c */ /* 0x000fe2000bf26270 */
[----:B0-----:R-:W-:-:S03]  /*74d0*/  @!P3 IMAD.WIDE R10, R17, 0x4, R2 ;  /* 0x00000004110ab825 */ /* 0x001fc600078e0202 */
[----:B------:R-:W-:Y:S01]  /*74e0*/  ISETP.GE.AND P2, PT, R20, UR4, PT ;  /* 0x0000000414007c0c */ /* 0x000fe2000bf46270 */
[--C-:B-1----:R-:W-:Y:S01]  /*74f0*/  @!P4 IMAD.WIDE R12, R19, 0x4, R2.reuse ;  /* 0x00000004130cc825 */ /* 0x102fe200078e0202 */
[----:B------:R0:W-:Y:S03]  /*7500*/  @!P3 ST.E.64 desc[UR44][R10.64], R108 ;  /* 0x0000006c0a00b985 */ /* 0x0001e6000c101b2c */
[----:B------:R-:W-:Y:S01]  /*7510*/  @!P6 IMAD.WIDE R18, R5, 0x4, R2 ;  /* 0x000000040512e825 */ /* 0x000fe200078e0202 */
[----:B------:R1:W-:Y:S03]  /*7520*/  @!P4 ST.E.64 desc[UR44][R12.64], R112 ;  /* 0x000000700c00c985 */ /* 0x0003e6000c101b2c */
[----:B------:R-:W-:Y:S01]  /*7530*/  @!P1 LEA.HI R6, R6, R6, RZ, 0x1 ;  /* 0x0000000606069211 */ /* 0x000fe200078f08ff */
[----:B------:R-:W-:-:S02]  /*7540*/  VIADD R5, R0, 0xc8 ;  /* 0x000000c800057836 */ /* 0x000fc40000000000 */
[----:B------:R-:W-:Y:S01]  /*7550*/  @!P5 IMAD.WIDE R16, R21, 0x4, R2 ;  /* 0x000000041510d825 */ /* 0x000fe200078e0202 */
[C---:B------:R-:W-:Y:S02]  /*7560*/  IADD3 R21, R0.reuse, 0xe0, RZ ;  /* 0x000000e000157810 */ /* 0x040fe40007ffe0ff */
[----:B------:R-:W-:Y:S01]  /*7570*/  ISETP.GE.AND P0, PT, R5, UR4, PT ;  /* 0x0000000405007c0c */ /* 0x000fe2000bf06270 */
[C---:B--2---:R-:W-:Y:S01]  /*7580*/  VIADD R14, R0.reuse, 0xe8 ;  /* 0x000000e8000e7836 */ /* 0x044fe20000000000 */
[----:B------:R2:W-:Y:S01]  /*7590*/  @!P5 ST.E.64 desc[UR44][R16.64], R116 ;  /* 0x000000741000d985 */ /* 0x0005e2000c101b2c */
[C---:B------:R-:W-:Y:S01]  /*75a0*/  VIADD R15, R0.reuse, 0xf0 ;  /* 0x000000f0000f7836 */ /* 0x040fe20000000000 */
[----:B------:R-:W-:Y:S01]  /*75b0*/  ISETP.GE.AND P3, PT, R21, UR4, PT ;  /* 0x0000000415007c0c */ /* 0x000fe2000bf66270 */
[----:B0-----:R-:W-:Y:S01]  /*75c0*/  VIADD R11, R0, 0xf8 ;  /* 0x000000f8000b7836 */ /* 0x001fe20000000000 */
[----:B------:R0:W-:Y:S01]  /*75d0*/  @!P6 ST.E.64 desc[UR44][R18.64], R120 ;  /* 0x000000781200e985 */ /* 0x0001e2000c101b2c */
[----:B------:R-:W-:-:S02]  /*75e0*/  ISETP.GE.AND P4, PT, R14, UR4, PT ;  /* 0x000000040e007c0c */ /* 0x000fc4000bf86270 */
[----:B------:R-:W-:Y:S02]  /*75f0*/  ISETP.GE.AND P5, PT, R15, UR4, PT ;  /* 0x000000040f007c0c */ /* 0x000fe4000bfa6270 */
[----:B------:R-:W-:Y:S02]  /*7600*/  ISETP.GE.AND P6, PT, R11, UR4, PT ;  /* 0x000000040b007c0c */ /* 0x000fe4000bfc6270 */
[----:B------:R-:W-:Y:S02]  /*7610*/  @!P0 LEA.HI R5, R5, R5, RZ, 0x1 ;  /* 0x0000000505058211 */ /* 0x000fe400078f08ff */
[----:B------:R-:W-:Y:S02]  /*7620*/  @!P2 LEA.HI R20, R20, R20, RZ, 0x1 ;  /* 0x000000141414a211 */ /* 0x000fe400078f08ff */
[----:B------:R-:W-:Y:S02]  /*7630*/  @!P3 LEA.HI R21, R21, R21, RZ, 0x1 ;  /* 0x000000151515b211 */ /* 0x000fe400078f08ff */
[----:B------:R-:W-:-:S02]  /*7640*/  @!P0 LOP3.LUT R5, R5, 0xfffffffe, RZ, 0xc0, !PT ;  /* 0xfffffffe05058812 */ /* 0x000fc400078ec0ff */
[----:B------:R-:W-:Y:S02]  /*7650*/  @!P4 LEA.HI R14, R14, R14, RZ, 0x1 ;  /* 0x0000000e0e0ec211 */ /* 0x000fe400078f08ff */
[----:B------:R-:W-:Y:S02]  /*7660*/  @!P5 LEA.HI R10, R15, R15, RZ, 0x1 ;  /* 0x0000000f0f0ad211 */ /* 0x000fe400078f08ff */
[----:B------:R-:W-:Y:S02]  /*7670*/  @!P6 LEA.HI R11, R11, R11, RZ, 0x1 ;  /* 0x0000000b0b0be211 */ /* 0x000fe400078f08ff */
[----:B-1----:R-:W-:Y:S02]  /*7680*/  @!P1 LOP3.LUT R13, R6, 0xfffffffe, RZ, 0xc0, !PT ;  /* 0xfffffffe060d9812 */ /* 0x002fe400078ec0ff */
[----:B------:R-:W-:Y:S02]  /*7690*/  @!P2 LOP3.LUT R15, R20, 0xfffffffe, RZ, 0xc0, !PT ;  /* 0xfffffffe140fa812 */ /* 0x000fe400078ec0ff */
[----:B--2---:R-:W-:Y:S01]  /*76a0*/  @!P3 LOP3.LUT R17, R21, 0xfffffffe, RZ, 0xc0, !PT ;  /* 0xfffffffe1511b812 */ /* 0x004fe200078ec0ff */
[----:B------:R-:W-:Y:S01]  /*76b0*/  @!P1 IMAD.WIDE R12, R13, 0x4, R2 ;  /* 0x000000040d0c9825 */ /* 0x000fe200078e0202 */
[----:B0-----:R-:W-:-:S02]  /*76c0*/  @!P4 LOP3.LUT R19, R14, 0xfffffffe, RZ, 0xc0, !PT ;  /* 0xfffffffe0e13c812 */ /* 0x001fc400078ec0ff */
[----:B------:R-:W-:Y:S01]  /*76d0*/  @!P5 LOP3.LUT R21, R10, 0xfffffffe, RZ, 0xc0, !PT ;  /* 0xfffffffe0a15d812 */ /* 0x000fe200078ec0ff */
[----:B------:R-:W-:Y:S01]  /*76e0*/  @!P2 IMAD.WIDE R14, R15, 0x4, R2 ;  /* 0x000000040f0ea825 */ /* 0x000fe200078e0202 */
[----:B------:R-:W-:-:S03]  /*76f0*/  @!P6 LOP3.LUT R23, R11, 0xfffffffe, RZ, 0xc0, !PT ;  /* 0xfffffffe0b17e812 */ /* 0x000fc600078ec0ff */
[----:B------:R-:W-:-:S04]  /*7700*/  @!P0 IMAD.WIDE R10, R5, 0x4, R2 ;  /* 0x00000004050a8825 */ /* 0x000fc800078e0202 */
[--C-:B------:R-:W-:Y:S01]  /*7710*/  @!P3 IMAD.WIDE R16, R17, 0x4, R2.reuse ;  /* 0x000000041110b825 */ /* 0x100fe200078e0202 */
[----:B------:R1:W-:Y:S03]  /*7720*/  @!P0 ST.E.64 desc[UR44][R10.64], R124 ;  /* 0x0000007c0a008985 */ /* 0x0003e6000c101b2c */
[--C-:B------:R-:W-:Y:S01]  /*7730*/  @!P4 IMAD.WIDE R18, R19, 0x4, R2.reuse ;  /* 0x000000041312c825 */ /* 0x100fe200078e0202 */
[----:B------:R1:W-:Y:S03]  /*7740*/  @!P1 ST.E.64 desc[UR44][R12.64], R128 ;  /* 0x000000800c009985 */ /* 0x0003e6000c101b2c */
[--C-:B------:R-:W-:Y:S01]  /*7750*/  @!P5 IMAD.WIDE R20, R21, 0x4, R2.reuse ;  /* 0x000000041514d825 */ /* 0x100fe200078e0202 */
[----:B------:R1:W-:Y:S03]  /*7760*/  @!P2 ST.E.64 desc[UR44][R14.64], R132 ;  /* 0x000000840e00a985 */ /* 0x0003e6000c101b2c */
[----:B------:R-:W-:Y:S01]  /*7770*/  @!P6 IMAD.WIDE R2, R23, 0x4, R2 ;  /* 0x000000041702e825 */ /* 0x000fe200078e0202 */
[----:B------:R1:W-:Y:S04]  /*7780*/  @!P3 ST.E.64 desc[UR44][R16.64], R136 ;  /* 0x000000881000b985 */ /* 0x0003e8000c101b2c */
[----:B------:R1:W-:Y:S04]  /*7790*/  @!P4 ST.E.64 desc[UR44][R18.64], R140 ;  /* 0x0000008c1200c985 */ /* 0x0003e8000c101b2c */
[----:B------:R1:W-:Y:S04]  /*77a0*/  @!P5 ST.E.64 desc[UR44][R20.64], R144 ;  /* 0x000000901400d985 */ /* 0x0003e8000c101b2c */
[----:B------:R1:W-:Y:S02]  /*77b0*/  @!P6 ST.E.64 desc[UR44][R2.64], R148 ;  /* 0x000000940200e985 */ /* 0x0003e4000c101b2c */
.L_x_35:
[----:B------:R-:W-:Y:S05]  /*77c0*/  BSYNC B0 ;  /* 0x0000000000007941 */ /* 0x000fea0003800000 */
.L_x_34:
[----:B------:R-:W-:Y:S01]  /*77d0*/  ISETP.GE.AND P0, PT, R9, R8, PT ;  /* 0x000000080900720c */ /* 0x000fe20003f06270 */
[----:B-1--4-:R1:W2:Y:S04]  /*77e0*/  SHFL.IDX PT, R3, R7, 0x1, 0x1c1f ;  /* 0x003c1f0007037f89 */ /* 0x0122a800000e0000 */
[----:B---3--:R1:W3:Y:S08]  /*77f0*/  SHFL.IDX PT, R2, R4, 0x1, 0x1c1f ;  /* 0x003c1f0004027f89 */ /* 0x0082f000000e0000 */
[----:B-1----:R-:W-:Y:S05]  /*7800*/  @P0 BRA `(.L_x_10) ;  /* 0x0000004800cc0947 */ /* 0x002fea0003800000 */
[C---:B0-----:R-:W-:Y:S01]  /*7810*/  VIADD R4, R0.reuse, 0x8 ;  /* 0x0000000800047836 */ /* 0x041fe20000000000 */
[C---:B------:R-:W-:Y:S01]  /*7820*/  IADD3 R5, R0.reuse, 0x10, RZ ;  /* 0x0000001000057810 */ /* 0x040fe20007ffe0ff */
[----:B------:R-:W-:Y:S01]  /*7830*/  ULDC UR4, c[0x0][0xac8] ;  /* 0x0002b20000047ab9 */ /* 0x000fe20000000800 */
[C---:B------:R-:W-:Y:S01]  /*7840*/  VIADD R10, R0.reuse, 0x18 ;  /* 0x00000018000a7836 */ /* 0x040fe20000000000 */
[C---:B------:R-:W-:Y:S01]  /*7850*/  ISETP.GE.AND P0, PT, R0.reuse, UR4, PT ;  /* 0x0000000400007c0c */ /* 0x040fe2000bf06270 */
[----:B------:R-:W-:Y:S01]  /*7860*/  VIADD R11, R0, 0x20 ;  /* 0x00000020000b7836 */ /* 0x000fe20000000000 */
[----:B------:R-:W-:Y:S01]  /*7870*/  ISETP.GE.AND P1, PT, R4, UR4, PT ;  /* 0x0000000404007c0c */ /* 0x000fe2000bf26270 */
[C---:B------:R-:W-:Y:S01]  /*7880*/  VIADD R12, R0.reuse, 0x28 ;  /* 0x00000028000c7836 */ /* 0x040fe20000000000 */
[----:B------:R-:W-:Y:S01]  /*7890*/  ISETP.GE.AND P2, PT, R5, UR4, PT ;  /* 0x0000000405007c0c */ /* 0x000fe2000bf46270 */
[----:B------:R-:W-:Y:S01]  /*78a0*/  VIADD R13, R0, 0x30 ;  /* 0x00000030000d7836 */ /* 0x000fe20000000000 */
[----:B------:R-:W-:Y:S01]  /*78b0*/  ISETP.GE.AND P5, PT, R10, UR4, PT ;  /* 0x000000040a007c0c */ /* 0x000fe2000bfa6270 */
[C---:B------:R-:W-:Y:S01]  /*78c0*/  VIADD R15, R0.reuse, 0x40 ;  /* 0x00000040000f7836 */ /* 0x040fe20000000000 */
[----:B------:R-:W-:Y:S01]  /*78d0*/  ISETP.GE.AND P6, PT, R11, UR4, PT ;  /* 0x000000040b007c0c */ /* 0x000fe2000bfc6270 */
[C---:B------:R-:W-:Y:S01]  /*78e0*/  VIADD R16, R0.reuse, 0x48 ;  /* 0x0000004800107836 */ /* 0x040fe20000000000 */
[C---:B------:R-:W-:Y:S01]  /*78f0*/  IADD3 R14, R0.reuse, 0x38, RZ ;  /* 0x00000038000e7810 */ /* 0x040fe20007ffe0ff */
[C---:B------:R-:W-:Y:S01]  /*7900*/  VIADD R18, R0.reuse, 0x50 ;  /* 0x0000005000127836 */ /* 0x040fe20000000000 */
[----:B------:R-:W-:Y:S01]  /*7910*/  ISETP.GE.AND P3, PT, R15, UR4, PT ;  /* 0x000000040f007c0c */ /* 0x000fe2000bf66270 */
[----:B------:R-:W-:Y:S01]  /*7920*/  VIADD R19, R0, 0x58 ;  /* 0x0000005800137836 */ /* 0x000fe20000000000 */
[----:B------:R-:W-:Y:S01]  /*7930*/  ISETP.GE.AND P4, PT, R16, UR4, PT ;  /* 0x0000000410007c0c */ /* 0x000fe2000bf86270 */
[----:B------:R-:W-:Y:S01]  /*7940*/  VIADD R20, R0, 0x80 ;  /* 0x0000008000147836 */ /* 0x000fe20000000000 */
[----:B------:R-:W-:-:S02]  /*7950*/  @!P1 LEA.HI R4, R4, R4, RZ, 0x1 ;  /* 0x0000000404049211 */ /* 0x000fc400078f08ff */
[----:B------:R-:W-:Y:S02]  /*7960*/  @!P2 LEA.HI R5, R5, R5, RZ, 0x1 ;  /* 0x000000050505a211 */ /* 0x000fe400078f08ff */
[----:B------:R-:W-:Y:S02]  /*7970*/  @!P1 LOP3.LUT R7, R4, 0xfffffffe, RZ, 0xc0, !PT ;  /* 0xfffffffe04079812 */ /* 0x000fe400078ec0ff */
[----:B------:R-:W-:Y:S01]  /*7980*/  @!P2 LOP3.LUT R9, R5, 0xfffffffe, RZ, 0xc0, !PT ;  /* 0xfffffffe0509a812 */ /* 0x000fe200078ec0ff */
[--C-:B--23--:R-:W-:Y:S01]  /*7990*/  @!P0 IMAD.WIDE R4, R0, 0x4, R2.reuse ;  /* 0x0000000400048825 */ /* 0x10cfe200078e0202 */
[----:B------:R-:W-:Y:S02]  /*79a0*/  @!P5 LEA.HI R10, R10, R10, RZ, 0x1 ;  /* 0x0000000a0a0ad211 */ /* 0x000fe400078f08ff */
[----:B------:R-:W-:Y:S01]  /*79b0*/  @!P6 LEA.HI R11, R11, R11, RZ, 0x1 ;  /* 0x0000000b0b0be211 */ /* 0x000fe200078f08ff */
[----:B------:R-:W-:Y:S01]  /*79c0*/  @!P1 IMAD.WIDE R6, R7, 0x4, R2 ;  /* 0x0000000407069825 */ /* 0x000fe200078e0202 */
[----:B------:R0:W-:Y:S01]  /*79d0*/  @!P0 ST.E.64 desc[UR44][R4.64], R26 ;  /* 0x0000001a04008985 */ /* 0x0001e2000c101b2c */
[----:B------:R-:W-:-:S02]  /*79e0*/  ISETP.GE.AND P0, PT, R12, UR4, PT ;  /* 0x000000040c007c0c */ /* 0x000fc4000bf06270 */
[----:B------:R-:W-:Y:S01]  /*79f0*/  @!P2 IMAD.WIDE R8, R9, 0x4, R2 ;  /* 0x000000040908a825 */ /* 0x000fe200078e0202 */
[----:B------:R1:W-:Y:S01]  /*7a00*/  @!P1 ST.E.64 desc[UR44][R6.64], R30 ;  /* 0x0000001e06009985 */ /* 0x0003e2000c101b2c */
[----:B------:R-:W-:Y:S02]  /*7a10*/  ISETP.GE.AND P1, PT, R13, UR4, PT ;  /* 0x000000040d007c0c */ /* 0x000fe4000bf26270 */
[----:B------:R-:W-:Y:S01]  /*7a20*/  @!P3 LEA.HI R15, R15, R15, RZ, 0x1 ;  /* 0x0000000f0f0fb211 */ /* 0x000fe200078f08ff */
[----:B------:R2:W-:Y:S01]  /*7a30*/  @!P2 ST.E.64 desc[UR44][R8.64], R34 ;  /* 0x000000220800a985 */ /* 0x0005e2000c101b2c */
[----:B------:R-:W-:Y:S02]  /*7a40*/  ISETP.GE.AND P2, PT, R14, UR4, PT ;  /* 0x000000040e007c0c */ /* 0x000fe4000bf46270 */
[----:B------:R-:W-:Y:S02]  /*7a50*/  @!P4 LEA.HI R16, R16, R16, RZ, 0x1 ;  /* 0x000000101010c211 */ /* 0x000fe400078f08ff */
[----:B------:R-:W-:-:S02]  /*7a60*/  @!P3 LOP3.LUT R15, R15, 0xfffffffe, RZ, 0xc0, !PT ;  /* 0xfffffffe0f0fb812 */ /* 0x000fc400078ec0ff */
[----:B0-----:R-:W-:Y:S02]  /*7a70*/  @!P5 LOP3.LUT R5, R10, 0xfffffffe, RZ, 0xc0, !PT ;  /* 0xfffffffe0a05d812 */ /* 0x001fe400078ec0ff */
[----:B------:R-:W-:Y:S02]  /*7a80*/  @!P0 LEA.HI R12, R12, R12, RZ, 0x1 ;  /* 0x0000000c0c0c8211 */ /* 0x000fe400078f08ff */
[----:B-1----:R-:W-:Y:S01]  /*7a90*/  @!P6 LOP3.LUT R7, R11, 0xfffffffe, RZ, 0xc0, !PT ;  /* 0xfffffffe0b07e812 */ /* 0x002fe200078ec0ff */
[--C-:B------:R-:W-:Y:S01]  /*7aa0*/  @!P5 IMAD.WIDE R4, R5, 0x4, R2.reuse ;  /* 0x000000040504d825 */ /* 0x100fe200078e0202 */
[----:B------:R-:W-:Y:S02]  /*7ab0*/  @!P1 LEA.HI R13, R13, R13, RZ, 0x1 ;  /* 0x0000000d0d0d9211 */ /* 0x000fe400078f08ff */
[----:B------:R-:W-:Y:S01]  /*7ac0*/  @!P2 LEA.HI R14, R14, R14, RZ, 0x1 ;  /* 0x0000000e0e0ea211 */ /* 0x000fe200078f08ff */
[----:B------:R-:W-:Y:S01]  /*7ad0*/  @!P6 IMAD.WIDE R6, R7, 0x4, R2 ;  /* 0x000000040706e825 */ /* 0x000fe200078e0202 */
[----:B--2---:R-:W-:Y:S01]  /*7ae0*/  @!P0 LOP3.LUT R9, R12, 0xfffffffe, RZ, 0xc0, !PT ;  /* 0xfffffffe0c098812 */ /* 0x004fe200078ec0ff */
[----:B------:R0:W-:Y:S01]  /*7af0*/  @!P5 ST.E.64 desc[UR44][R4.64], R38 ;  /* 0x000000260400d985 */ /* 0x0001e2000c101b2c */
[----:B------:R-:W-:-:S02]  /*7b00*/  @!P1 LOP3.LUT R13, R13, 0xfffffffe, RZ, 0xc0, !PT ;  /* 0xfffffffe0d0d9812 */ /* 0x000fc400078ec0ff */
[----:B------:R-:W-:Y:S01]  /*7b10*/  @!P2 LOP3.LUT R11, R14, 0xfffffffe, RZ, 0xc0, !PT ;  /* 0xfffffffe0e0ba812 */ /* 0x000fe200078ec0ff */
[----:B------:R1:W-:Y:S01]  /*7b20*/  @!P6 ST.E.64 desc[UR44][R6.64], R42 ;  /* 0x0000002a0600e985 */ /* 0x0003e2000c101b2c */
[----:B------:R-:W-:Y:S01]  /*7b30*/  @!P4 LOP3.LUT R17, R16, 0xfffffffe, RZ, 0xc0, !PT ;  /* 0xfffffffe1011c812 */ /* 0x000fe200078ec0ff */
[----:B------:R-:W-:Y:S01]  /*7b40*/  VIADD R16, R0, 0x70 ;  /* 0x0000007000107836 */ /* 0x000fe20000000000 */
[----:B------:R-:W-:Y:S02]  /*7b50*/  ISETP.GE.AND P5, PT, R18, UR4, PT ;  /* 0x0000000412007c0c */ /* 0x000fe4000bfa6270 */
[----:B------:R-:W-:Y:S02]  /*7b60*/  ISETP.GE.AND P6, PT, R19, UR4, PT ;  /* 0x0000000413007c0c */ /* 0x000fe4000bfc6270 */
[----:B------:R-:W-:Y:S01]  /*7b70*/  IADD3 R14, R0, 0x60, RZ ;  /* 0x00000060000e7810 */ /* 0x000fe20007ffe0ff */
[----:B0-----:R-:W-:-:S04]  /*7b80*/  @!P0 IMAD.WIDE R4, R9, 0x4, R2 ;  /* 0x0000000409048825 */ /* 0x001fc800078e0202 */
[--C-:B-1----:R-:W-:Y:S01]  /*7b90*/  @!P1 IMAD.WIDE R6, R13, 0x4, R2.reuse ;  /* 0x000000040d069825 */ /* 0x102fe200078e0202 */
[----:B------:R0:W-:Y:S01]  /*7ba0*/  @!P0 ST.E.64 desc[UR44][R4.64], R46 ;  /* 0x0000002e04008985 */ /* 0x0001e2000c101b2c */
[----:B------:R-:W-:Y:S02]  /*7bb0*/  ISETP.GE.AND P0, PT, R20, UR4, PT ;  /* 0x0000000414007c0c */ /* 0x000fe4000bf06270 */
[--C-:B------:R-:W-:Y:S01]  /*7bc0*/  @!P2 IMAD.WIDE R8, R11, 0x4, R2.reuse ;  /* 0x000000040b08a825 */ /* 0x100fe200078e0202 */
[----:B------:R1:W-:Y:S01]  /*7bd0*/  @!P1 ST.E.64 desc[UR44][R6.64], R50 ;  /* 0x0000003206009985 */ /* 0x0003e2000c101b2c */
[----:B------:R-:W-:Y:S02]  /*7be0*/  @!P5 LEA.HI R18, R18, R18, RZ, 0x1 ;  /* 0x000000121212d211 */ /* 0x000fe400078f08ff */
[----:B------:R-:W-:Y:S01]  /*7bf0*/  @!P3 IMAD.WIDE R10, R15, 0x4, R2 ;  /* 0x000000040f0ab825 */ /* 0x000fe200078e0202 */
[----:B------:R2:W-:Y:S01]  /*7c00*/  @!P2 ST.E.64 desc[UR44][R8.64], R54 ;  /* 0x000000360800a985 */ /* 0x0005e2000c101b2c */
[----:B------:R-:W-:-:S02]  /*7c10*/  ISETP.GE.AND P2, PT, R16, UR4, PT ;  /* 0x0000000410007c0c */ /* 0x000fc4000bf46270 */
[----:B------:R-:W-:Y:S01]  /*7c20*/  @!P4 IMAD.WIDE R12, R17, 0x4, R2 ;  /* 0x00000004110cc825 */ /* 0x000fe200078e0202 */
[----:B------:R3:W-:Y:S01]  /*7c30*/  @!P3 ST.E.64 desc[UR44][R10.64], R58 ;  /* 0x0000003a0a00b985 */ /* 0x0007e2000c101b2c */
[----:B------:R-:W-:Y:S02]  /*7c40*/  @!P6 LEA.HI R19, R19, R19, RZ, 0x1 ;  /* 0x000000131313e211 */ /* 0x000fe400078f08ff */
[C---:B------:R-:W-:Y:S01]  /*7c50*/  VIADD R15, R0.reuse, 0x68 ;  /* 0x00000068000f7836 */ /* 0x040fe20000000000 */
[----:B------:R4:W-:Y:S01]  /*7c60*/  @!P4 ST.E.64 desc[UR44][R12.64], R62 ;  /* 0x0000003e0c00c985 */ /* 0x0009e2000c101b2c */
[----:B------:R-:W-:Y:S01]  /*7c70*/  VIADD R17, R0, 0x78 ;  /* 0x0000007800117836 */ /* 0x000fe20000000000 */
[----:B------:R-:W-:Y:S02]  /*7c80*/  ISETP.GE.AND P4, PT, R14, UR4, PT ;  /* 0x000000040e007c0c */ /* 0x000fe4000bf86270 */
[----:B------:R-:W-:Y:S02]  /*7c90*/  ISETP.GE.AND P3, PT, R15, UR4, PT ;  /* 0x000000040f007c0c */ /* 0x000fe4000bf66270 */
        /* <DEDUP_REMOVED lines=9> */
[----:B------:R-:W-:Y:S01]  /*7d30*/  @!P3 LEA.HI R15, R15, R15, RZ, 0x1 ;  /* 0x0000000f0f0fb211 */ /* 0x000fe200078f08ff */
[----:B------:R0:W-:Y:S01]  /*7d40*/  @!P5 ST.E.64 desc[UR44][R4.64], R66 ;  /* 0x000000420400d985 */ /* 0x0001e2000c101b2c */
[----:B------:R-:W-:-:S02]  /*7d50*/  @!P1 LEA.HI R17, R17, R17, RZ, 0x1 ;  /* 0x0000001111119211 */ /* 0x000fc400078f08ff */
[----:B--2---:R-:W-:Y:S01]  /*7d60*/  @!P4 LOP3.LUT R9, R14, 0xfffffffe, RZ, 0xc0, !PT ;  /* 0xfffffffe0e09c812 */ /* 0x004fe200078ec0ff */
[----:B------:R1:W-:Y:S01]  /*7d70*/  @!P6 ST.E.64 desc[UR44][R6.64], R70 ;  /* 0x000000460600e985 */ /* 0x0003e2000c101b2c */
[----:B------:R-:W-:Y:S01]  /*7d80*/  @!P3 LOP3.LUT R15, R15, 0xfffffffe, RZ, 0xc0, !PT ;  /* 0xfffffffe0f0fb812 */ /* 0x000fe200078ec0ff */
[----:B------:R-:W-:Y:S01]  /*7d90*/  VIADD R14, R0, 0x98 ;  /* 0x00000098000e7836 */ /* 0x000fe20000000000 */
[----:B---3--:R-:W-:Y:S01]  /*7da0*/  @!P2 LOP3.LUT R11, R16, 0xfffffffe, RZ, 0xc0, !PT ;  /* 0xfffffffe100ba812 */ /* 0x008fe200078ec0ff */
[----:B------:R-:W-:Y:S01]  /*7db0*/  VIADD R16, R0, 0xa8 ;  /* 0x000000a800107836 */ /* 0x000fe20000000000 */
[----:B------:R-:W-:Y:S02]  /*7dc0*/  @!P1 LOP3.LUT R17, R17, 0xfffffffe, RZ, 0xc0, !PT ;  /* 0xfffffffe11119812 */ /* 0x000fe400078ec0ff */
[----:B----4-:R-:W-:Y:S01]  /*7dd0*/  @!P0 LOP3.LUT R13, R20, 0xfffffffe, RZ, 0xc0, !PT ;  /* 0xfffffffe140d8812 */ /* 0x010fe200078ec0ff */
[C---:B------:R-:W-:Y:S01]  /*7de0*/  VIADD R20, R0.reuse, 0xb8 ;  /* 0x000000b800147836 */ /* 0x040fe20000000000 */
[----:B------:R-:W-:Y:S01]  /*7df0*/  IADD3 R18, R0, 0x88, RZ ;  /* 0x0000008800127810 */ /* 0x000fe20007ffe0ff */
[----:B0-----:R-:W-:Y:S01]  /*7e00*/  @!P4 IMAD.WIDE R4, R9, 0x4, R2 ;  /* 0x000000040904c825 */ /* 0x001fe200078e0202 */
[----:B------:R-:W-:-:S02]  /*7e10*/  ISETP.GE.AND P5, PT, R19, UR4, PT ;  /* 0x0000000413007c0c */ /* 0x000fc4000bfa6270 */
[----:B------:R-:W-:Y:S01]  /*7e20*/  ISETP.GE.AND P6, PT, R18, UR4, PT ;  /* 0x0000000412007c0c */ /* 0x000fe2000bfc6270 */
[--C-:B-1----:R-:W-:Y:S01]  /*7e30*/  @!P3 IMAD.WIDE R6, R15, 0x4, R2.reuse ;  /* 0x000000040f06b825 */ /* 0x102fe200078e0202 */
[----:B------:R0:W-:Y:S03]  /*7e40*/  @!P4 ST.E.64 desc[UR44][R4.64], R74 ;  /* 0x0000004a0400c985 */ /* 0x0001e6000c101b2c */
[--C-:B------:R-:W-:Y:S01]  /*7e50*/  @!P2 IMAD.WIDE R8, R11, 0x4, R2.reuse ;  /* 0x000000040b08a825 */ /* 0x100fe200078e0202 */
[----:B------:R1:W-:Y:S01]  /*7e60*/  @!P3 ST.E.64 desc[UR44][R6.64], R78 ;  /* 0x0000004e0600b985 */ /* 0x0003e2000c101b2c */
[----:B------:R-:W-:Y:S02]  /*7e70*/  ISETP.GE.AND P3, PT, R16, UR4, PT ;  /* 0x0000000410007c0c */ /* 0x000fe4000bf66270 */
[----:B------:R-:W-:Y:S01]  /*7e80*/  @!P1 IMAD.WIDE R10, R17, 0x4, R2 ;  /* 0x00000004110a9825 */ /* 0x000fe200078e0202 */
[----:B------:R2:W-:Y:S01]  /*7e90*/  @!P2 ST.E.64 desc[UR44][R8.64], R82 ;  /* 0x000000520800a985 */ /* 0x0005e2000c101b2c */
[----:B------:R-:W-:-:S02]  /*7ea0*/  IADD3 R17, R0, 0xb0, RZ ;  /* 0x000000b000117810 */ /* 0x000fc40007ffe0ff */
[----:B------:R-:W-:Y:S01]  /*7eb0*/  @!P0 IMAD.WIDE R12, R13, 0x4, R2 ;  /* 0x000000040d0c8825 */ /* 0x000fe200078e0202 */
[----:B------:R3:W-:Y:S01]  /*7ec0*/  @!P1 ST.E.64 desc[UR44][R10.64], R86 ;  /* 0x000000560a009985 */ /* 0x0007e2000c101b2c */
[----:B------:R-:W-:Y:S02]  /*7ed0*/  ISETP.GE.AND P2, PT, R17, UR4, PT ;  /* 0x0000000411007c0c */ /* 0x000fe4000bf46270 */
[----:B------:R-:W-:Y:S01]  /*7ee0*/  VIADD R15, R0, 0xa0 ;  /* 0x000000a0000f7836 */ /* 0x000fe20000000000 */
[----:B------:R4:W-:Y:S01]  /*7ef0*/  @!P0 ST.E.64 desc[UR44][R12.64], R90 ;  /* 0x0000005a0c008985 */ /* 0x0009e2000c101b2c */
[----:B------:R-:W-:Y:S02]  /*7f00*/  ISETP.GE.AND P0, PT, R14, UR4, PT ;  /* 0x000000040e007c0c */ /* 0x000fe4000bf06270 */
[----:B------:R-:W-:Y:S02]  /*7f10*/  ISETP.GE.AND P1, PT, R20, UR4, PT ;  /* 0x0000000414007c0c */ /* 0x000fe4000bf26270 */
[----:B------:R-:W-:-:S02]  /*7f20*/  ISETP.GE.AND P4, PT, R15, UR4, PT ;  /* 0x000000040f007c0c */ /* 0x000fc4000bf86270 */
[----:B------:R-:W-:Y:S02]  /*7f30*/  @!P6 LEA.HI R18, R18, R18, RZ, 0x1 ;  /* 0x000000121212e211 */ /* 0x000fe400078f08ff */
[----:B------:R-:W-:Y:S02]  /*7f40*/  @!P5 LEA.HI R19, R19, R19, RZ, 0x1 ;  /* 0x000000131313d211 */ /* 0x000fe400078f08ff */
[----:B0-----:R-:W-:Y:S01]  /*7f50*/  @!P6 LOP3.LUT R5, R18, 0xfffffffe, RZ, 0xc0, !PT ;  /* 0xfffffffe1205e812 */ /* 0x001fe200078ec0ff */
[C---:B------:R-:W-:Y:S01]  /*7f60*/  VIADD R18, R0.reuse, 0xc0 ;  /* 0x000000c000127836 */ /* 0x040fe20000000000 */
[----:B-1----:R-:W-:Y:S01]  /*7f70*/  @!P5 LOP3.LUT R7, R19, 0xfffffffe, RZ, 0xc0, !PT ;  /* 0xfffffffe1307d812 */ /* 0x002fe200078ec0ff */
[----:B------:R-:W-:Y:S01]  /*7f80*/  VIADD R19, R0, 0xc8 ;  /* 0x000000c800137836 */ /* 0x000fe20000000000 */
[----:B------:R-:W-:Y:S01]  /*7f90*/  @!P0 LEA.HI R14, R14, R14, RZ, 0x1 ;  /* 0x0000000e0e0e8211 */ /* 0x000fe200078f08ff */
[----:B------:R-:W-:Y:S01]  /*7fa0*/  @!P6 IMAD.WIDE R4, R5, 0x4, R2 ;  /* 0x000000040504e825 */ /* 0x000fe200078e0202 */
[----:B------:R-:W-:-:S02]  /*7fb0*/  @!P3 LEA.HI R16, R16, R16, RZ, 0x1 ;  /* 0x000000101010b211 */ /* 0x000fc400078f08ff */
[----:B------:R-:W-:Y:S01]  /*7fc0*/  @!P4 LEA.HI R15, R15, R15, RZ, 0x1 ;  /* 0x0000000f0f0fc211 */ /* 0x000fe200078f08ff */
[----:B------:R-:W-:Y:S01]  /*7fd0*/  @!P5 IMAD.WIDE R6, R7, 0x4, R2 ;  /* 0x000000040706d825 */ /* 0x000fe200078e0202 */
[----:B------:R-:W-:Y:S01]  /*7fe0*/  @!P2 LEA.HI R17, R17, R17, RZ, 0x1 ;  /* 0x000000111111a211 */ /* 0x000fe200078f08ff */
[----:B------:R0:W-:Y:S01]  /*7ff0*/  @!P6 ST.E.64 desc[UR44][R4.64], R94 ;  /* 0x0000005e0400e985 */ /* 0x0001e2000c101b2c */
[----:B------:R-:W-:Y:S02]  /*8000*/  @!P1 LEA.HI R20, R20, R20, RZ, 0x1 ;  /* 0x0000001414149211 */ /* 0x000fe400078f08ff */
[----:B--2---:R-:W-:Y:S01]  /*8010*/  @!P0 LOP3.LUT R9, R14, 0xfffffffe, RZ, 0xc0, !PT ;  /* 0xfffffffe0e098812 */ /* 0x004fe200078ec0ff */
[----:B------:R1:W-:Y:S01]  /*8020*/  @!P5 ST.E.64 desc[UR44][R6.64], R98 ;  /* 0x000000620600d985 */ /* 0x0003e2000c101b2c */
[----:B------:R-:W-:Y:S01]  /*8030*/  @!P4 LOP3.LUT R15, R15, 0xfffffffe, RZ, 0xc0, !PT ;  /* 0xfffffffe0f0fc812 */ /* 0x000fe200078ec0ff */
[----:B------:R-:W-:Y:S01]  /*8040*/  VIADD R14, R0, 0xd0 ;  /* 0x000000d0000e7836 */ /* 0x000fe20000000000 */
[----:B---3--:R-:W-:Y:S01]  /*8050*/  @!P3 LOP3.LUT R11, R16, 0xfffffffe, RZ, 0xc0, !PT ;  /* 0xfffffffe100bb812 */ /* 0x008fe200078ec0ff */
[----:B------:R-:W-:Y:S01]  /*8060*/  VIADD R16, R0, 0xe0 ;  /* 0x000000e000107836 */ /* 0x000fe20000000000 */
[----:B------:R-:W-:-:S02]  /*8070*/  @!P2 LOP3.LUT R17, R17, 0xfffffffe, RZ, 0xc0, !PT ;  /* 0xfffffffe1111a812 */ /* 0x000fc400078ec0ff */
[----:B----4-:R-:W-:Y:S01]  /*8080*/  @!P1 LOP3.LUT R13, R20, 0xfffffffe, RZ, 0xc0, !PT ;  /* 0xfffffffe140d9812 */ /* 0x010fe200078ec0ff */
[----:B------:R-:W-:Y:S01]  /*8090*/  VIADD R20, R0, 0xf0 ;  /* 0x000000f000147836 */ /* 0x000fe20000000000 */
[----:B------:R-:W-:Y:S01]  /*80a0*/  ISETP.GE.AND P5, PT, R18, UR4, PT ;  /* 0x0000000412007c0c */ /* 0x000fe2000bfa6270 */
[----:B0-----:R-:W-:Y:S01]  /*80b0*/  @!P0 IMAD.WIDE R4, R9, 0x4, R2 ;  /* 0x0000000409048825 */ /* 0x001fe200078e0202 */
[----:B------:R-:W-:-:S03]  /*80c0*/  ISETP.GE.AND P6, PT, R19, UR4, PT ;  /* 0x0000000413007c0c */ /* 0x000fc6000bfc6270 */
[--C-:B-1----:R-:W-:Y:S01]  /*80d0*/  @!P4 IMAD.WIDE R6, R15, 0x4, R2.reuse ;  /* 0x000000040f06c825 */ /* 0x102fe200078e0202 */
[----:B------:R0:W-:Y:S01]  /*80e0*/  @!P0 ST.E.64 desc[UR44][R4.64], R102 ;  /* 0x0000006604008985 */ /* 0x0001e2000c101b2c */
[----:B------:R-:W-:Y:S02]  /*80f0*/  IADD3 R15, R0, 0xd8, RZ ;  /* 0x000000d8000f7810 */ /* 0x000fe40007ffe0ff */
[--C-:B------:R-:W-:Y:S01]  /*8100*/  @!P3 IMAD.WIDE R8, R11, 0x4, R2.reuse ;  /* 0x000000040b08b825 */ /* 0x100fe200078e0202 */
[----:B------:R1:W-:Y:S01]  /*8110*/  @!P4 ST.E.64 desc[UR44][R6.64], R106 ;  /* 0x0000006a0600c985 */ /* 0x0003e2000c101b2c */
[----:B------:R-:W-:Y:S02]  /*8120*/  ISETP.GE.AND P0, PT, R14, UR4, PT ;  /* 0x000000040e007c0c */ /* 0x000fe4000bf06270 */
[----:B------:R-:W-:Y:S01]  /*8130*/  @!P2 IMAD.WIDE R10, R17, 0x4, R2 ;  /* 0x00000004110aa825 */ /* 0x000fe200078e0202 */
[----:B------:R2:W-:Y:S01]  /*8140*/  @!P3 ST.E.64 desc[UR44][R8.64], R110 ;  /* 0x0000006e0800b985 */ /* 0x0005e2000c101b2c */
[----:B------:R-:W-:-:S02]  /*8150*/  ISETP.GE.AND P4, PT, R20, UR4, PT ;  /* 0x0000000414007c0c */ /* 0x000fc4000bf86270 */
[----:B------:R-:W-:Y:S01]  /*8160*/  @!P1 IMAD.WIDE R12, R13, 0x4, R2 ;  /* 0x000000040d0c9825 */ /* 0x000fe200078e0202 */
[----:B------:R3:W-:Y:S01]  /*8170*/  @!P2 ST.E.64 desc[UR44][R10.64], R114 ;  /* 0x000000720a00a985 */ /* 0x0007e2000c101b2c */
[----:B------:R-:W-:Y:S02]  /*8180*/  ISETP.GE.AND P2, PT, R16, UR4, PT ;  /* 0x0000000410007c0c */ /* 0x000fe4000bf46270 */
[C---:B------:R-:W-:Y:S01]  /*8190*/  VIADD R17, R0.reuse, 0xe8 ;  /* 0x000000e800117836 */ /* 0x040fe20000000000 */
[----:B------:R4:W-:Y:S01]  /*81a0*/  @!P1 ST.E.64 desc[UR44][R12.64], R118 ;  /* 0x000000760c009985 */ /* 0x0009e2000c101b2c */
[----:B------:R-:W-:Y:S01]  /*81b0*/  ISETP.GE.AND P1, PT, R15, UR4, PT ;  /* 0x000000040f007c0c */ /* 0x000fe2000bf26270 */
[----:B------:R-:W-:Y:S01]  /*81c0*/  VIADD R0, R0, 0xf8 ;  /* 0x000000f800007836 */ /* 0x000fe20000000000 */
[----:B------:R-:W-:Y:S02]  /*81d0*/  @!P5 LEA.HI R18, R18, R18, RZ, 0x1 ;  /* 0x000000121212d211 */ /* 0x000fe400078f08ff */
[----:B------:R-:W-:-:S02]  /*81e0*/  ISETP.GE.AND P3, PT, R17, UR4, PT ;  /* 0x0000000411007c0c */ /* 0x000fc4000bf66270 */
[----:B------:R-:W-:Y:S02]  /*81f0*/  @!P6 LEA.HI R19, R19, R19, RZ, 0x1 ;  /* 0x000000131313e211 */ /* 0x000fe400078f08ff */
[----:B0-----:R-:W-:Y:S02]  /*8200*/  @!P5 LOP3.LUT R5, R18, 0xfffffffe, RZ, 0xc0, !PT ;  /* 0xfffffffe1205d812 */ /* 0x001fe400078ec0ff */
[----:B-1----:R-:W-:Y:S02]  /*8210*/  @!P6 LOP3.LUT R7, R19, 0xfffffffe, RZ, 0xc0, !PT ;  /* 0xfffffffe1307e812 */ /* 0x002fe400078ec0ff */
        /* <DEDUP_REMOVED lines=10> */
[----:B------:R-:W-:Y:S02]  /*82c0*/  @!P1 LOP3.LUT R15, R15, 0xfffffffe, RZ, 0xc0, !PT ;  /* 0xfffffffe0f0f9812 */ /* 0x000fe400078ec0ff */
[----:B---3--:R-:W-:Y:S02]  /*82d0*/  @!P2 LOP3.LUT R11, R16, 0xfffffffe, RZ, 0xc0, !PT ;  /* 0xfffffffe100ba812 */ /* 0x008fe400078ec0ff */
[----:B------:R-:W-:Y:S02]  /*82e0*/  @!P3 LOP3.LUT R17, R17, 0xfffffffe, RZ, 0xc0, !PT ;  /* 0xfffffffe1111b812 */ /* 0x000fe400078ec0ff */
[----:B----4-:R-:W-:Y:S01]  /*82f0*/  @!P4 LOP3.LUT R13, R20, 0xfffffffe, RZ, 0xc0, !PT ;  /* 0xfffffffe140dc812 */ /* 0x010fe200078ec0ff */
[----:B0-----:R-:W-:-:S04]  /*8300*/  @!P0 IMAD.WIDE R4, R9, 0x4, R2 ;  /* 0x0000000409048825 */ /* 0x001fc800078e0202 */
[--C-:B-1----:R-:W-:Y:S01]  /*8310*/  @!P1 IMAD.WIDE R6, R15, 0x4, R2.reuse ;  /* 0x000000040f069825 */ /* 0x102fe200078e0202 */
[----:B------:R0:W-:Y:S01]  /*8320*/  @!P0 ST.E.64 desc[UR44][R4.64], R130 ;  /* 0x0000008204008985 */ /* 0x0001e2000c101b2c */
[----:B------:R-:W-:Y:S02]  /*8330*/  ISETP.GE.AND P0, PT, R0, UR4, PT ;  /* 0x0000000400007c0c */ /* 0x000fe4000bf06270 */
[--C-:B------:R-:W-:Y:S01]  /*8340*/  @!P2 IMAD.WIDE R8, R11, 0x4, R2.reuse ;  /* 0x000000040b08a825 */ /* 0x100fe200078e0202 */
[----:B------:R0:W-:Y:S03]  /*8350*/  @!P1 ST.E.64 desc[UR44][R6.64], R134 ;  /* 0x0000008606009985 */ /* 0x0001e6000c101b2c */
[--C-:B------:R-:W-:Y:S01]  /*8360*/  @!P3 IMAD.WIDE R10, R17, 0x4, R2.reuse ;  /* 0x00000004110ab825 */ /* 0x100fe200078e0202 */
[----:B------:R0:W-:Y:S03]  /*8370*/  @!P2 ST.E.64 desc[UR44][R8.64], R138 ;  /* 0x0000008a0800a985 */ /* 0x0001e6000c101b2c */
[----:B------:R-:W-:Y:S01]  /*8380*/  @!P4 IMAD.WIDE R12, R13, 0x4, R2 ;  /* 0x000000040d0cc825 */ /* 0x000fe200078e0202 */
[----:B------:R0:W-:Y:S04]  /*8390*/  @!P3 ST.E.64 desc[UR44][R10.64], R142 ;  /* 0x0000008e0a00b985 */ /* 0x0001e8000c101b2c */
[----:B------:R0:W-:Y:S01]  /*83a0*/  @!P4 ST.E.64 desc[UR44][R12.64], R146 ;  /* 0x000000920c00c985 */ /* 0x0001e2000c101b2c */
[----:B------:R-:W-:Y:S05]  /*83b0*/  @P0 BRA `(.L_x_10) ;  /* 0x0000003c00e00947 */ /* 0x000fea0003800000 */
[----:B------:R-:W-:-:S04]  /*83c0*/  LEA.HI R0, R0, R0, RZ, 0x1 ;  /* 0x0000000000007211 */ /* 0x000fc800078f08ff */
[----:B0-----:R-:W-:-:S05]  /*83d0*/  LOP3.LUT R5, R0, 0xfffffffe, RZ, 0xc0, !PT ;  /* 0xfffffffe00057812 */ /* 0x001fca00078ec0ff */
[----:B------:R-:W-:-:S05]  /*83e0*/  IMAD.WIDE R2, R5, 0x4, R2 ;  /* 0x0000000405027825 */ /* 0x000fca00078e0202 */
[----:B------:R0:W-:Y:S01]  /*83f0*/  ST.E.64 desc[UR44][R2.64], R150 ;  /* 0x0000009602007985 */ /* 0x0001e2000c101b2c */
[----:B------:R-:W-:Y:S05]  /*8400*/  BRA `(.L_x_10) ;  /* 0x0000003c00cc7947 */ /* 0x000fea0003800000 */
.L_x_33:
[----:B------:R-:W0:Y:S02]  /*8410*/  S2R R0, SR_TID.X ;  /* 0x0000000000007919 */ /* 0x000e240000002100 */
[----:B0-----:R-:W-:-:S04]  /*8420*/  IADD3 R2, R0, -0x80, RZ ;  /* 0xffffff8000027810 */ /* 0x001fc80007ffe0ff */
[----:B------:R-:W-:-:S13]  /*8430*/  ISETP.GT.AND P0, PT, R2, 0x7f, PT ;  /* 0x0000007f0200780c */ /* 0x000fda0003f04270 */
[----:B------:R-:W-:Y:S05]  /*8440*/  @P0 BRA `(.L_x_10) ;  /* 0x0000003c00bc0947 */ /* 0x000fea0003800000 */
[----:B------:R-:W0:Y:S01]  /*8450*/  S2R R3, SR_CTAID.X ;  /* 0x0000000000037919 */ /* 0x000e220000002500 */
[----:B------:R-:W1:Y:S01]  /*8460*/  LDC R6, c[0x0][0xbe8] ;  /* 0x0002fa00ff067b82 */ /* 0x000e620000000800 */
[----:B------:R-:W-:Y:S01]  /*8470*/  ULDC UR4, c[0x0][0xa88] ;  /* 0x0002a20000047ab9 */ /* 0x000fe20000000800 */
[----:B0-----:R-:W-:Y:S02]  /*8480*/  IMAD R0, R3, 0x80, R0 ;  /* 0x0000008003007824 */ /* 0x001fe400078e0200 */
[----:B-1----:R-:W-:Y:S02]  /*8490*/  IMAD R3, R6, UR4, RZ ;  /* 0x0000000406037c24 */ /* 0x002fe4000f8e02ff */
[----:B------:R-:W-:-:S05]  /*84a0*/  VIADD R0, R0, 0xffffff80 ;  /* 0xffffff8000007836 */ /* 0x000fca0000000000 */
[----:B------:R-:W-:-:S13]  /*84b0*/  ISETP.GE.AND P0, PT, R0, R3, PT ;  /* 0x000000030000720c */ /* 0x000fda0003f06270 */
[----:B------:R-:W-:Y:S05]  /*84c0*/  @P0 BRA `(.L_x_10) ;  /* 0x0000003c009c0947 */ /* 0x000fea0003800000 */
[----:B------:R-:W-:Y:S01]  /*84d0*/  ISETP.NE.AND P0, PT, R6, 0x1, PT ;  /* 0x000000010600780c */ /* 0x000fe20003f05270 */
[----:B------:R-:W0:Y:S01]  /*84e0*/  S2UR UR7, SR_CTAID.Z ;  /* 0x00000000000779c3 */ /* 0x000e220000002700 */
[----:B------:R-:W-:Y:S01]  /*84f0*/  USHF.R.S32.HI UR6, URZ, 0x1f, UR36 ;  /* 0x0000001f3f067899 */ /* 0x000fe20008011424 */
[----:B------:R-:W-:Y:S01]  /*8500*/  IMAD.MOV.U32 R5, RZ, RZ, R0 ;  /* 0x000000ffff057224 */ /* 0x000fe200078e0000 */
[----:B------:R-:W-:Y:S02]  /*8510*/  ULDC.64 UR8, c[0x0][0xbd0] ;  /* 0x0002f40000087ab9 */ /* 0x000fe40000000a00 */
[----:B------:R-:W-:Y:S02]  /*8520*/  UIMAD UR6, UR6, UR8, URZ ;  /* 0x00000008060672a4 */ /* 0x000fe4000f8e023f */
[----:B------:R-:W-:Y:S01]  /*8530*/  UIMAD.WIDE.U32 UR4, UR36, UR8, URZ ;  /* 0x00000008240472a5 */ /* 0x000fe2000f8e003f */
[----:B------:R-:W1:Y:S01]  /*8540*/  LDC.64 R10, c[0x0][0xbd8] ;  /* 0x0002f600ff0a7b82 */ /* 0x000e620000000a00 */
[----:B------:R-:W-:-:S04]  /*8550*/  UIMAD UR6, UR36, UR9, UR6 ;  /* 0x00000009240672a4 */ /* 0x000fc8000f8e0206 */
[----:B------:R-:W-:Y:S02]  /*8560*/  UIADD3 UR6, UR5, UR6, URZ ;  /* 0x0000000605067290 */ /* 0x000fe4000fffe03f */
[----:B------:R-:W-:Y:S01]  /*8570*/  MOV R3, UR5 ;  /* 0x0000000500037c02 */ /* 0x000fe20008000f00 */
[----:B------:R-:W-:Y:S01]  /*8580*/  IMAD.U32 R2, RZ, RZ, UR4 ;  /* 0x00000004ff027e24 */ /* 0x000fe2000f8e00ff */
[----:B------:R-:W2:Y:S01]  /*8590*/  @P0 LDC R7, c[0x0][0xbec] ;  /* 0x0002fb00ff070b82 */ /* 0x000ea20000000800 */
[----:B------:R-:W-:Y:S01]  /*85a0*/  ULDC.64 UR4, c[0x0][0xbe0] ;  /* 0x0002f80000047ab9 */ /* 0x000fe20000000a00 */
[----:B------:R-:W-:-:S06]  /*85b0*/  IMAD.U32 R3, RZ, RZ, UR6 ;  /* 0x00000006ff037e24 */ /* 0x000fcc000f8e00ff */
[----:B------:R-:W3:Y:S01]  /*85c0*/  @P0 LDC R9, c[0x0][0xbf0] ;  /* 0x0002fc00ff090b82 */ /* 0x000ee20000000800 */
[----:B0-----:R-:W-:-:S07]  /*85d0*/  USHF.R.S32.HI UR8, URZ, 0x1f, UR7 ;  /* 0x0000001f3f087899 */ /* 0x001fce0008011407 */
[----:B------:R-:W0:Y:S01]  /*85e0*/  S2UR UR10, SR_CTAID.Y ;  /* 0x00000000000a79c3 */ /* 0x000e220000002600 */
[C---:B-1----:R-:W-:Y:S02]  /*85f0*/  IMAD R12, R10.reuse, UR8, RZ ;  /* 0x000000080a0c7c24 */ /* 0x042fe4000f8e02ff */
[----:B------:R-:W-:-:S04]  /*8600*/  IMAD.WIDE.U32 R2, R10, UR7, R2 ;  /* 0x000000070a027c25 */ /* 0x000fc8000f8e0002 */
[----:B------:R-:W-:Y:S01]  /*8610*/  IMAD R11, R11, UR7, R12 ;  /* 0x000000070b0b7c24 */ /* 0x000fe2000f8e020c */
[----:B------:R-:W0:Y:S01]  /*8620*/  LDC R8, c[0x0][0xc50] ;  /* 0x00031400ff087b82 */ /* 0x000e220000000800 */
[----:B--2---:R-:W-:-:S04]  /*8630*/  @P0 IMAD.HI.U32 R4, R0, R7, RZ ;  /* 0x0000000700040227 */ /* 0x004fc800078e00ff */
[----:B------:R-:W-:Y:S02]  /*8640*/  IMAD R7, RZ, RZ, -UR36 ;  /* 0x80000024ff077e24 */ /* 0x000fe4000f8e02ff */
[----:B------:R-:W-:Y:S01]  /*8650*/  IMAD.IADD R3, R11, 0x1, R3 ;  /* 0x000000010b037824 */ /* 0x000fe200078e0203 */
[----:B---3--:R-:W-:Y:S01]  /*8660*/  @P0 SHF.R.U32.HI R5, RZ, R9, R4 ;  /* 0x00000009ff050219 */ /* 0x008fe20000011604 */
[----:B0-----:R-:W-:-:S04]  /*8670*/  IMAD R9, R8, R7, UR10 ;  /* 0x0000000a08097e24 */ /* 0x001fc8000f8e0207 */
[----:B------:R-:W-:Y:S02]  /*8680*/  IMAD.MOV R7, RZ, RZ, -R5 ;  /* 0x000000ffff077224 */ /* 0x000fe400078e0a05 */
[----:B------:R-:W-:Y:S01]  /*8690*/  IMAD.WIDE.U32 R2, R9, UR4, R2 ;  /* 0x0000000409027c25 */ /* 0x000fe2000f8e0002 */
[----:B------:R-:W-:-:S03]  /*86a0*/  SHF.R.S32.HI R4, RZ, 0x1f, R9 ;  /* 0x0000001fff047819 */ /* 0x000fc60000011409 */
[----:B------:R-:W-:Y:S01]  /*86b0*/  IMAD R7, R6, R7, R0 ;  /* 0x0000000706077224 */ /* 0x000fe200078e0200 */
[----:B------:R-:W-:Y:S01]  /*86c0*/  IADD3 R2, P0, R5, R2, RZ ;  /* 0x0000000205027210 */ /* 0x000fe20007f1e0ff */
[----:B------:R-:W-:-:S03]  /*86d0*/  IMAD R4, R4, UR4, RZ ;  /* 0x0000000404047c24 */ /* 0x000fc6000f8e02ff */
[----:B------:R-:W-:Y:S01]  /*86e0*/  SHF.R.S32.HI R0, RZ, 0x1f, R7 ;  /* 0x0000001fff007819 */ /* 0x000fe20000011407 */
[----:B------:R-:W-:Y:S01]  /*86f0*/  IMAD R4, R9, UR5, R4 ;  /* 0x0000000509047c24 */ /* 0x000fe2000f8e0204 */
[----:B------:R-:W-:Y:S01]  /*8700*/  SHF.R.S32.HI R9, RZ, 0x1f, R5 ;  /* 0x0000001fff097819 */ /* 0x000fe20000011405 */
[----:B------:R-:W-:Y:S02]  /*8710*/  ULDC.64 UR4, c[0x0][0xbc8] ;  /* 0x0002f20000047ab9 */ /* 0x000fe40000000a00 */
[----:B------:R-:W-:Y:S01]  /*8720*/  IMAD R0, R0, UR4, RZ ;  /* 0x0000000400007c24 */ /* 0x000fe2000f8e02ff */
[----:B------:R-:W-:-:S03]  /*8730*/  IADD3.X R3, R9, R3, R4, P0, !PT ;  /* 0x0000000309037210 */ /* 0x000fc600007fe404 */
[C---:B------:R-:W-:Y:S02]  /*8740*/  IMAD R5, R7.reuse, UR5, R0 ;  /* 0x0000000507057c24 */ /* 0x040fe4000f8e0200 */
[----:B------:R-:W-:Y:S01]  /*8750*/  IMAD.WIDE.U32 R2, R7, UR4, R2 ;  /* 0x0000000407027c25 */ /* 0x000fe2000f8e0002 */
[----:B------:R-:W-:-:S04]  /*8760*/  ULDC.64 UR4, c[0x0][0xba8] ;  /* 0x0002ea0000047ab9 */ /* 0x000fc80000000a00 */
[----:B------:R-:W-:Y:S02]  /*8770*/  IADD3 R3, R3, R5, RZ ;  /* 0x0000000503037210 */ /* 0x000fe40007ffe0ff */
[----:B------:R-:W-:-:S04]  /*8780*/  LEA R4, P0, R2, UR4, 0x2 ;  /* 0x0000000402047c11 */ /* 0x000fc8000f8010ff */
[----:B------:R-:W-:Y:S01]  /*8790*/  LEA.HI.X R5, R2, UR5, R3, 0x2, P0 ;  /* 0x0000000502057c11 */ /* 0x000fe200080f1403 */
[----:B------:R-:W-:-:S05]  /*87a0*/  IMAD.MOV.U32 R3, RZ, RZ, -0x800000 ;  /* 0xff800000ff037424 */ /* 0x000fca00078e00ff */
[----:B------:R4:W-:Y:S01]  /*87b0*/  STG.E desc[UR44][R4.64], R3 ;  /* 0x0000000304007986 */ /* 0x0009e2000c10192c */
[----:B------:R-:W-:Y:S05]  /*87c0*/  BRA `(.L_x_10) ;  /* 0x0000003800dc7947 */ /* 0x000fea0003800000 */
.L_x_8:
[----:B------:R-:W-:-:S08]  /*87d0*/  NOP ;  /* 0x0000000000007918 */ /* 0x000fd00000000000 */
[----:B------:R-:W0:-:S00]  /*87e0*/  USETMAXREG.DEALLOC.CTAPOOL 0x18 ;  /* 0x00000018000079c8 */ /* 0x000e0000080e0500 */
[----:B0-----:R-:W-:Y:S01]  /*87f0*/  LOP3.LUT R19, R0, 0x3, RZ, 0xc0, !PT ;  /* 0x0000000300137812 */ /* 0x001fe200078ec0ff */
[----:B------:R-:W0:Y:S05]  /*8800*/  S2R R17, SR_CTAID.Z ;  /* 0x0000000000117919 */ /* 0x000e2a0000002700 */
[----:B------:R-:W1:Y:S01]  /*8810*/  S2UR UR6, SR_CTAID.Y ;  /* 0x00000000000679c3 */ /* 0x000e620000002600 */
[----:B------:R-:W2:Y:S02]  /*8820*/  SHFL.IDX PT, R0, R19, RZ, 0x1f ;  /* 0x00001fff13007589 */ /* 0x000ea400000e0000 */
[----:B--2---:R-:W-:-:S13]  /*8830*/  ISETP.NE.AND P0, PT, R0, RZ, PT ;  /* 0x000000ff0000720c */ /* 0x004fda0003f05270 */
[----:B01----:R-:W-:Y:S05]  /*8840*/  @!P0 BRA `(.L_x_36) ;  /* 0x0000000000288947 */ /* 0x003fea0003800000 */
[----:B------:R-:W-:Y:S01]  /*8850*/  ULDC UR7, c[0x0][0xc50] ;  /* 0x0003140000077ab9 */ /* 0x000fe20000000800 */
[----:B------:R-:W-:Y:S01]  /*8860*/  UMOV UR36, UR6 ;  /* 0x0000000600247c82 */ /* 0x000fe20008000000 */
[----:B------:R-:W-:-:S06]  /*8870*/  UISETP.NE.AND UP0, UPT, UR7, 0x1, UPT ;  /* 0x000000010700788c */ /* 0x000fcc000bf05270 */
[----:B------:R-:W-:-:S13]  /*8880*/  PLOP3.LUT P0, PT, PT, PT, UP0, 0x80, 0x0 ;  /* 0x000000000000781c */ /* 0x000fda0003f0f008 */
[----:B------:R-:W-:Y:S05]  /*8890*/  @!P0 BRA `(.L_x_37) ;  /* 0x0000000000308947 */ /* 0x000fea0003800000 */
[----:B------:R-:W-:Y:S01]  /*88a0*/  ULDC UR4, c[0x0][0xc54] ;  /* 0x0003150000047ab9 */ /* 0x000fe20000000800 */
[----:B------:R-:W-:Y:S01]  /*88b0*/  ULDC UR36, c[0x0][0xc58] ;  /* 0x0003160000247ab9 */ /* 0x000fe20000000800 */
[----:B------:R-:W-:-:S04]  /*88c0*/  UIMAD.WIDE.U32 UR4, UR6, UR4, URZ ;  /* 0x00000004060472a5 */ /* 0x000fc8000f8e003f */
[----:B------:R-:W-:Y:S01]  /*88d0*/  USHF.R.U32.HI UR36, URZ, UR36, UR5 ;  /* 0x000000243f247299 */ /* 0x000fe20008011605 */
[----:B------:R-:W-:Y:S11]  /*88e0*/  BRA `(.L_x_37) ;  /* 0x00000000001c7947 */ /* 0x000ff60003800000 */
.L_x_36:
[----:B------:R-:W-:Y:S01]  /*88f0*/  ULDC UR7, c[0x0][0xc50] ;  /* 0x0003140000077ab9 */ /* 0x000fe20000000800 */
[----:B------:R-:W-:Y:S01]  /*8900*/  UMOV UR36, UR6 ;  /* 0x0000000600247c82 */ /* 0x000fe20008000000 */
[----:B------:R-:W-:-:S11]  /*8910*/  UISETP.NE.AND UP0, UPT, UR7, 0x1, UPT ;  /* 0x000000010700788c */ /* 0x000fd6000bf05270 */
[----:B------:R-:W-:Y:S01]  /*8920*/  @UP0 ULDC UR4, c[0x0][0xc54] ;  /* 0x0003150000040ab9 */ /* 0x000fe20000000800 */
[----:B------:R-:W-:Y:S01]  /*8930*/  @UP0 ULDC UR8, c[0x0][0xc58] ;  /* 0x0003160000080ab9 */ /* 0x000fe20000000800 */
[----:B------:R-:W-:-:S04]  /*8940*/  UIMAD.WIDE.U32 UR4, UR6, UR4, URZ ;  /* 0x00000004060472a5 */ /* 0x000fc8000f8e003f */
[----:B------:R-:W-:-:S12]  /*8950*/  @UP0 USHF.R.U32.HI UR36, URZ, UR8, UR5 ;  /* 0x000000083f240299 */ /* 0x000fd80008011605 */
.L_x_37:
[----:B------:R-:W-:Y:S01]  /*8960*/  ISETP.GE.AND P0, PT, R17, RZ, PT ;  /* 0x000000ff1100720c */ /* 0x000fe20003f06270 */
[----:B------:R-:W-:Y:S01]  /*8970*/  UIADD3 UR4, -UR36, URZ, URZ ;  /* 0x0000003f24047290 */ /* 0x000fe2000fffe13f */
[----:B------:R-:W-:Y:S02]  /*8980*/  IMAD.MOV.U32 R0, RZ, RZ, 0x1 ;  /* 0x00000001ff007424 */ /* 0x000fe400078e00ff */
[----:B------:R-:W-:Y:S01]  /*8990*/  IMAD.MOV.U32 R6, RZ, RZ, RZ ;  /* 0x000000ffff067224 */ /* 0x000fe200078e00ff */
[----:B------:R-:W-:Y:S01]  /*89a0*/  UIMAD UR6, UR7, UR4, UR6 ;  /* 0x00000004070672a4 */ /* 0x000fe2000f8e0206 */
[----:B------:R-:W-:-:S07]  /*89b0*/  IMAD.MOV.U32 R9, RZ, RZ, 0x1 ;  /* 0x00000001ff097424 */ /* 0x000fce00078e00ff */
[----:B------:R-:W-:Y:S05]  /*89c0*/  @!P0 BRA `(.L_x_38) ;  /* 0x00000034009c8947 */ /* 0x000fea0003800000 */
[----:B------:R-:W-:Y:S01]  /*89d0*/  ULDC.64 UR4, c[0x0][0x418] ;  /* 0x0001060000047ab9 */ /* 0x000fe20000000a00 */
[----:B------:R-:W-:Y:S02]  /*89e0*/  ULOP3.LUT UR41, UR6, 0xffff, URZ, 0xc0, !UPT ;  /* 0x0000ffff06297892 */ /* 0x000fe4000f8ec03f */
[----:B------:R-:W-:Y:S01]  /*89f0*/  UISETP.NE.U32.AND UP0, UPT, UR4, URZ, UPT ;  /* 0x0000003f0400728c */ /* 0x000fe2000bf05070 */
[----:B------:R-:W-:Y:S02]  /*8a00*/  UMOV UR43, URZ ;  /* 0x0000003f002b7c82 */ /* 0x000fe40008000000 */
[----:B------:R-:W-:Y:S01]  /*8a10*/  ULDC UR4, c[0x0][0x424] ;  /* 0x0001090000047ab9 */ /* 0x000fe20000000800 */
[----:B------:R-:W-:-:S03]  /*8a20*/  UISETP.NE.AND.EX UP0, UPT, UR5, URZ, UPT, UP0 ;  /* 0x0000003f0500728c */ /* 0x000fc6000bf05300 */
[----:B------:R-:W-:Y:S01]  /*8a30*/  ULDC UR5, c[0x0][0x2f0] ;  /* 0x0000bc0000057ab9 */ /* 0x000fe20000000800 */
[----:B------:R-:W-:-:S04]  /*8a40*/  USEL UR4, UR4, 0x1, UP0 ;  /* 0x0000000104047887 */ /* 0x000fc80008000000 */
[----:B------:R-:W-:-:S04]  /*8a50*/  UIMAD UR4, UR4, UR5, URZ ;  /* 0x00000005040472a4 */ /* 0x000fc8000f8e023f */
[----:B------:R-:W-:Y:S02]  /*8a60*/  UISETP.GE.AND UP0, UPT, UR4, 0x1, UPT ;  /* 0x000000010400788c */ /* 0x000fe4000bf06270 */
[----:B------:R-:W-:-:S04]  /*8a70*/  UIADD3 UR5, UR4, 0x5f, URZ ;  /* 0x0000005f04057890 */ /* 0x000fc8000fffe03f */
[----:B------:R-:W-:Y:S01]  /*8a80*/  PLOP3.LUT P0, PT, PT, PT, UP0, 0x80, 0x0 ;  /* 0x000000000000781c */ /* 0x000fe20003f0f008 */
[----:B------:R-:W-:-:S04]  /*8a90*/  UIMAD.WIDE UR4, UR5, 0x2aaaaaab, URZ ;  /* 0x2aaaaaab050478a5 */ /* 0x000fc8000f8e023f */
[----:B------:R-:W-:-:S04]  /*8aa0*/  USHF.R.U32.HI UR39, URZ, 0x1f, UR5 ;  /* 0x0000001f3f277899 */ /* 0x000fc80008011605 */
[----:B------:R-:W-:-:S04]  /*8ab0*/  ULEA.HI.SX32 UR39, UR5, UR39, 0x1c ;  /* 0x0000002705277291 */ /* 0x000fc8000f8fe23f */
[----:B------:R-:W-:Y:S08]  /*8ac0*/  @!P0 BRA `(.L_x_39) ;  /* 0x0000000000908947 */ /* 0x000ff00003800000 */
[----:B------:R-:W-:Y:S01]  /*8ad0*/  USHF.R.U32.HI UR6, URZ, 0x10, UR6 ;  /* 0x000000103f067899 */ /* 0x000fe20008011606 */
[----:B------:R-:W-:-:S03]  /*8ae0*/  UMOV UR4, URZ ;  /* 0x0000003f00047c82 */ /* 0x000fc60008000000 */
[----:B------:R-:W-:-:S11]  /*8af0*/  UISETP.NE.AND UP0, UPT, UR6, URZ, UPT ;  /* 0x0000003f0600728c */ /* 0x000fd6000bf05270 */
[----:B------:R-:W-:Y:S02]  /*8b00*/  @!UP0 ULDC UR6, c[0x0][0x9f0] ;  /* 0x00027c0000068ab9 */ /* 0x000fe40000000800 */
[----:B------:R-:W-:Y:S01]  /*8b10*/  MOV R4, UR6 ;  /* 0x0000000600047c02 */ /* 0x000fe20008000f00 */
[----:B------:R-:W-:-:S03]  /*8b20*/  UIADD3 UR7, UR39, -0x1, UR6 ;  /* 0xffffffff27077890 */ /* 0x000fc6000fffe006 */
[-C--:B------:R-:W-:Y:S02]  /*8b30*/  IABS R2, R4.reuse ;  /* 0x0000000400027213 */ /* 0x080fe40000000000 */
[----:B------:R-:W-:Y:S01]  /*8b40*/  IABS R5, R4 ;  /* 0x0000000400057213 */ /* 0x000fe20000000000 */
[----:B------:R-:W-:Y:S01]  /*8b50*/  IMAD.U32 R4, RZ, RZ, UR7 ;  /* 0x00000007ff047e24 */ /* 0x000fe2000f8e00ff */
[----:B------:R-:W-:Y:S01]  /*8b60*/  R2UR UR11, R2 ;  /* 0x00000000020b72ca */ /* 0x000fe200000e0000 */
[----:B------:R-:W-:Y:S02]  /*8b70*/  ULOP3.LUT UR7, UR7, UR6, URZ, 0x3c, !UPT ;  /* 0x0000000607077292 */ /* 0x000fe4000f8e3c3f */
[----:B------:R-:W-:-:S10]  /*8b80*/  IMAD.MOV R5, RZ, RZ, -R5 ;  /* 0x000000ffff057224 */ /* 0x000fd400078e0a05 */
[----:B------:R-:W0:Y:S08]  /*8b90*/  I2F.RP R2, UR11 ;  /* 0x0000000b00027d06 */ /* 0x000e300008209400 */
[----:B0-----:R-:W0:Y:S02]  /*8ba0*/  MUFU.RCP R2, R2 ;  /* 0x0000000200027308 */ /* 0x001e240000001000 */
[----:B0-----:R-:W-:Y:S01]  /*8bb0*/  VIADD R3, R2, 0xffffffe ;  /* 0x0ffffffe02037836 */ /* 0x001fe20000000000 */
[----:B------:R-:W-:Y:S01]  /*8bc0*/  IABS R2, R4 ;  /* 0x0000000400027213 */ /* 0x000fe20000000000 */
[----:B------:R-:W-:-:S03]  /*8bd0*/  IMAD.MOV.U32 R4, RZ, RZ, R5 ;  /* 0x000000ffff047224 */ /* 0x000fc600078e0005 */
[----:B------:R-:W-:Y:S01]  /*8be0*/  R2UR UR9, R2 ;  /* 0x00000000020972ca */ /* 0x000fe200000e0000 */
[----:B------:R-:W0:Y:S01]  /*8bf0*/  F2I.FTZ.U32.TRUNC.NTZ R3, R3 ;  /* 0x0000000300037305 */ /* 0x000e22000021f000 */
[----:B------:R-:W-:Y:S02]  /*8c00*/  R2UR UR10, R4 ;  /* 0x00000000040a72ca */ /* 0x000fe400000e0000 */
[----:B0-----:R-:W-:-:S13]  /*8c10*/  R2UR UR5, R3 ;  /* 0x00000000030572ca */ /* 0x001fda00000e0000 */
[----:B------:R-:W-:-:S04]  /*8c20*/  UIADD3 UR8, URZ, -UR5, URZ ;  /* 0x800000053f087290 */ /* 0x000fc8000fffe03f */
[----:B------:R-:W-:-:S04]  /*8c30*/  UIMAD UR8, UR8, UR11, URZ ;  /* 0x0000000b080872a4 */ /* 0x000fc8000f8e023f */
[----:B------:R-:W-:-:S04]  /*8c40*/  UIMAD.WIDE.U32 UR4, UR5, UR8, UR4 ;  /* 0x00000008050472a5 */ /* 0x000fc8000f8e0004 */
[----:B------:R-:W-:-:S04]  /*8c50*/  UIMAD.WIDE.U32 UR4, UR5, UR9, URZ ;  /* 0x00000009050472a5 */ /* 0x000fc8000f8e003f */
[----:B------:R-:W-:-:S04]  /*8c60*/  UIMAD UR4, UR5, UR10, UR9 ;  /* 0x0000000a050472a4 */ /* 0x000fc8000f8e0209 */
[----:B------:R-:W-:-:S11]  /*8c70*/  UISETP.GT.U32.AND UP1, UPT, UR11, UR4, UPT ;  /* 0x000000040b00728c */ /* 0x000fd6000bf24070 */
[----:B------:R-:W-:Y:S02]  /*8c80*/  @!UP1 UIADD3 UR4, UR4, -UR11, URZ ;  /* 0x8000000b04049290 */ /* 0x000fe4000fffe03f */
[----:B------:R-:W-:Y:S02]  /*8c90*/  @!UP1 UIADD3 UR5, UR5, 0x1, URZ ;  /* 0x0000000105059890 */ /* 0x000fe4000fffe03f */
[----:B------:R-:W-:Y:S02]  /*8ca0*/  UISETP.GE.U32.AND UP0, UPT, UR4, UR11, UPT ;  /* 0x0000000b0400728c */ /* 0x000fe4000bf06070 */
[----:B------:R-:W-:-:S09]  /*8cb0*/  UISETP.GE.AND UP1, UPT, UR7, URZ, UPT ;  /* 0x0000003f0700728c */ /* 0x000fd2000bf26270 */
[----:B------:R-:W-:Y:S02]  /*8cc0*/  @UP0 UIADD3 UR5, UR5, 0x1, URZ ;  /* 0x0000000105050890 */ /* 0x000fe4000fffe03f */
[----:B------:R-:W-:Y:S02]  /*8cd0*/  UISETP.NE.AND UP0, UPT, UR6, URZ, UPT ;  /* 0x0000003f0600728c */ /* 0x000fe4000bf05270 */
[----:B------:R-:W-:-:S09]  /*8ce0*/  @!UP1 UIADD3 UR5, -UR5, URZ, URZ ;  /* 0x0000003f05059290 */ /* 0x000fd2000fffe13f */
[----:B------:R-:W-:-:S07]  /*8cf0*/  @!UP0 ULOP3.LUT UR5, URZ, UR6, URZ, 0x33, !UPT ;  /* 0x000000063f058292 */ /* 0x000fce000f8e333f */
[----:B------:R-:W-:-:S05]  /*8d00*/  UMOV UR43, UR5 ;  /* 0x00000005002b7c82 */ /* 0x000fca0008000000 */
.L_x_39:
[----:B------:R-:W-:Y:S01]  /*8d10*/  UIMAD UR40, UR41, UR43, URZ ;  /* 0x0000002b292872a4 */ /* 0x000fe2000f8e023f */
[----:B------:R-:W-:Y:S01]  /*8d20*/  MOV R2, UR39 ;  /* 0x0000002700027c02 */ /* 0x000fe20008000f00 */
[----:B------:R-:W-:Y:S02]  /*8d30*/  IMAD.MOV.U32 R6, RZ, RZ, RZ ;  /* 0x000000ffff067224 */ /* 0x000fe400078e00ff */
[----:B------:R-:W-:Y:S02]  /*8d40*/  IMAD.MOV.U32 R9, RZ, RZ, 0x1 ;  /* 0x00000001ff097424 */ /* 0x000fe400078e00ff */
[----:B------:R-:W-:-:S05]  /*8d50*/  IMAD.U32 R3, RZ, RZ, UR40 ;  /* 0x00000028ff037e24 */ /* 0x000fca000f8e00ff */
[----:B------:R-:W-:-:S04]  /*8d60*/  VIADDMNMX R18, R3, UR43, R2, PT ;  /* 0x0000002b03127c46 */ /* 0x000fc8000b800102 */
[----:B------:R-:W-:Y:S01]  /*8d70*/  ISETP.GT.AND P0, PT, R18, UR40, PT ;  /* 0x0000002812007c0c */ /* 0x000fe2000bf04270 */
[----:B------:R0:W-:-:S12]  /*8d80*/  STL [R1+0x8], R18 ;  /* 0x0000081201007387 */ /* 0x0001d80000100800 */
[----:B0-----:R-:W-:Y:S05]  /*8d90*/  @!P0 BRA `(.L_x_38) ;  /* 0x0000003000a88947 */ /* 0x001fea0003800000 */
[----:B------:R-:W0:Y:S01]  /*8da0*/  S2UR UR4, SR_CgaCtaId ;  /* 0x00000000000479c3 */ /* 0x000e220000008800 */
[----:B------:R-:W-:Y:S02]  /*8db0*/  UMOV UR38, 0x400 ;  /* 0x0000040000267882 */ /* 0x000fe40000000000 */
[----:B0-----:R-:W-:-:S04]  /*8dc0*/  ULEA UR38, UR4, UR38, 0x18 ;  /* 0x0000002604267291 */ /* 0x001fc8000f8ec03f */
[----:B------:R-:W-:-:S04]  /*8dd0*/  UIADD3 UR4, UR38, 0x1c400, URZ ;  /* 0x0001c40026047890 */ /* 0x000fc8000fffe03f */
[----:B------:R-:W-:-:S06]  /*8de0*/  ULOP3.LUT UP0, URZ, UR4, 0x3ff, URZ, 0xc0, !UPT ;  /* 0x000003ff043f7892 */ /* 0x000fcc000f80c03f */
[----:B------:R-:W-:-:S13]  /*8df0*/  PLOP3.LUT P0, PT, PT, PT, UP0, 0x80, 0x0 ;  /* 0x000000000000781c */ /* 0x000fda0003f0f008 */
[----:B------:R-:W-:Y:S05]  /*8e00*/  @!P0 BRA `(.L_x_40) ;  /* 0x0000000000408947 */ /* 0x000fea0003800000 */
[----:B------:R-:W-:Y:S01]  /*8e10*/  MOV R2, 0x0 ;  /* 0x0000000000027802 */ /* 0x000fe20000000f00 */
[----:B------:R-:W-:Y:S01]  /*8e20*/  ULDC.64 UR6, c[0x4][0x98] ;  /* 0x0100260000067ab9 */ /* 0x000fe20000000a00 */
[----:B------:R-:W-:Y:S01]  /*8e30*/  ULDC.64 UR8, c[0x4][0xa0] ;  /* 0x0100280000087ab9 */ /* 0x000fe20000000a00 */
[----:B------:R-:W-:Y:S01]  /*8e40*/  ULDC.64 UR4, c[0x4][0x8] ;  /* 0x0100020000047ab9 */ /* 0x000fe20000000a00 */
[----:B------:R-:W-:Y:S01]  /*8e50*/  IMAD.U32 R4, RZ, RZ, UR6 ;  /* 0x00000006ff047e24 */ /* 0x000fe2000f8e00ff */
[----:B------:R-:W-:Y:S01]  /*8e60*/  MOV R5, UR7 ;  /* 0x0000000700057c02 */ /* 0x000fe20008000f00 */
[----:B------:R-:W0:Y:S01]  /*8e70*/  LDC.64 R2, c[0x4][R2] ;  /* 0x0100000002027b82 */ /* 0x000e220000000a00 */
[----:B------:R-:W-:Y:S01]  /*8e80*/  IMAD.U32 R6, RZ, RZ, UR8 ;  /* 0x00000008ff067e24 */ /* 0x000fe2000f8e00ff */
[----:B------:R-:W-:Y:S01]  /*8e90*/  MOV R8, 0x70 ;  /* 0x0000007000087802 */ /* 0x000fe20000000f00 */
[----:B------:R-:W-:Y:S02]  /*8ea0*/  IMAD.U32 R7, RZ, RZ, UR9 ;  /* 0x00000009ff077e24 */ /* 0x000fe4000f8e00ff */
[----:B------:R-:W-:-:S02]  /*8eb0*/  IMAD.U32 R10, RZ, RZ, UR4 ;  /* 0x00000004ff0a7e24 */ /* 0x000fc4000f8e00ff */
[----:B------:R-:W-:Y:S02]  /*8ec0*/  IMAD.U32 R11, RZ, RZ, UR5 ;  /* 0x00000005ff0b7e24 */ /* 0x000fe4000f8e00ff */
[----:B------:R-:W-:Y:S02]  /*8ed0*/  IMAD.MOV.U32 R12, RZ, RZ, 0x1 ;  /* 0x00000001ff0c7424 */ /* 0x000fe400078e00ff */
[----:B------:R-:W-:-:S07]  /*8ee0*/  IMAD.MOV.U32 R13, RZ, RZ, RZ ;  /* 0x000000ffff0d7224 */ /* 0x000fce00078e00ff */
[----:B------:R-:W-:-:S07]  /*8ef0*/  LEPC R20, `(.L_x_40) ;  /* 0x000000001014794e */ /* 0x000fce0000000000 */
[----:B0-----:R-:W-:Y:S05]  /*8f00*/  CALL.ABS.NOINC R2 ;  /* 0x0000000002007343 */ /* 0x001fea0003c00000 */
.L_x_40:
        /* <DEDUP_REMOVED lines=8> */
[----:B------:R0:W1:Y:S01]  /*8f90*/  LDC.64 R2, c[0x4][R16] ;  /* 0x0100000010027b82 */ /* 0x0000620000000a00 */
[----:B------:R-:W-:Y:S01]  /*8fa0*/  IMAD.U32 R4, RZ, RZ, UR6 ;  /* 0x00000006ff047e24 */ /* 0x000fe2000f8e00ff */
[----:B------:R-:W-:Y:S01]  /*8fb0*/  MOV R6, UR8 ;  /* 0x0000000800067c02 */ /* 0x000fe20008000f00 */
[----:B------:R-:W-:Y:S01]  /*8fc0*/  IMAD.U32 R5, RZ, RZ, UR7 ;  /* 0x00000007ff057e24 */ /* 0x000fe2000f8e00ff */
[----:B------:R-:W-:Y:S01]  /*8fd0*/  MOV R12, 0x1 ;  /* 0x00000001000c7802 */ /* 0x000fe20000000f00 */
[----:B------:R-:W-:Y:S02]  /*8fe0*/  IMAD.U32 R7, RZ, RZ, UR9 ;  /* 0x00000009ff077e24 */ /* 0x000fe4000f8e00ff */
[----:B------:R-:W-:-:S02]  /*8ff0*/  IMAD.U32 R10, RZ, RZ, UR4 ;  /* 0x00000004ff0a7e24 */ /* 0x000fc4000f8e00ff */
[----:B------:R-:W-:Y:S02]  /*9000*/  IMAD.U32 R11, RZ, RZ, UR5 ;  /* 0x00000005ff0b7e24 */ /* 0x000fe4000f8e00ff */
[----:B------:R-:W-:Y:S02]  /*9010*/  IMAD.MOV.U32 R8, RZ, RZ, 0x70 ;  /* 0x00000070ff087424 */ /* 0x000fe400078e00ff */
[----:B0-----:R-:W-:-:S07]  /*9020*/  IMAD.MOV.U32 R13, RZ, RZ, RZ ;  /* 0x000000ffff0d7224 */ /* 0x001fce00078e00ff */
[----:B------:R-:W-:-:S07]  /*9030*/  LEPC R20, `(.L_x_42) ;  /* 0x000000001014794e */ /* 0x000fce0000000000 */
[----:B-1----:R-:W-:Y:S05]  /*9040*/  CALL.ABS.NOINC R2 ;  /* 0x0000000002007343 */ /* 0x002fea0003c00000 */
.L_x_42:
[----:B------:R0:W1:Y:S01]  /*9050*/  LDC.64 R2, c[0x4][R16] ;  /* 0x0100000010027b82 */ /* 0x0000620000000a00 */
[----:B------:R-:W-:Y:S01]  /*9060*/  ULDC.64 UR6, c[0x4][0x98] ;  /* 0x0100260000067ab9 */ /* 0x000fe20000000a00 */
[----:B------:R-:W-:Y:S01]  /*9070*/  ULDC.64 UR8, c[0x4][0xa0] ;  /* 0x0100280000087ab9 */ /* 0x000fe20000000a00 */
[----:B------:R-:W-:Y:S01]  /*9080*/  ULDC.64 UR4, c[0x4][0x18] ;  /* 0x0100060000047ab9 */ /* 0x000fe20000000a00 */
[----:B------:R-:W-:Y:S01]  /*9090*/  IMAD.U32 R4, RZ, RZ, UR6 ;  /* 0x00000006ff047e24 */ /* 0x000fe2000f8e00ff */
[----:B------:R-:W-:Y:S01]  /*90a0*/  MOV R7, UR9 ;  /* 0x0000000900077c02 */ /* 0x000fe20008000f00 */
[----:B------:R-:W-:Y:S01]  /*90b0*/  IMAD.U32 R5, RZ, RZ, UR7 ;  /* 0x00000007ff057e24 */ /* 0x000fe2000f8e00ff */
[----:B------:R-:W-:Y:S01]  /*90c0*/  MOV R13, RZ ;  /* 0x000000ff000d7202 */ /* 0x000fe20000000f00 */
[----:B------:R-:W-:Y:S02]  /*90d0*/  IMAD.U32 R6, RZ, RZ, UR8 ;  /* 0x00000008ff067e24 */ /* 0x000fe4000f8e00ff */
[----:B------:R-:W-:-:S02]  /*90e0*/  IMAD.U32 R10, RZ, RZ, UR4 ;  /* 0x00000004ff0a7e24 */ /* 0x000fc4000f8e00ff */
[----:B------:R-:W-:Y:S02]  /*90f0*/  IMAD.U32 R11, RZ, RZ, UR5 ;  /* 0x00000005ff0b7e24 */ /* 0x000fe4000f8e00ff */
[----:B------:R-:W-:Y:S02]  /*9100*/  IMAD.MOV.U32 R8, RZ, RZ, 0x70 ;  /* 0x00000070ff087424 */ /* 0x000fe400078e00ff */
[----:B0-----:R-:W-:-:S07]  /*9110*/  IMAD.MOV.U32 R12, RZ, RZ, 0x1 ;  /* 0x00000001ff0c7424 */ /* 0x001fce00078e00ff */
[----:B------:R-:W-:-:S07]  /*9120*/  LEPC R20, `(.L_x_41) ;  /* 0x000000001014794e */ /* 0x000fce0000000000 */
[----:B-1----:R-:W-:Y:S05]  /*9130*/  CALL.ABS.NOINC R2 ;  /* 0x0000000002007343 */ /* 0x002fea0003c00000 */
.L_x_41:
[----:B------:R-:W0:Y:S02]  /*9140*/  LDC.64 R2, c[0x0][0x9f8] ;  /* 0x00027e00ff027b82 */ /* 0x000e240000000a00 */
[----:B0-----:R-:W-:-:S04]  /*9150*/  ISETP.NE.U32.AND P0, PT, R2, RZ, PT ;  /* 0x000000ff0200720c */ /* 0x001fc80003f05070 */
[----:B------:R-:W-:-:S13]  /*9160*/  ISETP.NE.AND.EX P0, PT, R3, RZ, PT, P0 ;  /* 0x000000ff0300720c */ /* 0x000fda0003f05300 */
[----:B------:R-:W0:Y:S02]  /*9170*/  @P0 LDC.64 R2, c[0x0][0x9f8] ;  /* 0x00027e00ff020b82 */ /* 0x000e240000000a00 */
[----:B0-----:R-:W-:-:S05]  /*9180*/  @P0 IMAD.WIDE R2, R17, 0x4, R2 ;  /* 0x0000000411020825 */ /* 0x001fca00078e0202 */
[----:B------:R0:W2:Y:S01]  /*9190*/  @P0 LDG.E R17, desc[UR44][R2.64] ;  /* 0x0000002c02110981 */ /* 0x0000a2000c1e1900 */
[----:B------:R-:W-:Y:S01]  /*91a0*/  UMOV UR4, 0xffffffff ;  /* 0xffffffff00047882 */ /* 0x000fe20000000000 */
[----:B------:R-:W-:Y:S01]  /*91b0*/  VIADD R0, R18, 0xffffffff ;  /* 0xffffffff12007836 */ /* 0x000fe20000000000 */
[----:B0-----:R-:W0:Y:S02]  /*91c0*/  LDC.64 R2, c[0x0][0x418] ;  /* 0x00010600ff027b82 */ /* 0x001e240000000a00 */
[----:B0-----:R-:W-:-:S04]  /*91d0*/  ISETP.NE.U32.AND P0, PT, R2, RZ, PT ;  /* 0x000000ff0200720c */ /* 0x001fc80003f05070 */
[----:B------:R-:W-:-:S04]  /*91e0*/  ISETP.NE.AND.EX P1, PT, R3, RZ, PT, P0 ;  /* 0x000000ff0300720c */ /* 0x000fc80003f25300 */
[----:B------:R-:W-:-:S05]  /*91f0*/  P2R R4, PR, RZ, 0x2 ;  /* 0x00000002ff047803 */ /* 0x000fca0000000000 */
[----:B------:R0:W-:Y:S01]  /*9200*/  STL [R1], R4 ;  /* 0x0000000401007387 */ /* 0x0001e20000100800 */
[----:B--2---:R-:W-:Y:S02]  /*9210*/  SHF.R.S32.HI R18, RZ, 0x1f, R17 ;  /* 0x0000001fff127819 */ /* 0x004fe40000011411 */
[----:B------:R-:W-:Y:S01]  /*9220*/  SEL R16, R17, RZ, !P1 ;  /* 0x000000ff11107207 */ /* 0x000fe20004800000 */
[----:B0-----:R-:W-:Y:S06]  /*9230*/  BRA.DIV UR4, `(.L_x_43) ;  /* 0x0000003204c07947 */ /* 0x001fec000b800000 */
[----:B------:R0:W1:Y:S02]  /*9240*/  SHFL.IDX PT, R14, R19, RZ, 0x1f ;  /* 0x00001fff130e7589 */ /* 0x00006400000e0000 */
.L_x_122:
[----:B------:R2:W-:Y:S01]  /*9250*/  STL [R1+0x4], R0 ;  /* 0x0000040001007387 */ /* 0x0005e20000100800 */
[----:B-1----:R-:W-:Y:S02]  /*9260*/  ISETP.NE.AND P0, PT, R14, RZ, PT ;  /* 0x000000ff0e00720c */ /* 0x002fe40003f05270 */
[----:B------:R-:W-:-:S04]  /*9270*/  PLOP3.LUT P2, PT, PT, PT, PT, 0x8, 0x0 ;  /* 0x000000000000781c */ /* 0x000fc80003f4e170 */
[----:B0-----:R-:W-:-:S07]  /*9280*/  P2R R19, PR, RZ, 0x4 ;  /* 0x00000004ff137803 */ /* 0x001fce0000000000 */
[----:B--2---:R-:W-:Y:S05]  /*9290*/  @P0 BRA `(.L_x_44) ;  /* 0x0000000000e40947 */ /* 0x004fea0003800000 */
[----:B------:R-:W-:-:S03]  /*92a0*/  UMOV UR4, 0xffffffff ;  /* 0xffffffff00047882 */ /* 0x000fc60000000000 */
[----:B------:R-:W-:Y:S05]  /*92b0*/  BRA.DIV UR4, `(.L_x_45) ;  /* 0x0000003204c07947 */ /* 0x000fea000b800000 */
[----:B------:R-:W-:-:S13]  /*92c0*/  ELECT P6, URZ, PT ;  /* 0x00000000003f782f */ /* 0x000fda00038c0000 */
.L_x_125:
[----:B------:R-:W-:Y:S05]  /*92d0*/  @!P6 BRA `(.L_x_44) ;  /* 0x0000000000d4e947 */ /* 0x000fea0003800000 */
[----:B------:R-:W-:Y:S01]  /*92e0*/  IMAD.MOV.U32 R16, RZ, RZ, R17 ;  /* 0x000000ffff107224 */ /* 0x000fe200078e0011 */
[----:B------:R-:W-:Y:S06]  /*92f0*/  @!P1 BRA `(.L_x_46) ;  /* 0x0000000000509947 */ /* 0x000fec0003800000 */
[----:B------:R-:W-:Y:S01]  /*9300*/  IMAD.MOV.U32 R9, RZ, RZ, R0 ;  /* 0x000000ffff097224 */ /* 0x000fe200078e0000 */
[----:B------:R-:W-:Y:S01]  /*9310*/  ULDC.64 UR4, c[0x0][0x428] ;  /* 0x00010a0000047ab9 */ /* 0x000fe20000000a00 */
[----:B------:R-:W0:Y:S01]  /*9320*/  LDC R0, c[0x0][0x43c] ;  /* 0x00010f00ff007b82 */ /* 0x000e220000000800 */
[----:B------:R-:W-:Y:S02]  /*9330*/  IMAD R8, R18, UR4, RZ ;  /* 0x0000000412087c24 */ /* 0x000fe4000f8e02ff */
[----:B------:R-:W-:Y:S02]  /*9340*/  MOV R6, R9 ;  /* 0x0000000900067202 */ /* 0x000fe40000000f00 */
[----:B------:R-:W-:Y:S01]  /*9350*/  IMAD R7, R17, UR5, R8 ;  /* 0x0000000511077c24 */ /* 0x000fe2000f8e0208 */
[----:B0-----:R-:W-:-:S13]  /*9360*/  ISETP.NE.AND P0, PT, R0, 0x1, PT ;  /* 0x000000010000780c */ /* 0x001fda0003f05270 */
[----:B------:R-:W0:Y:S02]  /*9370*/  @P0 LDC.64 R4, c[0x0][0x440] ;  /* 0x00011000ff040b82 */ /* 0x000e240000000a00 */
[----:B0-----:R-:W-:-:S05]  /*9380*/  @P0 IMAD.HI.U32 R4, R9, R4, RZ ;  /* 0x0000000409040227 */ /* 0x001fca00078e00ff */
[----:B------:R-:W-:-:S04]  /*9390*/  @P0 SHF.R.U32.HI R6, RZ, R5, R4 ;  /* 0x00000005ff060219 */ /* 0x000fc80000011604 */
[--C-:B------:R-:W-:Y:S01]  /*93a0*/  SHF.R.S32.HI R5, RZ, 0x1f, R6.reuse ;  /* 0x0000001fff057819 */ /* 0x100fe20000011406 */
[----:B------:R-:W-:-:S04]  /*93b0*/  IMAD.MOV.U32 R4, RZ, RZ, R6 ;  /* 0x000000ffff047224 */ /* 0x000fc800078e0006 */
[----:B------:R-:W-:-:S04]  /*93c0*/  IMAD.WIDE.U32 R4, R17, UR4, R4 ;  /* 0x0000000411047c25 */ /* 0x000fc8000f8e0004 */
[----:B------:R-:W-:Y:S01]  /*93d0*/  IMAD.IADD R5, R5, 0x1, R7 ;  /* 0x0000000105057824 */ /* 0x000fe200078e0207 */
[----:B------:R-:W-:-:S04]  /*93e0*/  LEA R2, P0, R4, R2, 0x2 ;  /* 0x0000000204027211 */ /* 0x000fc800078010ff */
[----:B------:R-:W-:-:S05]  /*93f0*/  LEA.HI.X R3, R4, R3, R5, 0x2, P0 ;  /* 0x0000000304037211 */ /* 0x000fca00000f1405 */
[----:B------:R0:W5:Y:S01]  /*9400*/  LDG.E R16, desc[UR44][R2.64] ;  /* 0x0000002c02107981 */ /* 0x000162000c1e1900 */
[----:B------:R-:W-:-:S04]  /*9410*/  IMAD.MOV R5, RZ, RZ, -R6 ;  /* 0x000000ffff057224 */ /* 0x000fc800078e0a06 */
[----:B------:R-:W-:-:S05]  /*9420*/  IMAD R9, R0, R5, R9 ;  /* 0x0000000500097224 */ /* 0x000fca00078e0209 */
[----:B------:R0:W-:Y:S02]  /*9430*/  STL [R1+0x4], R9 ;  /* 0x0000040901007387 */ /* 0x0001e40000100800 */
.L_x_46:
[----:B------:R-:W-:Y:S01]  /*9440*/  MOV R0, 0x1 ;  /* 0x0000000100007802 */ /* 0x000fe20000000f00 */
[----:B0-----:R-:W0:Y:S03]  /*9450*/  S2R R9, SR_TID.X ;  /* 0x0000000000097919 */ /* 0x001e260000002100 */
[----:B------:R-:W-:-:S04]  /*9460*/  SHF.L.U32 R0, R0, 0x1f, RZ ;  /* 0x0000001f00007819 */ /* 0x000fc800000006ff */
[----:B------:R-:W1:Y:S01]  /*9470*/  SYNCS.PHASECHK.TRANS64.TRYWAIT P0, [UR38+0x22840], R0 ;  /* 0x02284000ff0075a7 */ /* 0x000e620008000166 */
[----:B0-----:R-:W-:-:S04]  /*9480*/  LOP3.LUT R2, R9, 0x7f, RZ, 0xc0, !PT ;  /* 0x0000007f09027812 */ /* 0x001fc800078ec0ff */
[----:B------:R-:W-:Y:S01]  /*9490*/  ISETP.NE.AND P1, PT, R2, RZ, PT ;  /* 0x000000ff0200720c */ /* 0x000fe20003f25270 */
[----:B-1----:R-:W-:-:S12]  /*94a0*/  @!P0 BRA `(.L_x_47) ;  /* 0x0000003000648947 */ /* 0x002fd80003800000 */
.L_x_126:
[----:B------:R-:W-:Y:S05]  /*94b0*/  @P1 BRA `(.L_x_48) ;  /* 0x0000000000181947 */ /* 0x000fea0003800000 */
[----:B------:R-:W1:Y:S01]  /*94c0*/  S2R R2, SR_TID.X ;  /* 0x0000000000027919 */ /* 0x000e620000002100 */
[----:B0-----:R-:W-:-:S04]  /*94d0*/  IMAD.MOV.U32 R0, RZ, RZ, 0x3000 ;  /* 0x00003000ff007424 */ /* 0x001fc800078e00ff */
[----:B------:R2:W-:Y:S01]  /*94e0*/  SYNCS.ARRIVE.TRANS64 RZ, [UR38+0x22830], R0 ;  /* 0x02283000ffff79a7 */ /* 0x0005e20008000026 */
[----:B-1----:R-:W-:-:S13]  /*94f0*/  LOP3.LUT P0, RZ, R2, 0x1f, RZ, 0xc0, !PT ;  /* 0x0000001f02ff7812 */ /* 0x002fda000780c0ff */
[----:B--2---:R-:W-:Y:S05]  /*9500*/  @!P0 BRA `(.L_x_48) ;  /* 0x0000000000048947 */ /* 0x004fea0003800000 */
[----:B------:R-:W-:Y:S01]  /*9510*/  BPT.TRAP 0x1 ;  /* 0x000000040000795c */ /* 0x000fe20000300000 */
.L_x_48:
[----:B0-----:R-:W2:Y:S01]  /*9520*/  LDL R0, [R1+0x4] ;  /* 0x0000040001007983 */ /* 0x001ea20000100800 */
[----:B------:R-:W-:Y:S01]  /*9530*/  ULDC.64 UR4, c[0x0][0x198] ;  /* 0x0000660000047ab9 */ /* 0x000fe20000000a00 */
[----:B-----5:R-:W-:Y:S01]  /*9540*/  R2UR UR13, R16 ;  /* 0x00000000100d72ca */ /* 0x020fe200000e0000 */
[----:B------:R-:W-:Y:S01]  /*9550*/  UIADD3 UR4, UP0, UR4, 0x370, URZ ;  /* 0x0000037004047890 */ /* 0x000fe2000ff1e03f */
[----:B------:R-:W-:Y:S01]  /*9560*/  PLOP3.LUT P0, PT, PT, PT, PT, 0x80, 0x0 ;  /* 0x000000000000781c */ /* 0x000fe20003f0f070 */
[----:B------:R-:W-:Y:S02]  /*9570*/  UIADD3 UR8, UR38, 0x1c400, URZ ;  /* 0x0001c40026087890 */ /* 0x000fe4000fffe03f */
[----:B------:R-:W-:Y:S01]  /*9580*/  UIADD3 UR9, UR38, 0x22830, URZ ;  /* 0x0002283026097890 */ /* 0x000fe2000fffe03f */
[----:B------:R-:W-:Y:S01]  /*9590*/  P2R R19, PR, RZ, 0x1 ;  /* 0x00000001ff137803 */ /* 0x000fe20000000000 */
[----:B------:R-:W-:Y:S01]  /*95a0*/  UIADD3.X UR5, URZ, UR5, URZ, UP0, !UPT ;  /* 0x000000053f057290 */ /* 0x000fe200087fe43f */
[----:B------:R-:W-:Y:S01]  /*95b0*/  UMOV UR6, 0x0 ;  /* 0x0000000000067882 */ /* 0x000fe20000000000 */
[----:B------:R-:W-:Y:S01]  /*95c0*/  UMOV UR7, 0x14f00000 ;  /* 0x14f0000000077882 */ /* 0x000fe20000000000 */
[----:B------:R-:W-:Y:S01]  /*95d0*/  UMOV UR10, URZ ;  /* 0x0000003f000a7c82 */ /* 0x000fe20008000000 */
[----:B------:R-:W-:Y:S01]  /*95e0*/  UMOV UR12, UR36 ;  /* 0x00000024000c7c82 */ /* 0x000fe20008000000 */
[----:B--2---:R-:W-:-:S13]  /*95f0*/  R2UR UR11, R0 ;  /* 0x00000000000b72ca */ /* 0x004fda00000e0000 */
[----:B------:R-:W-:-:S09]  /*9600*/  UIMAD UR11, UR11, 0x60, URZ ;  /* 0x000000600b0b78a4 */ /* 0x000fd2000f8e023f */
[----:B------:R0:W-:Y:S02]  /*9610*/  UTMALDG.4D [UR8], [UR4], desc[UR6] ;  /* 0x00000608040075b4 */ /* 0x0001e40008019000 */
[----:B0-----:R-:W-:Y:S01]  /*9620*/  NOP ;  /* 0x0000000000007918 */ /* 0x001fe20000000000 */
.L_x_44:
[----:B------:R-:W-:Y:S05]  /*9630*/  WARPSYNC.ALL ;  /* 0x0000000000007948 */ /* 0x000fea0003800000 */
[----:B------:R-:W-:Y:S01]  /*9640*/  UIADD3 UR4, UR38, 0x18400, URZ ;  /* 0x0001840026047890 */ /* 0x000fe2000fffe03f */
[----:B------:R-:W-:Y:S03]  /*9650*/  BAR.SYNC.DEFER_BLOCKING 0x8, 0x180 ;  /* 0x0206000000007b1d */ /* 0x000fe60000010000 */
        /* <DEDUP_REMOVED lines=19> */
.L_x_49:
[----:B------:R-:W0:Y:S01]  /*9790*/  LDC R4, c[0x0][0x448] ;  /* 0x00011200ff047b82 */ /* 0x000e220000000800 */
[----:B------:R-:W1:Y:S01]  /*97a0*/  S2R R12, SR_TID.X ;  /* 0x00000000000c7919 */ /* 0x000e620000002100 */
[----:B------:R-:W-:Y:S01]  /*97b0*/  USHF.R.S32.HI UR6, URZ, 0x1f, UR36 ;  /* 0x0000001f3f067899 */ /* 0x000fe20008011424 */
[----:B------:R-:W-:Y:S01]  /*97c0*/  ULDC.64 UR8, c[0x0][0x2d8] ;  /* 0x0000b60000087ab9 */ /* 0x000fe20000000a00 */
[----:B------:R-:W2:Y:S02]  /*97d0*/  S2R R13, SR_CTAID.Z ;  /* 0x00000000000d7919 */ /* 0x000ea40000002700 */
[----:B------:R-:W-:Y:S02]  /*97e0*/  UIMAD UR6, UR6, UR8, URZ ;  /* 0x00000008060672a4 */ /* 0x000fe4000f8e023f */
[----:B------:R-:W3:Y:S01]  /*97f0*/  LDC.64 R2, c[0x0][0x2e0] ;  /* 0x0000b800ff027b82 */ /* 0x000ee20000000a00 */
[----:B------:R-:W4:Y:S01]  /*9800*/  S2R R10, SR_CTAID.X ;  /* 0x00000000000a7919 */ /* 0x000f220000002500 */
[----:B------:R-:W-:-:S02]  /*9810*/  UIMAD.WIDE.U32 UR4, UR36, UR8, URZ ;  /* 0x00000008240472a5 */ /* 0x000fc4000f8e003f */
[----:B------:R-:W-:-:S04]  /*9820*/  UIMAD UR6, UR36, UR9, UR6 ;  /* 0x00000009240672a4 */ /* 0x000fc8000f8e0206 */
[----:B------:R-:W-:Y:S01]  /*9830*/  UIADD3 UR5, UR5, UR6, URZ ;  /* 0x0000000605057290 */ /* 0x000fe2000fffe03f */
[----:B0-----:R-:W-:Y:S02]  /*9840*/  ISETP.NE.AND P0, PT, R4, 0x1, PT ;  /* 0x000000010400780c */ /* 0x001fe40003f05270 */
[C---:B-1----:R-:W-:Y:S01]  /*9850*/  LOP3.LUT R11, R12.reuse, 0x7f, RZ, 0xc0, !PT ;  /* 0x0000007f0c0b7812 */ /* 0x042fe200078ec0ff */
[----:B------:R-:W-:-:S10]  /*9860*/  IMAD.SHL.U32 R0, R12, 0x10, RZ ;  /* 0x000000100c007824 */ /* 0x000fd400078e00ff */
[----:B------:R-:W0:Y:S01]  /*9870*/  @P0 LDC R5, c[0x0][0x44c] ;  /* 0x00011300ff050b82 */ /* 0x000e220000000800 */
[----:B------:R-:W-:Y:S02]  /*9880*/  SHF.R.U32.HI R7, RZ, 0x3, R11 ;  /* 0x00000003ff077819 */ /* 0x000fe4000001160b */
[----:B--2---:R-:W-:Y:S02]  /*9890*/  SHF.R.S32.HI R9, RZ, 0x1f, R13 ;  /* 0x0000001fff097819 */ /* 0x004fe4000001140d */
[----:B------:R-:W-:-:S03]  /*98a0*/  LOP3.LUT R0, R7, 0x70, R0, 0xf8, !PT ;  /* 0x0000007007007812 */ /* 0x000fc600078ef800 */
[----:B------:R-:W1:Y:S01]  /*98b0*/  @P0 LDC R6, c[0x0][0x450] ;  /* 0x00011400ff060b82 */ /* 0x000e620000000800 */
[----:B---3--:R-:W-:Y:S01]  /*98c0*/  IMAD R8, R9, R2, RZ ;  /* 0x0000000209087224 */ /* 0x008fe200078e02ff */
[----:B----4-:R-:W-:-:S03]  /*98d0*/  LEA R0, R10, R0, 0x7 ;  /* 0x000000000a007211 */ /* 0x010fc600078e38ff */
[----:B------:R-:W-:Y:S02]  /*98e0*/  IMAD R9, R13, R3, R8 ;  /* 0x000000030d097224 */ /* 0x000fe400078e0208 */
[----:B0-----:R-:W-:-:S04]  /*98f0*/  @P0 IMAD.HI.U32 R3, R0, R5, RZ ;  /* 0x0000000500030227 */ /* 0x001fc800078e00ff */
[----:B------:R-:W-:Y:S01]  /*9900*/  IMAD.MOV.U32 R5, RZ, RZ, R0 ;  /* 0x000000ffff057224 */ /* 0x000fe200078e0000 */
[----:B-1----:R-:W-:Y:S01]  /*9910*/  @P0 SHF.R.U32.HI R5, RZ, R6, R3 ;  /* 0x00000006ff050219 */ /* 0x002fe20000011603 */
[----:B------:R-:W-:Y:S01]  /*9920*/  IMAD.WIDE.U32 R2, R13, R2, UR4 ;  /* 0x000000040d027e25 */ /* 0x000fe2000f8e0002 */
[----:B------:R-:W-:Y:S02]  /*9930*/  ULDC.64 UR4, c[0x0][0x2d0] ;  /* 0x0000b40000047ab9 */ /* 0x000fe40000000a00 */
[----:B------:R-:W-:Y:S01]  /*9940*/  SHF.R.S32.HI R6, RZ, 0x1f, R5 ;  /* 0x0000001fff067819 */ /* 0x000fe20000011405 */
[----:B------:R-:W-:Y:S02]  /*9950*/  IMAD.IADD R3, R3, 0x1, R9 ;  /* 0x0000000103037824 */ /* 0x000fe400078e0209 */
[----:B------:R-:W-:Y:S02]  /*9960*/  IMAD.MOV R9, RZ, RZ, -R5 ;  /* 0x000000ffff097224 */ /* 0x000fe400078e0a05 */
[----:B------:R-:W-:-:S02]  /*9970*/  IMAD R6, R6, UR4, RZ ;  /* 0x0000000406067c24 */ /* 0x000fc4000f8e02ff */
[----:B------:R-:W-:Y:S02]  /*9980*/  IMAD R0, R4, R9, R0 ;  /* 0x0000000904007224 */ /* 0x000fe400078e0200 */
[C---:B------:R-:W-:Y:S02]  /*9990*/  IMAD R9, R5.reuse, UR5, R6 ;  /* 0x0000000505097c24 */ /* 0x040fe4000f8e0206 */
[----:B------:R-:W-:Y:S01]  /*99a0*/  IMAD.WIDE.U32 R2, R5, UR4, R2 ;  /* 0x0000000405027c25 */ /* 0x000fe2000f8e0002 */
[----:B------:R-:W-:Y:S01]  /*99b0*/  SHF.R.S32.HI R5, RZ, 0x1f, R0 ;  /* 0x0000001fff057819 */ /* 0x000fe20000011400 */
[----:B------:R-:W-:Y:S02]  /*99c0*/  ULDC.64 UR4, c[0x0][0x2c8] ;  /* 0x0000b20000047ab9 */ /* 0x000fe40000000a00 */
[----:B------:R-:W-:Y:S01]  /*99d0*/  IMAD.SHL.U32 R6, R11, 0x8, RZ ;  /* 0x000000080b067824 */ /* 0x000fe200078e00ff */
[----:B------:R-:W-:Y:S01]  /*99e0*/  IADD3 R3, R3, R9, RZ ;  /* 0x0000000903037210 */ /* 0x000fe20007ffe0ff */
[----:B------:R-:W-:-:S04]  /*99f0*/  IMAD R5, R5, UR4, RZ ;  /* 0x0000000405057c24 */ /* 0x000fc8000f8e02ff */
[C---:B------:R-:W-:Y:S02]  /*9a00*/  IMAD R5, R0.reuse, UR5, R5 ;  /* 0x0000000500057c24 */ /* 0x040fe4000f8e0205 */
[----:B------:R-:W-:Y:S01]  /*9a10*/  IMAD.WIDE.U32 R2, R0, UR4, R2 ;  /* 0x0000000400027c25 */ /* 0x000fe2000f8e0002 */
[----:B------:R-:W-:-:S03]  /*9a20*/  ULDC.64 UR4, c[0x0][0x280] ;  /* 0x0000a00000047ab9 */ /* 0x000fc60000000a00 */
[----:B------:R-:W-:Y:S01]  /*9a30*/  IMAD.IADD R5, R3, 0x1, R5 ;  /* 0x0000000103057824 */ /* 0x000fe200078e0205 */
[----:B------:R-:W-:Y:S01]  /*9a40*/  LEA R0, P0, R2, UR4, 0x1 ;  /* 0x0000000402007c11 */ /* 0x000fe2000f8008ff */
[----:B------:R-:W-:-:S03]  /*9a50*/  ULDC UR4, c[0x0][0x2b8] ;  /* 0x0000ae0000047ab9 */ /* 0x000fc60000000800 */
[----:B------:R-:W-:Y:S01]  /*9a60*/  LEA.HI.X R5, R2, UR5, R5, 0x1, P0 ;  /* 0x0000000502057c11 */ /* 0x000fe200080f0c05 */
[----:B------:R-:W-:-:S05]  /*9a70*/  IMAD.SHL.U32 R2, R12, 0x8, RZ ;  /* 0x000000080c027824 */ /* 0x000fca00078e00ff */
[C---:B------:R-:W-:Y:S02]  /*9a80*/  LOP3.LUT R8, R2.reuse, 0x38, RZ, 0xc0, !PT ;  /* 0x0000003802087812 */ /* 0x040fe400078ec0ff */
[----:B------:R-:W-:Y:S02]  /*9a90*/  LOP3.LUT R2, R2, 0x1f8, RZ, 0xc0, !PT ;  /* 0x000001f802027812 */ /* 0x000fe400078ec0ff */
[----:B------:R-:W-:Y:S01]  /*9aa0*/  ISETP.GE.AND P0, PT, R8, UR4, PT ;  /* 0x0000000408007c0c */ /* 0x000fe2000bf06270 */
[----:B------:R-:W-:Y:S01]  /*9ab0*/  UMOV UR4, 0xffffffff ;  /* 0xffffffff00047882 */ /* 0x000fe20000000000 */
[----:B------:R-:W-:-:S04]  /*9ac0*/  LOP3.LUT R3, R2, 0x38, R12, 0x78, !PT ;  /* 0x0000003802037812 */ /* 0x000fc800078e780c */
[----:B------:R-:W-:Y:S01]  /*9ad0*/  LOP3.LUT R6, R3, 0x200, R6, 0xf8, !PT ;  /* 0x0000020003067812 */ /* 0x000fe200078ef806 */
[----:B------:R-:W-:Y:S06]  /*9ae0*/  BRA.DIV UR4, `(.L_x_50) ;  /* 0x0000002a04ec7947 */ /* 0x000fec000b800000 */
[----:B------:R-:W0:Y:S01]  /*9af0*/  SHFL.IDX PT, R14, R0, RZ, 0x181f ;  /* 0x00181fff000e7589 */ /* 0x000e2200000e0000 */
[----:B------:R-:W-:Y:S01]  /*9b00*/  ULDC UR4, c[0x0][0x288] ;  /* 0x0000a20000047ab9 */ /* 0x000fe20000000800 */
[----:B------:R-:W-:Y:S01]  /*9b10*/  LEA R7, R10, R7, 0x7 ;  /* 0x000000070a077211 */ /* 0x000fe200078e38ff */
[----:B------:R-:W-:Y:S01]  /*9b20*/  IMAD R4, R4, UR4, RZ ;  /* 0x0000000404047c24 */ /* 0x000fe2000f8e02ff */
[----:B------:R-:W1:Y:S03]  /*9b30*/  SHFL.IDX PT, R2, R5, RZ, 0x181f ;  /* 0x00181fff05027589 */ /* 0x000e6600000e0000 */
[C---:B------:R-:W-:Y:S01]  /*9b40*/  VIADD R11, R7.reuse, 0x10 ;  /* 0x00000010070b7836 */ /* 0x040fe20000000000 */
[----:B------:R-:W-:-:S13]  /*9b50*/  ISETP.GE.AND P1, PT, R7, R4, PT ;  /* 0x000000040700720c */ /* 0x000fda0003f26270 */
[----:B------:R-:W-:Y:S02]  /*9b60*/  @!P1 LEA R9, R6, UR38, 0x1 ;  /* 0x0000002606099c11 */ /* 0x000fe4000f8e08ff */
[----:B0-----:R-:W-:-:S05]  /*9b70*/  @!P1 LEA R14, P2, R8, R14, 0x1 ;  /* 0x0000000e080e9211 */ /* 0x001fca00078408ff */
[----:B-1----:R-:W-:Y:S02]  /*9b80*/  @!P1 IMAD.X R3, RZ, RZ, R2, P2 ;  /* 0x000000ffff039224 */ /* 0x002fe400010e0602 */
[----:B------:R-:W-:Y:S02]  /*9b90*/  @!P1 IMAD.MOV.U32 R2, RZ, RZ, R14 ;  /* 0x000000ffff029224 */ /* 0x000fe400078e000e */
[----:B------:R-:W0:Y:S04]  /*9ba0*/  SHFL.IDX PT, R14, R0, 0x1, 0x181f ;  /* 0x00381f00000e7f89 */ /* 0x000e2800000e0000 */
[----:B------:R1:W-:Y:S01]  /*9bb0*/  @!P1 LDGSTS.E.BYPASS.LTC128B.128 [R9+0x18400], desc[UR44][R2.64], !P0 ;  /* 0x1840000002099fae */ /* 0x0003e2000c101d6c */
[----:B------:R-:W-:Y:S01]  /*9bc0*/  ISETP.GE.AND P1, PT, R11, R4, PT ;  /* 0x000000040b00720c */ /* 0x000fe20003f26270 */
[----:B------:R-:W-:-:S02]  /*9bd0*/  VIADD R11, R7, 0x30 ;  /* 0x00000030070b7836 */ /* 0x000fc40000000000 */
[----:B-1----:R-:W1:Y:S01]  /*9be0*/  SHFL.IDX PT, R2, R5, 0x1, 0x181f ;  /* 0x00381f0005027f89 */ /* 0x002e6200000e0000 */
[----:B------:R-:W-:-:S09]  /*9bf0*/  VIADD R9, R7, 0x20 ;  /* 0x0000002007097836 */ /* 0x000fd20000000000 */
[----:B------:R-:W-:Y:S02]  /*9c00*/  @!P1 LEA R21, R6, UR38, 0x1 ;  /* 0x0000002606159c11 */ /* 0x000fe4000f8e08ff */
[----:B0-----:R-:W-:-:S04]  /*9c10*/  @!P1 LEA R14, P2, R8, R14, 0x1 ;  /* 0x0000000e080e9211 */ /* 0x001fc800078408ff */
[----:B-1----:R-:W-:Y:S01]  /*9c20*/  @!P1 IADD3.X R3, RZ, R2, RZ, P2, !PT ;  /* 0x00000002ff039210 */ /* 0x002fe200017fe4ff */
[----:B------:R-:W-:Y:S02]  /*9c30*/  @!P1 IMAD.MOV.U32 R2, RZ, RZ, R14 ;  /* 0x000000ffff029224 */ /* 0x000fe400078e000e */
[----:B------:R-:W0:Y:S04]  /*9c40*/  SHFL.IDX PT, R14, R0, 0x2, 0x181f ;  /* 0x00581f00000e7f89 */ /* 0x000e2800000e0000 */
[----:B------:R1:W-:Y:S01]  /*9c50*/  @!P1 LDGSTS.E.BYPASS.LTC128B.128 [R21+0x18c00], desc[UR44][R2.64], !P0 ;  /* 0x18c0000002159fae */ /* 0x0003e2000c101d6c */
[----:B------:R-:W-:-:S03]  /*9c60*/  ISETP.GE.AND P1, PT, R9, R4, PT ;  /* 0x000000040900720c */ /* 0x000fc60003f26270 */
[----:B-1----:R-:W1:Y:S10]  /*9c70*/  SHFL.IDX PT, R2, R5, 0x2, 0x181f ;  /* 0x00581f0005027f89 */ /* 0x002e7400000e0000 */
[----:B------:R-:W-:-:S02]  /*9c80*/  @!P1 LEA R9, R6, UR38, 0x1 ;  /* 0x0000002606099c11 */ /* 0x000fc4000f8e08ff */
[----:B0-----:R-:W-:-:S05]  /*9c90*/  @!P1 LEA R14, P2, R8, R14, 0x1 ;  /* 0x0000000e080e9211 */ /* 0x001fca00078408ff */
[----:B-1----:R-:W-:Y:S01]  /*9ca0*/  @!P1 IMAD.X R3, RZ, RZ, R2, P2 ;  /* 0x000000ffff039224 */ /* 0x002fe200010e0602 */
[----:B------:R-:W-:Y:S02]  /*9cb0*/  @!P1 MOV R2, R14 ;  /* 0x0000000e00029202 */ /* 0x000fe40000000f00 */
[----:B------:R-:W0:Y:S04]  /*9cc0*/  SHFL.IDX PT, R14, R0, 0x3, 0x181f ;  /* 0x00781f00000e7f89 */ /* 0x000e2800000e0000 */
[----:B------:R1:W-:Y:S01]  /*9cd0*/  @!P1 LDGSTS.E.BYPASS.LTC128B.128 [R9+0x19400], desc[UR44][R2.64], !P0 ;  /* 0x1940000002099fae */ /* 0x0003e2000c101d6c */
[----:B------:R-:W-:Y:S01]  /*9ce0*/  ISETP.GE.AND P1, PT, R11, R4, PT ;  /* 0x000000040b00720c */ /* 0x000fe20003f26270 */
[C---:B------:R-:W-:Y:S02]  /*9cf0*/  VIADD R11, R7.reuse, 0x50 ;  /* 0x00000050070b7836 */ /* 0x040fe40000000000 */
[----:B-1----:R-:W1:Y:S01]  /*9d00*/  SHFL.IDX PT, R2, R5, 0x3, 0x181f ;  /* 0x00781f0005027f89 */ /* 0x002e6200000e0000 */
[----:B------:R-:W-:-:S09]  /*9d10*/  IADD3 R9, R7, 0x40, RZ ;  /* 0x0000004007097810 */ /* 0x000fd20007ffe0ff */
[----:B------:R-:W-:Y:S02]  /*9d20*/  @!P1 LEA R21, R6, UR38, 0x1 ;  /* 0x0000002606159c11 */ /* 0x000fe4000f8e08ff */
[----:B0-----:R-:W-:-:S05]  /*9d30*/  @!P1 LEA R14, P2, R8, R14, 0x1 ;  /* 0x0000000e080e9211 */ /* 0x001fca00078408ff */
[----:B-1----:R-:W-:Y:S02]  /*9d40*/  @!P1 IMAD.X R3, RZ, RZ, R2, P2 ;  /* 0x000000ffff039224 */ /* 0x002fe400010e0602 */
[----:B------:R-:W-:Y:S02]  /*9d50*/  @!P1 IMAD.MOV.U32 R2, RZ, RZ, R14 ;  /* 0x000000ffff029224 */ /* 0x000fe400078e000e */
[----:B------:R-:W0:Y:S04]  /*9d60*/  SHFL.IDX PT, R14, R0, 0x4, 0x181f ;  /* 0x00981f00000e7f89 */ /* 0x000e2800000e0000 */
[----:B------:R1:W-:Y:S01]  /*9d70*/  @!P1 LDGSTS.E.BYPASS.LTC128B.128 [R21+0x19c00], desc[UR44][R2.64], !P0 ;  /* 0x19c0000002159fae */ /* 0x0003e2000c101d6c */
[----:B------:R-:W-:-:S03]  /*9d80*/  ISETP.GE.AND P1, PT, R9, R4, PT ;  /* 0x000000040900720c */ /* 0x000fc60003f26270 */
[----:B-1----:R-:W1:Y:S10]  /*9d90*/  SHFL.IDX PT, R2, R5, 0x4, 0x181f ;  /* 0x00981f0005027f89 */ /* 0x002e7400000e0000 */
[----:B------:R-:W-:-:S02]  /*9da0*/  @!P1 LEA R9, R6, UR38, 0x1 ;  /* 0x0000002606099c11 */ /* 0x000fc4000f8e08ff */
[----:B0-----:R-:W-:-:S05]  /*9db0*/  @!P1 LEA R14, P2, R8, R14, 0x1 ;  /* 0x0000000e080e9211 */ /* 0x001fca00078408ff */
[----:B-1----:R-:W-:Y:S02]  /*9dc0*/  @!P1 IMAD.X R3, RZ, RZ, R2, P2 ;  /* 0x000000ffff039224 */ /* 0x002fe400010e0602 */
[----:B------:R-:W-:Y:S02]  /*9dd0*/  @!P1 IMAD.MOV.U32 R2, RZ, RZ, R14 ;  /* 0x000000ffff029224 */ /* 0x000fe400078e000e */
[----:B------:R-:W0:Y:S04]  /*9de0*/  SHFL.IDX PT, R14, R0, 0x5, 0x181f ;  /* 0x00b81f00000e7f89 */ /* 0x000e2800000e0000 */
[----:B------:R1:W-:Y:S01]  /*9df0*/  @!P1 LDGSTS.E.BYPASS.LTC128B.128 [R9+0x1a400], desc[UR44][R2.64], !P0 ;  /* 0x1a40000002099fae */ /* 0x0003e2000c101d6c */
[----:B------:R-:W-:-:S03]  /*9e00*/  ISETP.GE.AND P1, PT, R11, R4, PT ;  /* 0x000000040b00720c */ /* 0x000fc60003f26270 */
        /* <DEDUP_REMOVED lines=10> */
[----:B------:R-:W-:Y:S01]  /*9eb0*/  @!P1 LEA R9, R6, UR38, 0x1 ;  /* 0x0000002606099c11 */ /* 0x000fe2000f8e08ff */
[----:B------:R-:W2:Y:S01]  /*9ec0*/  SHFL.IDX PT, R5, R5, 0x7, 0x181f ;  /* 0x00f81f0005057f89 */ /* 0x000ea200000e0000 */
[----:B0-----:R-:W-:-:S05]  /*9ed0*/  @!P1 LEA R14, P2, R8, R14, 0x1 ;  /* 0x0000000e080e9211 */ /* 0x001fca00078408ff */
[----:B-1----:R-:W-:Y:S01]  /*9ee0*/  @!P1 IMAD.X R3, RZ, RZ, R2, P2 ;  /* 0x000000ffff039224 */ /* 0x002fe200010e0602 */
[----:B------:R-:W-:Y:S02]  /*9ef0*/  @!P1 MOV R2, R14 ;  /* 0x0000000e00029202 */ /* 0x000fe40000000f00 */
[----:B------:R0:W1:Y:S04]  /*9f00*/  SHFL.IDX PT, R14, R0, 0x7, 0x181f ;  /* 0x00f81f00000e7f89 */ /* 0x00006800000e0000 */
[----:B--2---:R0:W-:Y:S02]  /*9f10*/  @!P1 LDGSTS.E.BYPASS.LTC128B.128 [R9+0x1b400], desc[UR44][R2.64], !P0 ;  /* 0x1b40000002099fae */ /* 0x0041e4000c101d6c */
.L_x_143:
[----:B------:R-:W-:-:S05]  /*9f20*/  VIADD R7, R7, 0x70 ;  /* 0x0000007007077836 */ /* 0x000fca0000000000 */
[----:B------:R-:W-:Y:S01]  /*9f30*/  ISETP.GE.AND P1, PT, R7, R4, PT ;  /* 0x000000040700720c */ /* 0x000fe20003f26270 */
[----:B------:R-:W-:-:S05]  /*9f40*/  IMAD.MOV.U32 R4, RZ, RZ, 0x1 ;  /* 0x00000001ff047424 */ /* 0x000fca00078e00ff */
[----:B------:R-:W-:-:S07]  /*9f50*/  SHF.L.U32 R4, R4, 0x1f, RZ ;  /* 0x0000001f04047819 */ /* 0x000fce00000006ff */
[----:B01----:R-:W-:-:S05]  /*9f60*/  @!P1 LEA R2, P2, R8, R14, 0x1 ;  /* 0x0000000e08029211 */ /* 0x003fca00078408ff */
[----:B------:R-:W-:Y:S01]  /*9f70*/  @!P1 IMAD.X R3, RZ, RZ, R5, P2 ;  /* 0x000000ffff039224 */ /* 0x000fe200010e0605 */
[----:B------:R-:W-:-:S05]  /*9f80*/  @!P1 LEA R5, R6, UR38, 0x1 ;  /* 0x0000002606059c11 */ /* 0x000fca000f8e08ff */
[----:B------:R-:W-:Y:S01]  /*9f90*/  @!PT LDS RZ, [RZ] ;  /* 0x00000000fffff984 */ /* 0x000fe20000000800 */
[----:B------:R-:W-:Y:S01]  /*9fa0*/  @!PT LDS RZ, [RZ] ;  /* 0x00000000fffff984 */ /* 0x000fe20000000800 */
[----:B------:R-:W-:Y:S01]  /*9fb0*/  @!PT LDS RZ, [RZ] ;  /* 0x00000000fffff984 */ /* 0x000fe20000000800 */
[----:B------:R0:W-:Y:S01]  /*9fc0*/  @!P1 LDGSTS.E.BYPASS.LTC128B.128 [R5+0x1bc00], desc[UR44][R2.64], !P0 ;  /* 0x1bc0000002059fae */ /* 0x0001e2000c101d6c */
[----:B------:R-:W-:Y:S01]  /*9fd0*/  NOP ;  /* 0x0000000000007918 */ /* 0x000fe20000000000 */
[----:B------:R-:W-:Y:S02]  /*9fe0*/  SYNCS.ARRIVE.TRANS64.RED.A0T1 RZ, [UR38+0x22800], RZ ;  /* 0x022800ffffff79a7 */ /* 0x000fe40008200426 */
[----:B------:R-:W-:Y:S01]  /*9ff0*/  ARRIVES.LDGSTSBAR.64.TRANSCNT [UR38+0x22800] ;  /* 0x02280000ff0079b0 */ /* 0x000fe20008000aa6 */
[----:B------:R-:W-:Y:S01]  /*a000*/  NOP ;  /* 0x0000000000007918 */ /* 0x000fe20000000000 */
[----:B------:R-:W-:Y:S01]  /*a010*/  SYNCS.ARRIVE.TRANS64.A1T0 RZ, [UR38+0x22800], RZ ;  /* 0x022800ffffff79a7 */ /* 0x000fe20008100026 */
[----:B------:R-:W1:Y:S02]  /*a020*/  SYNCS.PHASECHK.TRANS64.TRYWAIT P0, [UR38+0x22820], R4 ;  /* 0x02282004ff0075a7 */ /* 0x000e640008000166 */
[----:B01----:R-:W-:Y:S05]  /*a030*/  @!P0 BRA `(.L_x_51) ;  /* 0x0000003000048947 */ /* 0x003fea0003800000 */
.L_x_144:
[----:B------:R-:W-:Y:S01]  /*a040*/  ISETP.NE.AND P0, PT, R19, RZ, PT ;  /* 0x000000ff1300720c */ /* 0x000fe20003f05270 */
[----:B------:R-:W-:Y:S01]  /*a050*/  BSSY B0, `(.L_x_52) ;  /* 0x000004b000007945 */ /* 0x000fe20003800000 */
[----:B------:R-:W-:-:S11]  /*a060*/  MOV R0, 0x1 ;  /* 0x0000000100007802 */ /* 0x000fd60000000f00 */
[----:B------:R-:W-:Y:S05]  /*a070*/  @!P0 BRA `(.L_x_53) ;  /* 0x0000000400208947 */ /* 0x000fea0003800000 */
[----:B------:R-:W1:Y:S01]  /*a080*/  SYNCS.PHASECHK.TRANS64.TRYWAIT P0, [UR38+0x22860], R4 ;  /* 0x02286004ff0075a7 */ /* 0x000e620008000166 */
[----:B------:R-:W2:Y:S02]  /*a090*/  S2R R2, SR_TID.X ;  /* 0x0000000000027919 */ /* 0x000ea40000002100 */
[----:B--2---:R-:W-:-:S04]  /*a0a0*/  LOP3.LUT R2, R2, 0x7f, RZ, 0xc0, !PT ;  /* 0x0000007f02027812 */ /* 0x004fc800078ec0ff */
[----:B------:R-:W-:Y:S01]  /*a0b0*/  ISETP.NE.AND P1, PT, R2, RZ, PT ;  /* 0x000000ff0200720c */ /* 0x000fe20003f25270 */
[----:B-1----:R-:W-:-:S12]  /*a0c0*/  @!P0 BRA `(.L_x_54) ;  /* 0x0000002c00f88947 */ /* 0x002fd80003800000 */
.L_x_145:
[----:B------:R-:W-:Y:S04]  /*a0d0*/  BSSY B1, `(.L_x_55) ;  /* 0x0000008000017945 */ /* 0x000fe80003800000 */
[----:B------:R-:W-:Y:S05]  /*a0e0*/  @P1 BRA `(.L_x_56) ;  /* 0x0000000000181947 */ /* 0x000fea0003800000 */
[----:B0-----:R-:W0:Y:S01]  /*a0f0*/  S2R R3, SR_TID.X ;  /* 0x0000000000037919 */ /* 0x001e220000002100 */
[----:B------:R-:W-:-:S04]  /*a100*/  IMAD.MOV.U32 R2, RZ, RZ, 0xc000 ;  /* 0x0000c000ff027424 */ /* 0x000fc800078e00ff */
[----:B------:R1:W-:Y:S01]  /*a110*/  SYNCS.ARRIVE.TRANS64 RZ, [UR38+0x22850], R2 ;  /* 0x02285002ffff79a7 */ /* 0x0003e20008000026 */
[----:B0-----:R-:W-:-:S13]  /*a120*/  LOP3.LUT P0, RZ, R3, 0x1f, RZ, 0xc0, !PT ;  /* 0x0000001f03ff7812 */ /* 0x001fda000780c0ff */
[----:B-1----:R-:W-:Y:S05]  /*a130*/  @!P0 BRA `(.L_x_56) ;  /* 0x0000000000048947 */ /* 0x002fea0003800000 */
[----:B------:R-:W-:Y:S01]  /*a140*/  BPT.TRAP 0x1 ;  /* 0x000000040000795c */ /* 0x000fe20000300000 */
.L_x_56:
[----:B------:R-:W-:Y:S05]  /*a150*/  BSYNC B1 ;  /* 0x0000000000017941 */ /* 0x000fea0003800000 */
.L_x_55:
[----:B------:R-:W2:Y:S01]  /*a160*/  LDL.LU R2, [R1+0x4] ;  /* 0x0000040001027983 */ /* 0x000ea20000300800 */
[----:B------:R-:W-:Y:S01]  /*a170*/  ULDC.64 UR4, c[0x0][0x198] ;  /* 0x0000660000047ab9 */ /* 0x000fe20000000a00 */
[----:B------:R-:W-:Y:S01]  /*a180*/  PLOP3.LUT P0, PT, PT, PT, PT, 0x80, 0x0 ;  /* 0x000000000000781c */ /* 0x000fe20003f0f070 */
[----:B------:R-:W-:Y:S02]  /*a190*/  UIADD3 UR4, UP0, UR4, 0x470, URZ ;  /* 0x0000047004047890 */ /* 0x000fe4000ff1e03f */
[----:B------:R-:W-:Y:S02]  /*a1a0*/  UIADD3 UR8, UR38, 0x400, URZ ;  /* 0x0000040026087890 */ /* 0x000fe4000fffe03f */
[----:B------:R-:W-:Y:S02]  /*a1b0*/  UIADD3 UR9, UR38, 0x22850, URZ ;  /* 0x0002285026097890 */ /* 0x000fe4000fffe03f */
[----:B------:R-:W-:Y:S01]  /*a1c0*/  UIADD3.X UR5, URZ, UR5, URZ, UP0, !UPT ;  /* 0x000000053f057290 */ /* 0x000fe200087fe43f */
[----:B------:R-:W-:Y:S01]  /*a1d0*/  UMOV UR6, 0x0 ;  /* 0x0000000000067882 */ /* 0x000fe20000000000 */
[----:B------:R-:W-:Y:S01]  /*a1e0*/  UMOV UR7, 0x14f00000 ;  /* 0x14f0000000077882 */ /* 0x000fe20000000000 */
[----:B------:R-:W-:Y:S01]  /*a1f0*/  UMOV UR10, URZ ;  /* 0x0000003f000a7c82 */ /* 0x000fe20008000000 */
[----:B--2---:R-:W-:-:S08]  /*a200*/  IMAD R2, R2, 0x60, RZ ;  /* 0x0000006002027824 */ /* 0x004fd000078e02ff */
.L_x_57:
[----:B------:R-:W-:-:S13]  /*a210*/  @P0 ELECT P1, URZ, PT ;  /* 0x00000000003f082f */ /* 0x000fda0003820000 */
[----:B------:R-:W-:Y:S01]  /*a220*/  @P1 R2UR UR13, R16 ;  /* 0x00000000100d12ca */ /* 0x000fe200000e0000 */
[----:B------:R-:W-:Y:S01]  /*a230*/  UMOV UR12, UR36 ;  /* 0x00000024000c7c82 */ /* 0x000fe20008000000 */
[----:B------:R-:W-:Y:S02]  /*a240*/  @P1 R2UR UR11, R2 ;  /* 0x00000000020b12ca */ /* 0x000fe400000e0000 */
[----:B------:R-:W-:Y:S02]  /*a250*/  @P1 PLOP3.LUT P0, PT, P1, PT, PT, 0x8, 0x0 ;  /* 0x000000000000181c */ /* 0x000fe40000f0e170 */
[----:B------:R-:W-:-:S09]  /*a260*/  PLOP3.LUT P1, PT, PT, PT, PT, 0x8, 0x0 ;  /* 0x000000000000781c */ /* 0x000fd20003f2e170 */
[----:B------:R1:W-:Y:S02]  /*a270*/  UTMALDG.4D [UR8], [UR4], desc[UR6] ;  /* 0x00000608040075b4 */ /* 0x0003e40008019000 */
[----:B-1----:R-:W-:Y:S05]  /*a280*/  @P0 BRA.U.ANY `(.L_x_57) ;  /* 0xfffffffd00e00947 */ /* 0x002fea000393ffff */
[----:B------:R-:W-:Y:S01]  /*a290*/  PLOP3.LUT P0, PT, PT, PT, PT, 0x80, 0x0 ;  /* 0x000000000000781c */ /* 0x000fe20003f0f070 */
[----:B------:R-:W-:Y:S01]  /*a2a0*/  UIADD3 UR8, UR38, 0x3400, URZ ;  /* 0x0000340026087890 */ /* 0x000fe2000fffe03f */
[----:B------:R-:W-:Y:S01]  /*a2b0*/  UMOV UR6, 0x0 ;  /* 0x0000000000067882 */ /* 0x000fe20000000000 */
[----:B------:R-:W-:Y:S01]  /*a2c0*/  UMOV UR7, 0x14f00000 ;  /* 0x14f0000000077882 */ /* 0x000fe20000000000 */
[----:B------:R-:W-:-:S09]  /*a2d0*/  UMOV UR10, 0x40 ;  /* 0x00000040000a7882 */ /* 0x000fd20000000000 */
.L_x_58:
        /* <DEDUP_REMOVED lines=13> */
.L_x_59:
        /* <DEDUP_REMOVED lines=13> */
.L_x_60:
        /* <DEDUP_REMOVED lines=8> */
.L_x_53:
[----:B------:R-:W-:Y:S05]  /*a500*/  BSYNC B0 ;  /* 0x0000000000007941 */ /* 0x000fea0003800000 */
.L_x_52:
[----:B0-----:R-:W2:Y:S01]  /*a510*/  LDL.LU R3, [R1+0x8] ;  /* 0x0000080001037983 */ /* 0x001ea20000300800 */
[----:B------:R-:W-:Y:S01]  /*a520*/  IMAD.MOV.U32 R9, RZ, RZ, RZ ;  /* 0x000000ffff097224 */ /* 0x000fe200078e00ff */
[----:B------:R-:W-:Y:S01]  /*a530*/  MOV R6, 0x1 ;  /* 0x0000000100067802 */ /* 0x000fe20000000f00 */
[----:B--2---:R-:W-:-:S05]  /*a540*/  VIADD R7, R3, 0xfffffffe ;  /* 0xfffffffe03077836 */ /* 0x004fca0000000000 */
[----:B------:R-:W-:-:S13]  /*a550*/  ISETP.GE.AND P0, PT, R7, UR40, PT ;  /* 0x0000002807007c0c */ /* 0x000fda000bf06270 */
[----:B------:R-:W-:Y:S05]  /*a560*/  @!P0 BRA `(.L_x_38) ;  /* 0x0000001800b48947 */ /* 0x000fea0003800000 */
[----:B------:R-:W-:Y:S01]  /*a570*/  UIADD3 UR4, UR41, 0x1, URZ ;  /* 0x0000000129047890 */ /* 0x000fe2000fffe03f */
[----:B------:R-:W-:Y:S01]  /*a580*/  LOP3.LUT R0, RZ, UR40, RZ, 0x33, !PT ;  /* 0x00000028ff007c12 */ /* 0x000fe2000f8e33ff */
[----:B------:R-:W0:Y:S01]  /*a590*/  S2R R4, SR_TID.X ;  /* 0x0000000000047919 */ /* 0x000e220000002100 */
[----:B------:R-:W-:Y:S01]  /*a5a0*/  IMAD.MOV.U32 R6, RZ, RZ, 0x1 ;  /* 0x00000001ff067424 */ /* 0x000fe200078e00ff */
[----:B------:R-:W-:-:S04]  /*a5b0*/  UIMAD UR4, UR4, UR43, URZ ;  /* 0x0000002b040472a4 */ /* 0x000fc8000f8e023f */
[----:B------:R-:W-:-:S04]  /*a5c0*/  UISETP.LT.AND UP0, UPT, UR39, UR4, UPT ;  /* 0x000000042700728c */ /* 0x000fc8000bf01270 */
[----:B------:R-:W-:-:S06]  /*a5d0*/  USEL UR4, UR39, UR4, UP0 ;  /* 0x0000000427047287 */ /* 0x000fcc0008000000 */
[----:B------:R-:W-:-:S05]  /*a5e0*/  IMAD R3, RZ, RZ, -UR4 ;  /* 0x80000004ff037e24 */ /* 0x000fca000f8e02ff */
[----:B------:R-:W-:-:S04]  /*a5f0*/  VIADDMNMX R0, R3, 0x1, R0, !PT ;  /* 0x0000000103007846 */ /* 0x000fc80007800100 */
[----:B------:R-:W-:Y:S02]  /*a600*/  R2UR UR5, R0 ;  /* 0x00000000000572ca */ /* 0x000fe400000e0000 */
[----:B------:R-:W-:Y:S02]  /*a610*/  LOP3.LUT R0, RZ, UR4, RZ, 0x33, !PT ;  /* 0x00000004ff007c12 */ /* 0x000fe4000f8e33ff */
[----:B0-----:R-:W-:-:S09]  /*a620*/  LOP3.LUT R10, R4, 0x1f, RZ, 0xc0, !PT ;  /* 0x0000001f040a7812 */ /* 0x001fd200078ec0ff */
[----:B------:R-:W-:Y:S02]  /*a630*/  UIADD3 UR6, UR5, -0x2, URZ ;  /* 0xfffffffe05067890 */ /* 0x000fe4000fffe03f */
[----:B------:R-:W-:-:S04]  /*a640*/  UIADD3 UR5, UR4, UR5, URZ ;  /* 0x0000000504057290 */ /* 0x000fc8000fffe03f */
[----:B------:R-:W-:Y:S02]  /*a650*/  ISETP.NE.AND P0, PT, R0, UR6, PT ;  /* 0x0000000600007c0c */ /* 0x000fe4000bf05270 */
[----:B------:R-:W-:Y:S01]  /*a660*/  IMAD.U32 R11, RZ, RZ, UR5 ;  /* 0x00000005ff0b7e24 */ /* 0x000fe2000f8e00ff */
[----:B------:R-:W-:-:S04]  /*a670*/  MOV R0, 0x1 ;  /* 0x0000000100007802 */ /* 0x000fc80000000f00 */
[----:B------:R-:W-:-:S06]  /*a680*/  LOP3.LUT R11, R11, 0x1, RZ, 0xc0, !PT ;  /* 0x000000010b0b7812 */ /* 0x000fcc00078ec0ff */
[----:B------:R-:W-:Y:S05]  /*a690*/  @!P0 BRA `(.L_x_61) ;  /* 0x0000001000488947 */ /* 0x000fea0003800000 */
[----:B------:R-:W-:Y:S01]  /*a6a0*/  R2UR UR4, R11 ;  /* 0x000000000b0472ca */ /* 0x000fe200000e0000 */
[----:B------:R-:W-:Y:S01]  /*a6b0*/  BSSY B0, `(.L_x_61) ;  /* 0x0000110000007945 */ /* 0x000fe20003800000 */
[----:B------:R-:W-:-:S11]  /*a6c0*/  IMAD.MOV.U32 R0, RZ, RZ, 0x1 ;  /* 0x00000001ff007424 */ /* 0x000fd600078e00ff */
[----:B------:R-:W-:-:S06]  /*a6d0*/  UIADD3 UR4, UR5, -UR4, URZ ;  /* 0x8000000405047290 */ /* 0x000fcc000fffe03f */
[----:B------:R-:W-:-:S07]  /*a6e0*/  IMAD.U32 R8, RZ, RZ, UR4 ;  /* 0x00000004ff087e24 */ /* 0x000fce000f8e00ff */
.L_x_94:
[----:B------:R-:W-:Y:S01]  /*a6f0*/  ISETP.NE.AND P0, PT, R19, RZ, PT ;  /* 0x000000ff1300720c */ /* 0x000fe20003f05270 */
[----:B------:R-:W-:Y:S01]  /*a700*/  VIADD R8, R8, 0xfffffffe ;  /* 0xfffffffe08087836 */ /* 0x000fe20000000000 */
[----:B------:R-:W-:Y:S04]  /*a710*/  BSSY B1, `(.L_x_62) ;  /* 0x0000082000017945 */ /* 0x000fe80003800000 */
[----:B------:R-:W-:-:S07]  /*a720*/  ISETP.NE.AND P1, PT, R8, RZ, PT ;  /* 0x000000ff0800720c */ /* 0x000fce0003f25270 */
[----:B------:R-:W-:Y:S06]  /*a730*/  @!P0 BRA `(.L_x_63) ;  /* 0x0000000400fc8947 */ /* 0x000fec0003800000 */
[----:B------:R-:W2:Y:S01]  /*a740*/  LDL R2, [R1] ;  /* 0x0000000001027983 */ /* 0x000ea20000100800 */
[----:B------:R-:W-:Y:S02]  /*a750*/  MOV R13, R7 ;  /* 0x00000007000d7202 */ /* 0x000fe40000000f00 */
[----:B--2---:R-:W-:-:S13]  /*a760*/  ISETP.NE.AND P0, PT, R2, RZ, PT ;  /* 0x000000ff0200720c */ /* 0x004fda0003f05270 */
[----:B------:R-:W-:Y:S05]  /*a770*/  @!P0 BRA `(.L_x_64) ;  /* 0x00000000004c8947 */ /* 0x000fea0003800000 */
[----:B------:R-:W0:Y:S01]  /*a780*/  LDC R13, c[0x0][0x43c] ;  /* 0x00010f00ff0d7b82 */ /* 0x000e220000000800 */
[----:B------:R-:W-:Y:S01]  /*a790*/  IMAD.MOV.U32 R12, RZ, RZ, R7 ;  /* 0x000000ffff0c7224 */ /* 0x000fe200078e0007 */
[----:B------:R-:W-:Y:S01]  /*a7a0*/  ULDC.64 UR4, c[0x0][0x428] ;  /* 0x00010a0000047ab9 */ /* 0x000fe20000000a00 */
[----:B0-----:R-:W-:-:S13]  /*a7b0*/  ISETP.NE.AND P0, PT, R13, 0x1, PT ;  /* 0x000000010d00780c */ /* 0x001fda0003f05270 */
[----:B------:R-:W0:Y:S02]  /*a7c0*/  @P0 LDC.64 R2, c[0x0][0x440] ;  /* 0x00011000ff020b82 */ /* 0x000e240000000a00 */
[----:B0-----:R-:W-:-:S05]  /*a7d0*/  @P0 IMAD.HI.U32 R2, R7, R2, RZ ;  /* 0x0000000207020227 */ /* 0x001fca00078e00ff */
[----:B------:R-:W-:Y:S01]  /*a7e0*/  @P0 SHF.R.U32.HI R12, RZ, R3, R2 ;  /* 0x00000003ff0c0219 */ /* 0x000fe20000011602 */
[----:B------:R-:W-:-:S03]  /*a7f0*/  IMAD R2, R18, UR4, RZ ;  /* 0x0000000412027c24 */ /* 0x000fc6000f8e02ff */
[----:B------:R-:W-:Y:S01]  /*a800*/  SHF.R.S32.HI R3, RZ, 0x1f, R12 ;  /* 0x0000001fff037819 */ /* 0x000fe2000001140c */
[----:B------:R-:W-:Y:S02]  /*a810*/  IMAD R5, R17, UR5, R2 ;  /* 0x0000000511057c24 */ /* 0x000fe4000f8e0202 */
[----:B------:R-:W-:-:S04]  /*a820*/  IMAD.MOV.U32 R2, RZ, RZ, R12 ;  /* 0x000000ffff027224 */ /* 0x000fc800078e000c */
[----:B------:R-:W-:Y:S01]  /*a830*/  IMAD.WIDE.U32 R2, R17, UR4, R2 ;  /* 0x0000000411027c25 */ /* 0x000fe2000f8e0002 */
[----:B------:R-:W-:-:S03]  /*a840*/  ULDC.64 UR4, c[0x0][0x418] ;  /* 0x0001060000047ab9 */ /* 0x000fc60000000a00 */
[----:B------:R-:W-:Y:S01]  /*a850*/  IMAD.IADD R3, R5, 0x1, R3 ;  /* 0x0000000105037824 */ /* 0x000fe200078e0203 */
[----:B------:R-:W-:-:S04]  /*a860*/  LEA R4, P0, R2, UR4, 0x2 ;  /* 0x0000000402047c11 */ /* 0x000fc8000f8010ff */
[----:B------:R-:W-:-:S05]  /*a870*/  LEA.HI.X R5, R2, UR5, R3, 0x2, P0 ;  /* 0x0000000502057c11 */ /* 0x000fca00080f1403 */
[----:B------:R0:W5:Y:S01]  /*a880*/  LDG.E R16, desc[UR44][R4.64] ;  /* 0x0000002c04107981 */ /* 0x000162000c1e1900 */
[----:B------:R-:W-:-:S05]  /*a890*/  IADD3 R2, -R12, RZ, RZ ;  /* 0x000000ff0c027210 */ /* 0x000fca0007ffe1ff */
[----:B------:R-:W-:-:S07]  /*a8a0*/  IMAD R13, R13, R2, R7 ;  /* 0x000000020d0d7224 */ /* 0x000fce00078e0207 */
.L_x_64:
[----:B------:R-:W1:Y:S01]  /*a8b0*/  S2R R2, SR_TID.X ;  /* 0x0000000000027919 */ /* 0x000e620000002100 */
[----:B------:R-:W-:Y:S01]  /*a8c0*/  BSSY B2, `(.L_x_65) ;  /* 0x0000006000027945 */ /* 0x000fe20003800000 */
[----:B-1----:R-:W-:Y:S02]  /*a8d0*/  LOP3.LUT R3, R2, 0x7f, RZ, 0xc0, !PT ;  /* 0x0000007f02037812 */ /* 0x002fe400078ec0ff */
[----:B------:R-:W-:Y:S02]  /*a8e0*/  SHF.L.U32 R2, R0, 0x1f, RZ ;  /* 0x0000001f00027819 */ /* 0x000fe400000006ff */
[----:B------:R-:W-:Y:S02]  /*a8f0*/  ISETP.NE.AND P2, PT, R3, RZ, PT ;  /* 0x000000ff0300720c */ /* 0x000fe40003f45270 */
[----:B------:R-:W1:Y:S02]  /*a900*/  SYNCS.PHASECHK.TRANS64.TRYWAIT P0, [UR38+0x22848], R2 ;  /* 0x02284802ff0075a7 */ /* 0x000e640008000166 */
[----:B-1----:R-:W-:Y:S09]  /*a910*/  @!P0 BRA `(.L_x_66) ;  /* 0x0000002400fc8947 */ /* 0x002ff20003800000 */
.L_x_146:
[----:B------:R-:W-:Y:S05]  /*a920*/  BSYNC B2 ;  /* 0x0000000000027941 */ /* 0x000fea0003800000 */
.L_x_65:
[----:B------:R-:W-:Y:S04]  /*a930*/  BSSY B2, `(.L_x_67) ;  /* 0x0000007000027945 */ /* 0x000fe80003800000 */
[----:B------:R-:W-:Y:S05]  /*a940*/  @P2 BRA `(.L_x_68) ;  /* 0x0000000000142947 */ /* 0x000fea0003800000 */
[----:B------:R-:W-:Y:S01]  /*a950*/  ISETP.NE.AND P0, PT, R10, RZ, PT ;  /* 0x000000ff0a00720c */ /* 0x000fe20003f05270 */
[----:B-1----:R-:W-:-:S04]  /*a960*/  IMAD.MOV.U32 R3, RZ, RZ, 0x3000 ;  /* 0x00003000ff037424 */ /* 0x002fc800078e00ff */
[----:B------:R2:W-:Y:S08]  /*a970*/  SYNCS.ARRIVE.TRANS64 RZ, [UR38+0x22838], R3 ;  /* 0x02283803ffff79a7 */ /* 0x0005f00008000026 */
[----:B--2---:R-:W-:Y:S05]  /*a980*/  @!P0 BRA `(.L_x_68) ;  /* 0x0000000000048947 */ /* 0x004fea0003800000 */
[----:B------:R-:W-:Y:S01]  /*a990*/  BPT.TRAP 0x1 ;  /* 0x000000040000795c */ /* 0x000fe20000300000 */
.L_x_68:
[----:B------:R-:W-:Y:S05]  /*a9a0*/  BSYNC B2 ;  /* 0x0000000000027941 */ /* 0x000fea0003800000 */
.L_x_67:
[----:B0-----:R-:W-:Y:S01]  /*a9b0*/  IMAD.MOV.U32 R4, RZ, RZ, RZ ;  /* 0x000000ffff047224 */ /* 0x001fe200078e00ff */
[----:B------:R-:W-:Y:S01]  /*a9c0*/  ULDC.64 UR4, c[0x0][0x198] ;  /* 0x0000660000047ab9 */ /* 0x000fe20000000a00 */
[----:B------:R-:W-:Y:S01]  /*a9d0*/  PLOP3.LUT P0, PT, PT, PT, PT, 0x80, 0x0 ;  /* 0x000000000000781c */ /* 0x000fe20003f0f070 */
[----:B------:R-:W-:Y:S01]  /*a9e0*/  UIADD3 UR4, UP0, UR4, 0x370, URZ ;  /* 0x0000037004047890 */ /* 0x000fe2000ff1e03f */
[----:B------:R-:W-:Y:S01]  /*a9f0*/  IMAD R5, R13, 0x60, RZ ;  /* 0x000000600d057824 */ /* 0x000fe200078e02ff */
[----:B------:R-:W-:Y:S01]  /*aa00*/  R2UR UR34, R4 ;  /* 0x00000000042272ca */ /* 0x000fe200000e0000 */
[----:B------:R-:W-:Y:S02]  /*aa10*/  UIADD3 UR32, UR38, 0x1f400, URZ ;  /* 0x0001f40026207890 */ /* 0x000fe4000fffe03f */
[----:B------:R-:W-:Y:S02]  /*aa20*/  UIADD3 UR33, UR38, 0x22838, URZ ;  /* 0x0002283826217890 */ /* 0x000fe4000fffe03f */
[----:B------:R-:W-:Y:S01]  /*aa30*/  UIADD3.X UR5, URZ, UR5, URZ, UP0, !UPT ;  /* 0x000000053f057290 */ /* 0x000fe200087fe43f */
[----:B------:R-:W-:Y:S01]  /*aa40*/  UMOV UR6, 0x0 ;  /* 0x0000000000067882 */ /* 0x000fe20000000000 */
[----:B------:R-:W-:-:S10]  /*aa50*/  UMOV UR7, 0x14f00000 ;  /* 0x14f0000000077882 */ /* 0x000fd40000000000 */
.L_x_69:
[----:B------:R-:W-:-:S13]  /*aa60*/  @P0 ELECT P3, URZ, PT ;  /* 0x00000000003f082f */ /* 0x000fda0003860000 */
[----:B-----5:R-:W-:Y:S02]  /*aa70*/  @P3 R2UR UR37, R16 ;  /* 0x00000000102532ca */ /* 0x020fe400000e0000 */
[----:B------:R-:W-:Y:S02]  /*aa80*/  @P3 R2UR UR35, R5 ;  /* 0x00000000052332ca */ /* 0x000fe400000e0000 */
[----:B------:R-:W-:Y:S02]  /*aa90*/  @P3 PLOP3.LUT P0, PT, P3, PT, PT, 0x8, 0x0 ;  /* 0x000000000000381c */ /* 0x000fe40001f0e170 */
[----:B------:R-:W-:-:S09]  /*aaa0*/  PLOP3.LUT P3, PT, PT, PT, PT, 0x8, 0x0 ;  /* 0x000000000000781c */ /* 0x000fd20003f6e170 */
[----:B------:R0:W-:Y:S02]  /*aab0*/  UTMALDG.4D [UR32], [UR4], desc[UR6] ;  /* 0x00000620040075b4 */ /* 0x0001e40008019000 */
[----:B0-----:R-:W-:Y:S05]  /*aac0*/  @P0 BRA.U.ANY `(.L_x_69) ;  /* 0xfffffffd00e40947 */ /* 0x001fea000393ffff */
[----:B------:R-:W0:Y:S01]  /*aad0*/  SYNCS.PHASECHK.TRANS64.TRYWAIT P0, [UR38+0x22868], R2 ;  /* 0x02286802ff0075a7 */ /* 0x000e220008000166 */
[----:B------:R-:W-:Y:S04]  /*aae0*/  BSSY B2, `(.L_x_70) ;  /* 0x0000002000027945 */ /* 0x000fe80003800000 */
[----:B0-----:R-:W-:Y:S05]  /*aaf0*/  @!P0 BRA `(.L_x_71) ;  /* 0x00000024009c8947 */ /* 0x001fea0003800000 */
.L_x_147:
[----:B------:R-:W-:Y:S05]  /*ab00*/  BSYNC B2 ;  /* 0x0000000000027941 */ /* 0x000fea0003800000 */
.L_x_70:
[----:B------:R-:W-:Y:S01]  /*ab10*/  BSSY B2, `(.L_x_72) ;  /* 0x0000009000027945 */ /* 0x000fe20003800000 */
[----:B01----:R-:W-:Y:S01]  /*ab20*/  IMAD.MOV.U32 R2, RZ, RZ, 0x0 ;  /* 0x00000000ff027424 */ /* 0x003fe200078e00ff */
[----:B------:R-:W-:Y:S02]  /*ab30*/  MOV R3, 0x14f00000 ;  /* 0x14f0000000037802 */ /* 0x000fe40000000f00 */
[----:B------:R-:W-:Y:S05]  /*ab40*/  @P2 BRA `(.L_x_73) ;  /* 0x0000000000142947 */ /* 0x000fea0003800000 */
[----:B------:R-:W-:Y:S01]  /*ab50*/  ISETP.NE.AND P0, PT, R10, RZ, PT ;  /* 0x000000ff0a00720c */ /* 0x000fe20003f05270 */
[----:B------:R-:W-:-:S04]  /*ab60*/  IMAD.MOV.U32 R12, RZ, RZ, 0xc000 ;  /* 0x0000c000ff0c7424 */ /* 0x000fc800078e00ff */
[----:B------:R0:W-:Y:S08]  /*ab70*/  SYNCS.ARRIVE.TRANS64 RZ, [UR38+0x22858], R12 ;  /* 0x0228580cffff79a7 */ /* 0x0001f00008000026 */
[----:B0-----:R-:W-:Y:S05]  /*ab80*/  @!P0 BRA `(.L_x_73) ;  /* 0x0000000000048947 */ /* 0x001fea0003800000 */
[----:B------:R-:W-:Y:S01]  /*ab90*/  BPT.TRAP 0x1 ;  /* 0x000000040000795c */ /* 0x000fe20000300000 */
.L_x_73:
[----:B------:R-:W-:Y:S05]  /*aba0*/  BSYNC B2 ;  /* 0x0000000000027941 */ /* 0x000fea0003800000 */
.L_x_72:
[----:B------:R-:W-:Y:S01]  /*abb0*/  R2UR UR10, R4 ;  /* 0x00000000040a72ca */ /* 0x000fe200000e0000 */
[----:B------:R-:W-:Y:S01]  /*abc0*/  ULDC.64 UR4, c[0x0][0x198] ;  /* 0x0000660000047ab9 */ /* 0x000fe20000000a00 */
[----:B------:R-:W-:Y:S01]  /*abd0*/  R2UR UR6, R2 ;  /* 0x00000000020672ca */ /* 0x000fe200000e0000 */
[----:B------:R-:W-:Y:S01]  /*abe0*/  UIADD3 UR4, UP0, UR4, 0x470, URZ ;  /* 0x0000047004047890 */ /* 0x000fe2000ff1e03f */
[----:B------:R-:W-:Y:S01]  /*abf0*/  R2UR UR7, R3 ;  /* 0x00000000030772ca */ /* 0x000fe200000e0000 */
[----:B------:R-:W-:Y:S01]  /*ac00*/  UIADD3 UR8, UR38, 0xc400, URZ ;  /* 0x0000c40026087890 */ /* 0x000fe2000fffe03f */
[----:B------:R-:W-:Y:S01]  /*ac10*/  PLOP3.LUT P0, PT, PT, PT, PT, 0x80, 0x0 ;  /* 0x000000000000781c */ /* 0x000fe20003f0f070 */
[----:B------:R-:W-:Y:S02]  /*ac20*/  UIADD3 UR9, UR38, 0x22858, URZ ;  /* 0x0002285826097890 */ /* 0x000fe4000fffe03f */
[----:B------:R-:W-:-:S12]  /*ac30*/  UIADD3.X UR5, URZ, UR5, URZ, UP0, !UPT ;  /* 0x000000053f057290 */ /* 0x000fd800087fe43f */
.L_x_74:
[----:B------:R-:W-:-:S13]  /*ac40*/  @P0 ELECT P2, URZ, PT ;  /* 0x00000000003f082f */ /* 0x000fda0003840000 */
[----:B------:R-:W-:Y:S01]  /*ac50*/  @P2 R2UR UR13, R16 ;  /* 0x00000000100d22ca */ /* 0x000fe200000e0000 */
[----:B------:R-:W-:Y:S01]  /*ac60*/  UMOV UR12, UR36 ;  /* 0x00000024000c7c82 */ /* 0x000fe20008000000 */
[----:B------:R-:W-:Y:S02]  /*ac70*/  @P2 R2UR UR11, R5 ;  /* 0x00000000050b22ca */ /* 0x000fe400000e0000 */
[----:B------:R-:W-:Y:S02]  /*ac80*/  @P2 PLOP3.LUT P0, PT, P2, PT, PT, 0x8, 0x0 ;  /* 0x000000000000281c */ /* 0x000fe4000170e170 */
[----:B------:R-:W-:-:S09]  /*ac90*/  PLOP3.LUT P2, PT, PT, PT, PT, 0x8, 0x0 ;  /* 0x000000000000781c */ /* 0x000fd20003f4e170 */
[----:B------:R0:W-:Y:S02]  /*aca0*/  UTMALDG.4D [UR8], [UR4], desc[UR6] ;  /* 0x00000608040075b4 */ /* 0x0001e40008019000 */
[----:B0-----:R-:W-:Y:S05]  /*acb0*/  @P0 BRA.U.ANY `(.L_x_74) ;  /* 0xfffffffd00e00947 */ /* 0x001fea000393ffff */
[----:B------:R-:W-:Y:S01]  /*acc0*/  R2UR UR6, R2 ;  /* 0x00000000020672ca */ /* 0x000fe200000e0000 */
[----:B------:R-:W-:Y:S01]  /*acd0*/  UIADD3 UR8, UR38, 0xf400, URZ ;  /* 0x0000f40026087890 */ /* 0x000fe2000fffe03f */
[----:B------:R-:W-:Y:S01]  /*ace0*/  R2UR UR7, R3 ;  /* 0x00000000030772ca */ /* 0x000fe200000e0000 */
[----:B------:R-:W-:Y:S01]  /*acf0*/  UMOV UR10, 0x40 ;  /* 0x00000040000a7882 */ /* 0x000fe20000000000 */
[----:B------:R-:W-:-:S13]  /*ad00*/  PLOP3.LUT P0, PT, PT, PT, PT, 0x80, 0x0 ;  /* 0x000000000000781c */ /* 0x000fda0003f0f070 */
.L_x_75:
        /* <DEDUP_REMOVED lines=13> */
.L_x_76:
        /* <DEDUP_REMOVED lines=13> */
.L_x_77:
        /* <DEDUP_REMOVED lines=8> */
.L_x_63:
[----:B------:R-:W-:Y:S05]  /*af30*/  BSYNC B1 ;  /* 0x0000000000017941 */ /* 0x000fea0003800000 */
.L_x_62:
[----:B------:R-:W-:Y:S01]  /*af40*/  ISETP.NE.AND P3, PT, R19, RZ, PT ;  /* 0x000000ff1300720c */ /* 0x000fe20003f65270 */
[----:B------:R-:W-:Y:S01]  /*af50*/  BSSY B1, `(.L_x_78) ;  /* 0x0000083000017945 */ /* 0x000fe20003800000 */
[----:B------:R-:W-:-:S11]  /*af60*/  LOP3.LUT R0, R0, 0x1, RZ, 0x3c, !PT ;  /* 0x0000000100007812 */ /* 0x000fd600078e3cff */
[----:B------:R-:W-:Y:S05]  /*af70*/  @!P3 BRA `(.L_x_79) ;  /* 0x000000080000b947 */ /* 0x000fea0003800000 */
[----:B------:R-:W2:Y:S01]  /*af80*/  LDL R2, [R1] ;  /* 0x0000000001027983 */ /* 0x000ea20000100800 */
[----:B------:R-:W-:Y:S01]  /*af90*/  VIADD R12, R7, 0xffffffff ;  /* 0xffffffff070c7836 */ /* 0x000fe20000000000 */
        /* <DEDUP_REMOVED lines=11> */
[----:B------:R-:W-:Y:S01]  /*b050*/  IMAD R5, R17, UR5, R2 ;  /* 0x0000000511057c24 */ /* 0x000fe2000f8e0202 */
[----:B------:R-:W-:-:S05]  /*b060*/  MOV R2, R13 ;  /* 0x0000000d00027202 */ /* 0x000fca0000000f00 */
[----:B------:R-:W-:Y:S01]  /*b070*/  IMAD.WIDE.U32 R2, R17, UR4, R2 ;  /* 0x0000000411027c25 */ /* 0x000fe2000f8e0002 */
[----:B------:R-:W-:-:S03]  /*b080*/  ULDC.64 UR4, c[0x0][0x418] ;  /* 0x0001060000047ab9 */ /* 0x000fc60000000a00 */
[----:B------:R-:W-:Y:S01]  /*b090*/  IMAD.IADD R3, R5, 0x1, R3 ;  /* 0x0000000105037824 */ /* 0x000fe200078e0203 */
[----:B------:R-:W-:-:S04]  /*b0a0*/  LEA R4, P0, R2, UR4, 0x2 ;  /* 0x0000000402047c11 */ /* 0x000fc8000f8010ff */
[----:B------:R-:W-:-:S05]  /*b0b0*/  LEA.HI.X R5, R2, UR5, R3, 0x2, P0 ;  /* 0x0000000502057c11 */ /* 0x000fca00080f1403 */
[----:B------:R0:W5:Y:S01]  /*b0c0*/  LDG.E R16, desc[UR44][R4.64] ;  /* 0x0000002c04107981 */ /* 0x000162000c1e1900 */
[----:B------:R-:W-:-:S04]  /*b0d0*/  IMAD.MOV R3, RZ, RZ, -R13 ;  /* 0x000000ffff037224 */ /* 0x000fc800078e0a0d */
[----:B------:R-:W-:-:S07]  /*b0e0*/  IMAD R12, R14, R3, R12 ;  /* 0x000000030e0c7224 */ /* 0x000fce00078e020c */
.L_x_80:
[----:B------:R-:W1:Y:S01]  /*b0f0*/  S2R R2, SR_TID.X ;  /* 0x0000000000027919 */ /* 0x000e620000002100 */
[----:B------:R-:W-:Y:S01]  /*b100*/  BSSY B2, `(.L_x_81) ;  /* 0x0000006000027945 */ /* 0x000fe20003800000 */
[----:B-1----:R-:W-:Y:S02]  /*b110*/  LOP3.LUT R3, R2, 0x7f, RZ, 0xc0, !PT ;  /* 0x0000007f02037812 */ /* 0x002fe400078ec0ff */
[----:B------:R-:W-:Y:S02]  /*b120*/  SHF.L.U32 R2, R0, 0x1f, RZ ;  /* 0x0000001f00027819 */ /* 0x000fe400000006ff */
[----:B------:R-:W-:Y:S02]  /*b130*/  ISETP.NE.AND P2, PT, R3, RZ, PT ;  /* 0x000000ff0300720c */ /* 0x000fe40003f45270 */
[----:B------:R-:W1:Y:S02]  /*b140*/  SYNCS.PHASECHK.TRANS64.TRYWAIT P0, [UR38+0x22840], R2 ;  /* 0x02284002ff0075a7 */ /* 0x000e640008000166 */
[----:B-1----:R-:W-:Y:S09]  /*b150*/  @!P0 BRA `(.L_x_82) ;  /* 0x00000020001c8947 */ /* 0x002ff20003800000 */
.L_x_148:
[----:B------:R-:W-:Y:S05]  /*b160*/  BSYNC B2 ;  /* 0x0000000000027941 */ /* 0x000fea0003800000 */
.L_x_81:
[----:B------:R-:W-:Y:S04]  /*b170*/  BSSY B2, `(.L_x_83) ;  /* 0x0000007000027945 */ /* 0x000fe80003800000 */
[----:B------:R-:W-:Y:S05]  /*b180*/  @P2 BRA `(.L_x_84) ;  /* 0x0000000000142947 */ /* 0x000fea0003800000 */
[----:B------:R-:W-:Y:S01]  /*b190*/  ISETP.NE.AND P0, PT, R10, RZ, PT ;  /* 0x000000ff0a00720c */ /* 0x000fe20003f05270 */
[----:B-1----:R-:W-:-:S04]  /*b1a0*/  IMAD.MOV.U32 R3, RZ, RZ, 0x3000 ;  /* 0x00003000ff037424 */ /* 0x002fc800078e00ff */
[----:B------:R2:W-:Y:S08]  /*b1b0*/  SYNCS.ARRIVE.TRANS64 RZ, [UR38+0x22830], R3 ;  /* 0x02283003ffff79a7 */ /* 0x0005f00008000026 */
[----:B--2---:R-:W-:Y:S05]  /*b1c0*/  @!P0 BRA `(.L_x_84) ;  /* 0x0000000000048947 */ /* 0x004fea0003800000 */
[----:B------:R-:W-:Y:S01]  /*b1d0*/  BPT.TRAP 0x1 ;  /* 0x000000040000795c */ /* 0x000fe20000300000 */
.L_x_84:
[----:B------:R-:W-:Y:S05]  /*b1e0*/  BSYNC B2 ;  /* 0x0000000000027941 */ /* 0x000fea0003800000 */
.L_x_83:
[----:B0-----:R-:W-:Y:S01]  /*b1f0*/  MOV R4, RZ ;  /* 0x000000ff00047202 */ /* 0x001fe20000000f00 */
[----:B------:R-:W-:Y:S01]  /*b200*/  ULDC.64 UR4, c[0x0][0x198] ;  /* 0x0000660000047ab9 */ /* 0x000fe20000000a00 */
[----:B------:R-:W-:Y:S01]  /*b210*/  PLOP3.LUT P0, PT, PT, PT, PT, 0x80, 0x0 ;  /* 0x000000000000781c */ /* 0x000fe20003f0f070 */
[----:B------:R-:W-:Y:S01]  /*b220*/  UIADD3 UR4, UP0, UR4, 0x370, URZ ;  /* 0x0000037004047890 */ /* 0x000fe2000ff1e03f */
[----:B------:R-:W-:Y:S01]  /*b230*/  R2UR UR10, R4 ;  /* 0x00000000040a72ca */ /* 0x000fe200000e0000 */
[----:B------:R-:W-:Y:S01]  /*b240*/  IMAD R12, R12, 0x60, RZ ;  /* 0x000000600c0c7824 */ /* 0x000fe200078e02ff */
[----:B------:R-:W-:Y:S02]  /*b250*/  UIADD3 UR8, UR38, 0x1c400, URZ ;  /* 0x0001c40026087890 */ /* 0x000fe4000fffe03f */
[----:B------:R-:W-:Y:S02]  /*b260*/  UIADD3 UR9, UR38, 0x22830, URZ ;  /* 0x0002283026097890 */ /* 0x000fe4000fffe03f */
[----:B------:R-:W-:Y:S01]  /*b270*/  UIADD3.X UR5, URZ, UR5, URZ, UP0, !UPT ;  /* 0x000000053f057290 */ /* 0x000fe200087fe43f */
[----:B------:R-:W-:Y:S01]  /*b280*/  UMOV UR6, 0x0 ;  /* 0x0000000000067882 */ /* 0x000fe20000000000 */
[----:B------:R-:W-:-:S10]  /*b290*/  UMOV UR7, 0x14f00000 ;  /* 0x14f0000000077882 */ /* 0x000fd40000000000 */
.L_x_85:
[----:B------:R-:W-:-:S13]  /*b2a0*/  @P0 ELECT P3, URZ, PT ;  /* 0x00000000003f082f */ /* 0x000fda0003860000 */
[----:B-----5:R-:W-:Y:S01]  /*b2b0*/  @P3 R2UR UR13, R16 ;  /* 0x00000000100d32ca */ /* 0x020fe200000e0000 */
[----:B------:R-:W-:Y:S01]  /*b2c0*/  UMOV UR12, UR36 ;  /* 0x00000024000c7c82 */ /* 0x000fe20008000000 */
        /* <DEDUP_REMOVED lines=8> */
.L_x_149:
[----:B------:R-:W-:Y:S05]  /*b350*/  BSYNC B2 ;  /* 0x0000000000027941 */ /* 0x000fea0003800000 */
.L_x_86:
[----:B------:R-:W-:Y:S01]  /*b360*/  BSSY B2, `(.L_x_88) ;  /* 0x0000009000027945 */ /* 0x000fe20003800000 */
[----:B01----:R-:W-:Y:S02]  /*b370*/  IMAD.MOV.U32 R2, RZ, RZ, 0x0 ;  /* 0x00000000ff027424 */ /* 0x003fe400078e00ff */
[----:B------:R-:W-:Y:S01]  /*b380*/  IMAD.MOV.U32 R3, RZ, RZ, 0x14f00000 ;  /* 0x14f00000ff037424 */ /* 0x000fe200078e00ff */
[----:B------:R-:W-:Y:S06]  /*b390*/  @P2 BRA `(.L_x_89) ;  /* 0x0000000000142947 */ /* 0x000fec0003800000 */
[----:B------:R-:W-:Y:S01]  /*b3a0*/  ISETP.NE.AND P0, PT, R10, RZ, PT ;  /* 0x000000ff0a00720c */ /* 0x000fe20003f05270 */
[----:B------:R-:W-:-:S04]  /*b3b0*/  IMAD.MOV.U32 R5, RZ, RZ, 0xc000 ;  /* 0x0000c000ff057424 */ /* 0x000fc800078e00ff */
[----:B------:R0:W-:Y:S08]  /*b3c0*/  SYNCS.ARRIVE.TRANS64 RZ, [UR38+0x22850], R5 ;  /* 0x02285005ffff79a7 */ /* 0x0001f00008000026 */
[----:B0-----:R-:W-:Y:S05]  /*b3d0*/  @!P0 BRA `(.L_x_89) ;  /* 0x0000000000048947 */ /* 0x001fea0003800000 */
[----:B------:R-:W-:Y:S01]  /*b3e0*/  BPT.TRAP 0x1 ;  /* 0x000000040000795c */ /* 0x000fe20000300000 */
.L_x_89:
[----:B------:R-:W-:Y:S05]  /*b3f0*/  BSYNC B2 ;  /* 0x0000000000027941 */ /* 0x000fea0003800000 */
.L_x_88:
        /* <DEDUP_REMOVED lines=9> */
.L_x_90:
        /* <DEDUP_REMOVED lines=13> */
.L_x_91:
        /* <DEDUP_REMOVED lines=13> */
.L_x_92:
        /* <DEDUP_REMOVED lines=13> */
.L_x_93:
        /* <DEDUP_REMOVED lines=8> */
.L_x_79:
[----:B------:R-:W-:Y:S05]  /*b780*/  BSYNC B1 ;  /* 0x0000000000017941 */ /* 0x000fea0003800000 */
.L_x_78:
[----:B------:R-:W-:Y:S01]  /*b790*/  IADD3 R7, R7, -0x2, RZ ;  /* 0xfffffffe07077810 */ /* 0x000fe20007ffe0ff */
[----:B------:R-:W-:Y:S06]  /*b7a0*/  @P1 BRA `(.L_x_94) ;  /* 0xffffffec00d01947 */ /* 0x000fec000383ffff */
[----:B------:R-:W-:Y:S05]  /*b7b0*/  BSYNC B0 ;  /* 0x0000000000007941 */ /* 0x000fea0003800000 */
.L_x_61:
[----:B------:R-:W-:-:S13]  /*b7c0*/  ISETP.NE.AND P0, PT, R11, RZ, PT ;  /* 0x000000ff0b00720c */ /* 0x000fda0003f05270 */
[----:B------:R-:W-:Y:S05]  /*b7d0*/  @!P0 BRA `(.L_x_38) ;  /* 0x0000000800188947 */ /* 0x000fea0003800000 */
[----:B------:R-:W-:Y:S01]  /*b7e0*/  ISETP.NE.AND P1, PT, R19, RZ, PT ;  /* 0x000000ff1300720c */ /* 0x000fe20003f25270 */
[----:B------:R-:W-:-:S12]  /*b7f0*/  BSSY B0, `(.L_x_95) ;  /* 0x0000081000007945 */ /* 0x000fd80003800000 */
[----:B------:R-:W-:Y:S05]  /*b800*/  @!P1 BRA `(.L_x_96) ;  /* 0x0000000400fc9947 */ /* 0x000fea0003800000 */
[----:B------:R-:W2:Y:S02]  /*b810*/  LDL.LU R2, [R1] ;  /* 0x0000000001027983 */ /* 0x000ea40000300800 */
[----:B--2---:R-:W-:-:S13]  /*b820*/  ISETP.NE.AND P1, PT, R2, RZ, PT ;  /* 0x000000ff0200720c */ /* 0x004fda0003f25270 */
[----:B------:R-:W-:Y:S05]  /*b830*/  @!P1 BRA `(.L_x_97) ;  /* 0x00000000004c9947 */ /* 0x000fea0003800000 */
[----:B------:R-:W0:Y:S01]  /*b840*/  LDC R4, c[0x0][0x43c] ;  /* 0x00010f00ff047b82 */ /* 0x000e220000000800 */
[----:B------:R-:W-:Y:S01]  /*b850*/  IMAD.MOV.U32 R5, RZ, RZ, R7 ;  /* 0x000000ffff057224 */ /* 0x000fe200078e0007 */
[----:B------:R-:W-:Y:S02]  /*b860*/  ULDC.64 UR4, c[0x0][0x428] ;  /* 0x00010a0000047ab9 */ /* 0x000fe40000000a00 */
[----:B------:R-:W-:-:S04]  /*b870*/  IMAD R18, R18, UR4, RZ ;  /* 0x0000000412127c24 */ /* 0x000fc8000f8e02ff */
[----:B------:R-:W-:Y:S01]  /*b880*/  IMAD R9, R17, UR5, R18 ;  /* 0x0000000511097c24 */ /* 0x000fe2000f8e0212 */
[----:B0-----:R-:W-:-:S13]  /*b890*/  ISETP.NE.AND P0, PT, R4, 0x1, PT ;  /* 0x000000010400780c */ /* 0x001fda0003f05270 */
[----:B------:R-:W0:Y:S02]  /*b8a0*/  @P0 LDC.64 R2, c[0x0][0x440] ;  /* 0x00011000ff020b82 */ /* 0x000e240000000a00 */
[----:B0-----:R-:W-:-:S05]  /*b8b0*/  @P0 IMAD.HI.U32 R2, R7, R2, RZ ;  /* 0x0000000207020227 */ /* 0x001fca00078e00ff */
[----:B------:R-:W-:-:S04]  /*b8c0*/  @P0 SHF.R.U32.HI R5, RZ, R3, R2 ;  /* 0x00000003ff050219 */ /* 0x000fc80000011602 */
[--C-:B------:R-:W-:Y:S01]  /*b8d0*/  SHF.R.S32.HI R3, RZ, 0x1f, R5.reuse ;  /* 0x0000001fff037819 */ /* 0x100fe20000011405 */
        /* <DEDUP_REMOVED lines=9> */
.L_x_97:
[----:B------:R-:W1:Y:S01]  /*b970*/  S2R R2, SR_TID.X ;  /* 0x0000000000027919 */ /* 0x000e620000002100 */
[----:B------:R-:W-:Y:S01]  /*b980*/  BSSY B1, `(.L_x_98) ;  /* 0x0000006000017945 */ /* 0x000fe20003800000 */
[----:B-1----:R-:W-:Y:S02]  /*b990*/  LOP3.LUT R3, R2, 0x7f, RZ, 0xc0, !PT ;  /* 0x0000007f02037812 */ /* 0x002fe400078ec0ff */
[----:B------:R-:W-:Y:S02]  /*b9a0*/  SHF.L.U32 R2, R0, 0x1f, RZ ;  /* 0x0000001f00027819 */ /* 0x000fe400000006ff */
[----:B------:R-:W-:Y:S02]  /*b9b0*/  ISETP.NE.AND P1, PT, R3, RZ, PT ;  /* 0x000000ff0300720c */ /* 0x000fe40003f25270 */
[----:B------:R-:W1:Y:S02]  /*b9c0*/  SYNCS.PHASECHK.TRANS64.TRYWAIT P0, [UR38+0x22848], R2 ;  /* 0x02284802ff0075a7 */ /* 0x000e640008000166 */
[----:B-1----:R-:W-:Y:S09]  /*b9d0*/  @!P0 BRA `(.L_x_99) ;  /* 0x00000018002c8947 */ /* 0x002ff20003800000 */
.L_x_150:
[----:B------:R-:W-:Y:S05]  /*b9e0*/  BSYNC B1 ;  /* 0x0000000000017941 */ /* 0x000fea0003800000 */
.L_x_98:
[----:B------:R-:W-:Y:S04]  /*b9f0*/  BSSY B1, `(.L_x_100) ;  /* 0x0000007000017945 */ /* 0x000fe80003800000 */
[----:B------:R-:W-:Y:S05]  /*ba00*/  @P1 BRA `(.L_x_101) ;  /* 0x0000000000141947 */ /* 0x000fea0003800000 */
[----:B------:R-:W-:Y:S01]  /*ba10*/  ISETP.NE.AND P0, PT, R10, RZ, PT ;  /* 0x000000ff0a00720c */ /* 0x000fe20003f05270 */
[----:B-1----:R-:W-:-:S04]  /*ba20*/  IMAD.MOV.U32 R3, RZ, RZ, 0x3000 ;  /* 0x00003000ff037424 */ /* 0x002fc800078e00ff */
[----:B------:R2:W-:Y:S08]  /*ba30*/  SYNCS.ARRIVE.TRANS64 RZ, [UR38+0x22838], R3 ;  /* 0x02283803ffff79a7 */ /* 0x0005f00008000026 */
[----:B--2---:R-:W-:Y:S05]  /*ba40*/  @!P0 BRA `(.L_x_101) ;  /* 0x0000000000048947 */ /* 0x004fea0003800000 */
[----:B------:R-:W-:Y:S01]  /*ba50*/  BPT.TRAP 0x1 ;  /* 0x000000040000795c */ /* 0x000fe20000300000 */
.L_x_101:
[----:B------:R-:W-:Y:S05]  /*ba60*/  BSYNC B1 ;  /* 0x0000000000017941 */ /* 0x000fea0003800000 */
.L_x_100:
[----:B------:R-:W-:Y:S01]  /*ba70*/  IMAD.MOV.U32 R4, RZ, RZ, RZ ;  /* 0x000000ffff047224 */ /* 0x000fe200078e00ff */
        /* <DEDUP_REMOVED lines=10> */
.L_x_102:
[----:B------:R-:W-:-:S13]  /*bb20*/  @P0 ELECT P2, URZ, PT ;  /* 0x00000000003f082f */ /* 0x000fda0003840000 */
[----:B-----5:R-:W-:Y:S01]  /*bb30*/  @P2 R2UR UR13, R16 ;  /* 0x00000000100d22ca */ /* 0x020fe200000e0000 */
[----:B------:R-:W-:Y:S01]  /*bb40*/  UMOV UR12, UR36 ;  /* 0x00000024000c7c82 */ /* 0x000fe20008000000 */
[----:B------:R-:W-:Y:S02]  /*bb50*/  @P2 R2UR UR11, R7 ;  /* 0x00000000070b22ca */ /* 0x000fe400000e0000 */
[----:B------:R-:W-:Y:S02]  /*bb60*/  @P2 PLOP3.LUT P0, PT, P2, PT, PT, 0x8, 0x0 ;  /* 0x000000000000281c */ /* 0x000fe4000170e170 */
[----:B------:R-:W-:-:S09]  /*bb70*/  PLOP3.LUT P2, PT, PT, PT, PT, 0x8, 0x0 ;  /* 0x000000000000781c */ /* 0x000fd20003f4e170 */
[----:B------:R2:W-:Y:S02]  /*bb80*/  UTMALDG.4D [UR8], [UR4], desc[UR6] ;  /* 0x00000608040075b4 */ /* 0x0005e40008019000 */
[----:B--2---:R-:W-:Y:S05]  /*bb90*/  @P0 BRA.U.ANY `(.L_x_102) ;  /* 0xfffffffd00e00947 */ /* 0x004fea000393ffff */
[----:B------:R-:W2:Y:S01]  /*bba0*/  SYNCS.PHASECHK.TRANS64.TRYWAIT P0, [UR38+0x22868], R2 ;  /* 0x02286802ff0075a7 */ /* 0x000ea20008000166 */
[----:B------:R-:W-:Y:S04]  /*bbb0*/  BSSY B1, `(.L_x_103) ;  /* 0x0000002000017945 */ /* 0x000fe80003800000 */
[----:B--2---:R-:W-:Y:S05]  /*bbc0*/  @!P0 BRA `(.L_x_104) ;  /* 0x0000001400c88947 */ /* 0x004fea0003800000 */
.L_x_151:
[----:B------:R-:W-:Y:S05]  /*bbd0*/  BSYNC B1 ;  /* 0x0000000000017941 */ /* 0x000fea0003800000 */
.L_x_103:
[----:B------:R-:W-:Y:S01]  /*bbe0*/  BSSY B1, `(.L_x_105) ;  /* 0x0000009000017945 */ /* 0x000fe20003800000 */
[----:B-1----:R-:W-:Y:S01]  /*bbf0*/  IMAD.MOV.U32 R2, RZ, RZ, 0x0 ;  /* 0x00000000ff027424 */ /* 0x002fe200078e00ff */
[----:B------:R-:W-:Y:S02]  /*bc00*/  MOV R3, 0x14f00000 ;  /* 0x14f0000000037802 */ /* 0x000fe40000000f00 */
[----:B------:R-:W-:Y:S05]  /*bc10*/  @P1 BRA `(.L_x_106) ;  /* 0x0000000000141947 */ /* 0x000fea0003800000 */
[----:B------:R-:W-:Y:S01]  /*bc20*/  ISETP.NE.AND P0, PT, R10, RZ, PT ;  /* 0x000000ff0a00720c */ /* 0x000fe20003f05270 */
[----:B------:R-:W-:-:S04]  /*bc30*/  IMAD.MOV.U32 R5, RZ, RZ, 0xc000 ;  /* 0x0000c000ff057424 */ /* 0x000fc800078e00ff */
[----:B------:R1:W-:Y:S08]  /*bc40*/  SYNCS.ARRIVE.TRANS64 RZ, [UR38+0x22858], R5 ;  /* 0x02285805ffff79a7 */ /* 0x0003f00008000026 */
[----:B-1----:R-:W-:Y:S05]  /*bc50*/  @!P0 BRA `(.L_x_106) ;  /* 0x0000000000048947 */ /* 0x002fea0003800000 */
[----:B------:R-:W-:Y:S01]  /*bc60*/  BPT.TRAP 0x1 ;  /* 0x000000040000795c */ /* 0x000fe20000300000 */
.L_x_106:
[----:B------:R-:W-:Y:S05]  /*bc70*/  BSYNC B1 ;  /* 0x0000000000017941 */ /* 0x000fea0003800000 */
.L_x_105:
        /* <DEDUP_REMOVED lines=9> */
.L_x_107:
        /* <DEDUP_REMOVED lines=8> */
[----:B------:R-:W-:Y:S01]  /*bd90*/  R2UR UR6, R2 ;  /* 0x00000000020672ca */ /* 0x000fe200000e0000 */
[----:B------:R-:W-:Y:S01]  /*bda0*/  UIADD3 UR8, UR38, 0xf400, URZ ;  /* 0x0000f40026087890 */ /* 0x000fe2000fffe03f */
[----:B------:R-:W-:Y:S01]  /*bdb0*/  R2UR UR7, R3 ;  /* 0x00000000030772ca */ /* 0x000fe200000e0000 */
[----:B------:R-:W-:Y:S01]  /*bdc0*/  UMOV UR10, 0x40 ;  /* 0x00000040000a7882 */ /* 0x000fe20000000000 */
[----:B------:R-:W-:-:S13]  /*bdd0*/  PLOP3.LUT P0, PT, PT, PT, PT, 0x80, 0x0 ;  /* 0x000000000000781c */ /* 0x000fda0003f0f070 */
.L_x_108:
        /* <DEDUP_REMOVED lines=13> */
.L_x_109:
        /* <DEDUP_REMOVED lines=13> */
.L_x_110:
        /* <DEDUP_REMOVED lines=8> */
.L_x_96:
[----:B------:R-:W-:Y:S05]  /*c000*/  BSYNC B0 ;  /* 0x0000000000007941 */ /* 0x000fea0003800000 */
.L_x_95:
[----:B------:R-:W-:Y:S01]  /*c010*/  LOP3.LUT R0, R0, 0x1, RZ, 0x3c, !PT ;  /* 0x0000000100007812 */ /* 0x000fe200078e3cff */
[----:B------:R-:W-:Y:S02]  /*c020*/  IMAD.MOV.U32 R6, RZ, RZ, RZ ;  /* 0x000000ffff067224 */ /* 0x000fe400078e00ff */
[----:B------:R-:W-:-:S07]  /*c030*/  IMAD.MOV.U32 R9, RZ, RZ, RZ ;  /* 0x000000ffff097224 */ /* 0x000fce00078e00ff */
.L_x_38:
[----:B------:R-:W1:Y:S01]  /*c040*/  S2R R3, SR_CgaCtaId ;  /* 0x0000000000037919 */ /* 0x000e620000008800 */
[----:B------:R-:W-:Y:S02]  /*c050*/  MOV R2, 0x400 ;  /* 0x0000040000027802 */ /* 0x000fe40000000f00 */
[----:B------:R-:W-:Y:S02]  /*c060*/  SHF.L.U32 R9, R9, 0x1f, RZ ;  /* 0x0000001f09097819 */ /* 0x000fe400000006ff */
[----:B-1----:R-:W-:-:S04]  /*c070*/  LEA R2, R3, R2, 0x18 ;  /* 0x0000000203027211 */ /* 0x002fc800078ec0ff */
[----:B------:R-:W1:Y:S02]  /*c080*/  SYNCS.PHASECHK.TRANS64.TRYWAIT P0, [R2+URZ+0x22820], R9 ;  /* 0x02282009020075a7 */ /* 0x000e64000800017f */
[----:B-1----:R-:W-:Y:S05]  /*c090*/  @!P0 BRA `(.L_x_111) ;  /* 0x0000001000ac8947 */ /* 0x002fea0003800000 */
.L_x_152:
[----:B------:R-:W-:-:S03]  /*c0a0*/  UMOV UR4, 0xffffffff ;  /* 0xffffffff00047882 */ /* 0x000fc60000000000 */
[----:B------:R-:W-:Y:S05]  /*c0b0*/  BRA.DIV UR4, `(.L_x_112) ;  /* 0x0000001204b87947 */ /* 0x000fea000b800000 */
[----:B------:R-:W2:Y:S02]  /*c0c0*/  S2R R3, SR_TID.X ;  /* 0x0000000000037919 */ /* 0x000ea40000002100 */
[----:B--2---:R-:W-:-:S04]  /*c0d0*/  SHF.R.U32.HI R3, RZ, 0x5, R3 ;  /* 0x00000005ff037819 */ /* 0x004fc80000011603 */
[----:B------:R-:W-:-:S05]  /*c0e0*/  LOP3.LUT R3, R3, 0x3, RZ, 0xc0, !PT ;  /* 0x0000000303037812 */ /* 0x000fca00078ec0ff */
[----:B------:R2:W3:Y:S02]  /*c0f0*/  SHFL.IDX PT, R14, R3, RZ, 0x1f ;  /* 0x00001fff030e7589 */ /* 0x0004e400000e0000 */
.L_x_155:
[----:B---3--:R-:W-:-:S13]  /*c100*/  ISETP.NE.AND P0, PT, R14, RZ, PT ;  /* 0x000000ff0e00720c */ /* 0x008fda0003f05270 */
[----:B------:R-:W-:Y:S05]  /*c110*/  @P0 BRA `(.L_x_10) ;  /* 0x0000000000880947 */ /* 0x000fea0003800000 */
[----:B------:R-:W-:-:S03]  /*c120*/  UMOV UR4, 0xffffffff ;  /* 0xffffffff00047882 */ /* 0x000fc60000000000 */
[----:B------:R-:W-:Y:S05]  /*c130*/  BRA.DIV UR4, `(.L_x_113) ;  /* 0x0000001204cc7947 */ /* 0x000fea000b800000 */
[----:B------:R-:W-:-:S13]  /*c140*/  ELECT P6, URZ, PT ;  /* 0x00000000003f782f */ /* 0x000fda00038c0000 */
.L_x_158:
[----:B------:R-:W-:Y:S05]  /*c150*/  @!P6 BRA `(.L_x_10) ;  /* 0x000000000078e947 */ /* 0x000fea0003800000 */
[----:B------:R-:W-:-:S06]  /*c160*/  ULOP3.LUT UR4, UR42, 0x2, URZ, 0xfc, !UPT ;  /* 0x000000022a047892 */ /* 0x000fcc000f8efc3f */
[----:B--2---:R-:W-:-:S04]  /*c170*/  MOV R3, UR4 ;  /* 0x0000000400037c02 */ /* 0x004fc80008000f00 */
[----:B------:R-:W-:-:S13]  /*c180*/  ISETP.NE.AND P2, PT, R3, 0x3, PT ;  /* 0x000000030300780c */ /* 0x000fda0003f45270 */
[----:B------:R-:W-:Y:S05]  /*c190*/  @!P2 BRA `(.L_x_114) ;  /* 0x000000000004a947 */ /* 0x000fea0003800000 */
[----:B------:R-:W-:Y:S01]  /*c1a0*/  BPT.TRAP 0x1 ;  /* 0x000000040000795c */ /* 0x000fe20000300000 */
.L_x_114:
[----:B------:R-:W-:Y:S01]  /*c1b0*/  VIADD R8, R2, 0x22840 ;  /* 0x0002284002087836 */ /* 0x000fe20000000000 */
[----:B------:R-:W-:Y:S01]  /*c1c0*/  SHF.L.U32 R4, R0, 0x1f, RZ ;  /* 0x0000001f00047819 */ /* 0x000fe200000006ff */
[C---:B------:R-:W-:Y:S02]  /*c1d0*/  VIADD R3, R6.reuse, 0x1 ;  /* 0x0000000106037836 */ /* 0x040fe40000000000 */
[----:B------:R-:W-:-:S03]  /*c1e0*/  IMAD R7, R6, 0x8, R8 ;  /* 0x0000000806077824 */ /* 0x000fc600078e0208 */
[C---:B------:R-:W-:Y:S01]  /*c1f0*/  ISETP.NE.AND P1, PT, R3.reuse, 0x2, PT ;  /* 0x000000020300780c */ /* 0x040fe20003f25270 */
[----:B------:R-:W2:Y:S03]  /*c200*/  SYNCS.PHASECHK.TRANS64.TRYWAIT P0, [R7+URZ], R4 ;  /* 0x00000004070075a7 */ /* 0x000ea6000800017f */
[----:B------:R-:W-:Y:S02]  /*c210*/  SEL R5, RZ, 0x1, P1 ;  /* 0x00000001ff057807 */ /* 0x000fe40000800000 */
[----:B------:R-:W-:Y:S02]  /*c220*/  SEL R3, R3, RZ, P1 ;  /* 0x000000ff03037207 */ /* 0x000fe40000800000 */
[----:B------:R-:W-:Y:S02]  /*c230*/  LOP3.LUT R0, R0, R5, RZ, 0x3c, !PT ;  /* 0x0000000500007212 */ /* 0x000fe400078e3cff */
[----:B------:R-:W-:-:S02]  /*c240*/  LEA R5, R3, R8, 0x3 ;  /* 0x0000000803057211 */ /* 0x000fc400078e18ff */
[----:B------:R-:W-:Y:S01]  /*c250*/  SHF.L.U32 R0, R0, 0x1f, RZ ;  /* 0x0000001f00007819 */ /* 0x000fe200000006ff */
[----:B--2---:R-:W-:Y:S06]  /*c260*/  @!P0 BRA `(.L_x_115) ;  /* 0x0000001000a08947 */ /* 0x004fec0003800000 */
.L_x_159:
[----:B------:R-:W3:Y:S02]  /*c270*/  SYNCS.PHASECHK.TRANS64.TRYWAIT P0, [R5+URZ], R0 ;  /* 0x00000000050075a7 */ /* 0x000ee4000800017f */
[----:B---3--:R-:W-:Y:S05]  /*c280*/  @!P0 BRA `(.L_x_116) ;  /* 0x0000001000ac8947 */ /* 0x008fea0003800000 */
.L_x_160:
[----:B------:R-:W-:Y:S05]  /*c290*/  @!P2 BRA `(.L_x_117) ;  /* 0x000000000004a947 */ /* 0x000fea0003800000 */
[----:B------:R-:W-:Y:S01]  /*c2a0*/  BPT.TRAP 0x1 ;  /* 0x000000040000795c */ /* 0x000fe20000300000 */
.L_x_117:
[----:B-1----:R-:W-:-:S04]  /*c2b0*/  VIADD R2, R2, 0x22860 ;  /* 0x0002286002027836 */ /* 0x002fc80000000000 */
[----:B---3--:R-:W-:-:S04]  /*c2c0*/  IMAD R5, R6, 0x8, R2 ;  /* 0x0000000806057824 */ /* 0x008fc800078e0202 */
[----:B------:R-:W1:Y:S02]  /*c2d0*/  SYNCS.PHASECHK.TRANS64.TRYWAIT P0, [R5+URZ], R4 ;  /* 0x00000004050075a7 */ /* 0x000e64000800017f */
[----:B-1----:R-:W-:Y:S05]  /*c2e0*/  @!P0 BRA `(.L_x_118) ;  /* 0x0000001000a88947 */ /* 0x002fea0003800000 */
.L_x_161:
[----:B------:R-:W-:-:S07]  /*c2f0*/  IMAD R3, R3, 0x8, R2 ;  /* 0x0000000803037824 */ /* 0x000fce00078e0202 */
.L_x_119:
[----:B---3--:R3:W4:Y:S02]  /*c300*/  SYNCS.PHASECHK.TRANS64.TRYWAIT P0, [R3+URZ], R0 ;  /* 0x00000000030075a7 */ /* 0x008724000800017f */
[----:B----4-:R-:W-:Y:S05]  /*c310*/  @!P0 NANOSLEEP.SYNCS 0x989680 ;  /* 0x009896800000895d */ /* 0x010fea0003900000 */
[----:B------:R-:W4:Y:S02]  /*c320*/  @!P0 SYNCS.PHASECHK.TRANS64 P0, [R3+URZ], R0 ;  /* 0x00000000030085a7 */ /* 0x000f24000800007f */
[----:B----4-:R-:W-:Y:S05]  /*c330*/  @!P0 BRA `(.L_x_119) ;  /* 0xfffffffc00f08947 */ /* 0x010fea000383ffff */
.L_x_10:
[----:B------:R-:W-:Y:S05]  /*c340*/  BSYNC B6 ;  /* 0x0000000000067941 */ /* 0x000fea0003800000 */
.L_x_7:
[----:B------:R-:W-:Y:S05]  /*c350*/  EXIT ;  /* 0x000000000000794d */ /* 0x000fea0003800000 */
.L_x_14:
[----:B0-----:R-:W-:-:S04]  /*c360*/  MOV R4, UR38 ;  /* 0x0000002600047c02 */ /* 0x001fc80008000f00 */
[----:B------:R0:W1:Y:S03]  /*c370*/  SYNCS.PHASECHK.TRANS64.TRYWAIT P0, [R4+URZ+0x22800], R7 ;  /* 0x02280007040075a7 */ /* 0x000066000800017f */
[----:B-1----:R-:W-:Y:S05]  /*c380*/  @!P0 NANOSLEEP.SYNCS 0x989680 ;  /* 0x009896800000895d */ /* 0x002fea0003900000 */
[----:B------:R-:W1:Y:S02]  /*c390*/  @!P0 SYNCS.PHASECHK.TRANS64 P0, [R4+URZ+0x22800], R7 ;  /* 0x02280007040085a7 */ /* 0x000e64000800007f */
[----:B-1----:R-:W-:Y:S05]  /*c3a0*/  @!P0 BRA `(.L_x_14) ;  /* 0xfffffffc00ec8947 */ /* 0x002fea000383ffff */
[----:B------:R-:W-:Y:S05]  /*c3b0*/  BRA `(.L_x_120) ;  /* 0xffffff50005c7947 */ /* 0x000fea000383ffff */
.L_x_18:
[----:B0-----:R-:W-:-:S04]  /*c3c0*/  IMAD.U32 R4, RZ, RZ, UR38 ;  /* 0x00000026ff047e24 */ /* 0x001fc8000f8e00ff */
[----:B------:R0:W2:Y:S03]  /*c3d0*/  SYNCS.PHASECHK.TRANS64.TRYWAIT P1, [R4+URZ+0x22830], R7 ;  /* 0x02283007040075a7 */ /* 0x0000a6000802017f */
[----:B--2---:R-:W-:Y:S05]  /*c3e0*/  @!P1 NANOSLEEP.SYNCS 0x989680 ;  /* 0x009896800000995d */ /* 0x004fea0003900000 */
[----:B------:R-:W2:Y:S02]  /*c3f0*/  @!P1 SYNCS.PHASECHK.TRANS64 P1, [R4+URZ+0x22830], R7 ;  /* 0x02283007040095a7 */ /* 0x000ea4000802007f */
[----:B--2---:R-:W-:Y:S05]  /*c400*/  @!P1 BRA `(.L_x_18) ;  /* 0xfffffffc00ec9947 */ /* 0x004fea000383ffff */
[----:B------:R-:W-:Y:S05]  /*c410*/  BRA `(.L_x_17) ;  /* 0xffffff5000787947 */ /* 0x000fea000383ffff */
.L_x_22:
[----:B--2---:R2:W3:Y:S02]  /*c420*/  SYNCS.PHASECHK.TRANS64.TRYWAIT P2, [R10+URZ+0x22850], R7 ;  /* 0x022850070a0075a7 */ /* 0x0044e4000804017f */
[----:B---3--:R-:W-:Y:S05]  /*c430*/  @!P2 NANOSLEEP.SYNCS 0x989680 ;  /* 0x009896800000a95d */ /* 0x008fea0003900000 */
[----:B------:R-:W3:Y:S02]  /*c440*/  @!P2 SYNCS.PHASECHK.TRANS64 P2, [R10+URZ+0x22850], R7 ;  /* 0x022850070a00a5a7 */ /* 0x000ee4000804007f */
[----:B---3--:R-:W-:Y:S05]  /*c450*/  @!P2 BRA `(.L_x_22) ;  /* 0xfffffffc00f0a947 */ /* 0x008fea000383ffff */
[----:B------:R-:W-:Y:S05]  /*c460*/  BRA `(.L_x_21) ;  /* 0xffffff6c008c7947 */ /* 0x000fea000383ffff */
.L_x_27:
[----:B0-----:R-:W-:Y:S02]  /*c470*/  IMAD.U32 R3, RZ, RZ, UR26 ;  /* 0x0000001aff037e24 */ /* 0x001fe4000f8e00ff */
[----:B------:R-:W-:-:S04]  /*c480*/  IMAD.U32 R4, RZ, RZ, UR25 ;  /* 0x00000019ff047e24 */ /* 0x000fc8000f8e00ff */
[----:B------:R0:W1:Y:S03]  /*c490*/  SYNCS.PHASECHK.TRANS64.TRYWAIT P3, [R3+URZ+0x22830], R4 ;  /* 0x02283004030075a7 */ /* 0x000066000806017f */
[----:B-1----:R-:W-:Y:S05]  /*c4a0*/  @!P3 NANOSLEEP.SYNCS 0x989680 ;  /* 0x009896800000b95d */ /* 0x002fea0003900000 */
[----:B------:R-:W1:Y:S02]  /*c4b0*/  @!P3 SYNCS.PHASECHK.TRANS64 P3, [R3+URZ+0x22830], R4 ;  /* 0x022830040300b5a7 */ /* 0x000e64000806007f */
[----:B-1----:R-:W-:Y:S05]  /*c4c0*/  @!P3 BRA `(.L_x_27) ;  /* 0xfffffffc00e8b947 */ /* 0x002fea000383ffff */
[----:B------:R-:W-:Y:S05]  /*c4d0*/  BRA `(.L_x_26) ;  /* 0xffffff7000b07947 */ /* 0x000fea000383ffff */
.L_x_31:
[----:B0-----:R-:W-:-:S04]  /*c4e0*/  MOV R7, UR25 ;  /* 0x0000001900077c02 */ /* 0x001fc80008000f00 */
[----:B------:R0:W1:Y:S03]  /*c4f0*/  SYNCS.PHASECHK.TRANS64.TRYWAIT P3, [R176+URZ+0x22850], R7 ;  /* 0x02285007b00075a7 */ /* 0x000066000806017f */
[----:B-1----:R-:W-:Y:S05]  /*c500*/  @!P3 NANOSLEEP.SYNCS 0x989680 ;  /* 0x009896800000b95d */ /* 0x002fea0003900000 */
[----:B------:R-:W1:Y:S02]  /*c510*/  @!P3 SYNCS.PHASECHK.TRANS64 P3, [R176+URZ+0x22850], R7 ;  /* 0x02285007b000b5a7 */ /* 0x000e64000806007f */
[----:B-1----:R-:W-:Y:S05]  /*c520*/  @!P3 BRA `(.L_x_31) ;  /* 0xfffffffc00ecb947 */ /* 0x002fea000383ffff */
[----:B------:R-:W-:Y:S05]  /*c530*/  BRA `(.L_x_30) ;  /* 0xffffff9000487947 */ /* 0x000fea000383ffff */
.L_x_43:
[----:B------:R-:W-:Y:S01]  /*c540*/  IMAD.MOV.U32 R13, RZ, RZ, R19 ;  /* 0x000000ffff0d7224 */ /* 0x000fe200078e0013 */
[----:B------:R-:W-:Y:S01]  /*c550*/  MOV R15, 0xffffffff ;  /* 0xffffffff000f7802 */ /* 0x000fe20000000f00 */
[----:B------:R-:W-:Y:S02]  /*c560*/  IMAD.MOV.U32 R12, RZ, RZ, RZ ;  /* 0x000000ffff0c7224 */ /* 0x000fe400078e00ff */
[----:B------:R-:W-:-:S07]  /*c570*/  IMAD.MOV.U32 R11, RZ, RZ, 0x1f ;  /* 0x0000001fff0b7424 */ /* 0x000fce00078e00ff */
[----:B------:R-:W-:Y:S05]  /*c580*/  WARPSYNC.COLLECTIVE R15, `(.L_x_121) ;  /* 0x000000000f087348 */ /* 0x000fea0003c00000 */
[----:B------:R0:W1:Y:S02]  /*c590*/  SHFL.IDX P6, R14, R13, R12, R11 ;  /* 0x0000000c0d0e7389 */ /* 0x00006400000c000b */
[----:B01----:R-:W-:Y:S01]  /*c5a0*/  ENDCOLLECTIVE ;  /* 0x000000000000791b */ /* 0x003fe20003800000 */
.L_x_121:
[----:B------:R-:W-:Y:S05]  /*c5b0*/  BRA `(.L_x_122) ;  /* 0xffffffcc00247947 */ /* 0x000fea000383ffff */
.L_x_45:
[----:B------:R-:W-:Y:S01]  /*c5c0*/  BSSY B0, `(.L_x_123) ;  /* 0x0000006000007945 */ /* 0x000fe20003800000 */
[----:B------:R-:W-:-:S07]  /*c5d0*/  IMAD.MOV.U32 R15, RZ, RZ, -0x1 ;  /* 0xffffffffff0f7424 */ /* 0x000fce00078e00ff */
[----:B------:R-:W-:Y:S05]  /*c5e0*/  WARPSYNC.COLLECTIVE R15, `(.L_x_124) ;  /* 0x000000000f0c7348 */ /* 0x000fea0003c00000 */
[----:B------:R-:W-:Y:S02]  /*c5f0*/  ELECT P6, UR62, PT ;  /* 0x00000000003e782f */ /* 0x000fe400038c0000 */
[----:B------:R-:W-:Y:S01]  /*c600*/  MOV R14, UR62 ;  /* 0x0000003e000e7c02 */ /* 0x000fe20008000f00 */
[----:B------:R-:W-:Y:S10]  /*c610*/  ENDCOLLECTIVE ;  /* 0x000000000000791b */ /* 0x000ff40003800000 */
.L_x_124:
[----:B------:R-:W-:Y:S05]  /*c620*/  BSYNC B0 ;  /* 0x0000000000007941 */ /* 0x000fea0003800000 */
.L_x_123:
[----:B------:R-:W-:Y:S05]  /*c630*/  BRA `(.L_x_125) ;  /* 0xffffffcc00247947 */ /* 0x000fea000383ffff */
.L_x_47:
[----:B0-----:R-:W-:-:S04]  /*c640*/  IMAD.U32 R3, RZ, RZ, UR38 ;  /* 0x00000026ff037e24 */ /* 0x001fc8000f8e00ff */
[----:B------:R0:W1:Y:S03]  /*c650*/  SYNCS.PHASECHK.TRANS64.TRYWAIT P0, [R3+URZ+0x22840], R0 ;  /* 0x02284000030075a7 */ /* 0x000066000800017f */
[----:B-1----:R-:W-:Y:S05]  /*c660*/  @!P0 NANOSLEEP.SYNCS 0x989680 ;  /* 0x009896800000895d */ /* 0x002fea0003900000 */
[----:B------:R-:W1:Y:S02]  /*c670*/  @!P0 SYNCS.PHASECHK.TRANS64 P0, [R3+URZ+0x22840], R0 ;  /* 0x02284000030085a7 */ /* 0x000e64000800007f */
[----:B-1----:R-:W-:Y:S05]  /*c680*/  @!P0 BRA `(.L_x_47) ;  /* 0xfffffffc00ec8947 */ /* 0x002fea000383ffff */
[----:B------:R-:W-:Y:S05]  /*c690*/  BRA `(.L_x_126) ;  /* 0xffffffcc00847947 */ /* 0x000fea000383ffff */
.L_x_50:
[----:B------:R-:W-:Y:S01]  /*c6a0*/  MOV R13, R5 ;  /* 0x00000005000d7202 */ /* 0x000fe20000000f00 */
[----:B------:R-:W-:Y:S02]  /*c6b0*/  IMAD.MOV.U32 R12, RZ, RZ, RZ ;  /* 0x000000ffff0c7224 */ /* 0x000fe400078e00ff */
[----:B------:R-:W-:Y:S02]  /*c6c0*/  IMAD.MOV.U32 R11, RZ, RZ, 0x181f ;  /* 0x0000181fff0b7424 */ /* 0x000fe400078e00ff */
[----:B------:R-:W-:Y:S02]  /*c6d0*/  IMAD.MOV.U32 R15, RZ, RZ, -0x1 ;  /* 0xffffffffff0f7424 */ /* 0x000fe400078e00ff */
[----:B------:R-:W-:-:S07]  /*c6e0*/  IMAD R7, R10, 0x80, R7 ;  /* 0x000000800a077824 */ /* 0x000fce00078e0207 */
[----:B------:R-:W-:Y:S05]  /*c6f0*/  WARPSYNC.COLLECTIVE R15, `(.L_x_127) ;  /* 0x000000000f087348 */ /* 0x000fea0003c00000 */
[----:B------:R0:W1:Y:S02]  /*c700*/  SHFL.IDX P6, R14, R13, R12, R11 ;  /* 0x0000000c0d0e7389 */ /* 0x00006400000c000b */
[----:B01----:R-:W-:Y:S01]  /*c710*/  ENDCOLLECTIVE ;  /* 0x000000000000791b */ /* 0x003fe20003800000 */
.L_x_127:
[----:B------:R-:W-:Y:S01]  /*c720*/  IADD3 R21, R7, 0x10, RZ ;  /* 0x0000001007157810 */ /* 0x000fe20007ffe0ff */
[----:B------:R-:W-:Y:S01]  /*c730*/  IMAD.MOV.U32 R13, RZ, RZ, R0 ;  /* 0x000000ffff0d7224 */ /* 0x000fe200078e0000 */
[----:B------:R-:W-:-:S07]  /*c740*/  MOV R2, R14 ;  /* 0x0000000e00027202 */ /* 0x000fce0000000f00 */
[----:B------:R-:W-:Y:S05]  /*c750*/  WARPSYNC.COLLECTIVE R15, `(.L_x_128) ;  /* 0x000000000f087348 */ /* 0x000fea0003c00000 */
[----:B------:R0:W1:Y:S02]  /*c760*/  SHFL.IDX P6, R14, R13, R12, R11 ;  /* 0x0000000c0d0e7389 */ /* 0x00006400000c000b */
[----:B01----:R-:W-:Y:S01]  /*c770*/  ENDCOLLECTIVE ;  /* 0x000000000000791b */ /* 0x003fe20003800000 */
.L_x_128:
[----:B------:R-:W-:Y:S02]  /*c780*/  ULDC UR4, c[0x0][0x288] ;  /* 0x0000a20000047ab9 */ /* 0x000fe40000000800 */
[----:B------:R-:W-:-:S05]  /*c790*/  IMAD R4, R4, UR4, RZ ;  /* 0x0000000404047c24 */ /* 0x000fca000f8e02ff */
[----:B------:R-:W-:Y:S01]  /*c7a0*/  ISETP.GE.AND P1, PT, R7, R4, PT ;  /* 0x000000040700720c */ /* 0x000fe20003f26270 */
[----:B------:R-:W-:Y:S02]  /*c7b0*/  IMAD.MOV.U32 R13, RZ, RZ, R5 ;  /* 0x000000ffff0d7224 */ /* 0x000fe400078e0005 */
[----:B------:R-:W-:-:S10]  /*c7c0*/  IMAD.MOV.U32 R12, RZ, RZ, 0x1 ;  /* 0x00000001ff0c7424 */ /* 0x000fd400078e00ff */
[----:B------:R-:W-:Y:S02]  /*c7d0*/  @!P1 LEA R9, R6, UR38, 0x1 ;  /* 0x0000002606099c11 */ /* 0x000fe4000f8e08ff */
[----:B------:R-:W-:-:S05]  /*c7e0*/  @!P1 LEA R14, P2, R8, R14, 0x1 ;  /* 0x0000000e080e9211 */ /* 0x000fca00078408ff */
[----:B------:R-:W-:Y:S02]  /*c7f0*/  @!P1 IMAD.X R3, RZ, RZ, R2, P2 ;  /* 0x000000ffff039224 */ /* 0x000fe400010e0602 */
[----:B------:R-:W-:-:S07]  /*c800*/  @!P1 IMAD.MOV.U32 R2, RZ, RZ, R14 ;  /* 0x000000ffff029224 */ /* 0x000fce00078e000e */
[----:B------:R-:W-:Y:S05]  /*c810*/  WARPSYNC.COLLECTIVE R15, `(.L_x_129) ;  /* 0x000000000f087348 */ /* 0x000fea0003c00000 */
[----:B------:R0:W1:Y:S02]  /*c820*/  SHFL.IDX P6, R14, R13, R12, R11 ;  /* 0x0000000c0d0e7389 */ /* 0x00006400000c000b */
[----:B01----:R-:W-:Y:S01]  /*c830*/  ENDCOLLECTIVE ;  /* 0x000000000000791b */ /* 0x003fe20003800000 */
.L_x_129:
[----:B------:R-:W-:Y:S01]  /*c840*/  @!PT LDS RZ, [RZ] ;  /* 0x00000000fffff984 */ /* 0x000fe20000000800 */
[----:B------:R-:W-:Y:S01]  /*c850*/  @!PT LDS RZ, [RZ] ;  /* 0x00000000fffff984 */ /* 0x000fe20000000800 */
[----:B------:R-:W-:Y:S01]  /*c860*/  @!PT LDS RZ, [RZ] ;  /* 0x00000000fffff984 */ /* 0x000fe20000000800 */
[----:B------:R0:W-:Y:S01]  /*c870*/  @!P1 LDGSTS.E.BYPASS.LTC128B.128 [R9+0x18400], desc[UR44][R2.64], !P0 ;  /* 0x1840000002099fae */ /* 0x0001e2000c101d6c */
[----:B------:R-:W-:Y:S02]  /*c880*/  ISETP.GE.AND P1, PT, R21, R4, PT ;  /* 0x000000041500720c */ /* 0x000fe40003f26270 */
[----:B------:R-:W-:Y:S01]  /*c890*/  MOV R13, R0 ;  /* 0x00000000000d7202 */ /* 0x000fe20000000f00 */
[----:B0-----:R-:W-:-:S10]  /*c8a0*/  VIADD R9, R7, 0x20 ;  /* 0x0000002007097836 */ /* 0x001fd40000000000 */
[----:B------:R-:W-:Y:S01]  /*c8b0*/  @!P1 LEA R21, R6, UR38, 0x1 ;  /* 0x0000002606159c11 */ /* 0x000fe2000f8e08ff */
[----:B------:R-:W-:-:S07]  /*c8c0*/  IMAD.MOV.U32 R2, RZ, RZ, R14 ;  /* 0x000000ffff027224 */ /* 0x000fce00078e000e */
[----:B------:R-:W-:Y:S05]  /*c8d0*/  WARPSYNC.COLLECTIVE R15, `(.L_x_130) ;  /* 0x000000000f087348 */ /* 0x000fea0003c00000 */
[----:B------:R0:W1:Y:S02]  /*c8e0*/  SHFL.IDX P6, R14, R13, R12, R11 ;  /* 0x0000000c0d0e7389 */ /* 0x00006400000c000b */
[----:B01----:R-:W-:Y:S01]  /*c8f0*/  ENDCOLLECTIVE ;  /* 0x000000000000791b */ /* 0x003fe20003800000 */
.L_x_130:
[----:B------:R-:W-:Y:S01]  /*c900*/  MOV R13, R5 ;  /* 0x00000005000d7202 */ /* 0x000fe20000000f00 */
[----:B------:R-:W-:Y:S01]  /*c910*/  IMAD.MOV.U32 R12, RZ, RZ, 0x2 ;  /* 0x00000002ff0c7424 */ /* 0x000fe200078e00ff */
[----:B------:R-:W-:-:S05]  /*c920*/  @!P1 LEA R14, P2, R8, R14, 0x1 ;  /* 0x0000000e080e9211 */ /* 0x000fca00078408ff */
[----:B------:R-:W-:Y:S02]  /*c930*/  @!P1 IMAD.X R3, RZ, RZ, R2, P2 ;  /* 0x000000ffff039224 */ /* 0x000fe400010e0602 */
[----:B------:R-:W-:-:S07]  /*c940*/  @!P1 IMAD.MOV.U32 R2, RZ, RZ, R14 ;  /* 0x000000ffff029224 */ /* 0x000fce00078e000e */
[----:B------:R-:W-:Y:S05]  /*c950*/  WARPSYNC.COLLECTIVE R15, `(.L_x_131) ;  /* 0x000000000f087348 */ /* 0x000fea0003c00000 */
[----:B------:R0:W1:Y:S02]  /*c960*/  SHFL.IDX P6, R14, R13, R12, R11 ;  /* 0x0000000c0d0e7389 */ /* 0x00006400000c000b */
[----:B01----:R-:W-:Y:S01]  /*c970*/  ENDCOLLECTIVE ;  /* 0x000000000000791b */ /* 0x003fe20003800000 */
.L_x_131:
[----:B------:R-:W-:Y:S01]  /*c980*/  @!PT LDS RZ, [RZ] ;  /* 0x00000000fffff984 */ /* 0x000fe20000000800 */
[----:B------:R-:W-:Y:S01]  /*c990*/  @!PT LDS RZ, [RZ] ;  /* 0x00000000fffff984 */ /* 0x000fe20000000800 */
[----:B------:R-:W-:Y:S01]  /*c9a0*/  @!PT LDS RZ, [RZ] ;  /* 0x00000000fffff984 */ /* 0x000fe20000000800 */
[----:B------:R0:W-:Y:S01]  /*c9b0*/  @!P1 LDGSTS.E.BYPASS.LTC128B.128 [R21+0x18c00], desc[UR44][R2.64], !P0 ;  /* 0x18c0000002159fae */ /* 0x0001e2000c101d6c */
[----:B------:R-:W-:Y:S01]  /*c9c0*/  ISETP.GE.AND P1, PT, R9, R4, PT ;  /* 0x000000040900720c */ /* 0x000fe20003f26270 */
[----:B------:R-:W-:Y:S02]  /*c9d0*/  IMAD.MOV.U32 R13, RZ, RZ, R0 ;  /* 0x000000ffff0d7224 */ /* 0x000fe400078e0000 */
[----:B0-----:R-:W-:-:S10]  /*c9e0*/  VIADD R21, R7, 0x30 ;  /* 0x0000003007157836 */ /* 0x001fd40000000000 */
[----:B------:R-:W-:Y:S01]  /*c9f0*/  @!P1 LEA R9, R6, UR38, 0x1 ;  /* 0x0000002606099c11 */ /* 0x000fe2000f8e08ff */
[----:B------:R-:W-:-:S07]  /*ca00*/  IMAD.MOV.U32 R2, RZ, RZ, R14 ;  /* 0x000000ffff027224 */ /* 0x000fce00078e000e */
[----:B------:R-:W-:Y:S05]  /*ca10*/  WARPSYNC.COLLECTIVE R15, `(.L_x_132) ;  /* 0x000000000f087348 */ /* 0x000fea0003c00000 */
[----:B------:R0:W1:Y:S02]  /*ca20*/  SHFL.IDX P6, R14, R13, R12, R11 ;  /* 0x0000000c0d0e7389 */ /* 0x00006400000c000b */
[----:B01----:R-:W-:Y:S01]  /*ca30*/  ENDCOLLECTIVE ;  /* 0x000000000000791b */ /* 0x003fe20003800000 */
.L_x_132:
[----:B------:R-:W-:Y:S01]  /*ca40*/  IMAD.MOV.U32 R13, RZ, RZ, R5 ;  /* 0x000000ffff0d7224 */ /* 0x000fe200078e0005 */
[----:B------:R-:W-:Y:S02]  /*ca50*/  MOV R12, 0x3 ;  /* 0x00000003000c7802 */ /* 0x000fe40000000f00 */
[----:B------:R-:W-:-:S04]  /*ca60*/  @!P1 LEA R14, P2, R8, R14, 0x1 ;  /* 0x0000000e080e9211 */ /* 0x000fc800078408ff */
[----:B------:R-:W-:Y:S01]  /*ca70*/  @!P1 IADD3.X R3, RZ, R2, RZ, P2, !PT ;  /* 0x00000002ff039210 */ /* 0x000fe200017fe4ff */
[----:B------:R-:W-:-:S08]  /*ca80*/  @!P1 IMAD.MOV.U32 R2, RZ, RZ, R14 ;  /* 0x000000ffff029224 */ /* 0x000fd000078e000e */
[----:B------:R-:W-:Y:S05]  /*ca90*/  WARPSYNC.COLLECTIVE R15, `(.L_x_133) ;  /* 0x000000000f087348 */ /* 0x000fea0003c00000 */
[----:B------:R0:W1:Y:S02]  /*caa0*/  SHFL.IDX P6, R14, R13, R12, R11 ;  /* 0x0000000c0d0e7389 */ /* 0x00006400000c000b */
[----:B01----:R-:W-:Y:S01]  /*cab0*/  ENDCOLLECTIVE ;  /* 0x000000000000791b */ /* 0x003fe20003800000 */
.L_x_133:
        /* <DEDUP_REMOVED lines=12> */
.L_x_134:
[----:B------:R-:W-:Y:S02]  /*cb80*/  IMAD.MOV.U32 R13, RZ, RZ, R5 ;  /* 0x000000ffff0d7224 */ /* 0x000fe400078e0005 */
[----:B------:R-:W-:Y:S01]  /*cb90*/  IMAD.MOV.U32 R12, RZ, RZ, 0x4 ;  /* 0x00000004ff0c7424 */ /* 0x000fe200078e00ff */
[----:B------:R-:W-:-:S05]  /*cba0*/  @!P1 LEA R14, P2, R8, R14, 0x1 ;  /* 0x0000000e080e9211 */ /* 0x000fca00078408ff */
[----:B------:R-:W-:Y:S01]  /*cbb0*/  @!P1 IMAD.X R3, RZ, RZ, R2, P2 ;  /* 0x000000ffff039224 */ /* 0x000fe200010e0602 */
[----:B------:R-:W-:-:S07]  /*cbc0*/  @!P1 MOV R2, R14 ;  /* 0x0000000e00029202 */ /* 0x000fce0000000f00 */
[----:B------:R-:W-:Y:S05]  /*cbd0*/  WARPSYNC.COLLECTIVE R15, `(.L_x_135) ;  /* 0x000000000f087348 */ /* 0x000fea0003c00000 */
[----:B------:R0:W1:Y:S02]  /*cbe0*/  SHFL.IDX P6, R14, R13, R12, R11 ;  /* 0x0000000c0d0e7389 */ /* 0x00006400000c000b */
[----:B01----:R-:W-:Y:S01]  /*cbf0*/  ENDCOLLECTIVE ;  /* 0x000000000000791b */ /* 0x003fe20003800000 */
.L_x_135:
[----:B------:R-:W-:Y:S01]  /*cc00*/  @!PT LDS RZ, [RZ] ;  /* 0x00000000fffff984 */ /* 0x000fe20000000800 */
[----:B------:R-:W-:Y:S01]  /*cc10*/  @!PT LDS RZ, [RZ] ;  /* 0x00000000fffff984 */ /* 0x000fe20000000800 */
[----:B------:R-:W-:Y:S01]  /*cc20*/  @!PT LDS RZ, [RZ] ;  /* 0x00000000fffff984 */ /* 0x000fe20000000800 */
[----:B------:R0:W-:Y:S01]  /*cc30*/  @!P1 LDGSTS.E.BYPASS.LTC128B.128 [R21+0x19c00], desc[UR44][R2.64], !P0 ;  /* 0x19c0000002159fae */ /* 0x0001e2000c101d6c */
[----:B------:R-:W-:Y:S01]  /*cc40*/  ISETP.GE.AND P1, PT, R9, R4, PT ;  /* 0x000000040900720c */ /* 0x000fe20003f26270 */
[----:B------:R-:W-:Y:S01]  /*cc50*/  IMAD.MOV.U32 R13, RZ, RZ, R0 ;  /* 0x000000ffff0d7224 */ /* 0x000fe200078e0000 */
[----:B0-----:R-:W-:-:S11]  /*cc60*/  IADD3 R21, R7, 0x50, RZ ;  /* 0x0000005007157810 */ /* 0x001fd60007ffe0ff */
[----:B------:R-:W-:Y:S02]  /*cc70*/  @!P1 LEA R9, R6, UR38, 0x1 ;  /* 0x0000002606099c11 */ /* 0x000fe4000f8e08ff */
[----:B------:R-:W-:-:S07]  /*cc80*/  MOV R2, R14 ;  /* 0x0000000e00027202 */ /* 0x000fce0000000f00 */
[----:B------:R-:W-:Y:S05]  /*cc90*/  WARPSYNC.COLLECTIVE R15, `(.L_x_136) ;  /* 0x000000000f087348 */ /* 0x000fea0003c00000 */
[----:B------:R0:W1:Y:S02]  /*cca0*/  SHFL.IDX P6, R14, R13, R12, R11 ;  /* 0x0000000c0d0e7389 */ /* 0x00006400000c000b */
[----:B01----:R-:W-:Y:S01]  /*ccb0*/  ENDCOLLECTIVE ;  /* 0x000000000000791b */ /* 0x003fe20003800000 */
.L_x_136:
[----:B------:R-:W-:Y:S02]  /*ccc0*/  IMAD.MOV.U32 R13, RZ, RZ, R5 ;  /* 0x000000ffff0d7224 */ /* 0x000fe400078e0005 */
[----:B------:R-:W-:Y:S01]  /*ccd0*/  IMAD.MOV.U32 R12, RZ, RZ, 0x5 ;  /* 0x00000005ff0c7424 */ /* 0x000fe200078e00ff */
[----:B------:R-:W-:-:S05]  /*cce0*/  @!P1 LEA R14, P2, R8, R14, 0x1 ;  /* 0x0000000e080e9211 */ /* 0x000fca00078408ff */
[----:B------:R-:W-:Y:S02]  /*ccf0*/  @!P1 IMAD.X R3, RZ, RZ, R2, P2 ;  /* 0x000000ffff039224 */ /* 0x000fe400010e0602 */
[----:B------:R-:W-:-:S07]  /*cd00*/  @!P1 IMAD.MOV.U32 R2, RZ, RZ, R14 ;  /* 0x000000ffff029224 */ /* 0x000fce00078e000e */
[----:B------:R-:W-:Y:S05]  /*cd10*/  WARPSYNC.COLLECTIVE R15, `(.L_x_137) ;  /* 0x000000000f087348 */ /* 0x000fea0003c00000 */
[----:B------:R0:W1:Y:S02]  /*cd20*/  SHFL.IDX P6, R14, R13, R12, R11 ;  /* 0x0000000c0d0e7389 */ /* 0x00006400000c000b */
[----:B01----:R-:W-:Y:S01]  /*cd30*/  ENDCOLLECTIVE ;  /* 0x000000000000791b */ /* 0x003fe20003800000 */
.L_x_137:
[----:B------:R-:W-:Y:S01]  /*cd40*/  @!PT LDS RZ, [RZ] ;  /* 0x00000000fffff984 */ /* 0x000fe20000000800 */
[----:B------:R-:W-:Y:S01]  /*cd50*/  @!PT LDS RZ, [RZ] ;  /* 0x00000000fffff984 */ /* 0x000fe20000000800 */
[----:B------:R-:W-:Y:S01]  /*cd60*/  @!PT LDS RZ, [RZ] ;  /* 0x00000000fffff984 */ /* 0x000fe20000000800 */
[----:B------:R0:W-:Y:S01]  /*cd70*/  @!P1 LDGSTS.E.BYPASS.LTC128B.128 [R9+0x1a400], desc[UR44][R2.64], !P0 ;  /* 0x1a40000002099fae */ /* 0x0001e2000c101d6c */
[----:B------:R-:W-:Y:S02]  /*cd80*/  ISETP.GE.AND P1, PT, R21, R4, PT ;  /* 0x000000041500720c */ /* 0x000fe40003f26270 */
[----:B------:R-:W-:-:S11]  /*cd90*/  MOV R13, R0 ;  /* 0x00000000000d7202 */ /* 0x000fd60000000f00 */
[----:B------:R-:W-:Y:S01]  /*cda0*/  @!P1 LEA R21, R6, UR38, 0x1 ;  /* 0x0000002606159c11 */ /* 0x000fe2000f8e08ff */
[----:B0-----:R-:W-:-:S07]  /*cdb0*/  IMAD.MOV.U32 R2, RZ, RZ, R14 ;  /* 0x000000ffff027224 */ /* 0x001fce00078e000e */
[----:B------:R-:W-:Y:S05]  /*cdc0*/  WARPSYNC.COLLECTIVE R15, `(.L_x_138) ;  /* 0x000000000f087348 */ /* 0x000fea0003c00000 */
[----:B------:R0:W1:Y:S02]  /*cdd0*/  SHFL.IDX P6, R14, R13, R12, R11 ;  /* 0x0000000c0d0e7389 */ /* 0x00006400000c000b */
[----:B01----:R-:W-:Y:S01]  /*cde0*/  ENDCOLLECTIVE ;  /* 0x000000000000791b */ /* 0x003fe20003800000 */
.L_x_138:
[----:B------:R-:W-:Y:S01]  /*cdf0*/  IMAD.MOV.U32 R13, RZ, RZ, R5 ;  /* 0x000000ffff0d7224 */ /* 0x000fe200078e0005 */
[----:B------:R-:W-:Y:S02]  /*ce00*/  MOV R12, 0x6 ;  /* 0x00000006000c7802 */ /* 0x000fe40000000f00 */
[----:B------:R-:W-:-:S05]  /*ce10*/  @!P1 LEA R14, P2, R8, R14, 0x1 ;  /* 0x0000000e080e9211 */ /* 0x000fca00078408ff */
[----:B------:R-:W-:Y:S02]  /*ce20*/  @!P1 IMAD.X R3, RZ, RZ, R2, P2 ;  /* 0x000000ffff039224 */ /* 0x000fe400010e0602 */
[----:B------:R-:W-:-:S07]  /*ce30*/  @!P1 IMAD.MOV.U32 R2, RZ, RZ, R14 ;  /* 0x000000ffff029224 */ /* 0x000fce00078e000e */
[----:B------:R-:W-:Y:S05]  /*ce40*/  WARPSYNC.COLLECTIVE R15, `(.L_x_139) ;  /* 0x000000000f087348 */ /* 0x000fea0003c00000 */
[----:B------:R0:W1:Y:S02]  /*ce50*/  SHFL.IDX P6, R14, R13, R12, R11 ;  /* 0x0000000c0d0e7389 */ /* 0x00006400000c000b */
[----:B01----:R-:W-:Y:S01]  /*ce60*/  ENDCOLLECTIVE ;  /* 0x000000000000791b */ /* 0x003fe20003800000 */
.L_x_139:
[----:B------:R-:W-:Y:S01]  /*ce70*/  @!PT LDS RZ, [RZ] ;  /* 0x00000000fffff984 */ /* 0x000fe20000000800 */
[----:B------:R-:W-:Y:S01]  /*ce80*/  @!PT LDS RZ, [RZ] ;  /* 0x00000000fffff984 */ /* 0x000fe20000000800 */
[----:B------:R-:W-:Y:S01]  /*ce90*/  @!PT LDS RZ, [RZ] ;  /* 0x00000000fffff984 */ /* 0x000fe20000000800 */
[----:B------:R0:W-:Y:S01]  /*cea0*/  @!P1 LDGSTS.E.BYPASS.LTC128B.128 [R21+0x1ac00], desc[UR44][R2.64], !P0 ;  /* 0x1ac0000002159fae */ /* 0x0001e2000c101d6c */
[----:B------:R-:W-:Y:S02]  /*ceb0*/  IMAD.MOV.U32 R13, RZ, RZ, R0 ;  /* 0x000000ffff0d7224 */ /* 0x000fe400078e0000 */
[----:B0-----:R-:W-:-:S05]  /*cec0*/  VIADD R3, R7, 0x60 ;  /* 0x0000006007037836 */ /* 0x001fca0000000000 */
[----:B------:R-:W-:Y:S01]  /*ced0*/  ISETP.GE.AND P1, PT, R3, R4, PT ;  /* 0x000000040300720c */ /* 0x000fe20003f26270 */
[----:B------:R-:W-:-:S12]  /*cee0*/  IMAD.MOV.U32 R2, RZ, RZ, R14 ;  /* 0x000000ffff027224 */ /* 0x000fd800078e000e */
[----:B------:R-:W-:Y:S05]  /*cef0*/  WARPSYNC.COLLECTIVE R15, `(.L_x_140) ;  /* 0x000000000f087348 */ /* 0x000fea0003c00000 */
[----:B------:R0:W1:Y:S02]  /*cf00*/  SHFL.IDX P6, R14, R13, R12, R11 ;  /* 0x0000000c0d0e7389 */ /* 0x00006400000c000b */
[----:B01----:R-:W-:Y:S01]  /*cf10*/  ENDCOLLECTIVE ;  /* 0x000000000000791b */ /* 0x003fe20003800000 */
.L_x_140:
[----:B------:R-:W-:Y:S01]  /*cf20*/  @!P1 LEA R9, R6, UR38, 0x1 ;  /* 0x0000002606099c11 */ /* 0x000fe2000f8e08ff */
[----:B------:R-:W-:Y:S02]  /*cf30*/  IMAD.MOV.U32 R13, RZ, RZ, R5 ;  /* 0x000000ffff0d7224 */ /* 0x000fe400078e0005 */
[----:B------:R-:W-:Y:S01]  /*cf40*/  IMAD.MOV.U32 R12, RZ, RZ, 0x7 ;  /* 0x00000007ff0c7424 */ /* 0x000fe200078e00ff */
[----:B------:R-:W-:-:S04]  /*cf50*/  @!P1 LEA R14, P2, R8, R14, 0x1 ;  /* 0x0000000e080e9211 */ /* 0x000fc800078408ff */
[----:B------:R-:W-:Y:S01]  /*cf60*/  @!P1 IADD3.X R3, RZ, R2, RZ, P2, !PT ;  /* 0x00000002ff039210 */ /* 0x000fe200017fe4ff */
[----:B------:R-:W-:-:S08]  /*cf70*/  @!P1 IMAD.MOV.U32 R2, RZ, RZ, R14 ;  /* 0x000000ffff029224 */ /* 0x000fd000078e000e */
[----:B------:R-:W-:Y:S05]  /*cf80*/  WARPSYNC.COLLECTIVE R15, `(.L_x_141) ;  /* 0x000000000f087348 */ /* 0x000fea0003c00000 */
[----:B------:R0:W1:Y:S02]  /*cf90*/  SHFL.IDX P6, R14, R13, R12, R11 ;  /* 0x0000000c0d0e7389 */ /* 0x00006400000c000b */
[----:B01----:R-:W-:Y:S01]  /*cfa0*/  ENDCOLLECTIVE ;  /* 0x000000000000791b */ /* 0x003fe20003800000 */
.L_x_141:
[----:B------:R-:W-:Y:S01]  /*cfb0*/  @!PT LDS RZ, [RZ] ;  /* 0x00000000fffff984 */ /* 0x000fe20000000800 */
[----:B------:R-:W-:Y:S01]  /*cfc0*/  @!PT LDS RZ, [RZ] ;  /* 0x00000000fffff984 */ /* 0x000fe20000000800 */
[----:B------:R-:W-:Y:S01]  /*cfd0*/  @!PT LDS RZ, [RZ] ;  /* 0x00000000fffff984 */ /* 0x000fe20000000800 */
[----:B------:R0:W-:Y:S01]  /*cfe0*/  @!P1 LDGSTS.E.BYPASS.LTC128B.128 [R9+0x1b400], desc[UR44][R2.64], !P0 ;  /* 0x1b40000002099fae */ /* 0x0001e2000c101d6c */
[----:B------:R-:W-:Y:S01]  /*cff0*/  IMAD.MOV.U32 R13, RZ, RZ, R0 ;  /* 0x000000ffff0d7224 */ /* 0x000fe200078e0000 */
[----:B------:R-:W-:-:S07]  /*d000*/  MOV R5, R14 ;  /* 0x0000000e00057202 */ /* 0x000fce0000000f00 */
[----:B0-----:R-:W-:Y:S05]  /*d010*/  WARPSYNC.COLLECTIVE R15, `(.L_x_142) ;  /* 0x000000000f087348 */ /* 0x001fea0003c00000 */
[----:B------:R1:W2:Y:S02]  /*d020*/  SHFL.IDX P6, R14, R13, R12, R11 ;  /* 0x0000000c0d0e7389 */ /* 0x0002a400000c000b */
[----:B012---:R-:W-:Y:S01]  /*d030*/  ENDCOLLECTIVE ;  /* 0x000000000000791b */ /* 0x007fe20003800000 */
.L_x_142:
[----:B------:R-:W-:Y:S05]  /*d040*/  BRA `(.L_x_143) ;  /* 0xffffffcc00b47947 */ /* 0x000fea000383ffff */
.L_x_51:
[----:B0-----:R-:W-:-:S04]  /*d050*/  IMAD.U32 R3, RZ, RZ, UR38 ;  /* 0x00000026ff037e24 */ /* 0x001fc8000f8e00ff */
[----:B------:R0:W1:Y:S03]  /*d060*/  SYNCS.PHASECHK.TRANS64.TRYWAIT P0, [R3+URZ+0x22820], R4 ;  /* 0x02282004030075a7 */ /* 0x000066000800017f */
[----:B-1----:R-:W-:Y:S05]  /*d070*/  @!P0 NANOSLEEP.SYNCS 0x989680 ;  /* 0x009896800000895d */ /* 0x002fea0003900000 */
[----:B------:R-:W1:Y:S02]  /*d080*/  @!P0 SYNCS.PHASECHK.TRANS64 P0, [R3+URZ+0x22820], R4 ;  /* 0x02282004030085a7 */ /* 0x000e64000800007f */
[----:B-1----:R-:W-:Y:S05]  /*d090*/  @!P0 BRA `(.L_x_51) ;  /* 0xfffffffc00ec8947 */ /* 0x002fea000383ffff */
[----:B------:R-:W-:Y:S05]  /*d0a0*/  BRA `(.L_x_144) ;  /* 0xffffffcc00e47947 */ /* 0x000fea000383ffff */
.L_x_54:
[----:B0-----:R-:W-:-:S04]  /*d0b0*/  IMAD.U32 R3, RZ, RZ, UR38 ;  /* 0x00000026ff037e24 */ /* 0x001fc8000f8e00ff */
[----:B------:R0:W1:Y:S03]  /*d0c0*/  SYNCS.PHASECHK.TRANS64.TRYWAIT P0, [R3+URZ+0x22860], R4 ;  /* 0x02286004030075a7 */ /* 0x000066000800017f */
[----:B-1----:R-:W-:Y:S05]  /*d0d0*/  @!P0 NANOSLEEP.SYNCS 0x989680 ;  /* 0x009896800000895d */ /* 0x002fea0003900000 */
[----:B------:R-:W1:Y:S02]  /*d0e0*/  @!P0 SYNCS.PHASECHK.TRANS64 P0, [R3+URZ+0x22860], R4 ;  /* 0x02286004030085a7 */ /* 0x000e64000800007f */
[----:B-1----:R-:W-:Y:S05]  /*d0f0*/  @!P0 BRA `(.L_x_54) ;  /* 0xfffffffc00ec8947 */ /* 0x002fea000383ffff */
[----:B------:R-:W-:Y:S05]  /*d100*/  BRA `(.L_x_145) ;  /* 0xffffffcc00f07947 */ /* 0x000fea000383ffff */
.L_x_66:
[----:B-1----:R-:W-:-:S04]  /*d110*/  MOV R3, UR38 ;  /* 0x0000002600037c02 */ /* 0x002fc80008000f00 */
[----:B------:R1:W2:Y:S03]  /*d120*/  SYNCS.PHASECHK.TRANS64.TRYWAIT P0, [R3+URZ+0x22848], R2 ;  /* 0x02284802030075a7 */ /* 0x0002a6000800017f */
[----:B--2---:R-:W-:Y:S05]  /*d130*/  @!P0 NANOSLEEP.SYNCS 0x989680 ;  /* 0x009896800000895d */ /* 0x004fea0003900000 */
[----:B------:R-:W2:Y:S02]  /*d140*/  @!P0 SYNCS.PHASECHK.TRANS64 P0, [R3+URZ+0x22848], R2 ;  /* 0x02284802030085a7 */ /* 0x000ea4000800007f */
[----:B--2---:R-:W-:Y:S05]  /*d150*/  @!P0 BRA `(.L_x_66) ;  /* 0xfffffffc00ec8947 */ /* 0x004fea000383ffff */
[----:B------:R-:W-:Y:S05]  /*d160*/  BRA `(.L_x_146) ;  /* 0xffffffd400ec7947 */ /* 0x000fea000383ffff */
.L_x_71:
[----:B01----:R-:W-:-:S04]  /*d170*/  IMAD.U32 R3, RZ, RZ, UR38 ;  /* 0x00000026ff037e24 */ /* 0x003fc8000f8e00ff */
[----:B------:R0:W1:Y:S03]  /*d180*/  SYNCS.PHASECHK.TRANS64.TRYWAIT P0, [R3+URZ+0x22868], R2 ;  /* 0x02286802030075a7 */ /* 0x000066000800017f */
[----:B-1----:R-:W-:Y:S05]  /*d190*/  @!P0 NANOSLEEP.SYNCS 0x989680 ;  /* 0x009896800000895d */ /* 0x002fea0003900000 */
[----:B------:R-:W1:Y:S02]  /*d1a0*/  @!P0 SYNCS.PHASECHK.TRANS64 P0, [R3+URZ+0x22868], R2 ;  /* 0x02286802030085a7 */ /* 0x000e64000800007f */
[----:B-1----:R-:W-:Y:S05]  /*d1b0*/  @!P0 BRA `(.L_x_71) ;  /* 0xfffffffc00ec8947 */ /* 0x002fea000383ffff */
[----:B------:R-:W-:Y:S05]  /*d1c0*/  BRA `(.L_x_147) ;  /* 0xffffffd8004c7947 */ /* 0x000fea000383ffff */
.L_x_82:
[----:B-1----:R-:W-:-:S04]  /*d1d0*/  IMAD.U32 R3, RZ, RZ, UR38 ;  /* 0x00000026ff037e24 */ /* 0x002fc8000f8e00ff */
[----:B------:R1:W2:Y:S03]  /*d1e0*/  SYNCS.PHASECHK.TRANS64.TRYWAIT P0, [R3+URZ+0x22840], R2 ;  /* 0x02284002030075a7 */ /* 0x0002a6000800017f */
[----:B--2---:R-:W-:Y:S05]  /*d1f0*/  @!P0 NANOSLEEP.SYNCS 0x989680 ;  /* 0x009896800000895d */ /* 0x004fea0003900000 */
[----:B------:R-:W2:Y:S02]  /*d200*/  @!P0 SYNCS.PHASECHK.TRANS64 P0, [R3+URZ+0x22840], R2 ;  /* 0x02284002030085a7 */ /* 0x000ea4000800007f */
[----:B--2---:R-:W-:Y:S05]  /*d210*/  @!P0 BRA `(.L_x_82) ;  /* 0xfffffffc00ec8947 */ /* 0x004fea000383ffff */
[----:B------:R-:W-:Y:S05]  /*d220*/  BRA `(.L_x_148) ;  /* 0xffffffdc00cc7947 */ /* 0x000fea000383ffff */
.L_x_87:
[----:B01----:R-:W-:-:S04]  /*d230*/  IMAD.U32 R3, RZ, RZ, UR38 ;  /* 0x00000026ff037e24 */ /* 0x003fc8000f8e00ff */
[----:B------:R0:W1:Y:S03]  /*d240*/  SYNCS.PHASECHK.TRANS64.TRYWAIT P0, [R3+URZ+0x22860], R2 ;  /* 0x02286002030075a7 */ /* 0x000066000800017f */
[----:B-1----:R-:W-:Y:S05]  /*d250*/  @!P0 NANOSLEEP.SYNCS 0x989680 ;  /* 0x009896800000895d */ /* 0x002fea0003900000 */
[----:B------:R-:W1:Y:S02]  /*d260*/  @!P0 SYNCS.PHASECHK.TRANS64 P0, [R3+URZ+0x22860], R2 ;  /* 0x02286002030085a7 */ /* 0x000e64000800007f */
[----:B-1----:R-:W-:Y:S05]  /*d270*/  @!P0 BRA `(.L_x_87) ;  /* 0xfffffffc00ec8947 */ /* 0x002fea000383ffff */
[----:B------:R-:W-:Y:S05]  /*d280*/  BRA `(.L_x_149) ;  /* 0xffffffe000307947 */ /* 0x000fea000383ffff */
.L_x_99:
[----:B-1----:R-:W-:-:S04]  /*d290*/  MOV R3, UR38 ;  /* 0x0000002600037c02 */ /* 0x002fc80008000f00 */
[----:B------:R1:W2:Y:S03]  /*d2a0*/  SYNCS.PHASECHK.TRANS64.TRYWAIT P0, [R3+URZ+0x22848], R2 ;  /* 0x02284802030075a7 */ /* 0x0002a6000800017f */
[----:B--2---:R-:W-:Y:S05]  /*d2b0*/  @!P0 NANOSLEEP.SYNCS 0x989680 ;  /* 0x009896800000895d */ /* 0x004fea0003900000 */
[----:B------:R-:W2:Y:S02]  /*d2c0*/  @!P0 SYNCS.PHASECHK.TRANS64 P0, [R3+URZ+0x22848], R2 ;  /* 0x02284802030085a7 */ /* 0x000ea4000800007f */
[----:B--2---:R-:W-:Y:S05]  /*d2d0*/  @!P0 BRA `(.L_x_99) ;  /* 0xfffffffc00ec8947 */ /* 0x004fea000383ffff */
[----:B------:R-:W-:Y:S05]  /*d2e0*/  BRA `(.L_x_150) ;  /* 0xffffffe400bc7947 */ /* 0x000fea000383ffff */
.L_x_104:
[----:B-1----:R-:W-:-:S04]  /*d2f0*/  IMAD.U32 R3, RZ, RZ, UR38 ;  /* 0x00000026ff037e24 */ /* 0x002fc8000f8e00ff */
[----:B------:R1:W2:Y:S03]  /*d300*/  SYNCS.PHASECHK.TRANS64.TRYWAIT P0, [R3+URZ+0x22868], R2 ;  /* 0x02286802030075a7 */ /* 0x0002a6000800017f */
[----:B--2---:R-:W-:Y:S05]  /*d310*/  @!P0 NANOSLEEP.SYNCS 0x989680 ;  /* 0x009896800000895d */ /* 0x004fea0003900000 */
[----:B------:R-:W2:Y:S02]  /*d320*/  @!P0 SYNCS.PHASECHK.TRANS64 P0, [R3+URZ+0x22868], R2 ;  /* 0x02286802030085a7 */ /* 0x000ea4000800007f */
[----:B--2---:R-:W-:Y:S05]  /*d330*/  @!P0 BRA `(.L_x_104) ;  /* 0xfffffffc00ec8947 */ /* 0x004fea000383ffff */
[----:B------:R-:W-:Y:S05]  /*d340*/  BRA `(.L_x_151) ;  /* 0xffffffe800207947 */ /* 0x000fea000383ffff */
.L_x_111:
[----:B-1----:R1:W2:Y:S02]  /*d350*/  SYNCS.PHASECHK.TRANS64.TRYWAIT P0, [R2+URZ+0x22820], R9 ;  /* 0x02282009020075a7 */ /* 0x0022a4000800017f */
[----:B--2---:R-:W-:Y:S05]  /*d360*/  @!P0 NANOSLEEP.SYNCS 0x989680 ;  /* 0x009896800000895d */ /* 0x004fea0003900000 */
[----:B------:R-:W2:Y:S02]  /*d370*/  @!P0 SYNCS.PHASECHK.TRANS64 P0, [R2+URZ+0x22820], R9 ;  /* 0x02282009020085a7 */ /* 0x000ea4000800007f */
[----:B--2---:R-:W-:Y:S05]  /*d380*/  @!P0 BRA `(.L_x_111) ;  /* 0xfffffffc00f08947 */ /* 0x004fea000383ffff */
[----:B------:R-:W-:Y:S05]  /*d390*/  BRA `(.L_x_152) ;  /* 0xffffffec00407947 */ /* 0x000fea000383ffff */
.L_x_112:
[----:B------:R-:W2:Y:S01]  /*d3a0*/  S2R R3, SR_TID.X ;  /* 0x0000000000037919 */ /* 0x000ea20000002100 */
[----:B------:R-:W-:Y:S01]  /*d3b0*/  BSSY B0, `(.L_x_153) ;  /* 0x000000a000007945 */ /* 0x000fe20003800000 */
[----:B------:R-:W-:Y:S01]  /*d3c0*/  IMAD.MOV.U32 R12, RZ, RZ, RZ ;  /* 0x000000ffff0c7224 */ /* 0x000fe200078e00ff */
[----:B------:R-:W-:Y:S01]  /*d3d0*/  MOV R11, 0x1f ;  /* 0x0000001f000b7802 */ /* 0x000fe20000000f00 */
[----:B------:R-:W-:Y:S01]  /*d3e0*/  IMAD.MOV.U32 R15, RZ, RZ, -0x1 ;  /* 0xffffffffff0f7424 */ /* 0x000fe200078e00ff */
[----:B--2---:R-:W-:-:S04]  /*d3f0*/  SHF.R.U32.HI R3, RZ, 0x5, R3 ;  /* 0x00000005ff037819 */ /* 0x004fc80000011603 */
[----:B------:R-:W-:-:S05]  /*d400*/  LOP3.LUT R3, R3, 0x3, RZ, 0xc0, !PT ;  /* 0x0000000303037812 */ /* 0x000fca00078ec0ff */
[----:B------:R-:W-:-:S07]  /*d410*/  IMAD.MOV.U32 R13, RZ, RZ, R3 ;  /* 0x000000ffff0d7224 */ /* 0x000fce00078e0003 */
[----:B01----:R-:W-:Y:S05]  /*d420*/  WARPSYNC.COLLECTIVE R15, `(.L_x_154) ;  /* 0x000000000f087348 */ /* 0x003fea0003c00000 */
[----:B------:R2:W3:Y:S02]  /*d430*/  SHFL.IDX P6, R14, R13, R12, R11 ;  /* 0x0000000c0d0e7389 */ /* 0x0004e400000c000b */
[----:B0123--:R-:W-:Y:S01]  /*d440*/  ENDCOLLECTIVE ;  /* 0x000000000000791b */ /* 0x00ffe20003800000 */
.L_x_154:
[----:B------:R-:W-:Y:S05]  /*d450*/  BSYNC B0 ;  /* 0x0000000000007941 */ /* 0x000fea0003800000 */
.L_x_153:
[----:B------:R-:W-:Y:S05]  /*d460*/  BRA `(.L_x_155) ;  /* 0xffffffec00247947 */ /* 0x000fea000383ffff */
.L_x_113:
[----:B------:R-:W-:Y:S01]  /*d470*/  BSSY B0, `(.L_x_156) ;  /* 0x0000006000007945 */ /* 0x000fe20003800000 */
[----:B------:R-:W-:-:S07]  /*d480*/  IMAD.MOV.U32 R15, RZ, RZ, -0x1 ;  /* 0xffffffffff0f7424 */ /* 0x000fce00078e00ff */
[----:B012---:R-:W-:Y:S05]  /*d490*/  WARPSYNC.COLLECTIVE R15, `(.L_x_157) ;  /* 0x000000000f0c7348 */ /* 0x007fea0003c00000 */
[----:B------:R-:W-:Y:S02]  /*d4a0*/  ELECT P6, UR62, PT ;  /* 0x00000000003e782f */ /* 0x000fe400038c0000 */
[----:B------:R-:W-:Y:S01]  /*d4b0*/  MOV R14, UR62 ;  /* 0x0000003e000e7c02 */ /* 0x000fe20008000f00 */
[----:B012---:R-:W-:Y:S10]  /*d4c0*/  ENDCOLLECTIVE ;  /* 0x000000000000791b */ /* 0x007ff40003800000 */
.L_x_157:
[----:B------:R-:W-:Y:S05]  /*d4d0*/  BSYNC B0 ;  /* 0x0000000000007941 */ /* 0x000fea0003800000 */
.L_x_156:
[----:B------:R-:W-:Y:S05]  /*d4e0*/  BRA `(.L_x_158) ;  /* 0xffffffec00187947 */ /* 0x000fea000383ffff */
.L_x_115:
[----:B--2---:R2:W3:Y:S02]  /*d4f0*/  SYNCS.PHASECHK.TRANS64.TRYWAIT P0, [R7+URZ], R4 ;  /* 0x00000004070075a7 */ /* 0x0044e4000800017f */
[----:B---3--:R-:W-:Y:S05]  /*d500*/  @!P0 NANOSLEEP.SYNCS 0x989680 ;  /* 0x009896800000895d */ /* 0x008fea0003900000 */
[----:B------:R-:W3:Y:S02]  /*d510*/  @!P0 SYNCS.PHASECHK.TRANS64 P0, [R7+URZ], R4 ;  /* 0x00000004070085a7 */ /* 0x000ee4000800007f */
[----:B---3--:R-:W-:Y:S05]  /*d520*/  @!P0 BRA `(.L_x_115) ;  /* 0xfffffffc00f08947 */ /* 0x008fea000383ffff */
[----:B------:R-:W-:Y:S05]  /*d530*/  BRA `(.L_x_159) ;  /* 0xffffffec004c7947 */ /* 0x000fea000383ffff */
.L_x_116:
[----:B---3--:R3:W4:Y:S02]  /*d540*/  SYNCS.PHASECHK.TRANS64.TRYWAIT P0, [R5+URZ], R0 ;  /* 0x00000000050075a7 */ /* 0x008724000800017f */
[----:B----4-:R-:W-:Y:S05]  /*d550*/  @!P0 NANOSLEEP.SYNCS 0x989680 ;  /* 0x009896800000895d */ /* 0x010fea0003900000 */
[----:B------:R-:W4:Y:S02]  /*d560*/  @!P0 SYNCS.PHASECHK.TRANS64 P0, [R5+URZ], R0 ;  /* 0x00000000050085a7 */ /* 0x000f24000800007f */
[----:B----4-:R-:W-:Y:S05]  /*d570*/  @!P0 BRA `(.L_x_116) ;  /* 0xfffffffc00f08947 */ /* 0x010fea000383ffff */
[----:B------:R-:W-:Y:S05]  /*d580*/  BRA `(.L_x_160) ;  /* 0xffffffec00407947 */ /* 0x000fea000383ffff */
.L_x_118:
[----:B-1----:R1:W3:Y:S02]  /*d590*/  SYNCS.PHASECHK.TRANS64.TRYWAIT P0, [R5+URZ], R4 ;  /* 0x00000004050075a7 */ /* 0x0022e4000800017f */
[----:B---3--:R-:W-:Y:S05]  /*d5a0*/  @!P0 NANOSLEEP.SYNCS 0x989680 ;  /* 0x009896800000895d */ /* 0x008fea0003900000 */
[----:B------:R-:W3:Y:S02]  /*d5b0*/  @!P0 SYNCS.PHASECHK.TRANS64 P0, [R5+URZ], R4 ;  /* 0x00000004050085a7 */ /* 0x000ee4000800007f */
[----:B---3--:R-:W-:Y:S05]  /*d5c0*/  @!P0 BRA `(.L_x_118) ;  /* 0xfffffffc00f08947 */ /* 0x008fea000383ffff */
[----:B------:R-:W-:Y:S05]  /*d5d0*/  BRA `(.L_x_161) ;  /* 0xffffffec00447947 */ /* 0x000fea000383ffff */
.L_x_162:
[----:B------:R-:W-:-:S00]  /*d5e0*/  BRA `(.L_x_162) ;  /* 0xfffffffc00fc7947 */ /* 0x000fc0000383ffff */
[----:B------:R-:W-:-:S00]  /*d5f0*/  NOP ;  /* 0x0000000000007918 */ /* 0x000fc00000000000 */
        /* <DEDUP_REMOVED lines=8> */
.L_x_6128:


//--------------------- .text._ZN7cutlass13device_kernelIN5flash11enable_sm90INS1_16FlashAttnFwdSm90INS1_25CollectiveMainloopFwdSm90ILi2EN4cute5tupleIJNS5_1CILi1EEES8_S8_EEENS6_IJNS7_ILi128EEENS7_ILi96EEENS7_ILi64EEEEEELi256ENS_6half_tEfNS_4arch4Sm90ELb0ELb0ELb1ELb0ELb0ELb0ELb1ELb1ELb0ELb1ELb1ELb0EEENS1_21CollectiveEpilogueFwdINS6_IJSA_NS7_ILi256EEESB_EEES9_SE_SG_Li256ELb0ELb1ELb1ELb0EEENS1_19SingleTileSchedulerILb0ELb1ELb1ELi128EEEEEEEEEvNT_6ParamsE --------------------------
	.section	.text._ZN7cutlass13device_kernelIN5flash11enable_sm90INS1_16FlashAttnFwdSm90INS1_25CollectiveMainloopFwdSm90ILi2EN4cute5tupleIJNS5_1CILi1EEES8_S8_EEENS6_IJNS7_ILi128EEENS7_ILi96EEENS7_ILi64EEEEEELi256ENS_6half_tEfNS_4arch4Sm90ELb0ELb0ELb1ELb0ELb0ELb0ELb1ELb1ELb0ELb1ELb1ELb0EEENS1_21CollectiveEpilogueFwdINS6_IJSA_NS7_ILi256EEESB_EEES9_SE_SG_Li256ELb0ELb1ELb1ELb0EEENS1_19SingleTileSchedulerILb0ELb1ELb1ELi128EEEEEEEEEvNT_6ParamsE,"ax",@progbits
	.align	128
.text._ZN7cutlass13device_kernelIN5flash11enable_sm90INS1_16FlashAttnFwdSm90INS1_25CollectiveMainloopFwdSm90ILi2EN4cute5tupleIJNS5_1CILi1EEES8_S8_EEENS6_IJNS7_ILi128EEENS7_ILi96EEENS7_ILi64EEEEEELi256ENS_6half_tEfNS_4arch4Sm90ELb0ELb0ELb1ELb0ELb0ELb0ELb1ELb1ELb0ELb1ELb1ELb0EEENS1_21CollectiveEpilogueFwdINS6_IJSA_NS7_ILi256EEESB_EEES9_SE_SG_Li256ELb0ELb1ELb1ELb0EEENS1_19SingleTileSchedulerILb0ELb1ELb1ELi128EEEEEEEEEvNT_6ParamsE:
        .type           _ZN7cutlass13device_kernelIN5flash11enable_sm90INS1_16FlashAttnFwdSm90INS1_25CollectiveMainloopFwdSm90ILi2EN4cute5tupleIJNS5_1CILi1EEES8_S8_EEENS6_IJNS7_ILi128EEENS7_ILi96EEENS7_ILi64EEEEEELi256ENS_6half_tEfNS_4arch4Sm90ELb0ELb0ELb1ELb0ELb0ELb0ELb1ELb1ELb0ELb1ELb1ELb0EEENS1_21CollectiveEpilogueFwdINS6_IJSA_NS7_ILi256EEESB_EEES9_SE_SG_Li256ELb0ELb1ELb1ELb0EEENS1_19SingleTileSchedulerILb0ELb1ELb1ELi128EEEEEEEEEvNT_6ParamsE,@function
        .size           _ZN7cutlass13device_kernelIN5flash11enable_sm90INS1_16FlashAttnFwdSm90INS1_25CollectiveMainloopFwdSm90ILi2EN4cute5tupleIJNS5_1CILi1EEES8_S8_EEENS6_IJNS7_ILi128EEENS7_ILi96EEENS7_ILi64EEEEEELi256ENS_6half_tEfNS_4arch4Sm90ELb0ELb0ELb1ELb0ELb0ELb0ELb1ELb1ELb0ELb1ELb1ELb0EEENS1_21CollectiveEpilogueFwdINS6_IJSA_NS7_ILi256EEESB_EEES9_SE_SG_Li256ELb0ELb1ELb1ELb0EEENS1_19SingleTileSchedulerILb0ELb1ELb1ELi128EEEEEEEEEvNT_6ParamsE,(.L_x_6129 - _ZN7cutlass13device_kernelIN5flash11enable_sm90INS1_16FlashAttnFwdSm90INS1_25CollectiveMainloopFwdSm90ILi2EN4cute5tupleIJNS5_1CILi1EEES8_S8_EEENS6_IJNS7_ILi128EEENS7_ILi96EEENS7_ILi64EEEEEELi256ENS_6half_tEfNS_4arch4Sm90ELb0ELb0ELb1ELb0ELb0ELb0ELb1ELb1ELb0ELb1ELb1ELb0EEENS1_21CollectiveEpilogueFwdINS6_IJSA_NS7_ILi256EEESB_EEES9_SE_SG_Li256ELb0ELb1ELb1ELb0EEENS1_19SingleTileSchedulerILb0ELb1ELb1ELi128EEEEEEEEEvNT_6ParamsE)
        .other          _ZN7cutlass13device_kernelIN5flash11enable_sm90INS1_16FlashAttnFwdSm90INS1_25CollectiveMainloopFwdSm90ILi2EN4cute5tupleIJNS5_1CILi1EEES8_S8_EEENS6_IJNS7_ILi128EEENS7_ILi96EEENS7_ILi64EEEEEELi256ENS_6half_tEfNS_4arch4Sm90ELb0ELb0ELb1ELb0ELb0ELb0ELb1ELb1ELb0ELb1ELb1ELb0EEENS1_21CollectiveEpilogueFwdINS6_IJSA_NS7_ILi256EEESB_EEES9_SE_SG_Li256ELb0ELb1ELb1ELb0EEENS1_19SingleTileSchedulerILb0ELb1ELb1ELi128EEEEEEEEEvNT_6ParamsE,@"STO_CUDA_ENTRY STV_DEFAULT"
_ZN7cutlass13device_kernelIN5flash11enable_sm90INS1_16FlashAttnFwdSm90INS1_25CollectiveMainloopFwdSm90ILi2EN4cute5tupleIJNS5_1CILi1EEES8_S8_EEENS6_IJNS7_ILi128EEENS7_ILi96EEENS7_ILi64EEEEEELi256ENS_6half_tEfNS_4arch4Sm90ELb0ELb0ELb1ELb0ELb0ELb0ELb1ELb1ELb0ELb1ELb1ELb0EEENS1_21CollectiveEpilogueFwdINS6_IJSA_NS7_ILi256EEESB_EEES9_SE_SG_Li256ELb0ELb1ELb1ELb0EEENS1_19SingleTileSchedulerILb0ELb1ELb1ELi128EEEEEEEEEvNT_6ParamsE:
[----:B------:R-:W0:Y:S02]  /*0000*/  LDC R1, c[0x0][0x28] ;  /* 0x00000a00ff017b82 */ /* 0x000e240000000800 */
[----:B0-----:R-:W-:Y:S01]  /*0010*/  VIADD R1, R1, 0xffffffc8 ;  /* 0xffffffc801017836 */ /* 0x001fe20000000000 */
[----:B------:R-:W0:Y:S01]  /*0020*/  S2R R3, SR_TID.X ;  /* 0x0000000000037919 */ /* 0x000e220000002100 */
[----:B------:R-:W-:Y:S01]  /*0030*/  ELECT P0, URZ, PT ;  /* 0x00000000003f782f */ /* 0x000fe20003800000 */
[----:B------:R-:W-:Y:S01]  /*0040*/  BSSY B0, `(.L_x_163) ;  /* 0x000000e000007945 */ /* 0x000fe20003800000 */
[--C-:B0-----:R-:W-:Y:S02]  /*0050*/  SHF.R.U32.HI R0, RZ, 0x5, R3.reuse ;  /* 0x00000005ff007819 */ /* 0x101fe40000011603 */
[----:B------:R-:W-:-:S03]  /*0060*/  SHF.R.U32.HI R19, RZ, 0x7, R3 ;  /* 0x00000007ff137819 */ /* 0x000fc60000011603 */
[----:B------:R-:W0:Y:S02]  /*0070*/  SHFL.IDX PT, R2, R0, RZ, 0x1f ;  /* 0x00001fff00027589 */ /* 0x000e2400000e0000 */
[----:B0-----:R-:W-:-:S13]  /*0080*/  ISETP.EQ.AND P0, PT, R2, RZ, P0 ;  /* 0x000000ff0200720c */ /* 0x001fda0000702270 */
        /* <DEDUP_REMOVED lines=9> */
.L_x_164:
[----:B------:R-:W-:Y:S05]  /*0120*/  BSYNC B0 ;  /* 0x0000000000007941 */ /* 0x000fea0003800000 */
.L_x_163:
        /* <DEDUP_REMOVED lines=21> */
[----:B0-----:R0:W1:Y:S01]  /*0280*/  @UP1 SYNCS.EXCH.64 URZ, [UR8+0x32400], UR4 ;  /* 0x03240004083f15b2 */ /* 0x0010620008000100 */
[----:B------:R0:W2:Y:S04]  /*0290*/  @UP2 SYNCS.EXCH.64 URZ, [UR8+0x32410], UR4 ;  /* 0x03241004083f25b2 */ /* 0x0000a80008000100 */
[----:B------:R0:W3:Y:S01]  /*02a0*/  @UP3 SYNCS.EXCH.64 URZ, [UR8+0x32420], UR6 ;  /* 0x03242006083f35b2 */ /* 0x0000e20008000100 */
        /* <DEDUP_REMOVED lines=18> */
[----:B----4-:R-:W-:Y:S01]  /*03d0*/  NOP ;  /* 0x0000000000007918 */ /* 0x010fe20000000000 */
.L_x_165:
[----:B------:R-:W4:Y:S01]  /*03e0*/  SHFL.IDX PT, R2, R0, RZ, 0x1f ;  /* 0x00001fff00027589 */ /* 0x000f2200000e0000 */
[----:B------:R-:W-:Y:S01]  /*03f0*/  NOP ;  /* 0x0000000000007918 */ /* 0x000fe20000000000 */
[----:B----4-:R-:W-:-:S13]  /*0400*/  ISETP.NE.AND P0, PT, R2, RZ, PT ;  /* 0x000000ff0200720c */ /* 0x010fda0003f05270 */
        /* <DEDUP_REMOVED lines=19> */
.L_x_166:
[----:B------:R-:W4:Y:S01]  /*0540*/  SHFL.IDX PT, R2, R0, RZ, 0x1f ;  /* 0x00001fff00027589 */ /* 0x000f2200000e0000 */
[----:B------:R-:W-:Y:S01]  /*0550*/  NOP ;  /* 0x0000000000007918 */ /* 0x000fe20000000000 */
[----:B----4-:R-:W-:-:S13]  /*0560*/  ISETP.NE.AND P0, PT, R2, RZ, PT ;  /* 0x000000ff0200720c */ /* 0x010fda0003f05270 */
        /* <DEDUP_REMOVED lines=14> */
[----:B----4-:R-:W-:Y:S01]  /*0650*/  NOP ;  /* 0x0000000000007918 */ /* 0x010fe20000000000 */
.L_x_167:
        /* <DEDUP_REMOVED lines=22> */
.L_x_168:
        /* <DEDUP_REMOVED lines=22> */
.L_x_169:
[----:B0-----:R-:W-:Y:S01]  /*0920*/  UMOV UR4, 0x1 ;  /* 0x0000000100047882 */ /* 0x001fe20000000000 */
[----:B------:R-:W-:Y:S01]  /*0930*/  PLOP3.LUT P0, PT, PT, PT, UP0, 0x80, 0x0 ;  /* 0x000000000000781c */ /* 0x000fe20003f0f008 */
[----:B------:R-:W-:Y:S01]  /*0940*/  USEL UR4, UR4, 0x2, !UP0 ;  /* 0x0000000204047887 */ /* 0x000fe2000c000000 */
[----:B------:R-:W-:Y:S01]  /*0950*/  NOP ;  /* 0x0000000000007918 */ /* 0x000fe20000000000 */
[----:B------:R-:W-:Y:S04]  /*0960*/  BSSY B6, `(.L_x_170) ;  /* 0x0000dc2000067945 */ /* 0x000fe80003800000 */
[----:B------:R-:W-:-:S05]  /*0970*/  IMAD.U32 R2, RZ, RZ, UR4 ;  /* 0x00000004ff027e24 */ /* 0x000fca000f8e00ff */
[----:B------:R0:W-:Y:S01]  /*0980*/  STL [R1+0x30], R2 ;  /* 0x0000300201007387 */ /* 0x0001e20000100800 */
[----:B-123--:R-:W-:Y:S06]  /*0990*/  BAR.SYNC.DEFER_BLOCKING 0x0 ;  /* 0x0000000000007b1d */ /* 0x00efec0000010000 */
[----:B------:R-:W-:Y:S05]  /*09a0*/  @!P0 BRA `(.L_x_171) ;  /* 0x0000009000088947 */ /* 0x000fea0003800000 */
.L_x_172:
[----:B------:R-:W-:-:S08]  /*09b0*/  NOP ;  /* 0x0000000000007918 */ /* 0x000fd00000000000 */
[----:B------:R-:W1:Y:S02]  /*09c0*/  USETMAXREG.TRY_ALLOC.CTAPOOL UP0, 0xf0 ;  /* 0x000000f0000079c8 */ /* 0x000e640008000600 */
[----:B-1----:R-:W-:-:S13]  /*09d0*/  PLOP3.LUT P0, PT, PT, PT, UP0, 0x80, 0x0 ;  /* 0x000000000000781c */ /* 0x002fda0003f0f008 */
[----:B------:R-:W-:Y:S05]  /*09e0*/  @!P0 BRA `(.L_x_172) ;  /* 0xfffffffc00f08947 */ /* 0x000fea000383ffff */
[----:B------:R-:W1:Y:S01]  /*09f0*/  S2UR UR6, SR_CTAID.Y ;  /* 0x00000000000679c3 */ /* 0x000e620000002600 */
[----:B------:R-:W-:-:S07]  /*0a00*/  ULDC UR7, c[0x0][0xd50] ;  /* 0x0003540000077ab9 */ /* 0x000fce0000000800 */
[----:B------:R-:W-:Y:S08]  /*0a10*/  BAR.ARV 0x8, 0x180 ;  /* 0x0206000000007b1d */ /* 0x000ff00000002000 */
[----:B------:R-:W2:Y:S01]  /*0a20*/  S2UR UR8, SR_CTAID.Z ;  /* 0x00000000000879c3 */ /* 0x000ea20000002700 */
[----:B------:R-:W-:Y:S01]  /*0a30*/  ISETP.NE.AND P0, PT, R19, 0x1, PT ;  /* 0x000000011300780c */ /* 0x000fe20003f05270 */
[----:B------:R-:W-:-:S11]  /*0a40*/  UISETP.NE.AND UP0, UPT, UR7, 0x1, UPT ;  /* 0x000000010700788c */ /* 0x000fd6000bf05270 */
[----:B------:R-:W-:Y:S01]  /*0a50*/  @UP0 ULDC UR4, c[0x0][0xd54] ;  /* 0x0003550000040ab9 */ /* 0x000fe20000000800 */
[----:B------:R-:W-:Y:S06]  /*0a60*/  @!P0 BAR.ARV 0x9, 0x100 ;  /* 0x0244000000008b1d */ /* 0x000fec0000002000 */
[----:B-1----:R-:W-:Y:S01]  /*0a70*/  UIMAD.WIDE.U32 UR4, UR6, UR4, URZ ;  /* 0x00000004060472a5 */ /* 0x002fe2000f8e003f */
[----:B------:R-:W-:Y:S01]  /*0a80*/  @UP0 ULDC UR9, c[0x0][0xd58] ;  /* 0x0003560000090ab9 */ /* 0x000fe20000000800 */
[----:B------:R-:W-:Y:S01]  /*0a90*/  UMOV UR10, UR6 ;  /* 0x00000006000a7c82 */ /* 0x000fe20008000000 */
[----:B--2---:R-:W-:Y:S01]  /*0aa0*/  ISETP.LE.AND P0, PT, RZ, UR8, PT ;  /* 0x00000008ff007c0c */ /* 0x004fe2000bf03270 */
[----:B------:R-:W-:-:S04]  /*0ab0*/  @UP0 USHF.R.U32.HI UR10, URZ, UR9, UR5 ;  /* 0x000000093f0a0299 */ /* 0x000fc80008011605 */
[----:B------:R-:W-:Y:S02]  /*0ac0*/  UIADD3 UR4, -UR10, URZ, URZ ;  /* 0x0000003f0a047290 */ /* 0x000fe4000fffe13f */
[----:B------:R-:W-:Y:S02]  /*0ad0*/  IMAD.U32 R18, RZ, RZ, UR10 ;  /* 0x0000000aff127e24 */ /* 0x000fe4000f8e00ff */
        /* <DEDUP_REMOVED lines=29> */
[----:B------:R-:W-:-:S05]  /*0cb0*/  IABS R4, R4 ;  /* 0x0000000400047213 */ /* 0x000fca0000000000 */
[----:B------:R-:W-:-:S05]  /*0cc0*/  IMAD.MOV.U32 R3, RZ, RZ, R4 ;  /* 0x000000ffff037224 */ /* 0x000fca00078e0004 */
[----:B------:R-:W-:Y:S01]  /*0cd0*/  R2UR UR11, R3 ;  /* 0x00000000030b72ca */ /* 0x000fe200000e0000 */
[----:B------:R-:W1:Y:S08]  /*0ce0*/  I2F.RP R0, UR12 ;  /* 0x0000000c00007d06 */ /* 0x000e700008209400 */
[----:B-1----:R-:W0:Y:S02]  /*0cf0*/  MUFU.RCP R0, R0 ;  /* 0x0000000000007308 */ /* 0x002e240000001000 */
        /* <DEDUP_REMOVED lines=20> */
.L_x_174:
[----:B------:R-:W-:Y:S01]  /*0e40*/  UIMAD UR5, UR9, UR4, URZ ;  /* 0x00000004090572a4 */ /* 0x000fe2000f8e023f */
[----:B------:R-:W-:Y:S01]  /*0e50*/  IMAD.U32 R0, RZ, RZ, UR6 ;  /* 0x00000006ff007e24 */ /* 0x000fe2000f8e00ff */
[----:B0-----:R-:W0:Y:S01]  /*0e60*/  S2R R2, SR_TID.X ;  /* 0x0000000000027919 */ /* 0x001e220000002100 */
[----:B------:R-:W-:Y:S01]  /*0e70*/  IMAD.U32 R3, RZ, RZ, UR4 ;  /* 0x00000004ff037e24 */ /* 0x000fe2000f8e00ff */
[----:B------:R-:W-:Y:S02]  /*0e80*/  PLOP3.LUT P0, PT, PT, PT, PT, 0x80, 0x0 ;  /* 0x000000000000781c */ /* 0x000fe40003f0f070 */
[----:B------:R-:W-:Y:S01]  /*0e90*/  CS2R R150, SRZ ;  /* 0x0000000000967805 */ /* 0x000fe2000001ff00 */
[----:B------:R-:W-:Y:S01]  /*0ea0*/  IMAD.U32 R17, RZ, RZ, UR5 ;  /* 0x00000005ff117e24 */ /* 0x000fe2000f8e00ff */
        /* <DEDUP_REMOVED lines=26> */
[----:B------:R-:W-:-:S02]  /*1050*/  CS2R R104, SRZ ;  /* 0x0000000000687805 */ /* 0x000fc4000001ff00 */
[----:B0-----:R-:W-:Y:S02]  /*1060*/  IADD3 R22, R2, -0x80, RZ ;  /* 0xffffff8002167810 */ /* 0x001fe40007ffe0ff */
        /* <DEDUP_REMOVED lines=49> */
[----:B------:R-:W-:Y:S02]  /*1380*/  UIADD3 UR6, UR7, 0x18400, URZ ;  /* 0x0001840007067890 */ /* 0x000fe4000fffe03f */
[----:B------:R-:W-:Y:S02]  /*1390*/  IMAD.U32 R16, RZ, RZ, UR7 ;  /* 0x00000007ff107e24 */ /* 0x000fe4000f8e00ff */
[----:B------:R-:W-:Y:S01]  /*13a0*/  ULOP3.LUT UP0, URZ, UR6, 0x1bf, URZ, 0xc0, !UPT ;  /* 0x000001bf063f7892 */ /* 0x000fe2000f80c03f */
[----:B-1----:R-:W-:-:S05]  /*13b0*/  R2UR UR4, R0 ;  /* 0x00000000000472ca */ /* 0x002fca00000e0000 */
[----:B------:R-:W-:-:S08]  /*13c0*/  PLOP3.LUT P0, PT, PT, PT, UP0, 0x80, 0x0 ;  /* 0x000000000000781c */ /* 0x000fd00003f0f008 */
[----:B------:R-:W-:-:S04]  /*13d0*/  ULEA.HI UR5, UR4, UR4, URZ, 0x1 ;  /* 0x0000000404057291 */ /* 0x000fc8000f8f083f */
[----:B------:R-:W-:-:S04]  /*13e0*/  ULOP3.LUT UR5, UR5, 0xffffe, URZ, 0xc0, !UPT ;  /* 0x000ffffe05057892 */ /* 0x000fc8000f8ec03f */
[----:B------:R-:W-:Y:S01]  /*13f0*/  UIADD3 UR36, UR4, -UR5, URZ ;  /* 0x8000000504247290 */ /* 0x000fe2000fffe03f */
        /* <DEDUP_REMOVED lines=8> */
[----:B------:R-:W-:Y:S02]  /*1480*/  IMAD.U32 R10, RZ, RZ, UR6 ;  /* 0x00000006ff0a7e24 */ /* 0x000fe4000f8e00ff */
[----:B------:R-:W-:Y:S02]  /*1490*/  IMAD.U32 R6, RZ, RZ, UR4 ;  /* 0x00000004ff067e24 */ /* 0x000fe4000f8e00ff */
[----:B------:R-:W-:-:S02]  /*14a0*/  IMAD.U32 R7, RZ, RZ, UR5 ;  /* 0x00000005ff077e24 */ /* 0x000fc4000f8e00ff */
[----:B------:R-:W-:Y:S02]  /*14b0*/  IMAD.U32 R11, RZ, RZ, UR7 ;  /* 0x00000007ff0b7e24 */ /* 0x000fe4000f8e00ff */
[----:B------:R-:W-:Y:S02]  /*14c0*/  IMAD.MOV.U32 R8, RZ, RZ, 0x70 ;  /* 0x00000070ff087424 */ /* 0x000fe400078e00ff */
[----:B------:R-:W-:Y:S02]  /*14d0*/  IMAD.MOV.U32 R12, RZ, RZ, 0x1 ;  /* 0x00000001ff0c7424 */ /* 0x000fe400078e00ff */
[----:B0-----:R-:W-:-:S07]  /*14e0*/  IMAD.MOV.U32 R13, RZ, RZ, RZ ;  /* 0x000000ffff0d7224 */ /* 0x001fce00078e00ff */
[----:B------:R-:W-:-:S07]  /*14f0*/  LEPC R20, `(.L_x_176) ;  /* 0x000000001014794e */ /* 0x000fce0000000000 */
[----:B-1----:R-:W-:Y:S05]  /*1500*/  CALL.ABS.NOINC R2 ;  /* 0x0000000002007343 */ /* 0x002fea0003c00000 */
.L_x_176:
[----:B------:R-:W-:Y:S02]  /*1510*/  R2UR UR4, R16 ;  /* 0x00000000100472ca */ /* 0x000fe400000e0000 */
[----:B------:R-:W-:Y:S02]  /*1520*/  SHF.L.U32 R10, RZ, 0x1f, RZ ;  /* 0x0000001fff0a7819 */ /* 0x000fe400000006ff */
[----:B------:R-:W-:-:S09]  /*1530*/  IADD3 R15, R19, 0x8, RZ ;  /* 0x00000008130f7810 */ /* 0x000fd20007ffe0ff */
[----:B------:R-:W0:Y:S02]  /*1540*/  SYNCS.PHASECHK.TRANS64.TRYWAIT P0, [UR4+0x32400], R10 ;  /* 0x0324000aff0075a7 */ /* 0x000e240008000144 */
[----:B0-----:R-:W-:Y:S05]  /*1550*/  @!P0 BRA `(.L_x_177) ;  /* 0x000000d000108947 */ /* 0x001fea0003800000 */
.L_x_288:
[----:B------:R-:W-:Y:S05]  /*1560*/  WARPSYNC.ALL ;  /* 0x0000000000007948 */ /* 0x000fea0003800000 */
[----:B------:R-:W2:Y:S01]  /*1570*/  LDL R0, [R1+0x30] ;  /* 0x0000300001007983 */ /* 0x000ea20000100800 */
[----:B------:R1:W-:Y:S01]  /*1580*/  BAR.SYNC.DEFER_BLOCKING R15, 0x100 ;  /* 0x0004000f0000751d */ /* 0x0003e20000010000 */
[----:B--2---:R-:W-:-:S13]  /*1590*/  R2UR UR4, R0 ;  /* 0x00000000000472ca */ /* 0x004fda00000e0000 */
[----:B------:R-:W-:-:S04]  /*15a0*/  ULOP3.LUT UR4, UR4, 0x1, URZ, 0xfc, !UPT ;  /* 0x0000000104047892 */ /* 0x000fc8000f8efc3f */
[----:B------:R-:W-:-:S06]  /*15b0*/  UISETP.NE.AND UP0, UPT, UR4, 0x3, UPT ;  /* 0x000000030400788c */ /* 0x000fcc000bf05270 */
[----:B------:R-:W-:-:S13]  /*15c0*/  PLOP3.LUT P0, PT, PT, PT, UP0, 0x80, 0x0 ;  /* 0x000000000000781c */ /* 0x000fda0003f0f008 */
[----:B-1----:R-:W-:Y:S05]  /*15d0*/  @!P0 BRA `(.L_x_178) ;  /* 0x0000000000048947 */ /* 0x002fea0003800000 */
[----:B------:R-:W-:Y:S01]  /*15e0*/  BPT.TRAP 0x1 ;  /* 0x000000040000795c */ /* 0x000fe20000300000 */
.L_x_178:
[----:B------:R-:W-:-:S13]  /*15f0*/  R2UR UR4, R16 ;  /* 0x00000000100472ca */ /* 0x000fda00000e0000 */
[----:B------:R1:W2:Y:S01]  /*1600*/  SYNCS.PHASECHK.TRANS64.TRYWAIT P1, [UR4+0x32430], R10 ;  /* 0x0324300aff0075a7 */ /* 0x0002a20008020144 */
[----:B------:R-:W-:Y:S05]  /*1610*/  @!P0 BRA `(.L_x_179) ;  /* 0x0000000000048947 */ /* 0x000fea0003800000 */
[----:B------:R-:W-:Y:S01]  /*1620*/  BPT.TRAP 0x1 ;  /* 0x000000040000795c */ /* 0x000fe20000300000 */
.L_x_179:
[----:B--2---:R-:W-:Y:S05]  /*1630*/  @P1 BRA `(.L_x_180) ;  /* 0x00000000000c1947 */ /* 0x004fea0003800000 */
[----:B------:R-:W-:-:S13]  /*1640*/  R2UR UR4, R16 ;  /* 0x00000000100472ca */ /* 0x000fda00000e0000 */
[----:B------:R-:W2:Y:S02]  /*1650*/  SYNCS.PHASECHK.TRANS64.TRYWAIT P1, [UR4+0x32430], R10 ;  /* 0x0324300aff0075a7 */ /* 0x000ea40008020144 */
[----:B--2---:R-:W-:Y:S05]  /*1660*/  @!P1 BRA `(.L_x_181) ;  /* 0x000000cc00e89947 */ /* 0x004fea0003800000 */
.L_x_180:
[----:B------:R-:W-:Y:S01]  /*1670*/  R2UR UR9, R16 ;  /* 0x00000000100972ca */ /* 0x000fe200000e0000 */
[----:B------:R-:W-:Y:S01]  /*1680*/  WARPGROUP.ARRIVE ;  /* 0x00000000000079c5 */ /* 0x000fe20000000000 */
[----:B------:R-:W-:Y:S01]  /*1690*/  UMOV UR7, 0x40000040 ;  /* 0x4000004000077882 */ /* 0x000fe20000000000 */
[----:B------:R-:W-:Y:S01]  /*16a0*/  UMOV UR13, 0x40000040 ;  /* 0x40000040000d7882 */ /* 0x000fe20000000000 */
[----:B0-----:R-:W-:Y:S02]  /*16b0*/  IMAD.U32 R3, RZ, RZ, UR7 ;  /* 0x00000007ff037e24 */ /* 0x001fe4000f8e00ff */
[----:B------:R-:W-:-:S07]  /*16c0*/  IMAD.U32 R5, RZ, RZ, UR13 ;  /* 0x0000000dff057e24 */ /* 0x000fce000f8e00ff */
[----:B------:R-:W-:Y:S02]  /*16d0*/  ULEA UR36, UR36, UR9, 0xd ;  /* 0x0000000924247291 */ /* 0x000fe4000f8e683f */
[----:B------:R-:W-:Y:S02]  /*16e0*/  UIADD3 UR5, UR9, 0x1c400, URZ ;  /* 0x0001c40009057890 */ /* 0x000fe4000fffe03f */
[----:B------:R-:W-:Y:S02]  /*16f0*/  UIADD3 UR4, UR36, 0x18400, URZ ;  /* 0x0001840024047890 */ /* 0x000fe4000fffe03f */
[----:B------:R-:W-:Y:S02]  /*1700*/  USHF.R.U32.HI UR5, URZ, 0x4, UR5 ;  /* 0x000000043f057899 */ /* 0x000fe40008011605 */
[----:B------:R-:W-:Y:S02]  /*1710*/  USHF.R.U32.HI UR4, URZ, 0x4, UR4 ;  /* 0x000000043f047899 */ /* 0x000fe40008011604 */
[----:B------:R-:W-:-:S02]  /*1720*/  ULOP3.LUT UR5, UR5, 0x3fff, URZ, 0xc0, !UPT ;  /* 0x00003fff05057892 */ /* 0x000fc4000f8ec03f */
[----:B------:R-:W-:Y:S02]  /*1730*/  ULOP3.LUT UR4, UR4, 0x3fff, URZ, 0xc0, !UPT ;  /* 0x00003fff04047892 */ /* 0x000fe4000f8ec03f */
[----:B------:R-:W-:Y:S02]  /*1740*/  ULOP3.LUT UR10, UR5, 0x10000, URZ, 0xfc, !UPT ;  /* 0x00010000050a7892 */ /* 0x000fe4000f8efc3f */
[----:B------:R-:W-:Y:S01]  /*1750*/  ULOP3.LUT UR8, UR4, 0x10000, URZ, 0xfc, !UPT ;  /* 0x0001000004087892 */ /* 0x000fe2000f8efc3f */
[----:B------:R-:W-:-:S03]  /*1760*/  UMOV UR5, UR7 ;  /* 0x0000000700057c82 */ /* 0x000fc60008000000 */
[----:B------:R-:W-:-:S03]  /*1770*/  IMAD.U32 R0, RZ, RZ, UR10 ;  /* 0x0000000aff007e24 */ /* 0x000fc6000f8e00ff */
[----:B------:R-:W-:Y:S02]  /*1780*/  UMOV UR6, UR8 ;  /* 0x0000000800067c82 */ /* 0x000fe40008000000 */
[----:B------:R-:W-:Y:S01]  /*1790*/  IMAD.U32 R2, RZ, RZ, UR6 ;  /* 0x00000006ff027e24 */ /* 0x000fe2000f8e00ff */
[----:B------:R-:W-:Y:S01]  /*17a0*/  UMOV UR4, UR6 ;  /* 0x0000000600047c82 */ /* 0x000fe20008000000 */
[----:B------:R-:W-:Y:S02]  /*17b0*/  UMOV UR6, UR10 ;  /* 0x0000000a00067c82 */ /* 0x000fe40008000000 */
[----:B------:R-:W-:Y:S01]  /*17c0*/  HGMMA.64x96x16.F32 R24, gdesc[UR4], RZ, !UPT, gsb0 ;  /* 0x01600000041879f0 */ /* 0x000fe2000c0008ff */
[----:B------:R-:W-:Y:S02]  /*17d0*/  UIADD3 UR4, UR8, 0x2, URZ ;  /* 0x0000000208047890 */ /* 0x000fe4000fffe03f */
[----:B------:R-:W-:Y:S01]  /*17e0*/  UIADD3 UR6, UR10, 0x2, URZ ;  /* 0x000000020a067890 */ /* 0x000fe2000fffe03f */
[----:B------:R-:W-:Y:S01]  /*17f0*/  UMOV UR5, UR13 ;  /* 0x0000000d00057c82 */ /* 0x000fe20008000000 */
[----:B------:R-:W-:Y:S01]  /*1800*/  UMOV UR7, 0x40000040 ;  /* 0x4000004000077882 */ /* 0x000fe20000000000 */
[----:B------:R-:W-:-:S02]  /*1810*/  UMOV UR13, 0x40000040 ;  /* 0x40000040000d7882 */ /* 0x000fc40000000000 */
[----:B------:R-:W-:Y:S01]  /*1820*/  UMOV UR12, UR4 ;  /* 0x00000004000c7c82 */ /* 0x000fe20008000000 */
[----:B------:R-:W-:Y:S01]  /*1830*/  IMAD.U32 R7, RZ, RZ, UR13 ;  /* 0x0000000dff077e24 */ /* 0x000fe2000f8e00ff */
[----:B------:R-:W-:Y:S01]  /*1840*/  UMOV UR4, UR12 ;  /* 0x0000000c00047c82 */ /* 0x000fe20008000000 */
[----:B------:R-:W-:Y:S01]  /*1850*/  IMAD.U32 R4, RZ, RZ, UR12 ;  /* 0x0000000cff047e24 */ /* 0x000fe2000f8e00ff */
[----:B------:R-:W-:Y:S02]  /*1860*/  WARPGROUP.DEPBAR.LE gsb0, 0x0 ;  /* 0x00008000000079c5 */ /* 0x000fe40000010000 */
[----:B------:R-:W-:-:S06]  /*1870*/  WARPGROUP.ARRIVE ;  /* 0x00000000000079c5 */ /* 0x000fcc0000000000 */
[----:B------:R-:W-:Y:S01]  /*1880*/  HGMMA.64x96x16.F32 R24, gdesc[UR4], R24, gsb0 ;  /* 0x01600000041879f0 */ /* 0x000fe20008000818 */
[----:B------:R-:W-:Y:S02]  /*1890*/  UIADD3 UR4, UR8, 0x4, URZ ;  /* 0x0000000408047890 */ /* 0x000fe4000fffe03f */
[----:B------:R-:W-:Y:S01]  /*18a0*/  UIADD3 UR6, UR10, 0x4, URZ ;  /* 0x000000040a067890 */ /* 0x000fe2000fffe03f */
[----:B------:R-:W-:Y:S01]  /*18b0*/  UMOV UR5, UR13 ;  /* 0x0000000d00057c82 */ /* 0x000fe20008000000 */
[----:B------:R-:W-:-:S03]  /*18c0*/  UMOV UR7, 0x40000040 ;  /* 0x4000004000077882 */ /* 0x000fc60000000000 */
[----:B------:R-:W-:Y:S02]  /*18d0*/  UMOV UR12, UR4 ;  /* 0x00000004000c7c82 */ /* 0x000fe40008000000 */
[----:B------:R-:W-:Y:S01]  /*18e0*/  UMOV UR4, UR12 ;  /* 0x0000000c00047c82 */ /* 0x000fe20008000000 */
[----:B------:R-:W-:Y:S01]  /*18f0*/  IMAD.U32 R6, RZ, RZ, UR12 ;  /* 0x0000000cff067e24 */ /* 0x000fe2000f8e00ff */
[----:B------:R-:W-:Y:S02]  /*1900*/  WARPGROUP.DEPBAR.LE gsb0, 0x0 ;  /* 0x00008000000079c5 */ /* 0x000fe40000010000 */
[----:B------:R-:W-:-:S06]  /*1910*/  WARPGROUP.ARRIVE ;  /* 0x00000000000079c5 */ /* 0x000fcc0000000000 */
[----:B------:R-:W-:Y:S01]  /*1920*/  HGMMA.64x96x16.F32 R24, gdesc[UR4], R24, gsb0 ;  /* 0x01600000041879f0 */ /* 0x000fe20008000818 */
[----:B------:R-:W-:Y:S02]  /*1930*/  UIADD3 UR4, UR8, 0x6, URZ ;  /* 0x0000000608047890 */ /* 0x000fe4000fffe03f */
[----:B------:R-:W-:Y:S01]  /*1940*/  UIADD3 UR6, UR10, 0x6, URZ ;  /* 0x000000060a067890 */ /* 0x000fe2000fffe03f */
[----:B------:R-:W-:Y:S01]  /*1950*/  UMOV UR5, 0x40000040 ;  /* 0x4000004000057882 */ /* 0x000fe20000000000 */
[----:B------:R-:W-:Y:S02]  /*1960*/  UMOV UR7, 0x40000040 ;  /* 0x4000004000077882 */ /* 0x000fe40000000000 */
[----:B------:R-:W-:Y:S02]  /*1970*/  IMAD.U32 R8, RZ, RZ, UR4 ;  /* 0x00000004ff087e24 */ /* 0x000fe4000f8e00ff */
[----:B------:R-:W-:Y:S01]  /*1980*/  IMAD.U32 R9, RZ, RZ, UR5 ;  /* 0x00000005ff097e24 */ /* 0x000fe2000f8e00ff */
[----:B------:R-:W-:-:S02]  /*1990*/  WARPGROUP.DEPBAR.LE gsb0, 0x0 ;  /* 0x00008000000079c5 */ /* 0x000fc40000010000 */
[----:B------:R-:W-:-:S06]  /*19a0*/  WARPGROUP.ARRIVE ;  /* 0x00000000000079c5 */ /* 0x000fcc0000000000 */
[----:B------:R-:W-:Y:S03]  /*19b0*/  HGMMA.64x96x16.F32 R24, gdesc[UR4], R24, gsb0 ;  /* 0x01600000041879f0 */ /* 0x000fe60008000818 */
[----:B------:R-:W-:Y:S02]  /*19c0*/  WARPGROUP.DEPBAR.LE gsb0, 0x0 ;  /* 0x00008000000079c5 */ /* 0x000fe40000010000 */
[----:B------:R-:W0:Y:S02]  /*19d0*/  SYNCS.PHASECHK.TRANS64.TRYWAIT P1, [UR9+0x32410], R10 ;  /* 0x0324100aff0075a7 */ /* 0x000e240008020149 */
[----:B0-----:R-:W-:Y:S05]  /*19e0*/  @!P1 BRA `(.L_x_182) ;  /* 0x000000cc00249947 */ /* 0x001fea0003800000 */
.L_x_289:
[----:B------:R-:W-:Y:S05]  /*19f0*/  @!P0 BRA `(.L_x_183) ;  /* 0x0000000000048947 */ /* 0x000fea0003800000 */
[----:B------:R-:W-:Y:S01]  /*1a00*/  BPT.TRAP 0x1 ;  /* 0x000000040000795c */ /* 0x000fe20000300000 */
.L_x_183:
[----:B------:R-:W-:-:S13]  /*1a10*/  R2UR UR4, R16 ;  /* 0x00000000100472ca */ /* 0x000fda00000e0000 */
[----:B------:R2:W3:Y:S01]  /*1a20*/  SYNCS.PHASECHK.TRANS64.TRYWAIT P1, [UR4+0x32450], R10 ;  /* 0x0324500aff0075a7 */ /* 0x0004e20008020144 */
[----:B------:R-:W-:Y:S05]  /*1a30*/  @!P0 BRA `(.L_x_184) ;  /* 0x0000000000048947 */ /* 0x000fea0003800000 */
[----:B------:R-:W-:Y:S01]  /*1a40*/  BPT.TRAP 0x1 ;  /* 0x000000040000795c */ /* 0x000fe20000300000 */
.L_x_184:
[----:B---3--:R-:W-:Y:S05]  /*1a50*/  @P1 BRA `(.L_x_185) ;  /* 0x00000000000c1947 */ /* 0x008fea0003800000 */
[----:B------:R-:W-:-:S13]  /*1a60*/  R2UR UR4, R16 ;  /* 0x00000000100472ca */ /* 0x000fda00000e0000 */
[----:B------:R-:W3:Y:S02]  /*1a70*/  SYNCS.PHASECHK.TRANS64.TRYWAIT P1, [UR4+0x32450], R10 ;  /* 0x0324500aff0075a7 */ /* 0x000ee40008020144 */
[----:B---3--:R-:W-:Y:S05]  /*1a80*/  @!P1 BRA `(.L_x_186) ;  /* 0x000000cc00189947 */ /* 0x008fea0003800000 */
.L_x_185:
[----:B------:R-:W-:Y:S01]  /*1a90*/  R2UR UR57, R16 ;  /* 0x00000000103972ca */ /* 0x000fe200000e0000 */
[----:B------:R-:W-:Y:S01]  /*1aa0*/  UIADD3 UR36, UR36, 0x22400, URZ ;  /* 0x0002240024247890 */ /* 0x000fe2000fffe03f */
[----:B------:R-:W-:Y:S01]  /*1ab0*/  WARPGROUP.ARRIVE ;  /* 0x00000000000079c5 */ /* 0x000fe20000000000 */
[----:B------:R-:W-:Y:S01]  /*1ac0*/  UMOV UR9, 0x40000040 ;  /* 0x4000004000097882 */ /* 0x000fe20000000000 */
[----:B------:R-:W-:Y:S01]  /*1ad0*/  UMOV UR11, 0x40000040 ;  /* 0x40000040000b7882 */ /* 0x000fe20000000000 */
[----:B------:R-:W-:Y:S01]  /*1ae0*/  USHF.R.U32.HI UR36, URZ, 0x4, UR36 ;  /* 0x000000043f247899 */ /* 0x000fe20008011624 */
[----:B0-----:R-:W-:Y:S01]  /*1af0*/  MOV R11, UR9 ;  /* 0x00000009000b7c02 */ /* 0x001fe20008000f00 */
[----:B------:R-:W-:Y:S01]  /*1b00*/  UMOV UR13, 0x40000040 ;  /* 0x40000040000d7882 */ /* 0x000fe20000000000 */
[----:B------:R-:W-:Y:S01]  /*1b10*/  UMOV UR5, 0x40000040 ;  /* 0x4000004000057882 */ /* 0x000fe20000000000 */
[----:B------:R-:W-:Y:S01]  /*1b20*/  ULOP3.LUT UR6, UR36, 0x3fff, URZ, 0xc0, !UPT ;  /* 0x00003fff24067892 */ /* 0x000fe2000f8ec03f */
[----:B------:R-:W-:Y:S01]  /*1b30*/  IMAD.U32 R13, RZ, RZ, UR13 ;  /* 0x0000000dff0d7e24 */ /* 0x000fe2000f8e00ff */
[----:B------:R-:W-:Y:S01]  /*1b40*/  UMOV UR15, 0x40000040 ;  /* 0x40000040000f7882 */ /* 0x000fe20000000000 */
[----:B------:R-:W-:Y:S01]  /*1b50*/  UMOV UR17, 0x40000040 ;  /* 0x4000004000117882 */ /* 0x000fe20000000000 */
[----:B------:R-:W-:Y:S01]  /*1b60*/  UIADD3 UR4, UR57, 0x400, URZ ;  /* 0x0000040039047890 */ /* 0x000fe2000fffe03f */
[----:B------:R-:W-:Y:S01]  /*1b70*/  LOP3.LUT R23, R23, 0xffffff80, RZ, 0xc0, !PT ;  /* 0xffffff8017177812 */ /* 0x000fe200078ec0ff */
[----:B------:R-:W-:Y:S01]  /*1b80*/  ULOP3.LUT UR6, UR6, 0x10000, URZ, 0xfc, !UPT ;  /* 0x0001000006067892 */ /* 0x000fe2000f8efc3f */
[----:B------:R-:W0:Y:S01]  /*1b90*/  S2R R72, SR_TID.X ;  /* 0x0000000000487919 */ /* 0x000e220000002100 */
[----:B------:R-:W-:Y:S01]  /*1ba0*/  USHF.R.U32.HI UR4, URZ, 0x4, UR4 ;  /* 0x000000043f047899 */ /* 0x000fe20008011604 */
[----:B------:R-:W-:Y:S01]  /*1bb0*/  IADD3 R157, -R19, 0xb, RZ ;  /* 0x0000000b139d7810 */ /* 0x000fe20007ffe1ff */
[----:B------:R-:W-:Y:S01]  /*1bc0*/  UIADD3 UR16, UR6, 0x402, URZ ;  /* 0x0000040206107890 */ /* 0x000fe2000fffe03f */
[----:B------:R-:W-:Y:S01]  /*1bd0*/  IMAD.IADD R23, R22, 0x1, -R23 ;  /* 0x0000000116177824 */ /* 0x000fe200078e0a17 */
[----:B------:R-:W-:Y:S01]  /*1be0*/  ULOP3.LUT UR7, UR4, 0x3fff, URZ, 0xc0, !UPT ;  /* 0x00003fff04077892 */ /* 0x000fe2000f8ec03f */
[----:B------:R-:W-:Y:S01]  /*1bf0*/  UMOV UR8, UR6 ;  /* 0x0000000600087c82 */ /* 0x000fe20008000000 */
[----:B------:R-:W-:Y:S01]  /*1c00*/  UIADD3 UR4, UR6, 0x2, URZ ;  /* 0x0000000206047890 */ /* 0x000fe2000fffe03f */
[----:B-12---:R-:W-:Y:S01]  /*1c10*/  IMAD.U32 R10, RZ, RZ, UR8 ;  /* 0x00000008ff0a7e24 */ /* 0x006fe2000f8e00ff */
[----:B------:R-:W-:Y:S01]  /*1c20*/  ULOP3.LUT UR58, UR7, 0x10000, URZ, 0xfc, !UPT ;  /* 0x00010000073a7892 */ /* 0x000fe2000f8efc3f */
[----:B------:R-:W-:Y:S01]  /*1c30*/  SHF.R.S32.HI R20, RZ, 0x1f, R23 ;  /* 0x0000001fff147819 */ /* 0x000fe20000011417 */
[----:B------:R-:W-:Y:S01]  /*1c40*/  UMOV UR19, 0x40000040 ;  /* 0x4000004000137882 */ /* 0x000fe20000000000 */
[----:B------:R-:W-:-:S02]  /*1c50*/  UIADD3 UR20, UR6, 0x404, URZ ;  /* 0x0000040406147890 */ /* 0x000fc4000fffe03f */
[----:B------:R-:W-:Y:S01]  /*1c60*/  UMOV UR12, UR4 ;  /* 0x00000004000c7c82 */ /* 0x000fe20008000000 */
[----:B------:R-:W-:Y:S01]  /*1c70*/  UIADD3 UR4, UR6, 0x4, URZ ;  /* 0x0000000406047890 */ /* 0x000fe2000fffe03f */
[----:B------:R-:W-:Y:S01]  /*1c80*/  IMAD.U32 R12, RZ, RZ, UR12 ;  /* 0x0000000cff0c7e24 */ /* 0x000fe2000f8e00ff */
[----:B------:R-:W-:Y:S01]  /*1c90*/  UMOV UR10, UR58 ;  /* 0x0000003a000a7c82 */ /* 0x000fe20008000000 */
[----:B------:R-:W-:Y:S01]  /*1ca0*/  UIADD3 UR14, UR58, 0x300, URZ ;  /* 0x000003003a0e7890 */ /* 0x000fe2000fffe03f */
[----:B------:R-:W-:Y:S01]  /*1cb0*/  HGMMA.64x96x16.F32 R24, gdesc[UR8], R24, gsb0 ;  /* 0x01600000081879f0 */ /* 0x000fe20008000818 */
[----:B------:R-:W-:Y:S02]  /*1cc0*/  UIADD3 UR10, UR58, 0x2, URZ ;  /* 0x000000023a0a7890 */ /* 0x000fe4000fffe03f */
[----:B------:R-:W-:Y:S01]  /*1cd0*/  IMAD.U32 R14, RZ, RZ, UR58 ;  /* 0x0000003aff0e7e24 */ /* 0x000fe2000f8e00ff */
[----:B------:R-:W-:Y:S01]  /*1ce0*/  UMOV UR8, UR12 ;  /* 0x0000000c00087c82 */ /* 0x000fe20008000000 */
[----:B------:R-:W-:Y:S01]  /*1cf0*/  UMOV UR9, UR13 ;  /* 0x0000000d00097c82 */ /* 0x000fe20008000000 */
[----:B------:R-:W-:Y:S01]  /*1d00*/  UMOV UR11, 0x40000040 ;  /* 0x40000040000b7882 */ /* 0x000fe20000000000 */
[----:B------:R-:W-:Y:S01]  /*1d10*/  UIADD3 UR12, UR6, 0x400, URZ ;  /* 0x00000400060c7890 */ /* 0x000fe2000fffe03f */
[----:B------:R-:W-:Y:S01]  /*1d20*/  LEA.HI R20, R20, R23, RZ, 0x2 ;  /* 0x0000001714147211 */ /* 0x000fe200078f10ff */
[----:B------:R-:W-:Y:S01]  /*1d30*/  UMOV UR13, 0x40000040 ;  /* 0x40000040000d7882 */ /* 0x000fe20000000000 */
[----:B------:R-:W-:-:S02]  /*1d40*/  UIADD3 UR18, UR58, 0x302, URZ ;  /* 0x000003023a127890 */ /* 0x000fc4000fffe03f */
[----:B------:R-:W-:Y:S01]  /*1d50*/  UIADD3 UR22, UR58, 0x304, URZ ;  /* 0x000003043a167890 */ /* 0x000fe2000fffe03f */
[----:B------:R-:W-:Y:S01]  /*1d60*/  LOP3.LUT R20, R20, 0x7ffffffc, RZ, 0xc0, !PT ;  /* 0x7ffffffc14147812 */ /* 0x000fe200078ec0ff */
[----:B------:R-:W-:Y:S01]  /*1d70*/  UMOV UR21, 0x40000040 ;  /* 0x4000004000157882 */ /* 0x000fe20000000000 */
[----:B------:R-:W-:Y:S01]  /*1d80*/  UMOV UR23, 0x40000040 ;  /* 0x4000004000177882 */ /* 0x000fe20000000000 */
[----:B------:R-:W-:Y:S01]  /*1d90*/  UIADD3 UR24, UR6, 0x406, URZ ;  /* 0x0000040606187890 */ /* 0x000fe2000fffe03f */
[----:B0-----:R-:W-:Y:S01]  /*1da0*/  LOP3.LUT R72, R72, 0x7f, RZ, 0xc0, !PT ;  /* 0x0000007f48487812 */ /* 0x001fe200078ec0ff */
[----:B------:R-:W-:Y:S01]  /*1db0*/  UIADD3 UR26, UR58, 0x306, URZ ;  /* 0x000003063a1a7890 */ /* 0x000fe2000fffe03f */
[----:B------:R-:W-:Y:S01]  /*1dc0*/  IMAD.IADD R20, R23, 0x1, -R20 ;  /* 0x0000000117147824 */ /* 0x000fe200078e0a14 */
[----:B------:R-:W-:Y:S01]  /*1dd0*/  UMOV UR25, 0x40000040 ;  /* 0x4000004000197882 */ /* 0x000fe20000000000 */
[----:B------:R-:W-:Y:S01]  /*1de0*/  UMOV UR27, 0x40000040 ;  /* 0x40000040001b7882 */ /* 0x000fe20000000000 */
[----:B------:R-:W-:-:S02]  /*1df0*/  UIADD3 UR28, UR6, 0x800, URZ ;  /* 0x00000800061c7890 */ /* 0x000fc4000fffe03f */
[----:B------:R-:W-:Y:S01]  /*1e00*/  UIADD3 UR30, UR58, 0x600, URZ ;  /* 0x000006003a1e7890 */ /* 0x000fe2000fffe03f */
[----:B------:R-:W-:Y:S01]  /*1e10*/  UMOV UR29, 0x40000040 ;  /* 0x40000040001d7882 */ /* 0x000fe20000000000 */
[----:B------:R-:W-:Y:S01]  /*1e20*/  UMOV UR31, 0x40000040 ;  /* 0x40000040001f7882 */ /* 0x000fe20000000000 */
[----:B------:R-:W-:Y:S02]  /*1e30*/  UIADD3 UR32, UR6, 0x802, URZ ;  /* 0x0000080206207890 */ /* 0x000fe4000fffe03f */
[----:B------:R-:W-:Y:S01]  /*1e40*/  UIADD3 UR34, UR58, 0x602, URZ ;  /* 0x000006023a227890 */ /* 0x000fe2000fffe03f */
[----:B------:R-:W-:Y:S01]  /*1e50*/  UMOV UR33, 0x40000040 ;  /* 0x4000004000217882 */ /* 0x000fe20000000000 */
[----:B------:R-:W-:Y:S01]  /*1e60*/  UMOV UR35, 0x40000040 ;  /* 0x4000004000237882 */ /* 0x000fe20000000000 */
[----:B------:R-:W-:Y:S02]  /*1e70*/  UIADD3 UR36, UR6, 0x804, URZ ;  /* 0x0000080406247890 */ /* 0x000fe4000fffe03f */
[----:B------:R-:W-:Y:S01]  /*1e80*/  UIADD3 UR38, UR58, 0x604, URZ ;  /* 0x000006043a267890 */ /* 0x000fe2000fffe03f */
        /* <DEDUP_REMOVED lines=18> */
[----:B------:R-:W-:Y:S01]  /*1fb0*/  UIADD3 UR56, UR6, 0xc06, URZ ;  /* 0x00000c0606387890 */ /* 0x000fe2000fffe03f */
[----:B------:R-:W-:Y:S01]  /*1fc0*/  UMOV UR59, 0x40000040 ;  /* 0x40000040003b7882 */ /* 0x000fe20000000000 */
[----:B------:R-:W-:Y:S02]  /*1fd0*/  UIMAD UR61, UR60, -0x60, UR61 ;  /* 0xffffffa03c3d78a4 */ /* 0x000fe4000f8e023d */
[----:B------:R-:W-:Y:S02]  /*1fe0*/  ULOP3.LUT UR7, UR7, 0x3000000, URZ, 0xfc, !UPT ;  /* 0x0300000007077892 */ /* 0x000fe4000f8efc3f */
[----:B------:R-:W-:Y:S02]  /*1ff0*/  UIADD3 UR61, UR61, 0x60, URZ ;  /* 0x000000603d3d7890 */ /* 0x000fe4000fffe03f */
[----:B------:R-:W-:-:S02]  /*2000*/  UIADD3 UR60, UR60, -0x2, URZ ;  /* 0xfffffffe3c3c7890 */ /* 0x000fc4000fffe03f */
[----:B------:R-:W-:Y:S02]  /*2010*/  IMAD.U32 R202, RZ, RZ, UR7 ;  /* 0x00000007ffca7e24 */ /* 0x000fe4000f8e00ff */
[----:B------:R-:W-:-:S04]  /*2020*/  IMAD.U32 R21, RZ, RZ, UR61 ;  /* 0x0000003dff157e24 */ /* 0x000fc8000f8e00ff */
        /* <DEDUP_REMOVED lines=9> */
[----:B------:R-:W-:Y:S01]  /*20c0*/  HGMMA.64x96x16.F32 R24, gdesc[UR8], R24, gsb0 ;  /* 0x01600000081879f0 */ /* 0x000fe20008000818 */
[----:B------:R-:W-:Y:S01]  /*20d0*/  UIADD3 UR10, UR58, 0x4, URZ ;  /* 0x000000043a0a7890 */ /* 0x000fe2000fffe03f */
[----:B------:R-:W-:Y:S01]  /*20e0*/  UMOV UR8, UR4 ;  /* 0x0000000400087c82 */ /* 0x000fe20008000000 */
[----:B------:R-:W-:Y:S01]  /*20f0*/  UMOV UR9, UR5 ;  /* 0x0000000500097c82 */ /* 0x000fe20008000000 */
[----:B------:R-:W-:Y:S01]  /*2100*/  UMOV UR11, 0x40000040 ;  /* 0x40000040000b7882 */ /* 0x000fe20000000000 */
[----:B------:R-:W-:Y:S02]  /*2110*/  WARPGROUP.DEPBAR.LE gsb0, 0x0 ;  /* 0x00008000000079c5 */ /* 0x000fe40000010000 */
[----:B------:R-:W-:-:S06]  /*2120*/  WARPGROUP.ARRIVE ;  /* 0x00000000000079c5 */ /* 0x000fcc0000000000 */
[----:B------:R-:W-:Y:S01]  /*2130*/  HGMMA.64x96x16.F32 R24, gdesc[UR8], R24, gsb0 ;  /* 0x01600000081879f0 */ /* 0x000fe20008000818 */
[----:B------:R-:W-:Y:S02]  /*2140*/  UIADD3 UR8, UR6, 0x6, URZ ;  /* 0x0000000606087890 */ /* 0x000fe4000fffe03f */
[----:B------:R-:W-:Y:S01]  /*2150*/  UIADD3 UR10, UR58, 0x6, URZ ;  /* 0x000000063a0a7890 */ /* 0x000fe2000fffe03f */
[----:B------:R-:W-:Y:S01]  /*2160*/  UMOV UR9, 0x40000040 ;  /* 0x4000004000097882 */ /* 0x000fe20000000000 */
[----:B------:R-:W-:Y:S01]  /*2170*/  UMOV UR11, 0x40000040 ;  /* 0x40000040000b7882 */ /* 0x000fe20000000000 */
[----:B------:R-:W-:Y:S01]  /*2180*/  UIADD3 UR58, UR58, 0x906, URZ ;  /* 0x000009063a3a7890 */ /* 0x000fe2000fffe03f */
[----:B------:R-:W-:Y:S01]  /*2190*/  ULDC UR6, c[0x0][0xad0] ;  /* 0x0002b40000067ab9 */ /* 0x000fe20000000800 */
[----:B------:R-:W-:Y:S02]  /*21a0*/  WARPGROUP.DEPBAR.LE gsb0, 0x0 ;  /* 0x00008000000079c5 */ /* 0x000fe40000010000 */
[----:B------:R-:W-:-:S06]  /*21b0*/  WARPGROUP.ARRIVE ;  /* 0x00000000000079c5 */ /* 0x000fcc0000000000 */
[----:B------:R-:W-:Y:S01]  /*21c0*/  HGMMA.64x96x16.F32 R24, gdesc[UR8], R24, gsb0 ;  /* 0x01600000081879f0 */ /* 0x000fe20008000818 */
[----:B------:R-:W-:Y:S01]  /*21d0*/  UMOV UR11, UR57 ;  /* 0x00000039000b7c82 */ /* 0x000fe20008000000 */
[----:B------:R-:W-:Y:S01]  /*21e0*/  UMOV UR57, 0x40000040 ;  /* 0x4000004000397882 */ /* 0x000fe20000000000 */
[----:B------:R-:W-:Y:S01]  /*21f0*/  IMAD.U32 R160, RZ, RZ, UR11 ;  /* 0x0000000bffa07e24 */ /* 0x000fe2000f8e00ff */
[----:B------:R-:W-:Y:S01]  /*2200*/  UMOV UR10, UR7 ;  /* 0x00000007000a7c82 */ /* 0x000fe20008000000 */
[----:B------:R-:W-:Y:S01]  /*2210*/  UMOV UR11, 0x40000040 ;  /* 0x40000040000b7882 */ /* 0x000fe20000000000 */
[----:B------:R-:W-:Y:S02]  /*2220*/  WARPGROUP.DEPBAR.LE gsb0, 0x0 ;  /* 0x00008000000079c5 */ /* 0x000fe40000010000 */
        /* <DEDUP_REMOVED lines=67> */
[----:B-1----:R-:W-:Y:S01]  /*2660*/  FSEL R25, R25, -INF , P5 ;  /* 0xff80000019197808 */ /* 0x002fe20002800000 */
[----:B------:R-:W-:Y:S01]  /*2670*/  FMUL.FTZ R52, R52, UR6 ;  /* 0x0000000634347c20 */ /* 0x000fe20008410000 */
[----:B------:R-:W-:Y:S01]  /*2680*/  FMUL.FTZ R50, R50, UR6 ;  /* 0x0000000632327c20 */ /* 0x000fe20008410000 */
[----:B------:R-:W-:Y:S01]  /*2690*/  FMUL.FTZ R51, R51, UR6 ;  /* 0x0000000633337c20 */ /* 0x000fe20008410000 */
[----:B------:R-:W-:Y:S01]  /*26a0*/  FMNMX.FTZ R22, R21, R25, !PT ;  /* 0x0000001915167209 */ /* 0x000fe20007810000 */
[----:B------:R-:W-:Y:S01]  /*26b0*/  FMUL.FTZ R53, R53, UR6 ;  /* 0x0000000635357c20 */ /* 0x000fe20008410000 */
[----:B------:R-:W-:Y:S01]  /*26c0*/  FMUL.FTZ R54, R54, UR6 ;  /* 0x0000000636367c20 */ /* 0x000fe20008410000 */
[----:B------:R-:W1:Y:S01]  /*26d0*/  MUFU.TANH R32, R32 ;  /* 0x0000002000207308 */ /* 0x000e620000002400 */
        /* <DEDUP_REMOVED lines=26> */
[----:B------:R-:W-:Y:S01]  /*2880*/  ISETP.GT.AND P4, PT, R20, 0x18, PT ;  /* 0x000000181400780c */ /* 0x000fe20003f84270 */
[----:B------:R-:W-:Y:S01]  /*2890*/  FMUL.FTZ R71, R71, UR6 ;  /* 0x0000000647477c20 */ /* 0x000fe20008410000 */
[----:B------:R-:W-:-:S03]  /*28a0*/  ULDC UR6, c[0x0][0xa80] ;  /* 0x0002a00000067ab9 */ /* 0x000fc60000000800 */
[----:B------:R-:W2:Y:S01]  /*28b0*/  MUFU.TANH R30, R30 ;  /* 0x0000001e001e7308 */ /* 0x000ea20000002400 */
[----:B0-----:R-:W-:Y:S02]  /*28c0*/  FSEL R24, R27, -INF , P5 ;  /* 0xff8000001b187808 */ /* 0x001fe40002800000 */
[----:B------:R-:W-:Y:S02]  /*28d0*/  ISETP.GT.AND P5, PT, R20, 0x19, PT ;  /* 0x000000191400780c */ /* 0x000fe40003fa4270 */
[----:B------:R-:W-:-:S03]  /*28e0*/  FMNMX.FTZ R27, R26, R24, !PT ;  /* 0x000000181a1b7209 */ /* 0x000fc60007810000 */
[----:B------:R-:W0:Y:S01]  /*28f0*/  MUFU.TANH R36, R36 ;  /* 0x0000002400247308 */ /* 0x000e220000002400 */
[----:B-1----:R-:W-:-:S04]  /*2900*/  FSEL R193, R33, -INF , P3 ;  /* 0xff80000021c17808 */ /* 0x002fc80001800000 */
[----:B------:R-:W-:-:S03]  /*2910*/  FMNMX.FTZ R22, R193, R22, !PT ;  /* 0x00000016c1167209 */ /* 0x000fc60007810000 */
[----:B------:R-:W1:Y:S01]  /*2920*/  MUFU.TANH R31, R31 ;  /* 0x0000001f001f7308 */ /* 0x000e620000002400 */
[----:B--2---:R-:W-:Y:S02]  /*2930*/  FSEL R30, R30, -INF , P6 ;  /* 0xff8000001e1e7808 */ /* 0x004fe40003000000 */
[----:B------:R-:W-:Y:S02]  /*2940*/  ISETP.GT.AND P6, PT, R20, 0x20, PT ;  /* 0x000000201400780c */ /* 0x000fe40003fc4270 */
[----:B------:R-:W-:-:S03]  /*2950*/  FMNMX.FTZ R27, R30, R27, !PT ;  /* 0x0000001b1e1b7209 */ /* 0x000fc60007810000 */
[----:B------:R-:W2:Y:S01]  /*2960*/  MUFU.TANH R37, R37 ;  /* 0x0000002500257308 */ /* 0x000ea20000002400 */
[----:B0-----:R-:W-:-:S04]  /*2970*/  FSEL R195, R36, -INF , P4 ;  /* 0xff80000024c37808 */ /* 0x001fc80002000000 */
[----:B------:R-:W-:-:S03]  /*2980*/  FMNMX.FTZ R22, R195, R22, !PT ;  /* 0x00000016c3167209 */ /* 0x000fc60007810000 */
[----:B------:R-:W0:Y:S01]  /*2990*/  MUFU.TANH R34, R34 ;  /* 0x0000002200227308 */ /* 0x000e220000002400 */
[----:B-1----:R-:W-:Y:S02]  /*29a0*/  FSEL R28, R31, -INF , P1 ;  /* 0xff8000001f1c7808 */ /* 0x002fe40000800000 */
[----:B------:R-:W-:Y:S02]  /*29b0*/  ISETP.GT.AND P1, PT, R20, 0x21, PT ;  /* 0x000000211400780c */ /* 0x000fe40003f24270 */
[----:B------:R-:W-:-:S03]  /*29c0*/  FMNMX.FTZ R27, R28, R27, !PT ;  /* 0x0000001b1c1b7209 */ /* 0x000fc60007810000 */
[----:B------:R-:W1:Y:S01]  /*29d0*/  MUFU.TANH R40, R40 ;  /* 0x0000002800287308 */ /* 0x000e620000002400 */
[----:B--2---:R-:W-:-:S04]  /*29e0*/  FSEL R197, R37, -INF , P5 ;  /* 0xff80000025c57808 */ /* 0x004fc80002800000 */
[----:B------:R-:W-:-:S03]  /*29f0*/  FMNMX.FTZ R22, R197, R22, !PT ;  /* 0x00000016c5167209 */ /* 0x000fc60007810000 */
        /* <DEDUP_REMOVED lines=47> */
[----:B-1----:R-:W-:Y:S02]  /*2cf0*/  FSEL R206, R47, -INF , P3 ;  /* 0xff8000002fce7808 */ /* 0x002fe40001800000 */
[----:B------:R-:W-:-:S05]  /*2d00*/  ISETP.GT.AND P3, PT, R20, 0x41, PT ;  /* 0x000000411400780c */ /* 0x000fca0003f64270 */
[----:B------:R-:W1:Y:S01]  /*2d10*/  MUFU.TANH R51, R51 ;  /* 0x0000003300337308 */ /* 0x000e620000002400 */
[----:B--2---:R-:W-:-:S04]  /*2d20*/  FSEL R181, R52, -INF , P6 ;  /* 0xff80000034b57808 */ /* 0x004fc80003000000 */
[----:B------:R-:W-:-:S03]  /*2d30*/  FMNMX.FTZ R22, R181, R22, !PT ;  /* 0x00000016b5167209 */ /* 0x000fc60007810000 */
[----:B------:R-:W2:Y:S01]  /*2d40*/  MUFU.TANH R53, R53 ;  /* 0x0000003500357308 */ /* 0x000ea20000002400 */
[----:B0-----:R-:W-:Y:S02]  /*2d50*/  FSEL R163, R50, -INF , P4 ;  /* 0xff80000032a37808 */ /* 0x001fe40002000000 */
[----:B------:R-:W-:-:S05]  /*2d60*/  ISETP.GT.AND P4, PT, R20, 0x48, PT ;  /* 0x000000481400780c */ /* 0x000fca0003f84270 */
        /* <DEDUP_REMOVED lines=16> */
[----:B0-----:R-:W-:-:S04]  /*2e70*/  FSEL R169, R57, -INF , P3 ;  /* 0xff80000039a97808 */ /* 0x001fc80001800000 */
[----:B------:R-:W-:-:S03]  /*2e80*/  FMNMX.FTZ R22, R169, R22, !PT ;  /* 0x00000016a9167209 */ /* 0x000fc60007810000 */
[----:B------:R-:W0:Y:S01]  /*2e90*/  MUFU.TANH R60, R60 ;  /* 0x0000003c003c7308 */ /* 0x000e220000002400 */
[----:B-1----:R-:W-:Y:S02]  /*2ea0*/  FSEL R166, R58, -INF , P2 ;  /* 0xff8000003aa67808 */ /* 0x002fe40001000000 */
[----:B------:R-:W-:-:S05]  /*2eb0*/  ISETP.GT.AND P2, PT, R20, 0x58, PT ;  /* 0x000000581400780c */ /* 0x000fca0003f44270 */
[----:B------:R-:W1:Y:S01]  /*2ec0*/  MUFU.TANH R61, R61 ;  /* 0x0000003d003d7308 */ /* 0x000e620000002400 */
[----:B--2---:R-:W-:Y:S02]  /*2ed0*/  FSEL R168, R59, -INF , P3 ;  /* 0xff8000003ba87808 */ /* 0x004fe40001800000 */
[----:B------:R-:W-:Y:S02]  /*2ee0*/  ISETP.GT.AND P3, PT, R20, 0x59, PT ;  /* 0x000000591400780c */ /* 0x000fe40003f64270 */
[----:B------:R-:W-:-:S03]  /*2ef0*/  FMNMX.FTZ R20, R206, R27, !PT ;  /* 0x0000001bce147209 */ /* 0x000fc60007810000 */
[----:B------:R-:W2:Y:S01]  /*2f00*/  MUFU.TANH R64, R64 ;  /* 0x0000004000407308 */ /* 0x000ea20000002400 */
[----:B------:R-:W-:Y:S02]  /*2f10*/  FMNMX.FTZ R27, R163, R20, !PT ;  /* 0x00000014a31b7209 */ /* 0x000fe40007810000 */
[----:B0-----:R-:W-:Y:S02]  /*2f20*/  FSEL R185, R60, -INF , P4 ;  /* 0xff8000003cb97808 */ /* 0x001fe40002000000 */
[----:B------:R-:W-:Y:S02]  /*2f30*/  FMNMX.FTZ R27, R164, R27, !PT ;  /* 0x0000001ba41b7209 */ /* 0x000fe40007810000 */
[----:B------:R-:W-:Y:S01]  /*2f40*/  FMNMX.FTZ R22, R185, R22, !PT ;  /* 0x00000016b9167209 */ /* 0x000fe20007810000 */
[----:B------:R-:W0:Y:S01]  /*2f50*/  MUFU.TANH R65, R65 ;  /* 0x0000004100417308 */ /* 0x000e220000002400 */
[----:B------:R-:W-:Y:S02]  /*2f60*/  FMNMX.FTZ R27, R180, R27, !PT ;  /* 0x0000001bb41b7209 */ /* 0x000fe40007810000 */
[----:B-1----:R-:W-:-:S02]  /*2f70*/  FSEL R187, R61, -INF , P5 ;  /* 0xff8000003dbb7808 */ /* 0x002fc40002800000 */
[----:B------:R-:W-:Y:S02]  /*2f80*/  FMNMX.FTZ R27, R182, R27, !PT ;  /* 0x0000001bb61b7209 */ /* 0x000fe40007810000 */
[----:B------:R-:W-:Y:S01]  /*2f90*/  FMNMX.FTZ R31, R187, R22, !PT ;  /* 0x00000016bb1f7209 */ /* 0x000fe20007810000 */
[----:B------:R-:W1:Y:S01]  /*2fa0*/  MUFU.TANH R62, R62 ;  /* 0x0000003e003e7308 */ /* 0x000e620000002400 */
[----:B--2---:R-:W-:Y:S02]  /*2fb0*/  FSEL R162, R64, -INF , P6 ;  /* 0xff80000040a27808 */ /* 0x004fe40003000000 */
[----:B------:R-:W-:Y:S02]  /*2fc0*/  FMNMX.FTZ R27, R166, R27, !PT ;  /* 0x0000001ba61b7209 */ /* 0x000fe40007810000 */
[----:B------:R-:W-:Y:S02]  /*2fd0*/  FMNMX.FTZ R31, R162, R31, !PT ;  /* 0x0000001fa21f7209 */ /* 0x000fe40007810000 */
[----:B------:R-:W-:Y:S01]  /*2fe0*/  FMNMX.FTZ R27, R168, R27, !PT ;  /* 0x0000001ba81b7209 */ /* 0x000fe20007810000 */
[----:B------:R-:W2:Y:S01]  /*2ff0*/  MUFU.TANH R68, R68 ;  /* 0x0000004400447308 */ /* 0x000ea20000002400 */
[----:B0-----:R-:W-:-:S04]  /*3000*/  FSEL R170, R65, -INF , P1 ;  /* 0xff80000041aa7808 */ /* 0x001fc80000800000 */
[----:B------:R-:W-:-:S03]  /*3010*/  FMNMX.FTZ R20, R170, R31, !PT ;  /* 0x0000001faa147209 */ /* 0x000fc60007810000 */
[----:B------:R-:W0:Y:S01]  /*3020*/  MUFU.TANH R63, R63 ;  /* 0x0000003f003f7308 */ /* 0x000e220000002400 */
[----:B-1----:R-:W-:-:S04]  /*3030*/  FSEL R188, R62, -INF , P4 ;  /* 0xff8000003ebc7808 */ /* 0x002fc80002000000 */
[----:B------:R-:W-:-:S03]  /*3040*/  FMNMX.FTZ R27, R188, R27, !PT ;  /* 0x0000001bbc1b7209 */ /* 0x000fc60007810000 */
[----:B------:R-:W1:Y:S01]  /*3050*/  MUFU.TANH R66, R66 ;  /* 0x0000004200427308 */ /* 0x000e620000002400 */
[----:B--2---:R-:W-:-:S04]  /*3060*/  FSEL R171, R68, -INF , P2 ;  /* 0xff80000044ab7808 */ /* 0x004fc80001000000 */
[----:B------:R-:W-:-:S03]  /*3070*/  FMNMX.FTZ R31, R171, R20, !PT ;  /* 0x00000014ab1f7209 */ /* 0x000fc60007810000 */
        /* <DEDUP_REMOVED lines=11> */
[----:B------:R-:W-:Y:S02]  /*3130*/  FMNMX.FTZ R31, R172, R31, !PT ;  /* 0x0000001fac1f7209 */ /* 0x000fe40007810000 */
[----:B-1----:R-:W-:-:S03]  /*3140*/  FSEL R175, R70, -INF , P2 ;  /* 0xff80000046af7808 */ /* 0x002fc60001000000 */
[----:B------:R-:W0:Y:S01]  /*3150*/  SHFL.BFLY PT, R22, R31, 0x2, 0x1f ;  /* 0x0c401f001f167f89 */ /* 0x000e2200000e0000 */
[----:B------:R-:W-:Y:S02]  /*3160*/  FMNMX.FTZ R27, R175, R20, !PT ;  /* 0x00000014af1b7209 */ /* 0x000fe40007810000 */
[----:B--2---:R-:W-:-:S04]  /*3170*/  FSEL R176, R71, -INF , P3 ;  /* 0xff80000047b07808 */ /* 0x004fc80001800000 */
[----:B------:R-:W-:-:S05]  /*3180*/  FMNMX.FTZ R27, R176, R27, !PT ;  /* 0x0000001bb01b7209 */ /* 0x000fca0007810000 */
[----:B------:R-:W1:Y:S01]  /*3190*/  SHFL.BFLY PT, R20, R27, 0x2, 0x1f ;  /* 0x0c401f001b147f89 */ /* 0x000e6200000e0000 */
[----:B0-----:R-:W-:-:S05]  /*31a0*/  FMNMX.FTZ R22, R31, R22, !PT ;  /* 0x000000161f167209 */ /* 0x001fca0007810000 */
[----:B------:R-:W0:Y:S01]  /*31b0*/  SHFL.BFLY PT, R189, R22, 0x1, 0x1f ;  /* 0x0c201f0016bd7f89 */ /* 0x000e2200000e0000 */
[----:B-1----:R-:W-:-:S05]  /*31c0*/  FMNMX.FTZ R31, R27, R20, !PT ;  /* 0x000000141b1f7209 */ /* 0x002fca0007810000 */
[----:B------:R-:W1:Y:S01]  /*31d0*/  SHFL.BFLY PT, R196, R31, 0x1, 0x1f ;  /* 0x0c201f001fc47f89 */ /* 0x000e6200000e0000 */
[----:B0-----:R-:W-:Y:S01]  /*31e0*/  FMNMX.FTZ R189, R22, R189, !PT ;  /* 0x000000bd16bd7209 */ /* 0x001fe20007810000 */
[----:B------:R0:W-:Y:S06]  /*31f0*/  BAR.ARV R157, 0x100 ;  /* 0x0004009d0000751d */ /* 0x0001ec0000002000 */
[C---:B------:R-:W-:Y:S01]  /*3200*/  FMUL.FTZ R178, R189.reuse, UR6 ;  /* 0x00000006bdb27c20 */ /* 0x040fe20008410000 */
[----:B------:R-:W-:-:S04]  /*3210*/  FSETP.NEU.FTZ.AND P1, PT, R189, -INF , PT ;  /* 0xff800000bd00780b */ /* 0x000fc80003f3d000 */
[----:B------:R-:W-:Y:S02]  /*3220*/  FSEL R178, R178, RZ, P1 ;  /* 0x000000ffb2b27208 */ /* 0x000fe40000800000 */
[----:B-1----:R-:W-:-:S03]  /*3230*/  FMNMX.FTZ R196, R31, R196, !PT ;  /* 0x000000c41fc47209 */ /* 0x002fc60007810000 */
[--C-:B------:R-:W-:Y:S01]  /*3240*/  FFMA.FTZ R20, R21, UR6, -R178.reuse ;  /* 0x0000000615147c23 */ /* 0x100fe200080108b2 */
[--C-:B------:R-:W-:Y:S01]  /*3250*/  FFMA.FTZ R22, R23, UR6, -R178.reuse ;  /* 0x0000000617167c23 */ /* 0x100fe200080108b2 */
[--C-:B------:R-:W-:Y:S01]  /*3260*/  FFMA.FTZ R21, R25, UR6, -R178.reuse ;  /* 0x0000000619157c23 */ /* 0x100fe200080108b2 */
[C---:B------:R-:W-:Y:S01]  /*3270*/  FSETP.NEU.FTZ.AND P1, PT, R196.reuse, -INF , PT ;  /* 0xff800000c400780b */ /* 0x040fe20003f3d000 */
[----:B------:R-:W-:Y:S01]  /*3280*/  FMUL.FTZ R177, R196, UR6 ;  /* 0x00000006c4b17c20 */ /* 0x000fe20008410000 */
[--C-:B------:R-:W-:Y:S01]  /*3290*/  FFMA.FTZ R23, R29, UR6, -R178.reuse ;  /* 0x000000061d177c23 */ /* 0x100fe200080108b2 */
[----:B------:R-:W-:Y:S01]  /*32a0*/  MUFU.EX2 R20, R20 ;  /* 0x0000001400147308 */ /* 0x000fe20000000800 */
[--C-:B------:R-:W-:Y:S01]  /*32b0*/  FFMA.FTZ R184, R191, UR6, -R178.reuse ;  /* 0x00000006bfb87c23 */ /* 0x100fe200080108b2 */
[--C-:B------:R-:W-:Y:S01]  /*32c0*/  FFMA.FTZ R191, R193, UR6, -R178.reuse ;  /* 0x00000006c1bf7c23 */ /* 0x100fe200080108b2 */
[----:B------:R-:W-:Y:S01]  /*32d0*/  FSEL R177, R177, RZ, P1 ;  /* 0x000000ffb1b17208 */ /* 0x000fe20000800000 */
[--C-:B------:R-:W-:Y:S01]  /*32e0*/  FFMA.FTZ R186, R195, UR6, -R178.reuse ;  /* 0x00000006c3ba7c23 */ /* 0x100fe200080108b2 */
[----:B------:R-:W-:Y:S01]  /*32f0*/  ISETP.NE.AND P1, PT, R72, RZ, PT ;  /* 0x000000ff4800720c */ /* 0x000fe20003f25270 */
[--C-:B------:R-:W-:Y:S01]  /*3300*/  FFMA.FTZ R193, R197, UR6, -R178.reuse ;  /* 0x00000006c5c17c23 */ /* 0x100fe200080108b2 */
[--C-:B------:R-:W-:Y:S01]  /*3310*/  FFMA.FTZ R179, R179, UR6, -R178.reuse ;  /* 0x00000006b3b37c23 */ /* 0x100fe200080108b2 */
[--C-:B------:R-:W-:Y:S01]  /*3320*/  FFMA.FTZ R159, R24, UR6, -R177.reuse ;  /* 0x00000006189f7c23 */ /* 0x100fe200080108b1 */
[--C-:B------:R-:W-:Y:S01]  /*3330*/  FFMA.FTZ R156, R26, UR6, -R177.reuse ;  /* 0x000000061a9c7c23 */ /* 0x100fe200080108b1 */
[--C-:B------:R-:W-:Y:S01]  /*3340*/  FFMA.FTZ R158, R30, UR6, -R177.reuse ;  /* 0x000000061e9e7c23 */ /* 0x100fe200080108b1 */
[--C-:B------:R-:W-:Y:S01]  /*3350*/  FFMA.FTZ R161, R28, UR6, -R177.reuse ;  /* 0x000000061ca17c23 */ /* 0x100fe200080108b1 */
[----:B------:R-:W1:Y:S01]  /*3360*/  MUFU.EX2 R21, R21 ;  /* 0x0000001500157308 */ /* 0x000e620000000800 */
[--C-:B------:R-:W-:Y:S01]  /*3370*/  FFMA.FTZ R195, R194, UR6, -R177.reuse ;  /* 0x00000006c2c37c23 */ /* 0x100fe200080108b1 */
[--C-:B------:R-:W-:Y:S01]  /*3380*/  FFMA.FTZ R192, R192, UR6, -R177.reuse ;  /* 0x00000006c0c07c23 */ /* 0x100fe200080108b1 */
[--C-:B------:R-:W-:Y:S01]  /*3390*/  FFMA.FTZ R194, R198, UR6, -R177.reuse ;  /* 0x00000006c6c27c23 */ /* 0x100fe200080108b1 */
[----:B------:R-:W-:Y:S01]  /*33a0*/  FFMA.FTZ R197, R200, UR6, -R177 ;  /* 0x00000006c8c57c23 */ /* 0x000fe200080108b1 */
[----:B------:R-:W-:Y:S01]  /*33b0*/  FFMA.FTZ R198, R199, UR6, -R178 ;  /* 0x00000006c7c67c23 */ /* 0x000fe200080108b2 */
[----:B------:R-:W-:-:S02]  /*33c0*/  @!P1 VIADD R24, R160, 0x32440 ;  /* 0x00032440a0189836 */ /* 0x000fc40000000000 */
[--C-:B------:R-:W-:Y:S01]  /*33d0*/  FFMA.FTZ R199, R201, UR6, -R178.reuse ;  /* 0x00000006c9c77c23 */ /* 0x100fe200080108b2 */
[----:B------:R-:W-:Y:S01]  /*33e0*/  MUFU.EX2 R22, R22 ;  /* 0x0000001600167308 */ /* 0x000fe20000000800 */
[--C-:B------:R-:W-:Y:S01]  /*33f0*/  FFMA.FTZ R200, R203, UR6, -R178.reuse ;  /* 0x00000006cbc87c23 */ /* 0x100fe200080108b2 */
[----:B------:R-:W-:Y:S01]  /*3400*/  FFMA.FTZ R201, R205, UR6, -R178 ;  /* 0x00000006cdc97c23 */ /* 0x000fe200080108b2 */
[----:B------:R-:W-:Y:S01]  /*3410*/  @!P1 PRMT R24, RZ, 0x654, R24 ;  /* 0x00000654ff189816 */ /* 0x000fe20000000018 */
[--C-:B------:R-:W-:Y:S01]  /*3420*/  FFMA.FTZ R203, R204, UR6, -R177.reuse ;  /* 0x00000006cccb7c23 */ /* 0x100fe200080108b1 */
[--C-:B------:R-:W-:Y:S01]  /*3430*/  FFMA.FTZ R204, R208, UR6, -R177.reuse ;  /* 0x00000006d0cc7c23 */ /* 0x100fe200080108b1 */
[--C-:B------:R-:W-:Y:S01]  /*3440*/  FFMA.FTZ R205, R210, UR6, -R177.reuse ;  /* 0x00000006d2cd7c23 */ /* 0x100fe200080108b1 */
[----:B------:R2:W-:Y:S01]  /*3450*/  @!P1 SYNCS.ARRIVE.TRANS64.RED.A1T0 RZ, [R24+URZ], RZ ;  /* 0x000000ff18ff99a7 */ /* 0x0005e2000810043f */
[----:B------:R-:W3:Y:S01]  /*3460*/  MUFU.EX2 R23, R23 ;  /* 0x0000001700177308 */ /* 0x000ee20000000800 */
[----:B-1----:R-:W-:Y:S01]  /*3470*/  F2FP.F16.F32.PACK_AB R152, R21, R20 ;  /* 0x000000141598723e */ /* 0x002fe200000000ff */
[--C-:B------:R-:W-:Y:S01]  /*3480*/  FFMA.FTZ R206, R206, UR6, -R177.reuse ;  /* 0x00000006cece7c23 */ /* 0x100fe200080108b1 */
        /* <DEDUP_REMOVED lines=8> */
[--C-:B------:R-:W-:Y:S01]  /*3510*/  FFMA.FTZ R182, R169, UR6, -R178.reuse ;  /* 0x00000006a9b67c23 */ /* 0x100fe200080108b2 */
[--C-:B------:R-:W-:Y:S01]  /*3520*/  FFMA.FTZ R169, R185, UR6, -R178.reuse ;  /* 0x00000006b9a97c23 */ /* 0x100fe200080108b2 */
[--C-:B------:R-:W-:Y:S01]  /*3530*/  FFMA.FTZ R183, R168, UR6, -R177.reuse ;  /* 0x00000006a8b77c23 */ /* 0x100fe200080108b1 */
[--C-:B------:R-:W-:Y:S01]  /*3540*/  FFMA.FTZ R167, R167, UR6, -R178.reuse ;  /* 0x00000006a7a77c23 */ /* 0x100fe200080108b2 */
[--C-:B------:R-:W-:Y:S01]  /*3550*/  FFMA.FTZ R212, R187, UR6, -R178.reuse ;  /* 0x00000006bbd47c23 */ /* 0x100fe200080108b2 */
[----:B------:R-:W1:Y:S01]  /*3560*/  MUFU.EX2 R159, R159 ;  /* 0x0000009f009f7308 */ /* 0x000e620000000800 */
[----:B---3--:R-:W-:Y:S01]  /*3570*/  F2FP.F16.F32.PACK_AB R154, R23, R22 ;  /* 0x00000016179a723e */ /* 0x008fe200000000ff */
        /* <DEDUP_REMOVED lines=10> */
[----:B------:R-:W-:Y:S01]  /*3620*/  FFMA.FTZ R162, R162, UR6, -R178 ;  /* 0x00000006a2a27c23 */ /* 0x000fe200080108b2 */
[----:B------:R-:W-:Y:S01]  /*3630*/  FFMA.FTZ R175, R176, UR6, -R177 ;  /* 0x00000006b0af7c23 */ /* 0x000fe200080108b1 */
[----:B------:R-:W-:Y:S01]  /*3640*/  FADD.FTZ R21, R20, R21 ;  /* 0x0000001514157221 */ /* 0x000fe20000010000 */
[----:B------:R-:W-:Y:S01]  /*3650*/  @!P1 VIADD R160, R160, 0x32460 ;  /* 0x00032460a0a09836 */ /* 0x000fe20000000000 */
[----:B------:R-:W3:Y:S01]  /*3660*/  MUFU.EX2 R161, R161 ;  /* 0x000000a100a17308 */ /* 0x000ee20000000800 */
[----:B-1----:R-:W-:Y:S01]  /*3670*/  F2FP.F16.F32.PACK_AB R153, R159, R156 ;  /* 0x0000009c9f99723e */ /* 0x002fe200000000ff */
[----:B------:R-:W-:Y:S01]  /*3680*/  FADD.FTZ R159, R156, R159 ;  /* 0x0000009f9c9f7221 */ /* 0x000fe20000010000 */
[----:B------:R-:W-:Y:S01]  /*3690*/  FADD.FTZ R22, R22, R21 ;  /* 0x0000001516167221 */ /* 0x000fe20000010000 */
[----:B------:R-:W-:-:S03]  /*36a0*/  @!P1 PRMT R160, RZ, 0x654, R160 ;  /* 0x00000654ffa09816 */ /* 0x000fc600000000a0 */
[----:B------:R-:W-:Y:S01]  /*36b0*/  FADD.FTZ R23, R23, R22 ;  /* 0x0000001617177221 */ /* 0x000fe20000010000 */
[----:B------:R-:W-:Y:S08]  /*36c0*/  MUFU.EX2 R184, R184 ;  /* 0x000000b800b87308 */ /* 0x000ff00000000800 */
[----:B------:R-:W1:Y:S01]  /*36d0*/  MUFU.EX2 R191, R191 ;  /* 0x000000bf00bf7308 */ /* 0x000e620000000800 */
[----:B---3--:R-:W-:Y:S01]  /*36e0*/  F2FP.F16.F32.PACK_AB R155, R161, R158 ;  /* 0x0000009ea19b723e */ /* 0x008fe200000000ff */
[----:B------:R0:W-:Y:S01]  /*36f0*/  BAR.SYNC.DEFER_BLOCKING R15, 0x100 ;  /* 0x0004000f0000751d */ /* 0x0001e20000010000 */
[----:B------:R-:W-:-:S04]  /*3700*/  FADD.FTZ R158, R158, R159 ;  /* 0x0000009f9e9e7221 */ /* 0x000fc80000010000 */
[----:B------:R-:W-:Y:S01]  /*3710*/  FADD.FTZ R161, R161, R158 ;  /* 0x0000009ea1a17221 */ /* 0x000fe20000010000 */
[----:B------:R-:W-:Y:S08]  /*3720*/  MUFU.EX2 R186, R186 ;  /* 0x000000ba00ba7308 */ /* 0x000ff00000000800 */
[----:B------:R-:W-:Y:S08]  /*3730*/  MUFU.EX2 R193, R193 ;  /* 0x000000c100c17308 */ /* 0x000ff00000000800 */
[----:B------:R-:W-:Y:S01]  /*3740*/  MUFU.EX2 R192, R192 ;  /* 0x000000c000c07308 */ /* 0x000fe20000000800 */
[----:B--2---:R-:W-:-:S06]  /*3750*/  WARPGROUP.ARRIVE ;  /* 0x00000000000079c5 */ /* 0x004fcc0000000000 */
[----:B------:R-:W-:Y:S01]  /*3760*/  HGMMA.64x256x16.F32 R24, R152, gdesc[UR8].tnspB, RZ, !UPT, gsb0 ;  /* 0x43e0000898187df0 */ /* 0x000fe2000c0008ff */
[----:B------:R-:W2:Y:S01]  /*3770*/  MUFU.EX2 R195, R195 ;  /* 0x000000c300c37308 */ /* 0x000ea20000000800 */
[----:B------:R-:W-:Y:S01]  /*3780*/  UIADD3 UR10, UR7, 0x80, URZ ;  /* 0x00000080070a7890 */ /* 0x000fe2000fffe03f */
[----:B------:R-:W-:-:S06]  /*3790*/  UMOV UR11, 0x40000040 ;  /* 0x40000040000b7882 */ /* 0x000fcc0000000000 */
[----:B------:R-:W-:Y:S08]  /*37a0*/  MUFU.EX2 R194, R194 ;  /* 0x000000c200c27308 */ /* 0x000ff00000000800 */
[----:B------:R-:W3:Y:S08]  /*37b0*/  MUFU.EX2 R197, R197 ;  /* 0x000000c500c57308 */ /* 0x000ef00000000800 */
[----:B------:R-:W-:Y:S08]  /*37c0*/  MUFU.EX2 R198, R198 ;  /* 0x000000c600c67308 */ /* 0x000ff00000000800 */
[----:B------:R-:W4:Y:S08]  /*37d0*/  MUFU.EX2 R199, R199 ;  /* 0x000000c700c77308 */ /* 0x000f300000000800 */
[----:B------:R-:W-:Y:S08]  /*37e0*/  MUFU.EX2 R200, R200 ;  /* 0x000000c800c87308 */ /* 0x000ff00000000800 */
[----:B------:R-:W-:Y:S08]  /*37f0*/  MUFU.EX2 R201, R201 ;  /* 0x000000c900c97308 */ /* 0x000ff00000000800 */
[----:B------:R-:W-:Y:S08]  /*3800*/  MUFU.EX2 R203, R203 ;  /* 0x000000cb00cb7308 */ /* 0x000ff00000000800 */
[----:B------:R-:W5:Y:S08]  /*3810*/  MUFU.EX2 R204, R204 ;  /* 0x000000cc00cc7308 */ /* 0x000f700000000800 */
[----:B------:R-:W-:Y:S08]  /*3820*/  MUFU.EX2 R205, R205 ;  /* 0x000000cd00cd7308 */ /* 0x000ff00000000800 */
[----:B------:R-:W0:Y:S08]  /*3830*/  MUFU.EX2 R206, R206 ;  /* 0x000000ce00ce7308 */ /* 0x000e300000000800 */
[----:B------:R-:W-:Y:S08]  /*3840*/  MUFU.EX2 R179, R179 ;  /* 0x000000b300b37308 */ /* 0x000ff00000000800 */
[----:B------:R-:W0:Y:S08]  /*3850*/  MUFU.EX2 R208, R208 ;  /* 0x000000d000d07308 */ /* 0x000e300000000800 */
[----:B------:R-:W-:Y:S08]  /*3860*/  MUFU.EX2 R165, R165 ;  /* 0x000000a500a57308 */ /* 0x000ff00000000800 */
[----:B------:R-:W-:Y:S08]  /*3870*/  MUFU.EX2 R210, R210 ;  /* 0x000000d200d27308 */ /* 0x000ff00000000800 */
[----:B------:R-:W-:Y:S08]  /*3880*/  MUFU.EX2 R163, R163 ;  /* 0x000000a300a37308 */ /* 0x000ff00000000800 */
[----:B------:R-:W0:Y:S08]  /*3890*/  MUFU.EX2 R164, R164 ;  /* 0x000000a400a47308 */ /* 0x000e300000000800 */
        /* <DEDUP_REMOVED lines=16> */
[----:B------:R-:W-:Y:S01]  /*39a0*/  MUFU.EX2 R174, R174 ;  /* 0x000000ae00ae7308 */ /* 0x000fe20000000800 */
[----:B------:R-:W-:-:S02]  /*39b0*/  WARPGROUP.DEPBAR.LE gsb0, 0x0 ;  /* 0x00008000000079c5 */ /* 0x000fc40000010000 */
[----:B-1----:R-:W-:-:S05]  /*39c0*/  F2FP.F16.F32.PACK_AB R152, R191, R184 ;  /* 0x000000b8bf98723e */ /* 0x002fca00000000ff */
[----:B------:R-:W1:Y:S01]  /*39d0*/  MUFU.EX2 R175, R175 ;  /* 0x000000af00af7308 */ /* 0x000e620000000800 */
[----:B--2---:R-:W-:Y:S01]  /*39e0*/  F2FP.F16.F32.PACK_AB R153, R195, R192 ;  /* 0x000000c0c399723e */ /* 0x004fe200000000ff */
[----:B------:R-:W-:Y:S01]  /*39f0*/  FADD.FTZ R184, R184, R23 ;  /* 0x00000017b8b87221 */ /* 0x000fe20000010000 */
[----:B------:R-:W-:Y:S01]  /*3a00*/  F2FP.F16.F32.PACK_AB R154, R193, R186 ;  /* 0x000000bac19a723e */ /* 0x000fe200000000ff */
[----:B------:R-:W-:Y:S01]  /*3a10*/  FADD.FTZ R192, R192, R161 ;  /* 0x000000a1c0c07221 */ /* 0x000fe20000010000 */
[----:B---3--:R-:W-:Y:S01]  /*3a20*/  F2FP.F16.F32.PACK_AB R155, R197, R194 ;  /* 0x000000c2c59b723e */ /* 0x008fe200000000ff */
[----:B------:R-:W-:Y:S02]  /*3a30*/  FADD.FTZ R191, R191, R184 ;  /* 0x000000b8bfbf7221 */ /* 0x000fe40000010000 */
[----:B------:R-:W-:Y:S01]  /*3a40*/  FADD.FTZ R195, R195, R192 ;  /* 0x000000c0c3c37221 */ /* 0x000fe20000010000 */
[----:B------:R-:W-:Y:S01]  /*3a50*/  WARPGROUP.ARRIVE ;  /* 0x00000000000079c5 */ /* 0x000fe20000000000 */
[----:B------:R-:W-:-:S02]  /*3a60*/  FADD.FTZ R186, R186, R191 ;  /* 0x000000bfbaba7221 */ /* 0x000fc40000010000 */
[----:B------:R-:W-:Y:S02]  /*3a70*/  FADD.FTZ R194, R194, R195 ;  /* 0x000000c3c2c27221 */ /* 0x000fe40000010000 */
[----:B------:R-:W-:Y:S01]  /*3a80*/  FADD.FTZ R193, R193, R186 ;  /* 0x000000bac1c17221 */ /* 0x000fe20000010000 */
[----:B------:R-:W-:Y:S01]  /*3a90*/  HGMMA.64x256x16.F32 R24, R152, gdesc[UR8].tnspB, R24, gsb0 ;  /* 0x43e0000898187df0 */ /* 0x000fe20008000818 */
[----:B------:R-:W-:Y:S01]  /*3aa0*/  UIADD3 UR10, UR7, 0x100, URZ ;  /* 0x00000100070a7890 */ /* 0x000fe2000fffe03f */
[----:B------:R-:W-:Y:S01]  /*3ab0*/  FADD.FTZ R194, R197, R194 ;  /* 0x000000c2c5c27221 */ /* 0x000fe20000010000 */
[----:B------:R-:W-:Y:S01]  /*3ac0*/  UMOV UR11, 0x40000040 ;  /* 0x40000040000b7882 */ /* 0x000fe20000000000 */
[----:B------:R-:W-:Y:S02]  /*3ad0*/  WARPGROUP.DEPBAR.LE gsb0, 0x0 ;  /* 0x00008000000079c5 */ /* 0x000fe40000010000 */
[----:B----4-:R-:W-:Y:S01]  /*3ae0*/  F2FP.F16.F32.PACK_AB R152, R199, R198 ;  /* 0x000000c6c798723e */ /* 0x010fe200000000ff */
[----:B------:R-:W-:Y:S01]  /*3af0*/  FADD.FTZ R198, R198, R193 ;  /* 0x000000c1c6c67221 */ /* 0x000fe20000010000 */
[----:B-----5:R-:W-:Y:S01]  /*3b00*/  F2FP.F16.F32.PACK_AB R153, R204, R203 ;  /* 0x000000cbcc99723e */ /* 0x020fe200000000ff */
[----:B------:R-:W-:Y:S01]  /*3b10*/  FADD.FTZ R203, R203, R194 ;  /* 0x000000c2cbcb7221 */ /* 0x000fe20000010000 */
[----:B------:R-:W-:Y:S01]  /*3b20*/  F2FP.F16.F32.PACK_AB R154, R201, R200 ;  /* 0x000000c8c99a723e */ /* 0x000fe200000000ff */
[----:B------:R-:W-:Y:S01]  /*3b30*/  FADD.FTZ R199, R199, R198 ;  /* 0x000000c6c7c77221 */ /* 0x000fe20000010000 */
[----:B0-----:R-:W-:Y:S01]  /*3b40*/  F2FP.F16.F32.PACK_AB R155, R206, R205 ;  /* 0x000000cdce9b723e */ /* 0x001fe200000000ff */
[----:B------:R-:W-:-:S02]  /*3b50*/  FADD.FTZ R204, R204, R203 ;  /* 0x000000cbcccc7221 */ /* 0x000fc40000010000 */
[----:B------:R-:W-:Y:S01]  /*3b60*/  FADD.FTZ R200, R200, R199 ;  /* 0x000000c7c8c87221 */ /* 0x000fe20000010000 */
[----:B------:R-:W-:Y:S01]  /*3b70*/  WARPGROUP.ARRIVE ;  /* 0x00000000000079c5 */ /* 0x000fe20000000000 */
[----:B------:R-:W-:Y:S02]  /*3b80*/  FADD.FTZ R205, R205, R204 ;  /* 0x000000cccdcd7221 */ /* 0x000fe40000010000 */
[----:B------:R-:W-:Y:S02]  /*3b90*/  FADD.FTZ R200, R201, R200 ;  /* 0x000000c8c9c87221 */ /* 0x000fe40000010000 */
[----:B------:R-:W-:-:S07]  /*3ba0*/  FADD.FTZ R206, R206, R205 ;  /* 0x000000cdcece7221 */ /* 0x000fce0000010000 */
[----:B------:R-:W-:Y:S01]  /*3bb0*/  HGMMA.64x256x16.F32 R24, R152, gdesc[UR8].tnspB, R24, gsb0 ;  /* 0x43e0000898187df0 */ /* 0x000fe20008000818 */
[----:B------:R-:W-:Y:S01]  /*3bc0*/  UIADD3 UR10, UR7, 0x180, URZ ;  /* 0x00000180070a7890 */ /* 0x000fe2000fffe03f */
[----:B------:R-:W-:Y:S01]  /*3bd0*/  UMOV UR11, 0x40000040 ;  /* 0x40000040000b7882 */ /* 0x000fe20000000000 */
[----:B------:R-:W-:Y:S02]  /*3be0*/  WARPGROUP.DEPBAR.LE gsb0, 0x0 ;  /* 0x00008000000079c5 */ /* 0x000fe40000010000 */
[----:B------:R-:W-:Y:S01]  /*3bf0*/  F2FP.F16.F32.PACK_AB R152, R208, R179 ;  /* 0x000000b3d098723e */ /* 0x000fe200000000ff */
[----:B------:R-:W-:Y:S01]  /*3c00*/  FADD.FTZ R179, R179, R200 ;  /* 0x000000c8b3b37221 */ /* 0x000fe20000010000 */
[----:B------:R-:W-:Y:S01]  /*3c10*/  F2FP.F16.F32.PACK_AB R153, R164, R163 ;  /* 0x000000a3a499723e */ /* 0x000fe200000000ff */
[----:B------:R-:W-:Y:S01]  /*3c20*/  FADD.FTZ R163, R163, R206 ;  /* 0x000000cea3a37221 */ /* 0x000fe20000010000 */
[----:B------:R-:W-:Y:S01]  /*3c30*/  F2FP.F16.F32.PACK_AB R154, R210, R165 ;  /* 0x000000a5d29a723e */ /* 0x000fe200000000ff */
[----:B------:R-:W-:Y:S01]  /*3c40*/  FADD.FTZ R208, R208, R179 ;  /* 0x000000b3d0d07221 */ /* 0x000fe20000010000 */
[----:B------:R-:W-:Y:S01]  /*3c50*/  F2FP.F16.F32.PACK_AB R155, R181, R180 ;  /* 0x000000b4b59b723e */ /* 0x000fe200000000ff */
[----:B------:R-:W-:-:S02]  /*3c60*/  FADD.FTZ R163, R164, R163 ;  /* 0x000000a3a4a37221 */ /* 0x000fc40000010000 */
[----:B------:R-:W-:Y:S01]  /*3c70*/  FADD.FTZ R165, R165, R208 ;  /* 0x000000d0a5a57221 */ /* 0x000fe20000010000 */
[----:B------:R-:W-:Y:S01]  /*3c80*/  WARPGROUP.ARRIVE ;  /* 0x00000000000079c5 */ /* 0x000fe20000000000 */
[----:B------:R-:W-:Y:S02]  /*3c90*/  FADD.FTZ R180, R180, R163 ;  /* 0x000000a3b4b47221 */ /* 0x000fe40000010000 */
[----:B------:R-:W-:Y:S02]  /*3ca0*/  FADD.FTZ R210, R210, R165 ;  /* 0x000000a5d2d27221 */ /* 0x000fe40000010000 */
[----:B------:R-:W-:-:S08]  /*3cb0*/  FADD.FTZ R181, R181, R180 ;  /* 0x000000b4b5b57221 */ /* 0x000fd00000010000 */
        /* <DEDUP_REMOVED lines=19> */
[----:B------:R-:W-:Y:S01]  /*3df0*/  R2UR UR7, R17 ;  /* 0x00000000110772ca */ /* 0x000fe200000e0000 */
[----:B------:R-:W-:-:S12]  /*3e00*/  UMOV UR11, 0x40000040 ;  /* 0x40000040000b7882 */ /* 0x000fd80000000000 */
[----:B------:R-:W-:-:S06]  /*3e10*/  UISETP.GE.AND UP0, UPT, UR60, UR7, UPT ;  /* 0x000000073c00728c */ /* 0x000fcc000bf06270 */
[----:B------:R-:W-:Y:S01]  /*3e20*/  PLOP3.LUT P2, PT, PT, PT, UP0, 0x80, 0x0 ;  /* 0x000000000000781c */ /* 0x000fe20003f4f008 */
[----:B------:R-:W-:Y:S02]  /*3e30*/  WARPGROUP.DEPBAR.LE gsb0, 0x0 ;  /* 0x00008000000079c5 */ /* 0x000fe40000010000 */
[----:B------:R-:W-:Y:S01]  /*3e40*/  F2FP.F16.F32.PACK_AB R152, R187, R162 ;  /* 0x000000a2bb98723e */ /* 0x000fe200000000ff */
[----:B------:R-:W-:Y:S01]  /*3e50*/  FADD.FTZ R162, R162, R169 ;  /* 0x000000a9a2a27221 */ /* 0x000fe20000010000 */
[----:B------:R-:W-:Y:S01]  /*3e60*/  F2FP.F16.F32.PACK_AB R153, R173, R172 ;  /* 0x000000acad99723e */ /* 0x000fe200000000ff */
[----:B------:R-:W-:Y:S01]  /*3e70*/  FADD.FTZ R172, R172, R185 ;  /* 0x000000b9acac7221 */ /* 0x000fe20000010000 */
[----:B------:R-:W-:Y:S01]  /*3e80*/  F2FP.F16.F32.PACK_AB R154, R171, R170 ;  /* 0x000000aaab9a723e */ /* 0x000fe200000000ff */
[----:B------:R-:W-:Y:S01]  /*3e90*/  FADD.FTZ R187, R187, R162 ;  /* 0x000000a2bbbb7221 */ /* 0x000fe20000010000 */
[----:B-1----:R-:W-:Y:S01]  /*3ea0*/  F2FP.F16.F32.PACK_AB R155, R175, R174 ;  /* 0x000000aeaf9b723e */ /* 0x002fe200000000ff */
[----:B------:R-:W-:-:S02]  /*3eb0*/  FADD.FTZ R173, R173, R172 ;  /* 0x000000acadad7221 */ /* 0x000fc40000010000 */
[----:B------:R-:W-:Y:S01]  /*3ec0*/  FADD.FTZ R20, R170, R187 ;  /* 0x000000bbaa147221 */ /* 0x000fe20000010000 */
[----:B------:R-:W-:Y:S01]  /*3ed0*/  WARPGROUP.ARRIVE ;  /* 0x00000000000079c5 */ /* 0x000fe20000000000 */
[----:B------:R-:W-:Y:S02]  /*3ee0*/  FADD.FTZ R174, R174, R173 ;  /* 0x000000adaeae7221 */ /* 0x000fe40000010000 */
[----:B------:R-:W-:Y:S02]  /*3ef0*/  FADD.FTZ R20, R171, R20 ;  /* 0x00000014ab147221 */ /* 0x000fe40000010000 */
[----:B------:R-:W-:Y:S01]  /*3f00*/  FADD.FTZ R21, R175, R174 ;  /* 0x000000aeaf157221 */ /* 0x000fe20000010000 */
[----:B------:R-:W-:Y:S03]  /*3f10*/  HGMMA.64x256x16.F32 R24, R152, gdesc[UR8].tnspB, R24, gsb0 ;  /* 0x43e0000898187df0 */ /* 0x000fe60008000818 */
[----:B------:R-:W-:-:S02]  /*3f20*/  WARPGROUP.DEPBAR.LE gsb0, 0x0 ;  /* 0x00008000000079c5 */ /* 0x000fc40000010000 */
[----:B------:R0:W-:Y:S01]  /*3f30*/  @!P1 SYNCS.ARRIVE.TRANS64.RED.A1T0 RZ, [R160+URZ], RZ ;  /* 0x000000ffa0ff99a7 */ /* 0x0001e2000810043f */
[----:B------:R-:W-:Y:S05]  /*3f40*/  @!P2 BRA `(.L_x_187) ;  /* 0x0000002800d0a947 */ /* 0x000fea0003800000 */
[----:B------:R-:W-:Y:S01]  /*3f50*/  UMOV UR6, URZ ;  /* 0x0000003f00067c82 */ /* 0x000fe20008000000 */
[----:B------:R-:W-:Y:S01]  /*3f60*/  IMAD.MOV.U32 R23, RZ, RZ, R196 ;  /* 0x000000ffff177224 */ /* 0x000fe200078e00c4 */
[----:B------:R-:W-:Y:S01]  /*3f70*/  MOV R203, UR60 ;  /* 0x0000003c00cb7c02 */ /* 0x000fe20008000f00 */
[----:B------:R-:W-:Y:S01]  /*3f80*/  IMAD.MOV.U32 R22, RZ, RZ, R189 ;  /* 0x000000ffff167224 */ /* 0x000fe200078e00bd */
[----:B------:R-:W-:Y:S01]  /*3f90*/  UMOV UR60, URZ ;  /* 0x0000003f003c7c82 */ /* 0x000fe20008000000 */
[----:B------:R-:W-:Y:S01]  /*3fa0*/  IMAD.U32 R204, RZ, RZ, UR6 ;  /* 0x00000006ffcc7e24 */ /* 0x000fe2000f8e00ff */
[----:B------:R-:W-:-:S06]  /*3fb0*/  ULDC UR61, c[0x0][0xad0] ;  /* 0x0002b400003d7ab9 */ /* 0x000fcc0000000800 */
.L_x_196:
[----:B------:R-:W-:Y:S01]  /*3fc0*/  R2UR UR6, R203 ;  /* 0x00000000cb0672ca */ /* 0x000fe200000e0000 */
[----:B------:R-:W-:Y:S01]  /*3fd0*/  UIADD3 UR60, UR60, 0x1, URZ ;  /* 0x000000013c3c7890 */ /* 0x000fe2000fffe03f */
[----:B------:R-:W-:Y:S02]  /*3fe0*/  R2UR UR7, R204 ;  /* 0x00000000cc0772ca */ /* 0x000fe400000e0000 */
[----:B------:R-:W-:Y:S01]  /*3ff0*/  R2UR UR10, R17 ;  /* 0x00000000110a72ca */ /* 0x000fe200000e0000 */
[----:B------:R-:W-:-:S04]  /*4000*/  UISETP.NE.AND UP0, UPT, UR60, 0x2, UPT ;  /* 0x000000023c00788c */ /* 0x000fc8000bf05270 */
[----:B------:R-:W-:-:S04]  /*4010*/  USEL UR60, UR60, URZ, UP0 ;  /* 0x0000003f3c3c7287 */ /* 0x000fc80008000000 */
[----:B------:R-:W-:Y:S01]  /*4020*/  IMAD.U32 R152, RZ, RZ, UR6 ;  /* 0x00000006ff987e24 */ /* 0x000fe2000f8e00ff */
[----:B------:R-:W-:-:S04]  /*4030*/  UIADD3 UR6, UR6, -0x1, URZ ;  /* 0xffffffff06067890 */ /* 0x000fc8000fffe03f */
[----:B------:R-:W-:Y:S02]  /*4040*/  ISETP.GT.AND P2, PT, R152, UR10, PT ;  /* 0x0000000a98007c0c */ /* 0x000fe4000bf44270 */
[----:B------:R-:W-:Y:S01]  /*4050*/  IMAD.U32 R203, RZ, RZ, UR6 ;  /* 0x00000006ffcb7e24 */ /* 0x000fe2000f8e00ff */
[----:B------:R-:W-:-:S04]  /*4060*/  USEL UR6, URZ, 0x1, UP0 ;  /* 0x000000013f067887 */ /* 0x000fc80008000000 */
[----:B------:R-:W-:-:S06]  /*4070*/  ULOP3.LUT UR7, UR7, UR6, URZ, 0x3c, !UPT ;  /* 0x0000000607077292 */ /* 0x000fcc000f8e3c3f */
[----:B------:R-:W-:Y:S01]  /*4080*/  IMAD.U32 R204, RZ, RZ, UR7 ;  /* 0x00000007ffcc7e24 */ /* 0x000fe2000f8e00ff */
[----:B-1----:R-:W-:Y:S06]  /*4090*/  @!P0 BRA `(.L_x_188) ;  /* 0x0000000000048947 */ /* 0x002fec0003800000 */
[----:B------:R-:W-:Y:S01]  /*40a0*/  BPT.TRAP 0x1 ;  /* 0x000000040000795c */ /* 0x000fe20000300000 */
.L_x_188:
[----:B------:R-:W-:Y:S02]  /*40b0*/  R2UR UR6, R16 ;  /* 0x00000000100672ca */ /* 0x000fe400000e0000 */
[----:B------:R-:W-:-:S11]  /*40c0*/  R2UR UR7, R204 ;  /* 0x00000000cc0772ca */ /* 0x000fd600000e0000 */
[----:B------:R-:W-:Y:S02]  /*40d0*/  ULEA UR6, UR60, UR6, 0x3 ;  /* 0x000000063c067291 */ /* 0x000fe4000f8e183f */
[----:B------:R-:W-:-:S04]  /*40e0*/  IMAD.U32 R200, RZ, RZ, UR7 ;  /* 0x00000007ffc87e24 */ /* 0x000fc8000f8e00ff */
[----:B------:R-:W-:Y:S01]  /*40f0*/  IMAD.U32 R212, RZ, RZ, UR6 ;  /* 0x00000006ffd47e24 */ /* 0x000fe2000f8e00ff */
[----:B------:R-:W-:-:S04]  /*4100*/  SHF.L.U32 R200, R200, 0x1f, RZ ;  /* 0x0000001fc8c87819 */ /* 0x000fc800000006ff */
[----:B------:R1:W2:Y:S01]  /*4110*/  SYNCS.PHASECHK.TRANS64.TRYWAIT P3, [UR6+0x32430], R200 ;  /* 0x032430c8ff0075a7 */ /* 0x0002a20008060146 */
[----:B------:R-:W-:Y:S05]  /*4120*/  @!P0 BRA `(.L_x_189) ;  /* 0x0000000000048947 */ /* 0x000fea0003800000 */
[----:B------:R-:W-:Y:S01]  /*4130*/  BPT.TRAP 0x1 ;  /* 0x000000040000795c */ /* 0x000fe20000300000 */
.L_x_189:
[----:B--2---:R-:W-:Y:S05]  /*4140*/  @P3 BRA `(.L_x_190) ;  /* 0x00000000000c3947 */ /* 0x004fea0003800000 */
[----:B------:R-:W-:-:S13]  /*4150*/  R2UR UR6, R212 ;  /* 0x00000000d40672ca */ /* 0x000fda00000e0000 */
[----:B------:R-:W2:Y:S02]  /*4160*/  SYNCS.PHASECHK.TRANS64.TRYWAIT P3, [UR6+0x32430], R200 ;  /* 0x032430c8ff0075a7 */ /* 0x000ea40008060146 */
[----:B--2---:R-:W-:Y:S05]  /*4170*/  @!P3 BRA `(.L_x_191) ;  /* 0x000000a40078b947 */ /* 0x004fea0003800000 */
.L_x_190:
[----:B------:R-:W-:Y:S01]  /*4180*/  R2UR UR6, R0 ;  /* 0x00000000000672ca */ /* 0x000fe200000e0000 */
[----:B0-2---:R-:W-:Y:S01]  /*4190*/  WARPGROUP.ARRIVE ;  /* 0x00000000000079c5 */ /* 0x005fe20000000000 */
[----:B------:R-:W-:Y:S01]  /*41a0*/  MOV R201, UR21 ;  /* 0x0000001500c97c02 */ /* 0x000fe20008000f00 */
[----:B------:R-:W-:Y:S01]  /*41b0*/  UMOV UR23, 0x40000040 ;  /* 0x4000004000177882 */ /* 0x000fe20000000000 */
[----:B------:R-:W-:Y:S01]  /*41c0*/  MOV R205, UR20 ;  /* 0x0000001400cd7c02 */ /* 0x000fe20008000f00 */
[----:B------:R-:W-:Y:S01]  /*41d0*/  UMOV UR19, 0x40000040 ;  /* 0x4000004000137882 */ /* 0x000fe20000000000 */
[----:B------:R-:W-:Y:S01]  /*41e0*/  R2UR UR20, R2 ;  /* 0x00000000021472ca */ /* 0x000fe200000e0000 */
[----:B------:R-:W-:Y:S01]  /*41f0*/  UMOV UR15, 0x40000040 ;  /* 0x40000040000f7882 */ /* 0x000fe20000000000 */
[----:B------:R-:W-:Y:S01]  /*4200*/  R2UR UR21, R3 ;  /* 0x00000000031572ca */ /* 0x000fe200000e0000 */
[----:B------:R-:W-:Y:S01]  /*4210*/  UMOV UR11, 0x40000040 ;  /* 0x40000040000b7882 */ /* 0x000fe20000000000 */
[----:B------:R-:W-:-:S02]  /*4220*/  MOV R206, UR17 ;  /* 0x0000001100ce7c02 */ /* 0x000fc40008000f00 */
[----:B------:R-:W-:Y:S01]  /*4230*/  MOV R207, UR16 ;  /* 0x0000001000cf7c02 */ /* 0x000fe20008000f00 */
[----:B------:R-:W-:Y:S01]  /*4240*/  UIMAD UR6, UR60, 0x300, UR6 ;  /* 0x000003003c0678a4 */ /* 0x000fe2000f8e0206 */
[----:B------:R-:W-:Y:S02]  /*4250*/  R2UR UR16, R4 ;  /* 0x00000000041072ca */ /* 0x000fe400000e0000 */
[----:B------:R-:W-:Y:S01]  /*4260*/  R2UR UR17, R5 ;  /* 0x00000000051172ca */ /* 0x000fe200000e0000 */
[----:B------:R-:W-:Y:S01]  /*4270*/  UIADD3 UR7, UR6, 0x2, URZ ;  /* 0x0000000206077890 */ /* 0x000fe2000fffe03f */
[----:B------:R-:W-:Y:S02]  /*4280*/  MOV R208, UR13 ;  /* 0x0000000d00d07c02 */ /* 0x000fe40008000f00 */
[----:B------:R-:W-:Y:S01]  /*4290*/  UMOV UR22, UR6 ;  /* 0x0000000600167c82 */ /* 0x000fe20008000000 */
[----:B------:R-:W-:Y:S01]  /*42a0*/  MOV R209, UR12 ;  /* 0x0000000c00d17c02 */ /* 0x000fe20008000f00 */
[----:B------:R-:W-:Y:S01]  /*42b0*/  HGMMA.64x96x16.F32 R152, gdesc[UR20], RZ, !UPT, gsb0 ;  /* 0x01600000149879f0 */ /* 0x000fe2000c0008ff */
[----:B------:R-:W-:Y:S01]  /*42c0*/  R2UR UR12, R6 ;  /* 0x00000000060c72ca */ /* 0x000fe200000e0000 */
[----:B------:R-:W-:Y:S01]  /*42d0*/  UMOV UR18, UR7 ;  /* 0x0000000700127c82 */ /* 0x000fe20008000000 */
[----:B------:R-:W-:Y:S01]  /*42e0*/  R2UR UR13, R7 ;  /* 0x00000000070d72ca */ /* 0x000fe200000e0000 */
[----:B------:R-:W-:Y:S01]  /*42f0*/  UIADD3 UR7, UR6, 0x4, URZ ;  /* 0x0000000406077890 */ /* 0x000fe2000fffe03f */
[----:B------:R-:W-:Y:S01]  /*4300*/  MOV R210, UR9 ;  /* 0x0000000900d27c02 */ /* 0x000fe20008000f00 */
[----:B------:R-:W-:Y:S01]  /*4310*/  UIADD3 UR6, UR6, 0x6, URZ ;  /* 0x0000000606067890 */ /* 0x000fe2000fffe03f */
[----:B------:R-:W-:-:S02]  /*4320*/  MOV R211, UR8 ;  /* 0x0000000800d37c02 */ /* 0x000fc40008000f00 */
[----:B------:R-:W-:Y:S02]  /*4330*/  R2UR UR8, R8 ;  /* 0x00000000080872ca */ /* 0x000fe400000e0000 */
[----:B------:R-:W-:Y:S01]  /*4340*/  UMOV UR14, UR7 ;  /* 0x00000007000e7c82 */ /* 0x000fe20008000000 */
[----:B------:R-:W-:Y:S01]  /*4350*/  R2UR UR9, R9 ;  /* 0x00000000090972ca */ /* 0x000fe200000e0000 */
[----:B------:R-:W-:Y:S01]  /*4360*/  UMOV UR10, UR6 ;  /* 0x00000006000a7c82 */ /* 0x000fe20008000000 */
[----:B------:R-:W-:Y:S02]  /*4370*/  R2UR UR21, R201 ;  /* 0x00000000c91572ca */ /* 0x000fe400000e0000 */
[----:B------:R-:W-:Y:S01]  /*4380*/  R2UR UR20, R205 ;  /* 0x00000000cd1472ca */ /* 0x000fe200000e0000 */
[----:B------:R-:W-:Y:S02]  /*4390*/  WARPGROUP.DEPBAR.LE gsb0, 0x0 ;  /* 0x00008000000079c5 */ /* 0x000fe40000010000 */
[----:B------:R-:W-:-:S06]  /*43a0*/  WARPGROUP.ARRIVE ;  /* 0x00000000000079c5 */ /* 0x000fcc0000000000 */
[----:B------:R-:W-:Y:S01]  /*43b0*/  HGMMA.64x96x16.F32 R152, gdesc[UR16], R152, gsb0 ;  /* 0x01600000109879f0 */ /* 0x000fe20008000898 */
        /* <DEDUP_REMOVED lines=13> */
[----:B------:R-:W-:-:S12]  /*4490*/  @!P0 BRA `(.L_x_192) ;  /* 0x0000000000048947 */ /* 0x000fd80003800000 */
[----:B------:R-:W-:Y:S01]  /*44a0*/  BPT.TRAP 0x1 ;  /* 0x000000040000795c */ /* 0x000fe20000300000 */
.L_x_192:
[----:B------:R-:W-:-:S13]  /*44b0*/  R2UR UR6, R212 ;  /* 0x00000000d40672ca */ /* 0x000fda00000e0000 */
[----:B------:R0:W2:Y:S01]  /*44c0*/  SYNCS.PHASECHK.TRANS64.TRYWAIT P3, [UR6+0x32450], R200 ;  /* 0x032450c8ff0075a7 */ /* 0x0000a20008060146 */
[----:B------:R-:W-:Y:S05]  /*44d0*/  @!P0 BRA `(.L_x_193) ;  /* 0x0000000000048947 */ /* 0x000fea0003800000 */
[----:B------:R-:W-:Y:S01]  /*44e0*/  BPT.TRAP 0x1 ;  /* 0x000000040000795c */ /* 0x000fe20000300000 */
.L_x_193:
[----:B--2---:R-:W-:Y:S05]  /*44f0*/  @P3 BRA `(.L_x_194) ;  /* 0x00000000000c3947 */ /* 0x004fea0003800000 */
[----:B------:R-:W-:-:S13]  /*4500*/  R2UR UR6, R212 ;  /* 0x00000000d40672ca */ /* 0x000fda00000e0000 */
[----:B------:R-:W2:Y:S02]  /*4510*/  SYNCS.PHASECHK.TRANS64.TRYWAIT P3, [UR6+0x32450], R200 ;  /* 0x032450c8ff0075a7 */ /* 0x000ea40008060146 */
[----:B--2---:R-:W-:Y:S05]  /*4520*/  @!P3 BRA `(.L_x_195) ;  /* 0x000000a000a8b947 */ /* 0x004fea0003800000 */
.L_x_194:
[----:B------:R-:W-:Y:S01]  /*4530*/  R2UR UR6, R14 ;  /* 0x000000000e0672ca */ /* 0x000fe200000e0000 */
[----:B------:R-:W-:Y:S01]  /*4540*/  WARPGROUP.ARRIVE ;  /* 0x00000000000079c5 */ /* 0x000fe20000000000 */
[----:B012---:R-:W-:Y:S01]  /*4550*/  MOV R200, UR49 ;  /* 0x0000003100c87c02 */ /* 0x007fe20008000f00 */
[----:B------:R-:W-:Y:S01]  /*4560*/  UMOV UR51, 0x40000040 ;  /* 0x4000004000337882 */ /* 0x000fe20000000000 */
[----:B------:R-:W-:Y:S01]  /*4570*/  MOV R201, UR48 ;  /* 0x0000003000c97c02 */ /* 0x000fe20008000f00 */
[----:B------:R-:W-:Y:S01]  /*4580*/  UMOV UR55, 0x40000040 ;  /* 0x4000004000377882 */ /* 0x000fe20000000000 */
[----:B------:R-:W-:Y:S01]  /*4590*/  R2UR UR48, R10 ;  /* 0x000000000a3072ca */ /* 0x000fe200000e0000 */
[----:B------:R-:W-:Y:S01]  /*45a0*/  UMOV UR7, 0x40000040 ;  /* 0x4000004000077882 */ /* 0x000fe20000000000 */
[----:B------:R-:W-:Y:S01]  /*45b0*/  R2UR UR49, R11 ;  /* 0x000000000b3172ca */ /* 0x000fe200000e0000 */
[----:B------:R-:W-:Y:S01]  /*45c0*/  UMOV UR11, 0x40000040 ;  /* 0x40000040000b7882 */ /* 0x000fe20000000000 */
[----:B------:R-:W-:Y:S01]  /*45d0*/  MOV R205, UR53 ;  /* 0x0000003500cd7c02 */ /* 0x000fe20008000f00 */
[----:B------:R-:W-:Y:S01]  /*45e0*/  UMOV UR15, 0x40000040 ;  /* 0x40000040000f7882 */ /* 0x000fe20000000000 */
[----:B------:R-:W-:Y:S01]  /*45f0*/  MOV R206, UR52 ;  /* 0x0000003400ce7c02 */ /* 0x000fe20008000f00 */
[----:B------:R-:W-:Y:S01]  /*4600*/  UIMAD UR58, UR60, 0xc00, UR6 ;  /* 0x00000c003c3a78a4 */ /* 0x000fe2000f8e0206 */
[----:B------:R-:W-:Y:S01]  /*4610*/  R2UR UR52, R12 ;  /* 0x000000000c3472ca */ /* 0x000fe200000e0000 */
[----:B------:R-:W-:Y:S01]  /*4620*/  UMOV UR19, 0x40000040 ;  /* 0x4000004000137882 */ /* 0x000fe20000000000 */
[----:B------:R-:W-:Y:S01]  /*4630*/  R2UR UR53, R13 ;  /* 0x000000000d3572ca */ /* 0x000fe200000e0000 */
[----:B------:R-:W-:-:S02]  /*4640*/  UIADD3 UR6, UR58, 0x2, URZ ;  /* 0x000000023a067890 */ /* 0x000fc4000fffe03f */
[----:B------:R-:W-:Y:S02]  /*4650*/  UIADD3 UR10, UR58, 0x6, URZ ;  /* 0x000000063a0a7890 */ /* 0x000fe4000fffe03f */
[----:B------:R-:W-:Y:S01]  /*4660*/  UMOV UR50, UR58 ;  /* 0x0000003a00327c82 */ /* 0x000fe20008000000 */
[----:B------:R-:W-:Y:S01]  /*4670*/  UIADD3 UR14, UR58, 0x300, URZ ;  /* 0x000003003a0e7890 */ /* 0x000fe2000fffe03f */
[----:B------:R-:W-:Y:S01]  /*4680*/  HGMMA.64x96x16.F32 R152, gdesc[UR48], R152, gsb0 ;  /* 0x01600000309879f0 */ /* 0x000fe20008000898 */
[----:B------:R-:W-:Y:S01]  /*4690*/  UMOV UR54, UR6 ;  /* 0x0000000600367c82 */ /* 0x000fe20008000000 */
[----:B------:R-:W-:Y:S01]  /*46a0*/  UIADD3 UR6, UR58, 0x4, URZ ;  /* 0x000000043a067890 */ /* 0x000fe2000fffe03f */
[----:B------:R-:W-:Y:S01]  /*46b0*/  R2UR UR49, R200 ;  /* 0x00000000c83172ca */ /* 0x000fe200000e0000 */
[----:B------:R-:W-:Y:S01]  /*46c0*/  UIADD3 UR18, UR58, 0x302, URZ ;  /* 0x000003023a127890 */ /* 0x000fe2000fffe03f */
[----:B------:R-:W-:Y:S01]  /*46d0*/  R2UR UR48, R201 ;  /* 0x00000000c93072ca */ /* 0x000fe200000e0000 */
[----:B------:R-:W-:Y:S01]  /*46e0*/  UIADD3 UR22, UR58, 0x304, URZ ;  /* 0x000003043a167890 */ /* 0x000fe2000fffe03f */
[----:B------:R-:W-:Y:S01]  /*46f0*/  UMOV UR23, 0x40000040 ;  /* 0x4000004000177882 */ /* 0x000fe20000000000 */
        /* <DEDUP_REMOVED lines=14> */
[----:B------:R-:W-:Y:S01]  /*47e0*/  UMOV UR59, 0x40000040 ;  /* 0x40000040003b7882 */ /* 0x000fe20000000000 */
[----:B------:R-:W-:-:S02]  /*47f0*/  WARPGROUP.DEPBAR.LE gsb0, 0x0 ;  /* 0x00008000000079c5 */ /* 0x000fc40000010000 */
[----:B------:R-:W-:-:S06]  /*4800*/  WARPGROUP.ARRIVE ;  /* 0x00000000000079c5 */ /* 0x000fcc0000000000 */
[----:B------:R-:W-:Y:S01]  /*4810*/  HGMMA.64x96x16.F32 R152, gdesc[UR52], R152, gsb0 ;  /* 0x01600000349879f0 */ /* 0x000fe20008000898 */
[----:B------:R-:W-:Y:S01]  /*4820*/  R2UR UR53, R205 ;  /* 0x00000000cd3572ca */ /* 0x000fe200000e0000 */
[----:B------:R-:W-:Y:S01]  /*4830*/  UIADD3 UR54, UR58, 0x904, URZ ;  /* 0x000009043a367890 */ /* 0x000fe2000fffe03f */
[----:B------:R-:W-:Y:S01]  /*4840*/  R2UR UR52, R206 ;  /* 0x00000000ce3472ca */ /* 0x000fe200000e0000 */
[----:B------:R-:W-:Y:S01]  /*4850*/  UMOV UR55, 0x40000040 ;  /* 0x4000004000377882 */ /* 0x000fe20000000000 */
[----:B------:R-:W-:Y:S01]  /*4860*/  UIADD3 UR58, UR58, 0x906, URZ ;  /* 0x000009063a3a7890 */ /* 0x000fe2000fffe03f */
[----:B------:R-:W-:Y:S02]  /*4870*/  WARPGROUP.DEPBAR.LE gsb0, 0x0 ;  /* 0x00008000000079c5 */ /* 0x000fe40000010000 */
[----:B------:R-:W-:-:S06]  /*4880*/  WARPGROUP.ARRIVE ;  /* 0x00000000000079c5 */ /* 0x000fcc0000000000 */
[----:B------:R-:W-:Y:S01]  /*4890*/  HGMMA.64x96x16.F32 R152, gdesc[UR4], R152, gsb0 ;  /* 0x01600000049879f0 */ /* 0x000fe20008000898 */
[----:B------:R-:W-:Y:S01]  /*48a0*/  ULDC UR6, c[0x0][0xa80] ;  /* 0x0002a00000067ab9 */ /* 0x000fe20000000800 */
[----:B------:R-:W-:-:S13]  /*48b0*/  R2UR UR7, R202 ;  /* 0x00000000ca0772ca */ /* 0x000fda00000e0000 */
[----:B------:R-:W-:Y:S01]  /*48c0*/  UIMAD UR7, UR60, 0xc00, UR7 ;  /* 0x00000c003c0778a4 */ /* 0x000fe2000f8e0207 */
[----:B------:R-:W-:Y:S02]  /*48d0*/  WARPGROUP.DEPBAR.LE gsb0, 0x0 ;  /* 0x00008000000079c5 */ /* 0x000fe40000010000 */
[----:B------:R-:W-:-:S06]  /*48e0*/  WARPGROUP.ARRIVE ;  /* 0x00000000000079c5 */ /* 0x000fcc0000000000 */
[----:B------:R-:W-:Y:S01]  /*48f0*/  HGMMA.64x96x16.F32 R152, gdesc[UR8], R152, gsb0 ;  /* 0x01600000089879f0 */ /* 0x000fe20008000898 */
[----:B------:R-:W-:Y:S01]  /*4900*/  R2UR UR11, R212 ;  /* 0x00000000d40b72ca */ /* 0x000fe200000e0000 */
[----:B------:R-:W-:Y:S01]  /*4910*/  UMOV UR10, UR7 ;  /* 0x00000007000a7c82 */ /* 0x000fe20008000000 */
        /* <DEDUP_REMOVED lines=61> */
[----:B0-----:R-:W-:Y:S01]  /*4cf0*/  FMNMX.FTZ R185, R201, R22, !PT ;  /* 0x00000016c9b97209 */ /* 0x001fe20007810000 */
        /* <DEDUP_REMOVED lines=26> */
[----:B------:R-:W-:-:S03]  /*4ea0*/  FMUL.FTZ R198, R198, UR61 ;  /* 0x0000003dc6c67c20 */ /* 0x000fc60008410000 */
        /* <DEDUP_REMOVED lines=20> */
[----:B-1----:R-:W-:Y:S01]  /*4ff0*/  FMNMX.FTZ R208, R164, R207, !PT ;  /* 0x000000cfa4d07209 */ /* 0x002fe20007810000 */
[----:B------:R-:W-:-:S06]  /*5000*/  FMUL.FTZ R207, R199, UR61 ;  /* 0x0000003dc7cf7c20 */ /* 0x000fcc0008410000 */
[----:B------:R-:W1:Y:S01]  /*5010*/  MUFU.TANH R160, R160 ;  /* 0x000000a000a07308 */ /* 0x000e620000002400 */
[----:B--2---:R-:W-:Y:S01]  /*5020*/  FMNMX.FTZ R189, R159, R188, !PT ;  /* 0x000000bc9fbd7209 */ /* 0x004fe20007810000 */
[----:B------:R-:W-:-:S06]  /*5030*/  FMUL.FTZ R188, R193, UR61 ;  /* 0x0000003dc1bc7c20 */ /* 0x000fcc0008410000 */
        /* <DEDUP_REMOVED lines=18> */
[----:B--2---:R-:W-:-:S07]  /*5160*/  FMNMX.FTZ R192, R177, R192, !PT ;  /* 0x000000c0b1c07209 */ /* 0x004fce0007810000 */
[----:B------:R-:W2:Y:S01]  /*5170*/  MUFU.TANH R173, R173 ;  /* 0x000000ad00ad7308 */ /* 0x000ea20000002400 */
[----:B0-----:R-:W-:-:S07]  /*5180*/  FMNMX.FTZ R194, R168, R189, !PT ;  /* 0x000000bda8c27209 */ /* 0x001fce0007810000 */
[----:B------:R-:W0:Y:S01]  /*5190*/  MUFU.TANH R178, R178 ;  /* 0x000000b200b27308 */ /* 0x000e220000002400 */
[----:B-1----:R-:W-:Y:S01]  /*51a0*/  FMNMX.FTZ R189, R179, R192, !PT ;  /* 0x000000c0b3bd7209 */ /* 0x002fe20007810000 */
[----:B------:R-:W-:-:S06]  /*51b0*/  FMUL.FTZ R192, R196, UR61 ;  /* 0x0000003dc4c07c20 */ /* 0x000fcc0008410000 */
        /* <DEDUP_REMOVED lines=38> */
[----:B--2---:R-:W-:-:S05]  /*5420*/  FMNMX.FTZ R193, R194, R193, !PT ;  /* 0x000000c1c2c17209 */ /* 0x004fca0007810000 */
[----:B------:R-:W2:Y:S02]  /*5430*/  SHFL.BFLY PT, R208, R193, 0x2, 0x1f ;  /* 0x0c401f00c1d07f89 */ /* 0x000ea400000e0000 */
[----:B------:R-:W3:Y:S01]  /*5440*/  MUFU.TANH R207, R207 ;  /* 0x000000cf00cf7308 */ /* 0x000ee20000002400 */
[----:B0-----:R-:W-:-:S04]  /*5450*/  FMNMX.FTZ R189, R195, R196, !PT ;  /* 0x000000c4c3bd7209 */ /* 0x001fc80007810000 */
[----:B-1----:R-:W-:-:S04]  /*5460*/  FMNMX.FTZ R196, R198, R189, !PT ;  /* 0x000000bdc6c47209 */ /* 0x002fc80007810000 */
[----:B---3--:R-:W-:-:S05]  /*5470*/  FMNMX.FTZ R196, R207, R196, !PT ;  /* 0x000000c4cfc47209 */ /* 0x008fca0007810000 */
[----:B------:R-:W0:Y:S01]  /*5480*/  SHFL.BFLY PT, R197, R196, 0x2, 0x1f ;  /* 0x0c401f00c4c57f89 */ /* 0x000e2200000e0000 */
[----:B--2---:R-:W-:-:S05]  /*5490*/  FMNMX.FTZ R208, R193, R208, !PT ;  /* 0x000000d0c1d07209 */ /* 0x004fca0007810000 */
[----:B------:R-:W1:Y:S01]  /*54a0*/  SHFL.BFLY PT, R189, R208, 0x1, 0x1f ;  /* 0x0c201f00d0bd7f89 */ /* 0x000e6200000e0000 */
[----:B0-----:R-:W-:-:S05]  /*54b0*/  FMNMX.FTZ R199, R196, R197, !PT ;  /* 0x000000c5c4c77209 */ /* 0x001fca0007810000 */
[----:B------:R-:W0:Y:S01]  /*54c0*/  SHFL.BFLY PT, R210, R199, 0x1, 0x1f ;  /* 0x0c201f00c7d27f89 */ /* 0x000e2200000e0000 */
[----:B-1----:R-:W-:-:S05]  /*54d0*/  FMNMX.FTZ R189, R208, R189, !PT ;  /* 0x000000bdd0bd7209 */ /* 0x002fca0007810000 */
[C---:B------:R-:W-:Y:S01]  /*54e0*/  FADD.FTZ R22, -R189.reuse, R22 ;  /* 0x00000016bd167221 */ /* 0x040fe20000010100 */
[----:B------:R-:W-:-:S03]  /*54f0*/  FMUL.FTZ R209, R189, UR6 ;  /* 0x00000006bdd17c20 */ /* 0x000fc60008410000 */
[----:B------:R-:W-:Y:S01]  /*5500*/  FMUL.FTZ R193, R22, UR6 ;  /* 0x0000000616c17c20 */ /* 0x000fe20008410000 */
[--C-:B------:R-:W-:Y:S01]  /*5510*/  FFMA.FTZ R22, R201, UR6, -R209.reuse ;  /* 0x00000006c9167c23 */ /* 0x100fe200080108d1 */
[----:B------:R-:W-:Y:S02]  /*5520*/  IMAD.U32 R201, RZ, RZ, UR11 ;  /* 0x0000000bffc97e24 */ /* 0x000fe4000f8e00ff */
[--C-:B------:R-:W-:Y:S01]  /*5530*/  FFMA.FTZ R197, R152, UR6, -R209.reuse ;  /* 0x0000000698c57c23 */ /* 0x100fe200080108d1 */
[--C-:B------:R-:W-:Y:S01]  /*5540*/  FFMA.FTZ R155, R155, UR6, -R209.reuse ;  /* 0x000000069b9b7c23 */ /* 0x100fe200080108d1 */
[----:B------:R-:W-:Y:S01]  /*5550*/  UMOV UR11, 0x40000040 ;  /* 0x40000040000b7882 */ /* 0x000fe20000000000 */
[----:B------:R-:W-:Y:S01]  /*5560*/  @!P1 VIADD R152, R201, 0x32440 ;  /* 0x00032440c9989836 */ /* 0x000fe20000000000 */
[----:B------:R-:W1:Y:S01]  /*5570*/  MUFU.EX2 R193, R193 ;  /* 0x000000c100c17308 */ /* 0x000e620000000800 */
[--C-:B------:R-:W-:Y:S01]  /*5580*/  FFMA.FTZ R213, R158, UR6, -R209.reuse ;  /* 0x000000069ed57c23 */ /* 0x100fe200080108d1 */
[--C-:B------:R-:W-:Y:S01]  /*5590*/  FFMA.FTZ R158, R161, UR6, -R209.reuse ;  /* 0x00000006a19e7c23 */ /* 0x100fe200080108d1 */
[--C-:B------:R-:W-:Y:S01]  /*55a0*/  FFMA.FTZ R161, R163, UR6, -R209.reuse ;  /* 0x00000006a3a17c23 */ /* 0x100fe200080108d1 */
[----:B------:R-:W-:Y:S01]  /*55b0*/  @!P1 PRMT R152, RZ, 0x654, R152 ;  /* 0x00000654ff989816 */ /* 0x000fe20000000098 */
[--C-:B------:R-:W-:Y:S01]  /*55c0*/  FFMA.FTZ R156, R156, UR6, -R209.reuse ;  /* 0x000000069c9c7c23 */ /* 0x100fe200080108d1 */
[--C-:B------:R-:W-:Y:S01]  /*55d0*/  FFMA.FTZ R162, R162, UR6, -R209.reuse ;  /* 0x00000006a2a27c23 */ /* 0x100fe200080108d1 */
[----:B0-----:R-:W-:Y:S01]  /*55e0*/  FMNMX.FTZ R196, R199, R210, !PT ;  /* 0x000000d2c7c47209 */ /* 0x001fe20007810000 */
[--C-:B------:R-:W-:Y:S01]  /*55f0*/  FFMA.FTZ R210, R157, UR6, -R209.reuse ;  /* 0x000000069dd27c23 */ /* 0x100fe200080108d1 */
[----:B------:R-:W-:Y:S01]  /*5600*/  IADD3 R157, -R19, 0xb, RZ ;  /* 0x0000000b139d7810 */ /* 0x000fe20007ffe1ff */
[----:B------:R-:W-:Y:S01]  /*5610*/  MUFU.EX2 R22, R22 ;  /* 0x0000001600167308 */ /* 0x000fe20000000800 */
[----:B------:R-:W-:Y:S01]  /*5620*/  FFMA.FTZ R170, R170, UR6, -R209 ;  /* 0x00000006aaaa7c23 */ /* 0x000fe200080108d1 */
[C---:B------:R-:W-:Y:S01]  /*5630*/  FADD.FTZ R23, -R196.reuse, R23 ;  /* 0x00000017c4177221 */ /* 0x040fe20000010100 */
[----:B------:R-:W-:Y:S01]  /*5640*/  FMUL.FTZ R211, R196, UR6 ;  /* 0x00000006c4d37c20 */ /* 0x000fe20008410000 */
[----:B------:R2:W-:Y:S06]  /*5650*/  BAR.ARV R157, 0x100 ;  /* 0x0004009d0000751d */ /* 0x0005ec0000002000 */
[----:B------:R-:W-:Y:S01]  /*5660*/  FMUL.FTZ R208, R23, UR6 ;  /* 0x0000000617d07c20 */ /* 0x000fe20008410000 */
[--C-:B------:R-:W-:Y:S01]  /*5670*/  FFMA.FTZ R23, R154, UR6, -R211.reuse ;  /* 0x000000069a177c23 */ /* 0x100fe200080108d3 */
[--C-:B------:R-:W-:Y:S01]  /*5680*/  FFMA.FTZ R212, R153, UR6, -R211.reuse ;  /* 0x0000000699d47c23 */ /* 0x100fe200080108d3 */
[--C-:B------:R-:W-:Y:S01]  /*5690*/  FFMA.FTZ R200, R200, UR6, -R211.reuse ;  /* 0x00000006c8c87c23 */ /* 0x100fe200080108d3 */
[--C-:B------:R-:W-:Y:S01]  /*56a0*/  FFMA.FTZ R205, R205, UR6, -R211.reuse ;  /* 0x00000006cdcd7c23 */ /* 0x100fe200080108d3 */
[----:B------:R0:W-:Y:S01]  /*56b0*/  @!P1 SYNCS.ARRIVE.TRANS64.RED.A1T0 RZ, [R152+URZ], RZ ;  /* 0x000000ff98ff99a7 */ /* 0x0001e2000810043f */
[----:B------:R-:W3:Y:S01]  /*56c0*/  MUFU.EX2 R208, R208 ;  /* 0x000000d000d07308 */ /* 0x000ee20000000800 */
[-C--:B-1----:R-:W-:Y:S01]  /*56d0*/  FMUL.FTZ R24, R24, R193.reuse ;  /* 0x000000c118187220 */ /* 0x082fe20000410000 */
        /* <DEDUP_REMOVED lines=22> */
[----:B------:R-:W1:Y:S01]  /*5840*/  MUFU.EX2 R210, R210 ;  /* 0x000000d200d27308 */ /* 0x000e620000000800 */
        /* <DEDUP_REMOVED lines=15> */
[----:B------:R-:W4:Y:S01]  /*5940*/  MUFU.EX2 R212, R212 ;  /* 0x000000d400d47308 */ /* 0x000f220000000800 */
        /* <DEDUP_REMOVED lines=15> */
[----:B------:R-:W5:Y:S01]  /*5a40*/  MUFU.EX2 R205, R205 ;  /* 0x000000cd00cd7308 */ /* 0x000f620000000800 */
        /* <DEDUP_REMOVED lines=15> */
[-C--:B---3--:R-:W-:Y:S01]  /*5b40*/  FMUL.FTZ R26, R26, R208.reuse ;  /* 0x000000d01a1a7220 */ /* 0x088fe20000410000 */
        /* <DEDUP_REMOVED lines=63> */
[----:B0-----:R-:W-:Y:S01]  /*5f40*/  F2FP.F16.F32.PACK_AB R152, R197, R22 ;  /* 0x00000016c598723e */ /* 0x001fe200000000ff */
[--C-:B------:R-:W-:Y:S01]  /*5f50*/  FFMA.FTZ R159, R159, UR6, -R211.reuse ;  /* 0x000000069f9f7c23 */ /* 0x100fe200080108d3 */
[----:B-1----:R-:W-:Y:S01]  /*5f60*/  F2FP.F16.F32.PACK_AB R154, R210, R199 ;  /* 0x000000c7d29a723e */ /* 0x002fe200000000ff */
[--C-:B------:R-:W-:Y:S01]  /*5f70*/  FFMA.FTZ R160, R160, UR6, -R211.reuse ;  /* 0x00000006a0a07c23 */ /* 0x100fe200080108d3 */
[----:B----4-:R-:W-:Y:S01]  /*5f80*/  F2FP.F16.F32.PACK_AB R153, R212, R23 ;  /* 0x00000017d499723e */ /* 0x010fe200000000ff */
[--C-:B------:R-:W-:Y:S01]  /*5f90*/  FFMA.FTZ R163, R165, UR6, -R211.reuse ;  /* 0x00000006a5a37c23 */ /* 0x100fe200080108d3 */
[----:B-----5:R-:W-:Y:S01]  /*5fa0*/  F2FP.F16.F32.PACK_AB R155, R205, R200 ;  /* 0x000000c8cd9b723e */ /* 0x020fe200000000ff */
[----:B------:R2:W-:Y:S01]  /*5fb0*/  BAR.SYNC.DEFER_BLOCKING R15, 0x100 ;  /* 0x0004000f0000751d */ /* 0x0005e20000010000 */
[----:B------:R-:W-:Y:S01]  /*5fc0*/  FFMA.FTZ R214, R167, UR6, -R211 ;  /* 0x00000006a7d67c23 */ /* 0x000fe200080108d3 */
[--C-:B------:R-:W-:Y:S01]  /*5fd0*/  FFMA.FTZ R165, R164, UR6, -R209.reuse ;  /* 0x00000006a4a57c23 */ /* 0x100fe200080108d1 */
[--C-:B------:R-:W-:Y:S01]  /*5fe0*/  FFMA.FTZ R164, R169, UR6, -R209.reuse ;  /* 0x00000006a9a47c23 */ /* 0x100fe200080108d1 */
[----:B------:R-:W-:Y:S01]  /*5ff0*/  FFMA.FTZ R167, R171, UR6, -R209 ;  /* 0x00000006aba77c23 */ /* 0x000fe200080108d1 */
[--C-:B------:R-:W-:Y:S01]  /*6000*/  FFMA.FTZ R169, R168, UR6, -R211.reuse ;  /* 0x00000006a8a97c23 */ /* 0x100fe200080108d3 */
[----:B------:R-:W-:Y:S01]  /*6010*/  MUFU.EX2 R156, R156 ;  /* 0x0000009c009c7308 */ /* 0x000fe20000000800 */
[--C-:B------:R-:W-:Y:S01]  /*6020*/  FFMA.FTZ R166, R166, UR6, -R211.reuse ;  /* 0x00000006a6a67c23 */ /* 0x100fe200080108d3 */
[--C-:B------:R-:W-:Y:S01]  /*6030*/  FFMA.FTZ R168, R173, UR6, -R211.reuse ;  /* 0x00000006ada87c23 */ /* 0x100fe200080108d3 */
[----:B------:R-:W-:Y:S01]  /*6040*/  FFMA.FTZ R171, R175, UR6, -R211 ;  /* 0x00000006afab7c23 */ /* 0x000fe200080108d3 */
[--C-:B------:R-:W-:Y:S01]  /*6050*/  FFMA.FTZ R173, R172, UR6, -R209.reuse ;  /* 0x00000006acad7c23 */ /* 0x100fe200080108d1 */
[--C-:B------:R-:W-:Y:S01]  /*6060*/  FFMA.FTZ R172, R177, UR6, -R209.reuse ;  /* 0x00000006b1ac7c23 */ /* 0x100fe200080108d1 */
[----:B------:R-:W-:Y:S01]  /*6070*/  FFMA.FTZ R175, R179, UR6, -R209 ;  /* 0x00000006b3af7c23 */ /* 0x000fe200080108d1 */
[--C-:B------:R-:W-:Y:S01]  /*6080*/  FFMA.FTZ R177, R176, UR6, -R211.reuse ;  /* 0x00000006b0b17c23 */ /* 0x100fe200080108d3 */
[----:B------:R-:W0:Y:S01]  /*6090*/  MUFU.EX2 R213, R213 ;  /* 0x000000d500d57308 */ /* 0x000e220000000800 */
[--C-:B------:R-:W-:Y:S01]  /*60a0*/  FFMA.FTZ R174, R174, UR6, -R211.reuse ;  /* 0x00000006aeae7c23 */ /* 0x100fe200080108d3 */
[--C-:B------:R-:W-:Y:S01]  /*60b0*/  FFMA.FTZ R176, R181, UR6, -R211.reuse ;  /* 0x00000006b5b07c23 */ /* 0x100fe200080108d3 */
[----:B------:R-:W-:Y:S01]  /*60c0*/  FFMA.FTZ R179, R183, UR6, -R211 ;  /* 0x00000006b7b37c23 */ /* 0x000fe200080108d3 */
[--C-:B------:R-:W-:Y:S01]  /*60d0*/  FFMA.FTZ R181, R180, UR6, -R209.reuse ;  /* 0x00000006b4b57c23 */ /* 0x100fe200080108d1 */
[--C-:B------:R-:W-:Y:S01]  /*60e0*/  FFMA.FTZ R180, R185, UR6, -R209.reuse ;  /* 0x00000006b9b47c23 */ /* 0x100fe200080108d1 */
[----:B------:R-:W-:Y:S01]  /*60f0*/  FFMA.FTZ R183, R187, UR6, -R209 ;  /* 0x00000006bbb77c23 */ /* 0x000fe200080108d1 */
[----:B------:R-:W-:Y:S01]  /*6100*/  FFMA.FTZ R185, R184, UR6, -R211 ;  /* 0x00000006b8b97c23 */ /* 0x000fe200080108d3 */
[----:B------:R-:W-:Y:S01]  /*6110*/  MUFU.EX2 R158, R158 ;  /* 0x0000009e009e7308 */ /* 0x000fe20000000800 */
[----:B------:R-:W-:Y:S01]  /*6120*/  FFMA.FTZ R178, R178, UR6, -R209 ;  /* 0x00000006b2b27c23 */ /* 0x000fe200080108d1 */
[----:B------:R-:W-:Y:S01]  /*6130*/  WARPGROUP.ARRIVE ;  /* 0x00000000000079c5 */ /* 0x000fe20000000000 */
[--C-:B------:R-:W-:Y:S01]  /*6140*/  FFMA.FTZ R182, R182, UR6, -R211.reuse ;  /* 0x00000006b6b67c23 */ /* 0x100fe200080108d3 */
[--C-:B------:R-:W-:Y:S01]  /*6150*/  FFMA.FTZ R184, R190, UR6, -R211.reuse ;  /* 0x00000006beb87c23 */ /* 0x100fe200080108d3 */
[----:B------:R-:W-:Y:S01]  /*6160*/  FFMA.FTZ R187, R206, UR6, -R211 ;  /* 0x00000006cebb7c23 */ /* 0x000fe200080108d3 */
[----:B------:R-:W-:Y:S01]  /*6170*/  FFMA.FTZ R215, R188, UR6, -R209 ;  /* 0x00000006bcd77c23 */ /* 0x000fe200080108d1 */
[----:B------:R-:W-:Y:S01]  /*6180*/  FFMA.FTZ R190, R191, UR6, -R211 ;  /* 0x00000006bfbe7c23 */ /* 0x000fe200080108d3 */
[----:B------:R-:W-:Y:S01]  /*6190*/  HGMMA.64x256x16.F32 R24, R152, gdesc[UR8].tnspB, R24, gsb0 ;  /* 0x43e0000898187df0 */ /* 0x000fe20008000818 */
[----:B------:R-:W-:Y:S01]  /*61a0*/  MUFU.EX2 R161, R161 ;  /* 0x000000a100a17308 */ /* 0x000fe20000000800 */
[----:B------:R-:W-:Y:S01]  /*61b0*/  UIADD3 UR10, UR7, 0x80, URZ ;  /* 0x00000080070a7890 */ /* 0x000fe2000fffe03f */
[--C-:B------:R-:W-:Y:S01]  /*61c0*/  FFMA.FTZ R186, R186, UR6, -R209.reuse ;  /* 0x00000006baba7c23 */ /* 0x100fe200080108d1 */
[----:B------:R-:W-:Y:S01]  /*61d0*/  UMOV UR11, 0x40000040 ;  /* 0x40000040000b7882 */ /* 0x000fe20000000000 */
[----:B------:R-:W-:Y:S01]  /*61e0*/  FFMA.FTZ R188, R192, UR6, -R209 ;  /* 0x00000006c0bc7c23 */ /* 0x000fe200080108d1 */
[----:B------:R-:W-:Y:S01]  /*61f0*/  FFMA.FTZ R191, R195, UR6, -R211 ;  /* 0x00000006c3bf7c23 */ /* 0x000fe200080108d3 */
[----:B------:R-:W-:Y:S01]  /*6200*/  FFMA.FTZ R209, R194, UR6, -R209 ;  /* 0x00000006c2d17c23 */ /* 0x000fe200080108d1 */
[--C-:B------:R-:W-:Y:S01]  /*6210*/  FFMA.FTZ R192, R198, UR6, -R211.reuse ;  /* 0x00000006c6c07c23 */ /* 0x100fe200080108d3 */
[----:B------:R-:W-:Y:S01]  /*6220*/  MUFU.EX2 R159, R159 ;  /* 0x0000009f009f7308 */ /* 0x000fe20000000800 */
[----:B------:R-:W-:Y:S01]  /*6230*/  FFMA.FTZ R195, R207, UR6, -R211 ;  /* 0x00000006cfc37c23 */ /* 0x000fe200080108d3 */
[----:B------:R-:W-:Y:S01]  /*6240*/  FFMA.FTZ R20, R193, R20, R22 ;  /* 0x00000014c1147223 */ /* 0x000fe20000010016 */
[----:B------:R-:W-:Y:S01]  /*6250*/  FFMA.FTZ R21, R208, R21, R23 ;  /* 0x00000015d0157223 */ /* 0x000fe20000010017 */
[----:B------:R-:W-:Y:S01]  /*6260*/  @!P1 IADD3 R201, R201, 0x32460, RZ ;  /* 0x00032460c9c99810 */ /* 0x000fe20007ffe0ff */
[----:B------:R-:W-:-:S02]  /*6270*/  IMAD.MOV.U32 R23, RZ, RZ, R196 ;  /* 0x000000ffff177224 */ /* 0x000fc400078e00c4 */
[----:B------:R-:W-:Y:S01]  /*6280*/  FADD.FTZ R20, R197, R20 ;  /* 0x00000014c5147221 */ /* 0x000fe20000010000 */
[----:B------:R-:W-:Y:S01]  /*6290*/  FADD.FTZ R21, R212, R21 ;  /* 0x00000015d4157221 */ /* 0x000fe20000010000 */
[----:B------:R-:W1:Y:S01]  /*62a0*/  MUFU.EX2 R160, R160 ;  /* 0x000000a000a07308 */ /* 0x000e620000000800 */
[----:B------:R-:W-:Y:S01]  /*62b0*/  @!P1 PRMT R201, RZ, 0x654, R201 ;  /* 0x00000654ffc99816 */ /* 0x000fe200000000c9 */
[----:B------:R-:W-:Y:S01]  /*62c0*/  FADD.FTZ R199, R199, R20 ;  /* 0x00000014c7c77221 */ /* 0x000fe20000010000 */
[----:B------:R-:W-:Y:S01]  /*62d0*/  FADD.FTZ R200, R200, R21 ;  /* 0x00000015c8c87221 */ /* 0x000fe20000010000 */
[----:B------:R-:W-:Y:S02]  /*62e0*/  IMAD.MOV.U32 R22, RZ, RZ, R189 ;  /* 0x000000ffff167224 */ /* 0x000fe400078e00bd */
[----:B------:R-:W-:Y:S01]  /*62f0*/  FADD.FTZ R199, R210, R199 ;  /* 0x000000c7d2c77221 */ /* 0x000fe20000010000 */
[----:B------:R-:W-:Y:S01]  /*6300*/  FADD.FTZ R200, R205, R200 ;  /* 0x000000c8cdc87221 */ /* 0x000fe20000010000 */
        /* <DEDUP_REMOVED lines=9> */
[----:B------:R-:W2:Y:S08]  /*63a0*/  MUFU.EX2 R171, R171 ;  /* 0x000000ab00ab7308 */ /* 0x000eb00000000800 */
[----:B------:R-:W-:Y:S08]  /*63b0*/  MUFU.EX2 R170, R170 ;  /* 0x000000aa00aa7308 */ /* 0x000ff00000000800 */
[----:B------:R-:W2:Y:S08]  /*63c0*/  MUFU.EX2 R173, R173 ;  /* 0x000000ad00ad7308 */ /* 0x000eb00000000800 */
[----:B------:R-:W-:Y:S08]  /*63d0*/  MUFU.EX2 R172, R172 ;  /* 0x000000ac00ac7308 */ /* 0x000ff00000000800 */
[----:B------:R-:W-:Y:S08]  /*63e0*/  MUFU.EX2 R175, R175 ;  /* 0x000000af00af7308 */ /* 0x000ff00000000800 */
[----:B------:R-:W-:Y:S08]  /*63f0*/  MUFU.EX2 R174, R174 ;  /* 0x000000ae00ae7308 */ /* 0x000ff00000000800 */
[----:B------:R-:W2:Y:S08]  /*6400*/  MUFU.EX2 R177, R177 ;  /* 0x000000b100b17308 */ /* 0x000eb00000000800 */
        /* <DEDUP_REMOVED lines=14> */
[----:B------:R-:W-:Y:S01]  /*64f0*/  MUFU.EX2 R190, R190 ;  /* 0x000000be00be7308 */ /* 0x000fe20000000800 */
[----:B------:R-:W-:-:S02]  /*6500*/  WARPGROUP.DEPBAR.LE gsb0, 0x0 ;  /* 0x00008000000079c5 */ /* 0x000fc40000010000 */
[----:B0-----:R-:W-:-:S05]  /*6510*/  F2FP.F16.F32.PACK_AB R152, R213, R156 ;  /* 0x0000009cd598723e */ /* 0x001fca00000000ff */
[----:B------:R-:W0:Y:S01]  /*6520*/  MUFU.EX2 R191, R191 ;  /* 0x000000bf00bf7308 */ /* 0x000e220000000800 */
[----:B-1----:R-:W-:Y:S01]  /*6530*/  F2FP.F16.F32.PACK_AB R153, R160, R159 ;  /* 0x0000009fa099723e */ /* 0x002fe200000000ff */
[----:B------:R-:W-:Y:S01]  /*6540*/  FADD.FTZ R156, R156, R199 ;  /* 0x000000c79c9c7221 */ /* 0x000fe20000010000 */
[----:B------:R-:W-:Y:S01]  /*6550*/  F2FP.F16.F32.PACK_AB R154, R161, R158 ;  /* 0x0000009ea19a723e */ /* 0x000fe200000000ff */
[----:B------:R-:W-:Y:S01]  /*6560*/  FADD.FTZ R159, R159, R200 ;  /* 0x000000c89f9f7221 */ /* 0x000fe20000010000 */
[----:B---3--:R-:W-:Y:S01]  /*6570*/  F2FP.F16.F32.PACK_AB R155, R214, R163 ;  /* 0x000000a3d69b723e */ /* 0x008fe200000000ff */
[----:B------:R-:W-:Y:S02]  /*6580*/  FADD.FTZ R213, R213, R156 ;  /* 0x0000009cd5d57221 */ /* 0x000fe40000010000 */
[----:B------:R-:W-:Y:S01]  /*6590*/  MUFU.EX2 R192, R192 ;  /* 0x000000c000c07308 */ /* 0x000fe20000000800 */
[----:B------:R-:W-:Y:S01]  /*65a0*/  WARPGROUP.ARRIVE ;  /* 0x00000000000079c5 */ /* 0x000fe20000000000 */
[----:B------:R-:W-:Y:S01]  /*65b0*/  FADD.FTZ R160, R160, R159 ;  /* 0x0000009fa0a07221 */ /* 0x000fe20000010000 */
[----:B------:R-:W-:-:S03]  /*65c0*/  FADD.FTZ R158, R158, R213 ;  /* 0x000000d59e9e7221 */ /* 0x000fc60000010000 */
[----:B------:R-:W-:Y:S01]  /*65d0*/  FADD.FTZ R163, R163, R160 ;  /* 0x000000a0a3a37221 */ /* 0x000fe20000010000 */
[----:B------:R-:W-:Y:S01]  /*65e0*/  HGMMA.64x256x16.F32 R24, R152, gdesc[UR8].tnspB, R24, gsb0 ;  /* 0x43e0000898187df0 */ /* 0x000fe20008000818 */
[----:B------:R-:W-:Y:S01]  /*65f0*/  UIADD3 UR10, UR7, 0x100, URZ ;  /* 0x00000100070a7890 */ /* 0x000fe2000fffe03f */
[----:B------:R-:W1:Y:S01]  /*6600*/  MUFU.EX2 R195, R195 ;  /* 0x000000c300c37308 */ /* 0x000e620000000800 */
[----:B------:R-:W-:Y:S01]  /*6610*/  UMOV UR11, 0x40000040 ;  /* 0x40000040000b7882 */ /* 0x000fe20000000000 */
[----:B------:R-:W-:Y:S01]  /*6620*/  FADD.FTZ R161, R161, R158 ;  /* 0x0000009ea1a17221 */ /* 0x000fe20000010000 */
[----:B------:R-:W-:Y:S01]  /*6630*/  FADD.FTZ R163, R214, R163 ;  /* 0x000000a3d6a37221 */ /* 0x000fe20000010000 */
[----:B------:R-:W-:Y:S02]  /*6640*/  WARPGROUP.DEPBAR.LE gsb0, 0x0 ;  /* 0x00008000000079c5 */ /* 0x000fe40000010000 */
[----:B----4-:R-:W-:Y:S01]  /*6650*/  F2FP.F16.F32.PACK_AB R152, R165, R162 ;  /* 0x000000a2a598723e */ /* 0x010fe200000000ff */
[----:B------:R-:W-:Y:S01]  /*6660*/  FADD.FTZ R162, R162, R161 ;  /* 0x000000a1a2a27221 */ /* 0x000fe20000010000 */
[----:B-----5:R-:W-:Y:S01]  /*6670*/  F2FP.F16.F32.PACK_AB R153, R169, R166 ;  /* 0x000000a6a999723e */ /* 0x020fe200000000ff */
[----:B------:R-:W-:Y:S01]  /*6680*/  FADD.FTZ R166, R166, R163 ;  /* 0x000000a3a6a67221 */ /* 0x000fe20000010000 */
[----:B------:R-:W-:Y:S01]  /*6690*/  F2FP.F16.F32.PACK_AB R154, R167, R164 ;  /* 0x000000a4a79a723e */ /* 0x000fe200000000ff */
[----:B------:R-:W-:Y:S01]  /*66a0*/  FADD.FTZ R165, R165, R162 ;  /* 0x000000a2a5a57221 */ /* 0x000fe20000010000 */
[----:B--2---:R-:W-:Y:S01]  /*66b0*/  F2FP.F16.F32.PACK_AB R155, R171, R168 ;  /* 0x000000a8ab9b723e */ /* 0x004fe200000000ff */
[----:B------:R-:W-:-:S02]  /*66c0*/  FADD.FTZ R169, R169, R166 ;  /* 0x000000a6a9a97221 */ /* 0x000fc40000010000 */
[----:B------:R-:W-:Y:S01]  /*66d0*/  FADD.FTZ R164, R164, R165 ;  /* 0x000000a5a4a47221 */ /* 0x000fe20000010000 */
[----:B------:R-:W-:Y:S01]  /*66e0*/  WARPGROUP.ARRIVE ;  /* 0x00000000000079c5 */ /* 0x000fe20000000000 */
[----:B------:R-:W-:Y:S02]  /*66f0*/  FADD.FTZ R168, R168, R169 ;  /* 0x000000a9a8a87221 */ /* 0x000fe40000010000 */
[----:B------:R-:W-:Y:S02]  /*6700*/  FADD.FTZ R167, R167, R164 ;  /* 0x000000a4a7a77221 */ /* 0x000fe40000010000 */
[----:B------:R-:W-:-:S05]  /*6710*/  FADD.FTZ R171, R171, R168 ;  /* 0x000000a8abab7221 */ /* 0x000fca0000010000 */
        /* <DEDUP_REMOVED lines=40> */
[----:B0-----:R-:W-:Y:S01]  /*69a0*/  F2FP.F16.F32.PACK_AB R153, R191, R190 ;  /* 0x000000bebf99723e */ /* 0x001fe200000000ff */
        /* <DEDUP_REMOVED lines=9> */
[----:B------:R-:W-:-:S08]  /*6a40*/  FADD.FTZ R21, R195, R192 ;  /* 0x000000c0c3157221 */ /* 0x000fd00000010000 */
[----:B------:R-:W-:Y:S03]  /*6a50*/  HGMMA.64x256x16.F32 R24, R152, gdesc[UR8].tnspB, R24, gsb0 ;  /* 0x43e0000898187df0 */ /* 0x000fe60008000818 */
[----:B------:R-:W-:Y:S02]  /*6a60*/  WARPGROUP.DEPBAR.LE gsb0, 0x0 ;  /* 0x00008000000079c5 */ /* 0x000fe40000010000 */
[----:B------:R1:W-:Y:S01]  /*6a70*/  @!P1 SYNCS.ARRIVE.TRANS64.RED.A1T0 RZ, [R201+URZ], RZ ;  /* 0x000000ffc9ff99a7 */ /* 0x0003e2000810043f */
[----:B------:R-:W-:Y:S05]  /*6a80*/  @P2 BRA `(.L_x_196) ;  /* 0xffffffd4004c2947 */ /* 0x000fea000383ffff */
.L_x_187:
[----:B------:R-:W2:Y:S01]  /*6a90*/  SHFL.BFLY PT, R3, R20, 0x2, 0x1f ;  /* 0x0c401f0014037f89 */ /* 0x000ea200000e0000 */
[----:B------:R-:W-:Y:S01]  /*6aa0*/  IMAD.MOV.U32 R4, RZ, RZ, RZ ;  /* 0x000000ffff047224 */ /* 0x000fe200078e00ff */
[----:B------:R3:W-:Y:S08]  /*6ab0*/  BAR.ARV R157, 0x100 ;  /* 0x0004009d0000751d */ /* 0x0007f00000002000 */
[----:B------:R-:W-:Y:S06]  /*6ac0*/  BAR.ARV 0x8, 0x180 ;  /* 0x0206000000007b1d */ /* 0x000fec0000002000 */
[----:B------:R-:W-:Y:S01]  /*6ad0*/  PLOP3.LUT P0, PT, PT, PT, PT, 0x8, 0x0 ;  /* 0x000000000000781c */ /* 0x000fe20003f0e170 */
[----:B------:R-:W4:Y:S01]  /*6ae0*/  SHFL.BFLY PT, R2, R21, 0x2, 0x1f ;  /* 0x0c401f0015027f89 */ /* 0x000f2200000e0000 */
[----:B--2---:R-:W-:-:S05]  /*6af0*/  FADD.FTZ R3, R3, R20 ;  /* 0x0000001403037221 */ /* 0x004fca0000010000 */
[----:B------:R-:W2:Y:S01]  /*6b00*/  SHFL.BFLY PT, R0, R3, 0x1, 0x1f ;  /* 0x0c201f0003007f89 */ /* 0x000ea200000e0000 */
[----:B----4-:R-:W-:-:S05]  /*6b10*/  FADD.FTZ R2, R2, R21 ;  /* 0x0000001502027221 */ /* 0x010fca0000010000 */
[----:B------:R-:W4:Y:S01]  /*6b20*/  SHFL.BFLY PT, R5, R2, 0x1, 0x1f ;  /* 0x0c201f0002057f89 */ /* 0x000f2200000e0000 */
[----:B--2---:R-:W-:Y:S01]  /*6b30*/  FADD.FTZ R7, R3, R0 ;  /* 0x0000000003077221 */ /* 0x004fe20000010000 */
[----:B------:R-:W-:Y:S02]  /*6b40*/  IMAD.MOV.U32 R0, RZ, RZ, RZ ;  /* 0x000000ffff007224 */ /* 0x000fe400078e00ff */
[----:B------:R-:W-:Y:S02]  /*6b50*/  IMAD.MOV.U32 R3, RZ, RZ, -0x800000 ;  /* 0xff800000ff037424 */ /* 0x000fe400078e00ff */
[----:B------:R-:W-:-:S13]  /*6b60*/  FSETP.NE.FTZ.AND P1, PT, R7, RZ, PT ;  /* 0x000000ff0700720b */ /* 0x000fda0003f35000 */
[----:B------:R-:W2:Y:S01]  /*6b70*/  @P1 MUFU.RCP R4, R7 ;  /* 0x0000000700041308 */ /* 0x000ea20000001000 */
[----:B----4-:R-:W-:Y:S01]  /*6b80*/  FADD.FTZ R8, R2, R5 ;  /* 0x0000000502087221 */ /* 0x010fe20000010000 */
[----:B------:R-:W-:-:S04]  /*6b90*/  IMAD.MOV.U32 R2, RZ, RZ, -0x800000 ;  /* 0xff800000ff027424 */ /* 0x000fc800078e00ff */
[----:B------:R-:W-:Y:S02]  /*6ba0*/  FSETP.NE.FTZ.AND P2, PT, R8, RZ, PT ;  /* 0x000000ff0800720b */ /* 0x000fe40003f55000 */
[----:B------:R-:W4:Y:S01]  /*6bb0*/  @P1 MUFU.LG2 R5, R7 ;  /* 0x0000000700051308 */ /* 0x000f220000000c00 */
[-C--:B--2---:R-:W-:Y:S01]  /*6bc0*/  FMUL.FTZ R24, R24, R4.reuse ;  /* 0x0000000418187220 */ /* 0x084fe20000410000 */
[-C--:B------:R-:W-:Y:S01]  /*6bd0*/  FMUL.FTZ R25, R25, R4.reuse ;  /* 0x0000000419197220 */ /* 0x080fe20000410000 */
[----:B------:R-:W-:-:S08]  /*6be0*/  FMUL.FTZ R28, R28, R4 ;  /* 0x000000041c1c7220 */ /* 0x000fd00000410000 */
[----:B------:R-:W2:Y:S01]  /*6bf0*/  @P2 MUFU.LG2 R6, R8 ;  /* 0x0000000800062308 */ /* 0x000ea20000000c00 */
[-C--:B------:R-:W-:Y:S01]  /*6c00*/  FMUL.FTZ R29, R29, R4.reuse ;  /* 0x000000041d1d7220 */ /* 0x080fe20000410000 */
[-C--:B------:R-:W-:Y:S01]  /*6c10*/  FMUL.FTZ R32, R32, R4.reuse ;  /* 0x0000000420207220 */ /* 0x080fe20000410000 */
[-C--:B------:R-:W-:Y:S01]  /*6c20*/  FMUL.FTZ R33, R33, R4.reuse ;  /* 0x0000000421217220 */ /* 0x080fe20000410000 */
[-C--:B------:R-:W-:Y:S01]  /*6c30*/  FMUL.FTZ R36, R36, R4.reuse ;  /* 0x0000000424247220 */ /* 0x080fe20000410000 */
[-C--:B------:R-:W-:Y:S01]  /*6c40*/  FMUL.FTZ R37, R37, R4.reuse ;  /* 0x0000000425257220 */ /* 0x080fe20000410000 */
[-C--:B------:R-:W-:Y:S01]  /*6c50*/  FMUL.FTZ R40, R40, R4.reuse ;  /* 0x0000000428287220 */ /* 0x080fe20000410000 */
[-C--:B------:R-:W-:Y:S01]  /*6c60*/  FMUL.FTZ R41, R41, R4.reuse ;  /* 0x0000000429297220 */ /* 0x080fe20000410000 */
[----:B------:R5:W0:Y:S01]  /*6c70*/  @P2 MUFU.RCP R0, R8 ;  /* 0x0000000800002308 */ /* 0x000a220000001000 */
        /* <DEDUP_REMOVED lines=54> */
[----:B------:R-:W-:-:S02]  /*6fe0*/  IMAD.U32 R4, RZ, RZ, UR6 ;  /* 0x00000006ff047e24 */ /* 0x000fc4000f8e00ff */
[----:B----4-:R-:W-:Y:S01]  /*6ff0*/  @P1 FMUL.FTZ R5, R5, 0.69314718246459960938 ;  /* 0x3f31721805051820 */ /* 0x010fe20000410000 */
[----:B-----5:R-:W-:Y:S02]  /*7000*/  IMAD.U32 R8, RZ, RZ, UR6 ;  /* 0x00000006ff087e24 */ /* 0x020fe4000f8e00ff */
[----:B--2---:R-:W-:Y:S01]  /*7010*/  @P2 FMUL.FTZ R7, R6, 0.69314718246459960938 ;  /* 0x3f31721806072820 */ /* 0x004fe20000410000 */
[----:B------:R-:W-:Y:S01]  /*7020*/  @P1 FMUL.FTZ R4, R4, 0.69314718246459960938 ;  /* 0x3f31721804041820 */ /* 0x000fe20000410000 */
[-C--:B0-----:R-:W-:Y:S01]  /*7030*/  FMUL.FTZ R26, R26, R0.reuse ;  /* 0x000000001a1a7220 */ /* 0x081fe20000410000 */
[----:B------:R-:W-:Y:S01]  /*7040*/  @P2 FMUL.FTZ R8, R8, 0.69314718246459960938 ;  /* 0x3f31721808082820 */ /* 0x000fe20000410000 */
        /* <DEDUP_REMOVED lines=63> */
[----:B------:R-:W-:Y:S01]  /*7440*/  @P1 FFMA.FTZ R3, R4, R189, R5 ;  /* 0x000000bd04031223 */ /* 0x000fe20000010005 */
[----:B---3--:R-:W-:-:S07]  /*7450*/  @P2 FFMA.FTZ R2, R8, R196, R7 ;  /* 0x000000c408022223 */ /* 0x008fce0000010007 */
.L_x_175:
[----:B------:R-:W-:Y:S05]  /*7460*/  @P0 BRA `(.L_x_197) ;  /* 0x0000002000600947 */ /* 0x000fea0003800000 */
[----:B------:R-:W0:Y:S01]  /*7470*/  S2R R0, SR_TID.X ;  /* 0x0000000000007919 */ /* 0x000e220000002100 */
[----:B------:R-:W2:Y:S01]  /*7480*/  LDC R8, c[0x0][0xce8] ;  /* 0x00033a00ff087b82 */ /* 0x000ea20000000800 */
[----:B------:R-:W-:Y:S01]  /*7490*/  R2UR UR13, R18 ;  /* 0x00000000120d72ca */ /* 0x000fe200000e0000 */
[----:B------:R-:W-:Y:S01]  /*74a0*/  ULDC.64 UR8, c[0x0][0xcd0] ;  /* 0x0003340000087ab9 */ /* 0x000fe20000000a00 */
[----:B------:R-:W3:Y:S01]  /*74b0*/  S2R R16, SR_CTAID.X ;  /* 0x0000000000107919 */ /* 0x000ee20000002500 */
[----:B------:R-:W-:Y:S01]  /*74c0*/  ULDC.64 UR14, c[0x0][0x208] ;  /* 0x00008200000e7ab9 */ /* 0x000fe20000000a00 */
[----:B------:R-:W-:Y:S03]  /*74d0*/  BSSY B0, `(.L_x_198) ;  /* 0x000014b000007945 */ /* 0x000fe60003800000 */
[----:B------:R-:W4:Y:S06]  /*74e0*/  S2UR UR12, SR_CTAID.Z ;  /* 0x00000000000c79c3 */ /* 0x000f2c0000002700 */
[----:B------:R-:W-:-:S02]  /*74f0*/  USHF.R.S32.HI UR7, URZ, 0x1f, UR13 ;  /* 0x0000001f3f077899 */ /* 0x000fc4000801140d */
[----:B------:R-:W-:Y:S01]  /*7500*/  IMAD R19, RZ, RZ, -UR13 ;  /* 0x8000000dff137e24 */ /* 0x000fe2000f8e02ff */
[----:B------:R-:W5:Y:S01]  /*7510*/  LDC.64 R20, c[0x0][0xcd8] ;  /* 0x00033600ff147b82 */ /* 0x000f620000000a00 */
[----:B------:R-:W-:Y:S02]  /*7520*/  UIMAD.WIDE.U32 UR4, UR13, UR8, URZ ;  /* 0x000000080d0472a5 */ /* 0x000fe4000f8e003f */
[----:B------:R-:W-:-:S04]  /*7530*/  UIMAD UR6, UR7, UR8, URZ ;  /* 0x00000008070672a4 */ /* 0x000fc8000f8e023f */
[----:B------:R-:W-:Y:S01]  /*7540*/  UIMAD UR6, UR13, UR9, UR6 ;  /* 0x000000090d0672a4 */ /* 0x000fe2000f8e0206 */
[----:B--2---:R-:W-:Y:S01]  /*7550*/  ISETP.NE.AND P0, PT, R8, 0x1, PT ;  /* 0x000000010800780c */ /* 0x004fe20003f05270 */
[----:B------:R-:W2:Y:S01]  /*7560*/  S2UR UR11, SR_CTAID.Y ;  /* 0x00000000000b79c3 */ /* 0x000ea20000002600 */
[----:B------:R-:W-:Y:S01]  /*7570*/  ULDC.64 UR8, c[0x0][0xc38] ;  /* 0x00030e0000087ab9 */ /* 0x000fe20000000a00 */
[----:B------:R-:W-:Y:S02]  /*7580*/  UIADD3 UR6, UR5, UR6, URZ ;  /* 0x0000000605067290 */ /* 0x000fe4000fffe03f */
[----:B------:R-:W-:Y:S01]  /*7590*/  UIMAD UR7, UR7, UR8, URZ ;  /* 0x00000008070772a4 */ /* 0x000fe2000f8e023f */
[----:B0-----:R-:W-:Y:S01]  /*75a0*/  VIADD R14, R0, 0xffffff80 ;  /* 0xffffff80000e7836 */ /* 0x001fe20000000000 */
[----:B----4-:R-:W-:Y:S02]  /*75b0*/  USHF.R.S32.HI UR10, URZ, 0x1f, UR12 ;  /* 0x0000001f3f0a7899 */ /* 0x010fe4000801140c */
[----:B------:R-:W2:Y:S02]  /*75c0*/  LDC R152, c[0x0][0xd50] ;  /* 0x00035400ff987b82 */ /* 0x000ea40000000800 */
[----:B------:R-:W-:-:S04]  /*75d0*/  SHF.R.S32.HI R7, RZ, 0x1f, R14 ;  /* 0x0000001fff077819 */ /* 0x000fc8000001140e */
[CC--:B------:R-:W-:Y:S02]  /*75e0*/  LEA.HI R4, R7.reuse, R14.reuse, RZ, 0x7 ;  /* 0x0000000e07047211 */ /* 0x0c0fe400078f38ff */
[----:B------:R-:W0:Y:S01]  /*75f0*/  LDC.64 R22, c[0x0][0xc40] ;  /* 0x00031000ff167b82 */ /* 0x000e220000000a00 */
[----:B------:R-:W-:Y:S02]  /*7600*/  LEA.HI R7, R7, R14, RZ, 0x2 ;  /* 0x0000000e07077211 */ /* 0x000fe400078f10ff */
[----:B------:R-:W-:Y:S02]  /*7610*/  LOP3.LUT R5, R4, 0xffffff80, RZ, 0xc0, !PT ;  /* 0xffffff8004057812 */ /* 0x000fe400078ec0ff */
[----:B------:R-:W-:Y:S02]  /*7620*/  SHF.R.S32.HI R9, RZ, 0x7, R4 ;  /* 0x00000007ff097819 */ /* 0x000fe40000011404 */
[----:B------:R-:W-:Y:S01]  /*7630*/  LOP3.LUT R7, R7, 0xfffffffc, RZ, 0xc0, !PT ;  /* 0xfffffffc07077812 */ /* 0x000fe200078ec0ff */
[----:B------:R-:W-:Y:S01]  /*7640*/  IMAD.IADD R0, R14, 0x1, -R5 ;  /* 0x000000010e007824 */ /* 0x000fe200078e0a05 */
[----:B------:R-:W-:Y:S01]  /*7650*/  LEA.HI R4, R4, R9, RZ, 0x1 ;  /* 0x0000000904047211 */ /* 0x000fe200078f08ff */
[----:B------:R-:W4:Y:S01]  /*7660*/  @P0 LDC R17, c[0x0][0xcf0] ;  /* 0x00033c00ff110b82 */ /* 0x000f220000000800 */
[----:B------:R-:W-:-:S02]  /*7670*/  IADD3 R7, R14, -R7, RZ ;  /* 0x800000070e077210 */ /* 0x000fc40007ffe0ff */
[----:B------:R-:W-:Y:S02]  /*7680*/  SHF.R.S32.HI R11, RZ, 0x1f, R0 ;  /* 0x0000001fff0b7819 */ /* 0x000fe40000011400 */
[----:B------:R-:W-:Y:S02]  /*7690*/  LOP3.LUT R4, R4, 0x3fffffe, RZ, 0xc0, !PT ;  /* 0x03fffffe04047812 */ /* 0x000fe400078ec0ff */
[----:B------:R-:W-:Y:S01]  /*76a0*/  LEA.HI R10, R11, R0, RZ, 0x2 ;  /* 0x000000000b0a7211 */ /* 0x000fe200078f10ff */
[----:B------:R-:W1:Y:S03]  /*76b0*/  @P0 LDC R14, c[0x0][0xcec] ;  /* 0x00033b00ff0e0b82 */ /* 0x000e660000000800 */
[--C-:B------:R-:W-:Y:S02]  /*76c0*/  SHF.R.S32.HI R5, RZ, 0x2, R10.reuse ;  /* 0x00000002ff057819 */ /* 0x100fe4000001140a */
[----:B------:R-:W-:-:S03]  /*76d0*/  SHF.R.S32.HI R6, RZ, 0x1f, R10 ;  /* 0x0000001fff067819 */ /* 0x000fc6000001140a */
[----:B------:R-:W4:Y:S01]  /*76e0*/  @P0 LDC R154, c[0x0][0xcec] ;  /* 0x00033b00ff9a0b82 */ /* 0x000f220000000800 */
[----:B------:R-:W-:-:S04]  /*76f0*/  LEA.HI R6, R6, R5, RZ, 0x3 ;  /* 0x0000000506067211 */ /* 0x000fc800078f18ff */
[----:B------:R-:W-:Y:S01]  /*7700*/  LOP3.LUT R12, R6, 0xfffffff8, RZ, 0xc0, !PT ;  /* 0xfffffff8060c7812 */ /* 0x000fe200078ec0ff */
[----:B------:R-:W-:Y:S01]  /*7710*/  IMAD.IADD R6, R9, 0x1, -R4 ;  /* 0x0000000109067824 */ /* 0x000fe200078e0a04 */
[----:B------:R-:W-:Y:S01]  /*7720*/  LEA.HI R9, R7, R7, RZ, 0x1 ;  /* 0x0000000707097211 */ /* 0x000fe200078f08ff */
[----:B------:R-:W4:Y:S01]  /*7730*/  @P0 LDC R153, c[0x0][0xcf0] ;  /* 0x00033c00ff990b82 */ /* 0x000f220000000800 */
[----:B------:R-:W-:Y:S01]  /*7740*/  LEA.HI R4, R11, R0, RZ, 0x5 ;  /* 0x000000000b047211 */ /* 0x000fe200078f28ff */
[----:B------:R-:W-:Y:S01]  /*7750*/  IMAD.IADD R5, R5, 0x1, -R12 ;  /* 0x0000000105057824 */ /* 0x000fe200078e0a0c */
[----:B------:R-:W-:Y:S02]  /*7760*/  LOP3.LUT R12, R9, 0x1ffffffe, RZ, 0xc0, !PT ;  /* 0x1ffffffe090c7812 */ /* 0x000fe400078ec0ff */
[----:B------:R-:W-:-:S03]  /*7770*/  SHF.R.S32.HI R4, RZ, 0x5, R4 ;  /* 0x00000005ff047819 */ /* 0x000fc60000011404 */
[----:B------:R-:W-:Y:S02]  /*7780*/  IMAD.IADD R12, R7, 0x1, -R12 ;  /* 0x00000001070c7824 */ /* 0x000fe400078e0a0c */
[----:B------:R-:W-:Y:S02]  /*7790*/  IMAD R7, R4, 0x10, R5 ;  /* 0x0000001004077824 */ /* 0x000fe400078e0205 */
[----:B------:R-:W-:Y:S02]  /*77a0*/  IMAD.U32 R5, RZ, RZ, UR5 ;  /* 0x00000005ff057e24 */ /* 0x000fe4000f8e00ff */
[----:B------:R-:W-:Y:S02]  /*77b0*/  IMAD R9, R6, 0x40, R7 ;  /* 0x0000004006097824 */ /* 0x000fe400078e0207 */
[----:B------:R-:W-:Y:S01]  /*77c0*/  IMAD.U32 R4, RZ, RZ, UR4 ;  /* 0x00000004ff047e24 */ /* 0x000fe2000f8e00ff */
[----:B------:R-:W-:Y:S01]  /*77d0*/  UIMAD.WIDE.U32 UR4, UR13, UR8, URZ ;  /* 0x000000080d0472a5 */ /* 0x000fe2000f8e003f */
[----:B------:R-:W-:Y:S01]  /*77e0*/  IMAD.U32 R5, RZ, RZ, UR6 ;  /* 0x00000006ff057e24 */ /* 0x000fe2000f8e00ff */
[----:B------:R-:W-:Y:S01]  /*77f0*/  UIMAD UR6, UR13, UR9, UR7 ;  /* 0x000000090d0672a4 */ /* 0x000fe2000f8e0207 */
[----:B------:R-:W-:-:S02]  /*7800*/  IMAD R12, R12, 0x8, R9 ;  /* 0x000000080c0c7824 */ /* 0x000fc400078e0209 */
[----:B-----5:R-:W-:Y:S01]  /*7810*/  IMAD R6, R20, UR10, RZ ;  /* 0x0000000a14067c24 */ /* 0x020fe2000f8e02ff */
[----:B------:R-:W-:Y:S01]  /*7820*/  UIADD3 UR6, UR5, UR6, URZ ;  /* 0x0000000605067290 */ /* 0x000fe2000fffe03f */
[----:B---3--:R-:W-:Y:S01]  /*7830*/  IMAD R11, R16, 0x80, R12 ;  /* 0x00000080100b7824 */ /* 0x008fe200078e020c */
[----:B------:R-:W-:Y:S01]  /*7840*/  ULDC.64 UR8, c[0x0][0xc28] ;  /* 0x00030a0000087ab9 */ /* 0x000fe20000000a00 */
[----:B------:R-:W-:Y:S01]  /*7850*/  IMAD R15, R21, UR12, R6 ;  /* 0x0000000c150f7c24 */ /* 0x000fe2000f8e0206 */
[----:B------:R-:W-:Y:S01]  /*7860*/  MOV R6, UR4 ;  /* 0x0000000400067c02 */ /* 0x000fe20008000f00 */
[----:B-1----:R-:W-:-:S04]  /*7870*/  @P0 IMAD.HI.U32 R12, R11, R14, RZ ;  /* 0x0000000e0b0c0227 */ /* 0x002fc800078e00ff */
[----:B------:R-:W-:Y:S01]  /*7880*/  IMAD.U32 R7, RZ, RZ, UR5 ;  /* 0x00000005ff077e24 */ /* 0x000fe2000f8e00ff */
[----:B------:R-:W-:Y:S01]  /*7890*/  ULDC.64 UR4, c[0x0][0xce0] ;  /* 0x0003380000047ab9 */ /* 0x000fe20000000a00 */
[----:B0-----:R-:W-:Y:S02]  /*78a0*/  IMAD R14, R22, UR10, RZ ;  /* 0x0000000a160e7c24 */ /* 0x001fe4000f8e02ff */
[----:B--2---:R-:W-:Y:S02]  /*78b0*/  IMAD R21, R152, R19, UR11 ;  /* 0x0000000b98157e24 */ /* 0x004fe4000f8e0213 */
[----:B------:R-:W-:Y:S01]  /*78c0*/  IMAD.U32 R7, RZ, RZ, UR6 ;  /* 0x00000006ff077e24 */ /* 0x000fe2000f8e00ff */
[----:B------:R-:W-:Y:S01]  /*78d0*/  ULDC.64 UR6, c[0x0][0xc48] ;  /* 0x0003120000067ab9 */ /* 0x000fe20000000a00 */
[----:B------:R-:W-:-:S04]  /*78e0*/  IMAD.WIDE.U32 R4, R20, UR12, R4 ;  /* 0x0000000c14047c25 */ /* 0x000fc8000f8e0004 */
[----:B------:R-:W-:Y:S01]  /*78f0*/  IMAD.MOV.U32 R13, RZ, RZ, R11 ;  /* 0x000000ffff0d7224 */ /* 0x000fe200078e000b */
[----:B----4-:R-:W-:Y:S01]  /*7900*/  @P0 SHF.R.U32.HI R13, RZ, R17, R12 ;  /* 0x00000011ff0d0219 */ /* 0x010fe2000001160c */
[----:B------:R-:W-:Y:S01]  /*7910*/  IMAD R17, R23, UR12, R14 ;  /* 0x0000000c17117c24 */ /* 0x000fe2000f8e020e */
[----:B------:R-:W-:Y:S01]  /*7920*/  SHF.R.S32.HI R14, RZ, 0x1f, R21 ;  /* 0x0000001fff0e7819 */ /* 0x000fe20000011415 */
[----:B------:R-:W-:-:S04]  /*7930*/  IMAD.WIDE.U32 R6, R22, UR12, R6 ;  /* 0x0000000c16067c25 */ /* 0x000fc8000f8e0006 */
[----:B------:R-:W-:Y:S02]  /*7940*/  IMAD.IADD R5, R5, 0x1, R15 ;  /* 0x0000000105057824 */ /* 0x000fe400078e020f */
[----:B------:R-:W-:-:S04]  /*7950*/  @P0 IMAD.HI.U32 R154, R11, R154, RZ ;  /* 0x0000009a0b9a0227 */ /* 0x000fc800078e00ff */
[----:B------:R-:W-:Y:S02]  /*7960*/  IMAD.IADD R7, R7, 0x1, R17 ;  /* 0x0000000107077824 */ /* 0x000fe400078e0211 */
[----:B------:R-:W-:Y:S01]  /*7970*/  IMAD.MOV.U32 R15, RZ, RZ, R11 ;  /* 0x000000ffff0f7224 */ /* 0x000fe200078e000b */
[----:B------:R-:W-:Y:S01]  /*7980*/  @P0 SHF.R.U32.HI R15, RZ, R153, R154 ;  /* 0x00000099ff0f0219 */ /* 0x000fe2000001169a */
[C---:B------:R-:W-:Y:S02]  /*7990*/  IMAD R12, R14.reuse, UR4, RZ ;  /* 0x000000040e0c7c24 */ /* 0x040fe4000f8e02ff */
[----:B------:R-:W-:Y:S02]  /*79a0*/  IMAD R17, R14, UR6, RZ ;  /* 0x000000060e117c24 */ /* 0x000fe4000f8e02ff */
[----:B------:R-:W-:-:S04]  /*79b0*/  IMAD.WIDE.U32 R4, R21, UR4, R4 ;  /* 0x0000000415047c25 */ /* 0x000fc8000f8e0004 */
[C---:B------:R-:W-:Y:S01]  /*79c0*/  IMAD R14, R21.reuse, UR5, R12 ;  /* 0x00000005150e7c24 */ /* 0x040fe2000f8e020c */
[----:B------:R-:W-:Y:S01]  /*79d0*/  BAR.SYNC.DEFER_BLOCKING 0x1, 0x100 ;  /* 0x0044000000007b1d */ /* 0x000fe20000010000 */
[C---:B------:R-:W-:Y:S01]  /*79e0*/  IMAD R19, R21.reuse, UR7, R17 ;  /* 0x0000000715137c24 */ /* 0x040fe2000f8e0211 */
[----:B------:R-:W-:Y:S01]  /*79f0*/  SHF.R.S32.HI R17, RZ, 0x1f, R13 ;  /* 0x0000001fff117819 */ /* 0x000fe2000001140d */
[----:B------:R-:W-:Y:S01]  /*7a00*/  IMAD.WIDE.U32 R6, R21, UR6, R6 ;  /* 0x0000000615067c25 */ /* 0x000fe2000f8e0006 */
[----:B------:R-:W-:Y:S02]  /*7a10*/  IADD3 R4, P0, R13, R4, RZ ;  /* 0x000000040d047210 */ /* 0x000fe40007f1e0ff */
[----:B------:R-:W-:Y:S01]  /*7a20*/  SHF.R.S32.HI R12, RZ, 0x1f, R15 ;  /* 0x0000001fff0c7819 */ /* 0x000fe2000001140f */
[----:B------:R-:W-:Y:S01]  /*7a30*/  IMAD.MOV R13, RZ, RZ, -R13 ;  /* 0x000000ffff0d7224 */ /* 0x000fe200078e0a0d */
[----:B------:R-:W-:Y:S01]  /*7a40*/  ULDC.64 UR4, c[0x0][0xc30] ;  /* 0x00030c0000047ab9 */ /* 0x000fe20000000a00 */
[----:B------:R-:W-:Y:S01]  /*7a50*/  IMAD.MOV R20, RZ, RZ, -R15 ;  /* 0x000000ffff147224 */ /* 0x000fe200078e0a0f */
[----:B------:R-:W-:Y:S01]  /*7a60*/  IADD3.X R5, R17, R5, R14, P0, !PT ;  /* 0x0000000511057210 */ /* 0x000fe200007fe40e */
[----:B------:R-:W-:Y:S01]  /*7a70*/  IMAD R12, R12, UR4, RZ ;  /* 0x000000040c0c7c24 */ /* 0x000fe2000f8e02ff */
[----:B------:R-:W-:Y:S01]  /*7a80*/  ULDC.64 UR6, c[0x0][0xcc8] ;  /* 0x0003320000067ab9 */ /* 0x000fe20000000a00 */
[----:B------:R-:W-:-:S02]  /*7a90*/  IMAD R13, R8, R13, R11 ;  /* 0x0000000d080d7224 */ /* 0x000fc400078e020b */
[----:B------:R-:W-:Y:S02]  /*7aa0*/  IMAD.IADD R7, R7, 0x1, R19 ;  /* 0x0000000107077824 */ /* 0x000fe400078e0213 */
[----:B------:R-:W-:Y:S02]  /*7ab0*/  IMAD R11, R8, R20, R11 ;  /* 0x00000014080b7224 */ /* 0x000fe400078e020b */
[C---:B------:R-:W-:Y:S01]  /*7ac0*/  IMAD R17, R15.reuse, UR5, R12 ;  /* 0x000000050f117c24 */ /* 0x040fe2000f8e020c */
[----:B------:R-:W-:Y:S01]  /*7ad0*/  SHF.R.S32.HI R12, RZ, 0x1f, R13 ;  /* 0x0000001fff0c7819 */ /* 0x000fe2000001140d */
[----:B------:R-:W-:Y:S01]  /*7ae0*/  IMAD.WIDE.U32 R6, R15, UR4, R6 ;  /* 0x000000040f067c25 */ /* 0x000fe2000f8e0006 */
[----:B------:R-:W-:Y:S01]  /*7af0*/  SHF.R.S32.HI R14, RZ, 0x1f, R11 ;  /* 0x0000001fff0e7819 */ /* 0x000fe2000001140b */
[----:B------:R-:W0:Y:S01]  /*7b00*/  S2UR UR5, SR_CgaCtaId ;  /* 0x00000000000579c3 */ /* 0x000e220000008800 */
[----:B------:R-:W-:Y:S01]  /*7b10*/  UMOV UR4, 0x400 ;  /* 0x0000040000047882 */ /* 0x000fe20000000000 */
[----:B------:R-:W-:Y:S01]  /*7b20*/  IMAD R12, R12, UR6, RZ ;  /* 0x000000060c0c7c24 */ /* 0x000fe2000f8e02ff */
[----:B------:R-:W-:Y:S01]  /*7b30*/  IADD3 R7, R7, R17, RZ ;  /* 0x0000001107077210 */ /* 0x000fe20007ffe0ff */
[----:B------:R-:W-:-:S02]  /*7b40*/  IMAD R14, R14, UR8, RZ ;  /* 0x000000080e0e7c24 */ /* 0x000fc4000f8e02ff */
        /* <DEDUP_REMOVED lines=17> */
[----:B------:R-:W-:Y:S01]  /*7c60*/  SHFL.IDX PT, R12, R19, RZ, 0x1c1f ;  /* 0x001c1fff130c7589 */ /* 0x000fe200000e0000 */
[----:B------:R-:W-:Y:S01]  /*7c70*/  LOP3.LUT P0, RZ, R0, 0x3, RZ, 0xc0, !PT ;  /* 0x0000000300ff7812 */ /* 0x000fe2000780c0ff */
[C---:B------:R-:W-:Y:S01]  /*7c80*/  VIADD R9, R11.reuse, 0x8 ;  /* 0x000000080b097836 */ /* 0x040fe20000000000 */
[----:B------:R-:W-:Y:S01]  /*7c90*/  UIADD3 UR4, UR4, 0x32420, URZ ;  /* 0x0003242004047890 */ /* 0x000fe2000fffe03f */
[----:B------:R-:W0:Y:S01]  /*7ca0*/  SHFL.IDX PT, R13, R17, RZ, 0x1c1f ;  /* 0x001c1fff110d7589 */ /* 0x000e2200000e0000 */
[----:B------:R-:W-:-:S02]  /*7cb0*/  ISETP.GE.OR P1, PT, R11, R8, P0 ;  /* 0x000000080b00720c */ /* 0x000fc40000726670 */
[-C--:B------:R-:W-:Y:S01]  /*7cc0*/  ISETP.GE.OR P0, PT, R9, R8.reuse, P0 ;  /* 0x000000080900720c */ /* 0x080fe20000706670 */
[----:B------:R1:W2:Y:S01]  /*7cd0*/  SHFL.IDX PT, R15, R17, 0x1, 0x1c1f ;  /* 0x003c1f00110f7f89 */ /* 0x0002a200000e0000 */
[----:B------:R-:W-:Y:S01]  /*7ce0*/  ISETP.GE.AND P2, PT, R11, R8, PT ;  /* 0x000000080b00720c */ /* 0x000fe20003f46270 */
[----:B------:R-:W-:Y:S02]  /*7cf0*/  UPRMT UR4, URZ, 0x654, UR4 ;  /* 0x000006543f047896 */ /* 0x000fe40008000004 */
[----:B------:R3:W4:Y:S01]  /*7d00*/  SHFL.IDX PT, R4, R6, RZ, 0x1c1f ;  /* 0x001c1fff06047589 */ /* 0x00072200000e0000 */
[----:B-1----:R-:W-:-:S03]  /*7d10*/  LOP3.LUT R17, R10, 0x7ffffffc, RZ, 0xc0, !PT ;  /* 0x7ffffffc0a117812 */ /* 0x002fc600078ec0ff */
[----:B------:R3:W1:Y:S03]  /*7d20*/  SHFL.IDX PT, R5, R7, RZ, 0x1c1f ;  /* 0x001c1fff07057589 */ /* 0x00066600000e0000 */
[----:B------:R-:W-:Y:S01]  /*7d30*/  SYNCS.ARRIVE.TRANS64.RED.A1T0 RZ, [UR4], RZ ;  /* 0x000000ffffff79a7 */ /* 0x000fe20008100404 */
[----:B------:R-:W-:-:S04]  /*7d40*/  IMAD.IADD R0, R0, 0x1, -R17 ;  /* 0x0000000100007824 */ /* 0x000fc800078e0a11 */
[----:B------:R-:W-:Y:S01]  /*7d50*/  IMAD.SHL.U32 R0, R0, 0x2, RZ ;  /* 0x0000000200007824 */ /* 0x000fe200078e00ff */
[----:B0-----:R3:W-:Y:S04]  /*7d60*/  @!P1 ST.E desc[UR14][R12.64], R3 ;  /* 0x000000030c009985 */ /* 0x0017e8000c10190e */
[----:B--2---:R3:W-:Y:S01]  /*7d70*/  @!P0 ST.E desc[UR14][R14.64], R2 ;  /* 0x000000020e008985 */ /* 0x0047e2000c10190e */
[----:B------:R-:W-:Y:S05]  /*7d80*/  @P2 BRA `(.L_x_199) ;  /* 0x0000000800fc2947 */ /* 0x000fea0003800000 */
[C---:B---3--:R-:W-:Y:S01]  /*7d90*/  VIADD R2, R0.reuse, 0x8 ;  /* 0x0000000800027836 */ /* 0x048fe20000000000 */
        /* <DEDUP_REMOVED lines=10> */
[----:B------:R-:W-:Y:S01]  /*7e40*/  IADD3 R17, R0, 0x28, RZ ;  /* 0x0000002800117810 */ /* 0x000fe20007ffe0ff */
[----:B------:R-:W-:Y:S01]  /*7e50*/  ULDC.64 UR6, c[0x0][0x208] ;  /* 0x0000820000067ab9 */ /* 0x000fe20000000a00 */
[----:B------:R-:W-:Y:S01]  /*7e60*/  ISETP.GE.AND P0, PT, R16, UR4, PT ;  /* 0x0000000410007c0c */ /* 0x000fe2000bf06270 */
[C---:B------:R-:W-:Y:S01]  /*7e70*/  VIADD R21, R0.reuse, 0x40 ;  /* 0x0000004000157836 */ /* 0x040fe20000000000 */
[----:B------:R-:W-:Y:S01]  /*7e80*/  ISETP.GE.AND P1, PT, R17, UR4, PT ;  /* 0x0000000411007c0c */ /* 0x000fe2000bf26270 */
[----:B------:R-:W-:-:S02]  /*7e90*/  VIADD R22, R0, 0x48 ;  /* 0x0000004800167836 */ /* 0x000fc40000000000 */
[----:B------:R-:W-:Y:S01]  /*7ea0*/  @!P3 LEA.HI R2, R2, R2, RZ, 0x1 ;  /* 0x000000020202b211 */ /* 0x000fe200078f08ff */
[----:B------:R-:W-:Y:S01]  /*7eb0*/  VIADD R23, R0, 0x50 ;  /* 0x0000005000177836 */ /* 0x000fe20000000000 */
[----:B------:R-:W-:Y:S02]  /*7ec0*/  @!P4 LEA.HI R3, R3, R3, RZ, 0x1 ;  /* 0x000000030303c211 */ /* 0x000fe400078f08ff */
[----:B------:R-:W-:Y:S02]  /*7ed0*/  @!P5 LEA.HI R10, R10, R10, RZ, 0x1 ;  /* 0x0000000a0a0ad211 */ /* 0x000fe400078f08ff */
[----:B------:R-:W-:Y:S02]  /*7ee0*/  @!P3 LOP3.LUT R11, R2, 0xfffffffe, RZ, 0xc0, !PT ;  /* 0xfffffffe020bb812 */ /* 0x000fe400078ec0ff */
[----:B------:R-:W-:Y:S01]  /*7ef0*/  @!P4 LOP3.LUT R13, R3, 0xfffffffe, RZ, 0xc0, !PT ;  /* 0xfffffffe030dc812 */ /* 0x000fe200078ec0ff */
[----:B-1--4-:R-:W-:Y:S01]  /*7f00*/  @!P2 IMAD.WIDE R2, R0, 0x4, R4 ;  /* 0x000000040002a825 */ /* 0x012fe200078e0204 */
[----:B------:R-:W-:-:S02]  /*7f10*/  @!P5 LOP3.LUT R15, R10, 0xfffffffe, RZ, 0xc0, !PT ;  /* 0xfffffffe0a0fd812 */ /* 0x000fc400078ec0ff */
[----:B------:R-:W-:Y:S01]  /*7f20*/  ISETP.GE.AND P6, PT, R23, UR4, PT ;  /* 0x0000000417007c0c */ /* 0x000fe2000bfc6270 */
[--C-:B------:R-:W-:Y:S01]  /*7f30*/  @!P3 IMAD.WIDE R10, R11, 0x4, R4.reuse ;  /* 0x000000040b0ab825 */ /* 0x100fe200078e0204 */
[----:B------:R0:W-:Y:S01]  /*7f40*/  @!P2 ST.E.64 desc[UR6][R2.64], R24 ;  /* 0x000000180200a985 */ /* 0x0001e2000c101b06 */
[----:B------:R-:W-:Y:S02]  /*7f50*/  ISETP.GE.AND P2, PT, R19, UR4, PT ;  /* 0x0000000413007c0c */ /* 0x000fe4000bf46270 */
[--C-:B------:R-:W-:Y:S01]  /*7f60*/  @!P4 IMAD.WIDE R12, R13, 0x4, R4.reuse ;  /* 0x000000040d0cc825 */ /* 0x100fe200078e0204 */
[----:B------:R1:W-:Y:S01]  /*7f70*/  @!P3 ST.E.64 desc[UR6][R10.64], R28 ;  /* 0x0000001c0a00b985 */ /* 0x0003e2000c101b06 */
[----:B------:R-:W-:Y:S02]  /*7f80*/  ISETP.GE.AND P3, PT, R20, UR4, PT ;  /* 0x0000000414007c0c */ /* 0x000fe4000bf66270 */
[----:B------:R-:W-:Y:S01]  /*7f90*/  @!P5 IMAD.WIDE R14, R15, 0x4, R4 ;  /* 0x000000040f0ed825 */ /* 0x000fe200078e0204 */
[----:B------:R2:W-:Y:S01]  /*7fa0*/  @!P4 ST.E.64 desc[UR6][R12.64], R32 ;  /* 0x000000200c00c985 */ /* 0x0005e2000c101b06 */
[----:B------:R-:W-:-:S02]  /*7fb0*/  ISETP.GE.AND P4, PT, R21, UR4, PT ;  /* 0x0000000415007c0c */ /* 0x000fc4000bf86270 */
[----:B------:R-:W-:Y:S01]  /*7fc0*/  @!P0 LEA.HI R16, R16, R16, RZ, 0x1 ;  /* 0x0000001010108211 */ /* 0x000fe200078f08ff */
[----:B------:R3:W-:Y:S01]  /*7fd0*/  @!P5 ST.E.64 desc[UR6][R14.64], R36 ;  /* 0x000000240e00d985 */ /* 0x0007e2000c101b06 */
[----:B------:R-:W-:Y:S01]  /*7fe0*/  ISETP.GE.AND P5, PT, R22, UR4, PT ;  /* 0x0000000416007c0c */ /* 0x000fe2000bfa6270 */
[C---:B0-----:R-:W-:Y:S01]  /*7ff0*/  VIADD R24, R0.reuse, 0x58 ;  /* 0x0000005800187836 */ /* 0x041fe20000000000 */
[----:B------:R-:W-:Y:S01]  /*8000*/  @!P1 LEA.HI R17, R17, R17, RZ, 0x1 ;  /* 0x0000001111119211 */ /* 0x000fe200078f08ff */
[----:B------:R-:W-:Y:S01]  /*8010*/  VIADD R25, R0, 0x60 ;  /* 0x0000006000197836 */ /* 0x000fe20000000000 */
[----:B------:R-:W-:Y:S02]  /*8020*/  @!P0 LOP3.LUT R3, R16, 0xfffffffe, RZ, 0xc0, !PT ;  /* 0xfffffffe10038812 */ /* 0x000fe400078ec0ff */
[----:B-1----:R-:W-:Y:S02]  /*8030*/  @!P1 LOP3.LUT R11, R17, 0xfffffffe, RZ, 0xc0, !PT ;  /* 0xfffffffe110b9812 */ /* 0x002fe400078ec0ff */
        /* <DEDUP_REMOVED lines=8> */
[----:B------:R-:W-:Y:S01]  /*80c0*/  @!P2 LOP3.LUT R19, R19, 0xfffffffe, RZ, 0xc0, !PT ;  /* 0xfffffffe1313a812 */ /* 0x000fe200078ec0ff */
[----:B------:R1:W-:Y:S01]  /*80d0*/  @!P1 ST.E.64 desc[UR6][R10.64], R44 ;  /* 0x0000002c0a009985 */ /* 0x0003e2000c101b06 */
[----:B--2---:R-:W-:Y:S01]  /*80e0*/  @!P3 LOP3.LUT R13, R20, 0xfffffffe, RZ, 0xc0, !PT ;  /* 0xfffffffe140db812 */ /* 0x004fe200078ec0ff */
[----:B------:R-:W-:Y:S01]  /*80f0*/  VIADD R20, R0, 0x70 ;  /* 0x0000007000147836 */ /* 0x000fe20000000000 */
[----:B------:R-:W-:-:S02]  /*8100*/  @!P4 LOP3.LUT R21, R21, 0xfffffffe, RZ, 0xc0, !PT ;  /* 0xfffffffe1515c812 */ /* 0x000fc400078ec0ff */
[----:B---3--:R-:W-:Y:S02]  /*8110*/  @!P5 LOP3.LUT R15, R22, 0xfffffffe, RZ, 0xc0, !PT ;  /* 0xfffffffe160fd812 */ /* 0x008fe400078ec0ff */
[----:B------:R-:W-:Y:S01]  /*8120*/  @!P6 LOP3.LUT R17, R23, 0xfffffffe, RZ, 0xc0, !PT ;  /* 0xfffffffe1711e812 */ /* 0x000fe200078ec0ff */
[----:B------:R-:W-:Y:S01]  /*8130*/  VIADD R23, R0, 0x88 ;  /* 0x0000008800177836 */ /* 0x000fe20000000000 */
[----:B------:R-:W-:Y:S01]  /*8140*/  ISETP.GE.AND P1, PT, R24, UR4, PT ;  /* 0x0000000418007c0c */ /* 0x000fe2000bf26270 */
[--C-:B0-----:R-:W-:Y:S01]  /*8150*/  @!P2 IMAD.WIDE R2, R19, 0x4, R4.reuse ;  /* 0x000000041302a825 */ /* 0x101fe200078e0204 */
[----:B------:R-:W-:Y:S02]  /*8160*/  ISETP.GE.AND P0, PT, R25, UR4, PT ;  /* 0x0000000419007c0c */ /* 0x000fe4000bf06270 */
[----:B------:R-:W-:Y:S01]  /*8170*/  IADD3 R22, R0, 0x80, RZ ;  /* 0x0000008000167810 */ /* 0x000fe20007ffe0ff */
[--C-:B-1----:R-:W-:Y:S01]  /*8180*/  @!P3 IMAD.WIDE R10, R13, 0x4, R4.reuse ;  /* 0x000000040d0ab825 */ /* 0x102fe200078e0204 */
[----:B------:R0:W-:Y:S03]  /*8190*/  @!P2 ST.E.64 desc[UR6][R2.64], R48 ;  /* 0x000000300200a985 */ /* 0x0001e6000c101b06 */
[----:B------:R-:W-:Y:S01]  /*81a0*/  @!P4 IMAD.WIDE R12, R21, 0x4, R4 ;  /* 0x00000004150cc825 */ /* 0x000fe200078e0204 */
[----:B------:R1:W-:Y:S01]  /*81b0*/  @!P3 ST.E.64 desc[UR6][R10.64], R52 ;  /* 0x000000340a00b985 */ /* 0x0003e2000c101b06 */
[----:B------:R-:W-:-:S02]  /*81c0*/  ISETP.GE.AND P3, PT, R23, UR4, PT ;  /* 0x0000000417007c0c */ /* 0x000fc4000bf66270 */
[--C-:B------:R-:W-:Y:S01]  /*81d0*/  @!P5 IMAD.WIDE R14, R15, 0x4, R4.reuse ;  /* 0x000000040f0ed825 */ /* 0x100fe200078e0204 */
[----:B------:R2:W-:Y:S01]  /*81e0*/  @!P4 ST.E.64 desc[UR6][R12.64], R56 ;  /* 0x000000380c00c985 */ /* 0x0005e2000c101b06 */
[----:B------:R-:W-:Y:S02]  /*81f0*/  ISETP.GE.AND P4, PT, R22, UR4, PT ;  /* 0x0000000416007c0c */ /* 0x000fe4000bf86270 */
[----:B------:R-:W-:Y:S01]  /*8200*/  @!P6 IMAD.WIDE R16, R17, 0x4, R4 ;  /* 0x000000041110e825 */ /* 0x000fe200078e0204 */
[----:B------:R3:W-:Y:S01]  /*8210*/  @!P5 ST.E.64 desc[UR6][R14.64], R60 ;  /* 0x0000003c0e00d985 */ /* 0x0007e2000c101b06 */
[----:B------:R-:W-:Y:S02]  /*8220*/  @!P1 LEA.HI R24, R24, R24, RZ, 0x1 ;  /* 0x0000001818189211 */ /* 0x000fe400078f08ff */
[C---:B------:R-:W-:Y:S01]  /*8230*/  VIADD R19, R0.reuse, 0x68 ;  /* 0x0000006800137836 */ /* 0x040fe20000000000 */
[----:B------:R4:W-:Y:S01]  /*8240*/  @!P6 ST.E.64 desc[UR6][R16.64], R64 ;  /* 0x000000401000e985 */ /* 0x0009e2000c101b06 */
[----:B------:R-:W-:Y:S01]  /*8250*/  VIADD R21, R0, 0x78 ;  /* 0x0000007800157836 */ /* 0x000fe20000000000 */
[----:B------:R-:W-:-:S02]  /*8260*/  ISETP.GE.AND P6, PT, R20, UR4, PT ;  /* 0x0000000414007c0c */ /* 0x000fc4000bfc6270 */
[----:B------:R-:W-:Y:S02]  /*8270*/  ISETP.GE.AND P2, PT, R19, UR4, PT ;  /* 0x0000000413007c0c */ /* 0x000fe4000bf46270 */
[----:B------:R-:W-:Y:S02]  /*8280*/  ISETP.GE.AND P5, PT, R21, UR4, PT ;  /* 0x0000000415007c0c */ /* 0x000fe4000bfa6270 */
        /* <DEDUP_REMOVED lines=18> */
[----:B---3--:R-:W-:Y:S01]  /*83b0*/  @!P4 LOP3.LUT R15, R22, 0xfffffffe, RZ, 0xc0, !PT ;  /* 0xfffffffe160fc812 */ /* 0x008fe200078ec0ff */
[C---:B------:R-:W-:Y:S01]  /*83c0*/  VIADD R22, R0.reuse, 0xb8 ;  /* 0x000000b800167836 */ /* 0x040fe20000000000 */
[----:B----4-:R-:W-:Y:S01]  /*83d0*/  @!P3 LOP3.LUT R17, R23, 0xfffffffe, RZ, 0xc0, !PT ;  /* 0xfffffffe1711b812 */ /* 0x010fe200078ec0ff */
[----:B------:R-:W-:Y:S01]  /*83e0*/  VIADD R23, R0, 0xc0 ;  /* 0x000000c000177836 */ /* 0x000fe20000000000 */
[----:B------:R-:W-:Y:S01]  /*83f0*/  ISETP.GE.AND P0, PT, R24, UR4, PT ;  /* 0x0000000418007c0c */ /* 0x000fe2000bf06270 */
[----:B0-----:R-:W-:Y:S01]  /*8400*/  @!P2 IMAD.WIDE R2, R19, 0x4, R4 ;  /* 0x000000041302a825 */ /* 0x001fe200078e0204 */
[----:B------:R-:W-:-:S03]  /*8410*/  ISETP.GE.AND P1, PT, R25, UR4, PT ;  /* 0x0000000419007c0c */ /* 0x000fc6000bf26270 */
[--C-:B-1----:R-:W-:Y:S01]  /*8420*/  @!P6 IMAD.WIDE R10, R13, 0x4, R4.reuse ;  /* 0x000000040d0ae825 */ /* 0x102fe200078e0204 */
[----:B------:R0:W-:Y:S03]  /*8430*/  @!P2 ST.E.64 desc[UR6][R2.64], R76 ;  /* 0x0000004c0200a985 */ /* 0x0001e6000c101b06 */
        /* <DEDUP_REMOVED lines=22> */
[--C-:B------:R-:W-:Y:S01]  /*85a0*/  @!P1 IMAD.WIDE R10, R11, 0x4, R4.reuse ;  /* 0x000000040b0a9825 */ /* 0x100fe200078e0204 */
[----:B------:R-:W-:Y:S01]  /*85b0*/  @!P4 LEA.HI R21, R21, R21, RZ, 0x1 ;  /* 0x000000151515c211 */ /* 0x000fe200078f08ff */
[----:B------:R0:W-:Y:S01]  /*85c0*/  @!P0 ST.E.64 desc[UR6][R2.64], R96 ;  /* 0x0000006002008985 */ /* 0x0001e2000c101b06 */
[----:B--2---:R-:W-:Y:S01]  /*85d0*/  @!P2 LOP3.LUT R13, R19, 0xfffffffe, RZ, 0xc0, !PT ;  /* 0xfffffffe130da812 */ /* 0x004fe200078ec0ff */
[----:B------:R-:W-:Y:S01]  /*85e0*/  VIADD R19, R0, 0xc8 ;  /* 0x000000c800137836 */ /* 0x000fe20000000000 */
[----:B---3--:R-:W-:Y:S01]  /*85f0*/  @!P3 LOP3.LUT R15, R20, 0xfffffffe, RZ, 0xc0, !PT ;  /* 0xfffffffe140fb812 */ /* 0x008fe200078ec0ff */
[----:B------:R1:W-:Y:S01]  /*8600*/  @!P1 ST.E.64 desc[UR6][R10.64], R100 ;  /* 0x000000640a009985 */ /* 0x0003e2000c101b06 */
[----:B------:R-:W-:Y:S01]  /*8610*/  @!P6 LEA.HI R23, R23, R23, RZ, 0x1 ;  /* 0x000000171717e211 */ /* 0x000fe200078f08ff */
[----:B------:R-:W-:Y:S01]  /*8620*/  @!P2 IMAD.WIDE R12, R13, 0x4, R4 ;  /* 0x000000040d0ca825 */ /* 0x000fe200078e0204 */
[----:B------:R-:W-:-:S02]  /*8630*/  @!P4 LOP3.LUT R21, R21, 0xfffffffe, RZ, 0xc0, !PT ;  /* 0xfffffffe1515c812 */ /* 0x000fc400078ec0ff */
[----:B----4-:R-:W-:Y:S01]  /*8640*/  @!P5 LOP3.LUT R17, R22, 0xfffffffe, RZ, 0xc0, !PT ;  /* 0xfffffffe1611d812 */ /* 0x010fe200078ec0ff */
[C---:B------:R-:W-:Y:S01]  /*8650*/  VIADD R20, R0.reuse, 0xd0 ;  /* 0x000000d000147836 */ /* 0x040fe20000000000 */
[----:B------:R-:W-:Y:S01]  /*8660*/  @!P6 LOP3.LUT R23, R23, 0xfffffffe, RZ, 0xc0, !PT ;  /* 0xfffffffe1717e812 */ /* 0x000fe200078ec0ff */
[----:B------:R2:W-:Y:S01]  /*8670*/  @!P2 ST.E.64 desc[UR6][R12.64], R104 ;  /* 0x000000680c00a985 */ /* 0x0005e2000c101b06 */
        /* <DEDUP_REMOVED lines=13> */
[C---:B--2---:R-:W-:Y:S01]  /*8750*/  VIADD R12, R0.reuse, 0xe8 ;  /* 0x000000e8000c7836 */ /* 0x044fe20000000000 */
[----:B------:R2:W-:Y:S01]  /*8760*/  @!P6 ST.E.64 desc[UR6][R16.64], R120 ;  /* 0x000000781000e985 */ /* 0x0005e2000c101b06 */
[C---:B------:R-:W-:Y:S01]  /*8770*/  VIADD R13, R0.reuse, 0xf0 ;  /* 0x000000f0000d7836 */ /* 0x040fe20000000000 */
[----:B------:R-:W-:Y:S01]  /*8780*/  @!P0 LEA.HI R19, R19, R19, RZ, 0x1 ;  /* 0x0000001313138211 */ /* 0x000fe200078f08ff */
[----:B0-----:R-:W-:Y:S01]  /*8790*/  VIADD R3, R0, 0xf8 ;  /* 0x000000f800037836 */ /* 0x001fe20000000000 */
[----:B------:R-:W-:Y:S02]  /*87a0*/  ISETP.GE.AND P4, PT, R12, UR4, PT ;  /* 0x000000040c007c0c */ /* 0x000fe4000bf86270 */
[----:B------:R-:W-:Y:S02]  /*87b0*/  ISETP.GE.AND P5, PT, R13, UR4, PT ;  /* 0x000000040d007c0c */ /* 0x000fe4000bfa6270 */
[----:B------:R-:W-:Y:S02]  /*87c0*/  ISETP.GE.AND P6, PT, R3, UR4, PT ;  /* 0x0000000403007c0c */ /* 0x000fe4000bfc6270 */
[----:B------:R-:W-:-:S02]  /*87d0*/  @!P1 LEA.HI R20, R20, R20, RZ, 0x1 ;  /* 0x0000001414149211 */ /* 0x000fc400078f08ff */
[----:B------:R-:W-:Y:S02]  /*87e0*/  @!P2 LEA.HI R21, R21, R21, RZ, 0x1 ;  /* 0x000000151515a211 */ /* 0x000fe400078f08ff */
[----:B------:R-:W-:Y:S02]  /*87f0*/  @!P3 LEA.HI R22, R22, R22, RZ, 0x1 ;  /* 0x000000161616b211 */ /* 0x000fe400078f08ff */
[----:B-1----:R-:W-:Y:S02]  /*8800*/  @!P1 LOP3.LUT R11, R20, 0xfffffffe, RZ, 0xc0, !PT ;  /* 0xfffffffe140b9812 */ /* 0x002fe400078ec0ff */
[----:B------:R-:W-:Y:S02]  /*8810*/  @!P4 LEA.HI R12, R12, R12, RZ, 0x1 ;  /* 0x0000000c0c0cc211 */ /* 0x000fe400078f08ff */
[----:B------:R-:W-:Y:S02]  /*8820*/  @!P5 LEA.HI R2, R13, R13, RZ, 0x1 ;  /* 0x0000000d0d02d211 */ /* 0x000fe400078f08ff */
[----:B------:R-:W-:-:S02]  /*8830*/  @!P6 LEA.HI R10, R3, R3, RZ, 0x1 ;  /* 0x00000003030ae211 */ /* 0x000fc400078f08ff */
[----:B------:R-:W-:Y:S02]  /*8840*/  @!P0 LOP3.LUT R3, R19, 0xfffffffe, RZ, 0xc0, !PT ;  /* 0xfffffffe13038812 */ /* 0x000fe400078ec0ff */
[----:B------:R-:W-:Y:S02]  /*8850*/  @!P2 LOP3.LUT R13, R21, 0xfffffffe, RZ, 0xc0, !PT ;  /* 0xfffffffe150da812 */ /* 0x000fe400078ec0ff */
[----:B---3--:R-:W-:Y:S02]  /*8860*/  @!P3 LOP3.LUT R15, R22, 0xfffffffe, RZ, 0xc0, !PT ;  /* 0xfffffffe160fb812 */ /* 0x008fe400078ec0ff */
[----:B--2---:R-:W-:Y:S01]  /*8870*/  @!P4 LOP3.LUT R17, R12, 0xfffffffe, RZ, 0xc0, !PT ;  /* 0xfffffffe0c11c812 */ /* 0x004fe200078ec0ff */
[--C-:B------:R-:W-:Y:S01]  /*8880*/  @!P2 IMAD.WIDE R12, R13, 0x4, R4.reuse ;  /* 0x000000040d0ca825 */ /* 0x100fe200078e0204 */
[----:B------:R-:W-:Y:S02]  /*8890*/  @!P5 LOP3.LUT R21, R2, 0xfffffffe, RZ, 0xc0, !PT ;  /* 0xfffffffe0215d812 */ /* 0x000fe400078ec0ff */
[----:B------:R-:W-:Y:S01]  /*88a0*/  @!P6 LOP3.LUT R19, R10, 0xfffffffe, RZ, 0xc0, !PT ;  /* 0xfffffffe0a13e812 */ /* 0x000fe200078ec0ff */
[----:B------:R-:W-:-:S04]  /*88b0*/  @!P0 IMAD.WIDE R2, R3, 0x4, R4 ;  /* 0x0000000403028825 */ /* 0x000fc800078e0204 */
[--C-:B------:R-:W-:Y:S01]  /*88c0*/  @!P1 IMAD.WIDE R10, R11, 0x4, R4.reuse ;  /* 0x000000040b0a9825 */ /* 0x100fe200078e0204 */
[----:B------:R0:W-:Y:S03]  /*88d0*/  @!P0 ST.E.64 desc[UR6][R2.64], R124 ;  /* 0x0000007c02008985 */ /* 0x0001e6000c101b06 */
        /* <DEDUP_REMOVED lines=9> */
[----:B------:R0:W-:Y:S02]  /*8970*/  @!P6 ST.E.64 desc[UR6][R4.64], R148 ;  /* 0x000000940400e985 */ /* 0x0001e4000c101b06 */
.L_x_199:
[----:B------:R-:W-:Y:S05]  /*8980*/  BSYNC B0 ;  /* 0x0000000000007941 */ /* 0x000fea0003800000 */
.L_x_198:
[----:B------:R-:W-:Y:S01]  /*8990*/  ISETP.GE.AND P0, PT, R9, R8, PT ;  /* 0x000000080900720c */ /* 0x000fe20003f06270 */
[----:B0--3--:R2:W3:Y:S04]  /*89a0*/  SHFL.IDX PT, R3, R7, 0x1, 0x1c1f ;  /* 0x003c1f0007037f89 */ /* 0x0094e800000e0000 */
[----:B------:R2:W0:Y:S08]  /*89b0*/  SHFL.IDX PT, R2, R6, 0x1, 0x1c1f ;  /* 0x003c1f0006027f89 */ /* 0x00043000000e0000 */
[----:B--2---:R-:W-:Y:S05]  /*89c0*/  @P0 BRA `(.L_x_173) ;  /* 0x0000005800ec0947 */ /* 0x004fea0003800000 */
[C---:B----4-:R-:W-:Y:S01]  /*89d0*/  VIADD R4, R0.reuse, 0x8 ;  /* 0x0000000800047836 */ /* 0x050fe20000000000 */
[----:B------:R-:W-:Y:S01]  /*89e0*/  ULDC UR4, c[0x0][0xbc8] ;  /* 0x0002f20000047ab9 */ /* 0x000fe20000000800 */
[C---:B-1----:R-:W-:Y:S01]  /*89f0*/  VIADD R5, R0.reuse, 0x10 ;  /* 0x0000001000057836 */ /* 0x042fe20000000000 */
        /* <DEDUP_REMOVED lines=9> */
[----:B------:R-:W-:Y:S01]  /*8a90*/  ULDC.64 UR6, c[0x0][0x208] ;  /* 0x0000820000067ab9 */ /* 0x000fe20000000a00 */
[C---:B------:R-:W-:Y:S01]  /*8aa0*/  IADD3 R14, R0.reuse, 0x38, RZ ;  /* 0x00000038000e7810 */ /* 0x040fe20007ffe0ff */
[----:B------:R-:W-:-:S02]  /*8ab0*/  VIADD R15, R0, 0x40 ;  /* 0x00000040000f7836 */ /* 0x000fc40000000000 */
[----:B------:R-:W-:Y:S02]  /*8ac0*/  VIADD R16, R0, 0x48 ;  /* 0x0000004800107836 */ /* 0x000fe40000000000 */
[----:B------:R-:W-:Y:S01]  /*8ad0*/  @!P1 LEA.HI R4, R4, R4, RZ, 0x1 ;  /* 0x0000000404049211 */ /* 0x000fe200078f08ff */
[C---:B------:R-:W-:Y:S01]  /*8ae0*/  VIADD R19, R0.reuse, 0x50 ;  /* 0x0000005000137836 */ /* 0x040fe20000000000 */
[----:B------:R-:W-:Y:S01]  /*8af0*/  @!P2 LEA.HI R5, R5, R5, RZ, 0x1 ;  /* 0x000000050505a211 */ /* 0x000fe200078f08ff */
[----:B------:R-:W-:Y:S01]  /*8b00*/  VIADD R20, R0, 0x58 ;  /* 0x0000005800147836 */ /* 0x000fe20000000000 */
[----:B------:R-:W-:Y:S01]  /*8b10*/  @!P1 LOP3.LUT R7, R4, 0xfffffffe, RZ, 0xc0, !PT ;  /* 0xfffffffe04079812 */ /* 0x000fe200078ec0ff */
[C---:B------:R-:W-:Y:S01]  /*8b20*/  VIADD R21, R0.reuse, 0x80 ;  /* 0x0000008000157836 */ /* 0x040fe20000000000 */
[----:B------:R-:W-:Y:S01]  /*8b30*/  @!P2 LOP3.LUT R9, R5, 0xfffffffe, RZ, 0xc0, !PT ;  /* 0xfffffffe0509a812 */ /* 0x000fe200078ec0ff */
[----:B0--3--:R-:W-:Y:S01]  /*8b40*/  @!P0 IMAD.WIDE R4, R0, 0x4, R2 ;  /* 0x0000000400048825 */ /* 0x009fe200078e0202 */
[----:B------:R-:W-:-:S02]  /*8b50*/  ISETP.GE.AND P3, PT, R15, UR4, PT ;  /* 0x000000040f007c0c */ /* 0x000fc4000bf66270 */
[----:B------:R-:W-:Y:S01]  /*8b60*/  ISETP.GE.AND P4, PT, R16, UR4, PT ;  /* 0x0000000410007c0c */ /* 0x000fe2000bf86270 */
[--C-:B------:R-:W-:Y:S01]  /*8b70*/  @!P1 IMAD.WIDE R6, R7, 0x4, R2.reuse ;  /* 0x0000000407069825 */ /* 0x100fe200078e0202 */
[----:B------:R0:W-:Y:S01]  /*8b80*/  @!P0 ST.E.64 desc[UR6][R4.64], R26 ;  /* 0x0000001a04008985 */ /* 0x0001e2000c101b06 */
[----:B------:R-:W-:Y:S02]  /*8b90*/  ISETP.GE.AND P0, PT, R12, UR4, PT ;  /* 0x000000040c007c0c */ /* 0x000fe4000bf06270 */
[----:B------:R-:W-:Y:S01]  /*8ba0*/  @!P2 IMAD.WIDE R8, R9, 0x4, R2 ;  /* 0x000000040908a825 */ /* 0x000fe200078e0202 */
[----:B------:R1:W-:Y:S01]  /*8bb0*/  @!P1 ST.E.64 desc[UR6][R6.64], R30 ;  /* 0x0000001e06009985 */ /* 0x0003e2000c101b06 */
[----:B------:R-:W-:Y:S02]  /*8bc0*/  ISETP.GE.AND P1, PT, R13, UR4, PT ;  /* 0x000000040d007c0c */ /* 0x000fe4000bf26270 */
[----:B------:R-:W-:Y:S01]  /*8bd0*/  @!P5 LEA.HI R10, R10, R10, RZ, 0x1 ;  /* 0x0000000a0a0ad211 */ /* 0x000fe200078f08ff */
[----:B------:R2:W-:Y:S01]  /*8be0*/  @!P2 ST.E.64 desc[UR6][R8.64], R34 ;  /* 0x000000220800a985 */ /* 0x0005e2000c101b06 */
[----:B------:R-:W-:-:S02]  /*8bf0*/  ISETP.GE.AND P2, PT, R14, UR4, PT ;  /* 0x000000040e007c0c */ /* 0x000fc4000bf46270 */
[----:B------:R-:W-:Y:S02]  /*8c00*/  @!P6 LEA.HI R11, R11, R11, RZ, 0x1 ;  /* 0x0000000b0b0be211 */ /* 0x000fe400078f08ff */
[----:B------:R-:W-:Y:S02]  /*8c10*/  @!P3 LEA.HI R15, R15, R15, RZ, 0x1 ;  /* 0x0000000f0f0fb211 */ /* 0x000fe400078f08ff */
[----:B0-----:R-:W-:Y:S02]  /*8c20*/  @!P5 LOP3.LUT R5, R10, 0xfffffffe, RZ, 0xc0, !PT ;  /* 0xfffffffe0a05d812 */ /* 0x001fe400078ec0ff */
[----:B------:R-:W-:Y:S02]  /*8c30*/  @!P0 LEA.HI R12, R12, R12, RZ, 0x1 ;  /* 0x0000000c0c0c8211 */ /* 0x000fe400078f08ff */
[----:B-1----:R-:W-:Y:S01]  /*8c40*/  @!P6 LOP3.LUT R7, R11, 0xfffffffe, RZ, 0xc0, !PT ;  /* 0xfffffffe0b07e812 */ /* 0x002fe200078ec0ff */
[----:B------:R-:W-:Y:S01]  /*8c50*/  @!P5 IMAD.WIDE R4, R5, 0x4, R2 ;  /* 0x000000040504d825 */ /* 0x000fe200078e0202 */
[----:B------:R-:W-:-:S02]  /*8c60*/  @!P1 LEA.HI R13, R13, R13, RZ, 0x1 ;  /* 0x0000000d0d0d9211 */ /* 0x000fc400078f08ff */
[----:B------:R-:W-:Y:S01]  /*8c70*/  @!P2 LEA.HI R14, R14, R14, RZ, 0x1 ;  /* 0x0000000e0e0ea211 */ /* 0x000fe200078f08ff */
[----:B------:R-:W-:Y:S01]  /*8c80*/  @!P6 IMAD.WIDE R6, R7, 0x4, R2 ;  /* 0x000000040706e825 */ /* 0x000fe200078e0202 */
[----:B------:R-:W-:Y:S01]  /*8c90*/  @!P4 LEA.HI R16, R16, R16, RZ, 0x1 ;  /* 0x000000101010c211 */ /* 0x000fe200078f08ff */
[----:B------:R0:W-:Y:S01]  /*8ca0*/  @!P5 ST.E.64 desc[UR6][R4.64], R38 ;  /* 0x000000260400d985 */ /* 0x0001e2000c101b06 */
[----:B--2---:R-:W-:Y:S02]  /*8cb0*/  @!P0 LOP3.LUT R9, R12, 0xfffffffe, RZ, 0xc0, !PT ;  /* 0xfffffffe0c098812 */ /* 0x004fe400078ec0ff */
[----:B------:R-:W-:Y:S01]  /*8cc0*/  @!P1 LOP3.LUT R13, R13, 0xfffffffe, RZ, 0xc0, !PT ;  /* 0xfffffffe0d0d9812 */ /* 0x000fe200078ec0ff */
[----:B------:R1:W-:Y:S01]  /*8cd0*/  @!P6 ST.E.64 desc[UR6][R6.64], R42 ;  /* 0x0000002a0600e985 */ /* 0x0003e2000c101b06 */
[----:B------:R-:W-:Y:S01]  /*8ce0*/  @!P2 LOP3.LUT R11, R14, 0xfffffffe, RZ, 0xc0, !PT ;  /* 0xfffffffe0e0ba812 */ /* 0x000fe200078ec0ff */
[----:B------:R-:W-:Y:S01]  /*8cf0*/  VIADD R14, R0, 0x60 ;  /* 0x00000060000e7836 */ /* 0x000fe20000000000 */
[----:B------:R-:W-:-:S02]  /*8d00*/  @!P3 LOP3.LUT R15, R15, 0xfffffffe, RZ, 0xc0, !PT ;  /* 0xfffffffe0f0fb812 */ /* 0x000fc400078ec0ff */
[----:B------:R-:W-:Y:S01]  /*8d10*/  @!P4 LOP3.LUT R17, R16, 0xfffffffe, RZ, 0xc0, !PT ;  /* 0xfffffffe1011c812 */ /* 0x000fe200078ec0ff */
[----:B------:R-:W-:Y:S01]  /*8d20*/  VIADD R16, R0, 0x70 ;  /* 0x0000007000107836 */ /* 0x000fe20000000000 */
[----:B------:R-:W-:Y:S02]  /*8d30*/  ISETP.GE.AND P5, PT, R19, UR4, PT ;  /* 0x0000000413007c0c */ /* 0x000fe4000bfa6270 */
[----:B------:R-:W-:Y:S01]  /*8d40*/  ISETP.GE.AND P6, PT, R20, UR4, PT ;  /* 0x0000000414007c0c */ /* 0x000fe2000bfc6270 */
        /* <DEDUP_REMOVED lines=19> */
[----:B0-----:R-:W-:Y:S01]  /*8e80*/  @!P5 LOP3.LUT R5, R19, 0xfffffffe, RZ, 0xc0, !PT ;  /* 0xfffffffe1305d812 */ /* 0x001fe200078ec0ff */
[----:B------:R-:W-:Y:S01]  /*8e90*/  VIADD R19, R0, 0x88 ;  /* 0x0000008800137836 */ /* 0x000fe20000000000 */
        /* <DEDUP_REMOVED lines=14> */
[C---:B------:R-:W-:Y:S01]  /*8f80*/  VIADD R16, R0.reuse, 0xa8 ;  /* 0x000000a800107836 */ /* 0x040fe20000000000 */
        /* <DEDUP_REMOVED lines=14> */
[----:B------:R-:W-:-:S02]  /*9070*/  @!P6 LEA.HI R19, R19, R19, RZ, 0x1 ;  /* 0x000000131313e211 */ /* 0x000fc400078f08ff */
[----:B------:R-:W-:Y:S01]  /*9080*/  @!P0 IMAD.WIDE R12, R13, 0x4, R2 ;  /* 0x000000040d0c8825 */ /* 0x000fe200078e0202 */
[----:B------:R-:W-:Y:S01]  /*9090*/  @!P1 ST.E.64 desc[UR6][R10.64], R86 ;  /* 0x000000560a009985 */ /* 0x000fe2000c101b06 */
[----:B------:R-:W-:Y:S02]  /*90a0*/  @!P5 LEA.HI R20, R20, R20, RZ, 0x1 ;  /* 0x000000141414d211 */ /* 0x000fe400078f08ff */
[----:B------:R-:W-:Y:S01]  /*90b0*/  VIADD R15, R0, 0xa0 ;  /* 0x000000a0000f7836 */ /* 0x000fe20000000000 */
[----:B------:R-:W-:Y:S01]  /*90c0*/  @!P0 ST.E.64 desc[UR6][R12.64], R90 ;  /* 0x0000005a0c008985 */ /* 0x000fe2000c101b06 */
[----:B------:R-:W-:Y:S01]  /*90d0*/  ISETP.GE.AND P0, PT, R14, UR4, PT ;  /* 0x000000040e007c0c */ /* 0x000fe2000bf06270 */
[C---:B------:R-:W-:Y:S01]  /*90e0*/  VIADD R17, R0.reuse, 0xb0 ;  /* 0x000000b000117836 */ /* 0x040fe20000000000 */
[----:B0-----:R-:W-:Y:S01]  /*90f0*/  @!P6 LOP3.LUT R5, R19, 0xfffffffe, RZ, 0xc0, !PT ;  /* 0xfffffffe1305e812 */ /* 0x001fe200078ec0ff */
[----:B------:R-:W-:Y:S01]  /*9100*/  VIADD R19, R0, 0xc0 ;  /* 0x000000c000137836 */ /* 0x000fe20000000000 */
[----:B------:R-:W-:-:S02]  /*9110*/  ISETP.GE.AND P4, PT, R15, UR4, PT ;  /* 0x000000040f007c0c */ /* 0x000fc4000bf86270 */
[----:B------:R-:W-:Y:S01]  /*9120*/  ISETP.GE.AND P2, PT, R17, UR4, PT ;  /* 0x0000000411007c0c */ /* 0x000fe2000bf46270 */
[--C-:B------:R-:W-:Y:S01]  /*9130*/  @!P6 IMAD.WIDE R4, R5, 0x4, R2.reuse ;  /* 0x000000040504e825 */ /* 0x100fe200078e0202 */
[----:B------:R-:W-:Y:S02]  /*9140*/  ISETP.GE.AND P1, PT, R21, UR4, PT ;  /* 0x0000000415007c0c */ /* 0x000fe4000bf26270 */
[----:B-1----:R-:W-:Y:S01]  /*9150*/  @!P5 LOP3.LUT R7, R20, 0xfffffffe, RZ, 0xc0, !PT ;  /* 0xfffffffe1407d812 */ /* 0x002fe200078ec0ff */
[----:B------:R-:W-:Y:S01]  /*9160*/  VIADD R20, R0, 0xc8 ;  /* 0x000000c800147836 */ /* 0x000fe20000000000 */
[----:B------:R0:W-:Y:S01]  /*9170*/  @!P6 ST.E.64 desc[UR6][R4.64], R94 ;  /* 0x0000005e0400e985 */ /* 0x0001e2000c101b06 */
[----:B------:R-:W-:Y:S02]  /*9180*/  @!P0 LEA.HI R14, R14, R14, RZ, 0x1 ;  /* 0x0000000e0e0e8211 */ /* 0x000fe400078f08ff */
[----:B------:R-:W-:Y:S01]  /*9190*/  @!P5 IMAD.WIDE R6, R7, 0x4, R2 ;  /* 0x000000040706d825 */ /* 0x000fe200078e0202 */
[----:B------:R-:W-:-:S02]  /*91a0*/  @!P3 LEA.HI R16, R16, R16, RZ, 0x1 ;  /* 0x000000101010b211 */ /* 0x000fc400078f08ff */
[----:B--2---:R-:W-:Y:S01]  /*91b0*/  @!P0 LOP3.LUT R9, R14, 0xfffffffe, RZ, 0xc0, !PT ;  /* 0xfffffffe0e098812 */ /* 0x004fe200078ec0ff */
[----:B------:R-:W-:Y:S01]  /*91c0*/  VIADD R14, R0, 0xd0 ;  /* 0x000000d0000e7836 */ /* 0x000fe20000000000 */
[----:B------:R-:W-:Y:S01]  /*91d0*/  @!P4 LEA.HI R15, R15, R15, RZ, 0x1 ;  /* 0x0000000f0f0fc211 */ /* 0x000fe200078f08ff */
[----:B------:R1:W-:Y:S01]  /*91e0*/  @!P5 ST.E.64 desc[UR6][R6.64], R98 ;  /* 0x000000620600d985 */ /* 0x0003e2000c101b06 */
[----:B------:R-:W-:Y:S02]  /*91f0*/  ISETP.GE.AND P5, PT, R19, UR4, PT ;  /* 0x0000000413007c0c */ /* 0x000fe4000bfa6270 */
[----:B------:R-:W-:Y:S01]  /*9200*/  @!P2 LEA.HI R17, R17, R17, RZ, 0x1 ;  /* 0x000000111111a211 */ /* 0x000fe200078f08ff */
[----:B0-----:R-:W-:Y:S01]  /*9210*/  @!P0 IMAD.WIDE R4, R9, 0x4, R2 ;  /* 0x0000000409048825 */ /* 0x001fe200078e0202 */
[----:B------:R-:W-:Y:S02]  /*9220*/  @!P1 LEA.HI R21, R21, R21, RZ, 0x1 ;  /* 0x0000001515159211 */ /* 0x000fe400078f08ff */
[----:B------:R-:W-:-:S02]  /*9230*/  @!P4 LOP3.LUT R15, R15, 0xfffffffe, RZ, 0xc0, !PT ;  /* 0xfffffffe0f0fc812 */ /* 0x000fc400078ec0ff */
[----:B------:R-:W-:Y:S01]  /*9240*/  @!P3 LOP3.LUT R11, R16, 0xfffffffe, RZ, 0xc0, !PT ;  /* 0xfffffffe100bb812 */ /* 0x000fe200078ec0ff */
[----:B------:R0:W-:Y:S01]  /*9250*/  @!P0 ST.E.64 desc[UR6][R4.64], R102 ;  /* 0x0000006604008985 */ /* 0x0001e2000c101b06 */
[----:B------:R-:W-:Y:S01]  /*9260*/  @!P2 LOP3.LUT R17, R17, 0xfffffffe, RZ, 0xc0, !PT ;  /* 0xfffffffe1111a812 */ /* 0x000fe200078ec0ff */
[----:B------:R-:W-:Y:S01]  /*9270*/  VIADD R16, R0, 0xe0 ;  /* 0x000000e000107836 */ /* 0x000fe20000000000 */
[----:B------:R-:W-:Y:S01]  /*9280*/  ISETP.GE.AND P6, PT, R20, UR4, PT ;  /* 0x0000000414007c0c */ /* 0x000fe2000bfc6270 */
[--C-:B-1----:R-:W-:Y:S01]  /*9290*/  @!P4 IMAD.WIDE R6, R15, 0x4, R2.reuse ;  /* 0x000000040f06c825 */ /* 0x102fe200078e0202 */
[----:B------:R-:W-:Y:S02]  /*92a0*/  @!P1 LOP3.LUT R13, R21, 0xfffffffe, RZ, 0xc0, !PT ;  /* 0xfffffffe150d9812 */ /* 0x000fe400078ec0ff */
[----:B------:R-:W-:Y:S01]  /*92b0*/  ISETP.GE.AND P0, PT, R14, UR4, PT ;  /* 0x000000040e007c0c */ /* 0x000fe2000bf06270 */
[----:B------:R-:W-:Y:S01]  /*92c0*/  @!P3 IMAD.WIDE R8, R11, 0x4, R2 ;  /* 0x000000040b08b825 */ /* 0x000fe200078e0202 */
[----:B------:R1:W-:Y:S01]  /*92d0*/  @!P4 ST.E.64 desc[UR6][R6.64], R106 ;  /* 0x0000006a0600c985 */ /* 0x0003e2000c101b06 */
[----:B------:R-:W-:-:S02]  /*92e0*/  @!P5 LEA.HI R19, R19, R19, RZ, 0x1 ;  /* 0x000000131313d211 */ /* 0x000fc400078f08ff */
[--C-:B------:R-:W-:Y:S01]  /*92f0*/  @!P2 IMAD.WIDE R10, R17, 0x4, R2.reuse ;  /* 0x00000004110aa825 */ /* 0x100fe200078e0202 */
[----:B------:R2:W-:Y:S01]  /*9300*/  @!P3 ST.E.64 desc[UR6][R8.64], R110 ;  /* 0x0000006e0800b985 */ /* 0x0005e2000c101b06 */
[----:B------:R-:W-:Y:S02]  /*9310*/  IADD3 R17, R0, 0xe8, RZ ;  /* 0x000000e800117810 */ /* 0x000fe40007ffe0ff */
[----:B------:R-:W-:Y:S01]  /*9320*/  @!P1 IMAD.WIDE R12, R13, 0x4, R2 ;  /* 0x000000040d0c9825 */ /* 0x000fe200078e0202 */
[----:B------:R-:W-:Y:S01]  /*9330*/  @!P2 ST.E.64 desc[UR6][R10.64], R114 ;  /* 0x000000720a00a985 */ /* 0x000fe2000c101b06 */
[----:B------:R-:W-:Y:S02]  /*9340*/  ISETP.GE.AND P2, PT, R16, UR4, PT ;  /* 0x0000000410007c0c */ /* 0x000fe4000bf46270 */
[C---:B------:R-:W-:Y:S01]  /*9350*/  VIADD R15, R0.reuse, 0xd8 ;  /* 0x000000d8000f7836 */ /* 0x040fe20000000000 */
[----:B------:R-:W-:Y:S01]  /*9360*/  @!P1 ST.E.64 desc[UR6][R12.64], R118 ;  /* 0x000000760c009985 */ /* 0x000fe2000c101b06 */
[C---:B------:R-:W-:Y:S01]  /*9370*/  VIADD R21, R0.reuse, 0xf0 ;  /* 0x000000f000157836 */ /* 0x040fe20000000000 */
[----:B0-----:R-:W-:Y:S01]  /*9380*/  @!P5 LOP3.LUT R5, R19, 0xfffffffe, RZ, 0xc0, !PT ;  /* 0xfffffffe1305d812 */ /* 0x001fe200078ec0ff */
[----:B------:R-:W-:Y:S01]  /*9390*/  VIADD R0, R0, 0xf8 ;  /* 0x000000f800007836 */ /* 0x000fe20000000000 */
[----:B------:R-:W-:-:S02]  /*93a0*/  ISETP.GE.AND P1, PT, R15, UR4, PT ;  /* 0x000000040f007c0c */ /* 0x000fc4000bf26270 */
[----:B------:R-:W-:Y:S01]  /*93b0*/  @!P6 LEA.HI R20, R20, R20, RZ, 0x1 ;  /* 0x000000141414e211 */ /* 0x000fe200078f08ff */
[----:B------:R-:W-:Y:S01]  /*93c0*/  @!P5 IMAD.WIDE R4, R5, 0x4, R2 ;  /* 0x000000040504d825 */ /* 0x000fe200078e0202 */
[----:B------:R-:W-:Y:S02]  /*93d0*/  ISETP.GE.AND P3, PT, R17, UR4, PT ;  /* 0x0000000411007c0c */ /* 0x000fe4000bf66270 */
[----:B------:R-:W-:Y:S02]  /*93e0*/  ISETP.GE.AND P4, PT, R21, UR4, PT ;  /* 0x0000000415007c0c */ /* 0x000fe4000bf86270 */
[----:B------:R-:W-:Y:S01]  /*93f0*/  @!P0 LEA.HI R14, R14, R14, RZ, 0x1 ;  /* 0x0000000e0e0e8211 */ /* 0x000fe200078f08ff */
[----:B------:R0:W-:Y:S01]  /*9400*/  @!P5 ST.E.64 desc[UR6][R4.64], R122 ;  /* 0x0000007a0400d985 */ /* 0x0001e2000c101b06 */
[----:B-1----:R-:W-:Y:S02]  /*9410*/  @!P6 LOP3.LUT R7, R20, 0xfffffffe, RZ, 0xc0, !PT ;  /* 0xfffffffe1407e812 */ /* 0x002fe400078ec0ff */
[----:B--2---:R-:W-:-:S02]  /*9420*/  @!P0 LOP3.LUT R9, R14, 0xfffffffe, RZ, 0xc0, !PT ;  /* 0xfffffffe0e098812 */ /* 0x004fc400078ec0ff */
[----:B------:R-:W-:Y:S01]  /*9430*/  @!P1 LEA.HI R15, R15, R15, RZ, 0x1 ;  /* 0x0000000f0f0f9211 */ /* 0x000fe200078f08ff */
[--C-:B------:R-:W-:Y:S01]  /*9440*/  @!P6 IMAD.WIDE R6, R7, 0x4, R2.reuse ;  /* 0x000000040706e825 */ /* 0x100fe200078e0202 */
[----:B------:R-:W-:Y:S02]  /*9450*/  @!P2 LEA.HI R16, R16, R16, RZ, 0x1 ;  /* 0x000000101010a211 */ /* 0x000fe400078f08ff */
[----:B------:R-:W-:Y:S02]  /*9460*/  @!P3 LEA.HI R17, R17, R17, RZ, 0x1 ;  /* 0x000000111111b211 */ /* 0x000fe400078f08ff */
[----:B------:R1:W-:Y:S01]  /*9470*/  @!P6 ST.E.64 desc[UR6][R6.64], R126 ;  /* 0x0000007e0600e985 */ /* 0x0003e2000c101b06 */
[----:B------:R-:W-:Y:S01]  /*9480*/  @!P4 LEA.HI R21, R21, R21, RZ, 0x1 ;  /* 0x000000151515c211 */ /* 0x000fe200078f08ff */
[----:B0-----:R-:W-:Y:S01]  /*9490*/  @!P0 IMAD.WIDE R4, R9, 0x4, R2 ;  /* 0x0000000409048825 */ /* 0x001fe200078e0202 */
[----:B------:R-:W-:Y:S02]  /*94a0*/  @!P1 LOP3.LUT R15, R15, 0xfffffffe, RZ, 0xc0, !PT ;  /* 0xfffffffe0f0f9812 */ /* 0x000fe400078ec0ff */
[----:B------:R-:W-:-:S02]  /*94b0*/  @!P2 LOP3.LUT R11, R16, 0xfffffffe, RZ, 0xc0, !PT ;  /* 0xfffffffe100ba812 */ /* 0x000fc400078ec0ff */
[----:B------:R2:W-:Y:S01]  /*94c0*/  @!P0 ST.E.64 desc[UR6][R4.64], R130 ;  /* 0x0000008204008985 */ /* 0x0005e2000c101b06 */
[----:B------:R-:W-:Y:S02]  /*94d0*/  ISETP.GE.AND P0, PT, R0, UR4, PT ;  /* 0x0000000400007c0c */ /* 0x000fe4000bf06270 */
[----:B------:R-:W-:Y:S01]  /*94e0*/  @!P3 LOP3.LUT R17, R17, 0xfffffffe, RZ, 0xc0, !PT ;  /* 0xfffffffe1111b812 */ /* 0x000fe200078ec0ff */
[----:B------:R-:W-:Y:S01]  /*94f0*/  @!P2 IMAD.WIDE R8, R11, 0x4, R2 ;  /* 0x000000040b08a825 */ /* 0x000fe200078e0202 */
[----:B------:R-:W-:-:S03]  /*9500*/  @!P4 LOP3.LUT R13, R21, 0xfffffffe, RZ, 0xc0, !PT ;  /* 0xfffffffe150dc812 */ /* 0x000fc600078ec0ff */
[----:B-1----:R-:W-:-:S04]  /*9510*/  @!P1 IMAD.WIDE R6, R15, 0x4, R2 ;  /* 0x000000040f069825 */ /* 0x002fc800078e0202 */
[--C-:B------:R-:W-:Y:S01]  /*9520*/  @!P3 IMAD.WIDE R10, R17, 0x4, R2.reuse ;  /* 0x00000004110ab825 */ /* 0x100fe200078e0202 */
[----:B------:R2:W-:Y:S03]  /*9530*/  @!P1 ST.E.64 desc[UR6][R6.64], R134 ;  /* 0x0000008606009985 */ /* 0x0005e6000c101b06 */
[----:B------:R-:W-:Y:S01]  /*9540*/  @!P4 IMAD.WIDE R12, R13, 0x4, R2 ;  /* 0x000000040d0cc825 */ /* 0x000fe200078e0202 */
[----:B------:R2:W-:Y:S04]  /*9550*/  @!P2 ST.E.64 desc[UR6][R8.64], R138 ;  /* 0x0000008a0800a985 */ /* 0x0005e8000c101b06 */
[----:B------:R2:W-:Y:S04]  /*9560*/  @!P3 ST.E.64 desc[UR6][R10.64], R142 ;  /* 0x0000008e0a00b985 */ /* 0x0005e8000c101b06 */
[----:B------:R2:W-:Y:S01]  /*9570*/  @!P4 ST.E.64 desc[UR6][R12.64], R146 ;  /* 0x000000920c00c985 */ /* 0x0005e2000c101b06 */
[----:B------:R-:W-:Y:S05]  /*9580*/  @P0 BRA `(.L_x_173) ;  /* 0x0000004c00fc0947 */ /* 0x000fea0003800000 */
[----:B------:R-:W-:Y:S01]  /*9590*/  LEA.HI R0, R0, R0, RZ, 0x1 ;  /* 0x0000000000007211 */ /* 0x000fe200078f08ff */
[----:B------:R-:W-:-:S03]  /*95a0*/  ULDC.64 UR4, c[0x0][0x208] ;  /* 0x0000820000047ab9 */ /* 0x000fc60000000a00 */
[----:B--2---:R-:W-:-:S05]  /*95b0*/  LOP3.LUT R5, R0, 0xfffffffe, RZ, 0xc0, !PT ;  /* 0xfffffffe00057812 */ /* 0x004fca00078ec0ff */
[----:B------:R-:W-:-:S05]  /*95c0*/  IMAD.WIDE R2, R5, 0x4, R2 ;  /* 0x0000000405027825 */ /* 0x000fca00078e0202 */
[----:B------:R0:W-:Y:S01]  /*95d0*/  ST.E.64 desc[UR4][R2.64], R150 ;  /* 0x0000009602007985 */ /* 0x0001e2000c101b04 */
[----:B------:R-:W-:Y:S05]  /*95e0*/  BRA `(.L_x_173) ;  /* 0x0000004c00e47947 */ /* 0x000fea0003800000 */
.L_x_197:
[----:B------:R-:W0:Y:S02]  /*95f0*/  S2R R0, SR_TID.X ;  /* 0x0000000000007919 */ /* 0x000e240000002100 */
[----:B0-----:R-:W-:-:S05]  /*9600*/  VIADD R2, R0, 0xffffff80 ;  /* 0xffffff8000027836 */ /* 0x001fca0000000000 */
[----:B------:R-:W-:-:S13]  /*9610*/  ISETP.GT.AND P0, PT, R2, 0x7f, PT ;  /* 0x0000007f0200780c */ /* 0x000fda0003f04270 */
[----:B------:R-:W-:Y:S05]  /*9620*/  @P0 BRA `(.L_x_173) ;  /* 0x0000004c00d40947 */ /* 0x000fea0003800000 */
[----:B------:R-:W0:Y:S01]  /*9630*/  S2R R3, SR_CTAID.X ;  /* 0x0000000000037919 */ /* 0x000e220000002500 */
[----:B------:R-:W2:Y:S01]  /*9640*/  LDC R6, c[0x0][0xce8] ;  /* 0x00033a00ff067b82 */ /* 0x000ea20000000800 */
[----:B------:R-:W-:Y:S01]  /*9650*/  ULDC UR4, c[0x0][0xb88] ;  /* 0x0002e20000047ab9 */ /* 0x000fe20000000800 */
[----:B0-----:R-:W-:Y:S02]  /*9660*/  IMAD R0, R3, 0x80, R0 ;  /* 0x0000008003007824 */ /* 0x001fe400078e0200 */
[----:B--2---:R-:W-:Y:S02]  /*9670*/  IMAD R3, R6, UR4, RZ ;  /* 0x0000000406037c24 */ /* 0x004fe4000f8e02ff */
[----:B------:R-:W-:-:S05]  /*9680*/  VIADD R0, R0, 0xffffff80 ;  /* 0xffffff8000007836 */ /* 0x000fca0000000000 */
[----:B------:R-:W-:-:S13]  /*9690*/  ISETP.GE.AND P0, PT, R0, R3, PT ;  /* 0x000000030000720c */ /* 0x000fda0003f06270 */
[----:B------:R-:W-:Y:S05]  /*96a0*/  @P0 BRA `(.L_x_173) ;  /* 0x0000004c00b40947 */ /* 0x000fea0003800000 */
[----:B------:R-:W-:Y:S01]  /*96b0*/  ISETP.NE.AND P0, PT, R6, 0x1, PT ;  /* 0x000000010600780c */ /* 0x000fe20003f05270 */
[----:B------:R-:W0:Y:S01]  /*96c0*/  S2UR UR7, SR_CTAID.Z ;  /* 0x00000000000779c3 */ /* 0x000e220000002700 */
[----:B------:R-:W-:Y:S01]  /*96d0*/  R2UR UR11, R18 ;  /* 0x00000000120b72ca */ /* 0x000fe200000e0000 */
[----:B------:R-:W-:Y:S01]  /*96e0*/  ULDC.64 UR8, c[0x0][0xcd0] ;  /* 0x0003340000087ab9 */ /* 0x000fe20000000a00 */
[----:B------:R-:W-:Y:S01]  /*96f0*/  IMAD.MOV.U32 R5, RZ, RZ, R0 ;  /* 0x000000ffff057224 */ /* 0x000fe200078e0000 */
[----:B------:R-:W-:-:S04]  /*9700*/  ULDC.64 UR12, c[0x0][0x208] ;  /* 0x00008200000c7ab9 */ /* 0x000fc80000000a00 */
[----:B------:R-:W2:Y:S06]  /*9710*/  LDC.64 R10, c[0x0][0xcd8] ;  /* 0x00033600ff0a7b82 */ /* 0x000eac0000000a00 */
[----:B------:R-:W-:Y:S02]  /*9720*/  USHF.R.S32.HI UR6, URZ, 0x1f, UR11 ;  /* 0x0000001f3f067899 */ /* 0x000fe4000801140b */
[----:B------:R-:W3:Y:S01]  /*9730*/  @P0 LDC R7, c[0x0][0xcec] ;  /* 0x00033b00ff070b82 */ /* 0x000ee20000000800 */
[----:B------:R-:W-:Y:S02]  /*9740*/  UIMAD.WIDE.U32 UR4, UR11, UR8, URZ ;  /* 0x000000080b0472a5 */ /* 0x000fe4000f8e003f */
[----:B------:R-:W-:-:S04]  /*9750*/  UIMAD UR6, UR6, UR8, URZ ;  /* 0x00000008060672a4 */ /* 0x000fc8000f8e023f */
[----:B------:R-:W-:Y:S01]  /*9760*/  UIMAD UR6, UR11, UR9, UR6 ;  /* 0x000000090b0672a4 */ /* 0x000fe2000f8e0206 */
[----:B------:R-:W4:Y:S01]  /*9770*/  @P0 LDC R9, c[0x0][0xcf0] ;  /* 0x00033c00ff090b82 */ /* 0x000f220000000800 */
[----:B0-----:R-:W-:Y:S01]  /*9780*/  USHF.R.S32.HI UR8, URZ, 0x1f, UR7 ;  /* 0x0000001f3f087899 */ /* 0x001fe20008011407 */
[----:B------:R-:W-:Y:S01]  /*9790*/  IMAD.U32 R3, RZ, RZ, UR5 ;  /* 0x00000005ff037e24 */ /* 0x000fe2000f8e00ff */
[----:B------:R-:W-:Y:S01]  /*97a0*/  UIADD3 UR6, UR5, UR6, URZ ;  /* 0x0000000605067290 */ /* 0x000fe2000fffe03f */
[----:B------:R-:W-:Y:S02]  /*97b0*/  IMAD.U32 R2, RZ, RZ, UR4 ;  /* 0x00000004ff027e24 */ /* 0x000fe4000f8e00ff */
[----:B------:R-:W-:Y:S02]  /*97c0*/  ULDC.64 UR4, c[0x0][0xce0] ;  /* 0x0003380000047ab9 */ /* 0x000fe40000000a00 */
[----:B------:R-:W0:Y:S01]  /*97d0*/  S2UR UR10, SR_CTAID.Y ;  /* 0x00000000000a79c3 */ /* 0x000e220000002600 */
[----:B------:R-:W-:-:S02]  /*97e0*/  IMAD.U32 R3, RZ, RZ, UR6 ;  /* 0x00000006ff037e24 */ /* 0x000fc4000f8e00ff */
[C---:B--2---:R-:W-:Y:S02]  /*97f0*/  IMAD R12, R10.reuse, UR8, RZ ;  /* 0x000000080a0c7c24 */ /* 0x044fe4000f8e02ff */
[----:B------:R-:W-:-:S03]  /*9800*/  IMAD.WIDE.U32 R2, R10, UR7, R2 ;  /* 0x000000070a027c25 */ /* 0x000fc6000f8e0002 */
[----:B------:R-:W0:Y:S01]  /*9810*/  LDC R8, c[0x0][0xd50] ;  /* 0x00035400ff087b82 */ /* 0x000e220000000800 */
[----:B---3--:R-:W-:-:S04]  /*9820*/  @P0 IMAD.HI.U32 R4, R0, R7, RZ ;  /* 0x0000000700040227 */ /* 0x008fc800078e00ff */
[----:B------:R-:W-:Y:S02]  /*9830*/  IMAD R7, RZ, RZ, -UR11 ;  /* 0x8000000bff077e24 */ /* 0x000fe4000f8e02ff */
[----:B------:R-:W-:Y:S01]  /*9840*/  IMAD R11, R11, UR7, R12 ;  /* 0x000000070b0b7c24 */ /* 0x000fe2000f8e020c */
[----:B----4-:R-:W-:-:S03]  /*9850*/  @P0 SHF.R.U32.HI R5, RZ, R9, R4 ;  /* 0x00000009ff050219 */ /* 0x010fc60000011604 */
[----:B------:R-:W-:Y:S02]  /*9860*/  IMAD.IADD R3, R11, 0x1, R3 ;  /* 0x000000010b037824 */ /* 0x000fe400078e0203 */
[----:B0-----:R-:W-:Y:S01]  /*9870*/  IMAD R9, R8, R7, UR10 ;  /* 0x0000000a08097e24 */ /* 0x001fe2000f8e0207 */
[----:B------:R-:W-:-:S03]  /*9880*/  IADD3 R7, -R5, RZ, RZ ;  /* 0x000000ff05077210 */ /* 0x000fc60007ffe1ff */
        /* <DEDUP_REMOVED lines=13> */
[----:B------:R-:W-:-:S03]  /*9960*/  ULDC.64 UR4, c[0x0][0xca8] ;  /* 0x00032a0000047ab9 */ /* 0x000fc60000000a00 */
[----:B------:R-:W-:Y:S01]  /*9970*/  IMAD.IADD R3, R3, 0x1, R5 ;  /* 0x0000000103037824 */ /* 0x000fe200078e0205 */
[----:B------:R-:W-:-:S04]  /*9980*/  LEA R4, P0, R2, UR4, 0x2 ;  /* 0x0000000402047c11 */ /* 0x000fc8000f8010ff */
[----:B------:R-:W-:Y:S01]  /*9990*/  LEA.HI.X R5, R2, UR5, R3, 0x2, P0 ;  /* 0x0000000502057c11 */ /* 0x000fe200080f1403 */
[----:B------:R-:W-:-:S05]  /*99a0*/  IMAD.MOV.U32 R3, RZ, RZ, -0x800000 ;  /* 0xff800000ff037424 */ /* 0x000fca00078e00ff */
[----:B------:R0:W-:Y:S01]  /*99b0*/  STG.E desc[UR12][R4.64], R3 ;  /* 0x0000000304007986 */ /* 0x0001e2000c10190c */
[----:B------:R-:W-:Y:S05]  /*99c0*/  BRA `(.L_x_173) ;  /* 0x0000004800ec7947 */ /* 0x000fea0003800000 */
.L_x_171:
[----:B------:R-:W-:-:S08]  /*99d0*/  NOP ;  /* 0x0000000000007918 */ /* 0x000fd00000000000 */
[----:B0-----:R-:W0:-:S00]  /*99e0*/  USETMAXREG.DEALLOC.CTAPOOL 0x18 ;  /* 0x00000018000079c8 */ /* 0x001e0000080e0500 */
[----:B0-----:R-:W-:-:S06]  /*99f0*/  LOP3.LUT R0, R0, 0x3, RZ, 0xc0, !PT ;  /* 0x0000000300007812 */ /* 0x001fcc00078ec0ff */
[----:B------:R-:W0:Y:S01]  /*9a00*/  S2UR UR6, SR_CTAID.Y ;  /* 0x00000000000679c3 */ /* 0x000e220000002600 */
[----:B------:R-:W1:Y:S07]  /*9a10*/  SHFL.IDX PT, R0, R0, RZ, 0x1f ;  /* 0x00001fff00007589 */ /* 0x000e6e00000e0000 */
[----:B------:R-:W2:Y:S01]  /*9a20*/  S2UR UR45, SR_CTAID.Z ;  /* 0x00000000002d79c3 */ /* 0x000ea20000002700 */
[----:B-1----:R-:W-:-:S13]  /*9a30*/  ISETP.NE.AND P0, PT, R0, RZ, PT ;  /* 0x000000ff0000720c */ /* 0x002fda0003f05270 */
[----:B0-2---:R-:W-:Y:S05]  /*9a40*/  @!P0 BRA `(.L_x_200) ;  /* 0x0000000000288947 */ /* 0x005fea0003800000 */
        /* <DEDUP_REMOVED lines=10> */
.L_x_200:
[----:B------:R-:W-:Y:S01]  /*9af0*/  ULDC UR7, c[0x0][0xd50] ;  /* 0x0003540000077ab9 */ /* 0x000fe20000000800 */
[----:B------:R-:W-:Y:S01]  /*9b00*/  UMOV UR36, UR6 ;  /* 0x0000000600247c82 */ /* 0x000fe20008000000 */
[----:B------:R-:W-:-:S11]  /*9b10*/  UISETP.NE.AND UP0, UPT, UR7, 0x1, UPT ;  /* 0x000000010700788c */ /* 0x000fd6000bf05270 */
[----:B------:R-:W-:Y:S01]  /*9b20*/  @UP0 ULDC UR4, c[0x0][0xd54] ;  /* 0x0003550000040ab9 */ /* 0x000fe20000000800 */
[----:B------:R-:W-:Y:S01]  /*9b30*/  @UP0 ULDC UR8, c[0x0][0xd58] ;  /* 0x0003560000080ab9 */ /* 0x000fe20000000800 */
[----:B------:R-:W-:-:S04]  /*9b40*/  UIMAD.WIDE.U32 UR4, UR6, UR4, URZ ;  /* 0x00000004060472a5 */ /* 0x000fc8000f8e003f */
[----:B------:R-:W-:-:S12]  /*9b50*/  @UP0 USHF.R.U32.HI UR36, URZ, UR8, UR5 ;  /* 0x000000083f240299 */ /* 0x000fd80008011605 */
.L_x_201:
[----:B------:R-:W-:Y:S01]  /*9b60*/  ISETP.LE.AND P0, PT, RZ, UR45, PT ;  /* 0x0000002dff007c0c */ /* 0x000fe2000bf03270 */
        /* <DEDUP_REMOVED lines=37> */
[----:B------:R-:W-:-:S02]  /*9dc0*/  IABS R2, R4 ;  /* 0x0000000400027213 */ /* 0x000fc40000000000 */
[----:B------:R-:W-:Y:S02]  /*9dd0*/  MOV R4, R5 ;  /* 0x0000000500047202 */ /* 0x000fe40000000f00 */
        /* <DEDUP_REMOVED lines=19> */
.L_x_203:
[----:B------:R-:W-:Y:S01]  /*9f10*/  UIMAD UR39, UR44, UR42, URZ ;  /* 0x0000002a2c2772a4 */ /* 0x000fe2000f8e023f */
[----:B------:R-:W-:Y:S02]  /*9f20*/  IMAD.U32 R2, RZ, RZ, UR41 ;  /* 0x00000029ff027e24 */ /* 0x000fe4000f8e00ff */
[----:B------:R-:W-:Y:S02]  /*9f30*/  IMAD.MOV.U32 R6, RZ, RZ, RZ ;  /* 0x000000ffff067224 */ /* 0x000fe400078e00ff */
[----:B------:R-:W-:Y:S02]  /*9f40*/  IMAD.MOV.U32 R7, RZ, RZ, 0x1 ;  /* 0x00000001ff077424 */ /* 0x000fe400078e00ff */
[----:B------:R-:W-:-:S05]  /*9f50*/  IMAD.U32 R3, RZ, RZ, UR39 ;  /* 0x00000027ff037e24 */ /* 0x000fca000f8e00ff */
[----:B------:R-:W-:-:S04]  /*9f60*/  VIADDMNMX R2, R3, UR42, R2, PT ;  /* 0x0000002a03027c46 */ /* 0x000fc8000b800102 */
[----:B------:R-:W-:-:S13]  /*9f70*/  R2UR UR40, R2 ;  /* 0x00000000022872ca */ /* 0x000fda00000e0000 */
[----:B------:R-:W-:-:S06]  /*9f80*/  UISETP.GT.AND UP0, UPT, UR40, UR39, UPT ;  /* 0x000000272800728c */ /* 0x000fcc000bf04270 */
[----:B------:R-:W-:-:S13]  /*9f90*/  PLOP3.LUT P0, PT, PT, PT, UP0, 0x80, 0x0 ;  /* 0x000000000000781c */ /* 0x000fda0003f0f008 */
[----:B------:R-:W-:Y:S05]  /*9fa0*/  @!P0 BRA `(.L_x_202) ;  /* 0x0000004000ac8947 */ /* 0x000fea0003800000 */
        /* <DEDUP_REMOVED lines=12> */
[----:B------:R-:W-:Y:S01]  /*a070*/  MOV R8, 0x70 ;  /* 0x0000007000087802 */ /* 0x000fe20000000f00 */
[----:B------:R-:W0:Y:S01]  /*a080*/  LDC.64 R2, c[0x4][R2] ;  /* 0x0100000002027b82 */ /* 0x000e220000000a00 */
[----:B------:R-:W-:Y:S02]  /*a090*/  IMAD.U32 R5, RZ, RZ, UR7 ;  /* 0x00000007ff057e24 */ /* 0x000fe4000f8e00ff */
[----:B------:R-:W-:Y:S02]  /*a0a0*/  IMAD.U32 R6, RZ, RZ, UR8 ;  /* 0x00000008ff067e24 */ /* 0x000fe4000f8e00ff */
[----:B------:R-:W-:-:S02]  /*a0b0*/  IMAD.U32 R7, RZ, RZ, UR9 ;  /* 0x00000009ff077e24 */ /* 0x000fc4000f8e00ff */
[----:B------:R-:W-:Y:S02]  /*a0c0*/  IMAD.U32 R10, RZ, RZ, UR4 ;  /* 0x00000004ff0a7e24 */ /* 0x000fe4000f8e00ff */
[----:B------:R-:W-:Y:S02]  /*a0d0*/  IMAD.U32 R11, RZ, RZ, UR5 ;  /* 0x00000005ff0b7e24 */ /* 0x000fe4000f8e00ff */
[----:B------:R-:W-:Y:S02]  /*a0e0*/  IMAD.MOV.U32 R12, RZ, RZ, 0x1 ;  /* 0x00000001ff0c7424 */ /* 0x000fe400078e00ff */
[----:B------:R-:W-:-:S07]  /*a0f0*/  IMAD.MOV.U32 R13, RZ, RZ, RZ ;  /* 0x000000ffff0d7224 */ /* 0x000fce00078e00ff */
[----:B------:R-:W-:-:S07]  /*a100*/  LEPC R20, `(.L_x_204) ;  /* 0x000000001014794e */ /* 0x000fce0000000000 */
[----:B0-----:R-:W-:Y:S05]  /*a110*/  CALL.ABS.NOINC R2 ;  /* 0x0000000002007343 */ /* 0x001fea0003c00000 */
.L_x_204:
        /* <DEDUP_REMOVED lines=10> */
[----:B------:R-:W-:Y:S01]  /*a1c0*/  MOV R13, RZ ;  /* 0x000000ff000d7202 */ /* 0x000fe20000000f00 */
[----:B------:R-:W-:Y:S02]  /*a1d0*/  IMAD.U32 R5, RZ, RZ, UR7 ;  /* 0x00000007ff057e24 */ /* 0x000fe4000f8e00ff */
[----:B------:R-:W-:Y:S02]  /*a1e0*/  IMAD.U32 R6, RZ, RZ, UR8 ;  /* 0x00000008ff067e24 */ /* 0x000fe4000f8e00ff */
[----:B------:R-:W-:-:S02]  /*a1f0*/  IMAD.U32 R7, RZ, RZ, UR9 ;  /* 0x00000009ff077e24 */ /* 0x000fc4000f8e00ff */
[----:B------:R-:W-:Y:S02]  /*a200*/  IMAD.U32 R10, RZ, RZ, UR4 ;  /* 0x00000004ff0a7e24 */ /* 0x000fe4000f8e00ff */
[----:B------:R-:W-:Y:S02]  /*a210*/  IMAD.U32 R11, RZ, RZ, UR5 ;  /* 0x00000005ff0b7e24 */ /* 0x000fe4000f8e00ff */
[----:B------:R-:W-:Y:S02]  /*a220*/  IMAD.MOV.U32 R8, RZ, RZ, 0x70 ;  /* 0x00000070ff087424 */ /* 0x000fe400078e00ff */
[----:B0-----:R-:W-:-:S07]  /*a230*/  IMAD.MOV.U32 R12, RZ, RZ, 0x1 ;  /* 0x00000001ff0c7424 */ /* 0x001fce00078e00ff */
[----:B------:R-:W-:-:S07]  /*a240*/  LEPC R20, `(.L_x_206) ;  /* 0x000000001014794e */ /* 0x000fce0000000000 */
[----:B-1----:R-:W-:Y:S05]  /*a250*/  CALL.ABS.NOINC R2 ;  /* 0x0000000002007343 */ /* 0x002fea0003c00000 */
.L_x_206:
[----:B------:R0:W1:Y:S01]  /*a260*/  LDC.64 R2, c[0x4][R16] ;  /* 0x0100000010027b82 */ /* 0x0000620000000a00 */
[----:B------:R-:W-:Y:S01]  /*a270*/  ULDC.64 UR6, c[0x4][0x98] ;  /* 0x0100260000067ab9 */ /* 0x000fe20000000a00 */
[----:B------:R-:W-:Y:S01]  /*a280*/  ULDC.64 UR8, c[0x4][0xa0] ;  /* 0x0100280000087ab9 */ /* 0x000fe20000000a00 */
[----:B------:R-:W-:Y:S01]  /*a290*/  ULDC.64 UR4, c[0x4][0x18] ;  /* 0x0100060000047ab9 */ /* 0x000fe20000000a00 */
[----:B------:R-:W-:Y:S02]  /*a2a0*/  IMAD.U32 R4, RZ, RZ, UR6 ;  /* 0x00000006ff047e24 */ /* 0x000fe4000f8e00ff */
[----:B------:R-:W-:Y:S02]  /*a2b0*/  IMAD.U32 R5, RZ, RZ, UR7 ;  /* 0x00000007ff057e24 */ /* 0x000fe4000f8e00ff */
[----:B------:R-:W-:Y:S02]  /*a2c0*/  IMAD.U32 R6, RZ, RZ, UR8 ;  /* 0x00000008ff067e24 */ /* 0x000fe4000f8e00ff */
[----:B------:R-:W-:-:S02]  /*a2d0*/  IMAD.U32 R7, RZ, RZ, UR9 ;  /* 0x00000009ff077e24 */ /* 0x000fc4000f8e00ff */
[----:B------:R-:W-:Y:S02]  /*a2e0*/  IMAD.U32 R10, RZ, RZ, UR4 ;  /* 0x00000004ff0a7e24 */ /* 0x000fe4000f8e00ff */
[----:B------:R-:W-:Y:S02]  /*a2f0*/  IMAD.U32 R11, RZ, RZ, UR5 ;  /* 0x00000005ff0b7e24 */ /* 0x000fe4000f8e00ff */
[----:B------:R-:W-:Y:S02]  /*a300*/  IMAD.MOV.U32 R8, RZ, RZ, 0x70 ;  /* 0x00000070ff087424 */ /* 0x000fe400078e00ff */
[----:B------:R-:W-:Y:S02]  /*a310*/  IMAD.MOV.U32 R12, RZ, RZ, 0x1 ;  /* 0x00000001ff0c7424 */ /* 0x000fe400078e00ff */
[----:B0-----:R-:W-:-:S07]  /*a320*/  IMAD.MOV.U32 R13, RZ, RZ, RZ ;  /* 0x000000ffff0d7224 */ /* 0x001fce00078e00ff */
[----:B------:R-:W-:-:S07]  /*a330*/  LEPC R20, `(.L_x_205) ;  /* 0x000000001014794e */ /* 0x000fce0000000000 */
[----:B-1----:R-:W-:Y:S05]  /*a340*/  CALL.ABS.NOINC R2 ;  /* 0x0000000002007343 */ /* 0x002fea0003c00000 */
.L_x_205:
[----:B------:R-:W-:Y:S01]  /*a350*/  ULDC.64 UR4, c[0x0][0xaf0] ;  /* 0x0002bc0000047ab9 */ /* 0x000fe20000000a00 */
[----:B------:R-:W-:Y:S01]  /*a360*/  IMAD.U32 R18, RZ, RZ, UR45 ;  /* 0x0000002dff127e24 */ /* 0x000fe2000f8e00ff */
[----:B------:R-:W-:Y:S01]  /*a370*/  UISETP.NE.U32.AND UP0, UPT, UR4, URZ, UPT ;  /* 0x0000003f0400728c */ /* 0x000fe2000bf05070 */
[----:B------:R-:W0:Y:S01]  /*a380*/  LDC.64 R4, c[0x0][0x418] ;  /* 0x00010600ff047b82 */ /* 0x000e220000000a00 */
[----:B------:R-:W-:Y:S02]  /*a390*/  ULDC.64 UR6, c[0x0][0x208] ;  /* 0x0000820000067ab9 */ /* 0x000fe40000000a00 */
[----:B------:R-:W-:-:S06]  /*a3a0*/  UISETP.NE.AND.EX UP0, UPT, UR5, URZ, UPT, UP0 ;  /* 0x0000003f0500728c */ /* 0x000fcc000bf05300 */
[----:B------:R-:W-:-:S05]  /*a3b0*/  PLOP3.LUT P0, PT, PT, PT, UP0, 0x80, 0x0 ;  /* 0x000000000000781c */ /* 0x000fca0003f0f008 */
[----:B------:R-:W-:Y:S02]  /*a3c0*/  @UP0 ULDC.64 UR4, c[0x0][0xaf0] ;  /* 0x0002bc0000040ab9 */ /* 0x000fe40000000a00 */
[----:B------:R-:W-:-:S06]  /*a3d0*/  @UP0 UIMAD.WIDE UR4, UR45, 0x4, UR4 ;  /* 0x000000042d0408a5 */ /* 0x000fcc000f8e0204 */
[----:B------:R-:W-:Y:S01]  /*a3e0*/  MOV R2, UR4 ;  /* 0x0000000400027c02 */ /* 0x000fe20008000f00 */
[----:B------:R-:W-:-:S05]  /*a3f0*/  IMAD.U32 R3, RZ, RZ, UR5 ;  /* 0x00000005ff037e24 */ /* 0x000fca000f8e00ff */
[----:B------:R-:W2:Y:S01]  /*a400*/  @P0 LDG.E R18, desc[UR6][R2.64] ;  /* 0x0000000602120981 */ /* 0x000ea2000c1e1900 */
[----:B0-----:R-:W-:Y:S01]  /*a410*/  ISETP.NE.U32.AND P0, PT, R4, RZ, PT ;  /* 0x000000ff0400720c */ /* 0x001fe20003f05070 */
[----:B------:R-:W-:Y:S01]  /*a420*/  UMOV UR4, 0xffffffff ;  /* 0xffffffff00047882 */ /* 0x000fe20000000000 */
[----:B------:R-:W-:Y:S01]  /*a430*/  IMAD.U32 R0, RZ, RZ, UR40 ;  /* 0x00000028ff007e24 */ /* 0x000fe2000f8e00ff */
[----:B------:R-:W0:Y:S01]  /*a440*/  S2R R16, SR_TID.X ;  /* 0x0000000000107919 */ /* 0x000e220000002100 */
[----:B------:R-:W-:Y:S02]  /*a450*/  ISETP.NE.AND.EX P1, PT, R5, RZ, PT, P0 ;  /* 0x000000ff0500720c */ /* 0x000fe40003f25300 */
[----:B------:R-:W-:Y:S01]  /*a460*/  LOP3.LUT R17, R17, 0xfffffffe, RZ, 0xc0, !PT ;  /* 0xfffffffe11117812 */ /* 0x000fe200078ec0ff */
[----:B------:R-:W-:-:S10]  /*a470*/  VIADD R0, R0, 0xffffffff ;  /* 0xffffffff00007836 */ /* 0x000fd40000000000 */
[----:B------:R-:W-:Y:S02]  /*a480*/  @P1 LOP3.LUT R17, R17, 0x1, RZ, 0xfc, !PT ;  /* 0x0000000111111812 */ /* 0x000fe400078efcff */
[----:B0-----:R-:W-:-:S04]  /*a490*/  SHF.R.U32.HI R6, RZ, 0x5, R16 ;  /* 0x00000005ff067819 */ /* 0x001fc80000011610 */
[----:B------:R-:W-:Y:S02]  /*a4a0*/  LOP3.LUT R6, R6, 0x3, RZ, 0xc0, !PT ;  /* 0x0000000306067812 */ /* 0x000fe400078ec0ff */
[----:B--2---:R-:W-:Y:S02]  /*a4b0*/  SHF.R.S32.HI R19, RZ, 0x1f, R18 ;  /* 0x0000001fff137819 */ /* 0x004fe40000011412 */
[----:B------:R-:W-:Y:S01]  /*a4c0*/  SEL R16, R18, RZ, !P1 ;  /* 0x000000ff12107207 */ /* 0x000fe20004800000 */
[----:B------:R-:W-:Y:S06]  /*a4d0*/  BRA.DIV UR4, `(.L_x_207) ;  /* 0x0000004204d87947 */ /* 0x000fec000b800000 */
[----:B------:R0:W1:Y:S02]  /*a4e0*/  SHFL.IDX PT, R14, R6, RZ, 0x1f ;  /* 0x00001fff060e7589 */ /* 0x00006400000e0000 */
.L_x_291:
[----:B------:R2:W-:Y:S01]  /*a4f0*/  STL [R1+0x8], R0 ;  /* 0x0000080001007387 */ /* 0x0005e20000100800 */
[----:B-1----:R-:W-:Y:S02]  /*a500*/  ISETP.NE.AND P0, PT, R14, RZ, PT ;  /* 0x000000ff0e00720c */ /* 0x002fe40003f05270 */
[----:B------:R-:W-:Y:S02]  /*a510*/  PLOP3.LUT P2, PT, PT, PT, PT, 0x8, 0x0 ;  /* 0x000000000000781c */ /* 0x000fe40003f4e170 */
[----:B------:R-:W-:-:S11]  /*a520*/  LOP3.LUT R17, R17, 0xfffffffd, RZ, 0xc0, !PT ;  /* 0xfffffffd11117812 */ /* 0x000fd600078ec0ff */
[----:B------:R-:W-:Y:S01]  /*a530*/  @P2 LOP3.LUT R17, R17, 0x2, RZ, 0xfc, !PT ;  /* 0x0000000211112812 */ /* 0x000fe200078efcff */
[----:B--2---:R-:W-:Y:S06]  /*a540*/  @P0 BRA `(.L_x_208) ;  /* 0x0000000000ec0947 */ /* 0x004fec0003800000 */
[----:B------:R-:W-:-:S03]  /*a550*/  UMOV UR4, 0xffffffff ;  /* 0xffffffff00047882 */ /* 0x000fc60000000000 */
[----:B------:R-:W-:Y:S05]  /*a560*/  BRA.DIV UR4, `(.L_x_209) ;  /* 0x0000004204d47947 */ /* 0x000fea000b800000 */
[----:B------:R-:W-:-:S13]  /*a570*/  ELECT P6, URZ, PT ;  /* 0x00000000003f782f */ /* 0x000fda00038c0000 */
.L_x_294:
[----:B------:R-:W-:Y:S05]  /*a580*/  @!P6 BRA `(.L_x_208) ;  /* 0x0000000000dce947 */ /* 0x000fea0003800000 */
[----:B------:R-:W-:Y:S01]  /*a590*/  IMAD.MOV.U32 R16, RZ, RZ, R18 ;  /* 0x000000ffff107224 */ /* 0x000fe200078e0012 */
[----:B------:R-:W-:Y:S06]  /*a5a0*/  @!P1 BRA `(.L_x_210) ;  /* 0x0000000000549947 */ /* 0x000fec0003800000 */
[----:B0-----:R-:W-:Y:S01]  /*a5b0*/  IMAD.MOV.U32 R6, RZ, RZ, R0 ;  /* 0x000000ffff067224 */ /* 0x001fe200078e0000 */
[----:B------:R-:W-:Y:S01]  /*a5c0*/  ULDC.64 UR4, c[0x0][0x428] ;  /* 0x00010a0000047ab9 */ /* 0x000fe20000000a00 */
[----:B------:R-:W0:Y:S01]  /*a5d0*/  LDC R0, c[0x0][0x43c] ;  /* 0x00010f00ff007b82 */ /* 0x000e220000000800 */
[----:B------:R-:W-:Y:S01]  /*a5e0*/  IMAD R9, R19, UR4, RZ ;  /* 0x0000000413097c24 */ /* 0x000fe2000f8e02ff */
[----:B------:R-:W-:Y:S01]  /*a5f0*/  ULDC.64 UR6, c[0x0][0x208] ;  /* 0x0000820000067ab9 */ /* 0x000fe20000000a00 */
[----:B------:R-:W-:Y:S02]  /*a600*/  IMAD.MOV.U32 R7, RZ, RZ, R6 ;  /* 0x000000ffff077224 */ /* 0x000fe400078e0006 */
        /* <DEDUP_REMOVED lines=15> */
.L_x_210:
[----:B------:R-:W-:Y:S01]  /*a700*/  IMAD.MOV.U32 R0, RZ, RZ, 0x1 ;  /* 0x00000001ff007424 */ /* 0x000fe200078e00ff */
[----:B01----:R-:W0:Y:S04]  /*a710*/  S2R R6, SR_TID.X ;  /* 0x0000000000067919 */ /* 0x003e280000002100 */
[----:B------:R-:W-:-:S04]  /*a720*/  SHF.L.U32 R0, R0, 0x1f, RZ ;  /* 0x0000001f00007819 */ /* 0x000fc800000006ff */
[----:B------:R-:W1:Y:S01]  /*a730*/  SYNCS.PHASECHK.TRANS64.TRYWAIT P0, [UR38+0x32440], R0 ;  /* 0x03244000ff0075a7 */ /* 0x000e620008000166 */
[----:B0-----:R-:W-:-:S04]  /*a740*/  LOP3.LUT R2, R6, 0x7f, RZ, 0xc0, !PT ;  /* 0x0000007f06027812 */ /* 0x001fc800078ec0ff */
[----:B------:R-:W-:Y:S01]  /*a750*/  ISETP.NE.AND P1, PT, R2, RZ, PT ;  /* 0x000000ff0200720c */ /* 0x000fe20003f25270 */
[----:B-1----:R-:W-:-:S12]  /*a760*/  @!P0 BRA `(.L_x_211) ;  /* 0x0000004000748947 */ /* 0x002fd80003800000 */
.L_x_295:
[----:B------:R-:W-:Y:S05]  /*a770*/  @P1 BRA `(.L_x_212) ;  /* 0x0000000000181947 */ /* 0x000fea0003800000 */
[----:B------:R-:W1:Y:S01]  /*a780*/  S2R R2, SR_TID.X ;  /* 0x0000000000027919 */ /* 0x000e620000002100 */
[----:B0-----:R-:W-:-:S04]  /*a790*/  MOV R0, 0x3000 ;  /* 0x0000300000007802 */ /* 0x001fc80000000f00 */
[----:B------:R2:W-:Y:S01]  /*a7a0*/  SYNCS.ARRIVE.TRANS64 RZ, [UR38+0x32430], R0 ;  /* 0x03243000ffff79a7 */ /* 0x0005e20008000026 */
[----:B-1----:R-:W-:-:S13]  /*a7b0*/  LOP3.LUT P0, RZ, R2, 0x1f, RZ, 0xc0, !PT ;  /* 0x0000001f02ff7812 */ /* 0x002fda000780c0ff */
[----:B--2---:R-:W-:Y:S05]  /*a7c0*/  @!P0 BRA `(.L_x_212) ;  /* 0x0000000000048947 */ /* 0x004fea0003800000 */
[----:B------:R-:W-:Y:S01]  /*a7d0*/  BPT.TRAP 0x1 ;  /* 0x000000040000795c */ /* 0x000fe20000300000 */
.L_x_212:
[----:B0-----:R-:W2:Y:S01]  /*a7e0*/  LDL R0, [R1+0x8] ;  /* 0x0000080001007983 */ /* 0x001ea20000100800 */
[----:B------:R-:W-:Y:S01]  /*a7f0*/  ULDC.64 UR4, c[0x0][0x198] ;  /* 0x0000660000047ab9 */ /* 0x000fe20000000a00 */
[----:B-----5:R-:W-:Y:S01]  /*a800*/  R2UR UR13, R16 ;  /* 0x00000000100d72ca */ /* 0x020fe200000e0000 */
[----:B------:R-:W-:Y:S01]  /*a810*/  UIADD3 UR4, UP0, UR4, 0x370, URZ ;  /* 0x0000037004047890 */ /* 0x000fe2000ff1e03f */
[----:B------:R-:W-:Y:S01]  /*a820*/  PLOP3.LUT P0, PT, PT, PT, PT, 0x80, 0x0 ;  /* 0x000000000000781c */ /* 0x000fe20003f0f070 */
[----:B------:R-:W-:Y:S01]  /*a830*/  UIADD3 UR8, UR38, 0x1c400, URZ ;  /* 0x0001c40026087890 */ /* 0x000fe2000fffe03f */
[----:B------:R-:W-:Y:S01]  /*a840*/  LOP3.LUT R17, R17, 0xfffffffd, RZ, 0xc0, !PT ;  /* 0xfffffffd11117812 */ /* 0x000fe200078ec0ff */
[----:B------:R-:W-:Y:S02]  /*a850*/  UIADD3 UR9, UR38, 0x32430, URZ ;  /* 0x0003243026097890 */ /* 0x000fe4000fffe03f */
[----:B------:R-:W-:Y:S01]  /*a860*/  UIADD3.X UR5, URZ, UR5, URZ, UP0, !UPT ;  /* 0x000000053f057290 */ /* 0x000fe200087fe43f */
[----:B------:R-:W-:Y:S01]  /*a870*/  UMOV UR6, 0x0 ;  /* 0x0000000000067882 */ /* 0x000fe20000000000 */
[----:B------:R-:W-:Y:S01]  /*a880*/  UMOV UR7, 0x14f00000 ;  /* 0x14f0000000077882 */ /* 0x000fe20000000000 */
[----:B------:R-:W-:Y:S01]  /*a890*/  UMOV UR10, URZ ;  /* 0x0000003f000a7c82 */ /* 0x000fe20008000000 */
[----:B------:R-:W-:-:S04]  /*a8a0*/  UMOV UR12, UR36 ;  /* 0x00000024000c7c82 */ /* 0x000fc80008000000 */
[----:B------:R-:W-:Y:S02]  /*a8b0*/  @P0 LOP3.LUT R17, R17, 0x2, RZ, 0xfc, !PT ;  /* 0x0000000211110812 */ /* 0x000fe400078efcff */
[----:B--2---:R-:W-:-:S13]  /*a8c0*/  R2UR UR11, R0 ;  /* 0x00000000000b72ca */ /* 0x004fda00000e0000 */
[----:B------:R-:W-:-:S09]  /*a8d0*/  UIMAD UR11, UR11, 0x60, URZ ;  /* 0x000000600b0b78a4 */ /* 0x000fd2000f8e023f */
[----:B------:R1:W-:Y:S02]  /*a8e0*/  UTMALDG.4D [UR8], [UR4], desc[UR6] ;  /* 0x00000608040075b4 */ /* 0x0003e40008019000 */
[----:B-1----:R-:W-:Y:S01]  /*a8f0*/  NOP ;  /* 0x0000000000007918 */ /* 0x002fe20000000000 */
.L_x_208:
[----:B------:R-:W-:Y:S05]  /*a900*/  WARPSYNC.ALL ;  /* 0x0000000000007948 */ /* 0x000fea0003800000 */
[----:B------:R-:W-:Y:S01]  /*a910*/  UIADD3 UR4, UR38, 0x18400, URZ ;  /* 0x0001840026047890 */ /* 0x000fe2000fffe03f */
[----:B------:R-:W-:Y:S01]  /*a920*/  BAR.SYNC.DEFER_BLOCKING 0x8, 0x180 ;  /* 0x0206000000007b1d */ /* 0x000fe20000010000 */
[----:B------:R-:W-:Y:S02]  /*a930*/  USHF.R.S32.HI UR43, URZ, 0x1f, UR36 ;  /* 0x0000001f3f2b7899 */ /* 0x000fe40008011424 */
[----:B------:R-:W-:Y:S02]  /*a940*/  ULOP3.LUT UP0, URZ, UR4, 0x3ff, URZ, 0xc0, !UPT ;  /* 0x000003ff043f7892 */ /* 0x000fe4000f80c03f */
[----:B------:R-:W-:-:S04]  /*a950*/  USHF.R.S32.HI UR46, URZ, 0x1f, UR45 ;  /* 0x0000001f3f2e7899 */ /* 0x000fc8000801142d */
[----:B------:R-:W-:-:S13]  /*a960*/  PLOP3.LUT P0, PT, PT, PT, UP0, 0x80, 0x0 ;  /* 0x000000000000781c */ /* 0x000fda0003f0f008 */
[----:B------:R-:W-:Y:S05]  /*a970*/  @!P0 BRA `(.L_x_213) ;  /* 0x0000000000408947 */ /* 0x000fea0003800000 */
[----:B------:R-:W-:Y:S01]  /*a980*/  MOV R2, 0x0 ;  /* 0x0000000000027802 */ /* 0x000fe20000000f00 */
[----:B------:R-:W-:Y:S01]  /*a990*/  ULDC.64 UR6, c[0x4][0x98] ;  /* 0x0100260000067ab9 */ /* 0x000fe20000000a00 */
[----:B------:R-:W-:Y:S01]  /*a9a0*/  ULDC.64 UR8, c[0x4][0xa0] ;  /* 0x0100280000087ab9 */ /* 0x000fe20000000a00 */
[----:B------:R-:W-:Y:S01]  /*a9b0*/  ULDC.64 UR4, c[0x4][0x20] ;  /* 0x0100080000047ab9 */ /* 0x000fe20000000a00 */
[----:B------:R-:W-:Y:S02]  /*a9c0*/  IMAD.U32 R4, RZ, RZ, UR6 ;  /* 0x00000006ff047e24 */ /* 0x000fe4000f8e00ff */
[----:B------:R-:W1:Y:S01]  /*a9d0*/  LDC.64 R2, c[0x4][R2] ;  /* 0x0100000002027b82 */ /* 0x000e620000000a00 */
[----:B------:R-:W-:Y:S02]  /*a9e0*/  IMAD.U32 R5, RZ, RZ, UR7 ;  /* 0x00000007ff057e24 */ /* 0x000fe4000f8e00ff */
[----:B0-----:R-:W-:Y:S02]  /*a9f0*/  IMAD.U32 R6, RZ, RZ, UR8 ;  /* 0x00000008ff067e24 */ /* 0x001fe4000f8e00ff */
[----:B------:R-:W-:-:S02]  /*aa00*/  IMAD.U32 R7, RZ, RZ, UR9 ;  /* 0x00000009ff077e24 */ /* 0x000fc4000f8e00ff */
[----:B------:R-:W-:Y:S02]  /*aa10*/  IMAD.U32 R10, RZ, RZ, UR4 ;  /* 0x00000004ff0a7e24 */ /* 0x000fe4000f8e00ff */
[----:B------:R-:W-:Y:S02]  /*aa20*/  IMAD.U32 R11, RZ, RZ, UR5 ;  /* 0x00000005ff0b7e24 */ /* 0x000fe4000f8e00ff */
[----:B------:R-:W-:Y:S02]  /*aa30*/  IMAD.MOV.U32 R8, RZ, RZ, 0x70 ;  /* 0x00000070ff087424 */ /* 0x000fe400078e00ff */
[----:B------:R-:W-:Y:S02]  /*aa40*/  IMAD.MOV.U32 R12, RZ, RZ, 0x1 ;  /* 0x00000001ff0c7424 */ /* 0x000fe400078e00ff */
[----:B------:R-:W-:-:S07]  /*aa50*/  IMAD.MOV.U32 R13, RZ, RZ, RZ ;  /* 0x000000ffff0d7224 */ /* 0x000fce00078e00ff */
[----:B------:R-:W-:-:S07]  /*aa60*/  LEPC R20, `(.L_x_213) ;  /* 0x000000001014794e */ /* 0x000fce0000000000 */
[----:B-1----:R-:W-:Y:S05]  /*aa70*/  CALL.ABS.NOINC R2 ;  /* 0x0000000002007343 */ /* 0x002fea0003c00000 */
.L_x_213:
[----:B------:R-:W1:Y:S01]  /*aa80*/  LDC R7, c[0x0][0x448] ;  /* 0x00011200ff077b82 */ /* 0x000e620000000800 */
[----:B------:R-:W2:Y:S01]  /*aa90*/  S2R R3, SR_TID.X ;  /* 0x0000000000037919 */ /* 0x000ea20000002100 */
[----:B------:R-:W-:Y:S02]  /*aaa0*/  ULDC.64 UR8, c[0x0][0x2d8] ;  /* 0x0000b60000087ab9 */ /* 0x000fe40000000a00 */
[----:B------:R-:W-:Y:S01]  /*aab0*/  UIMAD UR6, UR43, UR8, URZ ;  /* 0x000000082b0672a4 */ /* 0x000fe2000f8e023f */
[----:B------:R-:W3:Y:S01]  /*aac0*/  S2R R12, SR_CTAID.X ;  /* 0x00000000000c7919 */ /* 0x000ee20000002500 */
[----:B------:R-:W-:Y:S02]  /*aad0*/  UIMAD.WIDE.U32 UR4, UR36, UR8, URZ ;  /* 0x00000008240472a5 */ /* 0x000fe4000f8e003f */
[----:B------:R-:W-:-:S03]  /*aae0*/  UIMAD UR6, UR36, UR9, UR6 ;  /* 0x00000009240672a4 */ /* 0x000fc6000f8e0206 */
[----:B------:R-:W-:Y:S01]  /*aaf0*/  ULDC.64 UR8, c[0x0][0x2e0] ;  /* 0x0000b80000087ab9 */ /* 0x000fe20000000a00 */
[----:B------:R-:W-:Y:S02]  /*ab00*/  UIADD3 UR5, UR5, UR6, URZ ;  /* 0x0000000605057290 */ /* 0x000fe4000fffe03f */
[----:B------:R-:W-:Y:S02]  /*ab10*/  UIMAD UR7, UR46, UR8, URZ ;  /* 0x000000082e0772a4 */ /* 0x000fe4000f8e023f */
[----:B------:R-:W-:Y:S02]  /*ab20*/  UIMAD.WIDE.U32 UR4, UR45, UR8, UR4 ;  /* 0x000000082d0472a5 */ /* 0x000fe4000f8e0004 */
[----:B------:R-:W-:-:S04]  /*ab30*/  UIMAD UR6, UR45, UR9, UR7 ;  /* 0x000000092d0672a4 */ /* 0x000fc8000f8e0207 */
[----:B------:R-:W-:Y:S01]  /*ab40*/  IMAD.U32 R4, RZ, RZ, UR4 ;  /* 0x00000004ff047e24 */ /* 0x000fe2000f8e00ff */
[----:B------:R-:W-:Y:S01]  /*ab50*/  UIADD3 UR6, UR5, UR6, URZ ;  /* 0x0000000605067290 */ /* 0x000fe2000fffe03f */
[----:B-1----:R-:W-:Y:S02]  /*ab60*/  ISETP.NE.AND P0, PT, R7, 0x1, PT ;  /* 0x000000010700780c */ /* 0x002fe40003f05270 */
[----:B------:R-:W-:Y:S01]  /*ab70*/  IMAD.MOV.U32 R2, RZ, RZ, R4 ;  /* 0x000000ffff027224 */ /* 0x000fe200078e0004 */
[C---:B--2---:R-:W-:Y:S01]  /*ab80*/  LOP3.LUT R10, R3.reuse, 0x7f, RZ, 0xc0, !PT ;  /* 0x0000007f030a7812 */ /* 0x044fe200078ec0ff */
[----:B------:R-:W-:-:S09]  /*ab90*/  IMAD.SHL.U32 R3, R3, 0x10, RZ ;  /* 0x0000001003037824 */ /* 0x000fd200078e00ff */
[----:B------:R-:W1:Y:S01]  /*aba0*/  @P0 LDC R0, c[0x0][0x44c] ;  /* 0x00011300ff000b82 */ /* 0x000e620000000800 */
[----:B0-----:R-:W-:-:S04]  /*abb0*/  SHF.R.U32.HI R6, RZ, 0x3, R10 ;  /* 0x00000003ff067819 */ /* 0x001fc8000001160a */
[----:B------:R-:W-:-:S03]  /*abc0*/  LOP3.LUT R3, R6, 0x70, R3, 0xf8, !PT ;  /* 0x0000007006037812 */ /* 0x000fc600078ef803 */
[----:B------:R-:W0:Y:S01]  /*abd0*/  @P0 LDC R5, c[0x0][0x450] ;  /* 0x00011400ff050b82 */ /* 0x000e220000000800 */
[----:B---3--:R-:W-:Y:S01]  /*abe0*/  LEA R8, R12, R3, 0x7 ;  /* 0x000000030c087211 */ /* 0x008fe200078e38ff */
[----:B------:R-:W-:-:S04]  /*abf0*/  IMAD.U32 R3, RZ, RZ, UR6 ;  /* 0x00000006ff037e24 */ /* 0x000fc8000f8e00ff */
[----:B------:R-:W-:Y:S02]  /*ac00*/  IMAD.MOV.U32 R9, RZ, RZ, R8 ;  /* 0x000000ffff097224 */ /* 0x000fe400078e0008 */
[----:B-1----:R-:W-:-:S05]  /*ac10*/  @P0 IMAD.HI.U32 R0, R8, R0, RZ ;  /* 0x0000000008000227 */ /* 0x002fca00078e00ff */
[----:B0-----:R-:W-:Y:S01]  /*ac20*/  @P0 SHF.R.U32.HI R9, RZ, R5, R0 ;  /* 0x00000005ff090219 */ /* 0x001fe20000011600 */
[----:B------:R-:W-:Y:S01]  /*ac30*/  IMAD.U32 R5, RZ, RZ, UR5 ;  /* 0x00000005ff057e24 */ /* 0x000fe2000f8e00ff */
[----:B------:R-:W-:Y:S02]  /*ac40*/  ULDC.64 UR4, c[0x0][0x2d0] ;  /* 0x0000b40000047ab9 */ /* 0x000fe40000000a00 */
[--C-:B------:R-:W-:Y:S01]  /*ac50*/  SHF.R.S32.HI R0, RZ, 0x1f, R9.reuse ;  /* 0x0000001fff007819 */ /* 0x100fe20000011409 */
[----:B------:R-:W-:Y:S02]  /*ac60*/  IMAD.MOV R4, RZ, RZ, -R9 ;  /* 0x000000ffff047224 */ /* 0x000fe400078e0a09 */
[----:B------:R-:W-:-:S04]  /*ac70*/  IMAD.WIDE.U32 R2, R9, UR4, R2 ;  /* 0x0000000409027c25 */ /* 0x000fc8000f8e0002 */
[----:B------:R-:W-:Y:S02]  /*ac80*/  IMAD R0, R0, UR4, RZ ;  /* 0x0000000400007c24 */ /* 0x000fe4000f8e02ff */
[----:B------:R-:W-:Y:S02]  /*ac90*/  IMAD R5, R7, R4, R8 ;  /* 0x0000000407057224 */ /* 0x000fe400078e0208 */
[----:B------:R-:W-:Y:S01]  /*aca0*/  IMAD R11, R9, UR5, R0 ;  /* 0x00000005090b7c24 */ /* 0x000fe2000f8e0200 */
[----:B------:R-:W-:Y:S02]  /*acb0*/  ULDC.64 UR4, c[0x0][0x2c8] ;  /* 0x0000b20000047ab9 */ /* 0x000fe40000000a00 */
[----:B------:R-:W-:Y:S01]  /*acc0*/  SHF.R.S32.HI R0, RZ, 0x1f, R5 ;  /* 0x0000001fff007819 */ /* 0x000fe20000011405 */
[----:B------:R-:W-:-:S04]  /*acd0*/  IMAD.IADD R3, R3, 0x1, R11 ;  /* 0x0000000103037824 */ /* 0x000fc800078e020b */
[----:B------:R-:W-:Y:S02]  /*ace0*/  IMAD R0, R0, UR4, RZ ;  /* 0x0000000400007c24 */ /* 0x000fe4000f8e02ff */
[----:B------:R-:W-:-:S04]  /*acf0*/  IMAD.WIDE.U32 R2, R5, UR4, R2 ;  /* 0x0000000405027c25 */ /* 0x000fc8000f8e0002 */
[----:B------:R-:W-:Y:S01]  /*ad00*/  IMAD R9, R5, UR5, R0 ;  /* 0x0000000505097c24 */ /* 0x000fe2000f8e0200 */
[----:B------:R-:W-:Y:S02]  /*ad10*/  ULDC.64 UR4, c[0x0][0x280] ;  /* 0x0000a00000047ab9 */ /* 0x000fe40000000a00 */
[C---:B------:R-:W-:Y:S01]  /*ad20*/  LEA R0, P0, R2.reuse, UR4, 0x1 ;  /* 0x0000000402007c11 */ /* 0x040fe2000f8008ff */
[----:B------:R-:W-:Y:S01]  /*ad30*/  IMAD.IADD R3, R3, 0x1, R9 ;  /* 0x0000000103037824 */ /* 0x000fe200078e0209 */
[----:B------:R-:W-:Y:S01]  /*ad40*/  ULDC UR4, c[0x0][0x2b8] ;  /* 0x0000ae0000047ab9 */ /* 0x000fe20000000800 */
[----:B------:R-:W0:Y:S03]  /*ad50*/  S2R R9, SR_TID.X ;  /* 0x0000000000097919 */ /* 0x000e260000002100 */
[----:B------:R-:W-:Y:S01]  /*ad60*/  LEA.HI.X R3, R2, UR5, R3, 0x1, P0 ;  /* 0x0000000502037c11 */ /* 0x000fe200080f0c03 */
[----:B0-----:R-:W-:-:S05]  /*ad70*/  IMAD.SHL.U32 R2, R9, 0x8, RZ ;  /* 0x0000000809027824 */ /* 0x001fca00078e00ff */
[C---:B------:R-:W-:Y:S02]  /*ad80*/  LOP3.LUT R8, R2.reuse, 0x38, RZ, 0xc0, !PT ;  /* 0x0000003802087812 */ /* 0x040fe400078ec0ff */
[----:B------:R-:W-:Y:S02]  /*ad90*/  LOP3.LUT R2, R2, 0x1f8, RZ, 0xc0, !PT ;  /* 0x000001f802027812 */ /* 0x000fe400078ec0ff */
[----:B------:R-:W-:Y:S01]  /*ada0*/  ISETP.GE.AND P0, PT, R8, UR4, PT ;  /* 0x0000000408007c0c */ /* 0x000fe2000bf06270 */
[----:B------:R-:W-:Y:S01]  /*adb0*/  UMOV UR4, 0xffffffff ;  /* 0xffffffff00047882 */ /* 0x000fe20000000000 */
[----:B------:R-:W-:Y:S01]  /*adc0*/  LOP3.LUT R5, R2, 0x38, R9, 0x78, !PT ;  /* 0x0000003802057812 */ /* 0x000fe200078e7809 */
[----:B------:R-:W-:-:S05]  /*add0*/  IMAD.SHL.U32 R2, R10, 0x8, RZ ;  /* 0x000000080a027824 */ /* 0x000fca00078e00ff */
[----:B------:R-:W-:-:S05]  /*ade0*/  LOP3.LUT R10, R5, 0x200, R2, 0xf8, !PT ;  /* 0x00000200050a7812 */ /* 0x000fca00078ef802 */
[----:B------:R0:W-:Y:S01]  /*adf0*/  STL [R1], R10 ;  /* 0x0000000a01007387 */ /* 0x0001e20000100800 */
[----:B------:R-:W-:Y:S05]  /*ae00*/  BRA.DIV UR4, `(.L_x_214) ;  /* 0x0000003a04e47947 */ /* 0x000fea000b800000 */
[----:B------:R-:W1:Y:S01]  /*ae10*/  S2R R4, SR_CTAID.X ;  /* 0x0000000000047919 */ /* 0x000e620000002500 */
[----:B------:R-:W-:Y:S01]  /*ae20*/  ULDC UR4, c[0x0][0x288] ;  /* 0x0000a20000047ab9 */ /* 0x000fe20000000800 */
[----:B------:R-:W-:Y:S01]  /*ae30*/  ULDC.64 UR6, c[0x0][0x208] ;  /* 0x0000820000067ab9 */ /* 0x000fe20000000a00 */
[----:B------:R-:W-:Y:S01]  /*ae40*/  IMAD R2, R7, UR4, RZ ;  /* 0x0000000407027c24 */ /* 0x000fe2000f8e02ff */
[----:B------:R-:W2:Y:S01]  /*ae50*/  S2R R8, SR_TID.X ;  /* 0x0000000000087919 */ /* 0x000ea20000002100 */
[----:B------:R-:W3:Y:S04]  /*ae60*/  SHFL.IDX PT, R5, R0, RZ, 0x181f ;  /* 0x00181fff00057589 */ /* 0x000ee800000e0000 */
[----:B------:R-:W-:Y:S04]  /*ae70*/  SHFL.IDX PT, R7, R0, 0x1, 0x181f ;  /* 0x00381f0000077f89 */ /* 0x000fe800000e0000 */
[----:B------:R-:W-:Y:S01]  /*ae80*/  SHFL.IDX PT, R14, R0, 0x2, 0x181f ;  /* 0x00581f00000e7f89 */ /* 0x000fe200000e0000 */
[----:B-1----:R-:W-:-:S03]  /*ae90*/  LEA R12, R4, R6, 0x7 ;  /* 0x00000006040c7211 */ /* 0x002fc600078e38ff */
[----:B------:R-:W1:Y:S01]  /*aea0*/  SHFL.IDX PT, R4, R3, RZ, 0x181f ;  /* 0x00181fff03047589 */ /* 0x000e6200000e0000 */
[-C--:B------:R-:W-:Y:S01]  /*aeb0*/  ISETP.GE.AND P1, PT, R12, R2.reuse, PT ;  /* 0x000000020c00720c */ /* 0x080fe20003f26270 */
[----:B--2---:R-:W-:Y:S02]  /*aec0*/  IMAD.SHL.U32 R11, R8, 0x8, RZ ;  /* 0x00000008080b7824 */ /* 0x004fe400078e00ff */
[----:B------:R-:W2:Y:S01]  /*aed0*/  SHFL.IDX PT, R6, R3, 0x1, 0x181f ;  /* 0x00381f0003067f89 */ /* 0x000ea200000e0000 */
[C---:B------:R-:W-:Y:S02]  /*aee0*/  VIADD R8, R12.reuse, 0x10 ;  /* 0x000000100c087836 */ /* 0x040fe40000000000 */
[----:B------:R-:W-:Y:S01]  /*aef0*/  VIADD R13, R12, 0x20 ;  /* 0x000000200c0d7836 */ /* 0x000fe20000000000 */
[----:B------:R-:W-:Y:S01]  /*af00*/  LOP3.LUT R11, R11, 0x38, RZ, 0xc0, !PT ;  /* 0x000000380b0b7812 */ /* 0x000fe200078ec0ff */
[----:B------:R-:W-:Y:S01]  /*af10*/  STL [R1+0x4], R12 ;  /* 0x0000040c01007387 */ /* 0x000fe20000100800 */
[----:B------:R-:W-:-:S03]  /*af20*/  ISETP.GE.AND P2, PT, R8, R2, PT ;  /* 0x000000020800720c */ /* 0x000fc60003f46270 */
[----:B------:R4:W-:Y:S01]  /*af30*/  STL [R1+0xc], R8 ;  /* 0x00000c0801007387 */ /* 0x0009e20000100800 */
[----:B---3--:R-:W-:-:S03]  /*af40*/  @!P1 LEA R5, P3, R11, R5, 0x1 ;  /* 0x000000050b059211 */ /* 0x008fc600078608ff */
[----:B------:R-:W-:Y:S01]  /*af50*/  STL [R1+0x10], R13 ;  /* 0x0000100d01007387 */ /* 0x000fe20000100800 */
[----:B----4-:R-:W-:Y:S01]  /*af60*/  @!P1 LEA R8, R10, UR38, 0x1 ;  /* 0x000000260a089c11 */ /* 0x010fe2000f8e08ff */
[----:B-1----:R-:W-:-:S04]  /*af70*/  @!P1 IMAD.X R4, RZ, RZ, R4, P3 ;  /* 0x000000ffff049224 */ /* 0x002fc800018e0604 */
[----:B------:R-:W-:Y:S02]  /*af80*/  @!P2 LEA R9, R10, UR38, 0x1 ;  /* 0x000000260a09ac11 */ /* 0x000fe4000f8e08ff */
[----:B------:R-:W-:-:S04]  /*af90*/  @!P1 LOP3.LUT R5, R5, R4, RZ, 0x3c, !PT ;  /* 0x0000000405059212 */ /* 0x000fc800078e3cff */
[----:B------:R-:W-:-:S04]  /*afa0*/  @!P1 LOP3.LUT R4, R5, R4, RZ, 0x3c, !PT ;  /* 0x0000000405049212 */ /* 0x000fc800078e3cff */
[----:B------:R-:W-:-:S05]  /*afb0*/  @!P1 LOP3.LUT R5, R5, R4, RZ, 0x3c, !PT ;  /* 0x0000000405059212 */ /* 0x000fca00078e3cff */
[----:B------:R1:W-:Y:S02]  /*afc0*/  @!P1 LDGSTS.E.BYPASS.LTC128B.128 [R8+0x18400], desc[UR6][R4.64], !P0 ;  /* 0x1840000004089fae */ /* 0x0003e4000c101d46 */
[----:B-1----:R-:W-:Y:S01]  /*afd0*/  @!P2 LEA R4, P1, R11, R7, 0x1 ;  /* 0x000000070b04a211 */ /* 0x002fe200078208ff */
[----:B------:R-:W-:-:S04]  /*afe0*/  VIADD R8, R12, 0x30 ;  /* 0x000000300c087836 */ /* 0x000fc80000000000 */
[----:B--2---:R-:W-:Y:S01]  /*aff0*/  @!P2 IMAD.X R5, RZ, RZ, R6, P1 ;  /* 0x000000ffff05a224 */ /* 0x004fe200008e0606 */
[----:B------:R-:W-:Y:S01]  /*b000*/  ISETP.GE.AND P1, PT, R13, R2, PT ;  /* 0x000000020d00720c */ /* 0x000fe20003f26270 */
[----:B------:R-:W-:Y:S04]  /*b010*/  STL [R1+0x14], R8 ;  /* 0x0000140801007387 */ /* 0x000fe80000100800 */
[----:B------:R1:W-:Y:S08]  /*b020*/  @!P2 LDGSTS.E.BYPASS.LTC128B.128 [R9+0x18c00], desc[UR6][R4.64], !P0 ;  /* 0x18c000000409afae */ /* 0x0003f0000c101d46 */
[----:B------:R-:W-:-:S02]  /*b030*/  @!P1 LEA R6, P2, R11, R14, 0x1 ;  /* 0x0000000e0b069211 */ /* 0x000fc400078408ff */
[----:B------:R-:W-:Y:S01]  /*b040*/  @!P1 LEA R7, R10, UR38, 0x1 ;  /* 0x000000260a079c11 */ /* 0x000fe2000f8e08ff */
[----:B------:R-:W-:Y:S04]  /*b050*/  SHFL.IDX PT, R14, R0, 0x3, 0x181f ;  /* 0x00781f00000e7f89 */ /* 0x000fe800000e0000 */
[----:B-1----:R-:W1:Y:S02]  /*b060*/  SHFL.IDX PT, R4, R3, 0x2, 0x181f ;  /* 0x00581f0003047f89 */ /* 0x002e6400000e0000 */
[----:B-1----:R-:W-:Y:S02]  /*b070*/  @!P1 IMAD.X R5, RZ, RZ, R4, P2 ;  /* 0x000000ffff059224 */ /* 0x002fe400010e0604 */
[----:B------:R-:W-:-:S05]  /*b080*/  @!P1 IMAD.MOV.U32 R4, RZ, RZ, R6 ;  /* 0x000000ffff049224 */ /* 0x000fca00078e0006 */
[----:B------:R1:W-:Y:S01]  /*b090*/  @!P1 LDGSTS.E.BYPASS.LTC128B.128 [R7+0x19400], desc[UR6][R4.64], !P0 ;  /* 0x1940000004079fae */ /* 0x0003e2000c101d46 */
[----:B------:R-:W-:-:S03]  /*b0a0*/  ISETP.GE.AND P1, PT, R8, R2, PT ;  /* 0x000000020800720c */ /* 0x000fc60003f26270 */
[----:B-1----:R-:W1:Y:S01]  /*b0b0*/  SHFL.IDX PT, R4, R3, 0x3, 0x181f ;  /* 0x00781f0003047f89 */ /* 0x002e6200000e0000 */
[----:B------:R-:W-:-:S09]  /*b0c0*/  VIADD R7, R12, 0x40 ;  /* 0x000000400c077836 */ /* 0x000fd20000000000 */
[----:B------:R-:W-:Y:S02]  /*b0d0*/  @!P1 LEA R5, P2, R11, R14, 0x1 ;  /* 0x0000000e0b059211 */ /* 0x000fe400078408ff */
[----:B------:R-:W-:Y:S01]  /*b0e0*/  @!P1 LEA R6, R10, UR38, 0x1 ;  /* 0x000000260a069c11 */ /* 0x000fe2000f8e08ff */
[----:B------:R2:W-:Y:S02]  /*b0f0*/  STL [R1+0x18], R7 ;  /* 0x0000180701007387 */ /* 0x0005e40000100800 */
[----:B-1----:R-:W-:-:S05]  /*b100*/  @!P1 IMAD.X R4, RZ, RZ, R4, P2 ;  /* 0x000000ffff049224 */ /* 0x002fca00010e0604 */
[----:B------:R-:W-:-:S04]  /*b110*/  @!P1 LOP3.LUT R5, R5, R4, RZ, 0x3c, !PT ;  /* 0x0000000405059212 */ /* 0x000fc800078e3cff */
[----:B------:R-:W-:-:S04]  /*b120*/  @!P1 LOP3.LUT R4, R5, R4, RZ, 0x3c, !PT ;  /* 0x0000000405049212 */ /* 0x000fc800078e3cff */
[----:B------:R-:W-:-:S05]  /*b130*/  @!P1 LOP3.LUT R5, R5, R4, RZ, 0x3c, !PT ;  /* 0x0000000405059212 */ /* 0x000fca00078e3cff */
[----:B------:R1:W-:Y:S01]  /*b140*/  @!P1 LDGSTS.E.BYPASS.LTC128B.128 [R6+0x19c00], desc[UR6][R4.64], !P0 ;  /* 0x19c0000004069fae */ /* 0x0003e2000c101d46 */
[----:B------:R-:W-:Y:S01]  /*b150*/  ISETP.GE.AND P1, PT, R7, R2, PT ;  /* 0x000000020700720c */ /* 0x000fe20003f26270 */
[----:B--2---:R-:W-:-:S05]  /*b160*/  VIADD R7, R12, 0x50 ;  /* 0x000000500c077836 */ /* 0x004fca0000000000 */
[----:B------:R-:W-:Y:S04]  /*b170*/  STL [R1+0x1c], R7 ;  /* 0x00001c0701007387 */ /* 0x000fe80000100800 */
[----:B-1----:R-:W1:Y:S03]  /*b180*/  SHFL.IDX PT, R5, R0, 0x4, 0x181f ;  /* 0x00981f0000057f89 */ /* 0x002e6600000e0000 */
[----:B------:R-:W-:Y:S01]  /*b190*/  @!P1 LEA R6, R10, UR38, 0x1 ;  /* 0x000000260a069c11 */ /* 0x000fe2000f8e08ff */
[----:B------:R-:W2:Y:S01]  /*b1a0*/  SHFL.IDX PT, R4, R3, 0x4, 0x181f ;  /* 0x00981f0003047f89 */ /* 0x000ea200000e0000 */
[----:B-1----:R-:W-:-:S04]  /*b1b0*/  @!P1 LEA R5, P2, R11, R5, 0x1 ;  /* 0x000000050b059211 */ /* 0x002fc800078408ff */
[----:B--2---:R-:W-:-:S04]  /*b1c0*/  @!P1 IADD3.X R4, RZ, R4, RZ, P2, !PT ;  /* 0x00000004ff049210 */ /* 0x004fc800017fe4ff */
[----:B------:R-:W-:-:S04]  /*b1d0*/  @!P1 LOP3.LUT R5, R5, R4, RZ, 0x3c, !PT ;  /* 0x0000000405059212 */ /* 0x000fc800078e3cff */
[----:B------:R-:W-:-:S04]  /*b1e0*/  @!P1 LOP3.LUT R4, R5, R4, RZ, 0x3c, !PT ;  /* 0x0000000405049212 */ /* 0x000fc800078e3cff */
[----:B------:R-:W-:-:S05]  /*b1f0*/  @!P1 LOP3.LUT R5, R5, R4, RZ, 0x3c, !PT ;  /* 0x0000000405059212 */ /* 0x000fca00078e3cff */
[----:B------:R1:W-:Y:S01]  /*b200*/  @!P1 LDGSTS.E.BYPASS.LTC128B.128 [R6+0x1a400], desc[UR6][R4.64], !P0 ;  /* 0x1a40000004069fae */ /* 0x0003e2000c101d46 */
[----:B------:R-:W-:Y:S01]  /*b210*/  ISETP.GE.AND P1, PT, R7, R2, PT ;  /* 0x000000020700720c */ /* 0x000fe20003f26270 */
[----:B------:R-:W-:-:S05]  /*b220*/  VIADD R7, R12, 0x60 ;  /* 0x000000600c077836 */ /* 0x000fca0000000000 */
[----:B------:R-:W-:Y:S04]  /*b230*/  STL [R1+0x20], R7 ;  /* 0x0000200701007387 */ /* 0x000fe80000100800 */
[----:B-1----:R-:W1:Y:S03]  /*b240*/  SHFL.IDX PT, R5, R0, 0x5, 0x181f ;  /* 0x00b81f0000057f89 */ /* 0x002e6600000e0000 */
[----:B------:R-:W-:Y:S01]  /*b250*/  @!P1 LEA R6, R10, UR38, 0x1 ;  /* 0x000000260a069c11 */ /* 0x000fe2000f8e08ff */
[----:B------:R-:W2:Y:S01]  /*b260*/  SHFL.IDX PT, R4, R3, 0x5, 0x181f ;  /* 0x00b81f0003047f89 */ /* 0x000ea200000e0000 */
[----:B-1----:R-:W-:-:S05]  /*b270*/  @!P1 LEA R5, P2, R11, R5, 0x1 ;  /* 0x000000050b059211 */ /* 0x002fca00078408ff */
[----:B--2---:R-:W-:-:S05]  /*b280*/  @!P1 IMAD.X R4, RZ, RZ, R4, P2 ;  /* 0x000000ffff049224 */ /* 0x004fca00010e0604 */
[----:B------:R-:W-:-:S04]  /*b290*/  @!P1 LOP3.LUT R5, R5, R4, RZ, 0x3c, !PT ;  /* 0x0000000405059212 */ /* 0x000fc800078e3cff */
[----:B------:R-:W-:-:S04]  /*b2a0*/  @!P1 LOP3.LUT R4, R5, R4, RZ, 0x3c, !PT ;  /* 0x0000000405049212 */ /* 0x000fc800078e3cff */
[----:B------:R-:W-:-:S05]  /*b2b0*/  @!P1 LOP3.LUT R5, R5, R4, RZ, 0x3c, !PT ;  /* 0x0000000405059212 */ /* 0x000fca00078e3cff */
[----:B------:R1:W-:Y:S01]  /*b2c0*/  @!P1 LDGSTS.E.BYPASS.LTC128B.128 [R6+0x1ac00], desc[UR6][R4.64], !P0 ;  /* 0x1ac0000004069fae */ /* 0x0003e2000c101d46 */
[----:B------:R-:W-:-:S03]  /*b2d0*/  ISETP.GE.AND P1, PT, R7, R2, PT ;  /* 0x000000020700720c */ /* 0x000fc60003f26270 */
[----:B-1----:R-:W1:Y:S10]  /*b2e0*/  SHFL.IDX PT, R5, R0, 0x6, 0x181f ;  /* 0x00d81f0000057f89 */ /* 0x002e7400000e0000 */
[----:B------:R-:W-:Y:S01]  /*b2f0*/  @!P1 LEA R6, R10, UR38, 0x1 ;  /* 0x000000260a069c11 */ /* 0x000fe2000f8e08ff */
[----:B------:R-:W2:Y:S04]  /*b300*/  SHFL.IDX PT, R4, R3, 0x6, 0x181f ;  /* 0x00d81f0003047f89 */ /* 0x000ea800000e0000 */
[----:B------:R-:W3:Y:S04]  /*b310*/  SHFL.IDX PT, R3, R3, 0x7, 0x181f ;  /* 0x00f81f0003037f89 */ /* 0x000ee800000e0000 */
[----:B------:R-:W4:Y:S01]  /*b320*/  SHFL.IDX PT, R0, R0, 0x7, 0x181f ;  /* 0x00f81f0000007f89 */ /* 0x000f2200000e0000 */
[----:B-1----:R-:W-:-:S05]  /*b330*/  @!P1 LEA R5, P2, R11, R5, 0x1 ;  /* 0x000000050b059211 */ /* 0x002fca00078408ff */
[----:B--2---:R-:W-:-:S05]  /*b340*/  @!P1 IMAD.X R4, RZ, RZ, R4, P2 ;  /* 0x000000ffff049224 */ /* 0x004fca00010e0604 */
[----:B------:R-:W-:-:S04]  /*b350*/  @!P1 LOP3.LUT R5, R5, R4, RZ, 0x3c, !PT ;  /* 0x0000000405059212 */ /* 0x000fc800078e3cff */
[----:B------:R-:W-:-:S04]  /*b360*/  @!P1 LOP3.LUT R4, R5, R4, RZ, 0x3c, !PT ;  /* 0x0000000405049212 */ /* 0x000fc800078e3cff */
[----:B------:R-:W-:-:S05]  /*b370*/  @!P1 LOP3.LUT R5, R5, R4, RZ, 0x3c, !PT ;  /* 0x0000000405059212 */ /* 0x000fca00078e3cff */
[----:B---34-:R1:W-:Y:S02]  /*b380*/  @!P1 LDGSTS.E.BYPASS.LTC128B.128 [R6+0x1b400], desc[UR6][R4.64], !P0 ;  /* 0x1b40000004069fae */ /* 0x0183e4000c101d46 */
.L_x_312:
[----:B-1----:R-:W2:Y:S01]  /*b390*/  LDL R5, [R1+0x4] ;  /* 0x0000040001057983 */ /* 0x002ea20000100800 */
[----:B------:R-:W-:Y:S01]  /*b3a0*/  ULDC.64 UR4, c[0x0][0x208] ;  /* 0x0000820000047ab9 */ /* 0x000fe20000000a00 */
[----:B------:R-:W1:Y:S02]  /*b3b0*/  S2R R4, SR_TID.X ;  /* 0x0000000000047919 */ /* 0x000e640000002100 */
[----:B-1----:R-:W-:-:S05]  /*b3c0*/  IMAD.SHL.U32 R4, R4, 0x8, RZ ;  /* 0x0000000804047824 */ /* 0x002fca00078e00ff */
[----:B------:R-:W-:Y:S01]  /*b3d0*/  LOP3.LUT R4, R4, 0x38, RZ, 0xc0, !PT ;  /* 0x0000003804047812 */ /* 0x000fe200078ec0ff */
[----:B--2---:R-:W-:-:S05]  /*b3e0*/  VIADD R5, R5, 0x70 ;  /* 0x0000007005057836 */ /* 0x004fca0000000000 */
[----:B------:R-:W-:Y:S01]  /*b3f0*/  ISETP.GE.AND P1, PT, R5, R2, PT ;  /* 0x000000020500720c */ /* 0x000fe20003f26270 */
[----:B------:R1:W-:-:S12]  /*b400*/  STL [R1+0x24], R5 ;  /* 0x0000240501007387 */ /* 0x0003d80000100800 */
[----:B------:R-:W-:Y:S02]  /*b410*/  @!P1 LEA R2, P2, R4, R0, 0x1 ;  /* 0x0000000004029211 */ /* 0x000fe400078408ff */
[----:B------:R-:W-:-:S03]  /*b420*/  @!P1 LEA R0, R10, UR38, 0x1 ;  /* 0x000000260a009c11 */ /* 0x000fc6000f8e08ff */
[----:B------:R-:W-:-:S05]  /*b430*/  @!P1 IMAD.X R3, RZ, RZ, R3, P2 ;  /* 0x000000ffff039224 */ /* 0x000fca00010e0603 */
[----:B------:R-:W-:Y:S01]  /*b440*/  @!PT LDS RZ, [RZ] ;  /* 0x00000000fffff984 */ /* 0x000fe20000000800 */
[----:B------:R-:W-:Y:S01]  /*b450*/  @!PT LDS RZ, [RZ] ;  /* 0x00000000fffff984 */ /* 0x000fe20000000800 */
[----:B------:R-:W-:Y:S01]  /*b460*/  @!PT LDS RZ, [RZ] ;  /* 0x00000000fffff984 */ /* 0x000fe20000000800 */
[----:B------:R2:W-:Y:S01]  /*b470*/  @!P1 LDGSTS.E.BYPASS.LTC128B.128 [R0+0x1bc00], desc[UR4][R2.64], !P0 ;  /* 0x1bc0000002009fae */ /* 0x0005e2000c101d44 */
[----:B------:R-:W-:Y:S01]  /*b480*/  NOP ;  /* 0x0000000000007918 */ /* 0x000fe20000000000 */
[----:B------:R-:W-:Y:S02]  /*b490*/  SYNCS.ARRIVE.TRANS64.RED.A0T1 RZ, [UR38+0x32400], RZ ;  /* 0x032400ffffff79a7 */ /* 0x000fe40008200426 */
[----:B------:R-:W-:Y:S01]  /*b4a0*/  ARRIVES.LDGSTSBAR.64.TRANSCNT [UR38+0x32400] ;  /* 0x03240000ff0079b0 */ /* 0x000fe20008000aa6 */
[----:B--2---:R-:W2:Y:S01]  /*b4b0*/  LDC.64 R2, c[0x0][0x3d8] ;  /* 0x0000f600ff027b82 */ /* 0x004ea20000000a00 */
[----:B------:R-:W-:Y:S01]  /*b4c0*/  NOP ;  /* 0x0000000000007918 */ /* 0x000fe20000000000 */
[C---:B--2---:R-:W-:Y:S01]  /*b4d0*/  IMAD R0, R2.reuse, UR43, RZ ;  /* 0x0000002b02007c24 */ /* 0x044fe2000f8e02ff */
[----:B------:R-:W-:Y:S01]  /*b4e0*/  UIADD3 UR4, UR38, 0x22400, URZ ;  /* 0x0002240026047890 */ /* 0x000fe2000fffe03f */
[----:B-1----:R-:W-:Y:S01]  /*b4f0*/  IMAD.WIDE.U32 R4, R2, UR36, RZ ;  /* 0x0000002402047c25 */ /* 0x002fe2000f8e00ff */
[----:B------:R-:W-:Y:S02]  /*b500*/  SYNCS.ARRIVE.TRANS64.A1T0 RZ, [UR38+0x32400], RZ ;  /* 0x032400ffffff79a7 */ /* 0x000fe40008100026 */
[----:B------:R-:W-:Y:S01]  /*b510*/  ULOP3.LUT UP0, URZ, UR4, 0x3ff, URZ, 0xc0, !UPT ;  /* 0x000003ff043f7892 */ /* 0x000fe2000f80c03f */
[----:B------:R-:W-:Y:S01]  /*b520*/  IMAD R3, R3, UR36, R0 ;  /* 0x0000002403037c24 */ /* 0x000fe2000f8e0200 */
[----:B------:R1:W-:Y:S03]  /*b530*/  STL.64 [R1+0x28], R4 ;  /* 0x0000280401007387 */ /* 0x0003e60000100a00 */
[----:B------:R-:W-:Y:S01]  /*b540*/  IMAD.IADD R0, R5, 0x1, R3 ;  /* 0x0000000105007824 */ /* 0x000fe200078e0203 */
[----:B------:R-:W-:-:S04]  /*b550*/  PLOP3.LUT P0, PT, PT, PT, UP0, 0x80, 0x0 ;  /* 0x000000000000781c */ /* 0x000fc80003f0f008 */
[----:B------:R1:W-:Y:S09]  /*b560*/  STL [R1+0x34], R0 ;  /* 0x0000340001007387 */ /* 0x0003f20000100800 */
[----:B------:R-:W-:Y:S05]  /*b570*/  @!P0 BRA `(.L_x_215) ;  /* 0x0000000000408947 */ /* 0x000fea0003800000 */
[----:B------:R-:W-:Y:S01]  /*b580*/  MOV R2, 0x0 ;  /* 0x0000000000027802 */ /* 0x000fe20000000f00 */
[----:B------:R-:W-:Y:S01]  /*b590*/  ULDC.64 UR6, c[0x4][0x98] ;  /* 0x0100260000067ab9 */ /* 0x000fe20000000a00 */
[----:B------:R-:W-:Y:S01]  /*b5a0*/  ULDC.64 UR8, c[0x4][0xa0] ;  /* 0x0100280000087ab9 */ /* 0x000fe20000000a00 */
[----:B------:R-:W-:Y:S01]  /*b5b0*/  ULDC.64 UR4, c[0x4][0x28] ;  /* 0x01000a0000047ab9 */ /* 0x000fe20000000a00 */
[----:B-1----:R-:W-:Y:S01]  /*b5c0*/  IMAD.U32 R4, RZ, RZ, UR6 ;  /* 0x00000006ff047e24 */ /* 0x002fe2000f8e00ff */
[----:B------:R-:W-:Y:S01]  /*b5d0*/  MOV R6, UR8 ;  /* 0x0000000800067c02 */ /* 0x000fe20008000f00 */
[----:B------:R-:W1:Y:S01]  /*b5e0*/  LDC.64 R2, c[0x4][R2] ;  /* 0x0100000002027b82 */ /* 0x000e620000000a00 */
[----:B------:R-:W-:Y:S02]  /*b5f0*/  IMAD.U32 R5, RZ, RZ, UR7 ;  /* 0x00000007ff057e24 */ /* 0x000fe4000f8e00ff */
[----:B------:R-:W-:Y:S02]  /*b600*/  IMAD.U32 R7, RZ, RZ, UR9 ;  /* 0x00000009ff077e24 */ /* 0x000fe4000f8e00ff */
[----:B0-----:R-:W-:-:S02]  /*b610*/  IMAD.U32 R10, RZ, RZ, UR4 ;  /* 0x00000004ff0a7e24 */ /* 0x001fc4000f8e00ff */
[----:B------:R-:W-:Y:S02]  /*b620*/  IMAD.U32 R11, RZ, RZ, UR5 ;  /* 0x00000005ff0b7e24 */ /* 0x000fe4000f8e00ff */
[----:B------:R-:W-:Y:S02]  /*b630*/  IMAD.MOV.U32 R8, RZ, RZ, 0x70 ;  /* 0x00000070ff087424 */ /* 0x000fe400078e00ff */
[----:B------:R-:W-:Y:S02]  /*b640*/  IMAD.MOV.U32 R12, RZ, RZ, 0x1 ;  /* 0x00000001ff0c7424 */ /* 0x000fe400078e00ff */
[----:B------:R-:W-:-:S07]  /*b650*/  IMAD.MOV.U32 R13, RZ, RZ, RZ ;  /* 0x000000ffff0d7224 */ /* 0x000fce00078e00ff */
[----:B------:R-:W-:-:S07]  /*b660*/  LEPC R20, `(.L_x_215) ;  /* 0x000000001014794e */ /* 0x000fce0000000000 */
[----:B-1----:R-:W-:Y:S05]  /*b670*/  CALL.ABS.NOINC R2 ;  /* 0x0000000002007343 */ /* 0x002fea0003c00000 */
.L_x_215:
[----:B-1----:R-:W2:Y:S01]  /*b680*/  LDL.LU.64 R4, [R1+0x28] ;  /* 0x0000280001047983 */ /* 0x002ea20000300a00 */
[----:B------:R-:W1:Y:S01]  /*b690*/  LDC R6, c[0x0][0x448] ;  /* 0x00011200ff067b82 */ /* 0x000e620000000800 */
[----:B------:R-:W-:Y:S02]  /*b6a0*/  ULDC.64 UR8, c[0x0][0x3e0] ;  /* 0x0000f80000087ab9 */ /* 0x000fe40000000a00 */
[----:B------:R-:W3:Y:S01]  /*b6b0*/  LDL.LU R2, [R1+0x34] ;  /* 0x0000340001027983 */ /* 0x000ee20000300800 */
[----:B------:R-:W-:Y:S01]  /*b6c0*/  UIMAD UR6, UR46, UR8, URZ ;  /* 0x000000082e0672a4 */ /* 0x000fe2000f8e023f */
[----:B------:R-:W4:Y:S03]  /*b6d0*/  S2R R3, SR_TID.X ;  /* 0x0000000000037919 */ /* 0x000f260000002100 */
[----:B------:R-:W-:Y:S01]  /*b6e0*/  UIMAD UR6, UR45, UR9, UR6 ;  /* 0x000000092d0672a4 */ /* 0x000fe2000f8e0206 */
[----:B-1----:R-:W-:-:S02]  /*b6f0*/  ISETP.NE.AND P0, PT, R6, 0x1, PT ;  /* 0x000000010600780c */ /* 0x002fc40003f05270 */
[C---:B----4-:R-:W-:Y:S01]  /*b700*/  LOP3.LUT R0, R3.reuse, 0x7f, RZ, 0xc0, !PT ;  /* 0x0000007f03007812 */ /* 0x050fe200078ec0ff */
[----:B------:R-:W-:-:S10]  /*b710*/  IMAD.SHL.U32 R15, R3, 0x10, RZ ;  /* 0x00000010030f7824 */ /* 0x000fd400078e00ff */
[----:B------:R-:W1:Y:S01]  /*b720*/  @P0 LDC R3, c[0x0][0x44c] ;  /* 0x00011300ff030b82 */ /* 0x000e620000000800 */
[----:B--2---:R-:W-:Y:S02]  /*b730*/  R2UR UR5, R5 ;  /* 0x00000000050572ca */ /* 0x004fe400000e0000 */
[----:B------:R-:W-:Y:S01]  /*b740*/  R2UR UR4, R4 ;  /* 0x00000000040472ca */ /* 0x000fe200000e0000 */
[----:B------:R-:W2:Y:S01]  /*b750*/  S2R R5, SR_TID.X ;  /* 0x0000000000057919 */ /* 0x000ea20000002100 */
[----:B---3--:R-:W-:Y:S02]  /*b760*/  R2UR UR5, R2 ;  /* 0x00000000020572ca */ /* 0x008fe400000e0000 */
[----:B------:R-:W-:Y:S01]  /*b770*/  SHF.R.U32.HI R4, RZ, 0x3, R0 ;  /* 0x00000003ff047819 */ /* 0x000fe20000011600 */
[----:B------:R-:W3:Y:S01]  /*b780*/  S2R R2, SR_CTAID.X ;  /* 0x0000000000027919 */ /* 0x000ee20000002500 */
[----:B------:R-:W4:Y:S02]  /*b790*/  @P0 LDC R0, c[0x0][0x450] ;  /* 0x00011400ff000b82 */ /* 0x000f240000000800 */
[----:B------:R-:W-:-:S07]  /*b7a0*/  LOP3.LUT R4, R4, 0x70, R15, 0xf8, !PT ;  /* 0x0000007004047812 */ /* 0x000fce00078ef80f */
[----:B------:R-:W-:-:S03]  /*b7b0*/  UIMAD.WIDE.U32 UR4, UR45, UR8, UR4 ;  /* 0x000000082d0472a5 */ /* 0x000fc6000f8e0004 */
[----:B------:R-:W-:Y:S01]  /*b7c0*/  ULDC.64 UR8, c[0x0][0x3d0] ;  /* 0x0000f40000087ab9 */ /* 0x000fe20000000a00 */
[----:B------:R-:W-:Y:S01]  /*b7d0*/  UIADD3 UR5, UR5, UR6, URZ ;  /* 0x0000000605057290 */ /* 0x000fe2000fffe03f */
[----:B--2---:R-:W-:Y:S02]  /*b7e0*/  IMAD.SHL.U32 R8, R5, 0x8, RZ ;  /* 0x0000000805087824 */ /* 0x004fe400078e00ff */
[----:B---3--:R-:W-:-:S03]  /*b7f0*/  IMAD R4, R2, 0x80, R4 ;  /* 0x0000008002047824 */ /* 0x008fc600078e0204 */
[----:B------:R-:W-:Y:S01]  /*b800*/  LOP3.LUT R8, R8, 0x38, RZ, 0xc0, !PT ;  /* 0x0000003808087812 */ /* 0x000fe200078ec0ff */
[----:B-1----:R-:W-:-:S04]  /*b810*/  @P0 IMAD.HI.U32 R3, R4, R3, RZ ;  /* 0x0000000304030227 */ /* 0x002fc800078e00ff */
[----:B------:R-:W-:Y:S01]  /*b820*/  IMAD.MOV.U32 R2, RZ, RZ, R4 ;  /* 0x000000ffff027224 */ /* 0x000fe200078e0004 */
[----:B----4-:R-:W-:Y:S02]  /*b830*/  @P0 SHF.R.U32.HI R2, RZ, R0, R3 ;  /* 0x00000000ff020219 */ /* 0x010fe40000011603 */
[----:B------:R-:W-:-:S03]  /*b840*/  MOV R3, UR8 ;  /* 0x0000000800037c02 */ /* 0x000fc60008000f00 */
[----:B------:R-:W-:-:S04]  /*b850*/  IMAD.MOV R0, RZ, RZ, -R2 ;  /* 0x000000ffff007224 */ /* 0x000fc800078e0a02 */
[----:B------:R-:W-:Y:S01]  /*b860*/  IMAD R0, R6, R0, R4 ;  /* 0x0000000006007224 */ /* 0x000fe200078e0204 */
[----:B------:R-:W-:-:S05]  /*b870*/  SHF.R.S32.HI R4, RZ, 0x1f, R2 ;  /* 0x0000001fff047819 */ /* 0x000fca0000011402 */
[----:B------:R-:W-:-:S04]  /*b880*/  IMAD R4, R4, UR8, RZ ;  /* 0x0000000804047c24 */ /* 0x000fc8000f8e02ff */
[C---:B------:R-:W-:Y:S02]  /*b890*/  IMAD R4, R2.reuse, UR9, R4 ;  /* 0x0000000902047c24 */ /* 0x040fe4000f8e0204 */
[----:B------:R-:W-:Y:S01]  /*b8a0*/  IMAD.WIDE.U32 R2, R2, R3, UR4 ;  /* 0x0000000402027e25 */ /* 0x000fe2000f8e0003 */
[----:B------:R-:W-:-:S03]  /*b8b0*/  ULDC.64 UR4, c[0x0][0x3c8] ;  /* 0x0000f20000047ab9 */ /* 0x000fc60000000a00 */
[----:B------:R-:W-:Y:S01]  /*b8c0*/  IMAD.IADD R3, R3, 0x1, R4 ;  /* 0x0000000103037824 */ /* 0x000fe200078e0204 */
[----:B------:R-:W-:Y:S01]  /*b8d0*/  SHF.R.S32.HI R4, RZ, 0x1f, R0 ;  /* 0x0000001fff047819 */ /* 0x000fe20000011400 */
[----:B------:R-:W-:-:S04]  /*b8e0*/  IMAD.WIDE.U32 R2, R0, UR4, R2 ;  /* 0x0000000400027c25 */ /* 0x000fc8000f8e0002 */
[----:B------:R-:W-:-:S04]  /*b8f0*/  IMAD R4, R4, UR4, RZ ;  /* 0x0000000404047c24 */ /* 0x000fc8000f8e02ff */
[----:B------:R-:W-:Y:S01]  /*b900*/  IMAD R4, R0, UR5, R4 ;  /* 0x0000000500047c24 */ /* 0x000fe2000f8e0204 */
[----:B------:R-:W-:Y:S01]  /*b910*/  ULDC.64 UR4, c[0x0][0x390] ;  /* 0x0000e40000047ab9 */ /* 0x000fe20000000a00 */
[----:B------:R-:W-:Y:S02]  /*b920*/  LOP3.LUT R0, R8, 0x40, RZ, 0xfc, !PT ;  /* 0x0000004008007812 */ /* 0x000fe400078efcff */
[----:B------:R-:W-:Y:S01]  /*b930*/  IMAD.IADD R4, R3, 0x1, R4 ;  /* 0x0000000103047824 */ /* 0x000fe200078e0204 */
[----:B------:R-:W-:Y:S01]  /*b940*/  LEA R5, P0, R2, UR4, 0x1 ;  /* 0x0000000402057c11 */ /* 0x000fe2000f8008ff */
[----:B------:R-:W-:Y:S02]  /*b950*/  ULDC UR4, c[0x0][0x3b8] ;  /* 0x0000ee0000047ab9 */ /* 0x000fe40000000800 */
[----:B------:R-:W-:Y:S02]  /*b960*/  ISETP.GE.AND P3, PT, R8, UR4, PT ;  /* 0x0000000408007c0c */ /* 0x000fe4000bf66270 */
[----:B------:R-:W-:-:S02]  /*b970*/  LEA.HI.X R4, R2, UR5, R4, 0x1, P0 ;  /* 0x0000000502047c11 */ /* 0x000fc400080f0c04 */
[----:B------:R-:W-:Y:S02]  /*b980*/  ISETP.GE.AND P0, PT, R0, UR4, PT ;  /* 0x0000000400007c0c */ /* 0x000fe4000bf06270 */
[----:B------:R-:W-:-:S04]  /*b990*/  LOP3.LUT R0, R8, 0x80, RZ, 0xfc, !PT ;  /* 0x0000008008007812 */ /* 0x000fc800078efcff */
[----:B------:R-:W-:Y:S02]  /*b9a0*/  ISETP.GE.AND P1, PT, R0, UR4, PT ;  /* 0x0000000400007c0c */ /* 0x000fe4000bf26270 */
[----:B------:R-:W-:-:S04]  /*b9b0*/  LOP3.LUT R0, R8, 0xc0, RZ, 0xfc, !PT ;  /* 0x000000c008007812 */ /* 0x000fc800078efcff */
[----:B------:R-:W-:Y:S01]  /*b9c0*/  ISETP.GE.AND P2, PT, R0, UR4, PT ;  /* 0x0000000400007c0c */ /* 0x000fe2000bf46270 */
[----:B------:R-:W-:-:S03]  /*b9d0*/  UMOV UR4, 0xffffffff ;  /* 0xffffffff00047882 */ /* 0x000fc60000000000 */
[----:B------:R-:W-:Y:S09]  /*b9e0*/  BRA.DIV UR4, `(.L_x_216) ;  /* 0x0000003a04e47947 */ /* 0x000ff2000b800000 */
[----:B------:R-:W2:Y:S01]  /*b9f0*/  LDL.LU R3, [R1+0x4] ;  /* 0x0000040001037983 */ /* 0x000ea20000300800 */
[----:B------:R-:W-:-:S03]  /*ba00*/  ULDC UR4, c[0x0][0x288] ;  /* 0x0000a20000047ab9 */ /* 0x000fc60000000800 */
[----:B------:R-:W3:Y:S01]  /*ba10*/  LDL.LU R2, [R1+0xc] ;  /* 0x00000c0001027983 */ /* 0x000ee20000300800 */
[----:B------:R-:W-:-:S03]  /*ba20*/  IMAD R0, R6, UR4, RZ ;  /* 0x0000000406007c24 */ /* 0x000fc6000f8e02ff */
[----:B------:R-:W4:Y:S01]  /*ba30*/  LDL.LU R13, [R1+0x10] ;  /* 0x00001000010d7983 */ /* 0x000f220000300800 */
[----:B0-----:R-:W0:Y:S01]  /*ba40*/  S2R R10, SR_TID.X ;  /* 0x00000000000a7919 */ /* 0x001e220000002100 */
[----:B------:R-:W1:Y:S02]  /*ba50*/  S2R R7, SR_TID.X ;  /* 0x0000000000077919 */ /* 0x000e640000002100 */
[----:B------:R-:W5:Y:S01]  /*ba60*/  LDL.LU R8, [R1+0x14] ;  /* 0x0000140001087983 */ /* 0x000f620000300800 */
[----:B0-----:R-:W-:Y:S01]  /*ba70*/  LOP3.LUT R10, R10, 0x7f, RZ, 0xc0, !PT ;  /* 0x0000007f0a0a7812 */ /* 0x001fe200078ec0ff */
[----:B-1----:R-:W-:-:S04]  /*ba80*/  IMAD.SHL.U32 R12, R7, 0x8, RZ ;  /* 0x00000008070c7824 */ /* 0x002fc800078e00ff */
[----:B------:R-:W-:Y:S02]  /*ba90*/  IMAD.SHL.U32 R11, R10, 0x8, RZ ;  /* 0x000000080a0b7824 */ /* 0x000fe400078e00ff */
[----:B------:R-:W-:Y:S01]  /*baa0*/  IMAD.SHL.U32 R10, R7, 0x8, RZ ;  /* 0x00000008070a7824 */ /* 0x000fe200078e00ff */
[----:B------:R-:W-:-:S04]  /*bab0*/  LOP3.LUT R12, R12, 0x38, RZ, 0xc0, !PT ;  /* 0x000000380c0c7812 */ /* 0x000fc800078ec0ff */
[----:B------:R-:W-:-:S04]  /*bac0*/  LOP3.LUT R10, R10, 0x1f8, RZ, 0xc0, !PT ;  /* 0x000001f80a0a7812 */ /* 0x000fc800078ec0ff */
[----:B------:R-:W-:Y:S02]  /*bad0*/  LOP3.LUT R10, R10, 0x38, R7, 0x78, !PT ;  /* 0x000000380a0a7812 */ /* 0x000fe400078e7807 */
[----:B------:R-:W5:Y:S02]  /*bae0*/  LDL.LU R7, [R1+0x18] ;  /* 0x0000180001077983 */ /* 0x000f640000300800 */
[----:B------:R-:W-:Y:S01]  /*baf0*/  LOP3.LUT R10, R10, 0x200, R11, 0xf8, !PT ;  /* 0x000002000a0a7812 */ /* 0x000fe200078ef80b */
[----:B------:R-:W-:Y:S01]  /*bb00*/  ULDC.64 UR6, c[0x0][0x208] ;  /* 0x0000820000067ab9 */ /* 0x000fe20000000a00 */
[----:B------:R-:W-:Y:S04]  /*bb10*/  SHFL.IDX PT, R6, R4, 0x1, 0x181f ;  /* 0x00381f0004067f89 */ /* 0x000fe800000e0000 */
[----:B------:R-:W5:Y:S01]  /*bb20*/  LDL.LU R15, [R1+0x1c] ;  /* 0x00001c00010f7983 */ /* 0x000f620000300800 */
[----:B--2---:R-:W-:-:S03]  /*bb30*/  ISETP.GE.AND P5, PT, R3, R0, PT ;  /* 0x000000000300720c */ /* 0x004fc60003fa6270 */
[----:B------:R-:W0:Y:S01]  /*bb40*/  SHFL.IDX PT, R3, R5, RZ, 0x181f ;  /* 0x00181fff05037589 */ /* 0x000e2200000e0000 */
[----:B---3--:R-:W-:-:S03]  /*bb50*/  ISETP.GE.AND P4, PT, R2, R0, PT ;  /* 0x000000000200720c */ /* 0x008fc60003f86270 */
[----:B------:R-:W1:Y:S06]  /*bb60*/  SHFL.IDX PT, R2, R4, RZ, 0x181f ;  /* 0x00181fff04027589 */ /* 0x000e6c00000e0000 */
[----:B0-----:R-:W-:-:S05]  /*bb70*/  @!P5 LEA R3, P6, R12, R3, 0x1 ;  /* 0x000000030c03d211 */ /* 0x001fca00078c08ff */
[----:B-1----:R-:W-:-:S05]  /*bb80*/  @!P5 IMAD.X R2, RZ, RZ, R2, P6 ;  /* 0x000000ffff02d224 */ /* 0x002fca00030e0602 */
[----:B------:R-:W-:-:S04]  /*bb90*/  @!P5 LOP3.LUT R3, R3, R2, RZ, 0x3c, !PT ;  /* 0x000000020303d212 */ /* 0x000fc800078e3cff */
[C---:B------:R-:W-:Y:S02]  /*bba0*/  @!P5 LOP3.LUT R2, R3.reuse, R2, RZ, 0x3c, !PT ;  /* 0x000000020302d212 */ /* 0x040fe400078e3cff */
[----:B------:R-:W-:Y:S02]  /*bbb0*/  @!P5 LEA R21, R10, UR38, 0x1 ;  /* 0x000000260a15dc11 */ /* 0x000fe4000f8e08ff */
[----:B------:R-:W-:-:S05]  /*bbc0*/  @!P5 LOP3.LUT R3, R3, R2, RZ, 0x3c, !PT ;  /* 0x000000020303d212 */ /* 0x000fca00078e3cff */
[----:B------:R-:W-:Y:S04]  /*bbd0*/  @!P5 LDGSTS.E.BYPASS.LTC128B.128 [R21+0x22400], desc[UR6][R2.64], !P3 ;  /* 0x224000000215dfae */ /* 0x000fe8000d901d46 */
[----:B------:R-:W-:Y:S04]  /*bbe0*/  @!P5 LDGSTS.E.BYPASS.LTC128B.128 [R21+0x26400], desc[UR6][R2.64+0x80], !P0 ;  /* 0x264000800215dfae */ /* 0x000fe8000c101d46 */
[----:B------:R-:W-:Y:S04]  /*bbf0*/  @!P5 LDGSTS.E.BYPASS.LTC128B.128 [R21+0x2a400], desc[UR6][R2.64+0x100], !P1 ;  /* 0x2a4001000215dfae */ /* 0x000fe8000c901d46 */
[----:B------:R0:W-:Y:S04]  /*bc00*/  @!P5 LDGSTS.E.BYPASS.LTC128B.128 [R21+0x2e400], desc[UR6][R2.64+0x180], !P2 ;  /* 0x2e4001800215dfae */ /* 0x0001e8000d101d46 */
[----:B0-----:R-:W0:Y:S01]  /*bc10*/  SHFL.IDX PT, R2, R5, 0x1, 0x181f ;  /* 0x00381f0005027f89 */ /* 0x001e2200000e0000 */
[----:B------:R-:W-:-:S02]  /*bc20*/  @!P4 LEA R9, R10, UR38, 0x1 ;  /* 0x000000260a09cc11 */ /* 0x000fc4000f8e08ff */
[----:B0-----:R-:W-:-:S05]  /*bc30*/  @!P4 LEA R2, P6, R12, R2, 0x1 ;  /* 0x000000020c02c211 */ /* 0x001fca00078c08ff */
[----:B------:R-:W-:-:S05]  /*bc40*/  @!P4 IMAD.X R3, RZ, RZ, R6, P6 ;  /* 0x000000ffff03c224 */ /* 0x000fca00030e0606 */
[----:B------:R-:W-:Y:S04]  /*bc50*/  @!P4 LDGSTS.E.BYPASS.LTC128B.128 [R9+0x22c00], desc[UR6][R2.64], !P3 ;  /* 0x22c000000209cfae */ /* 0x000fe8000d901d46 */
[----:B------:R-:W-:Y:S04]  /*bc60*/  @!P4 LDGSTS.E.BYPASS.LTC128B.128 [R9+0x26c00], desc[UR6][R2.64+0x80], !P0 ;  /* 0x26c000800209cfae */ /* 0x000fe8000c101d46 */
[----:B------:R-:W-:Y:S04]  /*bc70*/  @!P4 LDGSTS.E.BYPASS.LTC128B.128 [R9+0x2ac00], desc[UR6][R2.64+0x100], !P1 ;  /* 0x2ac001000209cfae */ /* 0x000fe8000c901d46 */
[----:B------:R0:W-:Y:S01]  /*bc80*/  @!P4 LDGSTS.E.BYPASS.LTC128B.128 [R9+0x2ec00], desc[UR6][R2.64+0x180], !P2 ;  /* 0x2ec001800209cfae */ /* 0x0001e2000d101d46 */
[----:B----4-:R-:W-:-:S03]  /*bc90*/  ISETP.GE.AND P4, PT, R13, R0, PT ;  /* 0x000000000d00720c */ /* 0x010fc60003f86270 */
[----:B------:R-:W2:Y:S04]  /*bca0*/  LDL.LU R13, [R1+0x20] ;  /* 0x00002000010d7983 */ /* 0x000ea80000300800 */
[----:B0-----:R-:W0:Y:S04]  /*bcb0*/  SHFL.IDX PT, R2, R5, 0x2, 0x181f ;  /* 0x00581f0005027f89 */ /* 0x001e2800000e0000 */
[----:B------:R-:W1:Y:S02]  /*bcc0*/  SHFL.IDX PT, R6, R4, 0x2, 0x181f ;  /* 0x00581f0004067f89 */ /* 0x000e6400000e0000 */
[----:B------:R-:W-:-:S02]  /*bcd0*/  @!P4 LEA R21, R10, UR38, 0x1 ;  /* 0x000000260a15cc11 */ /* 0x000fc4000f8e08ff */
[----:B------:R-:W3:Y:S01]  /*bce0*/  SHFL.IDX PT, R14, R5, 0x3, 0x181f ;  /* 0x00781f00050e7f89 */ /* 0x000ee200000e0000 */
[----:B0-----:R-:W-:-:S05]  /*bcf0*/  @!P4 LEA R2, P6, R12, R2, 0x1 ;  /* 0x000000020c02c211 */ /* 0x001fca00078c08ff */
[----:B-1----:R-:W-:Y:S02]  /*bd00*/  @!P4 IMAD.X R3, RZ, RZ, R6, P6 ;  /* 0x000000ffff03c224 */ /* 0x002fe400030e0606 */
[----:B------:R-:W0:Y:S04]  /*bd10*/  SHFL.IDX PT, R6, R4, 0x3, 0x181f ;  /* 0x00781f0004067f89 */ /* 0x000e2800000e0000 */
[----:B------:R-:W-:Y:S04]  /*bd20*/  @!P4 LDGSTS.E.BYPASS.LTC128B.128 [R21+0x23400], desc[UR6][R2.64], !P3 ;  /* 0x234000000215cfae */ /* 0x000fe8000d901d46 */
[----:B------:R-:W-:Y:S04]  /*bd30*/  @!P4 LDGSTS.E.BYPASS.LTC128B.128 [R21+0x27400], desc[UR6][R2.64+0x80], !P0 ;  /* 0x274000800215cfae */ /* 0x000fe8000c101d46 */
[----:B------:R-:W-:Y:S04]  /*bd40*/  @!P4 LDGSTS.E.BYPASS.LTC128B.128 [R21+0x2b400], desc[UR6][R2.64+0x100], !P1 ;  /* 0x2b4001000215cfae */ /* 0x000fe8000c901d46 */
[----:B------:R3:W-:Y:S01]  /*bd50*/  @!P4 LDGSTS.E.BYPASS.LTC128B.128 [R21+0x2f400], desc[UR6][R2.64+0x180], !P2 ;  /* 0x2f4001800215cfae */ /* 0x0007e2000d101d46 */
[----:B-----5:R-:W-:-:S13]  /*bd60*/  ISETP.GE.AND P4, PT, R8, R0, PT ;  /* 0x000000000800720c */ /* 0x020fda0003f86270 */
[----:B---3--:R-:W-:Y:S02]  /*bd70*/  @!P4 LEA R2, P6, R12, R14, 0x1 ;  /* 0x0000000e0c02c211 */ /* 0x008fe400078c08ff */
[----:B------:R-:W1:Y:S01]  /*bd80*/  SHFL.IDX PT, R14, R5, 0x4, 0x181f ;  /* 0x00981f00050e7f89 */ /* 0x000e6200000e0000 */
[----:B------:R-:W-:Y:S02]  /*bd90*/  @!P4 LEA R9, R10, UR38, 0x1 ;  /* 0x000000260a09cc11 */ /* 0x000fe4000f8e08ff */
[----:B0-----:R-:W-:Y:S02]  /*bda0*/  @!P4 IMAD.X R3, RZ, RZ, R6, P6 ;  /* 0x000000ffff03c224 */ /* 0x001fe400030e0606 */
[----:B------:R-:W0:Y:S04]  /*bdb0*/  SHFL.IDX PT, R6, R4, 0x4, 0x181f ;  /* 0x00981f0004067f89 */ /* 0x000e2800000e0000 */
[----:B------:R-:W-:Y:S04]  /*bdc0*/  @!P4 LDGSTS.E.BYPASS.LTC128B.128 [R9+0x23c00], desc[UR6][R2.64], !P3 ;  /* 0x23c000000209cfae */ /* 0x000fe8000d901d46 */
[----:B------:R-:W-:Y:S04]  /*bdd0*/  @!P4 LDGSTS.E.BYPASS.LTC128B.128 [R9+0x27c00], desc[UR6][R2.64+0x80], !P0 ;  /* 0x27c000800209cfae */ /* 0x000fe8000c101d46 */
[----:B------:R-:W-:Y:S04]  /*bde0*/  @!P4 LDGSTS.E.BYPASS.LTC128B.128 [R9+0x2bc00], desc[UR6][R2.64+0x100], !P1 ;  /* 0x2bc001000209cfae */ /* 0x000fe8000c901d46 */
[----:B------:R3:W-:Y:S01]  /*bdf0*/  @!P4 LDGSTS.E.BYPASS.LTC128B.128 [R9+0x2fc00], desc[UR6][R2.64+0x180], !P2 ;  /* 0x2fc001800209cfae */ /* 0x0007e2000d101d46 */
[----:B------:R-:W-:-:S13]  /*be00*/  ISETP.GE.AND P4, PT, R7, R0, PT ;  /* 0x000000000700720c */ /* 0x000fda0003f86270 */
[----:B-1----:R-:W-:-:S04]  /*be10*/  @!P4 LEA R8, P6, R12, R14, 0x1 ;  /* 0x0000000e0c08c211 */ /* 0x002fc800078c08ff */
[----:B0-----:R-:W-:Y:S01]  /*be20*/  @!P4 IADD3.X R21, RZ, R6, RZ, P6, !PT ;  /* 0x00000006ff15c210 */ /* 0x001fe200037fe4ff */
[----:B------:R-:W0:Y:S01]  /*be30*/  SHFL.IDX PT, R14, R5, 0x5, 0x181f ;  /* 0x00b81f00050e7f89 */ /* 0x000e2200000e0000 */
[----:B------:R-:W-:Y:S01]  /*be40*/  @!P4 LEA R7, R10, UR38, 0x1 ;  /* 0x000000260a07cc11 */ /* 0x000fe2000f8e08ff */
[----:B---3--:R-:W-:Y:S02]  /*be50*/  @!P4 IMAD.MOV.U32 R2, RZ, RZ, R8 ;  /* 0x000000ffff02c224 */ /* 0x008fe400078e0008 */
[----:B------:R-:W-:Y:S01]  /*be60*/  @!P4 IMAD.MOV.U32 R3, RZ, RZ, R21 ;  /* 0x000000ffff03c224 */ /* 0x000fe200078e0015 */
[----:B------:R-:W1:Y:S04]  /*be70*/  SHFL.IDX PT, R6, R4, 0x5, 0x181f ;  /* 0x00b81f0004067f89 */ /* 0x000e6800000e0000 */
[----:B------:R-:W-:Y:S04]  /*be80*/  @!P4 LDGSTS.E.BYPASS.LTC128B.128 [R7+0x24400], desc[UR6][R2.64], !P3 ;  /* 0x244000000207cfae */ /* 0x000fe8000d901d46 */
[----:B------:R-:W-:Y:S04]  /*be90*/  @!P4 LDGSTS.E.BYPASS.LTC128B.128 [R7+0x28400], desc[UR6][R2.64+0x80], !P0 ;  /* 0x284000800207cfae */ /* 0x000fe8000c101d46 */
[----:B------:R-:W-:Y:S04]  /*bea0*/  @!P4 LDGSTS.E.BYPASS.LTC128B.128 [R7+0x2c400], desc[UR6][R2.64+0x100], !P1 ;  /* 0x2c4001000207cfae */ /* 0x000fe8000c901d46 */
[----:B------:R3:W-:Y:S01]  /*beb0*/  @!P4 LDGSTS.E.BYPASS.LTC128B.128 [R7+0x30400], desc[UR6][R2.64+0x180], !P2 ;  /* 0x304001800207cfae */ /* 0x0007e2000d101d46 */
[----:B------:R-:W-:-:S13]  /*bec0*/  ISETP.GE.AND P4, PT, R15, R0, PT ;  /* 0x000000000f00720c */ /* 0x000fda0003f86270 */
[----:B0-----:R-:W-:-:S05]  /*bed0*/  @!P4 LEA R14, P6, R12, R14, 0x1 ;  /* 0x0000000e0c0ec211 */ /* 0x001fca00078c08ff */
[----:B-1----:R-:W-:Y:S02]  /*bee0*/  @!P4 IMAD.X R9, RZ, RZ, R6, P6 ;  /* 0x000000ffff09c224 */ /* 0x002fe400030e0606 */
[----:B---3--:R-:W-:Y:S02]  /*bef0*/  @!P4 IMAD.MOV.U32 R2, RZ, RZ, R14 ;  /* 0x000000ffff02c224 */ /* 0x008fe400078e000e */
[----:B------:R-:W0:Y:S01]  /*bf00*/  SHFL.IDX PT, R14, R5, 0x6, 0x181f ;  /* 0x00d81f00050e7f89 */ /* 0x000e2200000e0000 */
[----:B------:R-:W-:Y:S01]  /*bf10*/  @!P4 LEA R21, R10, UR38, 0x1 ;  /* 0x000000260a15cc11 */ /* 0x000fe2000f8e08ff */
[----:B------:R-:W-:Y:S02]  /*bf20*/  @!P4 IMAD.MOV.U32 R3, RZ, RZ, R9 ;  /* 0x000000ffff03c224 */ /* 0x000fe400078e0009 */
[----:B------:R-:W1:Y:S04]  /*bf30*/  SHFL.IDX PT, R6, R4, 0x6, 0x181f ;  /* 0x00d81f0004067f89 */ /* 0x000e6800000e0000 */
[----:B------:R-:W-:Y:S04]  /*bf40*/  @!P4 LDGSTS.E.BYPASS.LTC128B.128 [R21+0x24c00], desc[UR6][R2.64], !P3 ;  /* 0x24c000000215cfae */ /* 0x000fe8000d901d46 */
[----:B------:R-:W-:Y:S04]  /*bf50*/  @!P4 LDGSTS.E.BYPASS.LTC128B.128 [R21+0x28c00], desc[UR6][R2.64+0x80], !P0 ;  /* 0x28c000800215cfae */ /* 0x000fe8000c101d46 */
[----:B------:R-:W-:Y:S04]  /*bf60*/  @!P4 LDGSTS.E.BYPASS.LTC128B.128 [R21+0x2cc00], desc[UR6][R2.64+0x100], !P1 ;  /* 0x2cc001000215cfae */ /* 0x000fe8000c901d46 */
[----:B------:R3:W-:Y:S01]  /*bf70*/  @!P4 LDGSTS.E.BYPASS.LTC128B.128 [R21+0x30c00], desc[UR6][R2.64+0x180], !P2 ;  /* 0x30c001800215cfae */ /* 0x0007e2000d101d46 */
[----:B--2---:R-:W-:-:S13]  /*bf80*/  ISETP.GE.AND P4, PT, R13, R0, PT ;  /* 0x000000000d00720c */ /* 0x004fda0003f86270 */
[----:B0-----:R-:W-:-:S05]  /*bf90*/  @!P4 LEA R14, P6, R12, R14, 0x1 ;  /* 0x0000000e0c0ec211 */ /* 0x001fca00078c08ff */
[----:B-1----:R-:W-:Y:S01]  /*bfa0*/  @!P4 IMAD.X R7, RZ, RZ, R6, P6 ;  /* 0x000000ffff07c224 */ /* 0x002fe200030e0606 */
[----:B------:R-:W-:Y:S01]  /*bfb0*/  @!P4 LEA R9, R10, UR38, 0x1 ;  /* 0x000000260a09cc11 */ /* 0x000fe2000f8e08ff */
[----:B---3--:R-:W-:Y:S02]  /*bfc0*/  @!P4 IMAD.MOV.U32 R2, RZ, RZ, R14 ;  /* 0x000000ffff02c224 */ /* 0x008fe400078e000e */
[----:B------:R-:W-:Y:S01]  /*bfd0*/  @!P4 IMAD.MOV.U32 R3, RZ, RZ, R7 ;  /* 0x000000ffff03c224 */ /* 0x000fe200078e0007 */
[----:B------:R0:W1:Y:S04]  /*bfe0*/  SHFL.IDX PT, R6, R4, 0x7, 0x181f ;  /* 0x00f81f0004067f89 */ /* 0x00006800000e0000 */
[----:B------:R0:W-:Y:S04]  /*bff0*/  @!P4 LDGSTS.E.BYPASS.LTC128B.128 [R9+0x25400], desc[UR6][R2.64], !P3 ;  /* 0x254000000209cfae */ /* 0x0001e8000d901d46 */
[----:B------:R0:W-:Y:S04]  /*c000*/  @!P4 LDGSTS.E.BYPASS.LTC128B.128 [R9+0x29400], desc[UR6][R2.64+0x80], !P0 ;  /* 0x294000800209cfae */ /* 0x0001e8000c101d46 */
[----:B------:R0:W-:Y:S04]  /*c010*/  @!P4 LDGSTS.E.BYPASS.LTC128B.128 [R9+0x2d400], desc[UR6][R2.64+0x100], !P1 ;  /* 0x2d4001000209cfae */ /* 0x0001e8000c901d46 */
[----:B------:R0:W-:Y:S04]  /*c020*/  @!P4 LDGSTS.E.BYPASS.LTC128B.128 [R9+0x31400], desc[UR6][R2.64+0x180], !P2 ;  /* 0x314001800209cfae */ /* 0x0001e8000d101d46 */
[----:B------:R0:W2:Y:S02]  /*c030*/  SHFL.IDX PT, R14, R5, 0x7, 0x181f ;  /* 0x00f81f00050e7f89 */ /* 0x0000a400000e0000 */
.L_x_330:
[----:B------:R-:W3:Y:S01]  /*c040*/  LDL.LU R10, [R1+0x24] ;  /* 0x00002400010a7983 */ /* 0x000ee20000300800 */
[----:B------:R-:W-:Y:S01]  /*c050*/  BSSY B0, `(.L_x_217) ;  /* 0x0000018000007945 */ /* 0x000fe20003800000 */
[----:B---3--:R-:W-:-:S13]  /*c060*/  ISETP.GE.AND P4, PT, R10, R0, PT ;  /* 0x000000000a00720c */ /* 0x008fda0003f86270 */
[----:B------:R-:W-:Y:S05]  /*c070*/  @P4 BRA `(.L_x_218) ;  /* 0x0000000000544947 */ /* 0x000fea0003800000 */
[----:B------:R-:W3:Y:S01]  /*c080*/  S2R R10, SR_TID.X ;  /* 0x00000000000a7919 */ /* 0x000ee20000002100 */
[----:B------:R-:W-:Y:S01]  /*c090*/  ULDC.64 UR4, c[0x0][0x208] ;  /* 0x0000820000047ab9 */ /* 0x000fe20000000a00 */
[----:B0-----:R-:W0:Y:S01]  /*c0a0*/  S2R R3, SR_TID.X ;  /* 0x0000000000037919 */ /* 0x001e220000002100 */
[----:B---3--:R-:W-:Y:S02]  /*c0b0*/  LOP3.LUT R10, R10, 0x7f, RZ, 0xc0, !PT ;  /* 0x0000007f0a0a7812 */ /* 0x008fe400078ec0ff */
[----:B0-----:R-:W-:-:S03]  /*c0c0*/  SHF.L.U32 R2, R3, 0x3, RZ ;  /* 0x0000000303027819 */ /* 0x001fc600000006ff */
[----:B------:R-:W-:Y:S02]  /*c0d0*/  IMAD.SHL.U32 R4, R10, 0x8, RZ ;  /* 0x000000080a047824 */ /* 0x000fe400078e00ff */
[----:B------:R-:W-:Y:S01]  /*c0e0*/  IMAD.SHL.U32 R10, R3, 0x8, RZ ;  /* 0x00000008030a7824 */ /* 0x000fe200078e00ff */
[----:B------:R-:W-:-:S04]  /*c0f0*/  LOP3.LUT R2, R2, 0x38, RZ, 0xc0, !PT ;  /* 0x0000003802027812 */ /* 0x000fc800078ec0ff */
[----:B------:R-:W-:Y:S02]  /*c100*/  LOP3.LUT R10, R10, 0x1f8, RZ, 0xc0, !PT ;  /* 0x000001f80a0a7812 */ /* 0x000fe400078ec0ff */
[----:B--2---:R-:W-:Y:S02]  /*c110*/  LEA R2, P4, R2, R14, 0x1 ;  /* 0x0000000e02027211 */ /* 0x004fe400078808ff */
[----:B------:R-:W-:-:S03]  /*c120*/  LOP3.LUT R10, R10, 0x38, R3, 0x78, !PT ;  /* 0x000000380a0a7812 */ /* 0x000fc600078e7803 */
[----:B-1----:R-:W-:Y:S01]  /*c130*/  IMAD.X R3, RZ, RZ, R6, P4 ;  /* 0x000000ffff037224 */ /* 0x002fe200020e0606 */
[----:B------:R-:W-:-:S04]  /*c140*/  LOP3.LUT R10, R10, 0x200, R4, 0xf8, !PT ;  /* 0x000002000a0a7812 */ /* 0x000fc800078ef804 */
[----:B------:R-:W-:-:S05]  /*c150*/  LEA R5, R10, UR38, 0x1 ;  /* 0x000000260a057c11 */ /* 0x000fca000f8e08ff */
[----:B------:R-:W-:Y:S01]  /*c160*/  @!PT LDS RZ, [RZ] ;  /* 0x00000000fffff984 */ /* 0x000fe20000000800 */
[----:B------:R-:W-:Y:S01]  /*c170*/  @!PT LDS RZ, [RZ] ;  /* 0x00000000fffff984 */ /* 0x000fe20000000800 */
[----:B------:R-:W-:Y:S01]  /*c180*/  @!PT LDS RZ, [RZ] ;  /* 0x00000000fffff984 */ /* 0x000fe20000000800 */
[----:B------:R3:W-:Y:S04]  /*c190*/  LDGSTS.E.BYPASS.LTC128B.128 [R5+0x25c00], desc[UR4][R2.64], !P3 ;  /* 0x25c0000002057fae */ /* 0x0007e8000d901d44 */
[----:B------:R3:W-:Y:S04]  /*c1a0*/  LDGSTS.E.BYPASS.LTC128B.128 [R5+0x29c00], desc[UR4][R2.64+0x80], !P0 ;  /* 0x29c0008002057fae */ /* 0x0007e8000c101d44 */
[----:B------:R3:W-:Y:S04]  /*c1b0*/  LDGSTS.E.BYPASS.LTC128B.128 [R5+0x2dc00], desc[UR4][R2.64+0x100], !P1 ;  /* 0x2dc0010002057fae */ /* 0x0007e8000c901d44 */
[----:B------:R3:W-:Y:S02]  /*c1c0*/  LDGSTS.E.BYPASS.LTC128B.128 [R5+0x31c00], desc[UR4][R2.64+0x180], !P2 ;  /* 0x31c0018002057fae */ /* 0x0007e4000d101d44 */
.L_x_218:
[----:B------:R-:W-:Y:S05]  /*c1d0*/  BSYNC B0 ;  /* 0x0000000000007941 */ /* 0x000fea0003800000 */
.L_x_217:
[----:B------:R-:W-:Y:S01]  /*c1e0*/  NOP ;  /* 0x0000000000007918 */ /* 0x000fe20000000000 */
[----:B------:R-:W-:Y:S01]  /*c1f0*/  SYNCS.ARRIVE.TRANS64.RED.A0T1 RZ, [UR38+0x32410], RZ ;  /* 0x032410ffffff79a7 */ /* 0x000fe20008200426 */
[----:B0--3--:R-:W-:Y:S01]  /*c200*/  IMAD.MOV.U32 R2, RZ, RZ, 0x1 ;  /* 0x00000001ff027424 */ /* 0x009fe200078e00ff */
[----:B------:R-:W-:Y:S04]  /*c210*/  ARRIVES.LDGSTSBAR.64.TRANSCNT [UR38+0x32410] ;  /* 0x03241000ff0079b0 */ /* 0x000fe80008000aa6 */
[----:B------:R-:W-:Y:S01]  /*c220*/  SHF.L.U32 R2, R2, 0x1f, RZ ;  /* 0x0000001f02027819 */ /* 0x000fe200000006ff */
[----:B------:R-:W-:Y:S01]  /*c230*/  NOP ;  /* 0x0000000000007918 */ /* 0x000fe20000000000 */
[----:B------:R-:W-:Y:S02]  /*c240*/  SYNCS.ARRIVE.TRANS64.A1T0 RZ, [UR38+0x32410], RZ ;  /* 0x032410ffffff79a7 */ /* 0x000fe40008100026 */
[----:B------:R-:W0:Y:S02]  /*c250*/  SYNCS.PHASECHK.TRANS64.TRYWAIT P0, [UR38+0x32420], R2 ;  /* 0x03242002ff0075a7 */ /* 0x000e240008000166 */
[----:B0-----:R-:W-:Y:S05]  /*c260*/  @!P0 BRA `(.L_x_219) ;  /* 0x0000004000288947 */ /* 0x001fea0003800000 */
.L_x_331:
[----:B------:R-:W-:Y:S01]  /*c270*/  LOP3.LUT P0, RZ, R17, 0x2, RZ, 0xc0, !PT ;  /* 0x0000000211ff7812 */ /* 0x000fe2000780c0ff */
[----:B------:R-:W-:Y:S01]  /*c280*/  BSSY B0, `(.L_x_220) ;  /* 0x000004b000007945 */ /* 0x000fe20003800000 */
[----:B------:R-:W-:-:S11]  /*c290*/  IMAD.MOV.U32 R0, RZ, RZ, 0x1 ;  /* 0x00000001ff007424 */ /* 0x000fd600078e00ff */
[----:B------:R-:W-:Y:S05]  /*c2a0*/  @!P0 BRA `(.L_x_221) ;  /* 0x0000000400208947 */ /* 0x000fea0003800000 */
[----:B------:R-:W3:Y:S01]  /*c2b0*/  SYNCS.PHASECHK.TRANS64.TRYWAIT P0, [UR38+0x32460], R2 ;  /* 0x03246002ff0075a7 */ /* 0x000ee20008000166 */
[----:B0-----:R-:W0:Y:S02]  /*c2c0*/  S2R R3, SR_TID.X ;  /* 0x0000000000037919 */ /* 0x001e240000002100 */
[----:B0-----:R-:W-:-:S04]  /*c2d0*/  LOP3.LUT R3, R3, 0x7f, RZ, 0xc0, !PT ;  /* 0x0000007f03037812 */ /* 0x001fc800078ec0ff */
[----:B------:R-:W-:Y:S01]  /*c2e0*/  ISETP.NE.AND P1, PT, R3, RZ, PT ;  /* 0x000000ff0300720c */ /* 0x000fe20003f25270 */
[----:B---3--:R-:W-:-:S12]  /*c2f0*/  @!P0 BRA `(.L_x_222) ;  /* 0x00000040001c8947 */ /* 0x008fd80003800000 */
.L_x_332:
[----:B------:R-:W-:Y:S04]  /*c300*/  BSSY B1, `(.L_x_223) ;  /* 0x0000008000017945 */ /* 0x000fe80003800000 */
[----:B------:R-:W-:Y:S05]  /*c310*/  @P1 BRA `(.L_x_224) ;  /* 0x0000000000181947 */ /* 0x000fea0003800000 */
[----:B0-----:R-:W0:Y:S01]  /*c320*/  S2R R3, SR_TID.X ;  /* 0x0000000000037919 */ /* 0x001e220000002100 */
[----:B------:R-:W-:-:S04]  /*c330*/  IMAD.MOV.U32 R2, RZ, RZ, 0xc000 ;  /* 0x0000c000ff027424 */ /* 0x000fc800078e00ff */
[----:B------:R3:W-:Y:S01]  /*c340*/  SYNCS.ARRIVE.TRANS64 RZ, [UR38+0x32450], R2 ;  /* 0x03245002ffff79a7 */ /* 0x0007e20008000026 */
[----:B0-----:R-:W-:-:S13]  /*c350*/  LOP3.LUT P0, RZ, R3, 0x1f, RZ, 0xc0, !PT ;  /* 0x0000001f03ff7812 */ /* 0x001fda000780c0ff */
[----:B---3--:R-:W-:Y:S05]  /*c360*/  @!P0 BRA `(.L_x_224) ;  /* 0x0000000000048947 */ /* 0x008fea0003800000 */
[----:B------:R-:W-:Y:S01]  /*c370*/  BPT.TRAP 0x1 ;  /* 0x000000040000795c */ /* 0x000fe20000300000 */
.L_x_224:
[----:B------:R-:W-:Y:S05]  /*c380*/  BSYNC B1 ;  /* 0x0000000000017941 */ /* 0x000fea0003800000 */
.L_x_223:
[----:B0-----:R-:W3:Y:S01]  /*c390*/  LDL.LU R2, [R1+0x8] ;  /* 0x0000080001027983 */ /* 0x001ee20000300800 */
        /* <DEDUP_REMOVED lines=9> */
[----:B---3--:R-:W-:-:S08]  /*c430*/  IMAD R2, R2, 0x60, RZ ;  /* 0x0000006002027824 */ /* 0x008fd000078e02ff */
.L_x_225:
        /* <DEDUP_REMOVED lines=8> */
[----:B------:R-:W-:Y:S01]  /*c4c0*/  PLOP3.LUT P0, PT, PT, PT, PT, 0x80, 0x0 ;  /* 0x000000000000781c */ /* 0x000fe20003f0f070 */
[----:B------:R-:W-:Y:S01]  /*c4d0*/  UIADD3 UR8, UR38, 0x3400, URZ ;  /* 0x0000340026087890 */ /* 0x000fe2000fffe03f */
[----:B------:R-:W-:Y:S01]  /*c4e0*/  UMOV UR6, 0x0 ;  /* 0x0000000000067882 */ /* 0x000fe20000000000 */
[----:B------:R-:W-:Y:S01]  /*c4f0*/  UMOV UR7, 0x14f00000 ;  /* 0x14f0000000077882 */ /* 0x000fe20000000000 */
[----:B------:R-:W-:-:S09]  /*c500*/  UMOV UR10, 0x40 ;  /* 0x00000040000a7882 */ /* 0x000fd20000000000 */
.L_x_226:
        /* <DEDUP_REMOVED lines=13> */
.L_x_227:
        /* <DEDUP_REMOVED lines=13> */
.L_x_228:
[----:B------:R-:W-:-:S13]  /*c6b0*/  @P0 ELECT P1, URZ, PT ;  /* 0x00000000003f082f */ /* 0x000fda0003820000 */
[----:B------:R-:W-:Y:S01]  /*c6c0*/  @P1 R2UR UR13, R16 ;  /* 0x00000000100d12ca */ /* 0x000fe200000e0000 */
[----:B------:R-:W-:Y:S01]  /*c6d0*/  UMOV UR12, UR36 ;  /* 0x00000024000c7c82 */ /* 0x000fe20008000000 */
[----:B------:R-:W-:Y:S02]  /*c6e0*/  @P1 R2UR UR11, R2 ;  /* 0x00000000020b12ca */ /* 0x000fe400000e0000 */
[----:B------:R-:W-:Y:S02]  /*c6f0*/  @P1 PLOP3.LUT P0, PT, P1, PT, PT, 0x8, 0x0 ;  /* 0x000000000000181c */ /* 0x000fe40000f0e170 */
[----:B------:R-:W-:-:S09]  /*c700*/  PLOP3.LUT P1, PT, PT, PT, PT, 0x8, 0x0 ;  /* 0x000000000000781c */ /* 0x000fd20003f2e170 */
[----:B------:R3:W-:Y:S02]  /*c710*/  UTMALDG.4D [UR8], [UR4], desc[UR6] ;  /* 0x00000608040075b4 */ /* 0x0007e40008019000 */
[----:B---3--:R-:W-:Y:S05]  /*c720*/  @P0 BRA.U.ANY `(.L_x_228) ;  /* 0xfffffffd00e00947 */ /* 0x008fea000393ffff */
.L_x_221:
[----:B------:R-:W-:Y:S05]  /*c730*/  BSYNC B0 ;  /* 0x0000000000007941 */ /* 0x000fea0003800000 */
.L_x_220:
[----:B------:R-:W-:Y:S01]  /*c740*/  UIADD3 UR6, UR40, -0x2, URZ ;  /* 0xfffffffe28067890 */ /* 0x000fe2000fffe03f */
[----:B------:R-:W-:Y:S02]  /*c750*/  IMAD.MOV.U32 R7, RZ, RZ, RZ ;  /* 0x000000ffff077224 */ /* 0x000fe400078e00ff */
[----:B-1----:R-:W-:Y:S01]  /*c760*/  IMAD.MOV.U32 R6, RZ, RZ, 0x1 ;  /* 0x00000001ff067424 */ /* 0x002fe200078e00ff */
[----:B------:R-:W-:-:S06]  /*c770*/  UISETP.GE.AND UP0, UPT, UR6, UR39, UPT ;  /* 0x000000270600728c */ /* 0x000fcc000bf06270 */
[----:B------:R-:W-:-:S13]  /*c780*/  PLOP3.LUT P0, PT, PT, PT, UP0, 0x80, 0x0 ;  /* 0x000000000000781c */ /* 0x000fda0003f0f008 */
[----:B------:R-:W-:Y:S05]  /*c790*/  @!P0 BRA `(.L_x_202) ;  /* 0x0000001800b08947 */ /* 0x000fea0003800000 */
[----:B------:R-:W-:Y:S01]  /*c7a0*/  UIADD3 UR4, UR44, 0x1, URZ ;  /* 0x000000012c047890 */ /* 0x000fe2000fffe03f */
[----:B------:R-:W-:Y:S01]  /*c7b0*/  LOP3.LUT R0, RZ, UR39, RZ, 0x33, !PT ;  /* 0x00000027ff007c12 */ /* 0x000fe2000f8e33ff */
[----:B------:R-:W1:Y:S01]  /*c7c0*/  S2R R4, SR_TID.X ;  /* 0x0000000000047919 */ /* 0x000e620000002100 */
[----:B------:R-:W-:Y:S01]  /*c7d0*/  IMAD.U32 R8, RZ, RZ, UR6 ;  /* 0x00000006ff087e24 */ /* 0x000fe2000f8e00ff */
[----:B------:R-:W-:Y:S01]  /*c7e0*/  UIMAD UR4, UR4, UR42, URZ ;  /* 0x0000002a040472a4 */ /* 0x000fe2000f8e023f */
[----:B------:R-:W-:-:S03]  /*c7f0*/  IMAD.MOV.U32 R6, RZ, RZ, 0x1 ;  /* 0x00000001ff067424 */ /* 0x000fc600078e00ff */
[----:B------:R-:W-:-:S04]  /*c800*/  UISETP.LT.AND UP0, UPT, UR41, UR4, UPT ;  /* 0x000000042900728c */ /* 0x000fc8000bf01270 */
[----:B------:R-:W-:-:S06]  /*c810*/  USEL UR4, UR41, UR4, UP0 ;  /* 0x0000000429047287 */ /* 0x000fcc0008000000 */
[----:B0-----:R-:W-:-:S05]  /*c820*/  IMAD R3, RZ, RZ, -UR4 ;  /* 0x80000004ff037e24 */ /* 0x001fca000f8e02ff */
[----:B------:R-:W-:-:S04]  /*c830*/  VIADDMNMX R0, R3, 0x1, R0, !PT ;  /* 0x0000000103007846 */ /* 0x000fc80007800100 */
[----:B------:R-:W-:Y:S02]  /*c840*/  R2UR UR5, R0 ;  /* 0x00000000000572ca */ /* 0x000fe400000e0000 */
[----:B------:R-:W-:Y:S02]  /*c850*/  LOP3.LUT R0, RZ, UR4, RZ, 0x33, !PT ;  /* 0x00000004ff007c12 */ /* 0x000fe4000f8e33ff */
[----:B-1----:R-:W-:-:S09]  /*c860*/  LOP3.LUT R10, R4, 0x1f, RZ, 0xc0, !PT ;  /* 0x0000001f040a7812 */ /* 0x002fd200078ec0ff */
        /* <DEDUP_REMOVED lines=12> */
.L_x_262:
[----:B------:R-:W-:Y:S01]  /*c930*/  LOP3.LUT P0, RZ, R17, 0x2, RZ, 0xc0, !PT ;  /* 0x0000000211ff7812 */ /* 0x000fe2000780c0ff */
[----:B------:R-:W-:Y:S01]  /*c940*/  VIADD R9, R9, 0xfffffffe ;  /* 0xfffffffe09097836 */ /* 0x000fe20000000000 */
[----:B------:R-:W-:Y:S04]  /*c950*/  BSSY B1, `(.L_x_230) ;  /* 0x0000082000017945 */ /* 0x000fe80003800000 */
[----:B------:R-:W-:-:S07]  /*c960*/  ISETP.NE.AND P1, PT, R9, RZ, PT ;  /* 0x000000ff0900720c */ /* 0x000fce0003f25270 */
[----:B------:R-:W-:Y:S06]  /*c970*/  @!P0 BRA `(.L_x_231) ;  /* 0x0000000400fc8947 */ /* 0x000fec0003800000 */
[----:B------:R-:W-:Y:S01]  /*c980*/  LOP3.LUT P0, RZ, R17, 0x1, RZ, 0xc0, !PT ;  /* 0x0000000111ff7812 */ /* 0x000fe2000780c0ff */
[----:B------:R-:W-:-:S12]  /*c990*/  IMAD.MOV.U32 R13, RZ, RZ, R8 ;  /* 0x000000ffff0d7224 */ /* 0x000fd800078e0008 */
[----:B------:R-:W-:Y:S05]  /*c9a0*/  @!P0 BRA `(.L_x_232) ;  /* 0x0000000000508947 */ /* 0x000fea0003800000 */
[----:B------:R-:W0:Y:S01]  /*c9b0*/  LDC R13, c[0x0][0x43c] ;  /* 0x00010f00ff0d7b82 */ /* 0x000e220000000800 */
[----:B------:R-:W-:Y:S01]  /*c9c0*/  IMAD.MOV.U32 R12, RZ, RZ, R8 ;  /* 0x000000ffff0c7224 */ /* 0x000fe200078e0008 */
[----:B------:R-:W-:Y:S01]  /*c9d0*/  ULDC.64 UR4, c[0x0][0x428] ;  /* 0x00010a0000047ab9 */ /* 0x000fe20000000a00 */
[----:B------:R-:W-:Y:S01]  /*c9e0*/  ULDC.64 UR6, c[0x0][0x208] ;  /* 0x0000820000067ab9 */ /* 0x000fe20000000a00 */
        /* <DEDUP_REMOVED lines=16> */
.L_x_232:
[----:B------:R-:W1:Y:S01]  /*caf0*/  S2R R2, SR_TID.X ;  /* 0x0000000000027919 */ /* 0x000e620000002100 */
[----:B------:R-:W-:Y:S01]  /*cb00*/  BSSY B2, `(.L_x_233) ;  /* 0x0000006000027945 */ /* 0x000fe20003800000 */
[----:B-1----:R-:W-:Y:S02]  /*cb10*/  LOP3.LUT R3, R2, 0x7f, RZ, 0xc0, !PT ;  /* 0x0000007f02037812 */ /* 0x002fe400078ec0ff */
[----:B------:R-:W-:Y:S02]  /*cb20*/  SHF.L.U32 R2, R0, 0x1f, RZ ;  /* 0x0000001f00027819 */ /* 0x000fe400000006ff */
[----:B------:R-:W-:Y:S02]  /*cb30*/  ISETP.NE.AND P2, PT, R3, RZ, PT ;  /* 0x000000ff0300720c */ /* 0x000fe40003f45270 */
[----:B------:R-:W1:Y:S02]  /*cb40*/  SYNCS.PHASECHK.TRANS64.TRYWAIT P0, [UR38+0x32448], R2 ;  /* 0x03244802ff0075a7 */ /* 0x000e640008000166 */
[----:B-1----:R-:W-:Y:S09]  /*cb50*/  @!P0 BRA `(.L_x_234) ;  /* 0x00000038001c8947 */ /* 0x002ff20003800000 */
.L_x_333:
[----:B------:R-:W-:Y:S05]  /*cb60*/  BSYNC B2 ;  /* 0x0000000000027941 */ /* 0x000fea0003800000 */
.L_x_233:
[----:B------:R-:W-:Y:S04]  /*cb70*/  BSSY B2, `(.L_x_235) ;  /* 0x0000007000027945 */ /* 0x000fe80003800000 */
[----:B------:R-:W-:Y:S05]  /*cb80*/  @P2 BRA `(.L_x_236) ;  /* 0x0000000000142947 */ /* 0x000fea0003800000 */
[----:B------:R-:W-:Y:S01]  /*cb90*/  ISETP.NE.AND P0, PT, R10, RZ, PT ;  /* 0x000000ff0a00720c */ /* 0x000fe20003f05270 */
[----:B-1----:R-:W-:-:S04]  /*cba0*/  IMAD.MOV.U32 R3, RZ, RZ, 0x3000 ;  /* 0x00003000ff037424 */ /* 0x002fc800078e00ff */
[----:B------:R3:W-:Y:S08]  /*cbb0*/  SYNCS.ARRIVE.TRANS64 RZ, [UR38+0x32438], R3 ;  /* 0x03243803ffff79a7 */ /* 0x0007f00008000026 */
[----:B---3--:R-:W-:Y:S05]  /*cbc0*/  @!P0 BRA `(.L_x_236) ;  /* 0x0000000000048947 */ /* 0x008fea0003800000 */
[----:B------:R-:W-:Y:S01]  /*cbd0*/  BPT.TRAP 0x1 ;  /* 0x000000040000795c */ /* 0x000fe20000300000 */
.L_x_236:
[----:B------:R-:W-:Y:S05]  /*cbe0*/  BSYNC B2 ;  /* 0x0000000000027941 */ /* 0x000fea0003800000 */
.L_x_235:
        /* <DEDUP_REMOVED lines=11> */
.L_x_237:
        /* <DEDUP_REMOVED lines=10> */
.L_x_334:
[----:B------:R-:W-:Y:S05]  /*cd40*/  BSYNC B2 ;  /* 0x0000000000027941 */ /* 0x000fea0003800000 */
.L_x_238:
[----:B------:R-:W-:Y:S01]  /*cd50*/  BSSY B2, `(.L_x_240) ;  /* 0x0000009000027945 */ /* 0x000fe20003800000 */
[----:B01----:R-:W-:Y:S01]  /*cd60*/  MOV R2, 0x0 ;  /* 0x0000000000027802 */ /* 0x003fe20000000f00 */
[----:B------:R-:W-:Y:S02]  /*cd70*/  IMAD.MOV.U32 R3, RZ, RZ, 0x14f00000 ;  /* 0x14f00000ff037424 */ /* 0x000fe400078e00ff */
[----:B------:R-:W-:Y:S05]  /*cd80*/  @P2 BRA `(.L_x_241) ;  /* 0x0000000000142947 */ /* 0x000fea0003800000 */
[----:B------:R-:W-:Y:S01]  /*cd90*/  ISETP.NE.AND P0, PT, R10, RZ, PT ;  /* 0x000000ff0a00720c */ /* 0x000fe20003f05270 */
[----:B------:R-:W-:-:S04]  /*cda0*/  IMAD.MOV.U32 R12, RZ, RZ, 0xc000 ;  /* 0x0000c000ff0c7424 */ /* 0x000fc800078e00ff */
[----:B------:R0:W-:Y:S08]  /*cdb0*/  SYNCS.ARRIVE.TRANS64 RZ, [UR38+0x32458], R12 ;  /* 0x0324580cffff79a7 */ /* 0x0001f00008000026 */
[----:B0-----:R-:W-:Y:S05]  /*cdc0*/  @!P0 BRA `(.L_x_241) ;  /* 0x0000000000048947 */ /* 0x001fea0003800000 */
[----:B------:R-:W-:Y:S01]  /*cdd0*/  BPT.TRAP 0x1 ;  /* 0x000000040000795c */ /* 0x000fe20000300000 */
.L_x_241:
[----:B------:R-:W-:Y:S05]  /*cde0*/  BSYNC B2 ;  /* 0x0000000000027941 */ /* 0x000fea0003800000 */
.L_x_240:
        /* <DEDUP_REMOVED lines=9> */
.L_x_242:
        /* <DEDUP_REMOVED lines=13> */
.L_x_243:
        /* <DEDUP_REMOVED lines=13> */
.L_x_244:
        /* <DEDUP_REMOVED lines=13> */
.L_x_245:
        /* <DEDUP_REMOVED lines=8> */
.L_x_231:
[----:B------:R-:W-:Y:S05]  /*d170*/  BSYNC B1 ;  /* 0x0000000000017941 */ /* 0x000fea0003800000 */
.L_x_230:
[----:B------:R-:W-:Y:S01]  /*d180*/  LOP3.LUT P3, RZ, R17, 0x2, RZ, 0xc0, !PT ;  /* 0x0000000211ff7812 */ /* 0x000fe2000786c0ff */
[----:B------:R-:W-:Y:S01]  /*d190*/  BSSY B1, `(.L_x_246) ;  /* 0x0000083000017945 */ /* 0x000fe20003800000 */
[----:B------:R-:W-:-:S11]  /*d1a0*/  LOP3.LUT R0, R0, 0x1, RZ, 0x3c, !PT ;  /* 0x0000000100007812 */ /* 0x000fd600078e3cff */
[----:B------:R-:W-:Y:S05]  /*d1b0*/  @!P3 BRA `(.L_x_247) ;  /* 0x000000080000b947 */ /* 0x000fea0003800000 */
[----:B------:R-:W-:Y:S01]  /*d1c0*/  LOP3.LUT P3, RZ, R17, 0x1, RZ, 0xc0, !PT ;  /* 0x0000000111ff7812 */ /* 0x000fe2000786c0ff */
[----:B------:R-:W-:-:S12]  /*d1d0*/  VIADD R12, R8, 0xffffffff ;  /* 0xffffffff080c7836 */ /* 0x000fd80000000000 */
[----:B------:R-:W-:Y:S05]  /*d1e0*/  @!P3 BRA `(.L_x_248) ;  /* 0x000000000050b947 */ /* 0x000fea0003800000 */
[----:B--2---:R-:W0:Y:S01]  /*d1f0*/  LDC R14, c[0x0][0x43c] ;  /* 0x00010f00ff0e7b82 */ /* 0x004e220000000800 */
        /* <DEDUP_REMOVED lines=19> */
.L_x_248:
[----:B------:R-:W1:Y:S01]  /*d330*/  S2R R2, SR_TID.X ;  /* 0x0000000000027919 */ /* 0x000e620000002100 */
[----:B------:R-:W-:Y:S01]  /*d340*/  BSSY B2, `(.L_x_249) ;  /* 0x0000006000027945 */ /* 0x000fe20003800000 */
[----:B-1----:R-:W-:Y:S02]  /*d350*/  LOP3.LUT R3, R2, 0x7f, RZ, 0xc0, !PT ;  /* 0x0000007f02037812 */ /* 0x002fe400078ec0ff */
[----:B------:R-:W-:Y:S02]  /*d360*/  SHF.L.U32 R2, R0, 0x1f, RZ ;  /* 0x0000001f00027819 */ /* 0x000fe400000006ff */
[----:B------:R-:W-:Y:S02]  /*d370*/  ISETP.NE.AND P2, PT, R3, RZ, PT ;  /* 0x000000ff0300720c */ /* 0x000fe40003f45270 */
[----:B------:R-:W1:Y:S02]  /*d380*/  SYNCS.PHASECHK.TRANS64.TRYWAIT P0, [UR38+0x32440], R2 ;  /* 0x03244002ff0075a7 */ /* 0x000e640008000166 */
[----:B-1----:R-:W-:Y:S09]  /*d390*/  @!P0 BRA `(.L_x_250) ;  /* 0x00000030003c8947 */ /* 0x002ff20003800000 */
.L_x_335:
[----:B------:R-:W-:Y:S05]  /*d3a0*/  BSYNC B2 ;  /* 0x0000000000027941 */ /* 0x000fea0003800000 */
.L_x_249:
[----:B------:R-:W-:Y:S04]  /*d3b0*/  BSSY B2, `(.L_x_251) ;  /* 0x0000007000027945 */ /* 0x000fe80003800000 */
[----:B------:R-:W-:Y:S05]  /*d3c0*/  @P2 BRA `(.L_x_252) ;  /* 0x0000000000142947 */ /* 0x000fea0003800000 */
[----:B------:R-:W-:Y:S01]  /*d3d0*/  ISETP.NE.AND P0, PT, R10, RZ, PT ;  /* 0x000000ff0a00720c */ /* 0x000fe20003f05270 */
[----:B-1----:R-:W-:-:S04]  /*d3e0*/  IMAD.MOV.U32 R3, RZ, RZ, 0x3000 ;  /* 0x00003000ff037424 */ /* 0x002fc800078e00ff */
[----:B------:R3:W-:Y:S08]  /*d3f0*/  SYNCS.ARRIVE.TRANS64 RZ, [UR38+0x32430], R3 ;  /* 0x03243003ffff79a7 */ /* 0x0007f00008000026 */
[----:B---3--:R-:W-:Y:S05]  /*d400*/  @!P0 BRA `(.L_x_252) ;  /* 0x0000000000048947 */ /* 0x008fea0003800000 */
[----:B------:R-:W-:Y:S01]  /*d410*/  BPT.TRAP 0x1 ;  /* 0x000000040000795c */ /* 0x000fe20000300000 */
.L_x_252:
[----:B------:R-:W-:Y:S05]  /*d420*/  BSYNC B2 ;  /* 0x0000000000027941 */ /* 0x000fea0003800000 */
.L_x_251:
        /* <DEDUP_REMOVED lines=11> */
.L_x_253:
        /* <DEDUP_REMOVED lines=11> */
.L_x_336:
[----:B------:R-:W-:Y:S05]  /*d590*/  BSYNC B2 ;  /* 0x0000000000027941 */ /* 0x000fea0003800000 */
.L_x_254:
        /* <DEDUP_REMOVED lines=9> */
.L_x_257:
[----:B------:R-:W-:Y:S05]  /*d630*/  BSYNC B2 ;  /* 0x0000000000027941 */ /* 0x000fea0003800000 */
.L_x_256:
        /* <DEDUP_REMOVED lines=9> */
.L_x_258:
        /* <DEDUP_REMOVED lines=13> */
.L_x_259:
        /* <DEDUP_REMOVED lines=13> */
.L_x_260:
        /* <DEDUP_REMOVED lines=13> */
.L_x_261:
        /* <DEDUP_REMOVED lines=8> */
.L_x_247:
[----:B------:R-:W-:Y:S05]  /*d9c0*/  BSYNC B1 ;  /* 0x0000000000017941 */ /* 0x000fea0003800000 */
.L_x_246:
[----:B------:R-:W-:Y:S01]  /*d9d0*/  VIADD R8, R8, 0xfffffffe ;  /* 0xfffffffe08087836 */ /* 0x000fe20000000000 */
[----:B------:R-:W-:Y:S06]  /*d9e0*/  @P1 BRA `(.L_x_262) ;  /* 0xffffffec00d01947 */ /* 0x000fec000383ffff */
[----:B------:R-:W-:Y:S05]  /*d9f0*/  BSYNC B0 ;  /* 0x0000000000007941 */ /* 0x000fea0003800000 */
.L_x_229:
[----:B------:R-:W-:-:S13]  /*da00*/  ISETP.NE.AND P0, PT, R11, RZ, PT ;  /* 0x000000ff0b00720c */ /* 0x000fda0003f05270 */
[----:B------:R-:W-:Y:S05]  /*da10*/  @!P0 BRA `(.L_x_202) ;  /* 0x0000000800108947 */ /* 0x000fea0003800000 */
[----:B------:R-:W-:Y:S01]  /*da20*/  LOP3.LUT P1, RZ, R17, 0x2, RZ, 0xc0, !PT ;  /* 0x0000000211ff7812 */ /* 0x000fe2000782c0ff */
[----:B------:R-:W-:-:S12]  /*da30*/  BSSY B0, `(.L_x_263) ;  /* 0x0000080000007945 */ /* 0x000fd80003800000 */
[----:B------:R-:W-:Y:S05]  /*da40*/  @!P1 BRA `(.L_x_264) ;  /* 0x0000000400f89947 */ /* 0x000fea0003800000 */
[----:B------:R-:W-:-:S13]  /*da50*/  LOP3.LUT P1, RZ, R17, 0x1, RZ, 0xc0, !PT ;  /* 0x0000000111ff7812 */ /* 0x000fda000782c0ff */
[----:B------:R-:W-:Y:S05]  /*da60*/  @!P1 BRA `(.L_x_265) ;  /* 0x00000000004c9947 */ /* 0x000fea0003800000 */
[----:B------:R-:W0:Y:S01]  /*da70*/  LDC R5, c[0x0][0x43c] ;  /* 0x00010f00ff057b82 */ /* 0x000e220000000800 */
[----:B------:R-:W-:Y:S01]  /*da80*/  ULDC.64 UR4, c[0x0][0x428] ;  /* 0x00010a0000047ab9 */ /* 0x000fe20000000a00 */
[----:B------:R-:W-:Y:S01]  /*da90*/  ULDC.64 UR6, c[0x0][0x208] ;  /* 0x0000820000067ab9 */ /* 0x000fe20000000a00 */
[----:B------:R-:W-:-:S04]  /*daa0*/  IMAD R19, R19, UR4, RZ ;  /* 0x0000000413137c24 */ /* 0x000fc8000f8e02ff */
[----:B------:R-:W-:Y:S01]  /*dab0*/  IMAD R7, R18, UR5, R19 ;  /* 0x0000000512077c24 */ /* 0x000fe2000f8e0213 */
[----:B0-----:R-:W-:-:S13]  /*dac0*/  ISETP.NE.AND P0, PT, R5, 0x1, PT ;  /* 0x000000010500780c */ /* 0x001fda0003f05270 */
[----:B------:R-:W0:Y:S02]  /*dad0*/  @P0 LDC.64 R2, c[0x0][0x440] ;  /* 0x00011000ff020b82 */ /* 0x000e240000000a00 */
[----:B0-----:R-:W-:-:S04]  /*dae0*/  @P0 IMAD.HI.U32 R4, R8, R2, RZ ;  /* 0x0000000208040227 */ /* 0x001fc800078e00ff */
[----:B------:R-:W-:Y:S01]  /*daf0*/  IMAD.MOV.U32 R2, RZ, RZ, R8 ;  /* 0x000000ffff027224 */ /* 0x000fe200078e0008 */
[----:B------:R-:W-:-:S04]  /*db00*/  @P0 SHF.R.U32.HI R2, RZ, R3, R4 ;  /* 0x00000003ff020219 */ /* 0x000fc80000011604 */
[----:B------:R-:W-:-:S03]  /*db10*/  SHF.R.S32.HI R3, RZ, 0x1f, R2 ;  /* 0x0000001fff037819 */ /* 0x000fc60000011402 */
        /* <DEDUP_REMOVED lines=8> */
.L_x_265:
[----:B------:R-:W1:Y:S01]  /*dba0*/  S2R R2, SR_TID.X ;  /* 0x0000000000027919 */ /* 0x000e620000002100 */
[----:B------:R-:W-:Y:S01]  /*dbb0*/  BSSY B1, `(.L_x_266) ;  /* 0x0000006000017945 */ /* 0x000fe20003800000 */
[----:B-1----:R-:W-:Y:S02]  /*dbc0*/  LOP3.LUT R3, R2, 0x7f, RZ, 0xc0, !PT ;  /* 0x0000007f02037812 */ /* 0x002fe400078ec0ff */
[----:B------:R-:W-:Y:S02]  /*dbd0*/  SHF.L.U32 R2, R0, 0x1f, RZ ;  /* 0x0000001f00027819 */ /* 0x000fe400000006ff */
[----:B------:R-:W-:Y:S02]  /*dbe0*/  ISETP.NE.AND P1, PT, R3, RZ, PT ;  /* 0x000000ff0300720c */ /* 0x000fe40003f25270 */
[----:B------:R-:W1:Y:S02]  /*dbf0*/  SYNCS.PHASECHK.TRANS64.TRYWAIT P0, [UR38+0x32448], R2 ;  /* 0x03244802ff0075a7 */ /* 0x000e640008000166 */
[----:B-1----:R-:W-:Y:S09]  /*dc00*/  @!P0 BRA `(.L_x_267) ;  /* 0x0000002800508947 */ /* 0x002ff20003800000 */
.L_x_337:
[----:B------:R-:W-:Y:S05]  /*dc10*/  BSYNC B1 ;  /* 0x0000000000017941 */ /* 0x000fea0003800000 */
.L_x_266:
[----:B------:R-:W-:Y:S04]  /*dc20*/  BSSY B1, `(.L_x_268) ;  /* 0x0000007000017945 */ /* 0x000fe80003800000 */
[----:B------:R-:W-:Y:S05]  /*dc30*/  @P1 BRA `(.L_x_269) ;  /* 0x0000000000141947 */ /* 0x000fea0003800000 */
[----:B------:R-:W-:Y:S01]  /*dc40*/  ISETP.NE.AND P0, PT, R10, RZ, PT ;  /* 0x000000ff0a00720c */ /* 0x000fe20003f05270 */
[----:B-1----:R-:W-:-:S04]  /*dc50*/  IMAD.MOV.U32 R3, RZ, RZ, 0x3000 ;  /* 0x00003000ff037424 */ /* 0x002fc800078e00ff */
[----:B------:R3:W-:Y:S08]  /*dc60*/  SYNCS.ARRIVE.TRANS64 RZ, [UR38+0x32438], R3 ;  /* 0x03243803ffff79a7 */ /* 0x0007f00008000026 */
[----:B---3--:R-:W-:Y:S05]  /*dc70*/  @!P0 BRA `(.L_x_269) ;  /* 0x0000000000048947 */ /* 0x008fea0003800000 */
[----:B------:R-:W-:Y:S01]  /*dc80*/  BPT.TRAP 0x1 ;  /* 0x000000040000795c */ /* 0x000fe20000300000 */
.L_x_269:
[----:B------:R-:W-:Y:S05]  /*dc90*/  BSYNC B1 ;  /* 0x0000000000017941 */ /* 0x000fea0003800000 */
.L_x_268:
        /* <DEDUP_REMOVED lines=11> */
.L_x_270:
[----:B------:R-:W-:-:S13]  /*dd50*/  @P0 ELECT P2, URZ, PT ;  /* 0x00000000003f082f */ /* 0x000fda0003840000 */
[----:B-----5:R-:W-:Y:S01]  /*dd60*/  @P2 R2UR UR13, R16 ;  /* 0x00000000100d22ca */ /* 0x020fe200000e0000 */
[----:B------:R-:W-:Y:S01]  /*dd70*/  UMOV UR12, UR36 ;  /* 0x00000024000c7c82 */ /* 0x000fe20008000000 */
[----:B------:R-:W-:Y:S02]  /*dd80*/  @P2 R2UR UR11, R8 ;  /* 0x00000000080b22ca */ /* 0x000fe400000e0000 */
[----:B------:R-:W-:Y:S02]  /*dd90*/  @P2 PLOP3.LUT P0, PT, P2, PT, PT, 0x8, 0x0 ;  /* 0x000000000000281c */ /* 0x000fe4000170e170 */
[----:B------:R-:W-:-:S09]  /*dda0*/  PLOP3.LUT P2, PT, PT, PT, PT, 0x8, 0x0 ;  /* 0x000000000000781c */ /* 0x000fd20003f4e170 */
[----:B------:R3:W-:Y:S02]  /*ddb0*/  UTMALDG.4D [UR8], [UR4], desc[UR6] ;  /* 0x00000608040075b4 */ /* 0x0007e40008019000 */
[----:B---3--:R-:W-:Y:S05]  /*ddc0*/  @P0 BRA.U.ANY `(.L_x_270) ;  /* 0xfffffffd00e00947 */ /* 0x008fea000393ffff */
[----:B------:R-:W3:Y:S01]  /*ddd0*/  SYNCS.PHASECHK.TRANS64.TRYWAIT P0, [UR38+0x32468], R2 ;  /* 0x03246802ff0075a7 */ /* 0x000ee20008000166 */
[----:B------:R-:W-:Y:S04]  /*dde0*/  BSSY B1, `(.L_x_271) ;  /* 0x0000002000017945 */ /* 0x000fe80003800000 */
[----:B---3--:R-:W-:Y:S05]  /*ddf0*/  @!P0 BRA `(.L_x_272) ;  /* 0x0000002400ec8947 */ /* 0x008fea0003800000 */
.L_x_338:
[----:B------:R-:W-:Y:S05]  /*de00*/  BSYNC B1 ;  /* 0x0000000000017941 */ /* 0x000fea0003800000 */
.L_x_271:
[----:B------:R-:W-:Y:S01]  /*de10*/  BSSY B1, `(.L_x_273) ;  /* 0x0000009000017945 */ /* 0x000fe20003800000 */
[----:B-1----:R-:W-:Y:S02]  /*de20*/  IMAD.MOV.U32 R2, RZ, RZ, 0x0 ;  /* 0x00000000ff027424 */ /* 0x002fe400078e00ff */
[----:B------:R-:W-:Y:S01]  /*de30*/  IMAD.MOV.U32 R3, RZ, RZ, 0x14f00000 ;  /* 0x14f00000ff037424 */ /* 0x000fe200078e00ff */
[----:B------:R-:W-:Y:S06]  /*de40*/  @P1 BRA `(.L_x_274) ;  /* 0x0000000000141947 */ /* 0x000fec0003800000 */
[----:B------:R-:W-:Y:S01]  /*de50*/  ISETP.NE.AND P0, PT, R10, RZ, PT ;  /* 0x000000ff0a00720c */ /* 0x000fe20003f05270 */
[----:B------:R-:W-:-:S04]  /*de60*/  IMAD.MOV.U32 R5, RZ, RZ, 0xc000 ;  /* 0x0000c000ff057424 */ /* 0x000fc800078e00ff */
[----:B------:R1:W-:Y:S08]  /*de70*/  SYNCS.ARRIVE.TRANS64 RZ, [UR38+0x32458], R5 ;  /* 0x03245805ffff79a7 */ /* 0x0003f00008000026 */
[----:B-1----:R-:W-:Y:S05]  /*de80*/  @!P0 BRA `(.L_x_274) ;  /* 0x0000000000048947 */ /* 0x002fea0003800000 */
[----:B------:R-:W-:Y:S01]  /*de90*/  BPT.TRAP 0x1 ;  /* 0x000000040000795c */ /* 0x000fe20000300000 */
.L_x_274:
[----:B------:R-:W-:Y:S05]  /*dea0*/  BSYNC B1 ;  /* 0x0000000000017941 */ /* 0x000fea0003800000 */
.L_x_273:
        /* <DEDUP_REMOVED lines=9> */
.L_x_275:
        /* <DEDUP_REMOVED lines=13> */
.L_x_276:
        /* <DEDUP_REMOVED lines=13> */
.L_x_277:
        /* <DEDUP_REMOVED lines=13> */
.L_x_278:
        /* <DEDUP_REMOVED lines=8> */
.L_x_264:
[----:B------:R-:W-:Y:S05]  /*e230*/  BSYNC B0 ;  /* 0x0000000000007941 */ /* 0x000fea0003800000 */
.L_x_263:
[----:B------:R-:W-:Y:S02]  /*e240*/  LOP3.LUT R0, R0, 0x1, RZ, 0x3c, !PT ;  /* 0x0000000100007812 */ /* 0x000fe400078e3cff */
[----:B------:R-:W-:-:S07]  /*e250*/  CS2R R6, SRZ ;  /* 0x0000000000067805 */ /* 0x000fce000001ff00 */
.L_x_202:
[----:B0-----:R-:W0:Y:S01]  /*e260*/  S2R R3, SR_CgaCtaId ;  /* 0x0000000000037919 */ /* 0x001e220000008800 */
[----:B------:R-:W-:Y:S02]  /*e270*/  MOV R2, 0x400 ;  /* 0x0000040000027802 */ /* 0x000fe40000000f00 */
[----:B------:R-:W-:Y:S02]  /*e280*/  SHF.L.U32 R7, R7, 0x1f, RZ ;  /* 0x0000001f07077819 */ /* 0x000fe400000006ff */
[----:B0-----:R-:W-:-:S04]  /*e290*/  LEA R2, R3, R2, 0x18 ;  /* 0x0000000203027211 */ /* 0x001fc800078ec0ff */
[----:B------:R-:W0:Y:S02]  /*e2a0*/  SYNCS.PHASECHK.TRANS64.TRYWAIT P0, [R2+URZ+0x32420], R7 ;  /* 0x03242007020075a7 */ /* 0x000e24000800017f */
[----:B0-----:R-:W-:Y:S05]  /*e2b0*/  @!P0 BRA `(.L_x_279) ;  /* 0x0000002000d48947 */ /* 0x001fea0003800000 */
.L_x_339:
[----:B------:R-:W-:-:S03]  /*e2c0*/  UMOV UR4, 0xffffffff ;  /* 0xffffffff00047882 */ /* 0x000fc60000000000 */
[----:B------:R-:W-:Y:S05]  /*e2d0*/  BRA.DIV UR4, `(.L_x_280) ;  /* 0x0000002204e07947 */ /* 0x000fea000b800000 */
[----:B------:R-:W1:Y:S02]  /*e2e0*/  S2R R3, SR_TID.X ;  /* 0x0000000000037919 */ /* 0x000e640000002100 */
[----:B-1----:R-:W-:-:S04]  /*e2f0*/  SHF.R.U32.HI R3, RZ, 0x5, R3 ;  /* 0x00000005ff037819 */ /* 0x002fc80000011603 */
[----:B------:R-:W-:-:S05]  /*e300*/  LOP3.LUT R3, R3, 0x3, RZ, 0xc0, !PT ;  /* 0x0000000303037812 */ /* 0x000fca00078ec0ff */
[----:B--2---:R1:W2:Y:S02]  /*e310*/  SHFL.IDX PT, R14, R3, RZ, 0x1f ;  /* 0x00001fff030e7589 */ /* 0x0042a400000e0000 */
.L_x_342:
[----:B--2---:R-:W-:-:S13]  /*e320*/  ISETP.NE.AND P0, PT, R14, RZ, PT ;  /* 0x000000ff0e00720c */ /* 0x004fda0003f05270 */
[----:B------:R-:W-:Y:S05]  /*e330*/  @P0 BRA `(.L_x_173) ;  /* 0x0000000000900947 */ /* 0x000fea0003800000 */
[----:B------:R-:W-:-:S03]  /*e340*/  UMOV UR4, 0xffffffff ;  /* 0xffffffff00047882 */ /* 0x000fc60000000000 */
[----:B------:R-:W-:Y:S05]  /*e350*/  BRA.DIV UR4, `(.L_x_281) ;  /* 0x0000002204f47947 */ /* 0x000fea000b800000 */
[----:B------:R-:W-:-:S13]  /*e360*/  ELECT P6, URZ, PT ;  /* 0x00000000003f782f */ /* 0x000fda00038c0000 */
.L_x_345:
[----:B------:R-:W-:Y:S05]  /*e370*/  @!P6 BRA `(.L_x_173) ;  /* 0x000000000080e947 */ /* 0x000fea0003800000 */
[----:B-1----:R-:W2:Y:S02]  /*e380*/  LDL R3, [R1+0x30] ;  /* 0x0000300001037983 */ /* 0x002ea40000100800 */
[----:B--2---:R-:W-:-:S13]  /*e390*/  R2UR UR4, R3 ;  /* 0x00000000030472ca */ /* 0x004fda00000e0000 */
[----:B------:R-:W-:-:S06]  /*e3a0*/  ULOP3.LUT UR4, UR4, 0x2, URZ, 0xfc, !UPT ;  /* 0x0000000204047892 */ /* 0x000fcc000f8efc3f */
[----:B------:R-:W-:-:S04]  /*e3b0*/  MOV R3, UR4 ;  /* 0x0000000400037c02 */ /* 0x000fc80008000f00 */
[----:B------:R-:W-:-:S13]  /*e3c0*/  ISETP.NE.AND P2, PT, R3, 0x3, PT ;  /* 0x000000030300780c */ /* 0x000fda0003f45270 */
[----:B------:R-:W-:Y:S05]  /*e3d0*/  @!P2 BRA `(.L_x_282) ;  /* 0x000000000004a947 */ /* 0x000fea0003800000 */
[----:B------:R-:W-:Y:S01]  /*e3e0*/  BPT.TRAP 0x1 ;  /* 0x000000040000795c */ /* 0x000fe20000300000 */
.L_x_282:
[----:B------:R-:W-:Y:S01]  /*e3f0*/  VIADD R8, R2, 0x32440 ;  /* 0x0003244002087836 */ /* 0x000fe20000000000 */
[----:B------:R-:W-:Y:S01]  /*e400*/  SHF.L.U32 R4, R0, 0x1f, RZ ;  /* 0x0000001f00047819 */ /* 0x000fe200000006ff */
[C---:B------:R-:W-:Y:S02]  /*e410*/  VIADD R3, R6.reuse, 0x1 ;  /* 0x0000000106037836 */ /* 0x040fe40000000000 */
[----:B0-----:R-:W-:-:S03]  /*e420*/  IMAD R7, R6, 0x8, R8 ;  /* 0x0000000806077824 */ /* 0x001fc600078e0208 */
[C---:B------:R-:W-:Y:S01]  /*e430*/  ISETP.NE.AND P1, PT, R3.reuse, 0x2, PT ;  /* 0x000000020300780c */ /* 0x040fe20003f25270 */
[----:B------:R-:W0:Y:S03]  /*e440*/  SYNCS.PHASECHK.TRANS64.TRYWAIT P0, [R7+URZ], R4 ;  /* 0x00000004070075a7 */ /* 0x000e26000800017f */
[----:B------:R-:W-:Y:S02]  /*e450*/  SEL R5, RZ, 0x1, P1 ;  /* 0x00000001ff057807 */ /* 0x000fe40000800000 */
[----:B------:R-:W-:Y:S02]  /*e460*/  SEL R3, R3, RZ, P1 ;  /* 0x000000ff03037207 */ /* 0x000fe40000800000 */
[----:B------:R-:W-:-:S03]  /*e470*/  LOP3.LUT R0, R0, R5, RZ, 0x3c, !PT ;  /* 0x0000000500007212 */ /* 0x000fc600078e3cff */
[----:B------:R-:W-:Y:S01]  /*e480*/  IMAD R5, R3, 0x8, R8 ;  /* 0x0000000803057824 */ /* 0x000fe200078e0208 */
[----:B------:R-:W-:Y:S01]  /*e490*/  SHF.L.U32 R0, R0, 0x1f, RZ ;  /* 0x0000001f00007819 */ /* 0x000fe200000006ff */
[----:B0-----:R-:W-:Y:S06]  /*e4a0*/  @!P0 BRA `(.L_x_283) ;  /* 0x0000002000c08947 */ /* 0x001fec0003800000 */
.L_x_346:
[----:B------:R-:W1:Y:S02]  /*e4b0*/  SYNCS.PHASECHK.TRANS64.TRYWAIT P0, [R5+URZ], R0 ;  /* 0x00000000050075a7 */ /* 0x000e64000800017f */
[----:B-1----:R-:W-:Y:S05]  /*e4c0*/  @!P0 BRA `(.L_x_284) ;  /* 0x0000002000cc8947 */ /* 0x002fea0003800000 */
.L_x_347:
[----:B------:R-:W-:Y:S05]  /*e4d0*/  @!P2 BRA `(.L_x_285) ;  /* 0x000000000004a947 */ /* 0x000fea0003800000 */
[----:B------:R-:W-:Y:S01]  /*e4e0*/  BPT.TRAP 0x1 ;  /* 0x000000040000795c */ /* 0x000fe20000300000 */
.L_x_285:
[----:B------:R-:W-:-:S04]  /*e4f0*/  VIADD R2, R2, 0x32460 ;  /* 0x0003246002027836 */ /* 0x000fc80000000000 */
[----:B-1----:R-:W-:-:S04]  /*e500*/  IMAD R5, R6, 0x8, R2 ;  /* 0x0000000806057824 */ /* 0x002fc800078e0202 */
[----:B------:R-:W1:Y:S02]  /*e510*/  SYNCS.PHASECHK.TRANS64.TRYWAIT P0, [R5+URZ], R4 ;  /* 0x00000004050075a7 */ /* 0x000e64000800017f */
[----:B-1----:R-:W-:Y:S05]  /*e520*/  @!P0 BRA `(.L_x_286) ;  /* 0x0000002000c88947 */ /* 0x002fea0003800000 */
.L_x_348:
[----:B------:R-:W-:-:S07]  /*e530*/  IMAD R3, R3, 0x8, R2 ;  /* 0x0000000803037824 */ /* 0x000fce00078e0202 */
.L_x_287:
[----:B--2---:R2:W3:Y:S02]  /*e540*/  SYNCS.PHASECHK.TRANS64.TRYWAIT P0, [R3+URZ], R0 ;  /* 0x00000000030075a7 */ /* 0x0044e4000800017f */
[----:B---3--:R-:W-:Y:S05]  /*e550*/  @!P0 NANOSLEEP.SYNCS 0x989680 ;  /* 0x009896800000895d */ /* 0x008fea0003900000 */
[----:B------:R-:W3:Y:S02]  /*e560*/  @!P0 SYNCS.PHASECHK.TRANS64 P0, [R3+URZ], R0 ;  /* 0x00000000030085a7 */ /* 0x000ee4000800007f */
[----:B---3--:R-:W-:Y:S05]  /*e570*/  @!P0 BRA `(.L_x_287) ;  /* 0xfffffffc00f08947 */ /* 0x008fea000383ffff */
.L_x_173:
[----:B------:R-:W-:Y:S05]  /*e580*/  BSYNC B6 ;  /* 0x0000000000067941 */ /* 0x000fea0003800000 */
.L_x_170:
[----:B------:R-:W-:Y:S05]  /*e590*/  EXIT ;  /* 0x000000000000794d */ /* 0x000fea0003800000 */
.L_x_177:
[----:B------:R-:W-:-:S13]  /*e5a0*/  R2UR UR4, R16 ;  /* 0x00000000100472ca */ /* 0x000fda00000e0000 */
[----:B0-----:R-:W-:-:S04]  /*e5b0*/  IMAD.U32 R3, RZ, RZ, UR4 ;  /* 0x00000004ff037e24 */ /* 0x001fc8000f8e00ff */
[----:B------:R0:W1:Y:S03]  /*e5c0*/  SYNCS.PHASECHK.TRANS64.TRYWAIT P0, [R3+URZ+0x32400], R10 ;  /* 0x0324000a030075a7 */ /* 0x000066000800017f */
[----:B-1----:R-:W-:Y:S05]  /*e5d0*/  @!P0 NANOSLEEP.SYNCS 0x989680 ;  /* 0x009896800000895d */ /* 0x002fea0003900000 */
[----:B------:R-:W1:Y:S02]  /*e5e0*/  @!P0 SYNCS.PHASECHK.TRANS64 P0, [R3+URZ+0x32400], R10 ;  /* 0x0324000a030085a7 */ /* 0x000e64000800007f */
[----:B-1----:R-:W-:Y:S05]  /*e5f0*/  @!P0 BRA `(.L_x_177) ;  /* 0xfffffffc00e88947 */ /* 0x002fea000383ffff */
[----:B------:R-:W-:Y:S05]  /*e600*/  BRA `(.L_x_288) ;  /* 0xffffff2c00d47947 */ /* 0x000fea000383ffff */
.L_x_181:
[----:B------:R-:W-:-:S13]  /*e610*/  R2UR UR4, R16 ;  /* 0x00000000100472ca */ /* 0x000fda00000e0000 */
[----:B0-----:R-:W-:-:S04]  /*e620*/  IMAD.U32 R3, RZ, RZ, UR4 ;  /* 0x00000004ff037e24 */ /* 0x001fc8000f8e00ff */
[----:B------:R0:W2:Y:S03]  /*e630*/  SYNCS.PHASECHK.TRANS64.TRYWAIT P1, [R3+URZ+0x32430], R10 ;  /* 0x0324300a030075a7 */ /* 0x0000a6000802017f */
[----:B--2---:R-:W-:Y:S05]  /*e640*/  @!P1 NANOSLEEP.SYNCS 0x989680 ;  /* 0x009896800000995d */ /* 0x004fea0003900000 */
[----:B------:R-:W2:Y:S02]  /*e650*/  @!P1 SYNCS.PHASECHK.TRANS64 P1, [R3+URZ+0x32430], R10 ;  /* 0x0324300a030095a7 */ /* 0x000ea4000802007f */
[----:B--2---:R-:W-:Y:S05]  /*e660*/  @!P1 BRA `(.L_x_181) ;  /* 0xfffffffc00e89947 */ /* 0x004fea000383ffff */
[----:B------:R-:W-:Y:S05]  /*e670*/  BRA `(.L_x_180) ;  /* 0xffffff2c00fc7947 */ /* 0x000fea000383ffff */
.L_x_182:
[----:B------:R-:W-:-:S13]  /*e680*/  R2UR UR4, R16 ;  /* 0x00000000100472ca */ /* 0x000fda00000e0000 */
[----:B0-----:R-:W-:-:S04]  /*e690*/  IMAD.U32 R11, RZ, RZ, UR4 ;  /* 0x00000004ff0b7e24 */ /* 0x001fc8000f8e00ff */
[----:B------:R0:W2:Y:S03]  /*e6a0*/  SYNCS.PHASECHK.TRANS64.TRYWAIT P1, [R11+URZ+0x32410], R10 ;  /* 0x0324100a0b0075a7 */ /* 0x0000a6000802017f */
[----:B--2---:R-:W-:Y:S05]  /*e6b0*/  @!P1 NANOSLEEP.SYNCS 0x989680 ;  /* 0x009896800000995d */ /* 0x004fea0003900000 */
[----:B------:R-:W2:Y:S02]  /*e6c0*/  @!P1 SYNCS.PHASECHK.TRANS64 P1, [R11+URZ+0x32410], R10 ;  /* 0x0324100a0b0095a7 */ /* 0x000ea4000802007f */
[----:B--2---:R-:W-:Y:S05]  /*e6d0*/  @!P1 BRA `(.L_x_182) ;  /* 0xfffffffc00e89947 */ /* 0x004fea000383ffff */
[----:B------:R-:W-:Y:S05]  /*e6e0*/  BRA `(.L_x_289) ;  /* 0xffffff3000c07947 */ /* 0x000fea000383ffff */
.L_x_186:
[----:B------:R-:W-:-:S13]  /*e6f0*/  R2UR UR4, R16 ;  /* 0x00000000100472ca */ /* 0x000fda00000e0000 */
[----:B0-----:R-:W-:-:S04]  /*e700*/  MOV R11, UR4 ;  /* 0x00000004000b7c02 */ /* 0x001fc80008000f00 */
[----:B------:R0:W3:Y:S03]  /*e710*/  SYNCS.PHASECHK.TRANS64.TRYWAIT P1, [R11+URZ+0x32450], R10 ;  /* 0x0324500a0b0075a7 */ /* 0x0000e6000802017f */
[----:B---3--:R-:W-:Y:S05]  /*e720*/  @!P1 NANOSLEEP.SYNCS 0x989680 ;  /* 0x009896800000995d */ /* 0x008fea0003900000 */
[----:B------:R-:W3:Y:S02]  /*e730*/  @!P1 SYNCS.PHASECHK.TRANS64 P1, [R11+URZ+0x32450], R10 ;  /* 0x0324500a0b0095a7 */ /* 0x000ee4000802007f */
[----:B---3--:R-:W-:Y:S05]  /*e740*/  @!P1 BRA `(.L_x_186) ;  /* 0xfffffffc00e89947 */ /* 0x008fea000383ffff */
[----:B------:R-:W-:Y:S05]  /*e750*/  BRA `(.L_x_185) ;  /* 0xffffff3000cc7947 */ /* 0x000fea000383ffff */
.L_x_191:
[----:B------:R-:W-:-:S13]  /*e760*/  R2UR UR6, R212 ;  /* 0x00000000d40672ca */ /* 0x000fda00000e0000 */
[----:B--2---:R-:W-:-:S04]  /*e770*/  IMAD.U32 R153, RZ, RZ, UR6 ;  /* 0x00000006ff997e24 */ /* 0x004fc8000f8e00ff */
[----:B------:R2:W3:Y:S03]  /*e780*/  SYNCS.PHASECHK.TRANS64.TRYWAIT P3, [R153+URZ+0x32430], R200 ;  /* 0x032430c8990075a7 */ /* 0x0004e6000806017f */
[----:B---3--:R-:W-:Y:S05]  /*e790*/  @!P3 NANOSLEEP.SYNCS 0x989680 ;  /* 0x009896800000b95d */ /* 0x008fea0003900000 */
[----:B------:R-:W3:Y:S02]  /*e7a0*/  @!P3 SYNCS.PHASECHK.TRANS64 P3, [R153+URZ+0x32430], R200 ;  /* 0x032430c89900b5a7 */ /* 0x000ee4000806007f */
[----:B---3--:R-:W-:Y:S05]  /*e7b0*/  @!P3 BRA `(.L_x_191) ;  /* 0xfffffffc00e8b947 */ /* 0x008fea000383ffff */
[----:B------:R-:W-:Y:S05]  /*e7c0*/  BRA `(.L_x_190) ;  /* 0xffffff58006c7947 */ /* 0x000fea000383ffff */
.L_x_195:
[----:B------:R-:W-:-:S13]  /*e7d0*/  R2UR UR6, R212 ;  /* 0x00000000d40672ca */ /* 0x000fda00000e0000 */
[----:B--2---:R-:W-:-:S04]  /*e7e0*/  IMAD.U32 R201, RZ, RZ, UR6 ;  /* 0x00000006ffc97e24 */ /* 0x004fc8000f8e00ff */
[----:B------:R2:W3:Y:S03]  /*e7f0*/  SYNCS.PHASECHK.TRANS64.TRYWAIT P3, [R201+URZ+0x32450], R200 ;  /* 0x032450c8c90075a7 */ /* 0x0004e6000806017f */
[----:B---3--:R-:W-:Y:S05]  /*e800*/  @!P3 NANOSLEEP.SYNCS 0x989680 ;  /* 0x009896800000b95d */ /* 0x008fea0003900000 */
[----:B------:R-:W3:Y:S02]  /*e810*/  @!P3 SYNCS.PHASECHK.TRANS64 P3, [R201+URZ+0x32450], R200 ;  /* 0x032450c8c900b5a7 */ /* 0x000ee4000806007f */
[----:B---3--:R-:W-:Y:S05]  /*e820*/  @!P3 BRA `(.L_x_195) ;  /* 0xfffffffc00e8b947 */ /* 0x008fea000383ffff */
[----:B------:R-:W-:Y:S05]  /*e830*/  BRA `(.L_x_194) ;  /* 0xffffff5c003c7947 */ /* 0x000fea000383ffff */
.L_x_207:
[----:B------:R-:W-:Y:S02]  /*e840*/  IMAD.MOV.U32 R13, RZ, RZ, R6 ;  /* 0x000000ffff0d7224 */ /* 0x000fe400078e0006 */
[----:B------:R-:W-:Y:S02]  /*e850*/  IMAD.MOV.U32 R12, RZ, RZ, RZ ;  /* 0x000000ffff0c7224 */ /* 0x000fe400078e00ff */
[----:B------:R-:W-:Y:S02]  /*e860*/  IMAD.MOV.U32 R11, RZ, RZ, 0x1f ;  /* 0x0000001fff0b7424 */ /* 0x000fe400078e00ff */
[----:B------:R-:W-:-:S07]  /*e870*/  IMAD.MOV.U32 R15, RZ, RZ, -0x1 ;  /* 0xffffffffff0f7424 */ /* 0x000fce00078e00ff */
[----:B------:R-:W-:Y:S05]  /*e880*/  WARPSYNC.COLLECTIVE R15, `(.L_x_290) ;  /* 0x000000000f087348 */ /* 0x000fea0003c00000 */
[----:B------:R0:W1:Y:S02]  /*e890*/  SHFL.IDX P6, R14, R13, R12, R11 ;  /* 0x0000000c0d0e7389 */ /* 0x00006400000c000b */
[----:B01----:R-:W-:Y:S01]  /*e8a0*/  ENDCOLLECTIVE ;  /* 0x000000000000791b */ /* 0x003fe20003800000 */
.L_x_290:
[----:B------:R-:W-:Y:S05]  /*e8b0*/  BRA `(.L_x_291) ;  /* 0xffffffbc000c7947 */ /* 0x000fea000383ffff */
.L_x_209:
[----:B------:R-:W-:Y:S01]  /*e8c0*/  BSSY B0, `(.L_x_292) ;  /* 0x0000006000007945 */ /* 0x000fe20003800000 */
[----:B------:R-:W-:-:S07]  /*e8d0*/  IMAD.MOV.U32 R15, RZ, RZ, -0x1 ;  /* 0xffffffffff0f7424 */ /* 0x000fce00078e00ff */
[----:B0-----:R-:W-:Y:S05]  /*e8e0*/  WARPSYNC.COLLECTIVE R15, `(.L_x_293) ;  /* 0x000000000f0c7348 */ /* 0x001fea0003c00000 */
[----:B------:R-:W-:Y:S02]  /*e8f0*/  ELECT P6, UR62, PT ;  /* 0x00000000003e782f */ /* 0x000fe400038c0000 */
[----:B------:R-:W-:Y:S01]  /*e900*/  MOV R14, UR62 ;  /* 0x0000003e000e7c02 */ /* 0x000fe20008000f00 */
[----:B0-----:R-:W-:Y:S10]  /*e910*/  ENDCOLLECTIVE ;  /* 0x000000000000791b */ /* 0x001ff40003800000 */
.L_x_293:
[----:B------:R-:W-:Y:S05]  /*e920*/  BSYNC B0 ;  /* 0x0000000000007941 */ /* 0x000fea0003800000 */
.L_x_292:
[----:B------:R-:W-:Y:S05]  /*e930*/  BRA `(.L_x_294) ;  /* 0xffffffbc00107947 */ /* 0x000fea000383ffff */
.L_x_211:
[----:B0-----:R-:W-:-:S04]  /*e940*/  IMAD.U32 R3, RZ, RZ, UR38 ;  /* 0x00000026ff037e24 */ /* 0x001fc8000f8e00ff */
[----:B------:R0:W1:Y:S03]  /*e950*/  SYNCS.PHASECHK.TRANS64.TRYWAIT P0, [R3+URZ+0x32440], R0 ;  /* 0x03244000030075a7 */ /* 0x000066000800017f */
[----:B-1----:R-:W-:Y:S05]  /*e960*/  @!P0 NANOSLEEP.SYNCS 0x989680 ;  /* 0x009896800000895d */ /* 0x002fea0003900000 */
[----:B------:R-:W1:Y:S02]  /*e970*/  @!P0 SYNCS.PHASECHK.TRANS64 P0, [R3+URZ+0x32440], R0 ;  /* 0x03244000030085a7 */ /* 0x000e64000800007f */
[----:B-1----:R-:W-:Y:S05]  /*e980*/  @!P0 BRA `(.L_x_211) ;  /* 0xfffffffc00ec8947 */ /* 0x002fea000383ffff */
[----:B------:R-:W-:Y:S05]  /*e990*/  BRA `(.L_x_295) ;  /* 0xffffffbc00747947 */ /* 0x000fea000383ffff */
.L_x_214:
[----:B------:R-:W-:Y:S01]  /*e9a0*/  IMAD R6, R12, 0x80, R6 ;  /* 0x000000800c067824 */ /* 0x000fe200078e0206 */
[----:B------:R-:W-:Y:S01]  /*e9b0*/  MOV R12, RZ ;  /* 0x000000ff000c7202 */ /* 0x000fe20000000f00 */
[----:B------:R-:W-:Y:S02]  /*e9c0*/  IMAD.MOV.U32 R13, RZ, RZ, R3 ;  /* 0x000000ffff0d7224 */ /* 0x000fe400078e0003 */
[----:B------:R-:W-:Y:S01]  /*e9d0*/  IMAD.MOV.U32 R11, RZ, RZ, 0x181f ;  /* 0x0000181fff0b7424 */ /* 0x000fe200078e00ff */
[----:B------:R1:W-:Y:S01]  /*e9e0*/  STL [R1+0x4], R6 ;  /* 0x0000040601007387 */ /* 0x0003e20000100800 */
[----:B------:R-:W-:-:S07]  /*e9f0*/  IMAD.MOV.U32 R15, RZ, RZ, -0x1 ;  /* 0xffffffffff0f7424 */ /* 0x000fce00078e00ff */
[----:B01----:R-:W-:Y:S05]  /*ea00*/  WARPSYNC.COLLECTIVE R15, `(.L_x_296) ;  /* 0x000000000f087348 */ /* 0x003fea0003c00000 */
[----:B------:R2:W3:Y:S02]  /*ea10*/  SHFL.IDX P6, R14, R13, R12, R11 ;  /* 0x0000000c0d0e7389 */ /* 0x0004e400000c000b */
[----:B0123--:R-:W-:Y:S01]  /*ea20*/  ENDCOLLECTIVE ;  /* 0x000000000000791b */ /* 0x00ffe20003800000 */
.L_x_296:
[----:B------:R-:W-:Y:S02]  /*ea30*/  IMAD.MOV.U32 R13, RZ, RZ, R0 ;  /* 0x000000ffff0d7224 */ /* 0x000fe400078e0000 */
[----:B------:R-:W-:-:S07]  /*ea40*/  IMAD.MOV.U32 R4, RZ, RZ, R14 ;  /* 0x000000ffff047224 */ /* 0x000fce00078e000e */
[----:B------:R-:W-:Y:S05]  /*ea50*/  WARPSYNC.COLLECTIVE R15, `(.L_x_297) ;  /* 0x000000000f087348 */ /* 0x000fea0003c00000 */
[----:B------:R0:W1:Y:S02]  /*ea60*/  SHFL.IDX P6, R14, R13, R12, R11 ;  /* 0x0000000c0d0e7389 */ /* 0x00006400000c000b */
[----:B01----:R-:W-:Y:S01]  /*ea70*/  ENDCOLLECTIVE ;  /* 0x000000000000791b */ /* 0x003fe20003800000 */
.L_x_297:
[----:B------:R-:W-:Y:S01]  /*ea80*/  ULDC UR4, c[0x0][0x288] ;  /* 0x0000a20000047ab9 */ /* 0x000fe20000000800 */
[----:B------:R-:W-:Y:S01]  /*ea90*/  ULDC.64 UR6, c[0x0][0x208] ;  /* 0x0000820000067ab9 */ /* 0x000fe20000000a00 */
[----:B------:R-:W-:Y:S02]  /*eaa0*/  IMAD R2, R7, UR4, RZ ;  /* 0x0000000407027c24 */ /* 0x000fe4000f8e02ff */
[----:B------:R-:W-:-:S05]  /*eab0*/  IMAD.MOV.U32 R7, RZ, RZ, R6 ;  /* 0x000000ffff077224 */ /* 0x000fca00078e0006 */
[----:B------:R-:W-:Y:S01]  /*eac0*/  ISETP.GE.AND P1, PT, R7, R2, PT ;  /* 0x000000020700720c */ /* 0x000fe20003f26270 */
[----:B------:R-:W-:Y:S02]  /*ead0*/  IMAD.MOV.U32 R13, RZ, RZ, R3 ;  /* 0x000000ffff0d7224 */ /* 0x000fe400078e0003 */
[----:B------:R-:W-:Y:S02]  /*eae0*/  IMAD.MOV.U32 R12, RZ, RZ, 0x1 ;  /* 0x00000001ff0c7424 */ /* 0x000fe400078e00ff */
[----:B------:R-:W-:-:S08]  /*eaf0*/  IMAD.MOV.U32 R5, RZ, RZ, R14 ;  /* 0x000000ffff057224 */ /* 0x000fd000078e000e */
[----:B------:R-:W-:Y:S02]  /*eb00*/  @!P1 LEA R5, P3, R8, R5, 0x1 ;  /* 0x0000000508059211 */ /* 0x000fe400078608ff */
[----:B------:R-:W-:-:S03]  /*eb10*/  @!P1 LEA R8, R10, UR38, 0x1 ;  /* 0x000000260a089c11 */ /* 0x000fc6000f8e08ff */
[----:B------:R-:W-:-:S05]  /*eb20*/  @!P1 IMAD.X R4, RZ, RZ, R4, P3 ;  /* 0x000000ffff049224 */ /* 0x000fca00018e0604 */
[----:B------:R-:W-:-:S04]  /*eb30*/  @!P1 LOP3.LUT R5, R5, R4, RZ, 0x3c, !PT ;  /* 0x0000000405059212 */ /* 0x000fc800078e3cff */
[----:B------:R-:W-:-:S04]  /*eb40*/  @!P1 LOP3.LUT R4, R5, R4, RZ, 0x3c, !PT ;  /* 0x0000000405049212 */ /* 0x000fc800078e3cff */
[----:B------:R-:W-:-:S05]  /*eb50*/  @!P1 LOP3.LUT R5, R5, R4, RZ, 0x3c, !PT ;  /* 0x0000000405059212 */ /* 0x000fca00078e3cff */
[----:B------:R-:W-:Y:S01]  /*eb60*/  @!PT LDS RZ, [RZ] ;  /* 0x00000000fffff984 */ /* 0x000fe20000000800 */
[----:B------:R-:W-:Y:S01]  /*eb70*/  @!PT LDS RZ, [RZ] ;  /* 0x00000000fffff984 */ /* 0x000fe20000000800 */
[----:B------:R-:W-:Y:S01]  /*eb80*/  @!PT LDS RZ, [RZ] ;  /* 0x00000000fffff984 */ /* 0x000fe20000000800 */
[----:B------:R0:W-:Y:S02]  /*eb90*/  @!P1 LDGSTS.E.BYPASS.LTC128B.128 [R8+0x18400], desc[UR6][R4.64], !P0 ;  /* 0x1840000004089fae */ /* 0x0001e4000c101d46 */
[----:B0-----:R-:W-:Y:S05]  /*eba0*/  WARPSYNC.COLLECTIVE R15, `(.L_x_298) ;  /* 0x000000000f087348 */ /* 0x001fea0003c00000 */
[----:B------:R1:W2:Y:S02]  /*ebb0*/  SHFL.IDX P6, R14, R13, R12, R11 ;  /* 0x0000000c0d0e7389 */ /* 0x0002a400000c000b */
[----:B012---:R-:W-:Y:S01]  /*ebc0*/  ENDCOLLECTIVE ;  /* 0x000000000000791b */ /* 0x007fe20003800000 */
.L_x_298:
[----:B------:R-:W-:-:S05]  /*ebd0*/  IMAD.SHL.U32 R8, R9, 0x8, RZ ;  /* 0x0000000809087824 */ /* 0x000fca00078e00ff */
[----:B------:R-:W-:Y:S02]  /*ebe0*/  LOP3.LUT R8, R8, 0x38, RZ, 0xc0, !PT ;  /* 0x0000003808087812 */ /* 0x000fe400078ec0ff */
[----:B------:R-:W-:Y:S01]  /*ebf0*/  MOV R13, R0 ;  /* 0x00000000000d7202 */ /* 0x000fe20000000f00 */
[----:B------:R-:W-:-:S07]  /*ec00*/  IMAD.MOV.U32 R6, RZ, RZ, R14 ;  /* 0x000000ffff067224 */ /* 0x000fce00078e000e */
[----:B------:R-:W-:Y:S05]  /*ec10*/  WARPSYNC.COLLECTIVE R15, `(.L_x_299) ;  /* 0x000000000f087348 */ /* 0x000fea0003c00000 */
[----:B------:R0:W1:Y:S02]  /*ec20*/  SHFL.IDX P6, R14, R13, R12, R11 ;  /* 0x0000000c0d0e7389 */ /* 0x00006400000c000b */
[----:B01----:R-:W-:Y:S01]  /*ec30*/  ENDCOLLECTIVE ;  /* 0x000000000000791b */ /* 0x003fe20003800000 */
.L_x_299:
[----:B------:R-:W-:Y:S01]  /*ec40*/  ULDC.64 UR4, c[0x0][0x208] ;  /* 0x0000820000047ab9 */ /* 0x000fe20000000a00 */
[----:B------:R-:W-:Y:S02]  /*ec50*/  IMAD.MOV.U32 R15, RZ, RZ, R7 ;  /* 0x000000ffff0f7224 */ /* 0x000fe400078e0007 */
[----:B------:R-:W-:Y:S02]  /*ec60*/  IMAD.MOV.U32 R13, RZ, RZ, R3 ;  /* 0x000000ffff0d7224 */ /* 0x000fe400078e0003 */
[----:B------:R-:W-:Y:S02]  /*ec70*/  VIADD R4, R15, 0x10 ;  /* 0x000000100f047836 */ /* 0x000fe40000000000 */
[----:B------:R-:W-:-:S03]  /*ec80*/  IMAD.MOV.U32 R12, RZ, RZ, 0x2 ;  /* 0x00000002ff0c7424 */ /* 0x000fc600078e00ff */
[----:B------:R-:W-:Y:S01]  /*ec90*/  ISETP.GE.AND P2, PT, R4, R2, PT ;  /* 0x000000020400720c */ /* 0x000fe20003f46270 */
[----:B------:R-:W-:Y:S01]  /*eca0*/  IMAD.MOV.U32 R7, RZ, RZ, R14 ;  /* 0x000000ffff077224 */ /* 0x000fe200078e000e */
[----:B------:R0:W-:Y:S11]  /*ecb0*/  STL [R1+0xc], R4 ;  /* 0x00000c0401007387 */ /* 0x0001f60000100800 */
[----:B0-----:R-:W-:-:S02]  /*ecc0*/  @!P2 LEA R4, P1, R8, R7, 0x1 ;  /* 0x000000070804a211 */ /* 0x001fc400078208ff */
[----:B------:R-:W-:-:S03]  /*ecd0*/  @!P2 LEA R9, R10, UR38, 0x1 ;  /* 0x000000260a09ac11 */ /* 0x000fc6000f8e08ff */
[----:B------:R-:W-:-:S05]  /*ece0*/  @!P2 IMAD.X R5, RZ, RZ, R6, P1 ;  /* 0x000000ffff05a224 */ /* 0x000fca00008e0606 */
[----:B------:R-:W-:Y:S01]  /*ecf0*/  @!PT LDS RZ, [RZ] ;  /* 0x00000000fffff984 */ /* 0x000fe20000000800 */
[----:B------:R-:W-:Y:S01]  /*ed00*/  @!PT LDS RZ, [RZ] ;  /* 0x00000000fffff984 */ /* 0x000fe20000000800 */
[----:B------:R-:W-:Y:S01]  /*ed10*/  @!PT LDS RZ, [RZ] ;  /* 0x00000000fffff984 */ /* 0x000fe20000000800 */
[----:B------:R0:W-:Y:S02]  /*ed20*/  @!P2 LDGSTS.E.BYPASS.LTC128B.128 [R9+0x18c00], desc[UR4][R4.64], !P0 ;  /* 0x18c000000409afae */ /* 0x0001e4000c101d44 */
[----:B0-----:R-:W-:Y:S02]  /*ed30*/  IMAD.MOV.U32 R9, RZ, RZ, R15 ;  /* 0x000000ffff097224 */ /* 0x001fe400078e000f */
[----:B------:R-:W-:Y:S02]  /*ed40*/  IMAD.MOV.U32 R15, RZ, RZ, -0x1 ;  /* 0xffffffffff0f7424 */ /* 0x000fe400078e00ff */
[----:B------:R-:W-:-:S07]  /*ed50*/  VIADD R5, R9, 0x20 ;  /* 0x0000002009057836 */ /* 0x000fce0000000000 */
[----:B------:R-:W-:Y:S05]  /*ed60*/  WARPSYNC.COLLECTIVE R15, `(.L_x_300) ;  /* 0x000000000f087348 */ /* 0x000fea0003c00000 */
[----:B------:R0:W1:Y:S02]  /*ed70*/  SHFL.IDX P6, R14, R13, R12, R11 ;  /* 0x0000000c0d0e7389 */ /* 0x00006400000c000b */
[----:B01----:R-:W-:Y:S01]  /*ed80*/  ENDCOLLECTIVE ;  /* 0x000000000000791b */ /* 0x003fe20003800000 */
.L_x_300:
[----:B------:R-:W-:Y:S01]  /*ed90*/  ISETP.GE.AND P1, PT, R5, R2, PT ;  /* 0x000000020500720c */ /* 0x000fe20003f26270 */
[----:B------:R0:W-:Y:S01]  /*eda0*/  STL [R1+0x10], R5 ;  /* 0x0000100501007387 */ /* 0x0001e20000100800 */
[----:B------:R-:W-:-:S11]  /*edb0*/  MOV R13, R0 ;  /* 0x00000000000d7202 */ /* 0x000fd60000000f00 */
[----:B------:R-:W-:Y:S01]  /*edc0*/  @!P1 LEA R7, R10, UR38, 0x1 ;  /* 0x000000260a079c11 */ /* 0x000fe2000f8e08ff */
[----:B0-----:R-:W-:-:S07]  /*edd0*/  IMAD.MOV.U32 R4, RZ, RZ, R14 ;  /* 0x000000ffff047224 */ /* 0x001fce00078e000e */
[----:B------:R-:W-:Y:S05]  /*ede0*/  WARPSYNC.COLLECTIVE R15, `(.L_x_301) ;  /* 0x000000000f087348 */ /* 0x000fea0003c00000 */
[----:B------:R0:W1:Y:S02]  /*edf0*/  SHFL.IDX P6, R14, R13, R12, R11 ;  /* 0x0000000c0d0e7389 */ /* 0x00006400000c000b */
[----:B01----:R-:W-:Y:S01]  /*ee00*/  ENDCOLLECTIVE ;  /* 0x000000000000791b */ /* 0x003fe20003800000 */
.L_x_301:
[----:B------:R-:W-:Y:S01]  /*ee10*/  ULDC.64 UR4, c[0x0][0x208] ;  /* 0x0000820000047ab9 */ /* 0x000fe20000000a00 */
[----:B------:R-:W-:Y:S02]  /*ee20*/  IMAD.MOV.U32 R13, RZ, RZ, R3 ;  /* 0x000000ffff0d7224 */ /* 0x000fe400078e0003 */
[----:B------:R-:W-:Y:S01]  /*ee30*/  IMAD.MOV.U32 R12, RZ, RZ, 0x3 ;  /* 0x00000003ff0c7424 */ /* 0x000fe200078e00ff */
[----:B------:R-:W-:-:S05]  /*ee40*/  @!P1 LEA R6, P2, R8, R14, 0x1 ;  /* 0x0000000e08069211 */ /* 0x000fca00078408ff */
[----:B------:R-:W-:Y:S02]  /*ee50*/  @!P1 IMAD.X R5, RZ, RZ, R4, P2 ;  /* 0x000000ffff059224 */ /* 0x000fe400010e0604 */
[----:B------:R-:W-:Y:S02]  /*ee60*/  @!P1 IMAD.MOV.U32 R4, RZ, RZ, R6 ;  /* 0x000000ffff049224 */ /* 0x000fe400078e0006 */
[----:B------:R-:W-:-:S03]  /*ee70*/  VIADD R6, R9, 0x30 ;  /* 0x0000003009067836 */ /* 0x000fc60000000000 */
[----:B------:R-:W-:Y:S01]  /*ee80*/  @!PT LDS RZ, [RZ] ;  /* 0x00000000fffff984 */ /* 0x000fe20000000800 */
[----:B------:R-:W-:Y:S01]  /*ee90*/  @!PT LDS RZ, [RZ] ;  /* 0x00000000fffff984 */ /* 0x000fe20000000800 */
[----:B------:R-:W-:Y:S01]  /*eea0*/  @!PT LDS RZ, [RZ] ;  /* 0x00000000fffff984 */ /* 0x000fe20000000800 */
[----:B------:R0:W-:Y:S02]  /*eeb0*/  @!P1 LDGSTS.E.BYPASS.LTC128B.128 [R7+0x19400], desc[UR4][R4.64], !P0 ;  /* 0x1940000004079fae */ /* 0x0001e4000c101d44 */
[----:B------:R-:W-:-:S13]  /*eec0*/  ISETP.GE.AND P1, PT, R6, R2, PT ;  /* 0x000000020600720c */ /* 0x000fda0003f26270 */
[----:B0-----:R-:W-:Y:S05]  /*eed0*/  WARPSYNC.COLLECTIVE R15, `(.L_x_302) ;  /* 0x000000000f087348 */ /* 0x001fea0003c00000 */
[----:B------:R1:W2:Y:S02]  /*eee0*/  SHFL.IDX P6, R14, R13, R12, R11 ;  /* 0x0000000c0d0e7389 */ /* 0x0002a400000c000b */
[----:B012---:R-:W-:Y:S01]  /*eef0*/  ENDCOLLECTIVE ;  /* 0x000000000000791b */ /* 0x007fe20003800000 */
.L_x_302:
[----:B------:R0:W-:Y:S01]  /*ef00*/  STL [R1+0x14], R6 ;  /* 0x0000140601007387 */ /* 0x0001e20000100800 */
[----:B------:R-:W-:-:S05]  /*ef10*/  VIADD R7, R9, 0x40 ;  /* 0x0000004009077836 */ /* 0x000fca0000000000 */
[----:B------:R1:W-:Y:S01]  /*ef20*/  STL [R1+0x18], R7 ;  /* 0x0000180701007387 */ /* 0x0003e20000100800 */
[----:B------:R-:W-:Y:S01]  /*ef30*/  IMAD.MOV.U32 R13, RZ, RZ, R0 ;  /* 0x000000ffff0d7224 */ /* 0x000fe200078e0000 */
[----:B0-----:R-:W-:Y:S01]  /*ef40*/  @!P1 LEA R6, R10, UR38, 0x1 ;  /* 0x000000260a069c11 */ /* 0x001fe2000f8e08ff */
[----:B------:R-:W-:-:S07]  /*ef50*/  IMAD.MOV.U32 R4, RZ, RZ, R14 ;  /* 0x000000ffff047224 */ /* 0x000fce00078e000e */
[----:B-1----:R-:W-:Y:S05]  /*ef60*/  WARPSYNC.COLLECTIVE R15, `(.L_x_303) ;  /* 0x000000000f087348 */ /* 0x002fea0003c00000 */
[----:B------:R0:W2:Y:S02]  /*ef70*/  SHFL.IDX P6, R14, R13, R12, R11 ;  /* 0x0000000c0d0e7389 */ /* 0x0000a400000c000b */
[----:B012---:R-:W-:Y:S01]  /*ef80*/  ENDCOLLECTIVE ;  /* 0x000000000000791b */ /* 0x007fe20003800000 */
.L_x_303:
[----:B------:R-:W-:Y:S01]  /*ef90*/  ULDC.64 UR4, c[0x0][0x208] ;  /* 0x0000820000047ab9 */ /* 0x000fe20000000a00 */
[----:B------:R-:W-:Y:S01]  /*efa0*/  IMAD.MOV.U32 R13, RZ, RZ, R3 ;  /* 0x000000ffff0d7224 */ /* 0x000fe200078e0003 */
[----:B------:R-:W-:Y:S02]  /*efb0*/  MOV R12, 0x4 ;  /* 0x00000004000c7802 */ /* 0x000fe40000000f00 */
[----:B------:R-:W-:-:S05]  /*efc0*/  @!P1 LEA R5, P2, R8, R14, 0x1 ;  /* 0x0000000e08059211 */ /* 0x000fca00078408ff */
[----:B------:R-:W-:-:S05]  /*efd0*/  @!P1 IMAD.X R4, RZ, RZ, R4, P2 ;  /* 0x000000ffff049224 */ /* 0x000fca00010e0604 */
[----:B------:R-:W-:-:S04]  /*efe0*/  @!P1 LOP3.LUT R5, R5, R4, RZ, 0x3c, !PT ;  /* 0x0000000405059212 */ /* 0x000fc800078e3cff */
[----:B------:R-:W-:-:S04]  /*eff0*/  @!P1 LOP3.LUT R4, R5, R4, RZ, 0x3c, !PT ;  /* 0x0000000405049212 */ /* 0x000fc800078e3cff */
[----:B------:R-:W-:-:S05]  /*f000*/  @!P1 LOP3.LUT R5, R5, R4, RZ, 0x3c, !PT ;  /* 0x0000000405059212 */ /* 0x000fca00078e3cff */
[----:B------:R-:W-:Y:S01]  /*f010*/  @!PT LDS RZ, [RZ] ;  /* 0x00000000fffff984 */ /* 0x000fe20000000800 */
[----:B------:R-:W-:Y:S01]  /*f020*/  @!PT LDS RZ, [RZ] ;  /* 0x00000000fffff984 */ /* 0x000fe20000000800 */
[----:B------:R-:W-:Y:S01]  /*f030*/  @!PT LDS RZ, [RZ] ;  /* 0x00000000fffff984 */ /* 0x000fe20000000800 */
[----:B------:R0:W-:Y:S01]  /*f040*/  @!P1 LDGSTS.E.BYPASS.LTC128B.128 [R6+0x19c00], desc[UR4][R4.64], !P0 ;  /* 0x19c0000004069fae */ /* 0x0001e2000c101d44 */
[----:B------:R-:W-:Y:S02]  /*f050*/  ISETP.GE.AND P1, PT, R7, R2, PT ;  /* 0x000000020700720c */ /* 0x000fe40003f26270 */
[----:B------:R-:W-:-:S11]  /*f060*/  IADD3 R7, R9, 0x50, RZ ;  /* 0x0000005009077810 */ /* 0x000fd60007ffe0ff */
[----:B0-----:R-:W-:Y:S05]  /*f070*/  WARPSYNC.COLLECTIVE R15, `(.L_x_304) ;  /* 0x000000000f087348 */ /* 0x001fea0003c00000 */
[----:B------:R1:W2:Y:S02]  /*f080*/  SHFL.IDX P6, R14, R13, R12, R11 ;  /* 0x0000000c0d0e7389 */ /* 0x0002a400000c000b */
[----:B012---:R-:W-:Y:S01]  /*f090*/  ENDCOLLECTIVE ;  /* 0x000000000000791b */ /* 0x007fe20003800000 */
.L_x_304:
[----:B------:R0:W-:Y:S01]  /*f0a0*/  STL [R1+0x1c], R7 ;  /* 0x00001c0701007387 */ /* 0x0001e20000100800 */
[----:B------:R-:W-:Y:S01]  /*f0b0*/  @!P1 LEA R6, R10, UR38, 0x1 ;  /* 0x000000260a069c11 */ /* 0x000fe2000f8e08ff */
[----:B------:R-:W-:Y:S02]  /*f0c0*/  IMAD.MOV.U32 R13, RZ, RZ, R0 ;  /* 0x000000ffff0d7224 */ /* 0x000fe400078e0000 */
[----:B------:R-:W-:-:S07]  /*f0d0*/  IMAD.MOV.U32 R4, RZ, RZ, R14 ;  /* 0x000000ffff047224 */ /* 0x000fce00078e000e */
[----:B0-----:R-:W-:Y:S05]  /*f0e0*/  WARPSYNC.COLLECTIVE R15, `(.L_x_305) ;  /* 0x000000000f087348 */ /* 0x001fea0003c00000 */
[----:B------:R1:W2:Y:S02]  /*f0f0*/  SHFL.IDX P6, R14, R13, R12, R11 ;  /* 0x0000000c0d0e7389 */ /* 0x0002a400000c000b */
[----:B012---:R-:W-:Y:S01]  /*f100*/  ENDCOLLECTIVE ;  /* 0x000000000000791b */ /* 0x007fe20003800000 */
.L_x_305:
[----:B------:R-:W-:Y:S01]  /*f110*/  ULDC.64 UR4, c[0x0][0x208] ;  /* 0x0000820000047ab9 */ /* 0x000fe20000000a00 */
[----:B------:R-:W-:Y:S02]  /*f120*/  IMAD.MOV.U32 R13, RZ, RZ, R3 ;  /* 0x000000ffff0d7224 */ /* 0x000fe400078e0003 */
[----:B------:R-:W-:Y:S02]  /*f130*/  IMAD.MOV.U32 R12, RZ, RZ, 0x5 ;  /* 0x00000005ff0c7424 */ /* 0x000fe400078e00ff */
[----:B------:R-:W-:-:S05]  /*f140*/  IMAD.MOV.U32 R5, RZ, RZ, R14 ;  /* 0x000000ffff057224 */ /* 0x000fca00078e000e */
        /* <DEDUP_REMOVED lines=9> */
[----:B------:R-:W-:Y:S01]  /*f1e0*/  ISETP.GE.AND P1, PT, R7, R2, PT ;  /* 0x000000020700720c */ /* 0x000fe20003f26270 */
[----:B------:R-:W-:-:S12]  /*f1f0*/  VIADD R7, R9, 0x60 ;  /* 0x0000006009077836 */ /* 0x000fd80000000000 */
[----:B0-----:R-:W-:Y:S05]  /*f200*/  WARPSYNC.COLLECTIVE R15, `(.L_x_306) ;  /* 0x000000000f087348 */ /* 0x001fea0003c00000 */
[----:B------:R1:W2:Y:S02]  /*f210*/  SHFL.IDX P6, R14, R13, R12, R11 ;  /* 0x0000000c0d0e7389 */ /* 0x0002a400000c000b */
[----:B012---:R-:W-:Y:S01]  /*f220*/  ENDCOLLECTIVE ;  /* 0x000000000000791b */ /* 0x007fe20003800000 */
.L_x_306:
[----:B------:R0:W-:Y:S01]  /*f230*/  STL [R1+0x20], R7 ;  /* 0x0000200701007387 */ /* 0x0001e20000100800 */
[----:B------:R-:W-:Y:S01]  /*f240*/  @!P1 LEA R6, R10, UR38, 0x1 ;  /* 0x000000260a069c11 */ /* 0x000fe2000f8e08ff */
[----:B------:R-:W-:Y:S02]  /*f250*/  IMAD.MOV.U32 R13, RZ, RZ, R0 ;  /* 0x000000ffff0d7224 */ /* 0x000fe400078e0000 */
[----:B------:R-:W-:-:S07]  /*f260*/  IMAD.MOV.U32 R4, RZ, RZ, R14 ;  /* 0x000000ffff047224 */ /* 0x000fce00078e000e */
[----:B0-----:R-:W-:Y:S05]  /*f270*/  WARPSYNC.COLLECTIVE R15, `(.L_x_307) ;  /* 0x000000000f087348 */ /* 0x001fea0003c00000 */
[----:B------:R1:W2:Y:S02]  /*f280*/  SHFL.IDX P6, R14, R13, R12, R11 ;  /* 0x0000000c0d0e7389 */ /* 0x0002a400000c000b */
[----:B012---:R-:W-:Y:S01]  /*f290*/  ENDCOLLECTIVE ;  /* 0x000000000000791b */ /* 0x007fe20003800000 */
.L_x_307:
        /* <DEDUP_REMOVED lines=13> */
[----:B------:R-:W-:-:S13]  /*f370*/  ISETP.GE.AND P1, PT, R7, R2, PT ;  /* 0x000000020700720c */ /* 0x000fda0003f26270 */
[----:B0-----:R-:W-:Y:S05]  /*f380*/  WARPSYNC.COLLECTIVE R15, `(.L_x_308) ;  /* 0x000000000f087348 */ /* 0x001fea0003c00000 */
[----:B------:R1:W2:Y:S02]  /*f390*/  SHFL.IDX P6, R14, R13, R12, R11 ;  /* 0x0000000c0d0e7389 */ /* 0x0002a400000c000b */
[----:B012---:R-:W-:Y:S01]  /*f3a0*/  ENDCOLLECTIVE ;  /* 0x000000000000791b */ /* 0x007fe20003800000 */
.L_x_308:
[----:B------:R-:W-:Y:S01]  /*f3b0*/  @!P1 LEA R6, R10, UR38, 0x1 ;  /* 0x000000260a069c11 */ /* 0x000fe2000f8e08ff */
[----:B------:R-:W-:Y:S02]  /*f3c0*/  IMAD.MOV.U32 R13, RZ, RZ, R0 ;  /* 0x000000ffff0d7224 */ /* 0x000fe400078e0000 */
[----:B------:R-:W-:-:S07]  /*f3d0*/  IMAD.MOV.U32 R4, RZ, RZ, R14 ;  /* 0x000000ffff047224 */ /* 0x000fce00078e000e */
[----:B------:R-:W-:Y:S05]  /*f3e0*/  WARPSYNC.COLLECTIVE R15, `(.L_x_309) ;  /* 0x000000000f087348 */ /* 0x000fea0003c00000 */
[----:B------:R0:W1:Y:S02]  /*f3f0*/  SHFL.IDX P6, R14, R13, R12, R11 ;  /* 0x0000000c0d0e7389 */ /* 0x00006400000c000b */
[----:B01----:R-:W-:Y:S01]  /*f400*/  ENDCOLLECTIVE ;  /* 0x000000000000791b */ /* 0x003fe20003800000 */
.L_x_309:
        /* <DEDUP_REMOVED lines=16> */
.L_x_310:
[----:B------:R-:W-:Y:S01]  /*f510*/  IMAD.MOV.U32 R13, RZ, RZ, R0 ;  /* 0x000000ffff0d7224 */ /* 0x000fe200078e0000 */
[----:B------:R-:W-:-:S07]  /*f520*/  MOV R3, R14 ;  /* 0x0000000e00037202 */ /* 0x000fce0000000f00 */
[----:B------:R-:W-:Y:S05]  /*f530*/  WARPSYNC.COLLECTIVE R15, `(.L_x_311) ;  /* 0x000000000f087348 */ /* 0x000fea0003c00000 */
[----:B------:R0:W1:Y:S02]  /*f540*/  SHFL.IDX P6, R14, R13, R12, R11 ;  /* 0x0000000c0d0e7389 */ /* 0x00006400000c000b */
[----:B01----:R-:W-:Y:S01]  /*f550*/  ENDCOLLECTIVE ;  /* 0x000000000000791b */ /* 0x003fe20003800000 */
.L_x_311:
[----:B------:R-:W-:Y:S01]  /*f560*/  IMAD.MOV.U32 R0, RZ, RZ, R14 ;  /* 0x000000ffff007224 */ /* 0x000fe200078e000e */
[----:B------:R-:W-:Y:S06]  /*f570*/  BRA `(.L_x_312) ;  /* 0xffffffbc00847947 */ /* 0x000fec000383ffff */
.L_x_216:
[----:B------:R-:W-:Y:S01]  /*f580*/  BSSY B0, `(.L_x_313) ;  /* 0x0000008000007945 */ /* 0x000fe20003800000 */
[----:B------:R-:W-:Y:S02]  /*f590*/  IMAD.MOV.U32 R13, RZ, RZ, R4 ;  /* 0x000000ffff0d7224 */ /* 0x000fe400078e0004 */
[----:B------:R-:W-:Y:S02]  /*f5a0*/  IMAD.MOV.U32 R12, RZ, RZ, RZ ;  /* 0x000000ffff0c7224 */ /* 0x000fe400078e00ff */
[----:B------:R-:W-:Y:S02]  /*f5b0*/  IMAD.MOV.U32 R11, RZ, RZ, 0x181f ;  /* 0x0000181fff0b7424 */ /* 0x000fe400078e00ff */
[----:B------:R-:W-:-:S07]  /*f5c0*/  IMAD.MOV.U32 R15, RZ, RZ, -0x1 ;  /* 0xffffffffff0f7424 */ /* 0x000fce00078e00ff */
[----:B0-----:R-:W-:Y:S05]  /*f5d0*/  WARPSYNC.COLLECTIVE R15, `(.L_x_314) ;  /* 0x000000000f087348 */ /* 0x001fea0003c00000 */
[----:B------:R1:W2:Y:S02]  /*f5e0*/  SHFL.IDX P6, R14, R13, R12, R11 ;  /* 0x0000000c0d0e7389 */ /* 0x0002a400000c000b */
[----:B012---:R-:W-:Y:S01]  /*f5f0*/  ENDCOLLECTIVE ;  /* 0x000000000000791b */ /* 0x007fe20003800000 */
.L_x_314:
[----:B------:R-:W-:Y:S05]  /*f600*/  BSYNC B0 ;  /* 0x0000000000007941 */ /* 0x000fea0003800000 */
.L_x_313:
[----:B------:R-:W-:Y:S01]  /*f610*/  IMAD.MOV.U32 R13, RZ, RZ, R5 ;  /* 0x000000ffff0d7224 */ /* 0x000fe200078e0005 */
[----:B------:R-:W-:Y:S01]  /*f620*/  MOV R15, 0xffffffff ;  /* 0xffffffff000f7802 */ /* 0x000fe20000000f00 */
[----:B------:R-:W-:Y:S01]  /*f630*/  IMAD.MOV.U32 R12, RZ, RZ, RZ ;  /* 0x000000ffff0c7224 */ /* 0x000fe200078e00ff */
[----:B------:R0:W5:Y:S01]  /*f640*/  LDL.LU R9, [R1+0x1c] ;  /* 0x00001c0001097983 */ /* 0x0001620000300800 */
[----:B------:R-:W-:Y:S02]  /*f650*/  IMAD.MOV.U32 R11, RZ, RZ, 0x181f ;  /* 0x0000181fff0b7424 */ /* 0x000fe400078e00ff */
[----:B------:R-:W-:Y:S01]  /*f660*/  IMAD.MOV.U32 R2, RZ, RZ, R14 ;  /* 0x000000ffff027224 */ /* 0x000fe200078e000e */
[----:B------:R0:W5:Y:S04]  /*f670*/  LDL.LU R7, [R1+0x20] ;  /* 0x0000200001077983 */ /* 0x0001680000300800 */
[----:B------:R0:W5:Y:S02]  /*f680*/  LDL R10, [R1] ;  /* 0x00000000010a7983 */ /* 0x0001640000100800 */
[----:B0----5:R-:W-:Y:S05]  /*f690*/  WARPSYNC.COLLECTIVE R15, `(.L_x_315) ;  /* 0x000000000f087348 */ /* 0x021fea0003c00000 */
[----:B------:R1:W2:Y:S02]  /*f6a0*/  SHFL.IDX P6, R14, R13, R12, R11 ;  /* 0x0000000c0d0e7389 */ /* 0x0002a400000c000b */
[----:B012--5:R-:W-:Y:S01]  /*f6b0*/  ENDCOLLECTIVE ;  /* 0x000000000000791b */ /* 0x027fe20003800000 */
.L_x_315:
[----:B------:R-:W-:Y:S01]  /*f6c0*/  ULDC UR4, c[0x0][0x288] ;  /* 0x0000a20000047ab9 */ /* 0x000fe20000000800 */
[----:B------:R-:W2:Y:S04]  /*f6d0*/  LDL.LU R13, [R1+0xc] ;  /* 0x00000c00010d7983 */ /* 0x000ea80000300800 */
[----:B------:R-:W3:Y:S04]  /*f6e0*/  LDL.LU R12, [R1+0x10] ;  /* 0x00001000010c7983 */ /* 0x000ee80000300800 */
[----:B------:R-:W4:Y:S04]  /*f6f0*/  LDL.LU R11, [R1+0x14] ;  /* 0x00001400010b7983 */ /* 0x000f280000300800 */
[----:B------:R-:W5:Y:S01]  /*f700*/  LDL.LU R15, [R1+0x18] ;  /* 0x00001800010f7983 */ /* 0x000f620000300800 */
[----:B------:R-:W-:-:S03]  /*f710*/  IMAD.MOV.U32 R3, RZ, RZ, R14 ;  /* 0x000000ffff037224 */ /* 0x000fc600078e000e */
[----:B------:R-:W5:Y:S01]  /*f720*/  LDL.LU R14, [R1+0x4] ;  /* 0x00000400010e7983 */ /* 0x000f620000300800 */
[----:B------:R-:W-:Y:S01]  /*f730*/  IMAD R0, R6, UR4, RZ ;  /* 0x0000000406007c24 */ /* 0x000fe2000f8e02ff */
[----:B------:R-:W-:Y:S01]  /*f740*/  LOP3.LUT R17, R17, 0xffffffbf, RZ, 0xc0, !PT ;  /* 0xffffffbf11117812 */ /* 0x000fe200078ec0ff */
[----:B------:R-:W-:-:S03]  /*f750*/  ULDC.64 UR6, c[0x0][0x208] ;  /* 0x0000820000067ab9 */ /* 0x000fc60000000a00 */
[-C--:B--2---:R-:W-:Y:S01]  /*f760*/  ISETP.GE.AND P6, PT, R13, R0.reuse, PT ;  /* 0x000000000d00720c */ /* 0x084fe20003fc6270 */
[----:B------:R-:W-:Y:S01]  /*f770*/  IMAD.MOV.U32 R13, RZ, RZ, R4 ;  /* 0x000000ffff0d7224 */ /* 0x000fe200078e0004 */
[----:B---3--:R-:W-:Y:S01]  /*f780*/  ISETP.GE.AND P5, PT, R12, R0, PT ;  /* 0x000000000c00720c */ /* 0x008fe20003fa6270 */
[----:B------:R-:W-:-:S10]  /*f790*/  IMAD.MOV.U32 R12, RZ, RZ, 0x1 ;  /* 0x00000001ff0c7424 */ /* 0x000fd400078e00ff */
[----:B------:R-:W-:Y:S02]  /*f7a0*/  @P6 LOP3.LUT R17, R17, 0x40, RZ, 0xfc, !PT ;  /* 0x0000004011116812 */ /* 0x000fe400078efcff */
[-C--:B----4-:R-:W-:Y:S01]  /*f7b0*/  ISETP.GE.AND P6, PT, R11, R0.reuse, PT ;  /* 0x000000000b00720c */ /* 0x090fe20003fc6270 */
[----:B------:R-:W-:Y:S01]  /*f7c0*/  IMAD.MOV.U32 R11, RZ, RZ, 0x181f ;  /* 0x0000181fff0b7424 */ /* 0x000fe200078e00ff */
[----:B------:R-:W-:Y:S02]  /*f7d0*/  LOP3.LUT R17, R17, 0xffffffdf, RZ, 0xc0, !PT ;  /* 0xffffffdf11117812 */ /* 0x000fe400078ec0ff */
[-C--:B-----5:R-:W-:Y:S02]  /*f7e0*/  ISETP.GE.AND P4, PT, R14, R0.reuse, PT ;  /* 0x000000000e00720c */ /* 0x0a0fe40003f86270 */
[----:B------:R-:W-:Y:S02]  /*f7f0*/  @P5 LOP3.LUT R17, R17, 0x20, RZ, 0xfc, !PT ;  /* 0x0000002011115812 */ /* 0x000fe400078efcff */
[----:B------:R-:W-:Y:S01]  /*f800*/  ISETP.GE.AND P5, PT, R15, R0, PT ;  /* 0x000000000f00720c */ /* 0x000fe20003fa6270 */
[----:B------:R-:W-:Y:S01]  /*f810*/  IMAD.MOV.U32 R15, RZ, RZ, -0x1 ;  /* 0xffffffffff0f7424 */ /* 0x000fe200078e00ff */
[----:B------:R-:W-:-:S04]  /*f820*/  LOP3.LUT R17, R17, 0xffffffef, RZ, 0xc0, !PT ;  /* 0xffffffef11117812 */ /* 0x000fc800078ec0ff */
[----:B------:R-:W-:Y:S02]  /*f830*/  @P6 LOP3.LUT R17, R17, 0x10, RZ, 0xfc, !PT ;  /* 0x0000001011116812 */ /* 0x000fe400078efcff */
[-C--:B------:R-:W-:Y:S02]  /*f840*/  ISETP.GE.AND P6, PT, R9, R0.reuse, PT ;  /* 0x000000000900720c */ /* 0x080fe40003fc6270 */
[----:B------:R-:W-:Y:S02]  /*f850*/  LOP3.LUT R17, R17, 0xfffffff7, RZ, 0xc0, !PT ;  /* 0xfffffff711117812 */ /* 0x000fe400078ec0ff */
[----:B------:R-:W-:Y:S02]  /*f860*/  @!P4 LEA R21, R10, UR38, 0x1 ;  /* 0x000000260a15cc11 */ /* 0x000fe4000f8e08ff */
[----:B------:R-:W-:Y:S02]  /*f870*/  @P5 LOP3.LUT R17, R17, 0x8, RZ, 0xfc, !PT ;  /* 0x0000000811115812 */ /* 0x000fe400078efcff */
[----:B------:R-:W-:-:S02]  /*f880*/  ISETP.GE.AND P5, PT, R7, R0, PT ;  /* 0x000000000700720c */ /* 0x000fc40003fa6270 */
[----:B------:R-:W-:Y:S02]  /*f890*/  LOP3.LUT R17, R17, 0xfffffffb, RZ, 0xc0, !PT ;  /* 0xfffffffb11117812 */ /* 0x000fe400078ec0ff */
[----:B------:R-:W-:Y:S02]  /*f8a0*/  P2R R7, PR, RZ, 0x20 ;  /* 0x00000020ff077803 */ /* 0x000fe40000000000 */
[----:B------:R-:W-:Y:S02]  /*f8b0*/  @P6 LOP3.LUT R17, R17, 0x4, RZ, 0xfc, !PT ;  /* 0x0000000411116812 */ /* 0x000fe400078efcff */
[----:B------:R-:W-:Y:S02]  /*f8c0*/  @!P4 LEA R3, P6, R8, R3, 0x1 ;  /* 0x000000030803c211 */ /* 0x000fe400078c08ff */
[----:B------:R-:W-:-:S03]  /*f8d0*/  LOP3.LUT P5, RZ, R17, 0x20, RZ, 0xc0, !PT ;  /* 0x0000002011ff7812 */ /* 0x000fc600078ac0ff */
[----:B------:R-:W-:-:S05]  /*f8e0*/  @!P4 IMAD.X R2, RZ, RZ, R2, P6 ;  /* 0x000000ffff02c224 */ /* 0x000fca00030e0602 */
[----:B------:R-:W-:-:S04]  /*f8f0*/  @!P4 LOP3.LUT R3, R3, R2, RZ, 0x3c, !PT ;  /* 0x000000020303c212 */ /* 0x000fc800078e3cff */
[----:B------:R-:W-:-:S04]  /*f900*/  @!P4 LOP3.LUT R2, R3, R2, RZ, 0x3c, !PT ;  /* 0x000000020302c212 */ /* 0x000fc800078e3cff */
[----:B------:R-:W-:-:S05]  /*f910*/  @!P4 LOP3.LUT R3, R3, R2, RZ, 0x3c, !PT ;  /* 0x000000020303c212 */ /* 0x000fca00078e3cff */
[----:B------:R-:W-:Y:S01]  /*f920*/  @!PT LDS RZ, [RZ] ;  /* 0x00000000fffff984 */ /* 0x000fe20000000800 */
[----:B------:R-:W-:Y:S01]  /*f930*/  @!PT LDS RZ, [RZ] ;  /* 0x00000000fffff984 */ /* 0x000fe20000000800 */
[----:B------:R-:W-:Y:S01]  /*f940*/  @!PT LDS RZ, [RZ] ;  /* 0x00000000fffff984 */ /* 0x000fe20000000800 */
[----:B------:R0:W-:Y:S04]  /*f950*/  @!P4 LDGSTS.E.BYPASS.LTC128B.128 [R21+0x22400], desc[UR6][R2.64], !P3 ;  /* 0x224000000215cfae */ /* 0x0001e8000d901d46 */
[----:B------:R0:W-:Y:S04]  /*f960*/  @!P4 LDGSTS.E.BYPASS.LTC128B.128 [R21+0x26400], desc[UR6][R2.64+0x80], !P0 ;  /* 0x264000800215cfae */ /* 0x0001e8000c101d46 */
[----:B------:R0:W-:Y:S04]  /*f970*/  @!P4 LDGSTS.E.BYPASS.LTC128B.128 [R21+0x2a400], desc[UR6][R2.64+0x100], !P1 ;  /* 0x2a4001000215cfae */ /* 0x0001e8000c901d46 */
[----:B------:R0:W-:Y:S01]  /*f980*/  @!P4 LDGSTS.E.BYPASS.LTC128B.128 [R21+0x2e400], desc[UR6][R2.64+0x180], !P2 ;  /* 0x2e4001800215cfae */ /* 0x0001e2000d101d46 */
[----:B------:R-:W-:-:S13]  /*f990*/  LOP3.LUT P4, RZ, R17, 0x40, RZ, 0xc0, !PT ;  /* 0x0000004011ff7812 */ /* 0x000fda000788c0ff */
[----:B0-----:R-:W-:Y:S05]  /*f9a0*/  WARPSYNC.COLLECTIVE R15, `(.L_x_316) ;  /* 0x000000000f087348 */ /* 0x001fea0003c00000 */
[----:B------:R1:W2:Y:S02]  /*f9b0*/  SHFL.IDX P6, R14, R13, R12, R11 ;  /* 0x0000000c0d0e7389 */ /* 0x0002a400000c000b */
[----:B012---:R-:W-:Y:S01]  /*f9c0*/  ENDCOLLECTIVE ;  /* 0x000000000000791b */ /* 0x007fe20003800000 */
.L_x_316:
[C---:B------:R-:W-:Y:S02]  /*f9d0*/  @!P5 LEA R21, R10.reuse, UR38, 0x1 ;  /* 0x000000260a15dc11 */ /* 0x040fe4000f8e08ff */
[----:B------:R-:W-:Y:S01]  /*f9e0*/  @!P4 LEA R9, R10, UR38, 0x1 ;  /* 0x000000260a09cc11 */ /* 0x000fe2000f8e08ff */
[----:B------:R-:W-:Y:S02]  /*f9f0*/  IMAD.MOV.U32 R13, RZ, RZ, R5 ;  /* 0x000000ffff0d7224 */ /* 0x000fe400078e0005 */
[----:B------:R-:W-:-:S07]  /*fa00*/  IMAD.MOV.U32 R6, RZ, RZ, R14 ;  /* 0x000000ffff067224 */ /* 0x000fce00078e000e */
[----:B------:R-:W-:Y:S05]  /*fa10*/  WARPSYNC.COLLECTIVE R15, `(.L_x_317) ;  /* 0x000000000f087348 */ /* 0x000fea0003c00000 */
[----:B------:R0:W1:Y:S02]  /*fa20*/  SHFL.IDX P6, R14, R13, R12, R11 ;  /* 0x0000000c0d0e7389 */ /* 0x00006400000c000b */
[----:B01----:R-:W-:Y:S01]  /*fa30*/  ENDCOLLECTIVE ;  /* 0x000000000000791b */ /* 0x003fe20003800000 */
.L_x_317:
[----:B------:R-:W-:Y:S01]  /*fa40*/  ULDC.64 UR4, c[0x0][0x208] ;  /* 0x0000820000047ab9 */ /* 0x000fe20000000a00 */
[----:B------:R-:W-:Y:S01]  /*fa50*/  MOV R13, R4 ;  /* 0x00000004000d7202 */ /* 0x000fe20000000f00 */
[----:B------:R-:W-:Y:S02]  /*fa60*/  IMAD.MOV.U32 R12, RZ, RZ, 0x2 ;  /* 0x00000002ff0c7424 */ /* 0x000fe400078e00ff */
[----:B------:R-:W-:-:S05]  /*fa70*/  IMAD.MOV.U32 R2, RZ, RZ, R14 ;  /* 0x000000ffff027224 */ /* 0x000fca00078e000e */
[----:B------:R-:W-:-:S05]  /*fa80*/  @!P4 LEA R2, P6, R8, R2, 0x1 ;  /* 0x000000020802c211 */ /* 0x000fca00078c08ff */
[----:B------:R-:W-:-:S05]  /*fa90*/  @!P4 IMAD.X R3, RZ, RZ, R6, P6 ;  /* 0x000000ffff03c224 */ /* 0x000fca00030e0606 */
        /* <DEDUP_REMOVED lines=11> */
.L_x_318:
[----:B------:R-:W-:Y:S01]  /*fb50*/  @!P4 LEA R9, R10, UR38, 0x1 ;  /* 0x000000260a09cc11 */ /* 0x000fe2000f8e08ff */
[----:B------:R-:W-:Y:S02]  /*fb60*/  IMAD.MOV.U32 R13, RZ, RZ, R5 ;  /* 0x000000ffff0d7224 */ /* 0x000fe400078e0005 */
[----:B------:R-:W-:-:S07]  /*fb70*/  IMAD.MOV.U32 R6, RZ, RZ, R14 ;  /* 0x000000ffff067224 */ /* 0x000fce00078e000e */
[----:B------:R-:W-:Y:S05]  /*fb80*/  WARPSYNC.COLLECTIVE R15, `(.L_x_319) ;  /* 0x000000000f087348 */ /* 0x000fea0003c00000 */
[----:B------:R0:W1:Y:S02]  /*fb90*/  SHFL.IDX P6, R14, R13, R12, R11 ;  /* 0x0000000c0d0e7389 */ /* 0x00006400000c000b */
[----:B01----:R-:W-:Y:S01]  /*fba0*/  ENDCOLLECTIVE ;  /* 0x000000000000791b */ /* 0x003fe20003800000 */
.L_x_319:
[----:B------:R-:W-:Y:S01]  /*fbb0*/  ULDC.64 UR4, c[0x0][0x208] ;  /* 0x0000820000047ab9 */ /* 0x000fe20000000a00 */
[----:B------:R-:W-:Y:S02]  /*fbc0*/  IMAD.MOV.U32 R13, RZ, RZ, R4 ;  /* 0x000000ffff0d7224 */ /* 0x000fe400078e0004 */
        /* <DEDUP_REMOVED lines=15> */
.L_x_320:
[----:B------:R-:W-:Y:S02]  /*fcc0*/  IMAD.MOV.U32 R13, RZ, RZ, R5 ;  /* 0x000000ffff0d7224 */ /* 0x000fe400078e0005 */
[----:B------:R-:W-:-:S07]  /*fcd0*/  IMAD.MOV.U32 R6, RZ, RZ, R14 ;  /* 0x000000ffff067224 */ /* 0x000fce00078e000e */
[----:B------:R-:W-:Y:S05]  /*fce0*/  WARPSYNC.COLLECTIVE R15, `(.L_x_321) ;  /* 0x000000000f087348 */ /* 0x000fea0003c00000 */
[----:B------:R0:W1:Y:S02]  /*fcf0*/  SHFL.IDX P6, R14, R13, R12, R11 ;  /* 0x0000000c0d0e7389 */ /* 0x00006400000c000b */
[----:B01----:R-:W-:Y:S01]  /*fd00*/  ENDCOLLECTIVE ;  /* 0x000000000000791b */ /* 0x003fe20003800000 */
.L_x_321:
[----:B------:R-:W-:Y:S01]  /*fd10*/  ULDC.64 UR4, c[0x0][0x208] ;  /* 0x0000820000047ab9 */ /* 0x000fe20000000a00 */
[----:B------:R-:W-:Y:S01]  /*fd20*/  MOV R13, R4 ;  /* 0x00000004000d7202 */ /* 0x000fe20000000f00 */
[----:B------:R-:W-:Y:S01]  /*fd30*/  IMAD.MOV.U32 R12, RZ, RZ, 0x4 ;  /* 0x00000004ff0c7424 */ /* 0x000fe200078e00ff */
        /* <DEDUP_REMOVED lines=13> */
.L_x_322:
[----:B------:R-:W0:Y:S01]  /*fe10*/  S2R R9, SR_TID.X ;  /* 0x0000000000097919 */ /* 0x000e220000002100 */
[----:B------:R-:W-:Y:S02]  /*fe20*/  IMAD.MOV.U32 R13, RZ, RZ, R5 ;  /* 0x000000ffff0d7224 */ /* 0x000fe400078e0005 */
[----:B------:R-:W-:-:S07]  /*fe30*/  IMAD.MOV.U32 R6, RZ, RZ, R14 ;  /* 0x000000ffff067224 */ /* 0x000fce00078e000e */
[----:B0-----:R-:W-:Y:S05]  /*fe40*/  WARPSYNC.COLLECTIVE R15, `(.L_x_323) ;  /* 0x000000000f087348 */ /* 0x001fea0003c00000 */
[----:B------:R1:W2:Y:S02]  /*fe50*/  SHFL.IDX P6, R14, R13, R12, R11 ;  /* 0x0000000c0d0e7389 */ /* 0x0002a400000c000b */
[----:B012---:R-:W-:Y:S01]  /*fe60*/  ENDCOLLECTIVE ;  /* 0x000000000000791b */ /* 0x007fe20003800000 */
.L_x_323:
[----:B------:R-:W-:Y:S01]  /*fe70*/  ULDC.64 UR4, c[0x0][0x208] ;  /* 0x0000820000047ab9 */ /* 0x000fe20000000a00 */
[----:B------:R-:W-:Y:S02]  /*fe80*/  IMAD.MOV.U32 R13, RZ, RZ, R4 ;  /* 0x000000ffff0d7224 */ /* 0x000fe400078e0004 */
[----:B------:R-:W-:Y:S01]  /*fe90*/  IMAD.MOV.U32 R12, RZ, RZ, 0x5 ;  /* 0x00000005ff0c7424 */ /* 0x000fe200078e00ff */
[----:B------:R-:W-:-:S05]  /*fea0*/  @!P5 LEA R8, P6, R8, R14, 0x1 ;  /* 0x0000000e0808d211 */ /* 0x000fca00078c08ff */
[----:B------:R-:W-:Y:S01]  /*feb0*/  @!P5 IMAD.X R21, RZ, RZ, R6, P6 ;  /* 0x000000ffff15d224 */ /* 0x000fe200030e0606 */
[----:B------:R-:W-:Y:S02]  /*fec0*/  LOP3.LUT P6, RZ, R17, 0x8, RZ, 0xc0, !PT ;  /* 0x0000000811ff7812 */ /* 0x000fe400078cc0ff */
[----:B------:R-:W-:-:S11]  /*fed0*/  ISETP.NE.AND P5, PT, R7, RZ, PT ;  /* 0x000000ff0700720c */ /* 0x000fd60003fa5270 */
[C---:B------:R-:W-:Y:S01]  /*fee0*/  @!P6 LEA R7, R10.reuse, UR38, 0x1 ;  /* 0x000000260a07ec11 */ /* 0x040fe2000f8e08ff */
[----:B------:R-:W-:Y:S02]  /*fef0*/  @!P6 IMAD.MOV.U32 R2, RZ, RZ, R8 ;  /* 0x000000ffff02e224 */ /* 0x000fe400078e0008 */
[----:B------:R-:W-:Y:S01]  /*ff00*/  @!P6 IMAD.MOV.U32 R3, RZ, RZ, R21 ;  /* 0x000000ffff03e224 */ /* 0x000fe200078e0015 */
[----:B------:R-:W-:Y:S01]  /*ff10*/  @!P4 LEA R21, R10, UR38, 0x1 ;  /* 0x000000260a15cc11 */ /* 0x000fe2000f8e08ff */
[----:B------:R-:W-:-:S03]  /*ff20*/  IMAD.SHL.U32 R8, R9, 0x8, RZ ;  /* 0x0000000809087824 */ /* 0x000fc600078e00ff */
[----:B------:R-:W-:Y:S01]  /*ff30*/  @!PT LDS RZ, [RZ] ;  /* 0x00000000fffff984 */ /* 0x000fe20000000800 */
[----:B------:R-:W-:Y:S01]  /*ff40*/  @!PT LDS RZ, [RZ] ;  /* 0x00000000fffff984 */ /* 0x000fe20000000800 */
[----:B------:R-:W-:Y:S01]  /*ff50*/  @!PT LDS RZ, [RZ] ;  /* 0x00000000fffff984 */ /* 0x000fe20000000800 */
[----:B------:R0:W-:Y:S02]  /*ff60*/  @!P6 LDGSTS.E.BYPASS.LTC128B.128 [R7+0x24400], desc[UR4][R2.64], !P3 ;  /* 0x244000000207efae */ /* 0x0001e4000d901d44 */
[----:B------:R-:W-:Y:S02]  /*ff70*/  LOP3.LUT R8, R8, 0x38, RZ, 0xc0, !PT ;  /* 0x0000003808087812 */ /* 0x000fe400078ec0ff */
[----:B------:R0:W-:Y:S04]  /*ff80*/  @!P6 LDGSTS.E.BYPASS.LTC128B.128 [R7+0x28400], desc[UR4][R2.64+0x80], !P0 ;  /* 0x284000800207efae */ /* 0x0001e8000c101d44 */
[----:B------:R0:W-:Y:S04]  /*ff90*/  @!P6 LDGSTS.E.BYPASS.LTC128B.128 [R7+0x2c400], desc[UR4][R2.64+0x100], !P1 ;  /* 0x2c4001000207efae */ /* 0x0001e8000c901d44 */
[----:B------:R0:W-:Y:S02]  /*ffa0*/  @!P6 LDGSTS.E.BYPASS.LTC128B.128 [R7+0x30400], desc[UR4][R2.64+0x180], !P2 ;  /* 0x304001800207efae */ /* 0x0001e4000d101d44 */
[----:B0-----:R-:W-:Y:S05]  /*ffb0*/  WARPSYNC.COLLECTIVE R15, `(.L_x_324) ;  /* 0x000000000f087348 */ /* 0x001fea0003c00000 */
[----:B------:R1:W2:Y:S02]  /*ffc0*/  SHFL.IDX P6, R14, R13, R12, R11 ;  /* 0x0000000c0d0e7389 */ /* 0x0002a400000c000b */
[----:B012---:R-:W-:Y:S01]  /*ffd0*/  ENDCOLLECTIVE ;  /* 0x000000000000791b */ /* 0x007fe20003800000 */
.L_x_324:
[----:B------:R-:W-:Y:S01]  /*ffe0*/  MOV R13, R5 ;  /* 0x00000005000d7202 */ /* 0x000fe20000000f00 */
[----:B------:R-:W-:-:S07]  /*fff0*/  IMAD.MOV.U32 R6, RZ, RZ, R14 ;  /* 0x000000ffff067224 */ /* 0x000fce00078e000e */
[----:B------:R-:W-:Y:S05]  /*10000*/  WARPSYNC.COLLECTIVE R15, `(.L_x_325) ;  /* 0x000000000f087348 */ /* 0x000fea0003c00000 */
[----:B------:R0:W1:Y:S02]  /*10010*/  SHFL.IDX P6, R14, R13, R12, R11 ;  /* 0x0000000c0d0e7389 */ /* 0x00006400000c000b */
[----:B01----:R-:W-:Y:S01]  /*10020*/  ENDCOLLECTIVE ;  /* 0x000000000000791b */ /* 0x003fe20003800000 */
.L_x_325:
[----:B------:R-:W-:Y:S01]  /*10030*/  ULDC.64 UR4, c[0x0][0x208] ;  /* 0x0000820000047ab9 */ /* 0x000fe20000000a00 */
[----:B------:R-:W-:Y:S02]  /*10040*/  IMAD.MOV.U32 R13, RZ, RZ, R4 ;  /* 0x000000ffff0d7224 */ /* 0x000fe400078e0004 */
[----:B------:R-:W-:Y:S01]  /*10050*/  IMAD.MOV.U32 R12, RZ, RZ, 0x6 ;  /* 0x00000006ff0c7424 */ /* 0x000fe200078e00ff */
[----:B------:R-:W-:-:S05]  /*10060*/  @!P4 LEA R14, P6, R8, R14, 0x1 ;  /* 0x0000000e080ec211 */ /* 0x000fca00078c08ff */
[----:B------:R-:W-:Y:S02]  /*10070*/  @!P4 IMAD.X R9, RZ, RZ, R6, P6 ;  /* 0x000000ffff09c224 */ /* 0x000fe400030e0606 */
[----:B------:R-:W-:Y:S02]  /*10080*/  @!P4 IMAD.MOV.U32 R2, RZ, RZ, R14 ;  /* 0x000000ffff02c224 */ /* 0x000fe400078e000e */
[----:B------:R-:W-:Y:S01]  /*10090*/  @!P4 IMAD.MOV.U32 R3, RZ, RZ, R9 ;  /* 0x000000ffff03c224 */ /* 0x000fe200078e0009 */
[----:B------:R-:W-:-:S04]  /*100a0*/  @!P5 LEA R9, R10, UR38, 0x1 ;  /* 0x000000260a09dc11 */ /* 0x000fc8000f8e08ff */
[----:B------:R-:W-:Y:S01]  /*100b0*/  @!PT LDS RZ, [RZ] ;  /* 0x00000000fffff984 */ /* 0x000fe20000000800 */
[----:B------:R-:W-:Y:S01]  /*100c0*/  @!PT LDS RZ, [RZ] ;  /* 0x00000000fffff984 */ /* 0x000fe20000000800 */
[----:B------:R-:W-:Y:S01]  /*100d0*/  @!PT LDS RZ, [RZ] ;  /* 0x00000000fffff984 */ /* 0x000fe20000000800 */
[----:B------:R0:W-:Y:S04]  /*100e0*/  @!P4 LDGSTS.E.BYPASS.LTC128B.128 [R21+0x24c00], desc[UR4][R2.64], !P3 ;  /* 0x24c000000215cfae */ /* 0x0001e8000d901d44 */
[----:B------:R0:W-:Y:S04]  /*100f0*/  @!P4 LDGSTS.E.BYPASS.LTC128B.128 [R21+0x28c00], desc[UR4][R2.64+0x80], !P0 ;  /* 0x28c000800215cfae */ /* 0x0001e8000c101d44 */
[----:B------:R0:W-:Y:S04]  /*10100*/  @!P4 LDGSTS.E.BYPASS.LTC128B.128 [R21+0x2cc00], desc[UR4][R2.64+0x100], !P1 ;  /* 0x2cc001000215cfae */ /* 0x0001e8000c901d44 */
[----:B------:R0:W-:Y:S02]  /*10110*/  @!P4 LDGSTS.E.BYPASS.LTC128B.128 [R21+0x30c00], desc[UR4][R2.64+0x180], !P2 ;  /* 0x30c001800215cfae */ /* 0x0001e4000d101d44 */
[----:B0-----:R-:W-:Y:S05]  /*10120*/  WARPSYNC.COLLECTIVE R15, `(.L_x_326) ;  /* 0x000000000f087348 */ /* 0x001fea0003c00000 */
[----:B------:R1:W2:Y:S02]  /*10130*/  SHFL.IDX P6, R14, R13, R12, R11 ;  /* 0x0000000c0d0e7389 */ /* 0x0002a400000c000b */
[----:B012---:R-:W-:Y:S01]  /*10140*/  ENDCOLLECTIVE ;  /* 0x000000000000791b */ /* 0x007fe20003800000 */
.L_x_326:
[----:B------:R-:W-:Y:S02]  /*10150*/  IMAD.MOV.U32 R13, RZ, RZ, R5 ;  /* 0x000000ffff0d7224 */ /* 0x000fe400078e0005 */
[----:B------:R-:W-:-:S07]  /*10160*/  IMAD.MOV.U32 R6, RZ, RZ, R14 ;  /* 0x000000ffff067224 */ /* 0x000fce00078e000e */
[----:B------:R-:W-:Y:S05]  /*10170*/  WARPSYNC.COLLECTIVE R15, `(.L_x_327) ;  /* 0x000000000f087348 */ /* 0x000fea0003c00000 */
[----:B------:R0:W1:Y:S02]  /*10180*/  SHFL.IDX P6, R14, R13, R12, R11 ;  /* 0x0000000c0d0e7389 */ /* 0x00006400000c000b */
[----:B01----:R-:W-:Y:S01]  /*10190*/  ENDCOLLECTIVE ;  /* 0x000000000000791b */ /* 0x003fe20003800000 */
.L_x_327:
[----:B------:R-:W-:Y:S01]  /*101a0*/  ULDC.64 UR4, c[0x0][0x208] ;  /* 0x0000820000047ab9 */ /* 0x000fe20000000a00 */
[----:B------:R-:W-:Y:S02]  /*101b0*/  IMAD.MOV.U32 R13, RZ, RZ, R4 ;  /* 0x000000ffff0d7224 */ /* 0x000fe400078e0004 */
[----:B------:R-:W-:Y:S01]  /*101c0*/  IMAD.MOV.U32 R12, RZ, RZ, 0x7 ;  /* 0x00000007ff0c7424 */ /* 0x000fe200078e00ff */
[----:B------:R-:W-:-:S04]  /*101d0*/  @!P5 LEA R14, P6, R8, R14, 0x1 ;  /* 0x0000000e080ed211 */ /* 0x000fc800078c08ff */
[----:B------:R-:W-:Y:S01]  /*101e0*/  @!P5 MOV R2, R14 ;  /* 0x0000000e0002d202 */ /* 0x000fe20000000f00 */
[----:B------:R-:W-:-:S04]  /*101f0*/  @!P5 IMAD.X R7, RZ, RZ, R6, P6 ;  /* 0x000000ffff07d224 */ /* 0x000fc800030e0606 */
[----:B------:R-:W-:-:S05]  /*10200*/  @!P5 IMAD.MOV.U32 R3, RZ, RZ, R7 ;  /* 0x000000ffff03d224 */ /* 0x000fca00078e0007 */
        /* <DEDUP_REMOVED lines=10> */
.L_x_328:
[----:B------:R-:W-:Y:S02]  /*102b0*/  IMAD.MOV.U32 R13, RZ, RZ, R5 ;  /* 0x000000ffff0d7224 */ /* 0x000fe400078e0005 */
[----:B------:R-:W-:-:S07]  /*102c0*/  IMAD.MOV.U32 R6, RZ, RZ, R14 ;  /* 0x000000ffff067224 */ /* 0x000fce00078e000e */
[----:B------:R-:W-:Y:S05]  /*102d0*/  WARPSYNC.COLLECTIVE R15, `(.L_x_329) ;  /* 0x000000000f087348 */ /* 0x000fea0003c00000 */
[----:B------:R0:W1:Y:S02]  /*102e0*/  SHFL.IDX P6, R14, R13, R12, R11 ;  /* 0x0000000c0d0e7389 */ /* 0x00006400000c000b */
[----:B01----:R-:W-:Y:S01]  /*102f0*/  ENDCOLLECTIVE ;  /* 0x000000000000791b */ /* 0x003fe20003800000 */
.L_x_329:
[----:B------:R-:W-:Y:S05]  /*10300*/  BRA `(.L_x_330) ;  /* 0xffffffbc004c7947 */ /* 0x000fea000383ffff */
.L_x_219:
[----:B0-----:R-:W-:-:S04]  /*10310*/  IMAD.U32 R3, RZ, RZ, UR38 ;  /* 0x00000026ff037e24 */ /* 0x001fc8000f8e00ff */
[----:B------:R0:W3:Y:S03]  /*10320*/  SYNCS.PHASECHK.TRANS64.TRYWAIT P0, [R3+URZ+0x32420], R2 ;  /* 0x03242002030075a7 */ /* 0x0000e6000800017f */
[----:B---3--:R-:W-:Y:S05]  /*10330*/  @!P0 NANOSLEEP.SYNCS 0x989680 ;  /* 0x009896800000895d */ /* 0x008fea0003900000 */
[----:B------:R-:W3:Y:S02]  /*10340*/  @!P0 SYNCS.PHASECHK.TRANS64 P0, [R3+URZ+0x32420], R2 ;  /* 0x03242002030085a7 */ /* 0x000ee4000800007f */
[----:B---3--:R-:W-:Y:S05]  /*10350*/  @!P0 BRA `(.L_x_219) ;  /* 0xfffffffc00ec8947 */ /* 0x008fea000383ffff */
[----:B------:R-:W-:Y:S05]  /*10360*/  BRA `(.L_x_331) ;  /* 0xffffffbc00c07947 */ /* 0x000fea000383ffff */
.L_x_222:
[----:B0-----:R-:W-:-:S04]  /*10370*/  IMAD.U32 R3, RZ, RZ, UR38 ;  /* 0x00000026ff037e24 */ /* 0x001fc8000f8e00ff */
[----:B------:R0:W3:Y:S03]  /*10380*/  SYNCS.PHASECHK.TRANS64.TRYWAIT P0, [R3+URZ+0x32460], R2 ;  /* 0x03246002030075a7 */ /* 0x0000e6000800017f */
[----:B---3--:R-:W-:Y:S05]  /*10390*/  @!P0 NANOSLEEP.SYNCS 0x989680 ;  /* 0x009896800000895d */ /* 0x008fea0003900000 */
[----:B------:R-:W3:Y:S02]  /*103a0*/  @!P0 SYNCS.PHASECHK.TRANS64 P0, [R3+URZ+0x32460], R2 ;  /* 0x03246002030085a7 */ /* 0x000ee4000800007f */
[----:B---3--:R-:W-:Y:S05]  /*103b0*/  @!P0 BRA `(.L_x_222) ;  /* 0xfffffffc00ec8947 */ /* 0x008fea000383ffff */
[----:B------:R-:W-:Y:S05]  /*103c0*/  BRA `(.L_x_332) ;  /* 0xffffffbc00cc7947 */ /* 0x000fea000383ffff */
.L_x_234:
[----:B-1----:R-:W-:-:S04]  /*103d0*/  IMAD.U32 R3, RZ, RZ, UR38 ;  /* 0x00000026ff037e24 */ /* 0x002fc8000f8e00ff */
[----:B------:R1:W3:Y:S03]  /*103e0*/  SYNCS.PHASECHK.TRANS64.TRYWAIT P0, [R3+URZ+0x32448], R2 ;  /* 0x03244802030075a7 */ /* 0x0002e6000800017f */
[----:B---3--:R-:W-:Y:S05]  /*103f0*/  @!P0 NANOSLEEP.SYNCS 0x989680 ;  /* 0x009896800000895d */ /* 0x008fea0003900000 */
[----:B------:R-:W3:Y:S02]  /*10400*/  @!P0 SYNCS.PHASECHK.TRANS64 P0, [R3+URZ+0x32448], R2 ;  /* 0x03244802030085a7 */ /* 0x000ee4000800007f */
[----:B---3--:R-:W-:Y:S05]  /*10410*/  @!P0 BRA `(.L_x_234) ;  /* 0xfffffffc00ec8947 */ /* 0x008fea000383ffff */
[----:B------:R-:W-:Y:S05]  /*10420*/  BRA `(.L_x_333) ;  /* 0xffffffc400cc7947 */ /* 0x000fea000383ffff */
.L_x_239:
[----:B01----:R-:W-:-:S04]  /*10430*/  IMAD.U32 R3, RZ, RZ, UR38 ;  /* 0x00000026ff037e24 */ /* 0x003fc8000f8e00ff */
[----:B------:R0:W1:Y:S03]  /*10440*/  SYNCS.PHASECHK.TRANS64.TRYWAIT P0, [R3+URZ+0x32468], R2 ;  /* 0x03246802030075a7 */ /* 0x000066000800017f */
[----:B-1----:R-:W-:Y:S05]  /*10450*/  @!P0 NANOSLEEP.SYNCS 0x989680 ;  /* 0x009896800000895d */ /* 0x002fea0003900000 */
[----:B------:R-:W1:Y:S02]  /*10460*/  @!P0 SYNCS.PHASECHK.TRANS64 P0, [R3+URZ+0x32468], R2 ;  /* 0x03246802030085a7 */ /* 0x000e64000800007f */
[----:B-1----:R-:W-:Y:S05]  /*10470*/  @!P0 BRA `(.L_x_239) ;  /* 0xfffffffc00ec8947 */ /* 0x002fea000383ffff */
[----:B------:R-:W-:Y:S05]  /*10480*/  BRA `(.L_x_334) ;  /* 0xffffffc8002c7947 */ /* 0x000fea000383ffff */
.L_x_250:
[----:B-1----:R-:W-:-:S04]  /*10490*/  MOV R3, UR38 ;  /* 0x0000002600037c02 */ /* 0x002fc80008000f00 */
[----:B------:R1:W3:Y:S03]  /*104a0*/  SYNCS.PHASECHK.TRANS64.TRYWAIT P0, [R3+URZ+0x32440], R2 ;  /* 0x03244002030075a7 */ /* 0x0002e6000800017f */
[----:B---3--:R-:W-:Y:S05]  /*104b0*/  @!P0 NANOSLEEP.SYNCS 0x989680 ;  /* 0x009896800000895d */ /* 0x008fea0003900000 */
[----:B------:R-:W3:Y:S02]  /*104c0*/  @!P0 SYNCS.PHASECHK.TRANS64 P0, [R3+URZ+0x32440], R2 ;  /* 0x03244002030085a7 */ /* 0x000ee4000800007f */
[----:B---3--:R-:W-:Y:S05]  /*104d0*/  @!P0 BRA `(.L_x_250) ;  /* 0xfffffffc00ec8947 */ /* 0x008fea000383ffff */
[----:B------:R-:W-:Y:S05]  /*104e0*/  BRA `(.L_x_335) ;  /* 0xffffffcc00ac7947 */ /* 0x000fea000383ffff */
.L_x_255:
[----:B01----:R-:W-:-:S04]  /*104f0*/  IMAD.U32 R3, RZ, RZ, UR38 ;  /* 0x00000026ff037e24 */ /* 0x003fc8000f8e00ff */
[----:B------:R0:W1:Y:S03]  /*10500*/  SYNCS.PHASECHK.TRANS64.TRYWAIT P0, [R3+URZ+0x32460], R2 ;  /* 0x03246002030075a7 */ /* 0x000066000800017f */
[----:B-1----:R-:W-:Y:S05]  /*10510*/  @!P0 NANOSLEEP.SYNCS 0x989680 ;  /* 0x009896800000895d */ /* 0x002fea0003900000 */
[----:B------:R-:W1:Y:S02]  /*10520*/  @!P0 SYNCS.PHASECHK.TRANS64 P0, [R3+URZ+0x32460], R2 ;  /* 0x03246002030085a7 */ /* 0x000e64000800007f */
[----:B-1----:R-:W-:Y:S05]  /*10530*/  @!P0 BRA `(.L_x_255) ;  /* 0xfffffffc00ec8947 */ /* 0x002fea000383ffff */
[----:B------:R-:W-:Y:S05]  /*10540*/  BRA `(.L_x_336) ;  /* 0xffffffd000107947 */ /* 0x000fea000383ffff */
.L_x_267:
[----:B-1----:R-:W-:-:S04]  /*10550*/  IMAD.U32 R3, RZ, RZ, UR38 ;  /* 0x00000026ff037e24 */ /* 0x002fc8000f8e00ff */
[----:B------:R1:W3:Y:S03]  /*10560*/  SYNCS.PHASECHK.TRANS64.TRYWAIT P0, [R3+URZ+0x32448], R2 ;  /* 0x03244802030075a7 */ /* 0x0002e6000800017f */
[----:B---3--:R-:W-:Y:S05]  /*10570*/  @!P0 NANOSLEEP.SYNCS 0x989680 ;  /* 0x009896800000895d */ /* 0x008fea0003900000 */
[----:B------:R-:W3:Y:S02]  /*10580*/  @!P0 SYNCS.PHASECHK.TRANS64 P0, [R3+URZ+0x32448], R2 ;  /* 0x03244802030085a7 */ /* 0x000ee4000800007f */
[----:B---3--:R-:W-:Y:S05]  /*10590*/  @!P0 BRA `(.L_x_267) ;  /* 0xfffffffc00ec8947 */ /* 0x008fea000383ffff */
[----:B------:R-:W-:Y:S05]  /*105a0*/  BRA `(.L_x_337) ;  /* 0xffffffd400987947 */ /* 0x000fea000383ffff */
.L_x_272:
[----:B-1----:R-:W-:-:S04]  /*105b0*/  IMAD.U32 R3, RZ, RZ, UR38 ;  /* 0x00000026ff037e24 */ /* 0x002fc8000f8e00ff */
[----:B------:R1:W3:Y:S03]  /*105c0*/  SYNCS.PHASECHK.TRANS64.TRYWAIT P0, [R3+URZ+0x32468], R2 ;  /* 0x03246802030075a7 */ /* 0x0002e6000800017f */
[----:B---3--:R-:W-:Y:S05]  /*105d0*/  @!P0 NANOSLEEP.SYNCS 0x989680 ;  /* 0x009896800000895d */ /* 0x008fea0003900000 */
[----:B------:R-:W3:Y:S02]  /*105e0*/  @!P0 SYNCS.PHASECHK.TRANS64 P0, [R3+URZ+0x32468], R2 ;  /* 0x03246802030085a7 */ /* 0x000ee4000800007f */
[----:B---3--:R-:W-:Y:S05]  /*105f0*/  @!P0 BRA `(.L_x_272) ;  /* 0xfffffffc00ec8947 */ /* 0x008fea000383ffff */
[----:B------:R-:W-:Y:S05]  /*10600*/  BRA `(.L_x_338) ;  /* 0xffffffd400fc7947 */ /* 0x000fea000383ffff */
.L_x_279:
[----:B0-----:R0:W1:Y:S02]  /*10610*/  SYNCS.PHASECHK.TRANS64.TRYWAIT P0, [R2+URZ+0x32420], R7 ;  /* 0x03242007020075a7 */ /* 0x001064000800017f */
[----:B-1----:R-:W-:Y:S05]  /*10620*/  @!P0 NANOSLEEP.SYNCS 0x989680 ;  /* 0x009896800000895d */ /* 0x002fea0003900000 */
[----:B------:R-:W1:Y:S02]  /*10630*/  @!P0 SYNCS.PHASECHK.TRANS64 P0, [R2+URZ+0x32420], R7 ;  /* 0x03242007020085a7 */ /* 0x000e64000800007f */
[----:B-1----:R-:W-:Y:S05]  /*10640*/  @!P0 BRA `(.L_x_279) ;  /* 0xfffffffc00f08947 */ /* 0x002fea000383ffff */
[----:B------:R-:W-:Y:S05]  /*10650*/  BRA `(.L_x_339) ;  /* 0xffffffdc00187947 */ /* 0x000fea000383ffff */
.L_x_280:
[----:B------:R-:W1:Y:S01]  /*10660*/  S2R R3, SR_TID.X ;  /* 0x0000000000037919 */ /* 0x000e620000002100 */
[----:B------:R-:W-:Y:S01]  /*10670*/  BSSY B0, `(.L_x_340) ;  /* 0x000000a000007945 */ /* 0x000fe20003800000 */
[----:B------:R-:W-:Y:S02]  /*10680*/  IMAD.MOV.U32 R12, RZ, RZ, RZ ;  /* 0x000000ffff0c7224 */ /* 0x000fe400078e00ff */
[----:B------:R-:W-:Y:S02]  /*10690*/  IMAD.MOV.U32 R11, RZ, RZ, 0x1f ;  /* 0x0000001fff0b7424 */ /* 0x000fe400078e00ff */
[----:B------:R-:W-:Y:S01]  /*106a0*/  IMAD.MOV.U32 R15, RZ, RZ, -0x1 ;  /* 0xffffffffff0f7424 */ /* 0x000fe200078e00ff */
[----:B-1----:R-:W-:-:S04]  /*106b0*/  SHF.R.U32.HI R3, RZ, 0x5, R3 ;  /* 0x00000005ff037819 */ /* 0x002fc80000011603 */
[----:B------:R-:W-:-:S05]  /*106c0*/  LOP3.LUT R3, R3, 0x3, RZ, 0xc0, !PT ;  /* 0x0000000303037812 */ /* 0x000fca00078ec0ff */
[----:B------:R-:W-:-:S07]  /*106d0*/  IMAD.MOV.U32 R13, RZ, RZ, R3 ;  /* 0x000000ffff0d7224 */ /* 0x000fce00078e0003 */
[----:B0-2---:R-:W-:Y:S05]  /*106e0*/  WARPSYNC.COLLECTIVE R15, `(.L_x_341) ;  /* 0x000000000f087348 */ /* 0x005fea0003c00000 */
[----:B--2---:R1:W2:Y:S02]  /*106f0*/  SHFL.IDX P6, R14, R13, R12, R11 ;  /* 0x0000000c0d0e7389 */ /* 0x0042a400000c000b */
[----:B012---:R-:W-:Y:S01]  /*10700*/  ENDCOLLECTIVE ;  /* 0x000000000000791b */ /* 0x007fe20003800000 */
.L_x_341:
[----:B------:R-:W-:Y:S05]  /*10710*/  BSYNC B0 ;  /* 0x0000000000007941 */ /* 0x000fea0003800000 */
.L_x_340:
[----:B------:R-:W-:Y:S05]  /*10720*/  BRA `(.L_x_342) ;  /* 0xffffffd800fc7947 */ /* 0x000fea000383ffff */
.L_x_281:
[----:B------:R-:W-:Y:S01]  /*10730*/  BSSY B0, `(.L_x_343) ;  /* 0x0000006000007945 */ /* 0x000fe20003800000 */
[----:B------:R-:W-:-:S07]  /*10740*/  IMAD.MOV.U32 R15, RZ, RZ, -0x1 ;  /* 0xffffffffff0f7424 */ /* 0x000fce00078e00ff */
[----:B01----:R-:W-:Y:S05]  /*10750*/  WARPSYNC.COLLECTIVE R15, `(.L_x_344) ;  /* 0x000000000f0c7348 */ /* 0x003fea0003c00000 */
[----:B------:R-:W-:Y:S02]  /*10760*/  ELECT P6, UR62, PT ;  /* 0x00000000003e782f */ /* 0x000fe400038c0000 */
[----:B------:R-:W-:Y:S01]  /*10770*/  MOV R14, UR62 ;  /* 0x0000003e000e7c02 */ /* 0x000fe20008000f00 */
[----:B01----:R-:W-:Y:S10]  /*10780*/  ENDCOLLECTIVE ;  /* 0x000000000000791b */ /* 0x003ff40003800000 */
.L_x_344:
[----:B------:R-:W-:Y:S05]  /*10790*/  BSYNC B0 ;  /* 0x0000000000007941 */ /* 0x000fea0003800000 */
.L_x_343:
[----:B------:R-:W-:Y:S05]  /*107a0*/  BRA `(.L_x_345) ;  /* 0xffffffd800f07947 */ /* 0x000fea000383ffff */
.L_x_283:
[----:B0-----:R0:W1:Y:S02]  /*107b0*/  SYNCS.PHASECHK.TRANS64.TRYWAIT P0, [R7+URZ], R4 ;  /* 0x00000004070075a7 */ /* 0x001064000800017f */
[----:B-1----:R-:W-:Y:S05]  /*107c0*/  @!P0 NANOSLEEP.SYNCS 0x989680 ;  /* 0x009896800000895d */ /* 0x002fea0003900000 */
[----:B------:R-:W1:Y:S02]  /*107d0*/  @!P0 SYNCS.PHASECHK.TRANS64 P0, [R7+URZ], R4 ;  /* 0x00000004070085a7 */ /* 0x000e64000800007f */
[----:B-1----:R-:W-:Y:S05]  /*107e0*/  @!P0 BRA `(.L_x_283) ;  /* 0xfffffffc00f08947 */ /* 0x002fea000383ffff */
[----:B------:R-:W-:Y:S05]  /*107f0*/  BRA `(.L_x_346) ;  /* 0xffffffdc002c7947 */ /* 0x000fea000383ffff */
.L_x_284:
[----:B-1----:R1:W2:Y:S02]  /*10800*/  SYNCS.PHASECHK.TRANS64.TRYWAIT P0, [R5+URZ], R0 ;  /* 0x00000000050075a7 */ /* 0x0022a4000800017f */
[----:B--2---:R-:W-:Y:S05]  /*10810*/  @!P0 NANOSLEEP.SYNCS 0x989680 ;  /* 0x009896800000895d */ /* 0x004fea0003900000 */
[----:B------:R-:W2:Y:S02]  /*10820*/  @!P0 SYNCS.PHASECHK.TRANS64 P0, [R5+URZ], R0 ;  /* 0x00000000050085a7 */ /* 0x000ea4000800007f */
[----:B--2---:R-:W-:Y:S05]  /*10830*/  @!P0 BRA `(.L_x_284) ;  /* 0xfffffffc00f08947 */ /* 0x004fea000383ffff */
[----:B------:R-:W-:Y:S05]  /*10840*/  BRA `(.L_x_347) ;  /* 0xffffffdc00207947 */ /* 0x000fea000383ffff */
.L_x_286:
[----:B-1----:R1:W2:Y:S02]  /*10850*/  SYNCS.PHASECHK.TRANS64.TRYWAIT P0, [R5+URZ], R4 ;  /* 0x00000004050075a7 */ /* 0x0022a4000800017f */
[----:B--2---:R-:W-:Y:S05]  /*10860*/  @!P0 NANOSLEEP.SYNCS 0x989680 ;  /* 0x009896800000895d */ /* 0x004fea0003900000 */
[----:B------:R-:W2:Y:S02]  /*10870*/  @!P0 SYNCS.PHASECHK.TRANS64 P0, [R5+URZ], R4 ;  /* 0x00000004050085a7 */ /* 0x000ea4000800007f */
[----:B--2---:R-:W-:Y:S05]  /*10880*/  @!P0 BRA `(.L_x_286) ;  /* 0xfffffffc00f08947 */ /* 0x004fea000383ffff */
[----:B------:R-:W-:Y:S05]  /*10890*/  BRA `(.L_x_348) ;  /* 0xffffffdc00247947 */ /* 0x000fea000383ffff */
.L_x_349:
        /* <DEDUP_REMOVED lines=14> */
.L_x_6129:


//--------------------- .text._ZN7cutlass13device_kernelIN5flash11enable_sm90INS1_16FlashAttnFwdSm90INS1_25CollectiveMainloopFwdSm90ILi2EN4cute5tupleIJNS5_1CILi1EEES8_S8_EEENS6_IJNS7_ILi128EEENS7_ILi96EEENS7_ILi64EEEEEELi256ENS_6half_tEfNS_4arch4Sm90ELb0ELb0ELb1ELb1ELb0ELb0ELb0ELb1ELb0ELb1ELb1ELb0EEENS1_21CollectiveEpilogueFwdINS6_IJSA_NS7_ILi256EEESB_EEES9_SE_SG_Li256ELb1ELb1ELb1ELb0EEENS1_36VarlenDynamicPersistentTileSchedulerILi128ELi96ELi256ELi128ELb1ELb1ELb1ELb0ELb1ELb1EEEEEEEEEvNT_6ParamsE --------------------------
	.section	.text._ZN7cutlass13device_kernelIN5flash11enable_sm90INS1_16FlashAttnFwdSm90INS1_25CollectiveMainloopFwdSm90ILi2EN4cute5tupleIJNS5_1CILi1EEES8_S8_EEENS6_IJNS7_ILi128EEENS7_ILi96EEENS7_ILi64EEEEEELi256ENS_6half_tEfNS_4arch4Sm90ELb0ELb0ELb1ELb1ELb0ELb0ELb0ELb1ELb0ELb1ELb1ELb0EEENS1_21CollectiveEpilogueFwdINS6_IJSA_NS7_ILi256EEESB_EEES9_SE_SG_Li256ELb1ELb1ELb1ELb0EEENS1_36VarlenDynamicPersistentTileSchedulerILi128ELi96ELi256ELi128ELb1ELb1ELb1ELb0ELb1ELb1EEEEEEEEEvNT_6ParamsE,"ax",@progbits
	.align	128
.text._ZN7cutlass13device_kernelIN5flash11enable_sm90INS1_16FlashAttnFwdSm90INS1_25CollectiveMainloopFwdSm90ILi2EN4cute5tupleIJNS5_1CILi1EEES8_S8_EEENS6_IJNS7_ILi128EEENS7_ILi96EEENS7_ILi64EEEEEELi256ENS_6half_tEfNS_4arch4Sm90ELb0ELb0ELb1ELb1ELb0ELb0ELb0ELb1ELb0ELb1ELb1ELb0EEENS1_21CollectiveEpilogueFwdINS6_IJSA_NS7_ILi256EEESB_EEES9_SE_SG_Li256ELb1ELb1ELb1ELb0EEENS1_36VarlenDynamicPersistentTileSchedulerILi128ELi96ELi256ELi128ELb1ELb1ELb1ELb0ELb1ELb1EEEEEEEEEvNT_6ParamsE:
        .type           _ZN7cutlass13device_kernelIN5flash11enable_sm90INS1_16FlashAttnFwdSm90INS1_25CollectiveMainloopFwdSm90ILi2EN4cute5tupleIJNS5_1CILi1EEES8_S8_EEENS6_IJNS7_ILi128EEENS7_ILi96EEENS7_ILi64EEEEEELi256ENS_6half_tEfNS_4arch4Sm90ELb0ELb0ELb1ELb1ELb0ELb0ELb0ELb1ELb0ELb1ELb1ELb0EEENS1_21CollectiveEpilogueFwdINS6_IJSA_NS7_ILi256EEESB_EEES9_SE_SG_Li256ELb1ELb1ELb1ELb0EEENS1_36VarlenDynamicPersistentTileSchedulerILi128ELi96ELi256ELi128ELb1ELb1ELb1ELb0ELb1ELb1EEEEEEEEEvNT_6ParamsE,@function
        .size           _ZN7cutlass13device_kernelIN5flash11enable_sm90INS1_16FlashAttnFwdSm90INS1_25CollectiveMainloopFwdSm90ILi2EN4cute5tupleIJNS5_1CILi1EEES8_S8_EEENS6_IJNS7_ILi128EEENS7_ILi96EEENS7_ILi64EEEEEELi256ENS_6half_tEfNS_4arch4Sm90ELb0ELb0ELb1ELb1ELb0ELb0ELb0ELb1ELb0ELb1ELb1ELb0EEENS1_21CollectiveEpilogueFwdINS6_IJSA_NS7_ILi256EEESB_EEES9_SE_SG_Li256ELb1ELb1ELb1ELb0EEENS1_36VarlenDynamicPersistentTileSchedulerILi128ELi96ELi256ELi128ELb1ELb1ELb1ELb0ELb1ELb1EEEEEEEEEvNT_6ParamsE,(.L_x_6130 - _ZN7cutlass13device_kernelIN5flash11enable_sm90INS1_16FlashAttnFwdSm90INS1_25CollectiveMainloopFwdSm90ILi2EN4cute5tupleIJNS5_1CILi1EEES8_S8_EEENS6_IJNS7_ILi128EEENS7_ILi96EEENS7_ILi64EEEEEELi256ENS_6half_tEfNS_4arch4Sm90ELb0ELb0ELb1ELb1ELb0ELb0ELb0ELb1ELb0ELb1ELb1ELb0EEENS1_21CollectiveEpilogueFwdINS6_IJSA_NS7_ILi256EEESB_EEES9_SE_SG_Li256ELb1ELb1ELb1ELb0EEENS1_36VarlenDynamicPersistentTileSchedulerILi128ELi96ELi256ELi128ELb1ELb1ELb1ELb0ELb1ELb1EEEEEEEEEvNT_6ParamsE)
        .other          _ZN7cutlass13device_kernelIN5flash11enable_sm90INS1_16FlashAttnFwdSm90INS1_25CollectiveMainloopFwdSm90ILi2EN4cute5tupleIJNS5_1CILi1EEES8_S8_EEENS6_IJNS7_ILi128EEENS7_ILi96EEENS7_ILi64EEEEEELi256ENS_6half_tEfNS_4arch4Sm90ELb0ELb0ELb1ELb1ELb0ELb0ELb0ELb1ELb0ELb1ELb1ELb0EEENS1_21CollectiveEpilogueFwdINS6_IJSA_NS7_ILi256EEESB_EEES9_SE_SG_Li256ELb1ELb1ELb1ELb0EEENS1_36VarlenDynamicPersistentTileSchedulerILi128ELi96ELi256ELi128ELb1ELb1ELb1ELb0ELb1ELb1EEEEEEEEEvNT_6ParamsE,@"STO_CUDA_ENTRY STV_DEFAULT"
_ZN7cutlass13device_kernelIN5flash11enable_sm90INS1_16FlashAttnFwdSm90INS1_25CollectiveMainloopFwdSm90ILi2EN4cute5tupleIJNS5_1CILi1EEES8_S8_EEENS6_IJNS7_ILi128EEENS7_ILi96EEENS7_ILi64EEEEEELi256ENS_6half_tEfNS_4arch4Sm90ELb0ELb0ELb1ELb1ELb0ELb0ELb0ELb1ELb0ELb1ELb1ELb0EEENS1_21CollectiveEpilogueFwdINS6_IJSA_NS7_ILi256EEESB_EEES9_SE_SG_Li256ELb1ELb1ELb1ELb0EEENS1_36VarlenDynamicPersistentTileSchedulerILi128ELi96ELi256ELi128ELb1ELb1ELb1ELb0ELb1ELb1EEEEEEEEEvNT_6ParamsE:
        /* <DEDUP_REMOVED lines=18> */
.L_x_351:
[----:B------:R-:W-:Y:S05]  /*0120*/  BSYNC B0 ;  /* 0x0000000000007941 */ /* 0x000fea0003800000 */
.L_x_350:
        /* <DEDUP_REMOVED lines=41> */
.L_x_352:
        /* <DEDUP_REMOVED lines=22> */
.L_x_353:
        /* <DEDUP_REMOVED lines=18> */
.L_x_354:
        /* <DEDUP_REMOVED lines=22> */
.L_x_355:
        /* <DEDUP_REMOVED lines=22> */
.L_x_356:
[----:B------:R-:W-:Y:S01]  /*0900*/  PLOP3.LUT P0, PT, PT, PT, UP0, 0x80, 0x0 ;  /* 0x000000000000781c */ /* 0x000fe20003f0f008 */
[----:B------:R-:W-:Y:S01]  /*0910*/  UMOV UR36, 0x1 ;  /* 0x0000000100247882 */ /* 0x000fe20000000000 */
[----:B------:R-:W-:Y:S01]  /*0920*/  NOP ;  /* 0x0000000000007918 */ /* 0x000fe20000000000 */
[----:B------:R-:W-:Y:S01]  /*0930*/  USEL UR36, UR36, 0x2, !UP0 ;  /* 0x0000000224247887 */ /* 0x000fe2000c000000 */
[----:B------:R-:W-:Y:S01]  /*0940*/  ULDC.64 UR40, c[0x0][0x208] ;  /* 0x0000820000287ab9 */ /* 0x000fe20000000a00 */
[----:B012-4-:R-:W-:Y:S08]  /*0950*/  BAR.SYNC.DEFER_BLOCKING 0x0 ;  /* 0x0000000000007b1d */ /* 0x017ff00000010000 */
[----:B------:R-:W-:Y:S05]  /*0960*/  @!P0 BRA `(.L_x_357) ;  /* 0x000000a800e88947 */ /* 0x000fea0003800000 */
.L_x_358:
[----:B------:R-:W-:-:S08]  /*0970*/  NOP ;  /* 0x0000000000007918 */ /* 0x000fd00000000000 */
[----:B------:R-:W0:Y:S02]  /*0980*/  USETMAXREG.TRY_ALLOC.CTAPOOL UP0, 0xf0 ;  /* 0x000000f0000079c8 */ /* 0x000e240008000600 */
[----:B0-----:R-:W-:-:S13]  /*0990*/  PLOP3.LUT P0, PT, PT, PT, UP0, 0x80, 0x0 ;  /* 0x000000000000781c */ /* 0x001fda0003f0f008 */
[----:B------:R-:W-:Y:S05]  /*09a0*/  @!P0 BRA `(.L_x_358) ;  /* 0xfffffffc00f08947 */ /* 0x000fea000383ffff */
[----:B------:R-:W-:Y:S01]  /*09b0*/  SHF.R.U32.HI R0, RZ, 0x7, R6 ;  /* 0x00000007ff007819 */ /* 0x000fe20000011606 */
[----:B------:R-:W0:Y:S08]  /*09c0*/  S2UR UR5, SR_CgaCtaId ;  /* 0x00000000000579c3 */ /* 0x000e300000008800 */
[----:B------:R-:W-:Y:S06]  /*09d0*/  BAR.ARV 0x8, 0x180 ;  /* 0x0206000000007b1d */ /* 0x000fec0000002000 */
[----:B------:R-:W-:Y:S01]  /*09e0*/  ISETP.NE.AND P0, PT, R0, 0x1, PT ;  /* 0x000000010000780c */ /* 0x000fe20003f05270 */
[----:B------:R-:W-:-:S12]  /*09f0*/  UMOV UR4, 0x400 ;  /* 0x0000040000047882 */ /* 0x000fd80000000000 */
[----:B------:R-:W-:Y:S06]  /*0a00*/  @!P0 BAR.ARV 0x9, 0x100 ;  /* 0x0244000000008b1d */ /* 0x000fec0000002000 */
[----:B0-----:R-:W-:Y:S02]  /*0a10*/  ULEA UR4, UR5, UR4, 0x18 ;  /* 0x0000000405047291 */ /* 0x001fe4000f8ec03f */
[----:B------:R-:W-:Y:S07]  /*0a20*/  BAR.SYNC.DEFER_BLOCKING 0x5, 0x180 ;  /* 0x0146000000007b1d */ /* 0x000fee0000010000 */
[----:B------:R-:W0:Y:S01]  /*0a30*/  LDS.128 R8, [UR4+0x228d0] ;  /* 0x0228d004ff087984 */ /* 0x000e220008000c00 */
[----:B------:R-:W-:Y:S01]  /*0a40*/  ULDC UR4, c[0x0][0xc3c] ;  /* 0x00030f0000047ab9 */ /* 0x000fe20000000800 */
[----:B------:R-:W-:Y:S06]  /*0a50*/  BAR.ARV 0x4, 0x180 ;  /* 0x0106000000007b1d */ /* 0x000fec0000002000 */
[----:B0-----:R-:W-:-:S13]  /*0a60*/  ISETP.GE.AND P0, PT, R11, UR4, PT ;  /* 0x000000040b007c0c */ /* 0x001fda000bf06270 */
[----:B------:R-:W-:Y:S05]  /*0a70*/  @P0 EXIT ;  /* 0x000000000000094d */ /* 0x000fea0003800000 */
[----:B------:R-:W-:Y:S01]  /*0a80*/  VIADD R6, R6, 0xffffff80 ;  /* 0xffffff8006067836 */ /* 0x000fe20000000000 */
[----:B------:R-:W-:Y:S01]  /*0a90*/  R2UR UR5, R9 ;  /* 0x00000000090572ca */ /* 0x000fe200000e0000 */
[----:B------:R-:W-:Y:S01]  /*0aa0*/  ULOP3.LUT UR49, UR36, 0x1, URZ, 0xfc, !UPT ;  /* 0x0000000124317892 */ /* 0x000fe2000f8efc3f */
[----:B------:R-:W-:Y:S01]  /*0ab0*/  R2UR UR6, R10 ;  /* 0x000000000a0672ca */ /* 0x000fe200000e0000 */
[----:B------:R-:W-:Y:S01]  /*0ac0*/  UMOV UR48, URZ ;  /* 0x0000003f00307c82 */ /* 0x000fe20008000000 */
[----:B------:R-:W-:Y:S01]  /*0ad0*/  SHF.R.S32.HI R3, RZ, 0x1f, R6 ;  /* 0x0000001fff037819 */ /* 0x000fe20000011406 */
[----:B------:R-:W-:Y:S01]  /*0ae0*/  UMOV UR47, URZ ;  /* 0x0000003f002f7c82 */ /* 0x000fe20008000000 */
[----:B------:R-:W-:Y:S01]  /*0af0*/  R2UR UR7, R11 ;  /* 0x000000000b0772ca */ /* 0x000fe200000e0000 */
[----:B------:R-:W-:Y:S01]  /*0b00*/  UMOV UR37, URZ ;  /* 0x0000003f00257c82 */ /* 0x000fe20008000000 */
[CC--:B------:R-:W-:Y:S02]  /*0b10*/  LEA.HI R0, R3.reuse, R6.reuse, RZ, 0x7 ;  /* 0x0000000603007211 */ /* 0x0c0fe400078f38ff */
[----:B------:R-:W-:-:S02]  /*0b20*/  LEA.HI R2, R3, R6, RZ, 0x5 ;  /* 0x0000000603027211 */ /* 0x000fc400078f28ff */
[----:B------:R-:W-:Y:S02]  /*0b30*/  LOP3.LUT R5, R0, 0xffffff80, RZ, 0xc0, !PT ;  /* 0xffffff8000057812 */ /* 0x000fe400078ec0ff */
[CC--:B------:R-:W-:Y:S01]  /*0b40*/  LEA.HI R4, R3.reuse, R6.reuse, RZ, 0x2 ;  /* 0x0000000603047211 */ /* 0x0c0fe200078f10ff */
[----:B------:R-:W-:Y:S01]  /*0b50*/  IMAD.SHL.U32 R7, R2, 0x20, RZ ;  /* 0x0000002002077824 */ /* 0x000fe200078e00ff */
[----:B------:R-:W-:Y:S01]  /*0b60*/  LEA.HI R3, R3, R6, RZ, 0x4 ;  /* 0x0000000603037211 */ /* 0x000fe200078f20ff */
[----:B------:R-:W-:Y:S01]  /*0b70*/  IMAD.IADD R222, R6, 0x1, -R5 ;  /* 0x0000000106de7824 */ /* 0x000fe200078e0a05 */
[----:B------:R-:W-:Y:S02]  /*0b80*/  LOP3.LUT R13, R4, 0xfffffffc, RZ, 0xc0, !PT ;  /* 0xfffffffc040d7812 */ /* 0x000fe400078ec0ff */
[----:B------:R-:W-:Y:S02]  /*0b90*/  SHF.R.S32.HI R2, RZ, 0x4, R3 ;  /* 0x00000004ff027819 */ /* 0x000fe40000011403 */
[----:B------:R-:W-:Y:S01]  /*0ba0*/  SHF.R.S32.HI R9, RZ, 0x1f, R222 ;  /* 0x0000001fff097819 */ /* 0x000fe200000114de */
[----:B------:R-:W-:Y:S01]  /*0bb0*/  IMAD.IADD R13, R6, 0x1, -R13 ;  /* 0x00000001060d7824 */ /* 0x000fe200078e0a0d */
[----:B------:R-:W-:-:S02]  /*0bc0*/  LOP3.LUT R5, R3, 0x3fffff0, RZ, 0xc0, !PT ;  /* 0x03fffff003057812 */ /* 0x000fc400078ec0ff */
[----:B------:R-:W-:Y:S02]  /*0bd0*/  LEA.HI R8, R9, R222, RZ, 0x2 ;  /* 0x000000de09087211 */ /* 0x000fe400078f10ff */
[----:B------:R-:W-:Y:S01]  /*0be0*/  LEA.HI R4, R3, R2, RZ, 0x1 ;  /* 0x0000000203047211 */ /* 0x000fe200078f08ff */
[----:B------:R-:W-:Y:S01]  /*0bf0*/  IMAD.IADD R5, R6, 0x1, -R5 ;  /* 0x0000000106057824 */ /* 0x000fe200078e0a05 */
[--C-:B------:R-:W-:Y:S02]  /*0c00*/  SHF.R.S32.HI R10, RZ, 0x2, R8.reuse ;  /* 0x00000002ff0a7819 */ /* 0x100fe40000011408 */
[----:B------:R-:W-:Y:S02]  /*0c10*/  SHF.R.S32.HI R11, RZ, 0x1f, R8 ;  /* 0x0000001fff0b7819 */ /* 0x000fe40000011408 */
[----:B------:R-:W-:Y:S02]  /*0c20*/  SHF.R.S32.HI R3, RZ, 0x7, R0 ;  /* 0x00000007ff037819 */ /* 0x000fe40000011400 */
[----:B------:R-:W-:-:S02]  /*0c30*/  LEA.HI R11, R11, R10, RZ, 0x3 ;  /* 0x0000000a0b0b7211 */ /* 0x000fc400078f18ff */
[----:B------:R-:W-:Y:S02]  /*0c40*/  LOP3.LUT R6, R7, 0xfffffc00, RZ, 0xc0, !PT ;  /* 0xfffffc0007067812 */ /* 0x000fe400078ec0ff */
[----:B------:R-:W-:Y:S02]  /*0c50*/  LOP3.LUT R7, R4, 0x1ffffffe, RZ, 0xc0, !PT ;  /* 0x1ffffffe04077812 */ /* 0x000fe400078ec0ff */
[----:B------:R-:W-:Y:S01]  /*0c60*/  LOP3.LUT R11, R11, 0xfffffff8, RZ, 0xc0, !PT ;  /* 0xfffffff80b0b7812 */ /* 0x000fe200078ec0ff */
[----:B------:R-:W-:Y:S01]  /*0c70*/  IMAD R6, R5, 0x40, R6 ;  /* 0x0000004005067824 */ /* 0x000fe200078e0206 */
[----:B------:R-:W-:Y:S01]  /*0c80*/  LEA.HI R0, R0, R3, RZ, 0x1 ;  /* 0x0000000300007211 */ /* 0x000fe200078f08ff */
[----:B------:R-:W-:Y:S01]  /*0c90*/  IMAD.IADD R7, R2, 0x1, -R7 ;  /* 0x0000000102077824 */ /* 0x000fe200078e0a07 */
[----:B------:R-:W-:Y:S01]  /*0ca0*/  LEA.HI R9, R9, R222, RZ, 0x5 ;  /* 0x000000de09097211 */ /* 0x000fe200078f28ff */
[----:B------:R-:W-:Y:S01]  /*0cb0*/  IMAD.IADD R10, R10, 0x1, -R11 ;  /* 0x000000010a0a7824 */ /* 0x000fe200078e0a0b */
[----:B------:R-:W-:-:S02]  /*0cc0*/  LOP3.LUT R0, R0, 0x3fffffe, RZ, 0xc0, !PT ;  /* 0x03fffffe00007812 */ /* 0x000fc400078ec0ff */
[----:B------:R-:W-:Y:S02]  /*0cd0*/  SHF.R.S32.HI R9, RZ, 0x5, R9 ;  /* 0x00000005ff097819 */ /* 0x000fe40000011409 */
[----:B------:R-:W-:Y:S01]  /*0ce0*/  LEA.HI R2, R13, R13, RZ, 0x1 ;  /* 0x0000000d0d027211 */ /* 0x000fe200078f08ff */
[----:B------:R-:W-:Y:S01]  /*0cf0*/  IMAD.IADD R0, R3, 0x1, -R0 ;  /* 0x0000000103007824 */ /* 0x000fe200078e0a00 */
[----:B------:R-:W-:Y:S01]  /*0d00*/  LOP3.LUT R5, R8, 0x7ffffffc, RZ, 0xc0, !PT ;  /* 0x7ffffffc08057812 */ /* 0x000fe200078ec0ff */
[----:B------:R-:W-:Y:S01]  /*0d10*/  IMAD R9, R9, 0x10, R10 ;  /* 0x0000001009097824 */ /* 0x000fe200078e020a */
[----:B------:R-:W-:Y:S01]  /*0d20*/  LOP3.LUT R2, R2, 0x1ffffffe, RZ, 0xc0, !PT ;  /* 0x1ffffffe02027812 */ /* 0x000fe200078ec0ff */
[----:B------:R-:W-:Y:S02]  /*0d30*/  IMAD R3, R7, 0x8, R6 ;  /* 0x0000000807037824 */ /* 0x000fe400078e0206 */
[----:B------:R-:W-:Y:S02]  /*0d40*/  IMAD R0, R0, 0x40, R9 ;  /* 0x0000004000007824 */ /* 0x000fe400078e0209 */
[----:B------:R-:W-:Y:S01]  /*0d50*/  IMAD.IADD R13, R13, 0x1, -R2 ;  /* 0x000000010d0d7824 */ /* 0x000fe200078e0a02 */
[----:B------:R-:W-:Y:S01]  /*0d60*/  STL [R1+0x38], R3 ;  /* 0x0000380301007387 */ /* 0x000fe20000100800 */
[----:B------:R-:W-:-:S03]  /*0d70*/  IMAD.IADD R5, R222, 0x1, -R5 ;  /* 0x00000001de057824 */ /* 0x000fc600078e0a05 */
[----:B------:R0:W-:Y:S01]  /*0d80*/  STL [R1+0x30], R0 ;  /* 0x0000300001007387 */ /* 0x0001e20000100800 */
[----:B------:R-:W-:-:S04]  /*0d90*/  IMAD.SHL.U32 R2, R5, 0x2, RZ ;  /* 0x0000000205027824 */ /* 0x000fc800078e00ff */
[C---:B------:R-:W-:Y:S02]  /*0da0*/  VIADD R221, R2.reuse, 0x8 ;  /* 0x0000000802dd7836 */ /* 0x040fe40000000000 */
[C---:B------:R-:W-:Y:S02]  /*0db0*/  VIADD R220, R2.reuse, 0x10 ;  /* 0x0000001002dc7836 */ /* 0x040fe40000000000 */
[C---:B------:R-:W-:Y:S01]  /*0dc0*/  VIADD R219, R2.reuse, 0x18 ;  /* 0x0000001802db7836 */ /* 0x040fe20000000000 */
[----:B------:R-:W-:Y:S01]  /*0dd0*/  SHF.R.S32.HI R5, RZ, 0x1f, R221 ;  /* 0x0000001fff057819 */ /* 0x000fe200000114dd */
[----:B0-----:R-:W-:Y:S01]  /*0de0*/  IMAD R0, R13, 0x8, R0 ;  /* 0x000000080d007824 */ /* 0x001fe200078e0200 */
[----:B------:R-:W-:Y:S01]  /*0df0*/  SHF.R.S32.HI R4, RZ, 0x1f, R220 ;  /* 0x0000001fff047819 */ /* 0x000fe200000114dc */
[C---:B------:R-:W-:Y:S01]  /*0e00*/  VIADD R218, R2.reuse, 0x20 ;  /* 0x0000002002da7836 */ /* 0x040fe20000000000 */
[----:B------:R-:W-:Y:S01]  /*0e10*/  SHF.R.S32.HI R3, RZ, 0x1f, R219 ;  /* 0x0000001fff037819 */ /* 0x000fe200000114db */
[C---:B------:R-:W-:Y:S01]  /*0e20*/  VIADD R217, R2.reuse, 0x28 ;  /* 0x0000002802d97836 */ /* 0x040fe20000000000 */
[----:B------:R0:W-:Y:S01]  /*0e30*/  STL [R1+0x34], R0 ;  /* 0x0000340001007387 */ /* 0x0001e20000100800 */
[C---:B------:R-:W-:Y:S01]  /*0e40*/  VIADD R216, R2.reuse, 0x30 ;  /* 0x0000003002d87836 */ /* 0x040fe20000000000 */
[----:B------:R-:W-:Y:S01]  /*0e50*/  SHF.R.S32.HI R5, RZ, 0x1f, R218 ;  /* 0x0000001fff057819 */ /* 0x000fe200000114da */
        /* <DEDUP_REMOVED lines=42> */
[----:B------:R-:W-:Y:S01]  /*1100*/  VIADD R16, R2, 0xe0 ;  /* 0x000000e002107836 */ /* 0x000fe20000000000 */
[----:B------:R-:W-:-:S02]  /*1110*/  SHF.R.S32.HI R224, RZ, 0x1f, R18 ;  /* 0x0000001fffe07819 */ /* 0x000fc40000011412 */
[----:B0-----:R-:W-:-:S07]  /*1120*/  SHF.R.S32.HI R223, RZ, 0x1f, R17 ;  /* 0x0000001fffdf7819 */ /* 0x001fce0000011411 */
.L_x_404:
[----:B------:R-:W-:Y:S01]  /*1130*/  ULDC.64 UR8, c[0x0][0xc88] ;  /* 0x0003220000087ab9 */ /* 0x000fe20000000a00 */
[----:B------:R-:W-:Y:S01]  /*1140*/  ULDC.64 UR10, c[0x0][0xa20] ;  /* 0x00028800000a7ab9 */ /* 0x000fe20000000a00 */
[----:B------:R-:W-:Y:S01]  /*1150*/  UIMAD.WIDE UR8, UR7, 0x4, UR8 ;  /* 0x00000004070878a5 */ /* 0x000fe2000f8e0208 */
[----:B------:R-:W-:-:S05]  /*1160*/  ULDC UR4, c[0x0][0x424] ;  /* 0x0001090000047ab9 */ /* 0x000fca0000000800 */
[----:B012---:R-:W-:Y:S02]  /*1170*/  IMAD.U32 R4, RZ, RZ, UR8 ;  /* 0x00000008ff047e24 */ /* 0x007fe4000f8e00ff */
[----:B---3--:R-:W-:Y:S01]  /*1180*/  IMAD.U32 R5, RZ, RZ, UR9 ;  /* 0x00000009ff057e24 */ /* 0x008fe2000f8e00ff */
[----:B------:R-:W-:-:S04]  /*1190*/  ULDC.64 UR8, c[0x0][0xa28] ;  /* 0x00028a0000087ab9 */ /* 0x000fc80000000a00 */
[----:B------:R-:W2:Y:S01]  /*11a0*/  LDG.E R4, desc[UR40][R4.64] ;  /* 0x0000002804047981 */ /* 0x000ea2000c1e1900 */
[----:B------:R-:W-:Y:S02]  /*11b0*/  UISETP.NE.U32.AND UP0, UPT, UR8, URZ, UPT ;  /* 0x0000003f0800728c */ /* 0x000fe4000bf05070 */
[----:B------:R-:W-:Y:S02]  /*11c0*/  UISETP.NE.U32.AND UP1, UPT, UR10, URZ, UPT ;  /* 0x0000003f0a00728c */ /* 0x000fe4000bf25070 */
[----:B------:R-:W-:Y:S02]  /*11d0*/  UISETP.NE.AND.EX UP0, UPT, UR9, URZ, UPT, UP0 ;  /* 0x0000003f0900728c */ /* 0x000fe4000bf05300 */
[----:B------:R-:W-:-:S04]  /*11e0*/  UISETP.NE.AND.EX UP1, UPT, UR11, URZ, UPT, UP1 ;  /* 0x0000003f0b00728c */ /* 0x000fc8000bf25310 */
[----:B------:R-:W-:Y:S02]  /*11f0*/  PLOP3.LUT P0, PT, PT, PT, UP0, 0x80, 0x0 ;  /* 0x000000000000781c */ /* 0x000fe40003f0f008 */
[----:B------:R-:W-:Y:S02]  /*1200*/  PLOP3.LUT P1, PT, PT, PT, UP1, 0x80, 0x0 ;  /* 0x000000000000781c */ /* 0x000fe40003f2f018 */
[----:B--2---:R-:W-:-:S13]  /*1210*/  R2UR UR46, R4 ;  /* 0x00000000042e72ca */ /* 0x004fda00000e0000 */
[----:B------:R-:W-:Y:S02]  /*1220*/  USHF.R.S32.HI UR45, URZ, 0x1f, UR46 ;  /* 0x0000001f3f2d7899 */ /* 0x000fe4000801142e */
[----:B------:R-:W-:-:S04]  /*1230*/  @UP0 ULEA UR8, UP2, UR46, UR8, 0x2 ;  /* 0x000000082e080291 */ /* 0x000fc8000f84103f */
[----:B------:R-:W-:Y:S02]  /*1240*/  @UP0 ULEA.HI.X UR9, UR46, UR9, UR45, 0x2, UP2 ;  /* 0x000000092e090291 */ /* 0x000fe400090f142d */
[----:B------:R-:W-:Y:S01]  /*1250*/  @UP1 ULEA UR10, UP0, UR46, UR10, 0x2 ;  /* 0x0000000a2e0a1291 */ /* 0x000fe2000f80103f */
[----:B------:R-:W-:-:S03]  /*1260*/  IMAD.U32 R4, RZ, RZ, UR8 ;  /* 0x00000008ff047e24 */ /* 0x000fc6000f8e00ff */
[----:B------:R-:W-:Y:S01]  /*1270*/  @UP1 ULEA.HI.X UR11, UR46, UR11, UR45, 0x2, UP0 ;  /* 0x0000000b2e0b1291 */ /* 0x000fe200080f142d */
[----:B------:R-:W-:Y:S01]  /*1280*/  IMAD.U32 R5, RZ, RZ, UR9 ;  /* 0x00000009ff057e24 */ /* 0x000fe2000f8e00ff */
[----:B------:R-:W-:Y:S01]  /*1290*/  ULDC.64 UR8, c[0x0][0x418] ;  /* 0x0001060000087ab9 */ /* 0x000fe20000000a00 */
[----:B----4-:R-:W-:-:S03]  /*12a0*/  IMAD.U32 R6, RZ, RZ, UR10 ;  /* 0x0000000aff067e24 */ /* 0x010fc6000f8e00ff */
[----:B------:R-:W-:Y:S01]  /*12b0*/  IMAD.U32 R7, RZ, RZ, UR11 ;  /* 0x0000000bff077e24 */ /* 0x000fe2000f8e00ff */
[----:B------:R-:W2:Y:S04]  /*12c0*/  @P0 LDG.E R4, desc[UR40][R4.64] ;  /* 0x0000002804040981 */ /* 0x000ea8000c1e1900 */
[----:B------:R-:W3:Y:S01]  /*12d0*/  @P1 LDG.E R6, desc[UR40][R6.64] ;  /* 0x0000002806061981 */ /* 0x000ee2000c1e1900 */
[----:B------:R-:W-:Y:S01]  /*12e0*/  UISETP.NE.U32.AND UP0, UPT, UR8, URZ, UPT ;  /* 0x0000003f0800728c */ /* 0x000fe2000bf05070 */
[----:B------:R-:W-:Y:S01]  /*12f0*/  UMOV UR44, UR5 ;  /* 0x00000005002c7c82 */ /* 0x000fe20008000000 */
[----:B------:R-:W-:Y:S02]  /*1300*/  ULDC UR5, c[0x0][0x2f0] ;  /* 0x0000bc0000057ab9 */ /* 0x000fe40000000800 */
[----:B------:R-:W-:Y:S01]  /*1310*/  UISETP.NE.AND.EX UP0, UPT, UR9, URZ, UPT, UP0 ;  /* 0x0000003f0900728c */ /* 0x000fe2000bf05300 */
[----:B------:R-:W-:Y:S01]  /*1320*/  UMOV UR51, URZ ;  /* 0x0000003f00337c82 */ /* 0x000fe20008000000 */
[----:B------:R-:W-:-:S02]  /*1330*/  ULOP3.LUT UR43, UR6, 0xffff, URZ, 0xc0, !UPT ;  /* 0x0000ffff062b7892 */ /* 0x000fc4000f8ec03f */
[----:B------:R-:W-:Y:S02]  /*1340*/  USEL UR4, UR4, 0x1, UP0 ;  /* 0x0000000104047887 */ /* 0x000fe40008000000 */
[----:B------:R-:W-:Y:S02]  /*1350*/  ULOP3.LUT UR7, UR6, 0xff0000, URZ, 0xc0, !UPT ;  /* 0x00ff000006077892 */ /* 0x000fe4000f8ec03f */
[----:B------:R-:W-:Y:S02]  /*1360*/  UIMAD UR4, UR4, UR5, URZ ;  /* 0x00000005040472a4 */ /* 0x000fe4000f8e023f */
[----:B------:R-:W-:Y:S01]  /*1370*/  ULOP3.LUT UR6, UR6, 0xff000000, URZ, 0xc0, !UPT ;  /* 0xff00000006067892 */ /* 0x000fe2000f8ec03f */
[----:B--2---:R-:W-:-:S04]  /*1380*/  @P0 R2UR UR51, R4 ;  /* 0x00000000043302ca */ /* 0x004fc800000e0000 */
[----:B---3--:R-:W-:Y:S01]  /*1390*/  @P1 R2UR UR4, R6 ;  /* 0x00000000060412ca */ /* 0x008fe200000e0000 */
[----:B-----5:R-:W-:-:S14]  /*13a0*/  @P1 BRA `(.L_x_359) ;  /* 0x0000000000341947 */ /* 0x020fdc0003800000 */
[----:B------:R-:W-:Y:S02]  /*13b0*/  ULDC.64 UR8, c[0x0][0xa08] ;  /* 0x0002820000087ab9 */ /* 0x000fe40000000a00 */
[----:B------:R-:W-:-:S04]  /*13c0*/  ISETP.NE.U32.AND P0, PT, RZ, UR8, PT ;  /* 0x00000008ff007c0c */ /* 0x000fc8000bf05070 */
[----:B------:R-:W-:-:S13]  /*13d0*/  ISETP.NE.AND.EX P0, PT, RZ, UR9, PT, P0 ;  /* 0x00000009ff007c0c */ /* 0x000fda000bf05300 */
[----:B------:R-:W-:Y:S05]  /*13e0*/  @!P0 BRA `(.L_x_359) ;  /* 0x0000000000248947 */ /* 0x000fea0003800000 */
[----:B------:R-:W-:Y:S02]  /*13f0*/  ULDC.64 UR4, c[0x0][0xa08] ;  /* 0x0002820000047ab9 */ /* 0x000fe40000000a00 */
[----:B------:R-:W-:-:S06]  /*1400*/  UIMAD.WIDE UR4, UR46, 0x4, UR4 ;  /* 0x000000042e0478a5 */ /* 0x000fcc000f8e0204 */
[----:B------:R-:W-:Y:S02]  /*1410*/  IMAD.U32 R4, RZ, RZ, UR4 ;  /* 0x00000004ff047e24 */ /* 0x000fe4000f8e00ff */
[----:B------:R-:W-:-:S05]  /*1420*/  IMAD.U32 R5, RZ, RZ, UR5 ;  /* 0x00000005ff057e24 */ /* 0x000fca000f8e00ff */
[----:B------:R-:W2:Y:S04]  /*1430*/  LDG.E R3, desc[UR40][R4.64] ;  /* 0x0000002804037981 */ /* 0x000ea8000c1e1900 */
[----:B------:R-:W3:Y:S01]  /*1440*/  LDG.E R0, desc[UR40][R4.64+0x4] ;  /* 0x0000042804007981 */ /* 0x000ee2000c1e1900 */
[----:B--2---:R-:W-:Y:S02]  /*1450*/  R2UR UR4, R3 ;  /* 0x00000000030472ca */ /* 0x004fe400000e0000 */
[----:B---3--:R-:W-:-:S13]  /*1460*/  R2UR UR5, R0 ;  /* 0x00000000000572ca */ /* 0x008fda00000e0000 */
[----:B------:R-:W-:-:S12]  /*1470*/  UIADD3 UR4, -UR4, UR5, URZ ;  /* 0x0000000504047290 */ /* 0x000fd8000fffe13f */
.L_x_359:
[----:B------:R-:W-:Y:S02]  /*1480*/  UIADD3 UR51, -UR51, UR4, URZ ;  /* 0x0000000433337290 */ /* 0x000fe4000fffe13f */
[----:B------:R-:W-:Y:S02]  /*1490*/  USHF.R.U32.HI UR6, URZ, 0x8, UR6 ;  /* 0x000000083f067899 */ /* 0x000fe40008011606 */
[----:B------:R-:W-:Y:S02]  /*14a0*/  UISETP.GE.AND UP0, UPT, UR51, 0x1, UPT ;  /* 0x000000013300788c */ /* 0x000fe4000bf06270 */
[----:B------:R-:W-:Y:S02]  /*14b0*/  UIADD3 UR4, UR51, 0x5f, URZ ;  /* 0x0000005f33047890 */ /* 0x000fe4000fffe03f */
[----:B------:R-:W-:Y:S02]  /*14c0*/  ULEA.HI UR7, UR7, UR6, URZ, 0x10 ;  /* 0x0000000607077291 */ /* 0x000fe4000f8f803f */
[----:B------:R-:W-:Y:S01]  /*14d0*/  PLOP3.LUT P0, PT, PT, PT, UP0, 0x80, 0x0 ;  /* 0x000000000000781c */ /* 0x000fe20003f0f008 */
[----:B------:R-:W-:-:S02]  /*14e0*/  UIMAD.WIDE UR4, UR4, 0x2aaaaaab, URZ ;  /* 0x2aaaaaab040478a5 */ /* 0x000fc4000f8e023f */
[----:B------:R-:W-:Y:S02]  /*14f0*/  ULOP3.LUT UR42, UR7, 0xff, URZ, 0xc0, !UPT ;  /* 0x000000ff072a7892 */ /* 0x000fe4000f8ec03f */
[----:B------:R-:W-:Y:S02]  /*1500*/  USHF.R.U32.HI UR6, URZ, 0x1f, UR5 ;  /* 0x0000001f3f067899 */ /* 0x000fe40008011605 */
[----:B------:R-:W-:Y:S01]  /*1510*/  USHF.R.U32.HI UR39, URZ, 0x10, UR7 ;  /* 0x000000103f277899 */ /* 0x000fe20008011607 */
[----:B------:R-:W-:Y:S01]  /*1520*/  UMOV UR4, URZ ;  /* 0x0000003f00047c82 */ /* 0x000fe20008000000 */
[----:B------:R-:W-:-:S04]  /*1530*/  ULEA.HI.SX32 UR9, UR5, UR6, 0x1c ;  /* 0x0000000605097291 */ /* 0x000fc8000f8fe23f */
[----:B------:R-:W-:Y:S08]  /*1540*/  @!P0 BRA `(.L_x_360) ;  /* 0x0000000000908947 */ /* 0x000ff00003800000 */
[----:B------:R-:W-:Y:S01]  /*1550*/  UISETP.NE.AND UP0, UPT, UR39, URZ, UPT ;  /* 0x0000003f2700728c */ /* 0x000fe2000bf05270 */
[----:B------:R-:W-:-:S03]  /*1560*/  ULDC UR4, c[0x0][0x9f0] ;  /* 0x00027c0000047ab9 */ /* 0x000fc60000000800 */
[----:B------:R-:W-:-:S03]  /*1570*/  USEL UR10, UR39, UR4, UP0 ;  /* 0x00000004270a7287 */ /* 0x000fc60008000000 */
[----:B------:R-:W-:Y:S01]  /*1580*/  UMOV UR4, URZ ;  /* 0x0000003f00047c82 */ /* 0x000fe20008000000 */
[----:B------:R-:W-:Y:S02]  /*1590*/  UIADD3 UR6, UR9, -0x1, UR10 ;  /* 0xffffffff09067890 */ /* 0x000fe4000fffe00a */
[----:B------:R-:W-:-:S04]  /*15a0*/  IMAD.U32 R4, RZ, RZ, UR10 ;  /* 0x0000000aff047e24 */ /* 0x000fc8000f8e00ff */
[----:B------:R-:W-:Y:S01]  /*15b0*/  IMAD.U32 R5, RZ, RZ, UR6 ;  /* 0x00000006ff057e24 */ /* 0x000fe2000f8e00ff */
[-C--:B------:R-:W-:Y:S01]  /*15c0*/  IABS R0, R4.reuse ;  /* 0x0000000400007213 */ /* 0x080fe20000000000 */
[----:B------:R-:W-:Y:S01]  /*15d0*/  ULOP3.LUT UR6, UR6, UR10, URZ, 0x3c, !UPT ;  /* 0x0000000a06067292 */ /* 0x000fe2000f8e3c3f */
[----:B------:R-:W-:Y:S02]  /*15e0*/  IABS R6, R4 ;  /* 0x0000000400067213 */ /* 0x000fe40000000000 */
[----:B------:R-:W-:Y:S02]  /*15f0*/  R2UR UR11, R0 ;  /* 0x00000000000b72ca */ /* 0x000fe400000e0000 */
[----:B------:R-:W-:-:S05]  /*1600*/  IABS R5, R5 ;  /* 0x0000000500057213 */ /* 0x000fca0000000000 */
[----:B------:R-:W-:-:S05]  /*1610*/  IMAD.MOV.U32 R4, RZ, RZ, R5 ;  /* 0x000000ffff047224 */ /* 0x000fca00078e0005 */
[----:B------:R-:W-:Y:S01]  /*1620*/  R2UR UR8, R4 ;  /* 0x00000000040872ca */ /* 0x000fe200000e0000 */
        /* <DEDUP_REMOVED lines=22> */
.L_x_360:
[----:B------:R-:W-:Y:S01]  /*1790*/  UIMAD UR38, UR42, UR4, URZ ;  /* 0x000000042a2672a4 */ /* 0x000fe2000f8e023f */
[----:B------:R-:W-:Y:S01]  /*17a0*/  IMAD.U32 R0, RZ, RZ, UR9 ;  /* 0x00000009ff007e24 */ /* 0x000fe2000f8e00ff */
[----:B------:R-:W-:Y:S01]  /*17b0*/  PLOP3.LUT P0, PT, PT, PT, PT, 0x80, 0x0 ;  /* 0x000000000000781c */ /* 0x000fe20003f0f070 */
[----:B------:R-:W-:Y:S01]  /*17c0*/  IMAD.U32 R3, RZ, RZ, UR4 ;  /* 0x00000004ff037e24 */ /* 0x000fe2000f8e00ff */
[----:B------:R-:W-:Y:S01]  /*17d0*/  CS2R R150, SRZ ;  /* 0x0000000000967805 */ /* 0x000fe2000001ff00 */
[----:B------:R-:W-:Y:S01]  /*17e0*/  IMAD.MOV.U32 R6, RZ, RZ, RZ ;  /* 0x000000ffff067224 */ /* 0x000fe200078e00ff */
[----:B------:R-:W-:Y:S01]  /*17f0*/  CS2R R148, SRZ ;  /* 0x0000000000947805 */ /* 0x000fe2000001ff00 */
[----:B------:R-:W-:Y:S01]  /*1800*/  IMAD.MOV.U32 R5, RZ, RZ, RZ ;  /* 0x000000ffff057224 */ /* 0x000fe200078e00ff */
[----:B------:R-:W-:Y:S02]  /*1810*/  VIADDMNMX R0, R3, UR38, R0, PT ;  /* 0x0000002603007c46 */ /* 0x000fe4000b800100 */
[----:B------:R-:W-:-:S02]  /*1820*/  CS2R R146, SRZ ;  /* 0x0000000000927805 */ /* 0x000fc4000001ff00 */
[----:B------:R-:W-:Y:S02]  /*1830*/  CS2R R144, SRZ ;  /* 0x0000000000907805 */ /* 0x000fe4000001ff00 */
[----:B------:R-:W-:Y:S02]  /*1840*/  CS2R R142, SRZ ;  /* 0x00000000008e7805 */ /* 0x000fe4000001ff00 */
[----:B------:R-:W-:Y:S02]  /*1850*/  R2UR UR50, R0 ;  /* 0x00000000003272ca */ /* 0x000fe400000e0000 */
        /* <DEDUP_REMOVED lines=11> */
[----:B------:R-:W-:Y:S01]  /*1910*/  CS2R R118, SRZ ;  /* 0x0000000000767805 */ /* 0x000fe2000001ff00 */
[----:B------:R-:W-:Y:S01]  /*1920*/  UISETP.GT.AND UP0, UPT, UR50, UR38, UPT ;  /* 0x000000263200728c */ /* 0x000fe2000bf04270 */
[----:B------:R-:W-:Y:S02]  /*1930*/  CS2R R116, SRZ ;  /* 0x0000000000747805 */ /* 0x000fe4000001ff00 */
[----:B------:R-:W-:Y:S02]  /*1940*/  CS2R R114, SRZ ;  /* 0x0000000000727805 */ /* 0x000fe4000001ff00 */
[----:B------:R-:W-:-:S02]  /*1950*/  CS2R R112, SRZ ;  /* 0x0000000000707805 */ /* 0x000fc4000001ff00 */
[----:B------:R-:W-:Y:S02]  /*1960*/  CS2R R110, SRZ ;  /* 0x00000000006e7805 */ /* 0x000fe4000001ff00 */
[----:B------:R-:W-:Y:S02]  /*1970*/  CS2R R108, SRZ ;  /* 0x00000000006c7805 */ /* 0x000fe4000001ff00 */
[----:B------:R-:W-:Y:S02]  /*1980*/  PLOP3.LUT P1, PT, PT, PT, UP0, 0x80, 0x0 ;  /* 0x000000000000781c */ /* 0x000fe40003f2f008 */
        /* <DEDUP_REMOVED lines=42> */
[----:B------:R-:W-:Y:S06]  /*1c30*/  @!P1 BRA `(.L_x_361) ;  /* 0x0000005000449947 */ /* 0x000fec0003800000 */
[----:B------:R-:W0:Y:S01]  /*1c40*/  S2R R0, SR_TID.X ;  /* 0x0000000000007919 */ /* 0x000e220000002100 */
[----:B------:R-:W1:Y:S01]  /*1c50*/  S2UR UR7, SR_CgaCtaId ;  /* 0x00000000000779c3 */ /* 0x000e620000008800 */
[----:B------:R-:W-:Y:S02]  /*1c60*/  UMOV UR6, 0x400 ;  /* 0x0000040000067882 */ /* 0x000fe40000000000 */
[----:B-1----:R-:W-:-:S04]  /*1c70*/  ULEA UR6, UR7, UR6, 0x18 ;  /* 0x0000000607067291 */ /* 0x002fc8000f8ec03f */
[----:B------:R-:W-:Y:S01]  /*1c80*/  UIADD3 UR6, UR6, 0x18400, URZ ;  /* 0x0001840006067890 */ /* 0x000fe2000fffe03f */
[----:B0-----:R-:W-:-:S03]  /*1c90*/  VIADD R0, R0, 0xffffff80 ;  /* 0xffffff8000007836 */ /* 0x001fc60000000000 */
[----:B------:R-:W-:Y:S02]  /*1ca0*/  ULOP3.LUT UP0, URZ, UR6, 0x1bf, URZ, 0xc0, !UPT ;  /* 0x000001bf063f7892 */ /* 0x000fe4000f80c03f */
[----:B------:R-:W-:-:S04]  /*1cb0*/  SHF.R.S32.HI R3, RZ, 0x1f, R0 ;  /* 0x0000001fff037819 */ /* 0x000fc80000011400 */
[----:B------:R-:W-:Y:S02]  /*1cc0*/  PLOP3.LUT P0, PT, PT, PT, UP0, 0x80, 0x0 ;  /* 0x000000000000781c */ /* 0x000fe40003f0f008 */
[----:B------:R-:W-:-:S04]  /*1cd0*/  LEA.HI R3, R3, R0, RZ, 0x7 ;  /* 0x0000000003037211 */ /* 0x000fc800078f38ff */
[----:B------:R-:W-:-:S06]  /*1ce0*/  SHF.R.S32.HI R3, RZ, 0x7, R3 ;  /* 0x00000007ff037819 */ /* 0x000fcc0000011403 */
[----:B------:R-:W0:Y:S02]  /*1cf0*/  SHFL.IDX PT, R3, R3, RZ, 0x1f ;  /* 0x00001fff03037589 */ /* 0x000e2400000e0000 */
[----:B0-----:R-:W-:-:S13]  /*1d00*/  R2UR UR4, R3 ;  /* 0x00000000030472ca */ /* 0x001fda00000e0000 */
        /* <DEDUP_REMOVED lines=23> */
.L_x_362:
[----:B------:R-:W0:Y:S01]  /*1e80*/  S2R R3, SR_CgaCtaId ;  /* 0x0000000000037919 */ /* 0x000e220000008800 */
[----:B------:R-:W-:Y:S01]  /*1e90*/  ULEA.HI UR4, UR48, UR48, URZ, 0x1 ;  /* 0x0000003030047291 */ /* 0x000fe2000f8f083f */
[----:B------:R-:W-:Y:S01]  /*1ea0*/  MOV R6, 0x400 ;  /* 0x0000040000067802 */ /* 0x000fe20000000f00 */
[----:B------:R-:W1:Y:S02]  /*1eb0*/  S2R R20, SR_TID.X ;  /* 0x0000000000147919 */ /* 0x000e640000002100 */
[----:B------:R-:W-:-:S04]  /*1ec0*/  ULOP3.LUT UR4, UR4, 0xfffffffe, URZ, 0xc0, !UPT ;  /* 0xfffffffe04047892 */ /* 0x000fc8000f8ec03f */
[----:B------:R-:W-:-:S06]  /*1ed0*/  UIADD3 UR4, UR48, -UR4, URZ ;  /* 0x8000000430047290 */ /* 0x000fcc000fffe03f */
[----:B------:R-:W-:Y:S01]  /*1ee0*/  IMAD.U32 R0, RZ, RZ, UR4 ;  /* 0x00000004ff007e24 */ /* 0x000fe2000f8e00ff */
[----:B0-----:R-:W-:-:S04]  /*1ef0*/  LEA R6, R3, R6, 0x18 ;  /* 0x0000000603067211 */ /* 0x001fc800078ec0ff */
[----:B------:R-:W-:Y:S02]  /*1f00*/  SHF.L.U32 R3, R0, 0x1f, RZ ;  /* 0x0000001f00037819 */ /* 0x000fe400000006ff */
[----:B-1----:R-:W-:Y:S02]  /*1f10*/  SHF.R.U32.HI R20, RZ, 0x7, R20 ;  /* 0x00000007ff147819 */ /* 0x002fe40000011614 */
[----:B------:R-:W0:Y:S03]  /*1f20*/  SYNCS.PHASECHK.TRANS64.TRYWAIT P0, [R6+URZ+0x22800], R3 ;  /* 0x02280003060075a7 */ /* 0x000e26000800017f */
[----:B------:R-:W-:Y:S01]  /*1f30*/  VIADD R7, R20, 0x8 ;  /* 0x0000000814077836 */ /* 0x000fe20000000000 */
[----:B0-----:R-:W-:Y:S06]  /*1f40*/  @!P0 BRA `(.L_x_363) ;  /* 0x000000f800a48947 */ /* 0x001fec0003800000 */
.L_x_527:
[----:B------:R-:W-:Y:S01]  /*1f50*/  IMAD.U32 R0, RZ, RZ, UR49 ;  /* 0x00000031ff007e24 */ /* 0x000fe2000f8e00ff */
[----:B------:R-:W-:Y:S05]  /*1f60*/  WARPSYNC.ALL ;  /* 0x0000000000007948 */ /* 0x000fea0003800000 */
[----:B------:R1:W-:Y:S01]  /*1f70*/  BAR.SYNC.DEFER_BLOCKING R7, 0x100 ;  /* 0x000400070000751d */ /* 0x0003e20000010000 */
[----:B------:R-:W-:-:S13]  /*1f80*/  ISETP.NE.AND P0, PT, R0, 0x3, PT ;  /* 0x000000030000780c */ /* 0x000fda0003f05270 */
[----:B-1----:R-:W-:Y:S05]  /*1f90*/  @!P0 BRA `(.L_x_364) ;  /* 0x0000000000048947 */ /* 0x002fea0003800000 */
[----:B------:R-:W-:Y:S01]  /*1fa0*/  BPT.TRAP 0x1 ;  /* 0x000000040000795c */ /* 0x000fe20000300000 */
.L_x_364:
[----:B------:R-:W-:Y:S01]  /*1fb0*/  R2UR UR22, R6 ;  /* 0x00000000061672ca */ /* 0x000fe200000e0000 */
[----:B------:R-:W-:-:S05]  /*1fc0*/  IMAD.U32 R8, RZ, RZ, UR47 ;  /* 0x0000002fff087e24 */ /* 0x000fca000f8e00ff */
[----:B------:R-:W-:-:S07]  /*1fd0*/  SHF.L.U32 R8, R8, 0x1f, RZ ;  /* 0x0000001f08087819 */ /* 0x000fce00000006ff */
[----:B------:R-:W-:-:S09]  /*1fe0*/  ULEA UR22, UR37, UR22, 0x3 ;  /* 0x0000001625167291 */ /* 0x000fd2000f8e183f */
[----:B------:R1:W2:Y:S01]  /*1ff0*/  SYNCS.PHASECHK.TRANS64.TRYWAIT P1, [UR22+0x22830], R8 ;  /* 0x02283008ff0075a7 */ /* 0x0002a20008020156 */
[----:B------:R-:W-:Y:S05]  /*2000*/  @!P0 BRA `(.L_x_365) ;  /* 0x0000000000048947 */ /* 0x000fea0003800000 */
[----:B------:R-:W-:Y:S01]  /*2010*/  BPT.TRAP 0x1 ;  /* 0x000000040000795c */ /* 0x000fe20000300000 */
.L_x_365:
[----:B--2---:R-:W-:Y:S05]  /*2020*/  @P1 BRA `(.L_x_366) ;  /* 0x0000000000081947 */ /* 0x004fea0003800000 */
[----:B------:R-:W2:Y:S02]  /*2030*/  SYNCS.PHASECHK.TRANS64.TRYWAIT P1, [UR22+0x22830], R8 ;  /* 0x02283008ff0075a7 */ /* 0x000ea40008020156 */
[----:B--2---:R-:W-:Y:S05]  /*2040*/  @!P1 BRA `(.L_x_367) ;  /* 0x000000f800789947 */ /* 0x004fea0003800000 */
.L_x_366:
[----:B------:R-:W-:Y:S01]  /*2050*/  R2UR UR4, R6 ;  /* 0x00000000060472ca */ /* 0x000fe200000e0000 */
[----:B------:R-:W-:Y:S01]  /*2060*/  ULOP3.LUT UR16, UR52, 0x10000, URZ, 0xfc, !UPT ;  /* 0x0001000034107892 */ /* 0x000fe2000f8efc3f */
[----:B------:R-:W-:Y:S01]  /*2070*/  WARPGROUP.ARRIVE ;  /* 0x00000000000079c5 */ /* 0x000fe20000000000 */
[----:B------:R-:W-:Y:S01]  /*2080*/  UMOV UR17, 0x40000040 ;  /* 0x4000004000117882 */ /* 0x000fe20000000000 */
[----:B------:R-:W-:Y:S01]  /*2090*/  UMOV UR19, 0x40000040 ;  /* 0x4000004000137882 */ /* 0x000fe20000000000 */
[----:B------:R-:W-:Y:S01]  /*20a0*/  UMOV UR5, 0x40000040 ;  /* 0x4000004000057882 */ /* 0x000fe20000000000 */
[----:B------:R-:W-:Y:S01]  /*20b0*/  UMOV UR7, 0x40000040 ;  /* 0x4000004000077882 */ /* 0x000fe20000000000 */
[----:B------:R-:W-:Y:S01]  /*20c0*/  UIADD3 UR8, UR16, 0x4, URZ ;  /* 0x0000000410087890 */ /* 0x000fe2000fffe03f */
[----:B------:R-:W-:Y:S01]  /*20d0*/  P2R R72, PR, RZ, 0x1 ;  /* 0x00000001ff487803 */ /* 0x000fe20000000000 */
[----:B------:R-:W-:Y:S01]  /*20e0*/  UMOV UR9, 0x40000040 ;  /* 0x4000004000097882 */ /* 0x000fe20000000000 */
[----:B------:R-:W-:Y:S01]  /*20f0*/  UMOV UR11, 0x40000040 ;  /* 0x40000040000b7882 */ /* 0x000fe20000000000 */
[----:B------:R-:W-:Y:S01]  /*2100*/  UIADD3 UR12, UR16, 0x6, URZ ;  /* 0x00000006100c7890 */ /* 0x000fe2000fffe03f */
[----:B------:R-:W2:Y:S01]  /*2110*/  S2R R73, SR_TID.X ;  /* 0x0000000000497919 */ /* 0x000ea20000002100 */
[----:B------:R-:W-:Y:S01]  /*2120*/  UIADD3 UR4, UR4, 0x1c400, URZ ;  /* 0x0001c40004047890 */ /* 0x000fe2000fffe03f */
[----:B------:R-:W-:Y:S01]  /*2130*/  UMOV UR13, 0x40000040 ;  /* 0x40000040000d7882 */ /* 0x000fe20000000000 */
[----:B------:R-:W-:-:S02]  /*2140*/  UMOV UR15, 0x40000040 ;  /* 0x40000040000f7882 */ /* 0x000fc40000000000 */
[----:B------:R-:W-:Y:S02]  /*2150*/  USHF.R.U32.HI UR4, URZ, 0x4, UR4 ;  /* 0x000000043f047899 */ /* 0x000fe40008011604 */
[----:B------:R-:W-:Y:S02]  /*2160*/  UIMAD UR51, UR50, -0x60, UR51 ;  /* 0xffffffa0323378a4 */ /* 0x000fe4000f8e0233 */
[----:B------:R-:W-:-:S04]  /*2170*/  ULOP3.LUT UR4, UR4, 0x3fff, URZ, 0xc0, !UPT ;  /* 0x00003fff04047892 */ /* 0x000fc8000f8ec03f */
[----:B------:R-:W-:Y:S01]  /*2180*/  ULOP3.LUT UR20, UR4, 0x10000, URZ, 0xfc, !UPT ;  /* 0x0001000004147892 */ /* 0x000fe2000f8efc3f */
[----:B0-----:R-:W-:Y:S01]  /*2190*/  IMAD.U32 R3, RZ, RZ, UR51 ;  /* 0x00000033ff037e24 */ /* 0x001fe2000f8e00ff */
[----:B------:R-:W-:Y:S02]  /*21a0*/  UIADD3 UR4, UR16, 0x2, URZ ;  /* 0x0000000210047890 */ /* 0x000fe4000fffe03f */
[----:B------:R-:W-:Y:S02]  /*21b0*/  UIMAD UR18, UR37, 0x300, UR20 ;  /* 0x00000300251278a4 */ /* 0x000fe4000f8e0214 */
[----:B------:R-:W-:Y:S02]  /*21c0*/  IADD3 R0, -R2, 0x60, R3 ;  /* 0x0000006002007810 */ /* 0x000fe40007ffe103 */
[----:B------:R-:W-:Y:S02]  /*21d0*/  UIADD3 UR6, UR18, 0x2, URZ ;  /* 0x0000000212067890 */ /* 0x000fe4000fffe03f */
[----:B------:R-:W-:Y:S01]  /*21e0*/  UIADD3 UR10, UR18, 0x4, URZ ;  /* 0x00000004120a7890 */ /* 0x000fe2000fffe03f */
[----:B------:R-:W-:Y:S01]  /*21f0*/  ISETP.GT.AND P6, PT, R0, RZ, PT ;  /* 0x000000ff0000720c */ /* 0x000fe20003fc4270 */
[----:B------:R-:W-:-:S02]  /*2200*/  UIADD3 UR14, UR18, 0x6, URZ ;  /* 0x00000006120e7890 */ /* 0x000fc4000fffe03f */
[----:B------:R-:W-:Y:S01]  /*2210*/  HGMMA.64x96x16.F32 R24, gdesc[UR16], RZ, !UPT, gsb0 ;  /* 0x01600000101879f0 */ /* 0x000fe2000c0008ff */
[C---:B------:R-:W-:Y:S02]  /*2220*/  ISETP.GT.AND P5, PT, R0.reuse, 0x1, PT ;  /* 0x000000010000780c */ /* 0x040fe40003fa4270 */
[C---:B------:R-:W-:Y:S02]  /*2230*/  ISETP.GT.AND P4, PT, R0.reuse, 0x8, PT ;  /* 0x000000080000780c */ /* 0x040fe40003f84270 */
[C---:B------:R-:W-:Y:S02]  /*2240*/  ISETP.GT.AND P3, PT, R0.reuse, 0x9, PT ;  /* 0x000000090000780c */ /* 0x040fe40003f64270 */
[C---:B------:R-:W-:Y:S02]  /*2250*/  ISETP.GT.AND P1, PT, R0.reuse, 0x10, PT ;  /* 0x000000100000780c */ /* 0x040fe40003f24270 */
[----:B------:R-:W-:Y:S02]  /*2260*/  ISETP.GT.AND P2, PT, R0, 0x11, PT ;  /* 0x000000110000780c */ /* 0x000fe40003f44270 */
[----:B--2---:R-:W-:Y:S01]  /*2270*/  LOP3.LUT R73, R73, 0x7f, RZ, 0xc0, !PT ;  /* 0x0000007f49497812 */ /* 0x004fe200078ec0ff */
[----:B------:R-:W-:-:S02]  /*2280*/  WARPGROUP.DEPBAR.LE gsb0, 0x0 ;  /* 0x00008000000079c5 */ /* 0x000fc40000010000 */
[----:B------:R-:W-:-:S06]  /*2290*/  WARPGROUP.ARRIVE ;  /* 0x00000000000079c5 */ /* 0x000fcc0000000000 */
[----:B------:R-:W-:Y:S01]  /*22a0*/  HGMMA.64x96x16.F32 R24, gdesc[UR4], R24, gsb0 ;  /* 0x01600000041879f0 */ /* 0x000fe20008000818 */
[----:B------:R-:W-:Y:S02]  /*22b0*/  ULDC UR6, c[0x0][0x9d8] ;  /* 0x0002760000067ab9 */ /* 0x000fe40000000800 */
[----:B------:R-:W-:Y:S02]  /*22c0*/  WARPGROUP.DEPBAR.LE gsb0, 0x0 ;  /* 0x00008000000079c5 */ /* 0x000fe40000010000 */
[----:B------:R-:W-:-:S06]  /*22d0*/  WARPGROUP.ARRIVE ;  /* 0x00000000000079c5 */ /* 0x000fcc0000000000 */
[----:B------:R-:W-:Y:S01]  /*22e0*/  HGMMA.64x96x16.F32 R24, gdesc[UR8], R24, gsb0 ;  /* 0x01600000081879f0 */ /* 0x000fe20008000818 */
[----:B------:R-:W-:Y:S02]  /*22f0*/  ULDC UR10, c[0x0][0x988] ;  /* 0x00026200000a7ab9 */ /* 0x000fe40000000800 */
        /* <DEDUP_REMOVED lines=18> */
[----:B------:R-:W-:Y:S01]  /*2420*/  MUFU.TANH R25, R25 ;  /* 0x0000001900197308 */ /* 0x000fe20000002400 */
        /* <DEDUP_REMOVED lines=8> */
[----:B0-----:R-:W-:Y:S01]  /*24b0*/  FSEL R3, R24, -INF , P6 ;  /* 0xff80000018037808 */ /* 0x001fe20003000000 */
        /* <DEDUP_REMOVED lines=32> */
[----:B------:R-:W-:-:S06]  /*26c0*/  FMUL.FTZ R71, R71, UR6 ;  /* 0x0000000647477c20 */ /* 0x000fcc0008410000 */
[----:B------:R0:W3:Y:S01]  /*26d0*/  MUFU.TANH R11, R34 ;  /* 0x00000022000b7308 */ /* 0x0000e20000002400 */
[----:B--2---:R-:W-:Y:S02]  /*26e0*/  FSEL R4, R4, -INF , P6 ;  /* 0xff80000004047808 */ /* 0x004fe40003000000 */
[----:B------:R-:W-:-:S05]  /*26f0*/  ISETP.GT.AND P6, PT, R0, 0x18, PT ;  /* 0x000000180000780c */ /* 0x000fca0003fc4270 */
[----:B------:R-:W2:Y:S01]  /*2700*/  MUFU.TANH R5, R27 ;  /* 0x0000001b00057308 */ /* 0x000ea20000002400 */
[----:B0-----:R-:W-:-:S04]  /*2710*/  FSEL R34, R25, -INF , P5 ;  /* 0xff80000019227808 */ /* 0x001fc80002800000 */
[----:B------:R-:W-:-:S03]  /*2720*/  FMNMX.FTZ R24, R3, R34, !PT ;  /* 0x0000002203187209 */ /* 0x000fc60007810000 */
[----:B------:R0:W4:Y:S01]  /*2730*/  MUFU.TANH R12, R35 ;  /* 0x00000023000c7308 */ /* 0x0001220000002400 */
[----:B---3--:R-:W-:Y:S02]  /*2740*/  FSEL R11, R11, -INF , P1 ;  /* 0xff8000000b0b7808 */ /* 0x008fe40000800000 */
[----:B------:R-:W-:-:S05]  /*2750*/  ISETP.GT.AND P1, PT, R0, 0x28, PT ;  /* 0x000000280000780c */ /* 0x000fca0003f24270 */
[----:B------:R-:W3:Y:S01]  /*2760*/  MUFU.TANH R36, R36 ;  /* 0x0000002400247308 */ /* 0x000ee20000002400 */
[----:B0-----:R-:W-:Y:S02]  /*2770*/  FSEL R35, R28, -INF , P4 ;  /* 0xff8000001c237808 */ /* 0x001fe40002000000 */
[----:B--2---:R-:W-:Y:S02]  /*2780*/  FSEL R5, R5, -INF , P5 ;  /* 0xff80000005057808 */ /* 0x004fe40002800000 */
[----:B------:R-:W-:Y:S02]  /*2790*/  FMNMX.FTZ R25, R35, R24, !PT ;  /* 0x0000001823197209 */ /* 0x000fe40007810000 */
[----:B------:R-:W-:Y:S01]  /*27a0*/  ISETP.GT.AND P5, PT, R0, 0x19, PT ;  /* 0x000000190000780c */ /* 0x000fe20003fa4270 */
[----:B------:R-:W0:Y:S01]  /*27b0*/  MUFU.TANH R9, R30 ;  /* 0x0000001e00097308 */ /* 0x000e220000002400 */
[----:B----4-:R-:W-:-:S07]  /*27c0*/  FSEL R12, R12, -INF , P2 ;  /* 0xff8000000c0c7808 */ /* 0x010fce0001000000 */
[----:B------:R-:W2:Y:S01]  /*27d0*/  MUFU.TANH R37, R37 ;  /* 0x0000002500257308 */ /* 0x000ea20000002400 */
[----:B---3--:R-:W-:-:S07]  /*27e0*/  FSEL R36, R36, -INF , P6 ;  /* 0xff80000024247808 */ /* 0x008fce0003000000 */
[----:B------:R3:W4:Y:S01]  /*27f0*/  MUFU.TANH R13, R38 ;  /* 0x00000026000d7308 */ /* 0x0007220000002400 */
[----:B0-----:R-:W-:Y:S02]  /*2800*/  FSEL R9, R9, -INF , P4 ;  /* 0xff80000009097808 */ /* 0x001fe40002000000 */
[----:B------:R-:W-:-:S05]  /*2810*/  ISETP.GT.AND P4, PT, R0, 0x20, PT ;  /* 0x000000200000780c */ /* 0x000fca0003f84270 */
[----:B------:R-:W0:Y:S01]  /*2820*/  MUFU.TANH R10, R31 ;  /* 0x0000001f000a7308 */ /* 0x000e220000002400 */
[----:B---3--:R-:W-:Y:S02]  /*2830*/  FSEL R38, R29, -INF , P3 ;  /* 0xff8000001d267808 */ /* 0x008fe40001800000 */
[----:B--2---:R-:W-:Y:S02]  /*2840*/  FSEL R37, R37, -INF , P5 ;  /* 0xff80000025257808 */ /* 0x004fe40002800000 */
[----:B------:R-:W-:-:S03]  /*2850*/  FMNMX.FTZ R25, R38, R25, !PT ;  /* 0x0000001926197209 */ /* 0x000fc60007810000 */
[----:B------:R-:W2:Y:S01]  /*2860*/  MUFU.TANH R40, R40 ;  /* 0x0000002800287308 */ /* 0x000ea20000002400 */
[----:B------:R-:W-:Y:S02]  /*2870*/  FMNMX.FTZ R24, R32, R25, !PT ;  /* 0x0000001920187209 */ /* 0x000fe40007810000 */
[----:B----4-:R-:W-:Y:S02]  /*2880*/  FSEL R13, R13, -INF , P6 ;  /* 0xff8000000d0d7808 */ /* 0x010fe40003000000 */
[----:B------:R-:W-:-:S03]  /*2890*/  ISETP.GT.AND P6, PT, R0, 0x30, PT ;  /* 0x000000300000780c */ /* 0x000fc60003fc4270 */
[----:B------:R3:W4:Y:S01]  /*28a0*/  MUFU.TANH R14, R39 ;  /* 0x00000027000e7308 */ /* 0x0007220000002400 */
[----:B0-----:R-:W-:Y:S02]  /*28b0*/  FSEL R10, R10, -INF , P3 ;  /* 0xff8000000a0a7808 */ /* 0x001fe40001800000 */
[----:B------:R-:W-:-:S05]  /*28c0*/  ISETP.GT.AND P3, PT, R0, 0x21, PT ;  /* 0x000000210000780c */ /* 0x000fca0003f64270 */
[----:B------:R-:W0:Y:S01]  /*28d0*/  MUFU.TANH R41, R41 ;  /* 0x0000002900297308 */ /* 0x000e220000002400 */
[----:B---3--:R-:W-:Y:S02]  /*28e0*/  FSEL R39, R33, -INF , P2 ;  /* 0xff80000021277808 */ /* 0x008fe40001000000 */
[----:B--2---:R-:W-:Y:S02]  /*28f0*/  FSEL R40, R40, -INF , P4 ;  /* 0xff80000028287808 */ /* 0x004fe40002000000 */
[----:B------:R-:W-:Y:S02]  /*2900*/  FMNMX.FTZ R25, R39, R24, !PT ;  /* 0x0000001827197209 */ /* 0x000fe40007810000 */
[----:B------:R-:W-:Y:S01]  /*2910*/  ISETP.GT.AND P2, PT, R0, 0x29, PT ;  /* 0x000000290000780c */ /* 0x000fe20003f44270 */
[----:B------:R-:W2:Y:S01]  /*2920*/  MUFU.TANH R44, R44 ;  /* 0x0000002c002c7308 */ /* 0x000ea20000002400 */
[----:B------:R-:W-:Y:S02]  /*2930*/  FMNMX.FTZ R24, R36, R25, !PT ;  /* 0x0000001924187209 */ /* 0x000fe40007810000 */
[----:B----4-:R-:W-:-:S02]  /*2940*/  FSEL R14, R14, -INF , P5 ;  /* 0xff8000000e0e7808 */ /* 0x010fc40002800000 */
[----:B------:R-:W-:Y:S02]  /*2950*/  FMNMX.FTZ R25, R37, R24, !PT ;  /* 0x0000001825197209 */ /* 0x000fe40007810000 */
[----:B------:R-:W-:Y:S01]  /*2960*/  ISETP.GT.AND P5, PT, R0, 0x31, PT ;  /* 0x000000310000780c */ /* 0x000fe20003fa4270 */
[----:B------:R-:W3:Y:S01]  /*2970*/  MUFU.TANH R45, R45 ;  /* 0x0000002d002d7308 */ /* 0x000ee20000002400 */
[----:B0-----:R-:W-:Y:S02]  /*2980*/  FSEL R41, R41, -INF , P3 ;  /* 0xff80000029297808 */ /* 0x001fe40001800000 */
[----:B------:R-:W-:-:S04]  /*2990*/  FMNMX.FTZ R24, R40, R25, !PT ;  /* 0x0000001928187209 */ /* 0x000fc80007810000 */
[----:B------:R-:W-:Y:S01]  /*29a0*/  FMNMX.FTZ R25, R41, R24, !PT ;  /* 0x0000001829197209 */ /* 0x000fe20007810000 */
[----:B------:R-:W0:Y:S01]  /*29b0*/  MUFU.TANH R48, R48 ;  /* 0x0000003000307308 */ /* 0x000e220000002400 */
[----:B--2---:R-:W-:-:S04]  /*29c0*/  FSEL R44, R44, -INF , P1 ;  /* 0xff8000002c2c7808 */ /* 0x004fc80000800000 */
[----:B------:R-:W-:-:S03]  /*29d0*/  FMNMX.FTZ R28, R44, R25, !PT ;  /* 0x000000192c1c7209 */ /* 0x000fc60007810000 */
[----:B------:R-:W2:Y:S01]  /*29e0*/  MUFU.TANH R15, R42 ;  /* 0x0000002a000f7308 */ /* 0x000ea20000002400 */
[----:B---3--:R-:W-:-:S04]  /*29f0*/  FSEL R45, R45, -INF , P2 ;  /* 0xff8000002d2d7808 */ /* 0x008fc80001000000 */
[----:B------:R-:W-:-:S03]  /*2a00*/  FMNMX.FTZ R25, R45, R28, !PT ;  /* 0x0000001c2d197209 */ /* 0x000fc60007810000 */
        /* <DEDUP_REMOVED lines=64> */
[----:B0-----:R-:W-:-:S04]  /*2e10*/  FSEL R69, R69, -INF , P1 ;  /* 0xff80000045457808 */ /* 0x001fc80000800000 */
[----:B------:R-:W-:-:S03]  /*2e20*/  FMNMX.FTZ R31, R69, R0, !PT ;  /* 0x00000000451f7209 */ /* 0x000fc60007810000 */
[----:B------:R-:W0:Y:S01]  /*2e30*/  MUFU.TANH R66, R66 ;  /* 0x0000004200427308 */ /* 0x000e220000002400 */
[----:B--2---:R-:W-:Y:S01]  /*2e40*/  FSEL R62, R62, -INF , P6 ;  /* 0xff8000003e3e7808 */ /* 0x004fe20003000000 */
[----:B------:R-:W2:Y:S06]  /*2e50*/  SHFL.BFLY PT, R0, R31, 0x2, 0x1f ;  /* 0x0c401f001f007f89 */ /* 0x000eac00000e0000 */
[----:B------:R-:W4:Y:S01]  /*2e60*/  MUFU.TANH R67, R67 ;  /* 0x0000004300437308 */ /* 0x000f220000002400 */
[----:B---3--:R-:W-:-:S07]  /*2e70*/  FSEL R63, R63, -INF , P5 ;  /* 0xff8000003f3f7808 */ /* 0x008fce0002800000 */
[----:B------:R-:W3:Y:S01]  /*2e80*/  MUFU.TANH R70, R70 ;  /* 0x0000004600467308 */ /* 0x000ee20000002400 */
[----:B0-----:R-:W-:-:S07]  /*2e90*/  FSEL R66, R66, -INF , P4 ;  /* 0xff80000042427808 */ /* 0x001fce0002000000 */
[----:B------:R-:W0:Y:S01]  /*2ea0*/  MUFU.TANH R71, R71 ;  /* 0x0000004700477308 */ /* 0x000e220000002400 */
[----:B----4-:R-:W-:Y:S02]  /*2eb0*/  FSEL R67, R67, -INF , P3 ;  /* 0xff80000043437808 */ /* 0x010fe40001800000 */
[----:B--2---:R-:W-:-:S05]  /*2ec0*/  FMNMX.FTZ R33, R31, R0, !PT ;  /* 0x000000001f217209 */ /* 0x004fca0007810000 */
[----:B------:R-:W2:Y:S01]  /*2ed0*/  SHFL.BFLY PT, R0, R33, 0x1, 0x1f ;  /* 0x0c201f0021007f89 */ /* 0x000ea200000e0000 */
[----:B---3--:R-:W-:Y:S02]  /*2ee0*/  FSEL R70, R70, -INF , P2 ;  /* 0xff80000046467808 */ /* 0x008fe40001000000 */
[----:B0-----:R-:W-:Y:S02]  /*2ef0*/  FSEL R71, R71, -INF , P1 ;  /* 0xff80000047477808 */ /* 0x001fe40000800000 */
[----:B--2---:R-:W-:-:S04]  /*2f00*/  FMNMX.FTZ R0, R33, R0, !PT ;  /* 0x0000000021007209 */ /* 0x004fc80007810000 */
        /* <DEDUP_REMOVED lines=11> */
[--C-:B------:R-:W-:Y:S01]  /*2fc0*/  FFMA.FTZ R31, R34, UR10, -R43.reuse ;  /* 0x0000000a221f7c23 */ /* 0x100fe2000801082b */
[----:B------:R-:W-:Y:S01]  /*2fd0*/  MUFU.EX2 R152, R152 ;  /* 0x0000009800987308 */ /* 0x000fe20000000800 */
        /* <DEDUP_REMOVED lines=12> */
[----:B------:R-:W-:Y:S01]  /*30a0*/  IMAD.U32 R40, RZ, RZ, UR22 ;  /* 0x00000016ff287e24 */ /* 0x000fe2000f8e00ff */
        /* <DEDUP_REMOVED lines=17> */
[----:B------:R-:W-:Y:S01]  /*31c0*/  FFMA.FTZ R43, R69, UR10, -R43 ;  /* 0x0000000a452b7c23 */ /* 0x000fe2000801082b */
[----:B------:R-:W-:Y:S02]  /*31d0*/  MUFU.EX2 R156, R156 ;  /* 0x0000009c009c7308 */ /* 0x000fe40000000800 */
[----:B------:R-:W-:-:S04]  /*31e0*/  FMNMX.FTZ R3, R25, R32, !PT ;  /* 0x0000002019037209 */ /* 0x000fc80007810000 */
[----:B------:R-:W-:Y:S02]  /*31f0*/  FMNMX.FTZ R32, R26, R3, !PT ;  /* 0x000000031a207209 */ /* 0x000fe40007810000 */
        /* <DEDUP_REMOVED lines=15> */
[----:B------:R-:W-:Y:S03]  /*32f0*/  MUFU.EX2 R44, R44 ;  /* 0x0000002c002c7308 */ /* 0x000fe60000000800 */
[----:B------:R-:W0:Y:S05]  /*3300*/  SHFL.BFLY PT, R3, R32, 0x2, 0x1f ;  /* 0x0c401f0020037f89 */ /* 0x000e2a00000e0000 */
[----:B------:R-:W2:Y:S08]  /*3310*/  MUFU.EX2 R45, R45 ;  /* 0x0000002d002d7308 */ /* 0x000eb00000000800 */
[----:B------:R-:W-:Y:S08]  /*3320*/  MUFU.EX2 R48, R48 ;  /* 0x0000003000307308 */ /* 0x000ff00000000800 */
[----:B------:R-:W3:Y:S01]  /*3330*/  MUFU.EX2 R49, R49 ;  /* 0x0000003100317308 */ /* 0x000ee20000000800 */
[----:B--2---:R-:W-:-:S02]  /*3340*/  F2FP.F16.F32.PACK_AB R162, R45, R44 ;  /* 0x0000002c2da2723e */ /* 0x004fc400000000ff */
[----:B0-----:R-:W-:-:S05]  /*3350*/  FMNMX.FTZ R34, R32, R3, !PT ;  /* 0x0000000320227209 */ /* 0x001fca0007810000 */
[----:B------:R-:W0:Y:S01]  /*3360*/  SHFL.BFLY PT, R3, R34, 0x1, 0x1f ;  /* 0x0c201f0022037f89 */ /* 0x000e2200000e0000 */
[----:B------:R-:W-:Y:S08]  /*3370*/  MUFU.EX2 R52, R52 ;  /* 0x0000003400347308 */ /* 0x000ff00000000800 */
[----:B------:R-:W2:Y:S01]  /*3380*/  MUFU.EX2 R53, R53 ;  /* 0x0000003500357308 */ /* 0x000ea20000000800 */
[----:B---3--:R-:W-:-:S07]  /*3390*/  F2FP.F16.F32.PACK_AB R164, R49, R48 ;  /* 0x0000003031a4723e */ /* 0x008fce00000000ff */
[----:B------:R-:W-:Y:S01]  /*33a0*/  MUFU.EX2 R56, R56 ;  /* 0x0000003800387308 */ /* 0x000fe20000000800 */
[----:B0-----:R-:W-:-:S07]  /*33b0*/  FMNMX.FTZ R3, R34, R3, !PT ;  /* 0x0000000322037209 */ /* 0x001fce0007810000 */
[----:B------:R-:W-:Y:S01]  /*33c0*/  MUFU.EX2 R57, R57 ;  /* 0x0000003900397308 */ /* 0x000fe20000000800 */
[----:B--2---:R-:W-:Y:S02]  /*33d0*/  F2FP.F16.F32.PACK_AB R166, R53, R52 ;  /* 0x0000003435a6723e */ /* 0x004fe400000000ff */
[C---:B------:R-:W-:Y:S01]  /*33e0*/  FSETP.NEU.FTZ.AND P1, PT, R3.reuse, -INF , PT ;  /* 0xff8000000300780b */ /* 0x040fe20003f3d000 */
[----:B------:R-:W-:-:S04]  /*33f0*/  FMUL.FTZ R32, R3, UR10 ;  /* 0x0000000a03207c20 */ /* 0x000fc80008410000 */
[----:B------:R-:W-:Y:S01]  /*3400*/  MUFU.EX2 R60, R60 ;  /* 0x0000003c003c7308 */ /* 0x000fe20000000800 */
[----:B------:R-:W-:Y:S02]  /*3410*/  FSEL R32, R32, RZ, P1 ;  /* 0x000000ff20207208 */ /* 0x000fe40000800000 */
[----:B------:R-:W-:Y:S02]  /*3420*/  ISETP.NE.AND P1, PT, R73, RZ, PT ;  /* 0x000000ff4900720c */ /* 0x000fe40003f25270 */
[----:B------:R-:W0:Y:S01]  /*3430*/  S2R R73, SR_TID.X ;  /* 0x0000000000497919 */ /* 0x000e220000002100 */
        /* <DEDUP_REMOVED lines=12> */
[----:B------:R2:W3:Y:S01]  /*3500*/  MUFU.EX2 R34, R5 ;  /* 0x0000000500227308 */ /* 0x0004e20000000800 */
[--C-:B------:R-:W-:Y:S01]  /*3510*/  FFMA.FTZ R24, R24, UR10, -R32.reuse ;  /* 0x0000000a18187c23 */ /* 0x100fe20008010820 */
[--C-:B------:R-:W-:Y:S01]  /*3520*/  FFMA.FTZ R25, R25, UR10, -R32.reuse ;  /* 0x0000000a19197c23 */ /* 0x100fe20008010820 */
[--C-:B------:R-:W-:Y:S01]  /*3530*/  FFMA.FTZ R26, R26, UR10, -R32.reuse ;  /* 0x0000000a1a1a7c23 */ /* 0x100fe20008010820 */
[--C-:B------:R-:W-:Y:S01]  /*3540*/  FFMA.FTZ R27, R27, UR10, -R32.reuse ;  /* 0x0000000a1b1b7c23 */ /* 0x100fe20008010820 */
[--C-:B------:R-:W-:Y:S01]  /*3550*/  FFMA.FTZ R28, R28, UR10, -R32.reuse ;  /* 0x0000000a1c1c7c23 */ /* 0x100fe20008010820 */
[--C-:B------:R-:W-:Y:S01]  /*3560*/  FFMA.FTZ R29, R29, UR10, -R32.reuse ;  /* 0x0000000a1d1d7c23 */ /* 0x100fe20008010820 */
[--C-:B------:R-:W-:Y:S01]  /*3570*/  FFMA.FTZ R30, R30, UR10, -R32.reuse ;  /* 0x0000000a1e1e7c23 */ /* 0x100fe20008010820 */
[----:B------:R-:W-:Y:S01]  /*3580*/  MUFU.EX2 R9, R9 ;  /* 0x0000000900097308 */ /* 0x000fe20000000800 */
[----:B--2---:R-:W-:Y:S01]  /*3590*/  FADD.FTZ R5, R152, R31 ;  /* 0x0000001f98057221 */ /* 0x004fe20000010000 */
[--C-:B------:R-:W-:Y:S01]  /*35a0*/  FFMA.FTZ R62, R62, UR10, -R32.reuse ;  /* 0x0000000a3e3e7c23 */ /* 0x100fe20008010820 */
[--C-:B------:R-:W-:Y:S01]  /*35b0*/  FFMA.FTZ R63, R63, UR10, -R32.reuse ;  /* 0x0000000a3f3f7c23 */ /* 0x100fe20008010820 */
[----:B------:R-:W-:Y:S01]  /*35c0*/  F2FP.F16.F32.PACK_AB R152, R31, R152 ;  /* 0x000000981f98723e */ /* 0x000fe200000000ff */
[----:B------:R-:W-:Y:S01]  /*35d0*/  FADD.FTZ R4, R154, R5 ;  /* 0x000000059a047221 */ /* 0x000fe20000010000 */
[--C-:B------:R-:W-:Y:S01]  /*35e0*/  FFMA.FTZ R66, R66, UR10, -R32.reuse ;  /* 0x0000000a42427c23 */ /* 0x100fe20008010820 */
[----:B------:R-:W-:Y:S01]  /*35f0*/  FFMA.FTZ R67, R67, UR10, -R32 ;  /* 0x0000000a43437c23 */ /* 0x000fe20008010820 */
[----:B------:R-:W2:Y:S01]  /*3600*/  MUFU.EX2 R10, R10 ;  /* 0x0000000a000a7308 */ /* 0x000ea20000000800 */
[----:B------:R-:W-:Y:S01]  /*3610*/  FADD.FTZ R5, R33, R4 ;  /* 0x0000000421057221 */ /* 0x000fe20000010000 */
[----:B---3--:R-:W-:Y:S01]  /*3620*/  FADD.FTZ R4, R153, R34 ;  /* 0x0000002299047221 */ /* 0x008fe20000010000 */
[----:B0-----:R-:W-:Y:S01]  /*3630*/  SHF.R.U32.HI R73, RZ, 0x7, R73 ;  /* 0x00000007ff497819 */ /* 0x001fe20000011649 */
[--C-:B------:R-:W-:Y:S01]  /*3640*/  FFMA.FTZ R70, R70, UR10, -R32.reuse ;  /* 0x0000000a46467c23 */ /* 0x100fe20008010820 */
[----:B------:R-:W-:Y:S01]  /*3650*/  FFMA.FTZ R32, R71, UR10, -R32 ;  /* 0x0000000a47207c23 */ /* 0x000fe20008010820 */
[----:B------:R-:W-:-:S02]  /*3660*/  F2FP.F16.F32.PACK_AB R154, R33, R154 ;  /* 0x0000009a219a723e */ /* 0x000fc400000000ff */
[----:B------:R-:W0:Y:S01]  /*3670*/  MUFU.EX2 R11, R11 ;  /* 0x0000000b000b7308 */ /* 0x000e220000000800 */
[----:B------:R-:W-:Y:S02]  /*3680*/  F2FP.F16.F32.PACK_AB R168, R57, R56 ;  /* 0x0000003839a8723e */ /* 0x000fe400000000ff */
[----:B------:R-:W-:-:S05]  /*3690*/  F2FP.F16.F32.PACK_AB R153, R34, R153 ;  /* 0x000000992299723e */ /* 0x000fca00000000ff */
[----:B------:R3:W4:Y:S01]  /*36a0*/  MUFU.EX2 R36, R12 ;  /* 0x0000000c00247308 */ /* 0x0007220000000800 */
[----:B--2---:R-:W-:-:S07]  /*36b0*/  F2FP.F16.F32.PACK_AB R155, R10, R9 ;  /* 0x000000090a9b723e */ /* 0x004fce00000000ff */
[----:B------:R-:W2:Y:S01]  /*36c0*/  MUFU.EX2 R13, R13 ;  /* 0x0000000d000d7308 */ /* 0x000ea20000000800 */
[----:B---3--:R-:W-:Y:S01]  /*36d0*/  FADD.FTZ R12, R156, R5 ;  /* 0x000000059c0c7221 */ /* 0x008fe20000010000 */
[----:B------:R-:W-:Y:S01]  /*36e0*/  FADD.FTZ R5, R9, R4 ;  /* 0x0000000409057221 */ /* 0x000fe20000010000 */
[C---:B------:R-:W-:Y:S02]  /*36f0*/  F2FP.F16.F32.PACK_AB R156, R35.reuse, R156 ;  /* 0x0000009c239c723e */ /* 0x040fe400000000ff */
[----:B------:R-:W-:Y:S01]  /*3700*/  FADD.FTZ R39, R35, R12 ;  /* 0x0000000c23277221 */ /* 0x000fe20000010000 */
[----:B------:R-:W-:Y:S01]  /*3710*/  FADD.FTZ R38, R10, R5 ;  /* 0x000000050a267221 */ /* 0x000fe20000010000 */
[----:B------:R-:W-:Y:S01]  /*3720*/  IADD3 R12, -R73, 0xb, RZ ;  /* 0x0000000b490c7810 */ /* 0x000fe20007ffe1ff */
[----:B------:R-:W3:Y:S01]  /*3730*/  MUFU.EX2 R14, R14 ;  /* 0x0000000e000e7308 */ /* 0x000ee20000000800 */
[----:B------:R-:W-:Y:S01]  /*3740*/  FADD.FTZ R4, R158, R39 ;  /* 0x000000279e047221 */ /* 0x000fe20000010000 */
[----:B0-----:R-:W-:Y:S01]  /*3750*/  FADD.FTZ R5, R11, R38 ;  /* 0x000000260b057221 */ /* 0x001fe20000010000 */
[----:B------:R-:W-:-:S02]  /*3760*/  F2FP.F16.F32.PACK_AB R158, R37, R158 ;  /* 0x0000009e259e723e */ /* 0x000fc400000000ff */
[----:B------:R-:W-:Y:S01]  /*3770*/  FADD.FTZ R39, R37, R4 ;  /* 0x0000000425277221 */ /* 0x000fe20000010000 */
[----:B------:R-:W-:Y:S02]  /*3780*/  @!P1 VIADD R4, R40, 0x22840 ;  /* 0x0002284028049836 */ /* 0x000fe40000000000 */
[----:B----4-:R-:W-:Y:S01]  /*3790*/  FADD.FTZ R38, R36, R5 ;  /* 0x0000000524267221 */ /* 0x010fe20000010000 */
[----:B------:R-:W0:Y:S01]  /*37a0*/  MUFU.EX2 R15, R15 ;  /* 0x0000000f000f7308 */ /* 0x000e220000000800 */
[----:B------:R-:W-:Y:S01]  /*37b0*/  FADD.FTZ R40, R160, R39 ;  /* 0x00000027a0287221 */ /* 0x000fe20000010000 */
[----:B------:R-:W-:Y:S01]  /*37c0*/  F2FP.F16.F32.PACK_AB R160, R41, R160 ;  /* 0x000000a029a0723e */ /* 0x000fe200000000ff */
[----:B--2---:R-:W-:Y:S01]  /*37d0*/  FADD.FTZ R5, R13, R38 ;  /* 0x000000260d057221 */ /* 0x004fe20000010000 */
[----:B------:R-:W-:Y:S01]  /*37e0*/  @!P1 PRMT R4, RZ, 0x654, R4 ;  /* 0x00000654ff049816 */ /* 0x000fe20000000004 */
[----:B------:R-:W-:Y:S01]  /*37f0*/  FADD.FTZ R39, R41, R40 ;  /* 0x0000002829277221 */ /* 0x000fe20000010000 */
[----:B------:R2:W-:Y:S06]  /*3800*/  BAR.ARV R12, 0x100 ;  /* 0x0004000c0000751d */ /* 0x0005ec0000002000 */
[----:B------:R-:W4:Y:S01]  /*3810*/  MUFU.EX2 R20, R20 ;  /* 0x0000001400147308 */ /* 0x000f220000000800 */
[----:B------:R-:W-:Y:S01]  /*3820*/  FADD.FTZ R40, R44, R39 ;  /* 0x000000272c287221 */ /* 0x000fe20000010000 */
[----:B---3--:R-:W-:Y:S01]  /*3830*/  FADD.FTZ R38, R14, R5 ;  /* 0x000000050e267221 */ /* 0x008fe20000010000 */
[----:B------:R4:W-:Y:S01]  /*3840*/  @!P1 SYNCS.ARRIVE.TRANS64.RED.A1T0 RZ, [R4+URZ], RZ ;  /* 0x000000ff04ff99a7 */ /* 0x0009e2000810043f */
[----:B------:R-:W-:Y:S01]  /*3850*/  F2FP.F16.F32.PACK_AB R157, R36, R11 ;  /* 0x0000000b249d723e */ /* 0x000fe200000000ff */
[----:B------:R-:W-:Y:S01]  /*3860*/  FADD.FTZ R39, R45, R40 ;  /* 0x000000282d277221 */ /* 0x000fe20000010000 */
[----:B0-----:R-:W-:Y:S01]  /*3870*/  FADD.FTZ R5, R15, R38 ;  /* 0x000000260f057221 */ /* 0x001fe20000010000 */
[----:B------:R-:W-:Y:S01]  /*3880*/  F2FP.F16.F32.PACK_AB R159, R14, R13 ;  /* 0x0000000d0e9f723e */ /* 0x000fe200000000ff */
[----:B------:R-:W0:Y:S01]  /*3890*/  MUFU.EX2 R21, R21 ;  /* 0x0000001500157308 */ /* 0x000e220000000800 */
[----:B------:R-:W-:-:S04]  /*38a0*/  FADD.FTZ R38, R48, R39 ;  /* 0x0000002730267221 */ /* 0x000fc80000010000 */
[----:B------:R-:W-:-:S03]  /*38b0*/  FADD.FTZ R39, R49, R38 ;  /* 0x0000002631277221 */ /* 0x000fc60000010000 */
[----:B------:R-:W3:Y:S01]  /*38c0*/  MUFU.EX2 R24, R24 ;  /* 0x0000001800187308 */ /* 0x000ee20000000800 */
[----:B----4-:R-:W-:Y:S01]  /*38d0*/  FADD.FTZ R4, R20, R5 ;  /* 0x0000000514047221 */ /* 0x010fe20000010000 */
[----:B------:R-:W-:Y:S01]  /*38e0*/  FADD.FTZ R38, R52, R39 ;  /* 0x0000002734267221 */ /* 0x000fe20000010000 */
[----:B------:R-:W-:-:S03]  /*38f0*/  F2FP.F16.F32.PACK_AB R161, R20, R15 ;  /* 0x0000000f14a1723e */ /* 0x000fc600000000ff */
[----:B------:R-:W-:Y:S02]  /*3900*/  FADD.FTZ R39, R53, R38 ;  /* 0x0000002635277221 */ /* 0x000fe40000010000 */
[----:B------:R-:W4:Y:S01]  /*3910*/  MUFU.EX2 R25, R25 ;  /* 0x0000001900197308 */ /* 0x000f220000000800 */
[----:B0-----:R-:W-:Y:S01]  /*3920*/  FADD.FTZ R5, R21, R4 ;  /* 0x0000000415057221 */ /* 0x001fe20000010000 */
[----:B------:R-:W-:-:S04]  /*3930*/  FADD.FTZ R38, R56, R39 ;  /* 0x0000002738267221 */ /* 0x000fc80000010000 */
[----:B------:R-:W-:Y:S02]  /*3940*/  FADD.FTZ R31, R57, R38 ;  /* 0x00000026391f7221 */ /* 0x000fe40000010000 */
[----:B------:R-:W0:Y:S01]  /*3950*/  MUFU.EX2 R26, R26 ;  /* 0x0000001a001a7308 */ /* 0x000e220000000800 */
[----:B---3--:R-:W-:Y:S01]  /*3960*/  FADD.FTZ R4, R24, R5 ;  /* 0x0000000518047221 */ /* 0x008fe20000010000 */
[----:B------:R-:W-:Y:S01]  /*3970*/  FADD.FTZ R38, R60, R31 ;  /* 0x0000001f3c267221 */ /* 0x000fe20000010000 */
[----:B------:R-:W-:-:S05]  /*3980*/  F2FP.F16.F32.PACK_AB R163, R24, R21 ;  /* 0x0000001518a3723e */ /* 0x000fca00000000ff */
[----:B------:R-:W3:Y:S01]  /*3990*/  MUFU.EX2 R27, R27 ;  /* 0x0000001b001b7308 */ /* 0x000ee20000000800 */
[----:B----4-:R-:W-:-:S07]  /*39a0*/  FADD.FTZ R5, R25, R4 ;  /* 0x0000000419057221 */ /* 0x010fce0000010000 */
[----:B------:R-:W4:Y:S01]  /*39b0*/  MUFU.EX2 R28, R28 ;  /* 0x0000001c001c7308 */ /* 0x000f220000000800 */
[C---:B0-----:R-:W-:Y:S01]  /*39c0*/  FADD.FTZ R4, R26.reuse, R5 ;  /* 0x000000051a047221 */ /* 0x041fe20000010000 */
[----:B------:R-:W-:-:S06]  /*39d0*/  F2FP.F16.F32.PACK_AB R165, R26, R25 ;  /* 0x000000191aa5723e */ /* 0x000fcc00000000ff */
[----:B------:R-:W0:Y:S01]  /*39e0*/  MUFU.EX2 R61, R61 ;  /* 0x0000003d003d7308 */ /* 0x000e220000000800 */
[----:B---3--:R-:W-:-:S07]  /*39f0*/  FADD.FTZ R5, R27, R4 ;  /* 0x000000041b057221 */ /* 0x008fce0000010000 */
[----:B------:R-:W3:Y:S01]  /*3a00*/  MUFU.EX2 R29, R29 ;  /* 0x0000001d001d7308 */ /* 0x000ee20000000800 */
[C---:B----4-:R-:W-:Y:S01]  /*3a10*/  FADD.FTZ R4, R28.reuse, R5 ;  /* 0x000000051c047221 */ /* 0x050fe20000010000 */
[----:B------:R-:W-:-:S06]  /*3a20*/  F2FP.F16.F32.PACK_AB R167, R28, R27 ;  /* 0x0000001b1ca7723e */ /* 0x000fcc00000000ff */
[----:B------:R-:W4:Y:S01]  /*3a30*/  MUFU.EX2 R64, R64 ;  /* 0x0000004000407308 */ /* 0x000f220000000800 */
[C---:B0-----:R-:W-:Y:S01]  /*3a40*/  FADD.FTZ R31, R61.reuse, R38 ;  /* 0x000000263d1f7221 */ /* 0x041fe20000010000 */
[----:B------:R-:W-:-:S06]  /*3a50*/  F2FP.F16.F32.PACK_AB R170, R61, R60 ;  /* 0x0000003c3daa723e */ /* 0x000fcc00000000ff */
[----:B------:R-:W0:Y:S01]  /*3a60*/  MUFU.EX2 R30, R30 ;  /* 0x0000001e001e7308 */ /* 0x000e220000000800 */
[----:B---3--:R-:W-:-:S07]  /*3a70*/  FADD.FTZ R5, R29, R4 ;  /* 0x000000041d057221 */ /* 0x008fce0000010000 */
[----:B------:R-:W3:Y:S01]  /*3a80*/  MUFU.EX2 R65, R65 ;  /* 0x0000004100417308 */ /* 0x000ee20000000800 */
[----:B----4-:R-:W-:-:S07]  /*3a90*/  FADD.FTZ R4, R64, R31 ;  /* 0x0000001f40047221 */ /* 0x010fce0000010000 */
[----:B------:R-:W4:Y:S01]  /*3aa0*/  MUFU.EX2 R62, R62 ;  /* 0x0000003e003e7308 */ /* 0x000f220000000800 */
[C---:B0-----:R-:W-:Y:S01]  /*3ab0*/  FADD.FTZ R5, R30.reuse, R5 ;  /* 0x000000051e057221 */ /* 0x041fe20000010000 */
[----:B------:R-:W-:-:S06]  /*3ac0*/  F2FP.F16.F32.PACK_AB R169, R30, R29 ;  /* 0x0000001d1ea9723e */ /* 0x000fcc00000000ff */
[----:B------:R-:W0:Y:S01]  /*3ad0*/  MUFU.EX2 R63, R63 ;  /* 0x0000003f003f7308 */ /* 0x000e220000000800 */
[C---:B---3--:R-:W-:Y:S01]  /*3ae0*/  FADD.FTZ R31, R65.reuse, R4 ;  /* 0x00000004411f7221 */ /* 0x048fe20000010000 */
[----:B------:R-:W-:-:S06]  /*3af0*/  F2FP.F16.F32.PACK_AB R172, R65, R64 ;  /* 0x0000004041ac723e */ /* 0x000fcc00000000ff */
        /* <DEDUP_REMOVED lines=11> */
[----:B0-----:R-:W-:-:S07]  /*3bb0*/  FADD.FTZ R10, R70, R5 ;  /* 0x00000005460a7221 */ /* 0x001fce0000010000 */
[----:B------:R-:W0:Y:S01]  /*3bc0*/  MUFU.EX2 R43, R43 ;  /* 0x0000002b002b7308 */ /* 0x000e220000000800 */
[----:B---3--:R-:W-:Y:S01]  /*3bd0*/  FADD.FTZ R38, R68, R31 ;  /* 0x0000001f44267221 */ /* 0x008fe20000010000 */
[C---:B----4-:R-:W-:Y:S01]  /*3be0*/  FADD.FTZ R5, R175.reuse, R10 ;  /* 0x0000000aaf057221 */ /* 0x050fe20000010000 */
[----:B------:R-:W-:Y:S02]  /*3bf0*/  F2FP.F16.F32.PACK_AB R175, R175, R70 ;  /* 0x00000046afaf723e */ /* 0x000fe400000000ff */
[C---:B0-----:R-:W-:Y:S01]  /*3c00*/  FADD.FTZ R4, R43.reuse, R38 ;  /* 0x000000262b047221 */ /* 0x041fe20000010000 */
[----:B------:R-:W-:Y:S01]  /*3c10*/  F2FP.F16.F32.PACK_AB R174, R43, R68 ;  /* 0x000000442bae723e */ /* 0x000fe200000000ff */
[----:B--2---:R-:W-:Y:S06]  /*3c20*/  @!P0 BRA `(.L_x_368) ;  /* 0x0000000000048947 */ /* 0x004fec0003800000 */
[----:B------:R-:W-:Y:S01]  /*3c30*/  BPT.TRAP 0x1 ;  /* 0x000000040000795c */ /* 0x000fe20000300000 */
.L_x_368:
[----:B------:R0:W2:Y:S01]  /*3c40*/  SYNCS.PHASECHK.TRANS64.TRYWAIT P2, [UR22+0x22850], R8 ;  /* 0x02285008ff0075a7 */ /* 0x0000a20008040156 */
[----:B------:R-:W-:Y:S05]  /*3c50*/  @!P0 BRA `(.L_x_369) ;  /* 0x0000000000048947 */ /* 0x000fea0003800000 */
[----:B------:R-:W-:Y:S01]  /*3c60*/  BPT.TRAP 0x1 ;  /* 0x000000040000795c */ /* 0x000fe20000300000 */
.L_x_369:
[----:B--2---:R-:W-:Y:S05]  /*3c70*/  @P2 BRA `(.L_x_370) ;  /* 0x0000000000082947 */ /* 0x004fea0003800000 */
[----:B------:R-:W2:Y:S02]  /*3c80*/  SYNCS.PHASECHK.TRANS64.TRYWAIT P2, [UR22+0x22850], R8 ;  /* 0x02285008ff0075a7 */ /* 0x000ea40008040156 */
[----:B--2---:R-:W-:Y:S05]  /*3c90*/  @!P2 BRA `(.L_x_371) ;  /* 0x000000dc007ca947 */ /* 0x004fea0003800000 */
.L_x_370:
[----:B------:R-:W-:Y:S01]  /*3ca0*/  R2UR UR6, R6 ;  /* 0x00000000060672ca */ /* 0x000fe200000e0000 */
[----:B------:R3:W-:Y:S06]  /*3cb0*/  BAR.SYNC.DEFER_BLOCKING R7, 0x100 ;  /* 0x000400070000751d */ /* 0x0007ec0000010000 */
[----:B------:R-:W-:Y:S01]  /*3cc0*/  UMOV UR7, 0x40000040 ;  /* 0x4000004000077882 */ /* 0x000fe20000000000 */
[----:B------:R-:W-:-:S05]  /*3cd0*/  VOTEU.ALL UP0, P1 ;  /* 0x00000000003f7886 */ /* 0x000fca0000800000 */
[----:B------:R-:W-:Y:S02]  /*3ce0*/  UIADD3 UR6, UR6, 0x400, URZ ;  /* 0x0000040006067890 */ /* 0x000fe4000fffe03f */
[----:B------:R-:W-:Y:S02]  /*3cf0*/  @!UP0 UIADD3 UR22, UR22, 0x22860, URZ ;  /* 0x0002286016168890 */ /* 0x000fe4000fffe03f */
[----:B------:R-:W-:Y:S02]  /*3d00*/  USHF.R.U32.HI UR6, URZ, 0x4, UR6 ;  /* 0x000000043f067899 */ /* 0x000fe40008011606 */
[----:B------:R-:W-:Y:S02]  /*3d10*/  @!UP0 UPRMT UR22, URZ, 0x654, UR22 ;  /* 0x000006543f168896 */ /* 0x000fe40008000016 */
[----:B------:R-:W-:-:S04]  /*3d20*/  ULOP3.LUT UR6, UR6, 0x3fff, URZ, 0xc0, !UPT ;  /* 0x00003fff06067892 */ /* 0x000fc8000f8ec03f */
[----:B------:R-:W-:Y:S01]  /*3d30*/  ULOP3.LUT UR21, UR6, 0x3000000, URZ, 0xfc, !UPT ;  /* 0x0300000006157892 */ /* 0x000fe2000f8efc3f */
[----:B------:R-:W-:-:S03]  /*3d40*/  WARPGROUP.ARRIVE ;  /* 0x00000000000079c5 */ /* 0x000fc60000000000 */
[----:B------:R-:W-:-:S07]  /*3d50*/  UIMAD UR11, UR37, 0xc00, UR21 ;  /* 0x00000c00250b78a4 */ /* 0x000fce000f8e0215 */
[----:B------:R-:W-:Y:S02]  /*3d60*/  UMOV UR6, UR11 ;  /* 0x0000000b00067c82 */ /* 0x000fe40008000000 */
[----:B------:R-:W-:Y:S01]  /*3d70*/  HGMMA.64x256x16.F32 R24, R152, gdesc[UR4].tnspB, RZ, !UPT, gsb0 ;  /* 0x43e0000498187df0 */ /* 0x000fe2000c0008ff */
        /* <DEDUP_REMOVED lines=29> */
[----:B------:R-:W-:Y:S03]  /*3f50*/  HGMMA.64x256x16.F32 R24, R172, gdesc[UR4].tnspB, R24, gsb0 ;  /* 0x43e00004ac187df0 */ /* 0x000fe60008000818 */
[----:B------:R-:W-:Y:S02]  /*3f60*/  WARPGROUP.DEPBAR.LE gsb0, 0x0 ;  /* 0x00008000000079c5 */ /* 0x000fe40000010000 */
[----:B------:R-:W-:Y:S01]  /*3f70*/  @!P1 SYNCS.ARRIVE.TRANS64.RED.A1T0 RZ, [UR22], RZ ;  /* 0x000000ffffff99a7 */ /* 0x000fe20008100416 */
[----:B------:R-:W-:-:S04]  /*3f80*/  UIADD3 UR22, UR50, -0x2, URZ ;  /* 0xfffffffe32167890 */ /* 0x000fc8000fffe03f */
[----:B------:R-:W-:-:S06]  /*3f90*/  UISETP.GE.AND UP0, UPT, UR22, UR38, UPT ;  /* 0x000000261600728c */ /* 0x000fcc000bf06270 */
[----:B------:R-:W-:-:S13]  /*3fa0*/  PLOP3.LUT P2, PT, PT, PT, UP0, 0x80, 0x0 ;  /* 0x000000000000781c */ /* 0x000fda0003f4f008 */
[----:B---3--:R-:W-:Y:S05]  /*3fb0*/  @!P2 BRA `(.L_x_372) ;  /* 0x0000002000d8a947 */ /* 0x008fea0003800000 */
[----:B------:R-:W-:Y:S01]  /*3fc0*/  IMAD.MOV.U32 R7, RZ, RZ, R3 ;  /* 0x000000ffff077224 */ /* 0x000fe200078e0003 */
[----:B------:R-:W-:Y:S01]  /*3fd0*/  ULDC UR24, c[0x0][0x9d8] ;  /* 0x0002760000187ab9 */ /* 0x000fe20000000800 */
[----:B012---:R-:W-:Y:S01]  /*3fe0*/  IMAD.MOV.U32 R8, RZ, RZ, R0 ;  /* 0x000000ffff087224 */ /* 0x007fe200078e0000 */
[----:B------:R-:W-:-:S06]  /*3ff0*/  ULDC UR23, c[0x0][0x988] ;  /* 0x0002620000177ab9 */ /* 0x000fcc0000000800 */
.L_x_381:
[----:B------:R-:W-:Y:S01]  /*4000*/  UIADD3 UR37, UR37, 0x1, URZ ;  /* 0x0000000125257890 */ /* 0x000fe2000fffe03f */
[----:B------:R-:W-:Y:S01]  /*4010*/  UMOV UR6, UR22 ;  /* 0x0000001600067c82 */ /* 0x000fe20008000000 */
[----:B------:R-:W-:Y:S02]  /*4020*/  UIADD3 UR22, UR22, -0x1, URZ ;  /* 0xffffffff16167890 */ /* 0x000fe4000fffe03f */
[----:B------:R-:W-:-:S04]  /*4030*/  UISETP.NE.AND UP0, UPT, UR37, 0x2, UPT ;  /* 0x000000022500788c */ /* 0x000fc8000bf05270 */
[----:B------:R-:W-:Y:S02]  /*4040*/  USEL UR7, URZ, 0x1, UP0 ;  /* 0x000000013f077887 */ /* 0x000fe40008000000 */
[----:B------:R-:W-:Y:S02]  /*4050*/  USEL UR37, UR37, URZ, UP0 ;  /* 0x0000003f25257287 */ /* 0x000fe40008000000 */
[----:B------:R-:W-:Y:S02]  /*4060*/  ULOP3.LUT UR47, UR47, UR7, URZ, 0x3c, !UPT ;  /* 0x000000072f2f7292 */ /* 0x000fe4000f8e3c3f */
[----:B------:R-:W-:Y:S01]  /*4070*/  UISETP.GT.AND UP0, UPT, UR6, UR38, UPT ;  /* 0x000000260600728c */ /* 0x000fe2000bf04270 */
[----:B---3--:R-:W-:Y:S10]  /*4080*/  @!P0 BRA `(.L_x_373) ;  /* 0x0000000000048947 */ /* 0x008ff40003800000 */
[----:B------:R-:W-:Y:S01]  /*4090*/  BPT.TRAP 0x1 ;  /* 0x000000040000795c */ /* 0x000fe20000300000 */
.L_x_373:
[----:B------:R-:W0:Y:S01]  /*40a0*/  S2UR UR7, SR_CgaCtaId ;  /* 0x00000000000779c3 */ /* 0x000e220000008800 */
[----:B------:R-:W-:Y:S01]  /*40b0*/  UMOV UR6, 0x400 ;  /* 0x0000040000067882 */ /* 0x000fe20000000000 */
[----:B------:R-:W-:-:S05]  /*40c0*/  IMAD.U32 R6, RZ, RZ, UR47 ;  /* 0x0000002fff067e24 */ /* 0x000fca000f8e00ff */
[----:B------:R-:W-:Y:S01]  /*40d0*/  SHF.L.U32 R6, R6, 0x1f, RZ ;  /* 0x0000001f06067819 */ /* 0x000fe200000006ff */
[----:B0-----:R-:W-:-:S04]  /*40e0*/  ULEA UR6, UR7, UR6, 0x18 ;  /* 0x0000000607067291 */ /* 0x001fc8000f8ec03f */
[----:B------:R-:W-:-:S09]  /*40f0*/  ULEA UR25, UR37, UR6, 0x3 ;  /* 0x0000000625197291 */ /* 0x000fd2000f8e183f */
[----:B------:R0:W1:Y:S01]  /*4100*/  SYNCS.PHASECHK.TRANS64.TRYWAIT P2, [UR25+0x22830], R6 ;  /* 0x02283006ff0075a7 */ /* 0x0000620008040159 */
[----:B------:R-:W-:Y:S05]  /*4110*/  @!P0 BRA `(.L_x_374) ;  /* 0x0000000000048947 */ /* 0x000fea0003800000 */
[----:B------:R-:W-:Y:S01]  /*4120*/  BPT.TRAP 0x1 ;  /* 0x000000040000795c */ /* 0x000fe20000300000 */
.L_x_374:
[----:B-1----:R-:W-:Y:S05]  /*4130*/  @P2 BRA `(.L_x_375) ;  /* 0x0000000000082947 */ /* 0x002fea0003800000 */
[----:B------:R-:W1:Y:S02]  /*4140*/  SYNCS.PHASECHK.TRANS64.TRYWAIT P2, [UR25+0x22830], R6 ;  /* 0x02283006ff0075a7 */ /* 0x000e640008040159 */
[----:B-1----:R-:W-:Y:S05]  /*4150*/  @!P2 BRA `(.L_x_376) ;  /* 0x000000d80064a947 */ /* 0x002fea0003800000 */
.L_x_375:
        /* <DEDUP_REMOVED lines=15> */
[----:B------:R-:W-:Y:S01]  /*4250*/  HGMMA.64x96x16.F32 R152, gdesc[UR8], R152, gsb0 ;  /* 0x01600000089879f0 */ /* 0x000fe20008000898 */
[----:B------:R-:W-:Y:S02]  /*4260*/  UMOV UR10, UR23 ;  /* 0x00000017000a7c82 */ /* 0x000fe40008000000 */
[----:B------:R-:W-:Y:S02]  /*4270*/  WARPGROUP.DEPBAR.LE gsb0, 0x0 ;  /* 0x00008000000079c5 */ /* 0x000fe40000010000 */
[----:B------:R-:W-:-:S06]  /*4280*/  WARPGROUP.ARRIVE ;  /* 0x00000000000079c5 */ /* 0x000fcc0000000000 */
[----:B------:R-:W-:Y:S03]  /*4290*/  HGMMA.64x96x16.F32 R152, gdesc[UR12], R152, gsb0 ;  /* 0x016000000c9879f0 */ /* 0x000fe60008000898 */
[----:B------:R-:W-:Y:S02]  /*42a0*/  WARPGROUP.DEPBAR.LE gsb0, 0x0 ;  /* 0x00008000000079c5 */ /* 0x000fe40000010000 */
[----:B-1----:R-:W-:Y:S01]  /*42b0*/  FMUL.FTZ R3, R152, UR24 ;  /* 0x0000001898037c20 */ /* 0x002fe20008410000 */
        /* <DEDUP_REMOVED lines=38> */
[----:B---3--:R-:W-:Y:S01]  /*4520*/  FMNMX.FTZ R0, R10, R0, !PT ;  /* 0x000000000a007209 */ /* 0x008fe20007810000 */
[----:B------:R-:W-:Y:S01]  /*4530*/  FMUL.FTZ R184, R194, UR24 ;  /* 0x00000018c2b87c20 */ /* 0x000fe20008410000 */
[----:B------:R-:W-:Y:S01]  /*4540*/  FMUL.FTZ R185, R195, UR24 ;  /* 0x00000018c3b97c20 */ /* 0x000fe20008410000 */
[----:B------:R-:W3:Y:S04]  /*4550*/  S2R R196, SR_TID.X ;  /* 0x0000000000c47919 */ /* 0x000ee80000002100 */
[----:B------:R-:W4:Y:S01]  /*4560*/  MUFU.TANH R13, R13 ;  /* 0x0000000d000d7308 */ /* 0x000f220000002400 */
[----:B-1----:R-:W-:-:S07]  /*4570*/  FMNMX.FTZ R0, R11, R0, !PT ;  /* 0x000000000b007209 */ /* 0x002fce0007810000 */
[----:B------:R-:W1:Y:S01]  /*4580*/  MUFU.TANH R14, R14 ;  /* 0x0000000e000e7308 */ /* 0x000e620000002400 */
[----:B--2---:R-:W-:-:S07]  /*4590*/  FMNMX.FTZ R0, R12, R0, !PT ;  /* 0x000000000c007209 */ /* 0x004fce0007810000 */
[----:B------:R-:W2:Y:S01]  /*45a0*/  MUFU.TANH R15, R15 ;  /* 0x0000000f000f7308 */ /* 0x000ea20000002400 */
[----:B----4-:R-:W-:-:S07]  /*45b0*/  FMNMX.FTZ R0, R13, R0, !PT ;  /* 0x000000000d007209 */ /* 0x010fce0007810000 */
[----:B------:R-:W4:Y:S01]  /*45c0*/  MUFU.TANH R20, R20 ;  /* 0x0000001400147308 */ /* 0x000f220000002400 */
[----:B-1----:R-:W-:Y:S02]  /*45d0*/  FMNMX.FTZ R0, R14, R0, !PT ;  /* 0x000000000e007209 */ /* 0x002fe40007810000 */
[----:B---3--:R-:W-:-:S05]  /*45e0*/  SHF.R.U32.HI R196, RZ, 0x7, R196 ;  /* 0x00000007ffc47819 */ /* 0x008fca00000116c4 */
[----:B------:R-:W1:Y:S01]  /*45f0*/  MUFU.TANH R21, R21 ;  /* 0x0000001500157308 */ /* 0x000e620000002400 */
[----:B--2---:R-:W-:-:S07]  /*4600*/  FMNMX.FTZ R0, R15, R0, !PT ;  /* 0x000000000f007209 */ /* 0x004fce0007810000 */
[----:B------:R-:W2:Y:S01]  /*4610*/  MUFU.TANH R152, R152 ;  /* 0x0000009800987308 */ /* 0x000ea20000002400 */
[----:B----4-:R-:W-:-:S07]  /*4620*/  FMNMX.FTZ R0, R20, R0, !PT ;  /* 0x0000000014007209 */ /* 0x010fce0007810000 */
[----:B------:R-:W3:Y:S01]  /*4630*/  MUFU.TANH R153, R153 ;  /* 0x0000009900997308 */ /* 0x000ee20000002400 */
[----:B-1----:R-:W-:-:S07]  /*4640*/  FMNMX.FTZ R0, R21, R0, !PT ;  /* 0x0000000015007209 */ /* 0x002fce0007810000 */
[----:B------:R-:W1:Y:S01]  /*4650*/  MUFU.TANH R156, R156 ;  /* 0x0000009c009c7308 */ /* 0x000e620000002400 */
[----:B--2---:R-:W-:-:S07]  /*4660*/  FMNMX.FTZ R0, R152, R0, !PT ;  /* 0x0000000098007209 */ /* 0x004fce0007810000 */
[----:B------:R-:W2:Y:S01]  /*4670*/  MUFU.TANH R157, R157 ;  /* 0x0000009d009d7308 */ /* 0x000ea20000002400 */
[----:B---3--:R-:W-:-:S07]  /*4680*/  FMNMX.FTZ R0, R153, R0, !PT ;  /* 0x0000000099007209 */ /* 0x008fce0007810000 */
        /* <DEDUP_REMOVED lines=20> */
[----:B------:R-:W-:Y:S01]  /*47d0*/  MUFU.TANH R176, R176 ;  /* 0x000000b000b07308 */ /* 0x000fe20000002400 */
[----:B--2---:R-:W-:-:S07]  /*47e0*/  FMNMX.FTZ R0, R177, R0, !PT ;  /* 0x00000000b1007209 */ /* 0x004fce0007810000 */
[----:B------:R-:W-:Y:S01]  /*47f0*/  MUFU.TANH R155, R155 ;  /* 0x0000009b009b7308 */ /* 0x000fe20000002400 */
[----:B---3--:R-:W-:-:S05]  /*4800*/  FMNMX.FTZ R0, R180, R0, !PT ;  /* 0x00000000b4007209 */ /* 0x008fca0007810000 */
[----:B------:R-:W1:Y:S02]  /*4810*/  SHFL.BFLY PT, R181, R0, 0x2, 0x1f ;  /* 0x0c401f0000b57f89 */ /* 0x000e6400000e0000 */
[----:B------:R-:W-:Y:S08]  /*4820*/  MUFU.TANH R158, R158 ;  /* 0x0000009e009e7308 */ /* 0x000ff00000002400 */
[----:B------:R-:W-:Y:S08]  /*4830*/  MUFU.TANH R159, R159 ;  /* 0x0000009f009f7308 */ /* 0x000ff00000002400 */
[----:B------:R-:W-:Y:S01]  /*4840*/  MUFU.TANH R162, R162 ;  /* 0x000000a200a27308 */ /* 0x000fe20000002400 */
[----:B-1----:R-:W-:-:S07]  /*4850*/  FMNMX.FTZ R0, R0, R181, !PT ;  /* 0x000000b500007209 */ /* 0x002fce0007810000 */
[----:B------:R-:W-:Y:S01]  /*4860*/  MUFU.TANH R163, R163 ;  /* 0x000000a300a37308 */ /* 0x000fe20000002400 */
[----:B------:R-:W1:Y:S07]  /*4870*/  SHFL.BFLY PT, R154, R0, 0x1, 0x1f ;  /* 0x0c201f00009a7f89 */ /* 0x000e6e00000e0000 */
[----:B------:R-:W-:Y:S08]  /*4880*/  MUFU.TANH R166, R166 ;  /* 0x000000a600a67308 */ /* 0x000ff00000002400 */
[----:B------:R-:W-:Y:S08]  /*4890*/  MUFU.TANH R184, R184 ;  /* 0x000000b800b87308 */ /* 0x000ff00000002400 */
[----:B------:R-:W-:Y:S01]  /*48a0*/  MUFU.TANH R185, R185 ;  /* 0x000000b900b97308 */ /* 0x000fe20000002400 */
[----:B-1----:R-:W-:-:S05]  /*48b0*/  FMNMX.FTZ R0, R0, R154, !PT ;  /* 0x0000009a00007209 */ /* 0x002fca0007810000 */
[C---:B------:R-:W-:Y:S01]  /*48c0*/  FADD.FTZ R181, -R0.reuse, R8 ;  /* 0x0000000800b57221 */ /* 0x040fe20000010100 */
[----:B------:R-:W-:Y:S01]  /*48d0*/  FMUL.FTZ R154, R0, UR10 ;  /* 0x0000000a009a7c20 */ /* 0x000fe20008410000 */
[----:B------:R1:W-:Y:S02]  /*48e0*/  MUFU.TANH R8, R167 ;  /* 0x000000a700087308 */ /* 0x0003e40000002400 */
[----:B------:R-:W-:Y:S01]  /*48f0*/  FMUL.FTZ R181, R181, UR10 ;  /* 0x0000000ab5b57c20 */ /* 0x000fe20008410000 */
[--C-:B------:R-:W-:Y:S01]  /*4900*/  FFMA.FTZ R3, R3, UR10, -R154.reuse ;  /* 0x0000000a03037c23 */ /* 0x100fe2000801089a */
[--C-:B------:R-:W-:Y:S01]  /*4910*/  FFMA.FTZ R9, R9, UR10, -R154.reuse ;  /* 0x0000000a09097c23 */ /* 0x100fe2000801089a */
[--C-:B------:R-:W-:Y:S01]  /*4920*/  FFMA.FTZ R10, R10, UR10, -R154.reuse ;  /* 0x0000000a0a0a7c23 */ /* 0x100fe2000801089a */
[--C-:B------:R-:W-:Y:S01]  /*4930*/  FFMA.FTZ R11, R11, UR10, -R154.reuse ;  /* 0x0000000a0b0b7c23 */ /* 0x100fe2000801089a */
[--C-:B------:R-:W-:Y:S01]  /*4940*/  FFMA.FTZ R12, R12, UR10, -R154.reuse ;  /* 0x0000000a0c0c7c23 */ /* 0x100fe2000801089a */
[----:B------:R-:W2:Y:S01]  /*4950*/  MUFU.EX2 R181, R181 ;  /* 0x000000b500b57308 */ /* 0x000ea20000000800 */
[--C-:B-1----:R-:W-:Y:S01]  /*4960*/  FFMA.FTZ R167, R152, UR10, -R154.reuse ;  /* 0x0000000a98a77c23 */ /* 0x102fe2000801089a */
        /* <DEDUP_REMOVED lines=10> */
[--C-:B------:R-:W-:Y:S01]  /*4a10*/  FFMA.FTZ R161, R161, UR10, -R154.reuse ;  /* 0x0000000aa1a17c23 */ /* 0x100fe2000801089a */
[--C-:B------:R-:W-:Y:S01]  /*4a20*/  FFMA.FTZ R164, R164, UR10, -R154.reuse ;  /* 0x0000000aa4a47c23 */ /* 0x100fe2000801089a */
[--C-:B------:R-:W-:Y:S01]  /*4a30*/  FFMA.FTZ R165, R165, UR10, -R154.reuse ;  /* 0x0000000aa5a57c23 */ /* 0x100fe2000801089a */
[--C-:B------:R-:W-:Y:S01]  /*4a40*/  FFMA.FTZ R168, R168, UR10, -R154.reuse ;  /* 0x0000000aa8a87c23 */ /* 0x100fe2000801089a */
[----:B------:R-:W3:Y:S01]  /*4a50*/  MUFU.EX2 R152, R9 ;  /* 0x0000000900987308 */ /* 0x000ee20000000800 */
[-C--:B--2---:R-:W-:Y:S01]  /*4a60*/  FMUL.FTZ R24, R24, R181.reuse ;  /* 0x000000b518187220 */ /* 0x084fe20000410000 */
        /* <DEDUP_REMOVED lines=63> */
[----:B-1----:R-:W-:Y:S01]  /*4e60*/  FFMA.FTZ R181, R181, R4, R3 ;  /* 0x00000004b5b57223 */ /* 0x002fe20000010003 */
[--C-:B------:R-:W-:Y:S01]  /*4e70*/  FFMA.FTZ R169, R169, UR10, -R154.reuse ;  /* 0x0000000aa9a97c23 */ /* 0x100fe2000801089a */
[--C-:B------:R-:W-:Y:S01]  /*4e80*/  FFMA.FTZ R172, R172, UR10, -R154.reuse ;  /* 0x0000000aacac7c23 */ /* 0x100fe2000801089a */
[--C-:B------:R-:W-:Y:S01]  /*4e90*/  FFMA.FTZ R173, R173, UR10, -R154.reuse ;  /* 0x0000000aadad7c23 */ /* 0x100fe2000801089a */
[--C-:B------:R-:W-:Y:S01]  /*4ea0*/  FFMA.FTZ R177, R177, UR10, -R154.reuse ;  /* 0x0000000ab1b17c23 */ /* 0x100fe2000801089a */
[----:B------:R-:W-:Y:S01]  /*4eb0*/  FFMA.FTZ R180, R180, UR10, -R154 ;  /* 0x0000000ab4b47c23 */ /* 0x000fe2000801089a */
[C---:B---3--:R-:W-:Y:S01]  /*4ec0*/  FADD.FTZ R181, R152.reuse, R181 ;  /* 0x000000b598b57221 */ /* 0x048fe20000010000 */
[----:B------:R1:W2:Y:S01]  /*4ed0*/  MUFU.EX2 R154, R10 ;  /* 0x0000000a009a7308 */ /* 0x0002a20000000800 */
[----:B------:R-:W-:Y:S01]  /*4ee0*/  F2FP.F16.F32.PACK_AB R152, R152, R3 ;  /* 0x000000039898723e */ /* 0x000fe200000000ff */
[----:B------:R-:W-:Y:S01]  /*4ef0*/  FMUL.FTZ R9, R171, UR24 ;  /* 0x00000018ab097c20 */ /* 0x000fe20008410000 */
[----:B------:R-:W-:Y:S01]  /*4f00*/  FMUL.FTZ R4, R170, UR24 ;  /* 0x00000018aa047c20 */ /* 0x000fe20008410000 */
[----:B------:R-:W-:Y:S01]  /*4f10*/  FMUL.FTZ R170, R174, UR24 ;  /* 0x00000018aeaa7c20 */ /* 0x000fe20008410000 */
[----:B------:R-:W-:Y:S01]  /*4f20*/  FMUL.FTZ R174, R179, UR24 ;  /* 0x00000018b3ae7c20 */ /* 0x000fe20008410000 */
[----:B------:R-:W-:Y:S01]  /*4f30*/  FMUL.FTZ R179, R186, UR24 ;  /* 0x00000018bab37c20 */ /* 0x000fe20008410000 */
[----:B------:R-:W-:Y:S01]  /*4f40*/  FMUL.FTZ R186, R198, UR24 ;  /* 0x00000018c6ba7c20 */ /* 0x000fe20008410000 */
[----:B------:R3:W4:Y:S01]  /*4f50*/  MUFU.EX2 R3, R11 ;  /* 0x0000000b00037308 */ /* 0x0007220000000800 */
[----:B-1----:R-:W-:Y:S01]  /*4f60*/  FMUL.FTZ R10, R175, UR24 ;  /* 0x00000018af0a7c20 */ /* 0x002fe20008410000 */
[----:B------:R-:W-:Y:S01]  /*4f70*/  FMUL.FTZ R175, R182, UR24 ;  /* 0x00000018b6af7c20 */ /* 0x000fe20008410000 */
[----:B------:R-:W-:-:S05]  /*4f80*/  FMUL.FTZ R182, R190, UR24 ;  /* 0x00000018beb67c20 */ /* 0x000fca0008410000 */
[----:B------:R-:W1:Y:S01]  /*4f90*/  MUFU.TANH R4, R4 ;  /* 0x0000000400047308 */ /* 0x000e620000002400 */
[----:B--2---:R-:W-:Y:S01]  /*4fa0*/  FADD.FTZ R171, R154, R181 ;  /* 0x000000b59aab7221 */ /* 0x004fe20000010000 */
[----:B---3--:R-:W-:Y:S01]  /*4fb0*/  FMUL.FTZ R11, R178, UR24 ;  /* 0x00000018b20b7c20 */ /* 0x008fe20008410000 */
[----:B------:R-:W-:Y:S01]  /*4fc0*/  FMUL.FTZ R178, R183, UR24 ;  /* 0x00000018b7b27c20 */ /* 0x000fe20008410000 */
[----:B------:R-:W-:Y:S01]  /*4fd0*/  FMUL.FTZ R181, R187, UR24 ;  /* 0x00000018bbb57c20 */ /* 0x000fe20008410000 */
[----:B------:R-:W-:Y:S01]  /*4fe0*/  FMUL.FTZ R183, R191, UR24 ;  /* 0x00000018bfb77c20 */ /* 0x000fe20008410000 */
[----:B------:R-:W-:Y:S02]  /*4ff0*/  FMUL.FTZ R187, R199, UR24 ;  /* 0x00000018c7bb7c20 */ /* 0x000fe40008410000 */
[----:B------:R-:W2:Y:S01]  /*5000*/  MUFU.TANH R9, R9 ;  /* 0x0000000900097308 */ /* 0x000ea20000002400 */
[C---:B----4-:R-:W-:Y:S01]  /*5010*/  FADD.FTZ R171, R3.reuse, R171 ;  /* 0x000000ab03ab7221 */ /* 0x050fe20000010000 */
[----:B------:R-:W-:-:S02]  /*5020*/  F2FP.F16.F32.PACK_AB R154, R3, R154 ;  /* 0x0000009a039a723e */ /* 0x000fc400000000ff */
[----:B------:R-:W-:-:S04]  /*5030*/  FMNMX.FTZ R3, R176, R7, !PT ;  /* 0x00000007b0037209 */ /* 0x000fc80007810000 */
[----:B------:R-:W-:Y:S01]  /*5040*/  FMNMX.FTZ R3, R155, R3, !PT ;  /* 0x000000039b037209 */ /* 0x000fe20007810000 */
[----:B------:R-:W3:Y:S03]  /*5050*/  MUFU.TANH R170, R170 ;  /* 0x000000aa00aa7308 */ /* 0x000ee60000002400 */
[----:B------:R-:W-:-:S04]  /*5060*/  FMNMX.FTZ R3, R158, R3, !PT ;  /* 0x000000039e037209 */ /* 0x000fc80007810000 */
[----:B------:R-:W-:Y:S01]  /*5070*/  FMNMX.FTZ R3, R159, R3, !PT ;  /* 0x000000039f037209 */ /* 0x000fe20007810000 */
[----:B------:R-:W4:Y:S03]  /*5080*/  MUFU.TANH R10, R10 ;  /* 0x0000000a000a7308 */ /* 0x000f260000002400 */
[----:B------:R-:W-:-:S04]  /*5090*/  FMNMX.FTZ R3, R162, R3, !PT ;  /* 0x00000003a2037209 */ /* 0x000fc80007810000 */
[----:B------:R-:W-:Y:S01]  /*50a0*/  FMNMX.FTZ R3, R163, R3, !PT ;  /* 0x00000003a3037209 */ /* 0x000fe20007810000 */
[----:B------:R-:W5:Y:S03]  /*50b0*/  MUFU.TANH R11, R11 ;  /* 0x0000000b000b7308 */ /* 0x000f660000002400 */
[----:B------:R-:W-:-:S04]  /*50c0*/  FMNMX.FTZ R3, R166, R3, !PT ;  /* 0x00000003a6037209 */ /* 0x000fc80007810000 */
[----:B------:R-:W-:Y:S01]  /*50d0*/  FMNMX.FTZ R3, R8, R3, !PT ;  /* 0x0000000308037209 */ /* 0x000fe20007810000 */
[----:B------:R-:W0:Y:S03]  /*50e0*/  MUFU.TANH R174, R174 ;  /* 0x000000ae00ae7308 */ /* 0x000e260000002400 */
[----:B-1----:R-:W-:-:S04]  /*50f0*/  FMNMX.FTZ R3, R4, R3, !PT ;  /* 0x0000000304037209 */ /* 0x002fc80007810000 */
[----:B--2---:R-:W-:Y:S01]  /*5100*/  FMNMX.FTZ R3, R9, R3, !PT ;  /* 0x0000000309037209 */ /* 0x004fe20007810000 */
[----:B------:R-:W1:Y:S03]  /*5110*/  MUFU.TANH R175, R175 ;  /* 0x000000af00af7308 */ /* 0x000e660000002400 */
[----:B---3--:R-:W-:-:S04]  /*5120*/  FMNMX.FTZ R3, R170, R3, !PT ;  /* 0x00000003aa037209 */ /* 0x008fc80007810000 */
[----:B----4-:R-:W-:Y:S01]  /*5130*/  FMNMX.FTZ R3, R10, R3, !PT ;  /* 0x000000030a037209 */ /* 0x010fe20007810000 */
[----:B------:R-:W2:Y:S03]  /*5140*/  MUFU.TANH R178, R178 ;  /* 0x000000b200b27308 */ /* 0x000ea60000002400 */
[----:B-----5:R-:W-:-:S04]  /*5150*/  FMNMX.FTZ R3, R11, R3, !PT ;  /* 0x000000030b037209 */ /* 0x020fc80007810000 */
[----:B0-----:R-:W-:Y:S01]  /*5160*/  FMNMX.FTZ R3, R174, R3, !PT ;  /* 0x00000003ae037209 */ /* 0x001fe20007810000 */
[----:B------:R-:W0:Y:S03]  /*5170*/  MUFU.TANH R179, R179 ;  /* 0x000000b300b37308 */ /* 0x000e260000002400 */
[----:B-1----:R-:W-:-:S05]  /*5180*/  FMNMX.FTZ R3, R175, R3, !PT ;  /* 0x00000003af037209 */ /* 0x002fca0007810000 */
        /* <DEDUP_REMOVED lines=9> */
[----:B0-----:R-:W-:-:S04]  /*5220*/  FMNMX.FTZ R3, R183, R3, !PT ;  /* 0x00000003b7037209 */ /* 0x001fc80007810000 */
[----:B------:R-:W-:-:S03]  /*5230*/  FMNMX.FTZ R3, R184, R3, !PT ;  /* 0x00000003b8037209 */ /* 0x000fc60007810000 */
[----:B------:R-:W0:Y:S01]  /*5240*/  MUFU.EX2 R12, R12 ;  /* 0x0000000c000c7308 */ /* 0x000e220000000800 */
[----:B------:R-:W-:-:S04]  /*5250*/  FMNMX.FTZ R3, R185, R3, !PT ;  /* 0x00000003b9037209 */ /* 0x000fc80007810000 */
[----:B-1----:R-:W-:-:S03]  /*5260*/  FMNMX.FTZ R3, R186, R3, !PT ;  /* 0x00000003ba037209 */ /* 0x002fc60007810000 */
[----:B------:R-:W1:Y:S01]  /*5270*/  MUFU.EX2 R13, R13 ;  /* 0x0000000d000d7308 */ /* 0x000e620000000800 */
[----:B--2---:R-:W-:-:S05]  /*5280*/  FMNMX.FTZ R3, R187, R3, !PT ;  /* 0x00000003bb037209 */ /* 0x004fca0007810000 */
[----:B------:R-:W2:Y:S02]  /*5290*/  SHFL.BFLY PT, R188, R3, 0x2, 0x1f ;  /* 0x0c401f0003bc7f89 */ /* 0x000ea400000e0000 */
[----:B------:R-:W-:Y:S08]  /*52a0*/  MUFU.EX2 R14, R14 ;  /* 0x0000000e000e7308 */ /* 0x000ff00000000800 */
[----:B------:R-:W-:Y:S08]  /*52b0*/  MUFU.EX2 R15, R15 ;  /* 0x0000000f000f7308 */ /* 0x000ff00000000800 */
[----:B------:R-:W-:Y:S01]  /*52c0*/  MUFU.EX2 R189, R160 ;  /* 0x000000a000bd7308 */ /* 0x000fe20000000800 */
[----:B--2---:R-:W-:-:S07]  /*52d0*/  FMNMX.FTZ R3, R3, R188, !PT ;  /* 0x000000bc03037209 */ /* 0x004fce0007810000 */
[----:B------:R2:W-:Y:S01]  /*52e0*/  MUFU.EX2 R188, R156 ;  /* 0x0000009c00bc7308 */ /* 0x0005e20000000800 */
[----:B------:R-:W3:Y:S07]  /*52f0*/  SHFL.BFLY PT, R192, R3, 0x1, 0x1f ;  /* 0x0c201f0003c07f89 */ /* 0x000eee00000e0000 */
[----:B------:R-:W-:Y:S08]  /*5300*/  MUFU.EX2 R20, R20 ;  /* 0x0000001400147308 */ /* 0x000ff00000000800 */
[----:B------:R-:W-:Y:S08]  /*5310*/  MUFU.EX2 R21, R21 ;  /* 0x0000001500157308 */ /* 0x000ff00000000800 */
[----:B------:R-:W-:Y:S01]  /*5320*/  MUFU.EX2 R167, R167 ;  /* 0x000000a700a77308 */ /* 0x000fe20000000800 */
[----:B---3--:R-:W-:-:S05]  /*5330*/  FMNMX.FTZ R3, R3, R192, !PT ;  /* 0x000000c003037209 */ /* 0x008fca0007810000 */
[C---:B--2---:R-:W-:Y:S01]  /*5340*/  FADD.FTZ R156, -R3.reuse, R7 ;  /* 0x00000007039c7221 */ /* 0x044fe20000010100 */
[----:B------:R-:W-:Y:S01]  /*5350*/  FMUL.FTZ R7, R3, UR10 ;  /* 0x0000000a03077c20 */ /* 0x000fe20008410000 */
[----:B------:R-:W-:Y:S02]  /*5360*/  MUFU.EX2 R153, R153 ;  /* 0x0000009900997308 */ /* 0x000fe40000000800 */
[----:B------:R-:W-:Y:S01]  /*5370*/  FMUL.FTZ R156, R156, UR10 ;  /* 0x0000000a9c9c7c20 */ /* 0x000fe20008410000 */
[--C-:B------:R-:W-:Y:S01]  /*5380*/  FFMA.FTZ R176, R176, UR10, -R7.reuse ;  /* 0x0000000ab0b07c23 */ /* 0x100fe20008010807 */
[--C-:B------:R-:W-:Y:S01]  /*5390*/  FFMA.FTZ R155, R155, UR10, -R7.reuse ;  /* 0x0000000a9b9b7c23 */ /* 0x100fe20008010807 */
[--C-:B------:R-:W-:Y:S01]  /*53a0*/  FFMA.FTZ R160, R8, UR10, -R7.reuse ;  /* 0x0000000a08a07c23 */ /* 0x100fe20008010807 */
[--C-:B------:R-:W-:Y:S01]  /*53b0*/  FFMA.FTZ R4, R4, UR10, -R7.reuse ;  /* 0x0000000a04047c23 */ /* 0x100fe20008010807 */
[--C-:B------:R-:W-:Y:S01]  /*53c0*/  FFMA.FTZ R158, R158, UR10, -R7.reuse ;  /* 0x0000000a9e9e7c23 */ /* 0x100fe20008010807 */
[----:B------:R0:W2:Y:S01]  /*53d0*/  MUFU.EX2 R8, R156 ;  /* 0x0000009c00087308 */ /* 0x0000a20000000800 */
[--C-:B------:R-:W-:Y:S01]  /*53e0*/  FFMA.FTZ R159, R159, UR10, -R7.reuse ;  /* 0x0000000a9f9f7c23 */ /* 0x100fe20008010807 */
[--C-:B------:R-:W-:Y:S01]  /*53f0*/  FFMA.FTZ R162, R162, UR10, -R7.reuse ;  /* 0x0000000aa2a27c23 */ /* 0x100fe20008010807 */
[--C-:B------:R-:W-:Y:S01]  /*5400*/  FFMA.FTZ R163, R163, UR10, -R7.reuse ;  /* 0x0000000aa3a37c23 */ /* 0x100fe20008010807 */
[--C-:B------:R-:W-:Y:S01]  /*5410*/  FFMA.FTZ R166, R166, UR10, -R7.reuse ;  /* 0x0000000aa6a67c23 */ /* 0x100fe20008010807 */
[--C-:B------:R-:W-:Y:S01]  /*5420*/  FFMA.FTZ R9, R9, UR10, -R7.reuse ;  /* 0x0000000a09097c23 */ /* 0x100fe20008010807 */
[--C-:B------:R-:W-:Y:S01]  /*5430*/  FFMA.FTZ R170, R170, UR10, -R7.reuse ;  /* 0x0000000aaaaa7c23 */ /* 0x100fe20008010807 */
[----:B------:R-:W-:Y:S01]  /*5440*/  FFMA.FTZ R10, R10, UR10, -R7 ;  /* 0x0000000a0a0a7c23 */ /* 0x000fe20008010807 */
[----:B------:R-:W3:Y:S01]  /*5450*/  MUFU.EX2 R176, R176 ;  /* 0x000000b000b07308 */ /* 0x000ee20000000800 */
[----:B0-----:R-:W-:Y:S01]  /*5460*/  FADD.FTZ R156, R12, R171 ;  /* 0x000000ab0c9c7221 */ /* 0x001fe20000010000 */
[--C-:B------:R-:W-:Y:S01]  /*5470*/  FFMA.FTZ R11, R11, UR10, -R7.reuse ;  /* 0x0000000a0b0b7c23 */ /* 0x100fe20008010807 */
[--C-:B------:R-:W-:Y:S01]  /*5480*/  FFMA.FTZ R174, R174, UR10, -R7.reuse ;  /* 0x0000000aaeae7c23 */ /* 0x100fe20008010807 */
[--C-:B------:R-:W-:Y:S01]  /*5490*/  FFMA.FTZ R175, R175, UR10, -R7.reuse ;  /* 0x0000000aafaf7c23 */ /* 0x100fe20008010807 */
[----:B-1----:R-:W-:Y:S01]  /*54a0*/  FADD.FTZ R156, R13, R156 ;  /* 0x0000009c0d9c7221 */ /* 0x002fe20000010000 */
[--C-:B------:R-:W-:Y:S01]  /*54b0*/  FFMA.FTZ R178, R178, UR10, -R7.reuse ;  /* 0x0000000ab2b27c23 */ /* 0x100fe20008010807 */
[--C-:B------:R-:W-:Y:S01]  /*54c0*/  FFMA.FTZ R179, R179, UR10, -R7.reuse ;  /* 0x0000000ab3b37c23 */ /* 0x100fe20008010807 */
[----:B------:R-:W0:Y:S01]  /*54d0*/  MUFU.EX2 R155, R155 ;  /* 0x0000009b009b7308 */ /* 0x000e220000000800 */
[--C-:B------:R-:W-:Y:S01]  /*54e0*/  FFMA.FTZ R181, R181, UR10, -R7.reuse ;  /* 0x0000000ab5b57c23 */ /* 0x100fe20008010807 */
[--C-:B------:R-:W-:Y:S01]  /*54f0*/  FFMA.FTZ R182, R182, UR10, -R7.reuse ;  /* 0x0000000ab6b67c23 */ /* 0x100fe20008010807 */
[--C-:B------:R-:W-:Y:S01]  /*5500*/  FFMA.FTZ R183, R183, UR10, -R7.reuse ;  /* 0x0000000ab7b77c23 */ /* 0x100fe20008010807 */
[--C-:B------:R-:W-:Y:S01]  /*5510*/  FFMA.FTZ R184, R184, UR10, -R7.reuse ;  /* 0x0000000ab8b87c23 */ /* 0x100fe20008010807 */
[--C-:B------:R-:W-:Y:S01]  /*5520*/  FFMA.FTZ R185, R185, UR10, -R7.reuse ;  /* 0x0000000ab9b97c23 */ /* 0x100fe20008010807 */
[--C-:B------:R-:W-:Y:S01]  /*5530*/  FFMA.FTZ R186, R186, UR10, -R7.reuse ;  /* 0x0000000ababa7c23 */ /* 0x100fe20008010807 */
[----:B------:R-:W-:Y:S01]  /*5540*/  FFMA.FTZ R7, R187, UR10, -R7 ;  /* 0x0000000abb077c23 */ /* 0x000fe20008010807 */
[----:B------:R1:W-:Y:S01]  /*5550*/  MUFU.EX2 R171, R4 ;  /* 0x0000000400ab7308 */ /* 0x0003e20000000800 */
[-C--:B--2---:R-:W-:Y:S01]  /*5560*/  FMUL.FTZ R26, R26, R8.reuse ;  /* 0x000000081a1a7220 */ /* 0x084fe20000410000 */
[-C--:B------:R-:W-:Y:S01]  /*5570*/  FMUL.FTZ R27, R27, R8.reuse ;  /* 0x000000081b1b7220 */ /* 0x080fe20000410000 */
[-C--:B------:R-:W-:Y:S01]  /*5580*/  FMUL.FTZ R30, R30, R8.reuse ;  /* 0x000000081e1e7220 */ /* 0x080fe20000410000 */
[-C--:B------:R-:W-:Y:S01]  /*5590*/  FMUL.FTZ R31, R31, R8.reuse ;  /* 0x000000081f1f7220 */ /* 0x080fe20000410000 */
[-C--:B------:R-:W-:Y:S01]  /*55a0*/  FMUL.FTZ R34, R34, R8.reuse ;  /* 0x0000000822227220 */ /* 0x080fe20000410000 */
[-C--:B------:R-:W-:Y:S01]  /*55b0*/  FMUL.FTZ R35, R35, R8.reuse ;  /* 0x0000000823237220 */ /* 0x080fe20000410000 */
[----:B------:R-:W-:Y:S01]  /*55c0*/  FMUL.FTZ R38, R38, R8 ;  /* 0x0000000826267220 */ /* 0x000fe20000410000 */
[----:B------:R2:W4:Y:S01]  /*55d0*/  MUFU.EX2 R187, R158 ;  /* 0x0000009e00bb7308 */ /* 0x0005220000000800 */
[----:B-1----:R-:W-:Y:S01]  /*55e0*/  FADD.FTZ R4, R14, R156 ;  /* 0x0000009c0e047221 */ /* 0x002fe20000010000 */
[----:B------:R-:W-:Y:S01]  /*55f0*/  F2FP.F16.F32.PACK_AB R156, R13, R12 ;  /* 0x0000000c0d9c723e */ /* 0x000fe200000000ff */
[-C--:B------:R-:W-:Y:S01]  /*5600*/  FMUL.FTZ R39, R39, R8.reuse ;  /* 0x0000000827277220 */ /* 0x080fe20000410000 */
[----:B------:R-:W-:Y:S01]  /*5610*/  IADD3 R12, -R196, 0xb, RZ ;  /* 0x0000000bc40c7810 */ /* 0x000fe20007ffe1ff */
[----:B------:R-:W-:Y:S01]  /*5620*/  FADD.FTZ R4, R15, R4 ;  /* 0x000000040f047221 */ /* 0x000fe20000010000 */
[-C--:B------:R-:W-:Y:S01]  /*5630*/  FMUL.FTZ R42, R42, R8.reuse ;  /* 0x000000082a2a7220 */ /* 0x080fe20000410000 */
[----:B------:R-:W-:Y:S01]  /*5640*/  FMUL.FTZ R43, R43, R8 ;  /* 0x000000082b2b7220 */ /* 0x000fe20000410000 */
[----:B------:R-:W1:Y:S01]  /*5650*/  MUFU.EX2 R159, R159 ;  /* 0x0000009f009f7308 */ /* 0x000e620000000800 */
[----:B------:R-:W-:Y:S01]  /*5660*/  FADD.FTZ R4, R20, R4 ;  /* 0x0000000414047221 */ /* 0x000fe20000010000 */
[----:B--2---:R-:W-:Y:S01]  /*5670*/  F2FP.F16.F32.PACK_AB R158, R15, R14 ;  /* 0x0000000e0f9e723e */ /* 0x004fe200000000ff */
[-C--:B------:R-:W-:Y:S01]  /*5680*/  FMUL.FTZ R46, R46, R8.reuse ;  /* 0x000000082e2e7220 */ /* 0x080fe20000410000 */
[-C--:B------:R-:W-:Y:S01]  /*5690*/  FMUL.FTZ R47, R47, R8.reuse ;  /* 0x000000082f2f7220 */ /* 0x080fe20000410000 */
[----:B------:R-:W-:Y:S01]  /*56a0*/  FADD.FTZ R4, R21, R4 ;  /* 0x0000000415047221 */ /* 0x000fe20000010000 */
[-C--:B------:R-:W-:Y:S01]  /*56b0*/  FMUL.FTZ R50, R50, R8.reuse ;  /* 0x0000000832327220 */ /* 0x080fe20000410000 */
[-C--:B------:R-:W-:Y:S01]  /*56c0*/  FMUL.FTZ R51, R51, R8.reuse ;  /* 0x0000000833337220 */ /* 0x080fe20000410000 */
[----:B------:R2:W-:Y:S01]  /*56d0*/  MUFU.EX2 R194, R160 ;  /* 0x000000a000c27308 */ /* 0x0005e20000000800 */
[----:B------:R-:W-:Y:S01]  /*56e0*/  FADD.FTZ R4, R167, R4 ;  /* 0x00000004a7047221 */ /* 0x000fe20000010000 */
[-C--:B------:R-:W-:Y:S01]  /*56f0*/  FMUL.FTZ R54, R54, R8.reuse ;  /* 0x0000000836367220 */ /* 0x080fe20000410000 */
[-C--:B------:R-:W-:Y:S01]  /*5700*/  FMUL.FTZ R55, R55, R8.reuse ;  /* 0x0000000837377220 */ /* 0x080fe20000410000 */
[-C--:B------:R-:W-:Y:S01]  /*5710*/  FMUL.FTZ R58, R58, R8.reuse ;  /* 0x000000083a3a7220 */ /* 0x080fe20000410000 */
[----:B------:R-:W-:Y:S01]  /*5720*/  FADD.FTZ R4, R153, R4 ;  /* 0x0000000499047221 */ /* 0x000fe20000010000 */
[-C--:B------:R-:W-:Y:S01]  /*5730*/  FMUL.FTZ R59, R59, R8.reuse ;  /* 0x000000083b3b7220 */ /* 0x080fe20000410000 */
[----:B------:R-:W-:Y:S01]  /*5740*/  FMUL.FTZ R62, R62, R8 ;  /* 0x000000083e3e7220 */ /* 0x000fe20000410000 */
[----:B------:R5:W1:Y:S01]  /*5750*/  MUFU.EX2 R192, R162 ;  /* 0x000000a200c07308 */ /* 0x000a620000000800 */
[----:B--2---:R-:W-:Y:S01]  /*5760*/  F2FP.F16.F32.PACK_AB R160, R21, R20 ;  /* 0x0000001415a0723e */ /* 0x004fe200000000ff */
[----:B---3--:R-:W-:Y:S01]  /*5770*/  FFMA.FTZ R20, R8, R5, R176 ;  /* 0x0000000508147223 */ /* 0x008fe200000100b0 */
[----:B------:R-:W-:Y:S01]  /*5780*/  FADD.FTZ R4, R188, R4 ;  /* 0x00000004bc047221 */ /* 0x000fe20000010000 */
[-C--:B------:R-:W-:Y:S01]  /*5790*/  FMUL.FTZ R63, R63, R8.reuse ;  /* 0x000000083f3f7220 */ /* 0x080fe20000410000 */
[-C--:B------:R-:W-:Y:S01]  /*57a0*/  FMUL.FTZ R66, R66, R8.reuse ;  /* 0x0000000842427220 */ /* 0x080fe20000410000 */
[----:B0-----:R-:W-:Y:S01]  /*57b0*/  FADD.FTZ R20, R155, R20 ;  /* 0x000000149b147221 */ /* 0x001fe20000010000 */
[-C--:B------:R-:W-:Y:S01]  /*57c0*/  FMUL.FTZ R67, R67, R8.reuse ;  /* 0x0000000843437220 */ /* 0x080fe20000410000 */
[----:B------:R-:W0:Y:S01]  /*57d0*/  MUFU.EX2 R163, R163 ;  /* 0x000000a300a37308 */ /* 0x000e220000000800 */
[----:B-----5:R-:W-:Y:S01]  /*57e0*/  F2FP.F16.F32.PACK_AB R162, R153, R167 ;  /* 0x000000a799a2723e */ /* 0x020fe200000000ff */
[----:B----4-:R-:W-:Y:S01]  /*57f0*/  FADD.FTZ R20, R187, R20 ;  /* 0x00000014bb147221 */ /* 0x010fe20000010000 */
[-C--:B------:R-:W-:Y:S01]  /*5800*/  FMUL.FTZ R70, R70, R8.reuse ;  /* 0x0000000846467220 */ /* 0x080fe20000410000 */
[-C--:B------:R-:W-:Y:S01]  /*5810*/  FMUL.FTZ R71, R71, R8.reuse ;  /* 0x0000000847477220 */ /* 0x080fe20000410000 */
[-C--:B------:R-:W-:Y:S01]  /*5820*/  FMUL.FTZ R74, R74, R8.reuse ;  /* 0x000000084a4a7220 */ /* 0x080fe20000410000 */
[----:B-1----:R-:W-:Y:S01]  /*5830*/  FADD.FTZ R5, R159, R20 ;  /* 0x000000149f057221 */ /* 0x002fe20000010000 */
[-C--:B------:R-:W-:Y:S01]  /*5840*/  FMUL.FTZ R75, R75, R8.reuse ;  /* 0x000000084b4b7220 */ /* 0x080fe20000410000 */
[----:B------:R-:W1:Y:S01]  /*5850*/  MUFU.EX2 R193, R166 ;  /* 0x000000a600c17308 */ /* 0x000e620000000800 */
[-C--:B------:R-:W-:Y:S01]  /*5860*/  FMUL.FTZ R78, R78, R8.reuse ;  /* 0x000000084e4e7220 */ /* 0x080fe20000410000 */
[----:B------:R-:W-:Y:S01]  /*5870*/  FADD.FTZ R20, R192, R5 ;  /* 0x00000005c0147221 */ /* 0x000fe20000010000 */
[-C--:B------:R-:W-:Y:S01]  /*5880*/  FMUL.FTZ R79, R79, R8.reuse ;  /* 0x000000084f4f7220 */ /* 0x080fe20000410000 */
[-C--:B------:R-:W-:Y:S01]  /*5890*/  FMUL.FTZ R82, R82, R8.reuse ;  /* 0x0000000852527220 */ /* 0x080fe20000410000 */
[-C--:B------:R-:W-:Y:S01]  /*58a0*/  FMUL.FTZ R83, R83, R8.reuse ;  /* 0x0000000853537220 */ /* 0x080fe20000410000 */
[-C--:B------:R-:W-:Y:S01]  /*58b0*/  FMUL.FTZ R86, R86, R8.reuse ;  /* 0x0000000856567220 */ /* 0x080fe20000410000 */
[-C--:B------:R-:W-:Y:S01]  /*58c0*/  FMUL.FTZ R87, R87, R8.reuse ;  /* 0x0000000857577220 */ /* 0x080fe20000410000 */
[----:B------:R-:W2:Y:S01]  /*58d0*/  MUFU.EX2 R157, R157 ;  /* 0x0000009d009d7308 */ /* 0x000ea20000000800 */
        /* <DEDUP_REMOVED lines=8> */
[----:B-1----:R-:W-:Y:S01]  /*5960*/  FADD.FTZ R5, R193, R20 ;  /* 0x00000014c1057221 */ /* 0x002fe20000010000 */
[-C--:B------:R-:W-:Y:S01]  /*5970*/  FMUL.FTZ R102, R102, R8.reuse ;  /* 0x0000000866667220 */ /* 0x080fe20000410000 */
[-C--:B------:R-:W-:Y:S01]  /*5980*/  FMUL.FTZ R103, R103, R8.reuse ;  /* 0x0000000867677220 */ /* 0x080fe20000410000 */
[-C--:B------:R-:W-:Y:S01]  /*5990*/  FMUL.FTZ R106, R106, R8.reuse ;  /* 0x000000086a6a7220 */ /* 0x080fe20000410000 */
[----:B------:R-:W-:Y:S01]  /*59a0*/  FADD.FTZ R20, R194, R5 ;  /* 0x00000005c2147221 */ /* 0x000fe20000010000 */
[-C--:B------:R-:W-:Y:S01]  /*59b0*/  FMUL.FTZ R107, R107, R8.reuse ;  /* 0x000000086b6b7220 */ /* 0x080fe20000410000 */
[-C--:B------:R-:W-:Y:S01]  /*59c0*/  FMUL.FTZ R110, R110, R8.reuse ;  /* 0x000000086e6e7220 */ /* 0x080fe20000410000 */
[----:B------:R1:W3:Y:S01]  /*59d0*/  MUFU.EX2 R13, R9 ;  /* 0x00000009000d7308 */ /* 0x0002e20000000800 */
[----:B--2---:R-:W-:Y:S01]  /*59e0*/  FADD.FTZ R4, R157, R4 ;  /* 0x000000049d047221 */ /* 0x004fe20000010000 */
[----:B------:R-:W-:Y:S01]  /*59f0*/  FADD.FTZ R20, R171, R20 ;  /* 0x00000014ab147221 */ /* 0x000fe20000010000 */
[-C--:B------:R-:W-:Y:S01]  /*5a00*/  FMUL.FTZ R111, R111, R8.reuse ;  /* 0x000000086f6f7220 */ /* 0x080fe20000410000 */
[-C--:B------:R-:W-:Y:S01]  /*5a10*/  FMUL.FTZ R114, R114, R8.reuse ;  /* 0x0000000872727220 */ /* 0x080fe20000410000 */
[----:B------:R-:W-:Y:S01]  /*5a20*/  FADD.FTZ R4, R189, R4 ;  /* 0x00000004bd047221 */ /* 0x000fe20000010000 */
[-C--:B------:R-:W-:Y:S01]  /*5a30*/  FMUL.FTZ R115, R115, R8.reuse ;  /* 0x0000000873737220 */ /* 0x080fe20000410000 */
[----:B------:R-:W-:Y:S01]  /*5a40*/  FMUL.FTZ R118, R118, R8 ;  /* 0x0000000876767220 */ /* 0x000fe20000410000 */
[----:B------:R-:W2:Y:S01]  /*5a50*/  MUFU.EX2 R190, R164 ;  /* 0x000000a400be7308 */ /* 0x000ea20000000800 */
[----:B-1----:R-:W-:-:S02]  /*5a60*/  IMAD.U32 R9, RZ, RZ, UR25 ;  /* 0x00000019ff097e24 */ /* 0x002fc4000f8e00ff */
[----:B0-----:R-:W-:Y:S01]  /*5a70*/  FADD.FTZ R4, R161, R4 ;  /* 0x00000004a1047221 */ /* 0x001fe20000010000 */
[-C--:B------:R-:W-:Y:S01]  /*5a80*/  FMUL.FTZ R119, R119, R8.reuse ;  /* 0x0000000877777220 */ /* 0x080fe20000410000 */
[-C--:B------:R-:W-:Y:S01]  /*5a90*/  FMUL.FTZ R122, R122, R8.reuse ;  /* 0x000000087a7a7220 */ /* 0x080fe20000410000 */
[----:B------:R-:W-:Y:S02]  /*5aa0*/  @!P1 VIADD R15, R9, 0x22840 ;  /* 0x00022840090f9836 */ /* 0x000fe40000000000 */
[-C--:B------:R-:W-:Y:S01]  /*5ab0*/  FMUL.FTZ R123, R123, R8.reuse ;  /* 0x000000087b7b7220 */ /* 0x080fe20000410000 */
[-C--:B------:R-:W-:Y:S01]  /*5ac0*/  FMUL.FTZ R126, R126, R8.reuse ;  /* 0x000000087e7e7220 */ /* 0x080fe20000410000 */
[----:B------:R-:W0:Y:S01]  /*5ad0*/  MUFU.EX2 R14, R170 ;  /* 0x000000aa000e7308 */ /* 0x000e220000000800 */
[----:B---3--:R-:W-:Y:S01]  /*5ae0*/  FADD.FTZ R5, R13, R20 ;  /* 0x000000140d057221 */ /* 0x008fe20000010000 */
[----:B------:R-:W-:Y:S01]  /*5af0*/  @!P1 PRMT R15, RZ, 0x654, R15 ;  /* 0x00000654ff0f9816 */ /* 0x000fe2000000000f */
[----:B------:R1:W-:Y:S06]  /*5b00*/  BAR.ARV R12, 0x100 ;  /* 0x0004000c0000751d */ /* 0x0003ec0000002000 */
[----:B------:R-:W3:Y:S01]  /*5b10*/  MUFU.EX2 R165, R165 ;  /* 0x000000a500a57308 */ /* 0x000ee20000000800 */
[----:B------:R4:W-:Y:S01]  /*5b20*/  @!P1 SYNCS.ARRIVE.TRANS64.RED.A1T0 RZ, [R15+URZ], RZ ;  /* 0x000000ff0fff99a7 */ /* 0x0009e2000810043f */
[----:B--2---:R-:W-:Y:S01]  /*5b30*/  FADD.FTZ R4, R190, R4 ;  /* 0x00000004be047221 */ /* 0x004fe20000010000 */
        /* <DEDUP_REMOVED lines=13> */
[----:B------:R0:W5:Y:S01]  /*5c10*/  MUFU.EX2 R191, R168 ;  /* 0x000000a800bf7308 */ /* 0x0001620000000800 */
[----:B---3--:R-:W-:Y:S01]  /*5c20*/  FADD.FTZ R4, R165, R4 ;  /* 0x00000004a5047221 */ /* 0x008fe20000010000 */
[-C--:B------:R-:W-:Y:S01]  /*5c30*/  FMUL.FTZ R150, R150, R8.reuse ;  /* 0x0000000896967220 */ /* 0x080fe20000410000 */
[----:B------:R-:W-:Y:S01]  /*5c40*/  FMUL.FTZ R151, R151, R8 ;  /* 0x0000000897977220 */ /* 0x000fe20000410000 */
[----:B------:R-:W-:-:S02]  /*5c50*/  F2FP.F16.F32.PACK_AB R164, R157, R188 ;  /* 0x000000bc9da4723e */ /* 0x000fc400000000ff */
[----:B------:R-:W-:Y:S02]  /*5c60*/  F2FP.F16.F32.PACK_AB R166, R161, R189 ;  /* 0x000000bda1a6723e */ /* 0x000fe400000000ff */
[----:B------:R-:W3:Y:S01]  /*5c70*/  MUFU.EX2 R11, R11 ;  /* 0x0000000b000b7308 */ /* 0x000ee20000000800 */
[----:B--2---:R-:W-:Y:S01]  /*5c80*/  FADD.FTZ R8, R10, R5 ;  /* 0x000000050a087221 */ /* 0x004fe20000010000 */
[----:B------:R-:W-:Y:S02]  /*5c90*/  F2FP.F16.F32.PACK_AB R153, R155, R176 ;  /* 0x000000b09b99723e */ /* 0x000fe400000000ff */
[----:B0-----:R-:W-:Y:S02]  /*5ca0*/  F2FP.F16.F32.PACK_AB R168, R165, R190 ;  /* 0x000000bea5a8723e */ /* 0x001fe400000000ff */
[----:B------:R-:W-:Y:S02]  /*5cb0*/  F2FP.F16.F32.PACK_AB R155, R159, R187 ;  /* 0x000000bb9f9b723e */ /* 0x000fe400000000ff */
[----:B------:R-:W0:Y:S01]  /*5cc0*/  MUFU.EX2 R169, R169 ;  /* 0x000000a900a97308 */ /* 0x000e220000000800 */
[----:B-----5:R-:W-:Y:S01]  /*5cd0*/  FADD.FTZ R4, R191, R4 ;  /* 0x00000004bf047221 */ /* 0x020fe20000010000 */
[----:B------:R-:W-:-:S02]  /*5ce0*/  F2FP.F16.F32.PACK_AB R157, R163, R192 ;  /* 0x000000c0a39d723e */ /* 0x000fc400000000ff */
[----:B------:R-:W-:Y:S02]  /*5cf0*/  F2FP.F16.F32.PACK_AB R161, R13, R171 ;  /* 0x000000ab0da1723e */ /* 0x000fe400000000ff */
[----:B------:R-:W-:Y:S02]  /*5d00*/  F2FP.F16.F32.PACK_AB R159, R194, R193 ;  /* 0x000000c1c29f723e */ /* 0x000fe400000000ff */
[----:B----4-:R-:W2:Y:S01]  /*5d10*/  MUFU.EX2 R15, R174 ;  /* 0x000000ae000f7308 */ /* 0x010ea20000000800 */
[----:B---3--:R-:W-:Y:S01]  /*5d20*/  FADD.FTZ R8, R11, R8 ;  /* 0x000000080b087221 */ /* 0x008fe20000010000 */
[----:B------:R-:W-:-:S06]  /*5d30*/  F2FP.F16.F32.PACK_AB R163, R10, R14 ;  /* 0x0000000e0aa3723e */ /* 0x000fcc00000000ff */
[----:B------:R-:W3:Y:S01]  /*5d40*/  MUFU.EX2 R167, R175 ;  /* 0x000000af00a77308 */ /* 0x000ee20000000800 */
[C---:B0-----:R-:W-:Y:S01]  /*5d50*/  FADD.FTZ R4, R169.reuse, R4 ;  /* 0x00000004a9047221 */ /* 0x041fe20000010000 */
[----:B------:R-:W-:-:S06]  /*5d60*/  F2FP.F16.F32.PACK_AB R170, R169, R191 ;  /* 0x000000bfa9aa723e */ /* 0x000fcc00000000ff */
[----:B------:R-:W0:Y:S01]  /*5d70*/  MUFU.EX2 R172, R172 ;  /* 0x000000ac00ac7308 */ /* 0x000e220000000800 */
[C---:B--2---:R-:W-:Y:S01]  /*5d80*/  FADD.FTZ R8, R15.reuse, R8 ;  /* 0x000000080f087221 */ /* 0x044fe20000010000 */
[----:B------:R-:W-:-:S06]  /*5d90*/  F2FP.F16.F32.PACK_AB R165, R15, R11 ;  /* 0x0000000b0fa5723e */ /* 0x000fcc00000000ff */
        /* <DEDUP_REMOVED lines=9> */
[----:B------:R-:W-:-:S06]  /*5e30*/  F2FP.F16.F32.PACK_AB R172, R173, R172 ;  /* 0x000000acadac723e */ /* 0x000fcc00000000ff */
[----:B------:R-:W3:Y:S01]  /*5e40*/  MUFU.EX2 R182, R182 ;  /* 0x000000b600b67308 */ /* 0x000ee20000000800 */
[----:B0-----:R-:W-:-:S07]  /*5e50*/  FADD.FTZ R8, R179, R8 ;  /* 0x00000008b3087221 */ /* 0x001fce0000010000 */
[----:B------:R-:W0:Y:S01]  /*5e60*/  MUFU.EX2 R183, R183 ;  /* 0x000000b700b77308 */ /* 0x000e220000000800 */
[C---:B--2---:R-:W-:Y:S01]  /*5e70*/  FADD.FTZ R5, R169.reuse, R8 ;  /* 0x00000008a9057221 */ /* 0x044fe20000010000 */
[----:B------:R-:W-:-:S06]  /*5e80*/  F2FP.F16.F32.PACK_AB R169, R169, R179 ;  /* 0x000000b3a9a9723e */ /* 0x000fcc00000000ff */
[----:B------:R-:W2:Y:S01]  /*5e90*/  MUFU.EX2 R173, R184 ;  /* 0x000000b800ad7308 */ /* 0x000ea20000000800 */
[----:B---3--:R-:W-:-:S07]  /*5ea0*/  FADD.FTZ R20, R182, R5 ;  /* 0x00000005b6147221 */ /* 0x008fce0000010000 */
[----:B------:R-:W3:Y:S01]  /*5eb0*/  MUFU.EX2 R185, R185 ;  /* 0x000000b900b97308 */ /* 0x000ee20000000800 */
[C---:B0-----:R-:W-:Y:S01]  /*5ec0*/  FADD.FTZ R20, R183.reuse, R20 ;  /* 0x00000014b7147221 */ /* 0x041fe20000010000 */
[----:B------:R-:W-:-:S06]  /*5ed0*/  F2FP.F16.F32.PACK_AB R171, R183, R182 ;  /* 0x000000b6b7ab723e */ /* 0x000fcc00000000ff */
[----:B------:R-:W0:Y:S01]  /*5ee0*/  MUFU.EX2 R177, R177 ;  /* 0x000000b100b17308 */ /* 0x000e220000000800 */
[----:B--2---:R-:W-:-:S07]  /*5ef0*/  FADD.FTZ R20, R173, R20 ;  /* 0x00000014ad147221 */ /* 0x004fce0000010000 */
[----:B------:R-:W2:Y:S01]  /*5f00*/  MUFU.EX2 R175, R186 ;  /* 0x000000ba00af7308 */ /* 0x000ea20000000800 */
[C---:B---3--:R-:W-:Y:S01]  /*5f10*/  FADD.FTZ R20, R185.reuse, R20 ;  /* 0x00000014b9147221 */ /* 0x048fe20000010000 */
[----:B------:R-:W-:-:S06]  /*5f20*/  F2FP.F16.F32.PACK_AB R173, R185, R173 ;  /* 0x000000adb9ad723e */ /* 0x000fcc00000000ff */
[----:B------:R-:W3:Y:S01]  /*5f30*/  MUFU.EX2 R180, R180 ;  /* 0x000000b400b47308 */ /* 0x000ee20000000800 */
[----:B0-----:R-:W-:-:S07]  /*5f40*/  FADD.FTZ R21, R177, R4 ;  /* 0x00000004b1157221 */ /* 0x001fce0000010000 */
[----:B------:R-:W0:Y:S01]  /*5f50*/  MUFU.EX2 R8, R7 ;  /* 0x0000000700087308 */ /* 0x000e220000000800 */
[----:B--2---:R-:W-:Y:S01]  /*5f60*/  FADD.FTZ R5, R175, R20 ;  /* 0x00000014af057221 */ /* 0x004fe20000010000 */
[C---:B---3--:R-:W-:Y:S01]  /*5f70*/  FADD.FTZ R4, R180.reuse, R21 ;  /* 0x00000015b4047221 */ /* 0x048fe20000010000 */
[----:B------:R-:W-:Y:S02]  /*5f80*/  F2FP.F16.F32.PACK_AB R174, R180, R177 ;  /* 0x000000b1b4ae723e */ /* 0x000fe400000000ff */
[C---:B0-----:R-:W-:Y:S01]  /*5f90*/  FADD.FTZ R5, R8.reuse, R5 ;  /* 0x0000000508057221 */ /* 0x041fe20000010000 */
[----:B------:R-:W-:Y:S01]  /*5fa0*/  F2FP.F16.F32.PACK_AB R175, R8, R175 ;  /* 0x000000af08af723e */ /* 0x000fe200000000ff */
[----:B-1----:R-:W-:Y:S06]  /*5fb0*/  @!P0 BRA `(.L_x_377) ;  /* 0x0000000000048947 */ /* 0x002fec0003800000 */
[----:B------:R-:W-:Y:S01]  /*5fc0*/  BPT.TRAP 0x1 ;  /* 0x000000040000795c */ /* 0x000fe20000300000 */
.L_x_377:
[----:B------:R0:W1:Y:S01]  /*5fd0*/  SYNCS.PHASECHK.TRANS64.TRYWAIT P2, [UR25+0x22850], R6 ;  /* 0x02285006ff0075a7 */ /* 0x0000620008040159 */
[----:B------:R-:W-:Y:S05]  /*5fe0*/  @!P0 BRA `(.L_x_378) ;  /* 0x0000000000048947 */ /* 0x000fea0003800000 */
[----:B------:R-:W-:Y:S01]  /*5ff0*/  BPT.TRAP 0x1 ;  /* 0x000000040000795c */ /* 0x000fe20000300000 */
.L_x_378:
[----:B-1----:R-:W-:Y:S05]  /*6000*/  @P2 BRA `(.L_x_379) ;  /* 0x0000000000082947 */ /* 0x002fea0003800000 */
[----:B------:R-:W1:Y:S02]  /*6010*/  SYNCS.PHASECHK.TRANS64.TRYWAIT P2, [UR25+0x22850], R6 ;  /* 0x02285006ff0075a7 */ /* 0x000e640008040159 */
[----:B-1----:R-:W-:Y:S05]  /*6020*/  @!P2 BRA `(.L_x_380) ;  /* 0x000000b800c8a947 */ /* 0x002fea0003800000 */
.L_x_379:
[----:B------:R-:W2:Y:S01]  /*6030*/  S2R R7, SR_TID.X ;  /* 0x0000000000077919 */ /* 0x000ea20000002100 */
[----:B------:R-:W-:Y:S01]  /*6040*/  UIMAD UR11, UR37, 0xc00, UR21 ;  /* 0x00000c00250b78a4 */ /* 0x000fe2000f8e0215 */
[----:B------:R-:W-:Y:S01]  /*6050*/  PLOP3.LUT P2, PT, PT, PT, UP0, 0x80, 0x0 ;  /* 0x000000000000781c */ /* 0x000fe20003f4f008 */
[----:B------:R-:W-:Y:S01]  /*6060*/  UMOV UR7, 0x40000040 ;  /* 0x4000004000077882 */ /* 0x000fe20000000000 */
[----:B-1----:R-:W-:Y:S02]  /*6070*/  @!P1 VIADD R9, R9, 0x22860 ;  /* 0x0002286009099836 */ /* 0x002fe40000000000 */
[----:B------:R-:W-:Y:S02]  /*6080*/  IMAD.MOV.U32 R8, RZ, RZ, R0 ;  /* 0x000000ffff087224 */ /* 0x000fe400078e0000 */
[----:B------:R-:W-:Y:S01]  /*6090*/  UMOV UR6, UR11 ;  /* 0x0000000b00067c82 */ /* 0x000fe20008000000 */
[----:B------:R-:W-:Y:S02]  /*60a0*/  @!P1 PRMT R9, RZ, 0x654, R9 ;  /* 0x00000654ff099816 */ /* 0x000fe40000000009 */
[----:B--2---:R-:W-:-:S05]  /*60b0*/  SHF.R.U32.HI R7, RZ, 0x7, R7 ;  /* 0x00000007ff077819 */ /* 0x004fca0000011607 */
[----:B0-----:R-:W-:Y:S02]  /*60c0*/  VIADD R6, R7, 0x8 ;  /* 0x0000000807067836 */ /* 0x001fe40000000000 */
[----:B------:R-:W-:-:S03]  /*60d0*/  IMAD.MOV.U32 R7, RZ, RZ, R3 ;  /* 0x000000ffff077224 */ /* 0x000fc600078e0003 */
[----:B------:R3:W-:Y:S06]  /*60e0*/  BAR.SYNC.DEFER_BLOCKING R6, 0x100 ;  /* 0x000400060000751d */ /* 0x0007ec0000010000 */
[----:B------:R-:W-:-:S06]  /*60f0*/  WARPGROUP.ARRIVE ;  /* 0x00000000000079c5 */ /* 0x000fcc0000000000 */
        /* <DEDUP_REMOVED lines=32> */
[----:B------:R3:W-:Y:S01]  /*6300*/  @!P1 SYNCS.ARRIVE.TRANS64.RED.A1T0 RZ, [R9+URZ], RZ ;  /* 0x000000ff09ff99a7 */ /* 0x0007e2000810043f */
[----:B------:R-:W-:Y:S05]  /*6310*/  @P2 BRA `(.L_x_381) ;  /* 0xffffffdc00382947 */ /* 0x000fea000383ffff */
.L_x_372:
[----:B------:R-:W4:Y:S01]  /*6320*/  SHFL.BFLY PT, R7, R4, 0x2, 0x1f ;  /* 0x0c401f0004077f89 */ /* 0x000f2200000e0000 */
[----:B------:R-:W-:Y:S01]  /*6330*/  UIADD3 UR37, UR37, 0x1, URZ ;  /* 0x0000000125257890 */ /* 0x000fe2000fffe03f */
[----:B------:R0:W-:Y:S06]  /*6340*/  BAR.ARV R12, 0x100 ;  /* 0x0004000c0000751d */ /* 0x0001ec0000002000 */
[----:B------:R-:W-:Y:S02]  /*6350*/  UISETP.NE.AND UP0, UPT, UR37, 0x2, UPT ;  /* 0x000000022500788c */ /* 0x000fe4000bf05270 */
[----:B------:R-:W-:Y:S06]  /*6360*/  BAR.ARV 0x8, 0x180 ;  /* 0x0206000000007b1d */ /* 0x000fec0000002000 */
[----:B------:R-:W-:Y:S01]  /*6370*/  USEL UR4, URZ, 0x1, UP0 ;  /* 0x000000013f047887 */ /* 0x000fe20008000000 */
[----:B------:R-:W-:Y:S01]  /*6380*/  PLOP3.LUT P0, PT, PT, PT, PT, 0x8, 0x0 ;  /* 0x000000000000781c */ /* 0x000fe20003f0e170 */
[----:B012---:R-:W0:Y:S01]  /*6390*/  SHFL.BFLY PT, R8, R5, 0x2, 0x1f ;  /* 0x0c401f0005087f89 */ /* 0x007e2200000e0000 */
[----:B------:R-:W-:-:S02]  /*63a0*/  UIADD3 UR48, UR48, 0x1, URZ ;  /* 0x0000000130307890 */ /* 0x000fc4000fffe03f */
[----:B------:R-:W-:Y:S01]  /*63b0*/  USEL UR37, UR37, URZ, UP0 ;  /* 0x0000003f25257287 */ /* 0x000fe20008000000 */
[----:B----4-:R-:W-:Y:S01]  /*63c0*/  FADD.FTZ R7, R7, R4 ;  /* 0x0000000407077221 */ /* 0x010fe20000010000 */
[----:B------:R-:W-:Y:S01]  /*63d0*/  IMAD.MOV.U32 R4, RZ, RZ, RZ ;  /* 0x000000ffff047224 */ /* 0x000fe200078e00ff */
[----:B------:R-:W-:-:S03]  /*63e0*/  ULOP3.LUT UR47, UR47, UR4, URZ, 0x3c, !UPT ;  /* 0x000000042f2f7292 */ /* 0x000fc6000f8e3c3f */
[----:B---3--:R-:W1:Y:S01]  /*63f0*/  SHFL.BFLY PT, R6, R7, 0x1, 0x1f ;  /* 0x0c201f0007067f89 */ /* 0x008e6200000e0000 */
[----:B0-----:R-:W-:-:S05]  /*6400*/  FADD.FTZ R8, R8, R5 ;  /* 0x0000000508087221 */ /* 0x001fca0000010000 */
[----:B------:R-:W0:Y:S01]  /*6410*/  SHFL.BFLY PT, R9, R8, 0x1, 0x1f ;  /* 0x0c201f0008097f89 */ /* 0x000e2200000e0000 */
[----:B-1----:R-:W-:Y:S01]  /*6420*/  FADD.FTZ R10, R7, R6 ;  /* 0x00000006070a7221 */ /* 0x002fe20000010000 */
[----:B------:R-:W-:Y:S02]  /*6430*/  IMAD.MOV.U32 R6, RZ, RZ, RZ ;  /* 0x000000ffff067224 */ /* 0x000fe400078e00ff */
[----:B------:R-:W-:Y:S02]  /*6440*/  IMAD.U32 R7, RZ, RZ, UR10 ;  /* 0x0000000aff077e24 */ /* 0x000fe4000f8e00ff */
[----:B------:R-:W-:-:S13]  /*6450*/  FSETP.NE.FTZ.AND P1, PT, R10, RZ, PT ;  /* 0x000000ff0a00720b */ /* 0x000fda0003f35000 */
[----:B------:R-:W1:Y:S01]  /*6460*/  @P1 MUFU.RCP R6, R10 ;  /* 0x0000000a00061308 */ /* 0x000e620000001000 */
[----:B------:R-:W-:Y:S01]  /*6470*/  @P1 FMUL.FTZ R7, R7, 0.69314718246459960938 ;  /* 0x3f31721807071820 */ /* 0x000fe20000410000 */
[----:B0-----:R-:W-:Y:S01]  /*6480*/  FADD.FTZ R5, R8, R9 ;  /* 0x0000000908057221 */ /* 0x001fe20000010000 */
[----:B------:R-:W-:-:S04]  /*6490*/  IMAD.U32 R8, RZ, RZ, UR10 ;  /* 0x0000000aff087e24 */ /* 0x000fc8000f8e00ff */
[----:B------:R-:W-:Y:S01]  /*64a0*/  FSETP.NE.FTZ.AND P2, PT, R5, RZ, PT ;  /* 0x000000ff0500720b */ /* 0x000fe20003f55000 */
[----:B------:R-:W0:Y:S01]  /*64b0*/  @P1 MUFU.LG2 R9, R10 ;  /* 0x0000000a00091308 */ /* 0x000e220000000c00 */
[-C--:B-1----:R-:W-:Y:S01]  /*64c0*/  FMUL.FTZ R24, R24, R6.reuse ;  /* 0x0000000618187220 */ /* 0x082fe20000410000 */
[-C--:B------:R-:W-:Y:S01]  /*64d0*/  FMUL.FTZ R25, R25, R6.reuse ;  /* 0x0000000619197220 */ /* 0x080fe20000410000 */
[----:B------:R-:W-:-:S09]  /*64e0*/  FMUL.FTZ R28, R28, R6 ;  /* 0x000000061c1c7220 */ /* 0x000fd20000410000 */
[----:B------:R-:W1:Y:S01]  /*64f0*/  @P2 MUFU.LG2 R10, R5 ;  /* 0x00000005000a2308 */ /* 0x000e620000000c00 */
[----:B------:R-:W-:Y:S01]  /*6500*/  @P2 FMUL.FTZ R8, R8, 0.69314718246459960938 ;  /* 0x3f31721808082820 */ /* 0x000fe20000410000 */
[-C--:B------:R-:W-:Y:S01]  /*6510*/  FMUL.FTZ R29, R29, R6.reuse ;  /* 0x000000061d1d7220 */ /* 0x080fe20000410000 */
[-C--:B------:R-:W-:Y:S01]  /*6520*/  FMUL.FTZ R32, R32, R6.reuse ;  /* 0x0000000620207220 */ /* 0x080fe20000410000 */
[-C--:B------:R-:W-:Y:S01]  /*6530*/  FMUL.FTZ R33, R33, R6.reuse ;  /* 0x0000000621217220 */ /* 0x080fe20000410000 */
[----:B0-----:R-:W-:Y:S01]  /*6540*/  @P1 FMUL.FTZ R9, R9, 0.69314718246459960938 ;  /* 0x3f31721809091820 */ /* 0x001fe20000410000 */
[-C--:B------:R-:W-:Y:S01]  /*6550*/  FMUL.FTZ R36, R36, R6.reuse ;  /* 0x0000000624247220 */ /* 0x080fe20000410000 */
[-C--:B------:R-:W-:Y:S01]  /*6560*/  FMUL.FTZ R37, R37, R6.reuse ;  /* 0x0000000625257220 */ /* 0x080fe20000410000 */
[----:B------:R0:W2:Y:S01]  /*6570*/  @P2 MUFU.RCP R4, R5 ;  /* 0x0000000500042308 */ /* 0x0000a20000001000 */
        /* <DEDUP_REMOVED lines=8> */
[----:B-1----:R-:W-:Y:S01]  /*6600*/  @P2 FMUL.FTZ R10, R10, 0.69314718246459960938 ;  /* 0x3f3172180a0a2820 */ /* 0x002fe20000410000 */
        /* <DEDUP_REMOVED lines=48> */
[----:B0-----:R-:W-:-:S02]  /*6910*/  IMAD.MOV.U32 R5, RZ, RZ, -0x800000 ;  /* 0xff800000ff057424 */ /* 0x001fc400078e00ff */
[-C--:B--2---:R-:W-:Y:S01]  /*6920*/  FMUL.FTZ R26, R26, R4.reuse ;  /* 0x000000041a1a7220 */ /* 0x084fe20000410000 */
[----:B------:R-:W-:Y:S02]  /*6930*/  IMAD.MOV.U32 R6, RZ, RZ, -0x800000 ;  /* 0xff800000ff067424 */ /* 0x000fe400078e00ff */
        /* <DEDUP_REMOVED lines=64> */
[----:B------:R-:W-:-:S07]  /*6d40*/  @P2 FFMA.FTZ R6, R8, R3, R10 ;  /* 0x0000000308062223 */ /* 0x000fce000001000a */
.L_x_361:
[----:B------:R-:W0:Y:S08]  /*6d50*/  S2UR UR4, SR_CgaCtaId ;  /* 0x00000000000479c3 */ /* 0x000e300000008800 */
[----:B------:R-:W-:Y:S06]  /*6d60*/  BAR.SYNC.DEFER_BLOCKING 0x5, 0x180 ;  /* 0x0146000000007b1d */ /* 0x000fec0000010000 */
[----:B------:R-:W-:Y:S01]  /*6d70*/  UMOV UR8, 0x400 ;  /* 0x0000040000087882 */ /* 0x000fe20000000000 */
[----:B------:R-:W-:Y:S01]  /*6d80*/  BSSY B0, `(.L_x_382) ;  /* 0x0000473000007945 */ /* 0x000fe20003800000 */
[----:B0-----:R-:W-:-:S09]  /*6d90*/  ULEA UR8, UR4, UR8, 0x18 ;  /* 0x0000000804087291 */ /* 0x001fd2000f8ec03f */
[----:B------:R-:W0:Y:S02]  /*6da0*/  LDS.128 R8, [UR8+0x228d0] ;  /* 0x0228d008ff087984 */ /* 0x000e240008000c00 */
[----:B0-----:R-:W-:Y:S02]  /*6db0*/  R2UR UR5, R9 ;  /* 0x00000000090572ca */ /* 0x001fe400000e0000 */
[----:B------:R-:W-:Y:S02]  /*6dc0*/  R2UR UR6, R10 ;  /* 0x000000000a0672ca */ /* 0x000fe400000e0000 */
[----:B------:R-:W-:Y:S01]  /*6dd0*/  R2UR UR7, R11 ;  /* 0x000000000b0772ca */ /* 0x000fe200000e0000 */
[----:B------:R-:W-:Y:S06]  /*6de0*/  BAR.ARV 0x4, 0x180 ;  /* 0x0106000000007b1d */ /* 0x000fec0000002000 */
[----:B------:R-:W-:Y:S08]  /*6df0*/  @P0 BRA `(.L_x_383) ;  /* 0x0000003400d00947 */ /* 0x000ff00003800000 */
[----:B------:R-:W2:Y:S01]  /*6e00*/  LDL R0, [R1+0x38] ;  /* 0x0000380001007983 */ /* 0x000ea20000100800 */
[----:B------:R-:W0:Y:S01]  /*6e10*/  S2UR UR4, SR_SWINHI ;  /* 0x00000000000479c3 */ /* 0x000e220000002f00 */
[----:B------:R-:W-:Y:S01]  /*6e20*/  IMAD.MOV.U32 R20, RZ, RZ, 0x2 ;  /* 0x00000002ff147424 */ /* 0x000fe200078e00ff */
[----:B------:R-:W-:Y:S01]  /*6e30*/  F2FP.F16.F32.PACK_AB R10, R29, R28 ;  /* 0x0000001c1d0a723e */ /* 0x000fe200000000ff */
[----:B------:R-:W-:Y:S01]  /*6e40*/  ULDC.64 UR14, c[0x0][0xc00] ;  /* 0x00030000000e7ab9 */ /* 0x000fe20000000a00 */
[----:B------:R-:W-:Y:S01]  /*6e50*/  F2FP.F16.F32.PACK_AB R11, R31, R30 ;  /* 0x0000001e1f0b723e */ /* 0x000fe200000000ff */
[----:B------:R-:W-:Y:S01]  /*6e60*/  USHF.L.U64.HI UR16, UR46, 0x2, UR45 ;  /* 0x000000022e107899 */ /* 0x000fe2000801022d */
[----:B------:R-:W3:Y:S01]  /*6e70*/  LDL R179, [R1+0x34] ;  /* 0x0000340001b37983 */ /* 0x000ee20000100800 */
[----:B------:R-:W-:Y:S01]  /*6e80*/  ULDC UR20, c[0x0][0xbe8] ;  /* 0x0002fa0000147ab9 */ /* 0x000fe20000000800 */
[----:B------:R-:W-:Y:S01]  /*6e90*/  UMOV UR10, UR8 ;  /* 0x00000008000a7c82 */ /* 0x000fe20008000000 */
[----:B0-----:R-:W-:Y:S01]  /*6ea0*/  UMOV UR11, UR4 ;  /* 0x00000004000b7c82 */ /* 0x001fe20008000000 */
[----:B------:R-:W-:-:S04]  /*6eb0*/  USHF.L.U32 UR4, UR46, 0x2, URZ ;  /* 0x000000022e047899 */ /* 0x000fc8000800063f */
[----:B------:R-:W-:-:S04]  /*6ec0*/  UIADD3 UR9, UP0, UR4, UR14, URZ ;  /* 0x0000000e04097290 */ /* 0x000fc8000ff1e03f */
[----:B------:R-:W-:Y:S01]  /*6ed0*/  UIADD3.X UR12, UR16, UR15, URZ, UP0, !UPT ;  /* 0x0000000f100c7290 */ /* 0x000fe200087fe43f */
[----:B------:R-:W-:Y:S01]  /*6ee0*/  BAR.SYNC.DEFER_BLOCKING 0x1, 0x100 ;  /* 0x0044000000007b1d */ /* 0x000fe20000010000 */
[----:B--2---:R-:W-:-:S03]  /*6ef0*/  IMAD.WIDE R20, R0, R20, UR10 ;  /* 0x0000000a00147e25 */ /* 0x004fc6000f8e0214 */
[C---:B------:R-:W-:Y:S02]  /*6f00*/  IADD3 R13, P1, R20.reuse, 0x20, RZ ;  /* 0x00000020140d7810 */ /* 0x040fe40007f3e0ff */
[C---:B------:R-:W-:Y:S02]  /*6f10*/  IADD3 R15, P0, R20.reuse, 0x40, RZ ;  /* 0x00000040140f7810 */ /* 0x040fe40007f1e0ff */
[----:B------:R-:W-:Y:S02]  /*6f20*/  IADD3 R157, P6, R20, 0x4020, RZ ;  /* 0x00004020149d7810 */ /* 0x000fe40007fde0ff */
[----:B------:R-:W-:Y:S02]  /*6f30*/  LOP3.LUT R12, R13, 0x380, RZ, 0xc0, !PT ;  /* 0x000003800d0c7812 */ /* 0x000fe400078ec0ff */
[----:B------:R-:W-:Y:S02]  /*6f40*/  LOP3.LUT R14, R15, 0x380, RZ, 0xc0, !PT ;  /* 0x000003800f0e7812 */ /* 0x000fe400078ec0ff */
[----:B------:R-:W-:-:S02]  /*6f50*/  LOP3.LUT R156, R157, 0x380, RZ, 0xc0, !PT ;  /* 0x000003809d9c7812 */ /* 0x000fc400078ec0ff */
[----:B------:R-:W-:Y:S02]  /*6f60*/  LOP3.LUT R9, R20, 0x380, RZ, 0xc0, !PT ;  /* 0x0000038014097812 */ /* 0x000fe400078ec0ff */
[----:B------:R-:W-:Y:S02]  /*6f70*/  SHF.R.U64 R12, R12, 0x3, RZ ;  /* 0x000000030c0c7819 */ /* 0x000fe400000012ff */
[----:B------:R-:W-:Y:S02]  /*6f80*/  SHF.R.U64 R14, R14, 0x3, RZ ;  /* 0x000000030e0e7819 */ /* 0x000fe400000012ff */
[----:B------:R-:W-:Y:S02]  /*6f90*/  SHF.R.U64 R156, R156, 0x3, RZ ;  /* 0x000000039c9c7819 */ /* 0x000fe400000012ff */
[----:B------:R-:W-:Y:S02]  /*6fa0*/  IADD3 R159, P5, R20, 0x4040, RZ ;  /* 0x00004040149f7810 */ /* 0x000fe40007fbe0ff */
[----:B------:R-:W-:-:S02]  /*6fb0*/  SHF.R.U64 R9, R9, 0x3, RZ ;  /* 0x0000000309097819 */ /* 0x000fc400000012ff */
[----:B------:R-:W-:Y:S01]  /*6fc0*/  LOP3.LUT R12, R12, R13, RZ, 0x3c, !PT ;  /* 0x0000000d0c0c7212 */ /* 0x000fe200078e3cff */
[--C-:B------:R-:W-:Y:S01]  /*6fd0*/  IMAD.X R13, RZ, RZ, R21.reuse, P1 ;  /* 0x000000ffff0d7224 */ /* 0x100fe200008e0615 */
[----:B------:R-:W-:Y:S01]  /*6fe0*/  LOP3.LUT R14, R14, R15, RZ, 0x3c, !PT ;  /* 0x0000000f0e0e7212 */ /* 0x000fe200078e3cff */
[--C-:B------:R-:W-:Y:S01]  /*6ff0*/  IMAD.X R15, RZ, RZ, R21.reuse, P0 ;  /* 0x000000ffff0f7224 */ /* 0x100fe200000e0615 */
[----:B------:R-:W-:Y:S02]  /*7000*/  IADD3 R163, P2, R20, 0x4060, RZ ;  /* 0x0000406014a37810 */ /* 0x000fe40007f5e0ff */
[----:B------:R-:W-:Y:S01]  /*7010*/  LOP3.LUT R156, R156, R157, RZ, 0x3c, !PT ;  /* 0x0000009d9c9c7212 */ /* 0x000fe200078e3cff */
[----:B------:R-:W-:Y:S01]  /*7020*/  IMAD.X R157, RZ, RZ, R21, P6 ;  /* 0x000000ffff9d7224 */ /* 0x000fe200030e0615 */
[----:B------:R-:W-:Y:S02]  /*7030*/  IADD3 R165, P1, R20, 0x8000, RZ ;  /* 0x0000800014a57810 */ /* 0x000fe40007f3e0ff */
[----:B------:R-:W-:-:S02]  /*7040*/  LOP3.LUT R158, R159, 0x380, RZ, 0xc0, !PT ;  /* 0x000003809f9e7812 */ /* 0x000fc400078ec0ff */
[C---:B------:R-:W-:Y:S02]  /*7050*/  IADD3 R167, P0, R20.reuse, 0x8020, RZ ;  /* 0x0000802014a77810 */ /* 0x040fe40007f1e0ff */
[----:B------:R-:W-:Y:S01]  /*7060*/  LOP3.LUT R8, R9, R20, RZ, 0x3c, !PT ;  /* 0x0000001409087212 */ /* 0x000fe200078e3cff */
[----:B------:R-:W-:Y:S01]  /*7070*/  IMAD.MOV.U32 R9, RZ, RZ, R21 ;  /* 0x000000ffff097224 */ /* 0x000fe200078e0015 */
[C---:B------:R-:W-:Y:S02]  /*7080*/  IADD3 R4, P6, R20.reuse, 0xc000, RZ ;  /* 0x0000c00014047810 */ /* 0x040fe40007fde0ff */
[C---:B------:R-:W-:Y:S02]  /*7090*/  IADD3 R153, P4, R20.reuse, 0x60, RZ ;  /* 0x0000006014997810 */ /* 0x040fe40007f9e0ff */
[----:B------:R-:W-:Y:S02]  /*70a0*/  IADD3 R155, P3, R20, 0x4000, RZ ;  /* 0x00004000149b7810 */ /* 0x000fe40007f7e0ff */
[----:B------:R-:W-:-:S02]  /*70b0*/  LOP3.LUT R162, R163, 0x380, RZ, 0xc0, !PT ;  /* 0x00000380a3a27812 */ /* 0x000fc400078ec0ff */
[----:B------:R-:W-:Y:S02]  /*70c0*/  LOP3.LUT R164, R165, 0x380, RZ, 0xc0, !PT ;  /* 0x00000380a5a47812 */ /* 0x000fe400078ec0ff */
[----:B------:R-:W-:Y:S02]  /*70d0*/  SHF.R.U64 R158, R158, 0x3, RZ ;  /* 0x000000039e9e7819 */ /* 0x000fe400000012ff */
[----:B------:R-:W-:Y:S02]  /*70e0*/  LOP3.LUT R166, R167, 0x380, RZ, 0xc0, !PT ;  /* 0x00000380a7a67812 */ /* 0x000fe400078ec0ff */
[----:B------:R-:W-:Y:S02]  /*70f0*/  LOP3.LUT R3, R4, 0x380, RZ, 0xc0, !PT ;  /* 0x0000038004037812 */ /* 0x000fe400078ec0ff */
[----:B------:R-:W-:Y:S02]  /*7100*/  LOP3.LUT R152, R153, 0x380, RZ, 0xc0, !PT ;  /* 0x0000038099987812 */ /* 0x000fe400078ec0ff */
[----:B------:R-:W-:-:S02]  /*7110*/  LOP3.LUT R154, R155, 0x380, RZ, 0xc0, !PT ;  /* 0x000003809b9a7812 */ /* 0x000fc400078ec0ff */
[----:B------:R-:W-:Y:S02]  /*7120*/  SHF.R.U64 R162, R162, 0x3, RZ ;  /* 0x00000003a2a27819 */ /* 0x000fe400000012ff */
[----:B------:R-:W-:Y:S02]  /*7130*/  MOV R0, R8 ;  /* 0x0000000800007202 */ /* 0x000fe40000000f00 */
[----:B------:R-:W-:Y:S02]  /*7140*/  SHF.R.U64 R164, R164, 0x3, RZ ;  /* 0x00000003a4a47819 */ /* 0x000fe400000012ff */
[----:B------:R-:W-:Y:S02]  /*7150*/  F2FP.F16.F32.PACK_AB R8, R25, R24 ;  /* 0x000000181908723e */ /* 0x000fe400000000ff */
[----:B------:R-:W-:Y:S02]  /*7160*/  F2FP.F16.F32.PACK_AB R9, R27, R26 ;  /* 0x0000001a1b09723e */ /* 0x000fe400000000ff */
[----:B------:R-:W-:Y:S01]  /*7170*/  LOP3.LUT R158, R158, R159, RZ, 0x3c, !PT ;  /* 0x0000009f9e9e7212 */ /* 0x000fe200078e3cff */
[----:B------:R-:W-:Y:S01]  /*7180*/  IMAD.X R159, RZ, RZ, R21, P5 ;  /* 0x000000ffff9f7224 */ /* 0x000fe200028e0615 */
[----:B------:R-:W-:-:S02]  /*7190*/  SHF.R.U64 R166, R166, 0x3, RZ ;  /* 0x00000003a6a67819 */ /* 0x000fc400000012ff */
[----:B------:R-:W-:Y:S02]  /*71a0*/  SHF.R.U64 R3, R3, 0x3, RZ ;  /* 0x0000000303037819 */ /* 0x000fe400000012ff */
[----:B------:R-:W-:Y:S02]  /*71b0*/  SHF.R.U64 R152, R152, 0x3, RZ ;  /* 0x0000000398987819 */ /* 0x000fe400000012ff */
[----:B------:R-:W-:Y:S02]  /*71c0*/  SHF.R.U64 R154, R154, 0x3, RZ ;  /* 0x000000039a9a7819 */ /* 0x000fe400000012ff */
[----:B------:R-:W-:Y:S01]  /*71d0*/  LOP3.LUT R162, R162, R163, RZ, 0x3c, !PT ;  /* 0x000000a3a2a27212 */ /* 0x000fe200078e3cff */
[--C-:B------:R-:W-:Y:S01]  /*71e0*/  IMAD.X R163, RZ, RZ, R21.reuse, P2 ;  /* 0x000000ffffa37224 */ /* 0x100fe200010e0615 */
[----:B------:R-:W-:Y:S01]  /*71f0*/  IADD3 R7, P5, R20, 0xc020, RZ ;  /* 0x0000c02014077810 */ /* 0x000fe20007fbe0ff */
[----:B------:R0:W-:Y:S01]  /*7200*/  STSM.16.M88.4 [R0], R8 ;  /* 0x0000000800007844 */ /* 0x0001e20000000200 */
[----:B------:R-:W-:Y:S01]  /*7210*/  LOP3.LUT R164, R164, R165, RZ, 0x3c, !PT ;  /* 0x000000a5a4a47212 */ /* 0x000fe200078e3cff */
[----:B------:R-:W-:Y:S01]  /*7220*/  IMAD.X R165, RZ, RZ, R21, P1 ;  /* 0x000000ffffa57224 */ /* 0x000fe200008e0615 */
[----:B------:R-:W-:-:S02]  /*7230*/  LOP3.LUT R166, R166, R167, RZ, 0x3c, !PT ;  /* 0x000000a7a6a67212 */ /* 0x000fc400078e3cff */
[C---:B------:R-:W-:Y:S02]  /*7240*/  IADD3 R161, P2, R20.reuse, 0xc040, RZ ;  /* 0x0000c04014a17810 */ /* 0x040fe40007f5e0ff */
[----:B------:R-:W-:Y:S02]  /*7250*/  IADD3 R167, P1, R20, 0xc060, RZ ;  /* 0x0000c06014a77810 */ /* 0x000fe40007f3e0ff */
[----:B------:R-:W-:Y:S01]  /*7260*/  LOP3.LUT R152, R152, R153, RZ, 0x3c, !PT ;  /* 0x0000009998987212 */ /* 0x000fe200078e3cff */
[--C-:B------:R-:W-:Y:S01]  /*7270*/  IMAD.X R153, RZ, RZ, R21.reuse, P4 ;  /* 0x000000ffff997224 */ /* 0x100fe200020e0615 */
[----:B------:R-:W-:Y:S01]  /*7280*/  LOP3.LUT R154, R154, R155, RZ, 0x3c, !PT ;  /* 0x0000009b9a9a7212 */ /* 0x000fe200078e3cff */
[----:B------:R-:W-:Y:S01]  /*7290*/  IMAD.X R155, RZ, RZ, R21, P3 ;  /* 0x000000ffff9b7224 */ /* 0x000fe200018e0615 */
[----:B------:R-:W-:Y:S02]  /*72a0*/  IADD3 R169, P4, R20, 0x8040, RZ ;  /* 0x0000804014a97810 */ /* 0x000fe40007f9e0ff */
[----:B0-----:R-:W-:-:S02]  /*72b0*/  LOP3.LUT R8, R3, R4, RZ, 0x3c, !PT ;  /* 0x0000000403087212 */ /* 0x001fc400078e3cff */
[----:B------:R-:W-:Y:S02]  /*72c0*/  LOP3.LUT R3, R7, 0x380, RZ, 0xc0, !PT ;  /* 0x0000038007037812 */ /* 0x000fe400078ec0ff */
[----:B------:R-:W-:Y:S02]  /*72d0*/  IADD3 R171, P3, R20, 0x8060, RZ ;  /* 0x0000806014ab7810 */ /* 0x000fe40007f7e0ff */
[----:B------:R-:W-:Y:S02]  /*72e0*/  LOP3.LUT R160, R161, 0x380, RZ, 0xc0, !PT ;  /* 0x00000380a1a07812 */ /* 0x000fe400078ec0ff */
[----:B------:R-:W-:Y:S02]  /*72f0*/  LOP3.LUT R20, R167, 0x380, RZ, 0xc0, !PT ;  /* 0x00000380a7147812 */ /* 0x000fe400078ec0ff */
[----:B------:R-:W-:Y:S01]  /*7300*/  SHF.R.U64 R10, R3, 0x3, RZ ;  /* 0x00000003030a7819 */ /* 0x000fe200000012ff */
[--C-:B------:R-:W-:Y:S01]  /*7310*/  IMAD.X R9, RZ, RZ, R21.reuse, P6 ;  /* 0x000000ffff097224 */ /* 0x100fe200030e0615 */
[----:B------:R-:W-:Y:S01]  /*7320*/  SHF.R.U64 R160, R160, 0x3, RZ ;  /* 0x00000003a0a07819 */ /* 0x000fe200000012ff */
[----:B------:R-:W-:Y:S01]  /*7330*/  IMAD.X R11, RZ, RZ, R21, P5 ;  /* 0x000000ffff0b7224 */ /* 0x000fe200028e0615 */
[----:B------:R-:W-:-:S02]  /*7340*/  LOP3.LUT R168, R169, 0x380, RZ, 0xc0, !PT ;  /* 0x00000380a9a87812 */ /* 0x000fc400078ec0ff */
[----:B------:R-:W-:Y:S02]  /*7350*/  SHF.R.U64 R20, R20, 0x3, RZ ;  /* 0x0000000314147819 */ /* 0x000fe400000012ff */
[----:B------:R-:W-:Y:S02]  /*7360*/  MOV R173, R156 ;  /* 0x0000009c00ad7202 */ /* 0x000fe40000000f00 */
[----:B------:R-:W-:Y:S02]  /*7370*/  MOV R174, R158 ;  /* 0x0000009e00ae7202 */ /* 0x000fe40000000f00 */
[----:B------:R-:W-:Y:S02]  /*7380*/  LOP3.LUT R10, R10, R7, RZ, 0x3c, !PT ;  /* 0x000000070a0a7212 */ /* 0x000fe400078e3cff */
[----:B------:R-:W-:Y:S02]  /*7390*/  MOV R12, R12 ;  /* 0x0000000c000c7202 */ /* 0x000fe40000000f00 */
[----:B------:R-:W-:-:S02]  /*73a0*/  F2FP.F16.F32.PACK_AB R156, R33, R32 ;  /* 0x00000020219c723e */ /* 0x000fc400000000ff */
[----:B------:R-:W-:Y:S02]  /*73b0*/  F2FP.F16.F32.PACK_AB R157, R35, R34 ;  /* 0x00000022239d723e */ /* 0x000fe400000000ff */
[----:B------:R-:W-:Y:S02]  /*73c0*/  F2FP.F16.F32.PACK_AB R158, R37, R36 ;  /* 0x00000024259e723e */ /* 0x000fe400000000ff */
[----:B------:R-:W-:Y:S02]  /*73d0*/  F2FP.F16.F32.PACK_AB R159, R39, R38 ;  /* 0x00000026279f723e */ /* 0x000fe400000000ff */
[----:B------:R-:W-:Y:S02]  /*73e0*/  LOP3.LUT R170, R171, 0x380, RZ, 0xc0, !PT ;  /* 0x00000380abaa7812 */ /* 0x000fe400078ec0ff */
[----:B------:R-:W-:Y:S01]  /*73f0*/  LOP3.LUT R160, R160, R161, RZ, 0x3c, !PT ;  /* 0x000000a1a0a07212 */ /* 0x000fe200078e3cff */
[----:B------:R-:W-:Y:S01]  /*7400*/  IMAD.X R161, RZ, RZ, R21, P2 ;  /* 0x000000ffffa17224 */ /* 0x000fe200010e0615 */
[----:B------:R-:W-:-:S02]  /*7410*/  SHF.R.U64 R168, R168, 0x3, RZ ;  /* 0x00000003a8a87819 */ /* 0x000fc400000012ff */
[----:B------:R-:W-:Y:S01]  /*7420*/  LOP3.LUT R20, R20, R167, RZ, 0x3c, !PT ;  /* 0x000000a714147212 */ /* 0x000fe200078e3cff */
[----:B------:R-:W-:Y:S01]  /*7430*/  IMAD.X R167, RZ, RZ, R21, P0 ;  /* 0x000000ffffa77224 */ /* 0x000fe200000e0615 */
[----:B------:R-:W-:Y:S01]  /*7440*/  MOV R0, R8 ;  /* 0x0000000800007202 */ /* 0x000fe20000000f00 */
[----:B------:R0:W-:Y:S01]  /*7450*/  STSM.16.M88.4 [R12], R156 ;  /* 0x0000009c0c007844 */ /* 0x0001e20000000200 */
[----:B------:R-:W-:Y:S02]  /*7460*/  MOV R3, R10 ;  /* 0x0000000a00037202 */ /* 0x000fe40000000f00 */
[----:B------:R-:W-:Y:S02]  /*7470*/  SHF.R.U64 R170, R170, 0x3, RZ ;  /* 0x00000003aaaa7819 */ /* 0x000fe400000012ff */
[----:B------:R-:W-:Y:S02]  /*7480*/  MOV R176, R14 ;  /* 0x0000000e00b07202 */ /* 0x000fe40000000f00 */
[----:B------:R-:W-:-:S02]  /*7490*/  F2FP.F16.F32.PACK_AB R8, R41, R40 ;  /* 0x000000282908723e */ /* 0x000fc400000000ff */
[----:B------:R-:W-:Y:S02]  /*74a0*/  F2FP.F16.F32.PACK_AB R9, R43, R42 ;  /* 0x0000002a2b09723e */ /* 0x000fe400000000ff */
[----:B------:R-:W-:Y:S02]  /*74b0*/  F2FP.F16.F32.PACK_AB R10, R45, R44 ;  /* 0x0000002c2d0a723e */ /* 0x000fe400000000ff */
[----:B------:R-:W-:Y:S02]  /*74c0*/  F2FP.F16.F32.PACK_AB R11, R47, R46 ;  /* 0x0000002e2f0b723e */ /* 0x000fe400000000ff */
[----:B------:R-:W-:Y:S02]  /*74d0*/  MOV R177, R152 ;  /* 0x0000009800b17202 */ /* 0x000fe40000000f00 */
[----:B------:R-:W-:Y:S02]  /*74e0*/  MOV R178, R154 ;  /* 0x0000009a00b27202 */ /* 0x000fe40000000f00 */
[----:B0-----:R-:W-:-:S02]  /*74f0*/  F2FP.F16.F32.PACK_AB R12, R49, R48 ;  /* 0x00000030310c723e */ /* 0x001fc400000000ff */
[----:B------:R-:W-:Y:S02]  /*7500*/  F2FP.F16.F32.PACK_AB R13, R51, R50 ;  /* 0x00000032330d723e */ /* 0x000fe400000000ff */
[----:B------:R-:W-:Y:S02]  /*7510*/  F2FP.F16.F32.PACK_AB R14, R53, R52 ;  /* 0x00000034350e723e */ /* 0x000fe400000000ff */
[----:B------:R-:W-:Y:S02]  /*7520*/  F2FP.F16.F32.PACK_AB R15, R55, R54 ;  /* 0x00000036370f723e */ /* 0x000fe400000000ff */
[----:B------:R-:W-:Y:S01]  /*7530*/  LOP3.LUT R168, R168, R169, RZ, 0x3c, !PT ;  /* 0x000000a9a8a87212 */ /* 0x000fe200078e3cff */
[----:B------:R-:W-:Y:S01]  /*7540*/  IMAD.X R169, RZ, RZ, R21, P4 ;  /* 0x000000ffffa97224 */ /* 0x000fe200020e0615 */
[----:B------:R-:W-:Y:S02]  /*7550*/  F2FP.F16.F32.PACK_AB R152, R57, R56 ;  /* 0x000000383998723e */ /* 0x000fe400000000ff */
[----:B------:R-:W-:-:S02]  /*7560*/  F2FP.F16.F32.PACK_AB R153, R59, R58 ;  /* 0x0000003a3b99723e */ /* 0x000fc400000000ff */
[----:B------:R-:W-:Y:S02]  /*7570*/  F2FP.F16.F32.PACK_AB R154, R61, R60 ;  /* 0x0000003c3d9a723e */ /* 0x000fe400000000ff */
[----:B------:R-:W-:Y:S02]  /*7580*/  F2FP.F16.F32.PACK_AB R155, R63, R62 ;  /* 0x0000003e3f9b723e */ /* 0x000fe400000000ff */
[----:B------:R-:W-:Y:S02]  /*7590*/  MOV R175, R162 ;  /* 0x000000a200af7202 */ /* 0x000fe40000000f00 */
[----:B------:R-:W-:Y:S02]  /*75a0*/  MOV R4, R160 ;  /* 0x000000a000047202 */ /* 0x000fe40000000f00 */
[----:B------:R-:W-:Y:S02]  /*75b0*/  F2FP.F16.F32.PACK_AB R156, R65, R64 ;  /* 0x00000040419c723e */ /* 0x000fe400000000ff */
[----:B------:R-:W-:-:S02]  /*75c0*/  F2FP.F16.F32.PACK_AB R157, R67, R66 ;  /* 0x00000042439d723e */ /* 0x000fc400000000ff */
[----:B------:R-:W-:Y:S02]  /*75d0*/  F2FP.F16.F32.PACK_AB R158, R69, R68 ;  /* 0x00000044459e723e */ /* 0x000fe400000000ff */
[----:B------:R-:W-:Y:S01]  /*75e0*/  F2FP.F16.F32.PACK_AB R159, R71, R70 ;  /* 0x00000046479f723e */ /* 0x000fe200000000ff */
[----:B------:R0:W-:Y:S01]  /*75f0*/  STSM.16.M88.4 [R176], R8 ;  /* 0x00000008b0007844 */ /* 0x0001e20000000200 */
[----:B------:R-:W-:Y:S01]  /*7600*/  LOP3.LUT R170, R170, R171, RZ, 0x3c, !PT ;  /* 0x000000abaaaa7212 */ /* 0x000fe200078e3cff */
[----:B------:R-:W-:Y:S01]  /*7610*/  IMAD.X R171, RZ, RZ, R21, P3 ;  /* 0x000000ffffab7224 */ /* 0x000fe200018e0615 */
[----:B------:R-:W-:Y:S02]  /*7620*/  MOV R7, R164 ;  /* 0x000000a400077202 */ /* 0x000fe40000000f00 */
[----:B------:R-:W-:Y:S02]  /*7630*/  MOV R172, R166 ;  /* 0x000000a600ac7202 */ /* 0x000fe40000000f00 */
[----:B------:R-:W-:-:S02]  /*7640*/  F2FP.F16.F32.PACK_AB R160, R73, R72 ;  /* 0x0000004849a0723e */ /* 0x000fc400000000ff */
[----:B------:R-:W-:Y:S02]  /*7650*/  F2FP.F16.F32.PACK_AB R161, R75, R74 ;  /* 0x0000004a4ba1723e */ /* 0x000fe400000000ff */
[----:B------:R-:W-:Y:S02]  /*7660*/  F2FP.F16.F32.PACK_AB R162, R77, R76 ;  /* 0x0000004c4da2723e */ /* 0x000fe400000000ff */
[----:B------:R-:W-:Y:S01]  /*7670*/  F2FP.F16.F32.PACK_AB R163, R79, R78 ;  /* 0x0000004e4fa3723e */ /* 0x000fe200000000ff */
[----:B------:R1:W-:Y:S01]  /*7680*/  STSM.16.M88.4 [R177], R12 ;  /* 0x0000000cb1007844 */ /* 0x0003e20000000200 */
[----:B------:R-:W-:Y:S02]  /*7690*/  F2FP.F16.F32.PACK_AB R164, R81, R80 ;  /* 0x0000005051a4723e */ /* 0x000fe400000000ff */
[----:B------:R-:W-:Y:S02]  /*76a0*/  F2FP.F16.F32.PACK_AB R165, R83, R82 ;  /* 0x0000005253a5723e */ /* 0x000fe400000000ff */
[----:B------:R-:W-:-:S02]  /*76b0*/  F2FP.F16.F32.PACK_AB R166, R85, R84 ;  /* 0x0000005455a6723e */ /* 0x000fc400000000ff */
[----:B------:R-:W-:Y:S01]  /*76c0*/  F2FP.F16.F32.PACK_AB R167, R87, R86 ;  /* 0x0000005657a7723e */ /* 0x000fe200000000ff */
[----:B------:R2:W-:Y:S01]  /*76d0*/  STSM.16.M88.4 [R178], R152 ;  /* 0x00000098b2007844 */ /* 0x0005e20000000200 */
[----:B0-----:R-:W-:Y:S02]  /*76e0*/  F2FP.F16.F32.PACK_AB R8, R89, R88 ;  /* 0x000000585908723e */ /* 0x001fe400000000ff */
[----:B------:R-:W-:Y:S02]  /*76f0*/  F2FP.F16.F32.PACK_AB R9, R91, R90 ;  /* 0x0000005a5b09723e */ /* 0x000fe400000000ff */
[----:B------:R-:W-:Y:S02]  /*7700*/  F2FP.F16.F32.PACK_AB R10, R93, R92 ;  /* 0x0000005c5d0a723e */ /* 0x000fe400000000ff */
[----:B------:R-:W-:Y:S01]  /*7710*/  F2FP.F16.F32.PACK_AB R11, R95, R94 ;  /* 0x0000005e5f0b723e */ /* 0x000fe200000000ff */
[----:B------:R0:W-:Y:S01]  /*7720*/  STSM.16.M88.4 [R173], R156 ;  /* 0x0000009cad007844 */ /* 0x0001e20000000200 */
[----:B-1----:R-:W-:-:S02]  /*7730*/  F2FP.F16.F32.PACK_AB R12, R97, R96 ;  /* 0x00000060610c723e */ /* 0x002fc400000000ff */
[----:B------:R-:W-:Y:S02]  /*7740*/  F2FP.F16.F32.PACK_AB R13, R99, R98 ;  /* 0x00000062630d723e */ /* 0x000fe400000000ff */
[----:B------:R-:W-:Y:S02]  /*7750*/  F2FP.F16.F32.PACK_AB R14, R101, R100 ;  /* 0x00000064650e723e */ /* 0x000fe400000000ff */
[----:B------:R-:W-:Y:S01]  /*7760*/  F2FP.F16.F32.PACK_AB R15, R103, R102 ;  /* 0x00000066670f723e */ /* 0x000fe200000000ff */
[----:B------:R-:W-:Y:S01]  /*7770*/  IMAD.X R21, RZ, RZ, R21, P1 ;  /* 0x000000ffff157224 */ /* 0x000fe200008e0615 */
[----:B------:R-:W-:Y:S01]  /*7780*/  MOV R168, R168 ;  /* 0x000000a800a87202 */ /* 0x000fe20000000f00 */
[----:B------:R1:W-:Y:S01]  /*7790*/  STSM.16.M88.4 [R174], R160 ;  /* 0x000000a0ae007844 */ /* 0x0003e20000000200 */
[----:B--2---:R-:W-:Y:S02]  /*77a0*/  F2FP.F16.F32.PACK_AB R152, R105, R104 ;  /* 0x000000686998723e */ /* 0x004fe400000000ff */
[----:B------:R-:W-:-:S02]  /*77b0*/  F2FP.F16.F32.PACK_AB R153, R107, R106 ;  /* 0x0000006a6b99723e */ /* 0x000fc400000000ff */
[----:B------:R-:W-:Y:S02]  /*77c0*/  F2FP.F16.F32.PACK_AB R154, R109, R108 ;  /* 0x0000006c6d9a723e */ /* 0x000fe400000000ff */
[----:B------:R-:W-:Y:S01]  /*77d0*/  F2FP.F16.F32.PACK_AB R155, R111, R110 ;  /* 0x0000006e6f9b723e */ /* 0x000fe200000000ff */
[----:B------:R-:W-:Y:S01]  /*77e0*/  STSM.16.M88.4 [R175], R164 ;  /* 0x000000a4af007844 */ /* 0x000fe20000000200 */
[----:B------:R-:W-:Y:S02]  /*77f0*/  MOV R170, R170 ;  /* 0x000000aa00aa7202 */ /* 0x000fe40000000f00 */
[----:B0-----:R-:W-:Y:S01]  /*7800*/  F2FP.F16.F32.PACK_AB R156, R113, R112 ;  /* 0x00000070719c723e */ /* 0x001fe200000000ff */
[----:B------:R0:W-:Y:S01]  /*7810*/  STSM.16.M88.4 [R7], R8 ;  /* 0x0000000807007844 */ /* 0x0001e20000000200 */
[----:B------:R-:W-:Y:S02]  /*7820*/  F2FP.F16.F32.PACK_AB R157, R115, R114 ;  /* 0x00000072739d723e */ /* 0x000fe400000000ff */
[----:B------:R-:W-:-:S02]  /*7830*/  F2FP.F16.F32.PACK_AB R158, R117, R116 ;  /* 0x00000074759e723e */ /* 0x000fc400000000ff */
[----:B------:R-:W-:Y:S01]  /*7840*/  F2FP.F16.F32.PACK_AB R159, R119, R118 ;  /* 0x00000076779f723e */ /* 0x000fe200000000ff */
[----:B------:R2:W-:Y:S01]  /*7850*/  STSM.16.M88.4 [R172], R12 ;  /* 0x0000000cac007844 */ /* 0x0005e20000000200 */
[----:B-1----:R-:W-:Y:S02]  /*7860*/  F2FP.F16.F32.PACK_AB R160, R121, R120 ;  /* 0x0000007879a0723e */ /* 0x002fe400000000ff */
[----:B------:R-:W-:Y:S02]  /*7870*/  F2FP.F16.F32.PACK_AB R161, R123, R122 ;  /* 0x0000007a7ba1723e */ /* 0x000fe400000000ff */
[----:B------:R-:W-:Y:S02]  /*7880*/  F2FP.F16.F32.PACK_AB R162, R125, R124 ;  /* 0x0000007c7da2723e */ /* 0x000fe400000000ff */
[----:B------:R-:W-:Y:S01]  /*7890*/  F2FP.F16.F32.PACK_AB R163, R127, R126 ;  /* 0x0000007e7fa3723e */ /* 0x000fe200000000ff */
[----:B------:R1:W-:Y:S01]  /*78a0*/  STSM.16.M88.4 [R168], R152 ;  /* 0x00000098a8007844 */ /* 0x0003e20000000200 */
[----:B0-----:R-:W-:-:S02]  /*78b0*/  F2FP.F16.F32.PACK_AB R8, R129, R128 ;  /* 0x000000808108723e */ /* 0x001fc400000000ff */
[----:B------:R-:W-:Y:S02]  /*78c0*/  F2FP.F16.F32.PACK_AB R9, R131, R130 ;  /* 0x000000828309723e */ /* 0x000fe400000000ff */
[----:B------:R-:W-:Y:S02]  /*78d0*/  F2FP.F16.F32.PACK_AB R10, R133, R132 ;  /* 0x00000084850a723e */ /* 0x000fe400000000ff */
[----:B------:R-:W-:Y:S02]  /*78e0*/  F2FP.F16.F32.PACK_AB R11, R135, R134 ;  /* 0x00000086870b723e */ /* 0x000fe400000000ff */
[----:B--2---:R-:W-:Y:S02]  /*78f0*/  F2FP.F16.F32.PACK_AB R12, R137, R136 ;  /* 0x00000088890c723e */ /* 0x004fe400000000ff */
[----:B------:R-:W-:Y:S02]  /*7900*/  F2FP.F16.F32.PACK_AB R13, R139, R138 ;  /* 0x0000008a8b0d723e */ /* 0x000fe400000000ff */
[----:B------:R-:W-:-:S02]  /*7910*/  F2FP.F16.F32.PACK_AB R14, R141, R140 ;  /* 0x0000008c8d0e723e */ /* 0x000fc400000000ff */
[----:B------:R-:W-:Y:S01]  /*7920*/  F2FP.F16.F32.PACK_AB R15, R143, R142 ;  /* 0x0000008e8f0f723e */ /* 0x000fe200000000ff */
[----:B------:R-:W-:Y:S01]  /*7930*/  STSM.16.M88.4 [R170], R156 ;  /* 0x0000009caa007844 */ /* 0x000fe20000000200 */
[----:B------:R-:W-:Y:S02]  /*7940*/  MOV R169, R20 ;  /* 0x0000001400a97202 */ /* 0x000fe40000000f00 */
[----:B-1----:R-:W-:Y:S02]  /*7950*/  F2FP.F16.F32.PACK_AB R152, R145, R144 ;  /* 0x000000909198723e */ /* 0x002fe400000000ff */
[----:B------:R-:W-:Y:S02]  /*7960*/  F2FP.F16.F32.PACK_AB R153, R147, R146 ;  /* 0x000000929399723e */ /* 0x000fe400000000ff */
[----:B------:R-:W-:Y:S02]  /*7970*/  F2FP.F16.F32.PACK_AB R154, R149, R148 ;  /* 0x00000094959a723e */ /* 0x000fe400000000ff */
[----:B------:R-:W-:Y:S01]  /*7980*/  F2FP.F16.F32.PACK_AB R155, R151, R150 ;  /* 0x00000096979b723e */ /* 0x000fe200000000ff */
[----:B------:R-:W-:Y:S04]  /*7990*/  STSM.16.M88.4 [R0], R160 ;  /* 0x000000a000007844 */ /* 0x000fe80000000200 */
[----:B------:R0:W-:Y:S04]  /*79a0*/  STSM.16.M88.4 [R3], R8 ;  /* 0x0000000803007844 */ /* 0x0001e80000000200 */
[----:B------:R1:W-:Y:S04]  /*79b0*/  STSM.16.M88.4 [R4], R12 ;  /* 0x0000000c04007844 */ /* 0x0003e80000000200 */
[----:B------:R2:W-:Y:S01]  /*79c0*/  STSM.16.M88.4 [R169], R152 ;  /* 0x00000098a9007844 */ /* 0x0005e20000000200 */
[----:B------:R-:W-:Y:S01]  /*79d0*/  BAR.SYNC.DEFER_BLOCKING 0x1, 0x100 ;  /* 0x0044000000007b1d */ /* 0x000fe20000010000 */
[----:B------:R-:W-:-:S04]  /*79e0*/  ISETP.NE.U32.AND P0, PT, RZ, UR14, PT ;  /* 0x0000000eff007c0c */ /* 0x000fc8000bf05070 */
[----:B------:R-:W-:Y:S01]  /*79f0*/  ISETP.NE.AND.EX P0, PT, RZ, UR15, PT, P0 ;  /* 0x0000000fff007c0c */ /* 0x000fe2000bf05300 */
[----:B------:R-:W-:Y:S02]  /*7a00*/  IMAD.U32 R20, RZ, RZ, UR9 ;  /* 0x00000009ff147e24 */ /* 0x000fe4000f8e00ff */
[----:B------:R-:W-:Y:S01]  /*7a10*/  IMAD.U32 R21, RZ, RZ, UR12 ;  /* 0x0000000cff157e24 */ /* 0x000fe2000f8e00ff */
[----:B------:R-:W-:Y:S02]  /*7a20*/  ULDC.64 UR12, c[0x0][0xc08] ;  /* 0x00030200000c7ab9 */ /* 0x000fe40000000a00 */
[----:B------:R-:W-:-:S07]  /*7a30*/  UISETP.NE.U32.AND UP0, UPT, UR12, URZ, UPT ;  /* 0x0000003f0c00728c */ /* 0x000fce000bf05070 */
[----:B------:R-:W4:Y:S01]  /*7a40*/  @P0 LDG.E R7, desc[UR40][R20.64] ;  /* 0x0000002814070981 */ /* 0x000f22000c1e1900 */
[----:B------:R-:W-:-:S06]  /*7a50*/  UISETP.NE.AND.EX UP0, UPT, UR13, URZ, UPT, UP0 ;  /* 0x0000003f0d00728c */ /* 0x000fcc000bf05300 */
[----:B------:R-:W-:-:S05]  /*7a60*/  PLOP3.LUT P4, PT, PT, PT, UP0, 0x80, 0x0 ;  /* 0x000000000000781c */ /* 0x000fca0003f8f008 */
[----:B------:R-:W-:-:S03]  /*7a70*/  @UP0 UIADD3 UR12, UP1, UR4, UR12, URZ ;  /* 0x0000000c040c0290 */ /* 0x000fc6000ff3e03f */
[----:B------:R-:W-:Y:S01]  /*7a80*/  ULDC UR4, c[0x0][0xad4] ;  /* 0x0002b50000047ab9 */ /* 0x000fe20000000800 */
[----:B------:R-:W-:Y:S02]  /*7a90*/  @UP0 UIADD3.X UR13, UR16, UR13, URZ, UP1, !UPT ;  /* 0x0000000d100d0290 */ /* 0x000fe40008ffe43f */
[----:B0-----:R-:W-:-:S04]  /*7aa0*/  IMAD.U32 R8, RZ, RZ, UR12 ;  /* 0x0000000cff087e24 */ /* 0x001fc8000f8e00ff */
[----:B------:R-:W-:-:S05]  /*7ab0*/  IMAD.U32 R9, RZ, RZ, UR13 ;  /* 0x0000000dff097e24 */ /* 0x000fca000f8e00ff */
[----:B------:R0:W5:Y:S01]  /*7ac0*/  @P4 LDG.E R0, desc[UR40][R8.64] ;  /* 0x0000002808004981 */ /* 0x000162000c1e1900 */
[----:B------:R-:W-:Y:S02]  /*7ad0*/  UISETP.NE.AND UP0, UPT, UR39, URZ, UPT ;  /* 0x0000003f2700728c */ /* 0x000fe4000bf05270 */
[----:B------:R-:W-:Y:S02]  /*7ae0*/  UISETP.NE.AND UP1, UPT, UR20, 0x1, UPT ;  /* 0x000000011400788c */ /* 0x000fe4000bf25270 */
[----:B------:R-:W-:Y:S01]  /*7af0*/  USEL UR4, UR39, UR4, UP0 ;  /* 0x0000000427047287 */ /* 0x000fe20008000000 */
[----:B------:R-:W-:-:S03]  /*7b00*/  UMOV UR21, 0x9b8 ;  /* 0x000009b800157882 */ /* 0x000fc60000000000 */
[----:B------:R-:W-:Y:S01]  /*7b10*/  UISETP.GT.AND UP2, UPT, UR4, 0x1, UPT ;  /* 0x000000010400788c */ /* 0x000fe2000bf44270 */
[----:B------:R-:W-:Y:S01]  /*7b20*/  PLOP3.LUT P1, PT, PT, PT, UP1, 0x80, 0x0 ;  /* 0x000000000000781c */ /* 0x000fe20003f2f018 */
[----:B------:R-:W-:Y:S02]  /*7b30*/  UISETP.NE.U32.AND UP0, UPT, UR14, URZ, UPT ;  /* 0x0000003f0e00728c */ /* 0x000fe4000bf05070 */
[----:B------:R-:W-:Y:S01]  /*7b40*/  USEL UR21, UR21, 0x978, UP2 ;  /* 0x0000097815157887 */ /* 0x000fe20009000000 */
[----:B-1----:R-:W-:Y:S01]  /*7b50*/  IMAD.U32 R12, RZ, RZ, UR44 ;  /* 0x0000002cff0c7e24 */ /* 0x002fe2000f8e00ff */
[----:B------:R-:W-:Y:S01]  /*7b60*/  UISETP.NE.AND.EX UP0, UPT, UR15, URZ, UPT, UP0 ;  /* 0x0000003f0f00728c */ /* 0x000fe2000bf05300 */
[----:B------:R-:W-:Y:S02]  /*7b70*/  UMOV UR4, URZ ;  /* 0x0000003f00047c82 */ /* 0x000fe40008000000 */
[----:B---3--:R-:W-:Y:S01]  /*7b80*/  IMAD R12, R12, 0x80, R179 ;  /* 0x000000800c0c7824 */ /* 0x008fe200078e02b3 */
[----:B------:R-:W-:Y:S01]  /*7b90*/  USEL UR46, UR46, URZ, !UP0 ;  /* 0x0000003f2e2e7287 */ /* 0x000fe2000c000000 */
[----:B------:R-:W-:Y:S01]  /*7ba0*/  @UP1 ULDC UR23, c[0x0][0xbec] ;  /* 0x0002fb0000171ab9 */ /* 0x000fe20000000800 */
[----:B------:R-:W-:-:S02]  /*7bb0*/  USEL UR9, UR42, URZ, UP2 ;  /* 0x0000003f2a097287 */ /* 0x000fc40009000000 */
[----:B------:R-:W-:Y:S01]  /*7bc0*/  @P1 IMAD.HI.U32 R4, R12, UR23, RZ ;  /* 0x000000170c041c27 */ /* 0x000fe2000f8e00ff */
[----:B------:R-:W-:Y:S01]  /*7bd0*/  @UP1 ULDC UR26, c[0x0][0xbf0] ;  /* 0x0002fc00001a1ab9 */ /* 0x000fe20000000800 */
[----:B------:R-:W-:Y:S01]  /*7be0*/  ULDC.64 UR16, c[0x0][UR21+0x220] ;  /* 0x0000880015107abb */ /* 0x000fe20008000a00 */
[----:B------:R-:W-:Y:S01]  /*7bf0*/  USEL UR45, UR45, URZ, !UP0 ;  /* 0x0000003f2d2d7287 */ /* 0x000fe2000c000000 */
[----:B------:R-:W-:Y:S01]  /*7c00*/  ULDC.64 UR14, c[0x0][UR21+0x218] ;  /* 0x00008600150e7abb */ /* 0x000fe20008000a00 */
[----:B------:R-:W-:Y:S01]  /*7c10*/  ULDC.64 UR18, c[0x0][UR21+0x228] ;  /* 0x00008a0015127abb */ /* 0x000fe20008000a00 */
[----:B------:R-:W-:Y:S01]  /*7c20*/  UIMAD UR17, UR17, UR46, URZ ;  /* 0x0000002e111172a4 */ /* 0x000fe2000f8e023f */
[----:B------:R-:W-:Y:S01]  /*7c30*/  IMAD.MOV.U32 R3, RZ, RZ, R12 ;  /* 0x000000ffff037224 */ /* 0x000fe200078e000c */
[----:B------:R-:W-:Y:S02]  /*7c40*/  UIMAD.WIDE.U32 UR12, UR14, UR43, URZ ;  /* 0x0000002b0e0c72a5 */ /* 0x000fe4000f8e003f */
[----:B------:R-:W-:-:S02]  /*7c50*/  UIMAD UR22, UR15, UR43, URZ ;  /* 0x0000002b0f1672a4 */ /* 0x000fc4000f8e023f */
[----:B------:R-:W-:Y:S01]  /*7c60*/  UIMAD.WIDE.U32 UR24, UR18, UR9, URZ ;  /* 0x00000009121872a5 */ /* 0x000fe2000f8e003f */
[----:B------:R-:W-:Y:S01]  /*7c70*/  @P1 SHF.R.U32.HI R3, RZ, UR26, R4 ;  /* 0x0000001aff031c19 */ /* 0x000fe20008011604 */
[----:B------:R-:W-:Y:S02]  /*7c80*/  UIMAD UR9, UR19, UR9, URZ ;  /* 0x00000009130972a4 */ /* 0x000fe4000f8e023f */
[----:B------:R-:W-:Y:S02]  /*7c90*/  UIMAD.WIDE.U32 UR14, UR16, UR46, URZ ;  /* 0x0000002e100e72a5 */ /* 0x000fe4000f8e003f */
[----:B------:R-:W-:Y:S02]  /*7ca0*/  UIMAD UR17, UR16, UR45, UR17 ;  /* 0x0000002d101172a4 */ /* 0x000fe4000f8e0211 */
[----:B------:R-:W-:Y:S02]  /*7cb0*/  UIADD3 UR22, UR13, UR22, URZ ;  /* 0x000000160d167290 */ /* 0x000fe4000fffe03f */
[----:B------:R-:W-:Y:S01]  /*7cc0*/  UIADD3 UR13, UR25, UR9, URZ ;  /* 0x00000009190d7290 */ /* 0x000fe2000fffe03f */
[----:B0-----:R-:W-:Y:S01]  /*7cd0*/  IMAD.U32 R8, RZ, RZ, UR24 ;  /* 0x00000018ff087e24 */ /* 0x001fe2000f8e00ff */
[----:B------:R-:W-:Y:S01]  /*7ce0*/  UIADD3 UR9, UR15, UR17, URZ ;  /* 0x000000110f097290 */ /* 0x000fe2000fffe03f */
[----:B------:R-:W-:-:S03]  /*7cf0*/  SHF.R.S32.HI R4, RZ, 0x1f, R3 ;  /* 0x0000001fff047819 */ /* 0x000fc60000011403 */
[----:B------:R-:W-:Y:S01]  /*7d00*/  IMAD.U32 R9, RZ, RZ, UR13 ;  /* 0x0000000dff097e24 */ /* 0x000fe2000f8e00ff */
[----:B----4-:R-:W-:Y:S01]  /*7d10*/  @P0 R2UR UR4, R7 ;  /* 0x00000000070402ca */ /* 0x010fe200000e0000 */
[----:B------:R-:W-:-:S04]  /*7d20*/  IMAD.MOV R7, RZ, RZ, -R3 ;  /* 0x000000ffff077224 */ /* 0x000fc800078e0a03 */
[----:B------:R-:W-:-:S08]  /*7d30*/  IMAD R7, R7, UR20, R12 ;  /* 0x0000001407077c24 */ /* 0x000fd0000f8e020c */
[----:B------:R-:W-:Y:S02]  /*7d40*/  UIADD3 UR12, UP0, UP3, UR14, UR12, UR4 ;  /* 0x0000000c0e0c7290 */ /* 0x000fe4000fb1e004 */
[----:B------:R-:W-:Y:S01]  /*7d50*/  USHF.R.S32.HI UR16, URZ, 0x1f, UR4 ;  /* 0x0000001f3f107899 */ /* 0x000fe20008011404 */
[----:B------:R-:W-:Y:S01]  /*7d60*/  ULDC.64 UR14, c[0x0][0xba8] ;  /* 0x0002ea00000e7ab9 */ /* 0x000fe20000000a00 */
[----:B------:R-:W-:Y:S02]  /*7d70*/  @!UP2 ULDC UR14, c[0x0][0xb50] ;  /* 0x0002d400000eaab9 */ /* 0x000fe40000000800 */
[----:B------:R-:W-:Y:S01]  /*7d80*/  UIADD3.X UR9, UR9, UR22, UR16, UP0, UP3 ;  /* 0x0000001609097290 */ /* 0x000fe200087e6410 */
[----:B------:R-:W-:Y:S01]  /*7d90*/  IADD3 R8, P2, P3, R3, UR12, R8 ;  /* 0x0000000c03087c10 */ /* 0x000fe2000fb5e008 */
[----:B------:R-:W-:Y:S01]  /*7da0*/  ULDC.64 UR12, c[0x0][UR21+0x210] ;  /* 0x00008400150c7abb */ /* 0x000fe20008000a00 */
[----:B------:R-:W-:Y:S01]  /*7db0*/  SHF.R.S32.HI R3, RZ, 0x1f, R7 ;  /* 0x0000001fff037819 */ /* 0x000fe20000011407 */
[----:B------:R-:W-:Y:S01]  /*7dc0*/  IMAD R10, R7, UR13, RZ ;  /* 0x0000000d070a7c24 */ /* 0x000fe2000f8e02ff */
[----:B------:R-:W-:Y:S01]  /*7dd0*/  @!UP2 ULDC UR15, c[0x0][0xb54] ;  /* 0x0002d500000faab9 */ /* 0x000fe20000000800 */
[----:B------:R-:W-:-:S02]  /*7de0*/  IADD3.X R9, R4, UR9, R9, P2, P3 ;  /* 0x0000000904097c10 */ /* 0x000fc400097e6409 */
[----:B------:R-:W-:Y:S02]  /*7df0*/  IMAD R3, R3, UR12, R10 ;  /* 0x0000000c03037c24 */ /* 0x000fe4000f8e020a */
[----:B------:R-:W-:-:S04]  /*7e00*/  IMAD.WIDE.U32 R8, R7, UR12, R8 ;  /* 0x0000000c07087c25 */ /* 0x000fc8000f8e0008 */
[----:B------:R-:W-:Y:S01]  /*7e10*/  IMAD.IADD R3, R9, 0x1, R3 ;  /* 0x0000000109037824 */ /* 0x000fe200078e0203 */
[----:B------:R-:W-:Y:S01]  /*7e20*/  LEA R4, P2, R8, UR14, 0x2 ;  /* 0x0000000e08047c11 */ /* 0x000fe2000f8410ff */
[----:B------:R-:W-:Y:S01]  /*7e30*/  ULDC UR9, c[0x0][0xa88] ;  /* 0x0002a20000097ab9 */ /* 0x000fe20000000800 */
[----:B-----5:R-:W-:Y:S02]  /*7e40*/  @P4 R2UR UR9, R0 ;  /* 0x00000000000942ca */ /* 0x020fe400000e0000 */
[----:B------:R-:W-:Y:S01]  /*7e50*/  LEA.HI.X R3, R8, UR15, R3, 0x2, P2 ;  /* 0x0000000f08037c11 */ /* 0x000fe200090f1403 */
[----:B--2---:R-:W-:-:S12]  /*7e60*/  @P4 BRA `(.L_x_384) ;  /* 0x0000000000184947 */ /* 0x004fd80003800000 */
[----:B------:R-:W-:Y:S05]  /*7e70*/  @!P0 BRA `(.L_x_384) ;  /* 0x0000000000148947 */ /* 0x000fea0003800000 */
[----:B------:R-:W2:Y:S04]  /*7e80*/  LDG.E R7, desc[UR40][R20.64] ;  /* 0x0000002814077981 */ /* 0x000ea8000c1e1900 */
[----:B------:R-:W3:Y:S01]  /*7e90*/  LDG.E R0, desc[UR40][R20.64+0x4] ;  /* 0x0000042814007981 */ /* 0x000ee2000c1e1900 */
[----:B--2---:R-:W-:Y:S02]  /*7ea0*/  R2UR UR12, R7 ;  /* 0x00000000070c72ca */ /* 0x004fe400000e0000 */
[----:B---3--:R-:W-:-:S13]  /*7eb0*/  R2UR UR9, R0 ;  /* 0x00000000000972ca */ /* 0x008fda00000e0000 */
[----:B------:R-:W-:-:S12]  /*7ec0*/  UIADD3 UR9, -UR12, UR9, URZ ;  /* 0x000000090c097290 */ /* 0x000fd8000fffe13f */
.L_x_384:
[----:B------:R-:W2:Y:S01]  /*7ed0*/  LDL R0, [R1+0x30] ;  /* 0x0000300001007983 */ /* 0x000ea20000100800 */
[----:B------:R-:W-:Y:S01]  /*7ee0*/  IMAD.U32 R13, RZ, RZ, UR44 ;  /* 0x0000002cff0d7e24 */ /* 0x000fe2000f8e00ff */
[----:B------:R-:W-:Y:S01]  /*7ef0*/  UIMAD UR9, UR9, UR20, URZ ;  /* 0x00000014090972a4 */ /* 0x000fe2000f8e023f */
[----:B------:R-:W-:Y:S01]  /*7f00*/  LOP3.LUT P0, RZ, R222, 0x3, RZ, 0xc0, !PT ;  /* 0x00000003deff7812 */ /* 0x000fe2000780c0ff */
[----:B------:R-:W-:Y:S04]  /*7f10*/  SHFL.IDX PT, R8, R4, RZ, 0x1c1f ;  /* 0x001c1fff04087589 */ /* 0x000fe800000e0000 */
[----:B------:R-:W0:Y:S04]  /*7f20*/  SHFL.IDX PT, R9, R3, RZ, 0x1c1f ;  /* 0x001c1fff03097589 */ /* 0x000e2800000e0000 */
[----:B------:R-:W-:Y:S04]  /*7f30*/  SHFL.IDX PT, R10, R4, 0x1, 0x1c1f ;  /* 0x003c1f00040a7f89 */ /* 0x000fe800000e0000 */
[----:B------:R-:W1:Y:S01]  /*7f40*/  SHFL.IDX PT, R11, R3, 0x1, 0x1c1f ;  /* 0x003c1f00030b7f89 */ /* 0x000e6200000e0000 */
[----:B--2---:R-:W-:-:S04]  /*7f50*/  IMAD R13, R13, 0x80, R0 ;  /* 0x000000800d0d7824 */ /* 0x004fc800078e0200 */
[C---:B------:R-:W-:Y:S01]  /*7f60*/  VIADD R0, R13.reuse, 0x8 ;  /* 0x000000080d007836 */ /* 0x040fe20000000000 */
[----:B------:R-:W-:-:S04]  /*7f70*/  ISETP.GE.OR P2, PT, R13, UR9, P0 ;  /* 0x000000090d007c0c */ /* 0x000fc80008746670 */
[----:B------:R-:W-:-:S09]  /*7f80*/  ISETP.GE.OR P0, PT, R0, UR9, P0 ;  /* 0x0000000900007c0c */ /* 0x000fd20008706670 */
[----:B0-----:R0:W-:Y:S04]  /*7f90*/  @!P2 ST.E desc[UR40][R8.64], R5 ;  /* 0x000000050800a985 */ /* 0x0011e8000c101928 */
[----:B-1----:R0:W-:Y:S01]  /*7fa0*/  @!P0 ST.E desc[UR40][R10.64], R6 ;  /* 0x000000060a008985 */ /* 0x0021e2000c101928 */
[----:B------:R-:W-:-:S13]  /*7fb0*/  PLOP3.LUT P0, PT, PT, PT, UP2, 0x80, 0x0 ;  /* 0x000000000000781c */ /* 0x000fda0003f0f028 */
[----:B0-----:R-:W-:Y:S05]  /*7fc0*/  @P0 BRA `(.L_x_385) ;  /* 0x0000001000100947 */ /* 0x001fea0003800000 */
[----:B------:R-:W0:Y:S01]  /*7fd0*/  S2R R0, SR_TID.X ;  /* 0x0000000000007919 */ /* 0x000e220000002100 */
[----:B------:R-:W-:Y:S01]  /*7fe0*/  ULDC.64 UR14, c[0x0][0xaa0] ;  /* 0x0002a800000e7ab9 */ /* 0x000fe20000000a00 */
[----:B0-----:R-:W-:-:S05]  /*7ff0*/  VIADD R0, R0, 0xffffff80 ;  /* 0xffffff8000007836 */ /* 0x001fca0000000000 */
[----:B------:R-:W-:-:S04]  /*8000*/  SHF.R.S32.HI R3, RZ, 0x1f, R0 ;  /* 0x0000001fff037819 */ /* 0x000fc80000011400 */
[----:B------:R-:W-:-:S04]  /*8010*/  LEA.HI R3, R3, R0, RZ, 0x3 ;  /* 0x0000000003037211 */ /* 0x000fc800078f18ff */
[----:B------:R-:W-:Y:S02]  /*8020*/  LOP3.LUT R5, R3, 0xfffffff8, RZ, 0xc0, !PT ;  /* 0xfffffff803057812 */ /* 0x000fe400078ec0ff */
[----:B------:R-:W-:-:S03]  /*8030*/  SHF.R.S32.HI R81, RZ, 0x3, R3 ;  /* 0x00000003ff517819 */ /* 0x000fc60000011403 */
[----:B------:R-:W-:Y:S02]  /*8040*/  IMAD.IADD R20, R0, 0x1, -R5 ;  /* 0x0000000100147824 */ /* 0x000fe400078e0a05 */
[----:B------:R-:W-:Y:S02]  /*8050*/  IMAD.MOV.U32 R5, RZ, RZ, 0x2 ;  /* 0x00000002ff057424 */ /* 0x000fe400078e00ff */
[----:B------:R-:W-:-:S04]  /*8060*/  IMAD.SHL.U32 R0, R20, 0x8, RZ ;  /* 0x0000000814007824 */ /* 0x000fc800078e00ff */
[----:B------:R-:W-:-:S04]  /*8070*/  IMAD R4, R81, 0x40, R0 ;  /* 0x0000004051047824 */ /* 0x000fc800078e0200 */
[----:B------:R-:W-:-:S03]  /*8080*/  IMAD.WIDE R4, R4, R5, UR10 ;  /* 0x0000000a04047e25 */ /* 0x000fc6000f8e0205 */
[C---:B------:R-:W-:Y:S02]  /*8090*/  IADD3 R25, P2, R4.reuse, 0x3000, RZ ;  /* 0x0000300004197810 */ /* 0x040fe40007f5e0ff */
[C---:B------:R-:W-:Y:S02]  /*80a0*/  IADD3 R9, P4, R4.reuse, 0x1000, RZ ;  /* 0x0000100004097810 */ /* 0x040fe40007f9e0ff */
[----:B------:R-:W-:Y:S02]  /*80b0*/  LOP3.LUT R24, R25, 0x380, RZ, 0xc0, !PT ;  /* 0x0000038019187812 */ /* 0x000fe400078ec0ff */
[----:B------:R-:W-:Y:S02]  /*80c0*/  IADD3 R13, P3, R4, 0x2000, RZ ;  /* 0x00002000040d7810 */ /* 0x000fe40007f7e0ff */
[----:B------:R-:W-:Y:S01]  /*80d0*/  SHF.R.U64 R24, R24, 0x3, RZ ;  /* 0x0000000318187819 */ /* 0x000fe200000012ff */
[----:B------:R-:W-:Y:S01]  /*80e0*/  UIMAD UR12, UR16, UR14, URZ ;  /* 0x0000000e100c72a4 */ /* 0x000fe2000f8e023f */
[----:B------:R-:W-:-:S02]  /*80f0*/  LOP3.LUT R8, R9, 0x380, RZ, 0xc0, !PT ;  /* 0x0000038009087812 */ /* 0x000fc400078ec0ff */
[----:B------:R-:W-:Y:S01]  /*8100*/  LOP3.LUT R24, R24, R25, RZ, 0x3c, !PT ;  /* 0x0000001918187212 */ /* 0x000fe200078e3cff */
[--C-:B------:R-:W-:Y:S01]  /*8110*/  IMAD.X R25, RZ, RZ, R5.reuse, P2 ;  /* 0x000000ffff197224 */ /* 0x100fe200010e0605 */
[----:B------:R-:W-:Y:S02]  /*8120*/  IADD3 R49, P2, R4, 0x9000, RZ ;  /* 0x0000900004317810 */ /* 0x000fe40007f5e0ff */
[----:B------:R-:W-:Y:S02]  /*8130*/  LOP3.LUT R12, R13, 0x380, RZ, 0xc0, !PT ;  /* 0x000003800d0c7812 */ /* 0x000fe400078ec0ff */
[----:B------:R-:W-:Y:S01]  /*8140*/  LOP3.LUT R48, R49, 0x380, RZ, 0xc0, !PT ;  /* 0x0000038031307812 */ /* 0x000fe200078ec0ff */
[----:B------:R-:W-:Y:S01]  /*8150*/  UIMAD UR12, UR4, UR15, UR12 ;  /* 0x0000000f040c72a4 */ /* 0x000fe2000f8e020c */
[----:B------:R-:W-:Y:S01]  /*8160*/  SHF.R.U64 R8, R8, 0x3, RZ ;  /* 0x0000000308087819 */ /* 0x000fe200000012ff */
[----:B------:R-:W-:Y:S01]  /*8170*/  UIMAD.WIDE.U32 UR10, UR4, UR14, URZ ;  /* 0x0000000e040a72a5 */ /* 0x000fe2000f8e003f */
[----:B------:R-:W-:Y:S01]  /*8180*/  SHF.R.U64 R48, R48, 0x3, RZ ;  /* 0x0000000330307819 */ /* 0x000fe200000012ff */
[----:B------:R-:W-:Y:S01]  /*8190*/  IMAD.U32 R78, RZ, RZ, UR44 ;  /* 0x0000002cff4e7e24 */ /* 0x000fe2000f8e00ff */
[----:B------:R-:W-:Y:S01]  /*81a0*/  SHF.R.U64 R12, R12, 0x3, RZ ;  /* 0x000000030c0c7819 */ /* 0x000fe200000012ff */
[----:B------:R-:W5:Y:S01]  /*81b0*/  LD.E.128 R24, desc[UR40][R24.64] ;  /* 0x0000002818187980 */ /* 0x000f62000c101d00 */
[----:B------:R-:W-:Y:S01]  /*81c0*/  LOP3.LUT R48, R48, R49, RZ, 0x3c, !PT ;  /* 0x0000003130307212 */ /* 0x000fe200078e3cff */
[--C-:B------:R-:W-:Y:S01]  /*81d0*/  IMAD.X R49, RZ, RZ, R5.reuse, P2 ;  /* 0x000000ffff317224 */ /* 0x100fe200010e0605 */
[----:B------:R-:W-:Y:S01]  /*81e0*/  IADD3 R6, P2, R4, 0xf000, RZ ;  /* 0x0000f00004067810 */ /* 0x000fe20007f5e0ff */
[----:B------:R-:W-:Y:S01]  /*81f0*/  UIADD3 UR11, UR11, UR12, URZ ;  /* 0x0000000c0b0b7290 */ /* 0x000fe2000fffe03f */
[----:B------:R-:W-:Y:S01]  /*8200*/  LOP3.LUT R8, R8, R9, RZ, 0x3c, !PT ;  /* 0x0000000908087212 */ /* 0x000fe200078e3cff */
[--C-:B------:R-:W-:Y:S01]  /*8210*/  IMAD.X R9, RZ, RZ, R5.reuse, P4 ;  /* 0x000000ffff097224 */ /* 0x100fe200020e0605 */
[----:B------:R-:W-:Y:S01]  /*8220*/  LOP3.LUT R3, R6, 0x380, RZ, 0xc0, !PT ;  /* 0x0000038006037812 */ /* 0x000fe200078ec0ff */
[----:B------:R-:W-:Y:S01]  /*8230*/  ULDC.64 UR12, c[0x0][0xae8] ;  /* 0x0002ba00000c7ab9 */ /* 0x000fe20000000a00 */
[----:B------:R-:W-:Y:S01]  /*8240*/  LOP3.LUT R12, R12, R13, RZ, 0x3c, !PT ;  /* 0x0000000d0c0c7212 */ /* 0x000fe200078e3cff */
[----:B------:R-:W-:Y:S01]  /*8250*/  IMAD.X R13, RZ, RZ, R5, P3 ;  /* 0x000000ffff0d7224 */ /* 0x000fe200018e0605 */
[----:B------:R-:W-:Y:S01]  /*8260*/  SHF.R.U64 R3, R3, 0x3, RZ ;  /* 0x0000000303037819 */ /* 0x000fe200000012ff */
[----:B------:R-:W-:Y:S01]  /*8270*/  UIMAD.WIDE.U32 UR10, UR43, UR12, UR10 ;  /* 0x0000000c2b0a72a5 */ /* 0x000fe2000f8e000a */
[----:B------:R-:W-:-:S02]  /*8280*/  IADD3 R29, P0, R4, 0x4000, RZ ;  /* 0x00004000041d7810 */ /* 0x000fc40007f1e0ff */
[C---:B------:R-:W-:Y:S02]  /*8290*/  IADD3 R33, P6, R4.reuse, 0x5000, RZ ;  /* 0x0000500004217810 */ /* 0x040fe40007fde0ff */
[----:B------:R-:W-:Y:S01]  /*82a0*/  IADD3 R37, P5, R4, 0x6000, RZ ;  /* 0x0000600004257810 */ /* 0x000fe20007fbe0ff */
[----:B------:R-:W-:Y:S01]  /*82b0*/  USHF.R.S32.HI UR4, URZ, 0x1f, UR46 ;  /* 0x0000001f3f047899 */ /* 0x000fe2000801142e */
[----:B------:R-:W-:Y:S01]  /*82c0*/  LOP3.LUT R72, R3, R6, RZ, 0x3c, !PT ;  /* 0x0000000603487212 */ /* 0x000fe200078e3cff */
[----:B------:R-:W-:Y:S01]  /*82d0*/  IMAD R3, R20, 0x20, R81 ;  /* 0x0000002014037824 */ /* 0x000fe200078e0251 */
[C---:B------:R-:W-:Y:S01]  /*82e0*/  IADD3 R41, P4, R4.reuse, 0x7000, RZ ;  /* 0x0000700004297810 */ /* 0x040fe20007f9e0ff */
[----:B------:R-:W-:Y:S01]  /*82f0*/  @UP1 ULDC UR14, c[0x0][0xbec] ;  /* 0x0002fb00000e1ab9 */ /* 0x000fe20000000800 */
[----:B------:R-:W-:Y:S01]  /*8300*/  IADD3 R45, P3, R4, 0x8000, RZ ;  /* 0x00008000042d7810 */ /* 0x000fe20007f7e0ff */
[----:B------:R-:W-:Y:S01]  /*8310*/  IMAD R78, R78, 0x80, R3 ;  /* 0x000000804e4e7824 */ /* 0x000fe200078e0203 */
[----:B------:R-:W-:Y:S01]  /*8320*/  LOP3.LUT R28, R29, 0x380, RZ, 0xc0, !PT ;  /* 0x000003801d1c7812 */ /* 0x000fe200078ec0ff */
[----:B------:R-:W-:Y:S01]  /*8330*/  UIMAD UR11, UR43, UR13, UR11 ;  /* 0x0000000d2b0b72a4 */ /* 0x000fe2000f8e020b */
[----:B------:R-:W-:Y:S01]  /*8340*/  LOP3.LUT R32, R33, 0x380, RZ, 0xc0, !PT ;  /* 0x0000038021207812 */ /* 0x000fe200078ec0ff */
[----:B------:R-:W-:Y:S01]  /*8350*/  IMAD.X R73, RZ, RZ, R5, P2 ;  /* 0x000000ffff497224 */ /* 0x000fe200010e0605 */
[----:B------:R-:W-:Y:S01]  /*8360*/  LOP3.LUT R36, R37, 0x380, RZ, 0xc0, !PT ;  /* 0x0000038025247812 */ /* 0x000fe200078ec0ff */
[----:B------:R-:W-:Y:S01]  /*8370*/  ULDC.64 UR12, c[0x0][0xaf0] ;  /* 0x0002bc00000c7ab9 */ /* 0x000fe20000000a00 */
[----:B------:R-:W-:Y:S01]  /*8380*/  LOP3.LUT R40, R41, 0x380, RZ, 0xc0, !PT ;  /* 0x0000038029287812 */ /* 0x000fe200078ec0ff */
[----:B------:R-:W5:Y:S01]  /*8390*/  LD.E.128 R8, desc[UR40][R8.64] ;  /* 0x0000002808087980 */ /* 0x000f62000c101d00 */
[----:B------:R-:W-:Y:S01]  /*83a0*/  LOP3.LUT R44, R45, 0x380, RZ, 0xc0, !PT ;  /* 0x000003802d2c7812 */ /* 0x000fe200078ec0ff */
[----:B------:R-:W-:Y:S01]  /*83b0*/  UIMAD UR4, UR4, UR12, URZ ;  /* 0x0000000c040472a4 */ /* 0x000fe2000f8e023f */
[----:B------:R-:W-:Y:S01]  /*83c0*/  SHF.R.U64 R28, R28, 0x3, RZ ;  /* 0x000000031c1c7819 */ /* 0x000fe200000012ff */
[----:B------:R-:W-:Y:S01]  /*83d0*/  @P1 IMAD.HI.U32 R20, R78, UR14, RZ ;  /* 0x0000000e4e141c27 */ /* 0x000fe2000f8e00ff */
[----:B------:R-:W-:Y:S01]  /*83e0*/  SHF.R.U64 R32, R32, 0x3, RZ ;  /* 0x0000000320207819 */ /* 0x000fe200000012ff */
[----:B------:R-:W5:Y:S01]  /*83f0*/  LD.E.128 R12, desc[UR40][R12.64] ;  /* 0x000000280c0c7980 */ /* 0x000f62000c101d00 */
[----:B------:R-:W-:-:S02]  /*8400*/  SHF.R.U64 R36, R36, 0x3, RZ ;  /* 0x0000000324247819 */ /* 0x000fc400000012ff */
[----:B------:R-:W-:Y:S01]  /*8410*/  SHF.R.U64 R40, R40, 0x3, RZ ;  /* 0x0000000328287819 */ /* 0x000fe200000012ff */
[----:B------:R-:W-:Y:S01]  /*8420*/  IMAD.MOV.U32 R3, RZ, RZ, R78 ;  /* 0x000000ffff037224 */ /* 0x000fe200078e004e */
[----:B------:R-:W-:Y:S01]  /*8430*/  SHF.R.U64 R44, R44, 0x3, RZ ;  /* 0x000000032c2c7819 */ /* 0x000fe200000012ff */
[----:B------:R-:W-:Y:S01]  /*8440*/  UIMAD.WIDE.U32 UR10, UR46, UR12, UR10 ;  /* 0x0000000c2e0a72a5 */ /* 0x000fe2000f8e000a */
[----:B------:R-:W-:Y:S01]  /*8450*/  LOP3.LUT R28, R28, R29, RZ, 0x3c, !PT ;  /* 0x0000001d1c1c7212 */ /* 0x000fe200078e3cff */
[----:B------:R-:W-:Y:S01]  /*8460*/  UIMAD UR4, UR46, UR13, UR4 ;  /* 0x0000000d2e0472a4 */ /* 0x000fe2000f8e0204 */
[----:B------:R-:W-:Y:S01]  /*8470*/  LOP3.LUT R32, R32, R33, RZ, 0x3c, !PT ;  /* 0x0000002120207212 */ /* 0x000fe200078e3cff */
[----:B------:R-:W-:Y:S01]  /*8480*/  @UP1 ULDC UR12, c[0x0][0xbf0] ;  /* 0x0002fc00000c1ab9 */ /* 0x000fe20000000800 */
[----:B------:R-:W-:Y:S01]  /*8490*/  LOP3.LUT R36, R36, R37, RZ, 0x3c, !PT ;  /* 0x0000002524247212 */ /* 0x000fe200078e3cff */
[--C-:B------:R-:W-:Y:S01]  /*84a0*/  IMAD.X R29, RZ, RZ, R5.reuse, P0 ;  /* 0x000000ffff1d7224 */ /* 0x100fe200000e0605 */
[----:B------:R-:W-:Y:S01]  /*84b0*/  LOP3.LUT R40, R40, R41, RZ, 0x3c, !PT ;  /* 0x0000002928287212 */ /* 0x000fe200078e3cff */
[--C-:B------:R-:W-:Y:S01]  /*84c0*/  IMAD.X R33, RZ, RZ, R5.reuse, P6 ;  /* 0x000000ffff217224 */ /* 0x100fe200030e0605 */
[----:B------:R-:W-:Y:S01]  /*84d0*/  LOP3.LUT R44, R44, R45, RZ, 0x3c, !PT ;  /* 0x0000002d2c2c7212 */ /* 0x000fe200078e3cff */
[--C-:B------:R-:W-:Y:S01]  /*84e0*/  IMAD.X R37, RZ, RZ, R5.reuse, P5 ;  /* 0x000000ffff257224 */ /* 0x100fe200028e0605 */
[----:B------:R-:W-:Y:S01]  /*84f0*/  @P1 SHF.R.U32.HI R3, RZ, UR12, R20 ;  /* 0x0000000cff031c19 */ /* 0x000fe20008011614 */
[--C-:B------:R-:W-:Y:S01]  /*8500*/  IMAD.X R41, RZ, RZ, R5.reuse, P4 ;  /* 0x000000ffff297224 */ /* 0x100fe200020e0605 */
[C---:B------:R-:W-:Y:S01]  /*8510*/  IADD3 R53, P0, R4.reuse, 0xa000, RZ ;  /* 0x0000a00004357810 */ /* 0x040fe20007f1e0ff */
[----:B------:R-:W-:Y:S01]  /*8520*/  IMAD.X R45, RZ, RZ, R5, P3 ;  /* 0x000000ffff2d7224 */ /* 0x000fe200018e0605 */
[C---:B------:R-:W-:Y:S01]  /*8530*/  IADD3 R57, P6, R4.reuse, 0xb000, RZ ;  /* 0x0000b00004397810 */ /* 0x040fe20007fde0ff */
[----:B------:R-:W-:Y:S01]  /*8540*/  UIADD3 UR4, UR11, UR4, URZ ;  /* 0x000000040b047290 */ /* 0x000fe2000fffe03f */
[C---:B------:R-:W-:Y:S01]  /*8550*/  IADD3 R61, P5, R4.reuse, 0xc000, RZ ;  /* 0x0000c000043d7810 */ /* 0x040fe20007fbe0ff */
[--C-:B------:R-:W-:Y:S01]  /*8560*/  IMAD.MOV R77, RZ, RZ, -R3.reuse ;  /* 0x000000ffff4d7224 */ /* 0x100fe200078e0a03 */
[C---:B------:R-:W-:Y:S01]  /*8570*/  IADD3 R65, P4, R4.reuse, 0xd000, RZ ;  /* 0x0000d00004417810 */ /* 0x040fe20007f9e0ff */
[----:B------:R-:W-:Y:S01]  /*8580*/  IMAD.U32 R20, RZ, RZ, UR10 ;  /* 0x0000000aff147e24 */ /* 0x000fe2000f8e00ff */
[----:B------:R-:W-:Y:S01]  /*8590*/  IADD3 R69, P3, R4, 0xe000, RZ ;  /* 0x0000e00004457810 */ /* 0x000fe20007f7e0ff */
[----:B------:R-:W-:Y:S01]  /*85a0*/  IMAD.U32 R21, RZ, RZ, UR11 ;  /* 0x0000000bff157e24 */ /* 0x000fe2000f8e00ff */
[----:B------:R-:W-:Y:S01]  /*85b0*/  SHF.R.S32.HI R76, RZ, 0x1f, R3 ;  /* 0x0000001fff4c7819 */ /* 0x000fe20000011403 */
[----:B------:R-:W-:Y:S01]  /*85c0*/  ULDC.64 UR10, c[0x0][0xae0] ;  /* 0x0002b800000a7ab9 */ /* 0x000fe20000000a00 */
[----:B------:R-:W-:Y:S01]  /*85d0*/  LOP3.LUT R52, R53, 0x380, RZ, 0xc0, !PT ;  /* 0x0000038035347812 */ /* 0x000fe200078ec0ff */
[----:B------:R-:W5:Y:S01]  /*85e0*/  LD.E.128 R28, desc[UR40][R28.64] ;  /* 0x000000281c1c7980 */ /* 0x000f62000c101d00 */
[----:B------:R-:W-:-:S02]  /*85f0*/  LOP3.LUT R56, R57, 0x380, RZ, 0xc0, !PT ;  /* 0x0000038039387812 */ /* 0x000fc400078ec0ff */
[----:B------:R-:W-:Y:S01]  /*8600*/  LOP3.LUT R60, R61, 0x380, RZ, 0xc0, !PT ;  /* 0x000003803d3c7812 */ /* 0x000fe200078ec0ff */
[----:B------:R-:W5:Y:S01]  /*8610*/  LD.E.128 R32, desc[UR40][R32.64] ;  /* 0x0000002820207980 */ /* 0x000f62000c101d00 */
[----:B------:R-:W-:Y:S02]  /*8620*/  LOP3.LUT R64, R65, 0x380, RZ, 0xc0, !PT ;  /* 0x0000038041407812 */ /* 0x000fe400078ec0ff */
[----:B------:R-:W-:Y:S02]  /*8630*/  LOP3.LUT R68, R69, 0x380, RZ, 0xc0, !PT ;  /* 0x0000038045447812 */ /* 0x000fe400078ec0ff */
[----:B------:R-:W-:Y:S01]  /*8640*/  LOP3.LUT R7, R4, 0x380, RZ, 0xc0, !PT ;  /* 0x0000038004077812 */ /* 0x000fe200078ec0ff */
[----:B------:R-:W-:Y:S01]  /*8650*/  IMAD.U32 R21, RZ, RZ, UR4 ;  /* 0x00000004ff157e24 */ /* 0x000fe2000f8e00ff */
[----:B------:R-:W-:Y:S01]  /*8660*/  SHF.R.U64 R52, R52, 0x3, RZ ;  /* 0x0000000334347819 */ /* 0x000fe200000012ff */
[----:B------:R-:W-:Y:S01]  /*8670*/  IMAD R76, R76, UR10, RZ ;  /* 0x0000000a4c4c7c24 */ /* 0x000fe2000f8e02ff */
[----:B------:R-:W-:Y:S01]  /*8680*/  SHF.R.U64 R56, R56, 0x3, RZ ;  /* 0x0000000338387819 */ /* 0x000fe200000012ff */
[----:B------:R-:W-:Y:S01]  /*8690*/  IMAD R77, R77, UR20, R78 ;  /* 0x000000144d4d7c24 */ /* 0x000fe2000f8e024e */
[----:B------:R-:W-:Y:S01]  /*86a0*/  SHF.R.U64 R60, R60, 0x3, RZ ;  /* 0x000000033c3c7819 */ /* 0x000fe200000012ff */
[----:B------:R-:W5:Y:S01]  /*86b0*/  LD.E.128 R36, desc[UR40][R36.64] ;  /* 0x0000002824247980 */ /* 0x000f62000c101d00 */
[----:B------:R-:W-:-:S02]  /*86c0*/  SHF.R.U64 R64, R64, 0x3, RZ ;  /* 0x0000000340407819 */ /* 0x000fc400000012ff */
[----:B------:R-:W-:Y:S01]  /*86d0*/  SHF.R.U64 R68, R68, 0x3, RZ ;  /* 0x0000000344447819 */ /* 0x000fe200000012ff */
[----:B------:R-:W5:Y:S01]  /*86e0*/  LD.E.128 R40, desc[UR40][R40.64] ;  /* 0x0000002828287980 */ /* 0x000f62000c101d00 */
[----:B------:R-:W-:Y:S01]  /*86f0*/  SHF.R.U64 R7, R7, 0x3, RZ ;  /* 0x0000000307077819 */ /* 0x000fe200000012ff */
[C---:B------:R-:W-:Y:S01]  /*8700*/  IMAD.WIDE.U32 R20, R3.reuse, UR10, R20 ;  /* 0x0000000a03147c25 */ /* 0x040fe2000f8e0014 */
[----:B------:R-:W-:Y:S01]  /*8710*/  LOP3.LUT R52, R52, R53, RZ, 0x3c, !PT ;  /* 0x0000003534347212 */ /* 0x000fe200078e3cff */
[----:B------:R-:W5:Y:S01]  /*8720*/  LD.E.128 R44, desc[UR40][R44.64] ;  /* 0x000000282c2c7980 */ /* 0x000f62000c101d00 */
[----:B------:R-:W-:Y:S01]  /*8730*/  LOP3.LUT R56, R56, R57, RZ, 0x3c, !PT ;  /* 0x0000003938387212 */ /* 0x000fe200078e3cff */
[----:B------:R-:W-:Y:S01]  /*8740*/  IMAD R79, R3, UR11, R76 ;  /* 0x0000000b034f7c24 */ /* 0x000fe2000f8e024c */
[----:B------:R-:W-:Y:S01]  /*8750*/  LOP3.LUT R60, R60, R61, RZ, 0x3c, !PT ;  /* 0x0000003d3c3c7212 */ /* 0x000fe200078e3cff */
[--C-:B------:R-:W-:Y:S01]  /*8760*/  IMAD.X R53, RZ, RZ, R5.reuse, P0 ;  /* 0x000000ffff357224 */ /* 0x100fe200000e0605 */
[----:B------:R-:W-:Y:S01]  /*8770*/  LOP3.LUT R64, R64, R65, RZ, 0x3c, !PT ;  /* 0x0000004140407212 */ /* 0x000fe200078e3cff */
[--C-:B------:R-:W-:Y:S01]  /*8780*/  IMAD.X R57, RZ, RZ, R5.reuse, P6 ;  /* 0x000000ffff397224 */ /* 0x100fe200030e0605 */
[----:B------:R-:W-:Y:S01]  /*8790*/  LOP3.LUT R68, R68, R69, RZ, 0x3c, !PT ;  /* 0x0000004544447212 */ /* 0x000fe200078e3cff */
[--C-:B------:R-:W-:Y:S01]  /*87a0*/  IMAD.X R61, RZ, RZ, R5.reuse, P5 ;  /* 0x000000ffff3d7224 */ /* 0x100fe200028e0605 */
[----:B------:R-:W-:Y:S01]  /*87b0*/  LOP3.LUT R4, R7, R4, RZ, 0x3c, !PT ;  /* 0x0000000407047212 */ /* 0x000fe200078e3cff */
[----:B------:R-:W-:Y:S01]  /*87c0*/  IMAD.X R65, RZ, RZ, R5, P4 ;  /* 0x000000ffff417224 */ /* 0x000fe200020e0605 */
[----:B------:R-:W-:Y:S01]  /*87d0*/  SHF.R.S32.HI R3, RZ, 0x1f, R77 ;  /* 0x0000001fff037819 */ /* 0x000fe2000001144d */
[----:B------:R-:W-:Y:S01]  /*87e0*/  IMAD.X R69, RZ, RZ, R5, P3 ;  /* 0x000000ffff457224 */ /* 0x000fe200018e0605 */
[----:B------:R-:W-:Y:S01]  /*87f0*/  ULDC.64 UR10, c[0x0][0xad8] ;  /* 0x0002b600000a7ab9 */ /* 0x000fe20000000a00 */
[----:B------:R-:W-:Y:S01]  /*8800*/  IMAD.IADD R21, R21, 0x1, R79 ;  /* 0x0000000115157824 */ /* 0x000fe200078e024f */
[----:B------:R-:W5:Y:S01]  /*8810*/  LD.E.128 R4, desc[UR40][R4.64] ;  /* 0x0000002804047980 */ /* 0x000f62000c101d00 */
[----:B------:R-:W-:-:S03]  /*8820*/  IMAD R76, R3, UR10, RZ ;  /* 0x0000000a034c7c24 */ /* 0x000fc6000f8e02ff */
[----:B------:R-:W5:Y:S01]  /*8830*/  LD.E.128 R48, desc[UR40][R48.64] ;  /* 0x0000002830307980 */ /* 0x000f62000c101d00 */
[----:B------:R-:W-:-:S03]  /*8840*/  IMAD R3, R77, UR11, R76 ;  /* 0x0000000b4d037c24 */ /* 0x000fc6000f8e024c */
[----:B------:R-:W5:Y:S01]  /*8850*/  LD.E.128 R52, desc[UR40][R52.64] ;  /* 0x0000002834347980 */ /* 0x000f62000c101d00 */
[----:B------:R-:W-:Y:S01]  /*8860*/  IMAD.WIDE.U32 R20, R77, UR10, R20 ;  /* 0x0000000a4d147c25 */ /* 0x000fe2000f8e0014 */
[----:B------:R-:W-:Y:S02]  /*8870*/  ULDC.64 UR10, c[0x0][0xa80] ;  /* 0x0002a000000a7ab9 */ /* 0x000fe40000000a00 */
[----:B------:R-:W5:Y:S04]  /*8880*/  LD.E.128 R56, desc[UR40][R56.64] ;  /* 0x0000002838387980 */ /* 0x000f68000c101d00 */
[----:B------:R-:W5:Y:S04]  /*8890*/  LD.E.128 R60, desc[UR40][R60.64] ;  /* 0x000000283c3c7980 */ /* 0x000f68000c101d00 */
[----:B------:R-:W5:Y:S04]  /*88a0*/  LD.E.128 R64, desc[UR40][R64.64] ;  /* 0x0000002840407980 */ /* 0x000f68000c101d00 */
[----:B------:R-:W5:Y:S04]  /*88b0*/  LD.E.128 R68, desc[UR40][R68.64] ;  /* 0x0000002844447980 */ /* 0x000f68000c101d00 */
[----:B------:R-:W5:Y:S01]  /*88c0*/  LD.E.128 R72, desc[UR40][R72.64] ;  /* 0x0000002848487980 */ /* 0x000f62000c101d00 */
[----:B------:R-:W-:Y:S01]  /*88d0*/  IMAD.U32 R84, RZ, RZ, UR44 ;  /* 0x0000002cff547e24 */ /* 0x000fe2000f8e00ff */
[----:B------:R-:W-:Y:S01]  /*88e0*/  @!PT LDS RZ, [RZ] ;  /* 0x00000000fffff984 */ /* 0x000fe20000000800 */
[----:B------:R-:W-:Y:S01]  /*88f0*/  @!PT LDS RZ, [RZ] ;  /* 0x00000000fffff984 */ /* 0x000fe20000000800 */
[----:B------:R-:W-:Y:S01]  /*8900*/  @!PT LDS RZ, [RZ] ;  /* 0x00000000fffff984 */ /* 0x000fe20000000800 */
[----:B------:R-:W-:Y:S01]  /*8910*/  @!PT LDS RZ, [RZ] ;  /* 0x00000000fffff984 */ /* 0x000fe20000000800 */
[----:B------:R0:W-:Y:S06]  /*8920*/  MEMBAR.ALL.CTA ;  /* 0x0000000000007992 */ /* 0x0001ec0000008000 */
[----:B0-----:R-:W0:Y:S01]  /*8930*/  FENCE.VIEW.ASYNC.S ;  /* 0x00000000000073c6 */ /* 0x001e220000000000 */
[----:B------:R-:W-:Y:S01]  /*8940*/  IMAD.IADD R3, R21, 0x1, R3 ;  /* 0x0000000115037824 */ /* 0x000fe200078e0203 */
[----:B------:R-:W-:Y:S01]  /*8950*/  LEA R82, P2, R20, UR10, 0x1 ;  /* 0x0000000a14527c11 */ /* 0x000fe2000f8408ff */
[----:B------:R-:W-:Y:S01]  /*8960*/  IMAD R84, R84, 0x80, R81 ;  /* 0x0000008054547824 */ /* 0x000fe200078e0251 */
[----:B------:R-:W-:-:S02]  /*8970*/  UIADD3 UR8, UR8, 0x22820, URZ ;  /* 0x0002282008087890 */ /* 0x000fc4000fffe03f */
[----:B------:R-:W-:Y:S02]  /*8980*/  LEA.HI.X R83, R20, UR11, R3, 0x1, P2 ;  /* 0x0000000b14537c11 */ /* 0x000fe400090f0c03 */
[C---:B------:R-:W-:Y:S01]  /*8990*/  ISETP.GE.AND P2, PT, R84.reuse, UR9, PT ;  /* 0x0000000954007c0c */ /* 0x040fe2000bf46270 */
[----:B------:R-:W-:Y:S01]  /*89a0*/  UPRMT UR8, URZ, 0x654, UR8 ;  /* 0x000006543f087896 */ /* 0x000fe20008000008 */
[C---:B------:R-:W-:Y:S02]  /*89b0*/  VIADD R76, R84.reuse, 0x20 ;  /* 0x00000020544c7836 */ /* 0x040fe40000000000 */
[----:B------:R-:W-:Y:S02]  /*89c0*/  VIADD R77, R84, 0x40 ;  /* 0x00000040544d7836 */ /* 0x000fe40000000000 */
[C---:B------:R-:W-:Y:S02]  /*89d0*/  VIADD R86, R0.reuse, 0x40 ;  /* 0x0000004000567836 */ /* 0x040fe40000000000 */
[----:B------:R-:W-:-:S02]  /*89e0*/  VIADD R88, R0, 0x80 ;  /* 0x0000008000587836 */ /* 0x000fc40000000000 */
[----:B------:R-:W-:Y:S01]  /*89f0*/  VIADD R90, R0, 0xc0 ;  /* 0x000000c0005a7836 */ /* 0x000fe20000000000 */
[----:B0-----:R0:W1:Y:S01]  /*8a00*/  SHFL.IDX PT, R81, R82, RZ, 0x181f ;  /* 0x00181fff52517589 */ /* 0x00106200000e0000 */
[----:B------:R-:W-:Y:S03]  /*8a10*/  BSSY B1, `(.L_x_386) ;  /* 0x000001b000017945 */ /* 0x000fe60003800000 */
[----:B------:R0:W2:Y:S01]  /*8a20*/  SHFL.IDX PT, R3, R83, RZ, 0x181f ;  /* 0x00181fff53037589 */ /* 0x0000a200000e0000 */
[----:B------:R-:W-:Y:S01]  /*8a30*/  SYNCS.ARRIVE.TRANS64.RED.A1T0 RZ, [UR8], RZ ;  /* 0x000000ffffff79a7 */ /* 0x000fe20008100408 */
[----:B------:R-:W-:Y:S02]  /*8a40*/  ISETP.GE.AND P1, PT, R76, UR9, PT ;  /* 0x000000094c007c0c */ /* 0x000fe4000bf26270 */
[----:B------:R-:W-:Y:S02]  /*8a50*/  ISETP.GE.AND P0, PT, R77, UR9, PT ;  /* 0x000000094d007c0c */ /* 0x000fe4000bf06270 */
[----:B------:R-:W-:-:S02]  /*8a60*/  SHF.R.S32.HI R91, RZ, 0x1f, R0 ;  /* 0x0000001fff5b7819 */ /* 0x000fc40000011400 */
[----:B------:R-:W-:Y:S02]  /*8a70*/  SHF.R.S32.HI R85, RZ, 0x1f, R86 ;  /* 0x0000001fff557819 */ /* 0x000fe40000011456 */
[----:B------:R-:W-:Y:S02]  /*8a80*/  SHF.R.S32.HI R87, RZ, 0x1f, R88 ;  /* 0x0000001fff577819 */ /* 0x000fe40000011458 */
[----:B------:R-:W-:Y:S01]  /*8a90*/  SHF.R.S32.HI R89, RZ, 0x1f, R90 ;  /* 0x0000001fff597819 */ /* 0x000fe2000001145a */
[----:B0-----:R-:W-:Y:S06]  /*8aa0*/  @P2 BRA `(.L_x_387) ;  /* 0x0000000000442947 */ /* 0x001fec0003800000 */
[----:B------:R-:W-:Y:S02]  /*8ab0*/  ULDC UR4, c[0x0][0xac8] ;  /* 0x0002b20000047ab9 */ /* 0x000fe40000000800 */
[----:B------:R-:W-:Y:S02]  /*8ac0*/  ISETP.GE.AND P5, PT, R0, UR4, PT ;  /* 0x0000000400007c0c */ /* 0x000fe4000bfa6270 */
[----:B------:R-:W-:Y:S02]  /*8ad0*/  ISETP.GE.AND P4, PT, R86, UR4, PT ;  /* 0x0000000456007c0c */ /* 0x000fe4000bf86270 */
[----:B------:R-:W-:Y:S02]  /*8ae0*/  ISETP.GE.AND P3, PT, R88, UR4, PT ;  /* 0x0000000458007c0c */ /* 0x000fe4000bf66270 */
[----:B------:R-:W-:-:S07]  /*8af0*/  ISETP.GE.AND P2, PT, R90, UR4, PT ;  /* 0x000000045a007c0c */ /* 0x000fce000bf46270 */
[----:B-1----:R-:W-:-:S04]  /*8b00*/  @!P5 LEA R20, P6, R0, R81, 0x1 ;  /* 0x000000510014d211 */ /* 0x002fc800078c08ff */
[----:B--2---:R-:W-:Y:S02]  /*8b10*/  @!P5 LEA.HI.X R21, R0, R3, R91, 0x1, P6 ;  /* 0x000000030015d211 */ /* 0x004fe400030f0c5b */
[----:B------:R-:W-:-:S03]  /*8b20*/  @!P4 LEA R76, P6, R86, R81, 0x1 ;  /* 0x00000051564cc211 */ /* 0x000fc600078c08ff */
[----:B-----5:R0:W-:Y:S01]  /*8b30*/  @!P5 ST.E.128 desc[UR40][R20.64], R4 ;  /* 0x000000041400d985 */ /* 0x0201e2000c101d28 */
[----:B------:R-:W-:Y:S02]  /*8b40*/  @!P4 LEA.HI.X R77, R86, R3, R85, 0x1, P6 ;  /* 0x00000003564dc211 */ /* 0x000fe400030f0c55 */
[----:B------:R-:W-:-:S03]  /*8b50*/  @!P3 LEA R78, P6, R88, R81, 0x1 ;  /* 0x00000051584eb211 */ /* 0x000fc600078c08ff */
[----:B------:R0:W-:Y:S01]  /*8b60*/  @!P4 ST.E.128 desc[UR40][R76.64], R28 ;  /* 0x0000001c4c00c985 */ /* 0x0001e2000c101d28 */
[----:B------:R-:W-:Y:S02]  /*8b70*/  @!P3 LEA.HI.X R79, R88, R3, R87, 0x1, P6 ;  /* 0x00000003584fb211 */ /* 0x000fe400030f0c57 */
[----:B------:R-:W-:-:S03]  /*8b80*/  @!P2 LEA R80, P6, R90, R81, 0x1 ;  /* 0x000000515a50a211 */ /* 0x000fc600078c08ff */
[----:B------:R0:W-:Y:S01]  /*8b90*/  @!P3 ST.E.128 desc[UR40][R78.64], R44 ;  /* 0x0000002c4e00b985 */ /* 0x0001e2000c101d28 */
[----:B------:R-:W-:-:S05]  /*8ba0*/  @!P2 LEA.HI.X R81, R90, R3, R89, 0x1, P6 ;  /* 0x000000035a51a211 */ /* 0x000fca00030f0c59 */
[----:B------:R0:W-:Y:S04]  /*8bb0*/  @!P2 ST.E.128 desc[UR40][R80.64], R60 ;  /* 0x0000003c5000a985 */ /* 0x0001e8000c101d28 */
.L_x_387:
[----:B------:R-:W-:Y:S05]  /*8bc0*/  BSYNC B1 ;  /* 0x0000000000017941 */ /* 0x000fea0003800000 */
.L_x_386:
[----:B--2---:R2:W3:Y:S01]  /*8bd0*/  SHFL.IDX PT, R3, R83, 0x1, 0x181f ;  /* 0x00381f0053037f89 */ /* 0x0044e200000e0000 */
[----:B------:R-:W-:Y:S03]  /*8be0*/  BSSY B1, `(.L_x_388) ;  /* 0x0000014000017945 */ /* 0x000fe60003800000 */
[----:B0----5:R2:W0:Y:S01]  /*8bf0*/  SHFL.IDX PT, R29, R82, 0x1, 0x181f ;  /* 0x00381f00521d7f89 */ /* 0x02142200000e0000 */
[----:B------:R-:W-:Y:S05]  /*8c00*/  @P1 BRA `(.L_x_389) ;  /* 0x0000000000441947 */ /* 0x000fea0003800000 */
[----:B------:R-:W-:Y:S02]  /*8c10*/  ULDC UR4, c[0x0][0xac8] ;  /* 0x0002b20000047ab9 */ /* 0x000fe40000000800 */
[----:B------:R-:W-:Y:S02]  /*8c20*/  ISETP.GE.AND P4, PT, R0, UR4, PT ;  /* 0x0000000400007c0c */ /* 0x000fe4000bf86270 */
[----:B------:R-:W-:Y:S02]  /*8c30*/  ISETP.GE.AND P3, PT, R86, UR4, PT ;  /* 0x0000000456007c0c */ /* 0x000fe4000bf66270 */
[----:B------:R-:W-:Y:S02]  /*8c40*/  ISETP.GE.AND P2, PT, R88, UR4, PT ;  /* 0x0000000458007c0c */ /* 0x000fe4000bf46270 */
[----:B------:R-:W-:-:S07]  /*8c50*/  ISETP.GE.AND P1, PT, R90, UR4, PT ;  /* 0x000000045a007c0c */ /* 0x000fce000bf26270 */
[-C--:B0-----:R-:W-:Y:S02]  /*8c60*/  @!P4 LEA R4, P6, R0, R29.reuse, 0x1 ;  /* 0x0000001d0004c211 */ /* 0x081fe400078c08ff */
[----:B------:R-:W-:Y:S02]  /*8c70*/  @!P3 LEA R6, P5, R86, R29, 0x1 ;  /* 0x0000001d5606b211 */ /* 0x000fe400078a08ff */
[----:B---3--:R-:W-:Y:S02]  /*8c80*/  @!P4 LEA.HI.X R5, R0, R3, R91, 0x1, P6 ;  /* 0x000000030005c211 */ /* 0x008fe400030f0c5b */
[----:B------:R-:W-:Y:S02]  /*8c90*/  @!P2 LEA R20, P6, R88, R29, 0x1 ;  /* 0x0000001d5814a211 */ /* 0x000fe400078c08ff */
[----:B------:R-:W-:Y:S01]  /*8ca0*/  @!P3 LEA.HI.X R7, R86, R3, R85, 0x1, P5 ;  /* 0x000000035607b211 */ /* 0x000fe200028f0c55 */
[----:B------:R4:W-:Y:S01]  /*8cb0*/  @!P4 ST.E.128 desc[UR40][R4.64], R8 ;  /* 0x000000080400c985 */ /* 0x0009e2000c101d28 */
[----:B------:R-:W-:-:S02]  /*8cc0*/  @!P1 LEA R28, P5, R90, R29, 0x1 ;  /* 0x0000001d5a1c9211 */ /* 0x000fc400078a08ff */
[-C--:B------:R-:W-:Y:S01]  /*8cd0*/  @!P2 LEA.HI.X R21, R88, R3.reuse, R87, 0x1, P6 ;  /* 0x000000035815a211 */ /* 0x080fe200030f0c57 */
[----:B------:R4:W-:Y:S01]  /*8ce0*/  @!P3 ST.E.128 desc[UR40][R6.64], R32 ;  /* 0x000000200600b985 */ /* 0x0009e2000c101d28 */
[----:B------:R-:W-:-:S03]  /*8cf0*/  @!P1 LEA.HI.X R29, R90, R3, R89, 0x1, P5 ;  /* 0x000000035a1d9211 */ /* 0x000fc600028f0c59 */
[----:B------:R4:W-:Y:S04]  /*8d00*/  @!P2 ST.E.128 desc[UR40][R20.64], R48 ;  /* 0x000000301400a985 */ /* 0x0009e8000c101d28 */
[----:B------:R4:W-:Y:S02]  /*8d10*/  @!P1 ST.E.128 desc[UR40][R28.64], R64 ;  /* 0x000000401c009985 */ /* 0x0009e4000c101d28 */
.L_x_389:
[----:B------:R-:W-:Y:S05]  /*8d20*/  BSYNC B1 ;  /* 0x0000000000017941 */ /* 0x000fea0003800000 */
.L_x_388:
[----:B---3--:R3:W0:Y:S01]  /*8d30*/  SHFL.IDX PT, R3, R83, 0x2, 0x181f ;  /* 0x00581f0053037f89 */ /* 0x00862200000e0000 */
[----:B------:R-:W-:Y:S03]  /*8d40*/  BSSY B1, `(.L_x_390) ;  /* 0x0000014000017945 */ /* 0x000fe60003800000 */
[----:B----4-:R3:W4:Y:S01]  /*8d50*/  SHFL.IDX PT, R11, R82, 0x2, 0x181f ;  /* 0x00581f00520b7f89 */ /* 0x01072200000e0000 */
[----:B------:R-:W-:Y:S05]  /*8d60*/  @P0 BRA `(.L_x_391) ;  /* 0x0000000000440947 */ /* 0x000fea0003800000 */
[----:B------:R-:W-:Y:S02]  /*8d70*/  ULDC UR4, c[0x0][0xac8] ;  /* 0x0002b20000047ab9 */ /* 0x000fe40000000800 */
[----:B------:R-:W-:Y:S02]  /*8d80*/  ISETP.GE.AND P3, PT, R0, UR4, PT ;  /* 0x0000000400007c0c */ /* 0x000fe4000bf66270 */
[----:B------:R-:W-:Y:S02]  /*8d90*/  ISETP.GE.AND P2, PT, R86, UR4, PT ;  /* 0x0000000456007c0c */ /* 0x000fe4000bf46270 */
[----:B------:R-:W-:Y:S02]  /*8da0*/  ISETP.GE.AND P1, PT, R88, UR4, PT ;  /* 0x0000000458007c0c */ /* 0x000fe4000bf26270 */
[----:B------:R-:W-:-:S07]  /*8db0*/  ISETP.GE.AND P0, PT, R90, UR4, PT ;  /* 0x000000045a007c0c */ /* 0x000fce000bf06270 */
[-C--:B----4-:R-:W-:Y:S02]  /*8dc0*/  @!P3 LEA R4, P6, R0, R11.reuse, 0x1 ;  /* 0x0000000b0004b211 */ /* 0x090fe400078c08ff */
[-C--:B------:R-:W-:Y:S02]  /*8dd0*/  @!P2 LEA R6, P5, R86, R11.reuse, 0x1 ;  /* 0x0000000b5606a211 */ /* 0x080fe400078a08ff */
[----:B------:R-:W-:Y:S02]  /*8de0*/  @!P1 LEA R8, P4, R88, R11, 0x1 ;  /* 0x0000000b58089211 */ /* 0x000fe400078808ff */
[----:B0-----:R-:W-:Y:S02]  /*8df0*/  @!P3 LEA.HI.X R5, R0, R3, R91, 0x1, P6 ;  /* 0x000000030005b211 */ /* 0x001fe400030f0c5b */
[----:B------:R-:W-:Y:S02]  /*8e00*/  @!P0 LEA R10, P6, R90, R11, 0x1 ;  /* 0x0000000b5a0a8211 */ /* 0x000fe400078c08ff */
[-C--:B------:R-:W-:Y:S01]  /*8e10*/  @!P2 LEA.HI.X R7, R86, R3.reuse, R85, 0x1, P5 ;  /* 0x000000035607a211 */ /* 0x080fe200028f0c55 */
[----:B------:R0:W-:Y:S01]  /*8e20*/  @!P3 ST.E.128 desc[UR40][R4.64], R12 ;  /* 0x0000000c0400b985 */ /* 0x0001e2000c101d28 */
[----:B------:R-:W-:-:S02]  /*8e30*/  @!P1 LEA.HI.X R9, R88, R3, R87, 0x1, P4 ;  /* 0x0000000358099211 */ /* 0x000fc400020f0c57 */
[----:B------:R-:W-:Y:S01]  /*8e40*/  @!P0 LEA.HI.X R11, R90, R3, R89, 0x1, P6 ;  /* 0x000000035a0b8211 */ /* 0x000fe200030f0c59 */
[----:B------:R0:W-:Y:S04]  /*8e50*/  @!P2 ST.E.128 desc[UR40][R6.64], R36 ;  /* 0x000000240600a985 */ /* 0x0001e8000c101d28 */
[----:B------:R0:W-:Y:S04]  /*8e60*/  @!P1 ST.E.128 desc[UR40][R8.64], R52 ;  /* 0x0000003408009985 */ /* 0x0001e8000c101d28 */
[----:B------:R0:W-:Y:S02]  /*8e70*/  @!P0 ST.E.128 desc[UR40][R10.64], R68 ;  /* 0x000000440a008985 */ /* 0x0001e4000c101d28 */
.L_x_391:
[----:B------:R-:W-:Y:S05]  /*8e80*/  BSYNC B1 ;  /* 0x0000000000017941 */ /* 0x000fea0003800000 */
.L_x_390:
[----:B0-----:R-:W-:Y:S01]  /*8e90*/  VIADD R3, R84, 0x60 ;  /* 0x0000006054037836 */ /* 0x001fe20000000000 */
[----:B--23--:R-:W0:Y:S04]  /*8ea0*/  SHFL.IDX PT, R83, R83, 0x3, 0x181f ;  /* 0x00781f0053537f89 */ /* 0x00ce2800000e0000 */
[----:B------:R-:W-:Y:S01]  /*8eb0*/  ISETP.GE.AND P0, PT, R3, UR9, PT ;  /* 0x0000000903007c0c */ /* 0x000fe2000bf06270 */
[----:B----4-:R2:W3:-:S12]  /*8ec0*/  SHFL.IDX PT, R11, R82, 0x3, 0x181f ;  /* 0x00781f00520b7f89 */ /* 0x0104d800000e0000 */
[----:B--2---:R-:W-:Y:S05]  /*8ed0*/  @P0 BRA `(.L_x_392) ;  /* 0x0000002400740947 */ /* 0x004fea0003800000 */
[----:B------:R-:W-:Y:S02]  /*8ee0*/  ULDC UR4, c[0x0][0xac8] ;  /* 0x0002b20000047ab9 */ /* 0x000fe40000000800 */
[----:B------:R-:W-:Y:S02]  /*8ef0*/  ISETP.GE.AND P3, PT, R0, UR4, PT ;  /* 0x0000000400007c0c */ /* 0x000fe4000bf66270 */
[----:B------:R-:W-:Y:S02]  /*8f00*/  ISETP.GE.AND P4, PT, R86, UR4, PT ;  /* 0x0000000456007c0c */ /* 0x000fe4000bf86270 */
[----:B------:R-:W-:-:S09]  /*8f10*/  ISETP.GE.AND P5, PT, R88, UR4, PT ;  /* 0x0000000458007c0c */ /* 0x000fd2000bfa6270 */
[-C--:B---3--:R-:W-:Y:S02]  /*8f20*/  @!P3 LEA R4, P0, R0, R11.reuse, 0x1 ;  /* 0x0000000b0004b211 */ /* 0x088fe400078008ff */
[-C--:B------:R-:W-:Y:S02]  /*8f30*/  @!P4 LEA R6, P1, R86, R11.reuse, 0x1 ;  /* 0x0000000b5606c211 */ /* 0x080fe400078208ff */
[----:B------:R-:W-:Y:S02]  /*8f40*/  @!P5 LEA R8, P2, R88, R11, 0x1 ;  /* 0x0000000b5808d211 */ /* 0x000fe400078408ff */
[-C--:B0-----:R-:W-:Y:S02]  /*8f50*/  @!P3 LEA.HI.X R5, R0, R83.reuse, R91, 0x1, P0 ;  /* 0x000000530005b211 */ /* 0x081fe400000f0c5b */
[-C--:B------:R-:W-:Y:S02]  /*8f60*/  @!P4 LEA.HI.X R7, R86, R83.reuse, R85, 0x1, P1 ;  /* 0x000000535607c211 */ /* 0x080fe400008f0c55 */
[----:B------:R-:W-:Y:S01]  /*8f70*/  @!P5 LEA.HI.X R9, R88, R83, R87, 0x1, P2 ;  /* 0x000000535809d211 */ /* 0x000fe200010f0c57 */
[----:B------:R0:W-:Y:S01]  /*8f80*/  @!P3 ST.E.128 desc[UR40][R4.64], R24 ;  /* 0x000000180400b985 */ /* 0x0001e2000c101d28 */
[----:B------:R-:W-:-:S03]  /*8f90*/  ISETP.GE.AND P0, PT, R90, UR4, PT ;  /* 0x000000045a007c0c */ /* 0x000fc6000bf06270 */
[----:B------:R0:W-:Y:S04]  /*8fa0*/  @!P4 ST.E.128 desc[UR40][R6.64], R40 ;  /* 0x000000280600c985 */ /* 0x0001e8000c101d28 */
[----:B------:R0:W-:Y:S06]  /*8fb0*/  @!P5 ST.E.128 desc[UR40][R8.64], R56 ;  /* 0x000000380800d985 */ /* 0x0001ec000c101d28 */
[----:B------:R-:W-:Y:S05]  /*8fc0*/  @P0 BRA `(.L_x_392) ;  /* 0x0000002400380947 */ /* 0x000fea0003800000 */
[----:B0-----:R-:W-:-:S04]  /*8fd0*/  LEA R4, P0, R90, R11, 0x1 ;  /* 0x0000000b5a047211 */ /* 0x001fc800078008ff */
[----:B------:R-:W-:-:S05]  /*8fe0*/  LEA.HI.X R5, R90, R83, R89, 0x1, P0 ;  /* 0x000000535a057211 */ /* 0x000fca00000f0c59 */
[----:B------:R0:W-:Y:S01]  /*8ff0*/  ST.E.128 desc[UR40][R4.64], R72 ;  /* 0x0000004804007985 */ /* 0x0001e2000c101d28 */
[----:B------:R-:W-:Y:S05]  /*9000*/  BRA `(.L_x_392) ;  /* 0x0000002400287947 */ /* 0x000fea0003800000 */
.L_x_385:
[----:B------:R-:W-:Y:S01]  /*9010*/  ULDC.64 UR14, c[0x0][0xb08] ;  /* 0x0002c200000e7ab9 */ /* 0x000fe20000000a00 */
[----:B------:R-:W-:Y:S01]  /*9020*/  IMAD.MOV.U32 R3, RZ, RZ, R12 ;  /* 0x000000ffff037224 */ /* 0x000fe200078e000c */
[----:B------:R-:W-:Y:S01]  /*9030*/  UIMAD UR12, UR16, UR14, URZ ;  /* 0x0000000e100c72a4 */ /* 0x000fe2000f8e023f */
[----:B------:R-:W-:Y:S01]  /*9040*/  ISETP.GE.AND P0, PT, R13, UR9, PT ;  /* 0x000000090d007c0c */ /* 0x000fe2000bf06270 */
[----:B------:R-:W-:Y:S01]  /*9050*/  UIMAD.WIDE.U32 UR10, UR4, UR14, URZ ;  /* 0x0000000e040a72a5 */ /* 0x000fe2000f8e003f */
[----:B------:R-:W-:Y:S01]  /*9060*/  BSSY B1, `(.L_x_393) ;  /* 0x00000c0000017945 */ /* 0x000fe20003800000 */
[----:B------:R-:W-:Y:S01]  /*9070*/  UIMAD UR12, UR4, UR15, UR12 ;  /* 0x0000000f040c72a4 */ /* 0x000fe2000f8e020c */
[----:B------:R-:W-:Y:S01]  /*9080*/  SHF.R.S32.HI R152, RZ, 0x1f, R210 ;  /* 0x0000001fff987819 */ /* 0x000fe200000114d2 */
[----:B------:R-:W-:Y:S01]  /*9090*/  USHF.R.S32.HI UR4, URZ, 0x1f, UR46 ;  /* 0x0000001f3f047899 */ /* 0x000fe2000801142e */
[----:B------:R-:W-:Y:S01]  /*90a0*/  SHF.R.S32.HI R153, RZ, 0x1f, R211 ;  /* 0x0000001fff997819 */ /* 0x000fe200000114d3 */
[----:B------:R-:W-:Y:S01]  /*90b0*/  UIADD3 UR11, UR11, UR12, URZ ;  /* 0x0000000c0b0b7290 */ /* 0x000fe2000fffe03f */
[----:B------:R-:W-:Y:S01]  /*90c0*/  SHF.R.S32.HI R154, RZ, 0x1f, R212 ;  /* 0x0000001fff9a7819 */ /* 0x000fe200000114d4 */
[----:B------:R-:W-:Y:S01]  /*90d0*/  ULDC.64 UR14, c[0x0][0xb40] ;  /* 0x0002d000000e7ab9 */ /* 0x000fe20000000a00 */
[----:B------:R-:W-:Y:S01]  /*90e0*/  ULDC.64 UR12, c[0x0][0xb38] ;  /* 0x0002ce00000c7ab9 */ /* 0x000fe20000000a00 */
[----:B------:R-:W-:Y:S01]  /*90f0*/  UIMAD UR4, UR4, UR14, URZ ;  /* 0x0000000e040472a4 */ /* 0x000fe2000f8e023f */
[----:B------:R-:W-:Y:S01]  /*9100*/  SHF.R.S32.HI R155, RZ, 0x1f, R213 ;  /* 0x0000001fff9b7819 */ /* 0x000fe200000114d5 */
[----:B------:R-:W-:Y:S01]  /*9110*/  UIMAD.WIDE.U32 UR10, UR43, UR12, UR10 ;  /* 0x0000000c2b0a72a5 */ /* 0x000fe2000f8e000a */
[----:B------:R-:W-:Y:S01]  /*9120*/  SHF.R.S32.HI R156, RZ, 0x1f, R214 ;  /* 0x0000001fff9c7819 */ /* 0x000fe200000114d6 */
[----:B------:R-:W-:Y:S01]  /*9130*/  UIMAD UR4, UR46, UR15, UR4 ;  /* 0x0000000f2e0472a4 */ /* 0x000fe2000f8e0204 */
[----:B------:R-:W-:Y:S01]  /*9140*/  SHF.R.S32.HI R157, RZ, 0x1f, R215 ;  /* 0x0000001fff9d7819 */ /* 0x000fe200000114d7 */
[----:B------:R-:W-:Y:S01]  /*9150*/  UIMAD UR11, UR43, UR13, UR11 ;  /* 0x0000000d2b0b72a4 */ /* 0x000fe2000f8e020b */
[----:B------:R-:W-:Y:S01]  /*9160*/  SHF.R.S32.HI R158, RZ, 0x1f, R216 ;  /* 0x0000001fff9e7819 */ /* 0x000fe200000114d8 */
[----:B------:R-:W-:Y:S01]  /*9170*/  @UP1 ULDC UR12, c[0x0][0xbec] ;  /* 0x0002fb00000c1ab9 */ /* 0x000fe20000000800 */
[----:B------:R-:W-:Y:S01]  /*9180*/  UIADD3 UR8, UR8, 0x22820, URZ ;  /* 0x0002282008087890 */ /* 0x000fe2000fffe03f */
[----:B------:R-:W-:Y:S01]  /*9190*/  @P1 IMAD.HI.U32 R4, R12, UR12, RZ ;  /* 0x0000000c0c041c27 */ /* 0x000fe2000f8e00ff */
[----:B------:R-:W-:Y:S01]  /*91a0*/  UIMAD.WIDE.U32 UR10, UR46, UR14, UR10 ;  /* 0x0000000e2e0a72a5 */ /* 0x000fe2000f8e000a */
[----:B------:R-:W-:Y:S01]  /*91b0*/  SHF.R.S32.HI R159, RZ, 0x1f, R217 ;  /* 0x0000001fff9f7819 */ /* 0x000fe200000114d9 */
[----:B------:R-:W-:Y:S01]  /*91c0*/  ULDC.64 UR12, c[0x0][0xb48] ;  /* 0x0002d200000c7ab9 */ /* 0x000fe20000000a00 */
[----:B------:R-:W-:Y:S01]  /*91d0*/  UPRMT UR8, URZ, 0x654, UR8 ;  /* 0x000006543f087896 */ /* 0x000fe20008000008 */
[----:B------:R-:W-:Y:S01]  /*91e0*/  SHF.R.S32.HI R160, RZ, 0x1f, R218 ;  /* 0x0000001fffa07819 */ /* 0x000fe200000114da */
[----:B------:R-:W-:Y:S01]  /*91f0*/  UIADD3 UR11, UR11, UR4, URZ ;  /* 0x000000040b0b7290 */ /* 0x000fe2000fffe03f */
[----:B------:R-:W-:-:S02]  /*9200*/  SHF.R.S32.HI R161, RZ, 0x1f, R219 ;  /* 0x0000001fffa17819 */ /* 0x000fc400000114db */
[----:B------:R-:W-:Y:S01]  /*9210*/  @UP1 ULDC UR4, c[0x0][0xbf0] ;  /* 0x0002fc0000041ab9 */ /* 0x000fe20000000800 */
[----:B------:R-:W-:Y:S01]  /*9220*/  UIMAD.WIDE.U32 UR10, UR42, UR12, UR10 ;  /* 0x0000000c2a0a72a5 */ /* 0x000fe2000f8e000a */
[----:B------:R-:W-:Y:S02]  /*9230*/  @P1 SHF.R.U32.HI R3, RZ, UR4, R4 ;  /* 0x00000004ff031c19 */ /* 0x000fe40008011604 */
[----:B------:R-:W-:Y:S01]  /*9240*/  SYNCS.ARRIVE.TRANS64.RED.A1T0 RZ, [UR8], RZ ;  /* 0x000000ffffff79a7 */ /* 0x000fe20008100408 */
[----:B------:R-:W-:Y:S01]  /*9250*/  UIMAD UR42, UR42, UR13, UR11 ;  /* 0x0000000d2a2a72a4 */ /* 0x000fe2000f8e020b */
[--C-:B------:R-:W-:Y:S01]  /*9260*/  SHF.R.S32.HI R4, RZ, 0x1f, R3.reuse ;  /* 0x0000001fff047819 */ /* 0x100fe20000011403 */
[----:B------:R-:W-:Y:S01]  /*9270*/  IMAD.MOV R7, RZ, RZ, -R3 ;  /* 0x000000ffff077224 */ /* 0x000fe200078e0a03 */
[----:B------:R-:W-:Y:S01]  /*9280*/  ULDC.64 UR12, c[0x0][0xb30] ;  /* 0x0002cc00000c7ab9 */ /* 0x000fe20000000a00 */
[----:B------:R-:W-:Y:S01]  /*9290*/  IMAD.U32 R5, RZ, RZ, UR11 ;  /* 0x0000000bff057e24 */ /* 0x000fe2000f8e00ff */
[----:B------:R-:W-:Y:S01]  /*92a0*/  SHF.R.S32.HI R162, RZ, 0x1f, R220 ;  /* 0x0000001fffa27819 */ /* 0x000fe200000114dc */
[----:B------:R-:W-:Y:S01]  /*92b0*/  IMAD R7, R7, UR20, R12 ;  /* 0x0000001407077c24 */ /* 0x000fe2000f8e020c */
[----:B------:R-:W-:Y:S01]  /*92c0*/  SHF.R.S32.HI R163, RZ, 0x1f, R221 ;  /* 0x0000001fffa37819 */ /* 0x000fe200000114dd */
[----:B------:R-:W-:-:S02]  /*92d0*/  IMAD R6, R4, UR12, RZ ;  /* 0x0000000c04067c24 */ /* 0x000fc4000f8e02ff */
[----:B------:R-:W-:Y:S01]  /*92e0*/  IMAD.U32 R4, RZ, RZ, UR10 ;  /* 0x0000000aff047e24 */ /* 0x000fe2000f8e00ff */
[----:B------:R-:W-:Y:S01]  /*92f0*/  ULDC.64 UR10, c[0x0][0xb28] ;  /* 0x0002ca00000a7ab9 */ /* 0x000fe20000000a00 */
[----:B------:R-:W-:Y:S02]  /*9300*/  IMAD.U32 R5, RZ, RZ, UR42 ;  /* 0x0000002aff057e24 */ /* 0x000fe4000f8e00ff */
[C---:B------:R-:W-:Y:S01]  /*9310*/  IMAD R9, R3.reuse, UR13, R6 ;  /* 0x0000000d03097c24 */ /* 0x040fe2000f8e0206 */
[----:B------:R-:W-:Y:S01]  /*9320*/  SHF.R.S32.HI R6, RZ, 0x1f, R7 ;  /* 0x0000001fff067819 */ /* 0x000fe20000011407 */
[----:B------:R-:W-:-:S04]  /*9330*/  IMAD.WIDE.U32 R4, R3, UR12, R4 ;  /* 0x0000000c03047c25 */ /* 0x000fc8000f8e0004 */
[----:B------:R-:W-:Y:S02]  /*9340*/  IMAD R6, R6, UR10, RZ ;  /* 0x0000000a06067c24 */ /* 0x000fe4000f8e02ff */
[----:B------:R-:W-:Y:S02]  /*9350*/  IMAD.IADD R5, R5, 0x1, R9 ;  /* 0x0000000105057824 */ /* 0x000fe400078e0209 */
[C---:B------:R-:W-:Y:S02]  /*9360*/  IMAD R3, R7.reuse, UR11, R6 ;  /* 0x0000000b07037c24 */ /* 0x040fe4000f8e0206 */
[----:B------:R-:W-:Y:S01]  /*9370*/  IMAD.WIDE.U32 R4, R7, UR10, R4 ;  /* 0x0000000a07047c25 */ /* 0x000fe2000f8e0004 */
[----:B------:R-:W-:-:S03]  /*9380*/  ULDC.64 UR10, c[0x0][0xb00] ;  /* 0x0002c000000a7ab9 */ /* 0x000fc60000000a00 */
[----:B------:R-:W-:Y:S01]  /*9390*/  IMAD.IADD R5, R5, 0x1, R3 ;  /* 0x0000000105057824 */ /* 0x000fe200078e0203 */
[----:B------:R-:W-:-:S04]  /*93a0*/  LEA R3, P1, R4, UR10, 0x2 ;  /* 0x0000000a04037c11 */ /* 0x000fc8000f8210ff */
[----:B------:R-:W-:Y:S02]  /*93b0*/  LEA.HI.X R12, R4, UR11, R5, 0x2, P1 ;  /* 0x0000000b040c7c11 */ /* 0x000fe400088f1405 */
[----:B------:R0:W1:Y:S04]  /*93c0*/  SHFL.IDX PT, R4, R3, RZ, 0x1c1f ;  /* 0x001c1fff03047589 */ /* 0x00006800000e0000 */
[----:B------:R0:W2:Y:S01]  /*93d0*/  SHFL.IDX PT, R5, R12, RZ, 0x1c1f ;  /* 0x001c1fff0c057589 */ /* 0x0000a200000e0000 */
[----:B------:R-:W-:Y:S05]  /*93e0*/  @P0 BRA `(.L_x_394) ;  /* 0x00000008001c0947 */ /* 0x000fea0003800000 */
[----:B------:R-:W-:Y:S01]  /*93f0*/  ULDC UR4, c[0x0][0xac8] ;  /* 0x0002b20000047ab9 */ /* 0x000fe20000000800 */
[----:B------:R-:W-:Y:S01]  /*9400*/  VIADD R13, R2, 0xe8 ;  /* 0x000000e8020d7836 */ /* 0x000fe20000000000 */
[----:B------:R-:W-:Y:S02]  /*9410*/  ISETP.GE.AND P4, PT, R221, UR4, PT ;  /* 0x00000004dd007c0c */ /* 0x000fe4000bf86270 */
[----:B------:R-:W-:Y:S02]  /*9420*/  ISETP.GE.AND P3, PT, R220, UR4, PT ;  /* 0x00000004dc007c0c */ /* 0x000fe4000bf66270 */
[----:B------:R-:W-:Y:S02]  /*9430*/  ISETP.GE.AND P5, PT, R2, UR4, PT ;  /* 0x0000000402007c0c */ /* 0x000fe4000bfa6270 */
[----:B------:R-:W-:Y:S02]  /*9440*/  ISETP.GE.AND P1, PT, R218, UR4, PT ;  /* 0x00000004da007c0c */ /* 0x000fe4000bf26270 */
[----:B------:R-:W-:-:S05]  /*9450*/  ISETP.GE.AND P0, PT, R219, UR4, PT ;  /* 0x00000004db007c0c */ /* 0x000fca000bf06270 */
[CC--:B-1----:R-:W-:Y:S02]  /*9460*/  @!P4 LEA R6, P2, R221.reuse, R4.reuse, 0x2 ;  /* 0x00000004dd06c211 */ /* 0x0c2fe400078410ff */
[----:B------:R-:W-:Y:S02]  /*9470*/  @!P3 LEA R8, P6, R220, R4, 0x2 ;  /* 0x00000004dc08b211 */ /* 0x000fe400078c10ff */
[----:B--2---:R-:W-:Y:S01]  /*9480*/  @!P5 IMAD.WIDE R10, R2, 0x4, R4 ;  /* 0x00000004020ad825 */ /* 0x004fe200078e0204 */
[-C--:B------:R-:W-:Y:S02]  /*9490*/  @!P4 LEA.HI.X R7, R221, R5.reuse, R163, 0x2, P2 ;  /* 0x00000005dd07c211 */ /* 0x080fe400010f14a3 */
[----:B------:R-:W-:Y:S02]  /*94a0*/  ISETP.GE.AND P2, PT, R217, UR4, PT ;  /* 0x00000004d9007c0c */ /* 0x000fe4000bf46270 */
[----:B------:R-:W-:Y:S01]  /*94b0*/  @!P3 LEA.HI.X R9, R220, R5, R162, 0x2, P6 ;  /* 0x00000005dc09b211 */ /* 0x000fe200030f14a2 */
[----:B------:R-:W-:Y:S04]  /*94c0*/  @!P5 ST.E.64 desc[UR40][R10.64], R24 ;  /* 0x000000180a00d985 */ /* 0x000fe8000c101b28 */
[----:B------:R1:W-:Y:S01]  /*94d0*/  @!P4 ST.E.64 desc[UR40][R6.64], R28 ;  /* 0x0000001c0600c985 */ /* 0x0003e2000c101b28 */
[----:B------:R-:W-:-:S03]  /*94e0*/  ISETP.GE.AND P4, PT, R215, UR4, PT ;  /* 0x00000004d7007c0c */ /* 0x000fc6000bf86270 */
[----:B------:R2:W-:Y:S01]  /*94f0*/  @!P3 ST.E.64 desc[UR40][R8.64], R32 ;  /* 0x000000200800b985 */ /* 0x0005e2000c101b28 */
[----:B------:R-:W-:Y:S02]  /*9500*/  ISETP.GE.AND P3, PT, R216, UR4, PT ;  /* 0x00000004d8007c0c */ /* 0x000fe4000bf66270 */
[CC--:B-1----:R-:W-:Y:S01]  /*9510*/  @!P0 LEA R6, P6, R219.reuse, R4.reuse, 0x2 ;  /* 0x00000004db068211 */ /* 0x0c2fe200078c10ff */
[----:B------:R-:W-:Y:S01]  /*9520*/  VIADD R29, R2, 0xf0 ;  /* 0x000000f0021d7836 */ /* 0x000fe20000000000 */
[CC--:B--2---:R-:W-:Y:S02]  /*9530*/  @!P1 LEA R8, P5, R218.reuse, R4.reuse, 0x2 ;  /* 0x00000004da089211 */ /* 0x0c4fe400078a10ff */
[-C--:B------:R-:W-:Y:S02]  /*9540*/  @!P0 LEA.HI.X R7, R219, R5.reuse, R161, 0x2, P6 ;  /* 0x00000005db078211 */ /* 0x080fe400030f14a1 */
[----:B------:R-:W-:Y:S02]  /*9550*/  @!P1 LEA.HI.X R9, R218, R5, R160, 0x2, P5 ;  /* 0x00000005da099211 */ /* 0x000fe400028f14a0 */
[----:B------:R-:W-:Y:S01]  /*9560*/  ISETP.GE.AND P5, PT, R214, UR4, PT ;  /* 0x00000004d6007c0c */ /* 0x000fe2000bfa6270 */
[----:B------:R1:W-:Y:S01]  /*9570*/  @!P0 ST.E.64 desc[UR40][R6.64], R36 ;  /* 0x0000002406008985 */ /* 0x0003e2000c101b28 */
[----:B------:R-:W-:-:S02]  /*9580*/  @!P2 LEA R10, P6, R217, R4, 0x2 ;  /* 0x00000004d90aa211 */ /* 0x000fc400078c10ff */
[----:B------:R-:W-:Y:S01]  /*9590*/  ISETP.GE.AND P0, PT, R213, UR4, PT ;  /* 0x00000004d5007c0c */ /* 0x000fe2000bf06270 */
[----:B------:R2:W-:Y:S01]  /*95a0*/  @!P1 ST.E.64 desc[UR40][R8.64], R40 ;  /* 0x0000002808009985 */ /* 0x0005e2000c101b28 */
[----:B------:R-:W-:Y:S02]  /*95b0*/  @!P2 LEA.HI.X R11, R217, R5, R159, 0x2, P6 ;  /* 0x00000005d90ba211 */ /* 0x000fe400030f149f */
[----:B------:R-:W-:-:S03]  /*95c0*/  ISETP.GE.AND P1, PT, R212, UR4, PT ;  /* 0x00000004d4007c0c */ /* 0x000fc6000bf26270 */
[----:B------:R3:W-:Y:S01]  /*95d0*/  @!P2 ST.E.64 desc[UR40][R10.64], R44 ;  /* 0x0000002c0a00a985 */ /* 0x0007e2000c101b28 */
[CC--:B-1----:R-:W-:Y:S02]  /*95e0*/  @!P3 LEA R6, P6, R216.reuse, R4.reuse, 0x2 ;  /* 0x00000004d806b211 */ /* 0x0c2fe400078c10ff */
[CC--:B--2---:R-:W-:Y:S02]  /*95f0*/  @!P4 LEA R8, P2, R215.reuse, R4.reuse, 0x2 ;  /* 0x00000004d708c211 */ /* 0x0c4fe400078410ff */
[-C--:B------:R-:W-:Y:S02]  /*9600*/  @!P3 LEA.HI.X R7, R216, R5.reuse, R158, 0x2, P6 ;  /* 0x00000005d807b211 */ /* 0x080fe400030f149e */
[----:B------:R-:W-:Y:S02]  /*9610*/  @!P4 LEA.HI.X R9, R215, R5, R157, 0x2, P2 ;  /* 0x00000005d709c211 */ /* 0x000fe400010f149d */
[----:B---3--:R-:W-:Y:S01]  /*9620*/  @!P5 LEA R10, P6, R214, R4, 0x2 ;  /* 0x00000004d60ad211 */ /* 0x008fe200078c10ff */
[----:B------:R1:W-:Y:S01]  /*9630*/  @!P3 ST.E.64 desc[UR40][R6.64], R48 ;  /* 0x000000300600b985 */ /* 0x0003e2000c101b28 */
[----:B------:R-:W-:-:S02]  /*9640*/  ISETP.GE.AND P2, PT, R211, UR4, PT ;  /* 0x00000004d3007c0c */ /* 0x000fc4000bf46270 */
[----:B------:R-:W-:Y:S01]  /*9650*/  @!P5 LEA.HI.X R11, R214, R5, R156, 0x2, P6 ;  /* 0x00000005d60bd211 */ /* 0x000fe200030f149c */
[----:B------:R2:W-:Y:S01]  /*9660*/  @!P4 ST.E.64 desc[UR40][R8.64], R52 ;  /* 0x000000340800c985 */ /* 0x0005e2000c101b28 */
[----:B------:R-:W-:-:S03]  /*9670*/  ISETP.GE.AND P3, PT, R210, UR4, PT ;  /* 0x00000004d2007c0c */ /* 0x000fc6000bf66270 */
[----:B------:R3:W-:Y:S01]  /*9680*/  @!P5 ST.E.64 desc[UR40][R10.64], R56 ;  /* 0x000000380a00d985 */ /* 0x0007e2000c101b28 */
[CC--:B-1----:R-:W-:Y:S02]  /*9690*/  @!P0 LEA R6, P4, R213.reuse, R4.reuse, 0x2 ;  /* 0x00000004d5068211 */ /* 0x0c2fe400078810ff */
[C---:B--2---:R-:W-:Y:S02]  /*96a0*/  @!P1 LEA R8, P5, R212.reuse, R4, 0x2 ;  /* 0x00000004d4089211 */ /* 0x044fe400078a10ff */
[-C--:B------:R-:W-:Y:S02]  /*96b0*/  @!P0 LEA.HI.X R7, R213, R5.reuse, R155, 0x2, P4 ;  /* 0x00000005d5078211 */ /* 0x080fe400020f149b */
[----:B------:R-:W-:Y:S02]  /*96c0*/  ISETP.GE.AND P4, PT, R209, UR4, PT ;  /* 0x00000004d1007c0c */ /* 0x000fe4000bf86270 */
[----:B------:R-:W-:Y:S01]  /*96d0*/  @!P1 LEA.HI.X R9, R212, R5, R154, 0x2, P5 ;  /* 0x00000005d4099211 */ /* 0x000fe200028f149a */
[----:B------:R1:W-:Y:S01]  /*96e0*/  @!P0 ST.E.64 desc[UR40][R6.64], R60 ;  /* 0x0000003c06008985 */ /* 0x0003e2000c101b28 */
[----:B------:R-:W-:-:S02]  /*96f0*/  ISETP.GE.AND P5, PT, R208, UR4, PT ;  /* 0x00000004d0007c0c */ /* 0x000fc4000bfa6270 */
[C---:B---3--:R-:W-:Y:S01]  /*9700*/  @!P2 LEA R10, P6, R211.reuse, R4, 0x2 ;  /* 0x00000004d30aa211 */ /* 0x048fe200078c10ff */
[----:B------:R2:W-:Y:S01]  /*9710*/  @!P1 ST.E.64 desc[UR40][R8.64], R64 ;  /* 0x0000004008009985 */ /* 0x0005e2000c101b28 */
[----:B------:R-:W-:Y:S02]  /*9720*/  ISETP.GE.AND P1, PT, R206, UR4, PT ;  /* 0x00000004ce007c0c */ /* 0x000fe4000bf26270 */
[----:B------:R-:W-:Y:S02]  /*9730*/  @!P2 LEA.HI.X R11, R211, R5, R153, 0x2, P6 ;  /* 0x00000005d30ba211 */ /* 0x000fe400030f1499 */
[----:B------:R-:W-:-:S03]  /*9740*/  ISETP.GE.AND P0, PT, R207, UR4, PT ;  /* 0x00000004cf007c0c */ /* 0x000fc6000bf06270 */
[----:B------:R3:W-:Y:S01]  /*9750*/  @!P2 ST.E.64 desc[UR40][R10.64], R68 ;  /* 0x000000440a00a985 */ /* 0x0007e2000c101b28 */
[CC--:B-1----:R-:W-:Y:S02]  /*9760*/  @!P3 LEA R6, P6, R210.reuse, R4.reuse, 0x2 ;  /* 0x00000004d206b211 */ /* 0x0c2fe400078c10ff */
[CC--:B--2---:R-:W-:Y:S02]  /*9770*/  @!P4 LEA R8, P2, R209.reuse, R4.reuse, 0x2 ;  /* 0x00000004d108c211 */ /* 0x0c4fe400078410ff */
[-C--:B------:R-:W-:Y:S02]  /*9780*/  @!P3 LEA.HI.X R7, R210, R5.reuse, R152, 0x2, P6 ;  /* 0x00000005d207b211 */ /* 0x080fe400030f1498 */
[----:B------:R-:W-:Y:S02]  /*9790*/  @!P4 LEA.HI.X R9, R209, R5, R237, 0x2, P2 ;  /* 0x00000005d109c211 */ /* 0x000fe400010f14ed */
[----:B------:R-:W-:Y:S01]  /*97a0*/  ISETP.GE.AND P2, PT, R205, UR4, PT ;  /* 0x00000004cd007c0c */ /* 0x000fe2000bf46270 */
[----:B------:R-:W-:Y:S01]  /*97b0*/  @!P3 ST.E.64 desc[UR40][R6.64], R72 ;  /* 0x000000480600b985 */ /* 0x000fe2000c101b28 */
[----:B---3--:R-:W-:-:S02]  /*97c0*/  @!P5 LEA R10, P6, R208, R4, 0x2 ;  /* 0x00000004d00ad211 */ /* 0x008fc400078c10ff */
[-C--:B------:R-:W-:Y:S01]  /*97d0*/  @!P1 LEA R20, P3, R206, R4.reuse, 0x2 ;  /* 0x00000004ce149211 */ /* 0x080fe200078610ff */
[----:B------:R1:W-:Y:S01]  /*97e0*/  @!P4 ST.E.64 desc[UR40][R8.64], R76 ;  /* 0x0000004c0800c985 */ /* 0x0003e2000c101b28 */
[-C--:B------:R-:W-:Y:S02]  /*97f0*/  @!P5 LEA.HI.X R11, R208, R5.reuse, R236, 0x2, P6 ;  /* 0x00000005d00bd211 */ /* 0x080fe400030f14ec */
[----:B------:R-:W-:Y:S02]  /*9800*/  @!P0 LEA R14, P6, R207, R4, 0x2 ;  /* 0x00000004cf0e8211 */ /* 0x000fe400078c10ff */
[----:B------:R-:W-:Y:S01]  /*9810*/  ISETP.GE.AND P4, PT, R203, UR4, PT ;  /* 0x00000004cb007c0c */ /* 0x000fe2000bf86270 */
[----:B------:R2:W-:Y:S01]  /*9820*/  @!P5 ST.E.64 desc[UR40][R10.64], R80 ;  /* 0x000000500a00d985 */ /* 0x0005e2000c101b28 */
[----:B------:R-:W-:Y:S02]  /*9830*/  ISETP.GE.AND P5, PT, R204, UR4, PT ;  /* 0x00000004cc007c0c */ /* 0x000fe4000bfa6270 */
[----:B------:R-:W-:-:S02]  /*9840*/  @!P1 LEA.HI.X R21, R206, R5, R234, 0x2, P3 ;  /* 0x00000005ce159211 */ /* 0x000fc400018f14ea */
[----:B------:R-:W-:Y:S02]  /*9850*/  ISETP.GE.AND P3, PT, R202, UR4, PT ;  /* 0x00000004ca007c0c */ /* 0x000fe4000bf66270 */
[----:B------:R-:W-:Y:S02]  /*9860*/  @!P0 LEA.HI.X R15, R207, R5, R235, 0x2, P6 ;  /* 0x00000005cf0f8211 */ /* 0x000fe400030f14eb */
[----:B------:R-:W-:-:S03]  /*9870*/  @!P2 LEA R24, P6, R205, R4, 0x2 ;  /* 0x00000004cd18a211 */ /* 0x000fc600078c10ff */
[----:B------:R3:W-:Y:S01]  /*9880*/  @!P0 ST.E.64 desc[UR40][R14.64], R84 ;  /* 0x000000540e008985 */ /* 0x0007e2000c101b28 */
[-C--:B------:R-:W-:Y:S02]  /*9890*/  @!P2 LEA.HI.X R25, R205, R5.reuse, R233, 0x2, P6 ;  /* 0x00000005cd19a211 */ /* 0x080fe400030f14e9 */
[-C--:B-1----:R-:W-:Y:S01]  /*98a0*/  @!P4 LEA R8, P0, R203, R4.reuse, 0x2 ;  /* 0x00000004cb08c211 */ /* 0x082fe200078010ff */
[----:B------:R1:W-:Y:S01]  /*98b0*/  @!P1 ST.E.64 desc[UR40][R20.64], R88 ;  /* 0x0000005814009985 */ /* 0x0003e2000c101b28 */
[-C--:B------:R-:W-:Y:S02]  /*98c0*/  @!P5 LEA R6, P1, R204, R4.reuse, 0x2 ;  /* 0x00000004cc06d211 */ /* 0x080fe400078210ff */
[----:B--2---:R-:W-:Y:S01]  /*98d0*/  @!P3 LEA R10, P6, R202, R4, 0x2 ;  /* 0x00000004ca0ab211 */ /* 0x004fe200078c10ff */
[----:B------:R2:W-:Y:S01]  /*98e0*/  @!P2 ST.E.64 desc[UR40][R24.64], R92 ;  /* 0x0000005c1800a985 */ /* 0x0005e2000c101b28 */
[----:B------:R-:W-:Y:S02]  /*98f0*/  ISETP.GE.AND P2, PT, R201, UR4, PT ;  /* 0x00000004c9007c0c */ /* 0x000fe4000bf46270 */
[----:B------:R-:W-:-:S02]  /*9900*/  @!P5 LEA.HI.X R7, R204, R5, R232, 0x2, P1 ;  /* 0x00000005cc07d211 */ /* 0x000fc400008f14e8 */
[----:B------:R-:W-:Y:S02]  /*9910*/  ISETP.GE.AND P1, PT, R200, UR4, PT ;  /* 0x00000004c8007c0c */ /* 0x000fe4000bf26270 */
[-C--:B------:R-:W-:Y:S01]  /*9920*/  @!P4 LEA.HI.X R9, R203, R5.reuse, R231, 0x2, P0 ;  /* 0x00000005cb09c211 */ /* 0x080fe200000f14e7 */
[----:B------:R-:W-:Y:S01]  /*9930*/  @!P5 ST.E.64 desc[UR40][R6.64], R96 ;  /* 0x000000600600d985 */ /* 0x000fe2000c101b28 */
[----:B------:R-:W-:Y:S02]  /*9940*/  @!P3 LEA.HI.X R11, R202, R5, R230, 0x2, P6 ;  /* 0x00000005ca0bb211 */ /* 0x000fe400030f14e6 */
[----:B------:R-:W-:Y:S01]  /*9950*/  ISETP.GE.AND P0, PT, R23, UR4, PT ;  /* 0x0000000417007c0c */ /* 0x000fe2000bf06270 */
[----:B------:R4:W-:Y:S01]  /*9960*/  @!P4 ST.E.64 desc[UR40][R8.64], R100 ;  /* 0x000000640800c985 */ /* 0x0009e2000c101b28 */
[----:B------:R-:W-:Y:S02]  /*9970*/  ISETP.GE.AND P4, PT, R19, UR4, PT ;  /* 0x0000000413007c0c */ /* 0x000fe4000bf86270 */
[----:B---3--:R-:W-:Y:S01]  /*9980*/  @!P2 LEA R14, P6, R201, R4, 0x2 ;  /* 0x00000004c90ea211 */ /* 0x008fe200078c10ff */
[----:B------:R3:W-:Y:S01]  /*9990*/  @!P3 ST.E.64 desc[UR40][R10.64], R104 ;  /* 0x000000680a00b985 */ /* 0x0007e2000c101b28 */
[----:B------:R-:W-:-:S02]  /*99a0*/  ISETP.GE.AND P3, PT, R22, UR4, PT ;  /* 0x0000000416007c0c */ /* 0x000fc4000bf66270 */
[CC--:B-1----:R-:W-:Y:S02]  /*99b0*/  @!P1 LEA R20, P5, R200.reuse, R4.reuse, 0x2 ;  /* 0x00000004c8149211 */ /* 0x0c2fe400078a10ff */
[-C--:B------:R-:W-:Y:S02]  /*99c0*/  @!P2 LEA.HI.X R15, R201, R5.reuse, R229, 0x2, P6 ;  /* 0x00000005c90fa211 */ /* 0x080fe400030f14e5 */
[-C--:B------:R-:W-:Y:S02]  /*99d0*/  @!P1 LEA.HI.X R21, R200, R5.reuse, R228, 0x2, P5 ;  /* 0x00000005c8159211 */ /* 0x080fe400028f14e4 */
[-C--:B--2---:R-:W-:Y:S01]  /*99e0*/  @!P0 LEA R24, P6, R23, R4.reuse, 0x2 ;  /* 0x0000000417188211 */ /* 0x084fe200078c10ff */
[----:B------:R-:W-:Y:S01]  /*99f0*/  @!P2 ST.E.64 desc[UR40][R14.64], R108 ;  /* 0x0000006c0e00a985 */ /* 0x000fe2000c101b28 */
[-C--:B----4-:R-:W-:Y:S02]  /*9a00*/  @!P4 LEA R8, P5, R19, R4.reuse, 0x2 ;  /* 0x000000041308c211 */ /* 0x090fe400078a10ff */
[----:B------:R-:W-:Y:S01]  /*9a10*/  @!P0 LEA.HI.X R25, R23, R5, R227, 0x2, P6 ;  /* 0x0000000517198211 */ /* 0x000fe200030f14e3 */
[----:B------:R-:W-:Y:S01]  /*9a20*/  @!P1 ST.E.64 desc[UR40][R20.64], R112 ;  /* 0x0000007014009985 */ /* 0x000fe2000c101b28 */
[----:B------:R-:W-:-:S02]  /*9a30*/  @!P3 LEA R6, P1, R22, R4, 0x2 ;  /* 0x000000041606b211 */ /* 0x000fc400078210ff */
[----:B------:R-:W-:Y:S01]  /*9a40*/  ISETP.GE.AND P2, PT, R18, UR4, PT ;  /* 0x0000000412007c0c */ /* 0x000fe2000bf46270 */
[----:B------:R1:W-:Y:S01]  /*9a50*/  @!P0 ST.E.64 desc[UR40][R24.64], R116 ;  /* 0x0000007418008985 */ /* 0x0003e2000c101b28 */
[-C--:B------:R-:W-:Y:S02]  /*9a60*/  @!P3 LEA.HI.X R7, R22, R5.reuse, R226, 0x2, P1 ;  /* 0x000000051607b211 */ /* 0x080fe400008f14e2 */
[----:B------:R-:W-:Y:S02]  /*9a70*/  ISETP.GE.AND P1, PT, R17, UR4, PT ;  /* 0x0000000411007c0c */ /* 0x000fe4000bf26270 */
[----:B------:R-:W-:Y:S01]  /*9a80*/  @!P4 LEA.HI.X R9, R19, R5, R225, 0x2, P5 ;  /* 0x000000051309c211 */ /* 0x000fe200028f14e1 */
[----:B------:R2:W-:Y:S01]  /*9a90*/  @!P3 ST.E.64 desc[UR40][R6.64], R120 ;  /* 0x000000780600b985 */ /* 0x0005e2000c101b28 */
[----:B------:R-:W-:Y:S02]  /*9aa0*/  ISETP.GE.AND P0, PT, R16, UR4, PT ;  /* 0x0000000410007c0c */ /* 0x000fe4000bf06270 */
[----:B------:R-:W-:Y:S01]  /*9ab0*/  ISETP.GE.AND P3, PT, R29, UR4, PT ;  /* 0x000000041d007c0c */ /* 0x000fe2000bf66270 */
[----:B------:R4:W-:Y:S01]  /*9ac0*/  @!P4 ST.E.64 desc[UR40][R8.64], R124 ;  /* 0x0000007c0800c985 */ /* 0x0009e2000c101b28 */
[----:B------:R-:W-:-:S02]  /*9ad0*/  ISETP.GE.AND P4, PT, R13, UR4, PT ;  /* 0x000000040d007c0c */ /* 0x000fc4000bf86270 */
[-C--:B---3--:R-:W-:Y:S01]  /*9ae0*/  @!P2 LEA R10, P5, R18, R4.reuse, 0x2 ;  /* 0x00000004120aa211 */ /* 0x088fe200078a10ff */
[----:B-1----:R-:W-:Y:S01]  /*9af0*/  VIADD R25, R2, 0xf8 ;  /* 0x000000f802197836 */ /* 0x002fe20000000000 */
[----:B------:R-:W-:Y:S02]  /*9b00*/  SHF.R.S32.HI R21, RZ, 0x1f, R16 ;  /* 0x0000001fff157819 */ /* 0x000fe40000011410 */
[CC--:B------:R-:W-:Y:S02]  /*9b10*/  @!P1 LEA R14, P6, R17.reuse, R4.reuse, 0x2 ;  /* 0x00000004110e9211 */ /* 0x0c0fe400078c10ff */
[-C--:B------:R-:W-:Y:S02]  /*9b20*/  @!P2 LEA.HI.X R11, R18, R5.reuse, R224, 0x2, P5 ;  /* 0x00000005120ba211 */ /* 0x080fe400028f14e0 */
[----:B------:R-:W-:Y:S02]  /*9b30*/  @!P0 LEA R20, P5, R16, R4, 0x2 ;  /* 0x0000000410148211 */ /* 0x000fe400078a10ff */
[----:B------:R-:W-:Y:S01]  /*9b40*/  @!P1 LEA.HI.X R15, R17, R5, R223, 0x2, P6 ;  /* 0x00000005110f9211 */ /* 0x000fe200030f14df */
[----:B------:R3:W-:Y:S01]  /*9b50*/  @!P2 ST.E.64 desc[UR40][R10.64], R128 ;  /* 0x000000800a00a985 */ /* 0x0007e2000c101b28 */
[----:B------:R-:W-:-:S02]  /*9b60*/  ISETP.GE.AND P6, PT, R25, UR4, PT ;  /* 0x0000000419007c0c */ /* 0x000fc4000bfc6270 */
[-C--:B------:R-:W-:Y:S01]  /*9b70*/  @!P0 LEA.HI.X R21, R16, R5.reuse, R21, 0x2, P5 ;  /* 0x0000000510158211 */ /* 0x080fe200028f1415 */
[----:B------:R3:W-:Y:S01]  /*9b80*/  @!P1 ST.E.64 desc[UR40][R14.64], R132 ;  /* 0x000000840e009985 */ /* 0x0007e2000c101b28 */
[----:B--2---:R-:W-:Y:S02]  /*9b90*/  SHF.R.S32.HI R7, RZ, 0x1f, R13 ;  /* 0x0000001fff077819 */ /* 0x004fe4000001140d */
[CC--:B------:R-:W-:Y:S01]  /*9ba0*/  @!P4 LEA R6, P5, R13.reuse, R4.reuse, 0x2 ;  /* 0x000000040d06c211 */ /* 0x0c0fe200078a10ff */
[----:B------:R3:W-:Y:S01]  /*9bb0*/  @!P0 ST.E.64 desc[UR40][R20.64], R136 ;  /* 0x0000008814008985 */ /* 0x0007e2000c101b28 */
[----:B----4-:R-:W-:Y:S02]  /*9bc0*/  SHF.R.S32.HI R9, RZ, 0x1f, R29 ;  /* 0x0000001fff097819 */ /* 0x010fe4000001141d */
[----:B------:R-:W-:Y:S02]  /*9bd0*/  @!P4 LEA.HI.X R7, R13, R5, R7, 0x2, P5 ;  /* 0x000000050d07c211 */ /* 0x000fe400028f1407 */
[----:B------:R-:W-:-:S02]  /*9be0*/  @!P3 LEA R8, P5, R29, R4, 0x2 ;  /* 0x000000041d08b211 */ /* 0x000fc400078a10ff */
[----:B------:R-:W-:Y:S01]  /*9bf0*/  SHF.R.S32.HI R13, RZ, 0x1f, R25 ;  /* 0x0000001fff0d7819 */ /* 0x000fe20000011419 */
[----:B------:R3:W-:Y:S01]  /*9c00*/  @!P4 ST.E.64 desc[UR40][R6.64], R140 ;  /* 0x0000008c0600c985 */ /* 0x0007e2000c101b28 */
[----:B------:R-:W-:Y:S02]  /*9c10*/  @!P3 LEA.HI.X R9, R29, R5, R9, 0x2, P5 ;  /* 0x000000051d09b211 */ /* 0x000fe400028f1409 */
[----:B------:R-:W-:-:S03]  /*9c20*/  @!P6 LEA R4, P5, R25, R4, 0x2 ;  /* 0x000000041904e211 */ /* 0x000fc600078a10ff */
[----:B------:R3:W-:Y:S01]  /*9c30*/  @!P3 ST.E.64 desc[UR40][R8.64], R144 ;  /* 0x000000900800b985 */ /* 0x0007e2000c101b28 */
[----:B------:R-:W-:-:S05]  /*9c40*/  @!P6 LEA.HI.X R5, R25, R5, R13, 0x2, P5 ;  /* 0x000000051905e211 */ /* 0x000fca00028f140d */
[----:B------:R3:W-:Y:S04]  /*9c50*/  @!P6 ST.E.64 desc[UR40][R4.64], R148 ;  /* 0x000000940400e985 */ /* 0x0007e8000c101b28 */
.L_x_394:
[----:B------:R-:W-:Y:S05]  /*9c60*/  BSYNC B1 ;  /* 0x0000000000017941 */ /* 0x000fea0003800000 */
.L_x_393:
[----:B------:R-:W-:Y:S01]  /*9c70*/  ISETP.GE.AND P0, PT, R0, UR9, PT ;  /* 0x0000000900007c0c */ /* 0x000fe2000bf06270 */
[----:B--23--:R2:W3:Y:S04]  /*9c80*/  SHFL.IDX PT, R5, R12, 0x1, 0x1c1f ;  /* 0x003c1f000c057f89 */ /* 0x00c4e800000e0000 */
[----:B-1----:R2:W1:Y:S08]  /*9c90*/  SHFL.IDX PT, R4, R3, 0x1, 0x1c1f ;  /* 0x003c1f0003047f89 */ /* 0x00247000000e0000 */
[----:B--2---:R-:W-:Y:S05]  /*9ca0*/  @P0 BRA `(.L_x_392) ;  /* 0x0000001800000947 */ /* 0x004fea0003800000 */
[----:B------:R-:W-:Y:S01]  /*9cb0*/  ULDC UR4, c[0x0][0xac8] ;  /* 0x0002b20000047ab9 */ /* 0x000fe20000000800 */
[C---:B------:R-:W-:Y:S01]  /*9cc0*/  VIADD R25, R2.reuse, 0xe8 ;  /* 0x000000e802197836 */ /* 0x040fe20000000000 */
[----:B------:R-:W-:Y:S01]  /*9cd0*/  ISETP.GE.AND P5, PT, R221, UR4, PT ;  /* 0x00000004dd007c0c */ /* 0x000fe2000bfa6270 */
[C---:B0-----:R-:W-:Y:S01]  /*9ce0*/  VIADD R3, R2.reuse, 0xf0 ;  /* 0x000000f002037836 */ /* 0x041fe20000000000 */
[----:B------:R-:W-:Y:S02]  /*9cf0*/  ISETP.GE.AND P4, PT, R2, UR4, PT ;  /* 0x0000000402007c0c */ /* 0x000fe4000bf86270 */
[----:B------:R-:W-:Y:S02]  /*9d00*/  ISETP.GE.AND P2, PT, R220, UR4, PT ;  /* 0x00000004dc007c0c */ /* 0x000fe4000bf46270 */
[----:B------:R-:W-:Y:S02]  /*9d10*/  ISETP.GE.AND P1, PT, R219, UR4, PT ;  /* 0x00000004db007c0c */ /* 0x000fe4000bf26270 */
[----:B------:R-:W-:-:S02]  /*9d20*/  ISETP.GE.AND P0, PT, R218, UR4, PT ;  /* 0x00000004da007c0c */ /* 0x000fc4000bf06270 */
[----:B------:R-:W-:-:S03]  /*9d30*/  SHF.R.S32.HI R0, RZ, 0x1f, R25 ;  /* 0x0000001fff007819 */ /* 0x000fc60000011419 */
[CC--:B-1----:R-:W-:Y:S02]  /*9d40*/  @!P5 LEA R8, P3, R221.reuse, R4.reuse, 0x2 ;  /* 0x00000004dd08d211 */ /* 0x0c2fe400078610ff */
[----:B---3--:R-:W-:Y:S02]  /*9d50*/  @!P4 IMAD.WIDE R6, R2, 0x4, R4 ;  /* 0x000000040206c825 */ /* 0x008fe400078e0204 */
[-C--:B------:R-:W-:Y:S02]  /*9d60*/  @!P5 LEA.HI.X R9, R221, R5.reuse, R163, 0x2, P3 ;  /* 0x00000005dd09d211 */ /* 0x080fe400018f14a3 */
[CC--:B------:R-:W-:Y:S01]  /*9d70*/  @!P2 LEA R10, P6, R220.reuse, R4.reuse, 0x2 ;  /* 0x00000004dc0aa211 */ /* 0x0c0fe200078c10ff */
[----:B------:R0:W-:Y:S01]  /*9d80*/  @!P4 ST.E.64 desc[UR40][R6.64], R26 ;  /* 0x0000001a0600c985 */ /* 0x0001e2000c101b28 */
[----:B------:R-:W-:Y:S02]  /*9d90*/  ISETP.GE.AND P3, PT, R217, UR4, PT ;  /* 0x00000004d9007c0c */ /* 0x000fe4000bf66270 */
[----:B------:R-:W-:Y:S01]  /*9da0*/  @!P2 LEA.HI.X R11, R220, R5, R162, 0x2, P6 ;  /* 0x00000005dc0ba211 */ /* 0x000fe200030f14a2 */
[----:B------:R1:W-:Y:S01]  /*9db0*/  @!P5 ST.E.64 desc[UR40][R8.64], R30 ;  /* 0x0000001e0800d985 */ /* 0x0003e2000c101b28 */
[----:B------:R-:W-:-:S02]  /*9dc0*/  @!P1 LEA R12, P5, R219, R4, 0x2 ;  /* 0x00000004db0c9211 */ /* 0x000fc400078a10ff */
[----:B------:R-:W-:Y:S01]  /*9dd0*/  ISETP.GE.AND P4, PT, R216, UR4, PT ;  /* 0x00000004d8007c0c */ /* 0x000fe2000bf86270 */
[----:B------:R2:W-:Y:S01]  /*9de0*/  @!P2 ST.E.64 desc[UR40][R10.64], R34 ;  /* 0x000000220a00a985 */ /* 0x0005e2000c101b28 */
[CC--:B------:R-:W-:Y:S02]  /*9df0*/  @!P0 LEA R14, P6, R218.reuse, R4.reuse, 0x2 ;  /* 0x00000004da0e8211 */ /* 0x0c0fe400078c10ff */
[-C--:B------:R-:W-:Y:S02]  /*9e00*/  @!P1 LEA.HI.X R13, R219, R5.reuse, R161, 0x2, P5 ;  /* 0x00000005db0d9211 */ /* 0x080fe400028f14a1 */
[----:B------:R-:W-:Y:S02]  /*9e10*/  ISETP.GE.AND P5, PT, R215, UR4, PT ;  /* 0x00000004d7007c0c */ /* 0x000fe4000bfa6270 */
[----:B------:R-:W-:Y:S01]  /*9e20*/  @!P0 LEA.HI.X R15, R218, R5, R160, 0x2, P6 ;  /* 0x00000005da0f8211 */ /* 0x000fe200030f14a0 */
[----:B------:R3:W-:Y:S01]  /*9e30*/  @!P1 ST.E.64 desc[UR40][R12.64], R38 ;  /* 0x000000260c009985 */ /* 0x0007e2000c101b28 */
[----:B0-----:R-:W-:-:S02]  /*9e40*/  @!P3 LEA R6, P6, R217, R4, 0x2 ;  /* 0x00000004d906b211 */ /* 0x001fc400078c10ff */
[----:B------:R-:W-:Y:S01]  /*9e50*/  ISETP.GE.AND P1, PT, R213, UR4, PT ;  /* 0x00000004d5007c0c */ /* 0x000fe2000bf26270 */
[----:B------:R0:W-:Y:S01]  /*9e60*/  @!P0 ST.E.64 desc[UR40][R14.64], R42 ;  /* 0x0000002a0e008985 */ /* 0x0001e2000c101b28 */
[----:B------:R-:W-:Y:S02]  /*9e70*/  ISETP.GE.AND P0, PT, R214, UR4, PT ;  /* 0x00000004d6007c0c */ /* 0x000fe4000bf06270 */
[CC--:B-1----:R-:W-:Y:S02]  /*9e80*/  @!P4 LEA R8, P2, R216.reuse, R4.reuse, 0x2 ;  /* 0x00000004d808c211 */ /* 0x0c2fe400078410ff */
[-C--:B------:R-:W-:Y:S02]  /*9e90*/  @!P3 LEA.HI.X R7, R217, R5.reuse, R159, 0x2, P6 ;  /* 0x00000005d907b211 */ /* 0x080fe400030f149f */
[----:B------:R-:W-:Y:S02]  /*9ea0*/  @!P5 LEA R20, P6, R215, R4, 0x2 ;  /* 0x00000004d714d211 */ /* 0x000fe400078c10ff */
[----:B------:R-:W-:Y:S01]  /*9eb0*/  @!P4 LEA.HI.X R9, R216, R5, R158, 0x2, P2 ;  /* 0x00000005d809c211 */ /* 0x000fe200010f149e */
[----:B------:R1:W-:Y:S01]  /*9ec0*/  @!P3 ST.E.64 desc[UR40][R6.64], R46 ;  /* 0x0000002e0600b985 */ /* 0x0003e2000c101b28 */
[----:B------:R-:W-:-:S02]  /*9ed0*/  ISETP.GE.AND P2, PT, R212, UR4, PT ;  /* 0x00000004d4007c0c */ /* 0x000fc4000bf46270 */
[-C--:B------:R-:W-:Y:S01]  /*9ee0*/  @!P5 LEA.HI.X R21, R215, R5.reuse, R157, 0x2, P6 ;  /* 0x00000005d715d211 */ /* 0x080fe200030f149d */
[----:B------:R4:W-:Y:S01]  /*9ef0*/  @!P4 ST.E.64 desc[UR40][R8.64], R50 ;  /* 0x000000320800c985 */ /* 0x0009e2000c101b28 */
[CC--:B--2---:R-:W-:Y:S02]  /*9f00*/  @!P0 LEA R10, P4, R214.reuse, R4.reuse, 0x2 ;  /* 0x00000004d60a8211 */ /* 0x0c4fe400078810ff */
[----:B------:R-:W-:Y:S01]  /*9f10*/  ISETP.GE.AND P3, PT, R211, UR4, PT ;  /* 0x00000004d3007c0c */ /* 0x000fe2000bf66270 */
[----:B------:R2:W-:Y:S01]  /*9f20*/  @!P5 ST.E.64 desc[UR40][R20.64], R54 ;  /* 0x000000361400d985 */ /* 0x0005e2000c101b28 */
[----:B---3--:R-:W-:Y:S02]  /*9f30*/  @!P1 LEA R12, P5, R213, R4, 0x2 ;  /* 0x00000004d50c9211 */ /* 0x008fe400078a10ff */
[----:B------:R-:W-:Y:S02]  /*9f40*/  @!P0 LEA.HI.X R11, R214, R5, R156, 0x2, P4 ;  /* 0x00000005d60b8211 */ /* 0x000fe400020f149c */
[----:B------:R-:W-:-:S02]  /*9f50*/  ISETP.GE.AND P4, PT, R210, UR4, PT ;  /* 0x00000004d2007c0c */ /* 0x000fc4000bf86270 */
[-C--:B------:R-:W-:Y:S01]  /*9f60*/  @!P1 LEA.HI.X R13, R213, R5.reuse, R155, 0x2, P5 ;  /* 0x00000005d50d9211 */ /* 0x080fe200028f149b */
[----:B------:R-:W-:Y:S01]  /*9f70*/  @!P0 ST.E.64 desc[UR40][R10.64], R58 ;  /* 0x0000003a0a008985 */ /* 0x000fe2000c101b28 */
[----:B------:R-:W-:Y:S02]  /*9f80*/  ISETP.GE.AND P5, PT, R209, UR4, PT ;  /* 0x00000004d1007c0c */ /* 0x000fe4000bfa6270 */
[CC--:B0-----:R-:W-:Y:S01]  /*9f90*/  @!P2 LEA R14, P6, R212.reuse, R4.reuse, 0x2 ;  /* 0x00000004d40ea211 */ /* 0x0c1fe200078c10ff */
[----:B------:R0:W-:Y:S01]  /*9fa0*/  @!P1 ST.E.64 desc[UR40][R12.64], R62 ;  /* 0x0000003e0c009985 */ /* 0x0001e2000c101b28 */
[----:B------:R-:W-:Y:S02]  /*9fb0*/  ISETP.GE.AND P1, PT, R207, UR4, PT ;  /* 0x00000004cf007c0c */ /* 0x000fe4000bf26270 */
[----:B------:R-:W-:Y:S02]  /*9fc0*/  @!P2 LEA.HI.X R15, R212, R5, R154, 0x2, P6 ;  /* 0x00000005d40fa211 */ /* 0x000fe400030f149a */
[----:B-1----:R-:W-:-:S02]  /*9fd0*/  @!P3 LEA R6, P6, R211, R4, 0x2 ;  /* 0x00000004d306b211 */ /* 0x002fc400078c10ff */
[-C--:B----4-:R-:W-:Y:S01]  /*9fe0*/  @!P4 LEA R8, P0, R210, R4.reuse, 0x2 ;  /* 0x00000004d208c211 */ /* 0x090fe200078010ff */
[----:B------:R1:W-:Y:S01]  /*9ff0*/  @!P2 ST.E.64 desc[UR40][R14.64], R66 ;  /* 0x000000420e00a985 */ /* 0x0003e2000c101b28 */
[----:B------:R-:W-:Y:S02]  /*a000*/  ISETP.GE.AND P2, PT, R208, UR4, PT ;  /* 0x00000004d0007c0c */ /* 0x000fe4000bf46270 */
[-C--:B------:R-:W-:Y:S02]  /*a010*/  @!P3 LEA.HI.X R7, R211, R5.reuse, R153, 0x2, P6 ;  /* 0x00000005d307b211 */ /* 0x080fe400030f1499 */
[----:B--2---:R-:W-:Y:S02]  /*a020*/  @!P5 LEA R20, P6, R209, R4, 0x2 ;  /* 0x00000004d114d211 */ /* 0x004fe400078c10ff */
[----:B------:R-:W-:Y:S01]  /*a030*/  @!P4 LEA.HI.X R9, R210, R5, R152, 0x2, P0 ;  /* 0x00000005d209c211 */ /* 0x000fe200000f1498 */
[----:B------:R2:W-:Y:S01]  /*a040*/  @!P3 ST.E.64 desc[UR40][R6.64], R70 ;  /* 0x000000460600b985 */ /* 0x0005e2000c101b28 */
[----:B------:R-:W-:-:S02]  /*a050*/  ISETP.GE.AND P0, PT, R206, UR4, PT ;  /* 0x00000004ce007c0c */ /* 0x000fc4000bf06270 */
[-C--:B------:R-:W-:Y:S01]  /*a060*/  @!P5 LEA.HI.X R21, R209, R5.reuse, R237, 0x2, P6 ;  /* 0x00000005d115d211 */ /* 0x080fe200030f14ed */
[----:B------:R3:W-:Y:S01]  /*a070*/  @!P4 ST.E.64 desc[UR40][R8.64], R74 ;  /* 0x0000004a0800c985 */ /* 0x0007e2000c101b28 */
[-C--:B0-----:R-:W-:Y:S02]  /*a080*/  @!P1 LEA R12, P3, R207, R4.reuse, 0x2 ;  /* 0x00000004cf0c9211 */ /* 0x081fe400078610ff */
[----:B------:R-:W-:Y:S01]  /*a090*/  @!P2 LEA R10, P6, R208, R4, 0x2 ;  /* 0x00000004d00aa211 */ /* 0x000fe200078c10ff */
[----:B------:R0:W-:Y:S01]  /*a0a0*/  @!P5 ST.E.64 desc[UR40][R20.64], R78 ;  /* 0x0000004e1400d985 */ /* 0x0001e2000c101b28 */
[----:B------:R-:W-:Y:S02]  /*a0b0*/  ISETP.GE.AND P5, PT, R205, UR4, PT ;  /* 0x00000004cd007c0c */ /* 0x000fe4000bfa6270 */
[----:B------:R-:W-:Y:S02]  /*a0c0*/  ISETP.GE.AND P4, PT, R204, UR4, PT ;  /* 0x00000004cc007c0c */ /* 0x000fe4000bf86270 */
[----:B------:R-:W-:-:S02]  /*a0d0*/  @!P2 LEA.HI.X R11, R208, R5, R236, 0x2, P6 ;  /* 0x00000005d00ba211 */ /* 0x000fc400030f14ec */
[CC--:B-1----:R-:W-:Y:S02]  /*a0e0*/  @!P0 LEA R14, P6, R206.reuse, R4.reuse, 0x2 ;  /* 0x00000004ce0e8211 */ /* 0x0c2fe400078c10ff */
[-C--:B------:R-:W-:Y:S01]  /*a0f0*/  @!P1 LEA.HI.X R13, R207, R5.reuse, R235, 0x2, P3 ;  /* 0x00000005cf0d9211 */ /* 0x080fe200018f14eb */
[----:B------:R1:W-:Y:S01]  /*a100*/  @!P2 ST.E.64 desc[UR40][R10.64], R82 ;  /* 0x000000520a00a985 */ /* 0x0003e2000c101b28 */
[----:B------:R-:W-:Y:S02]  /*a110*/  ISETP.GE.AND P3, PT, R203, UR4, PT ;  /* 0x00000004cb007c0c */ /* 0x000fe4000bf66270 */
[----:B------:R-:W-:Y:S01]  /*a120*/  @!P0 LEA.HI.X R15, R206, R5, R234, 0x2, P6 ;  /* 0x00000005ce0f8211 */ /* 0x000fe200030f14ea */
[----:B------:R4:W-:Y:S01]  /*a130*/  @!P1 ST.E.64 desc[UR40][R12.64], R86 ;  /* 0x000000560c009985 */ /* 0x0009e2000c101b28 */
[-C--:B--2---:R-:W-:Y:S02]  /*a140*/  @!P5 LEA R6, P2, R205, R4.reuse, 0x2 ;  /* 0x00000004cd06d211 */ /* 0x084fe400078410ff */
[----:B---3--:R-:W-:Y:S01]  /*a150*/  @!P4 LEA R8, P1, R204, R4, 0x2 ;  /* 0x00000004cc08c211 */ /* 0x008fe200078210ff */
[----:B------:R2:W-:Y:S01]  /*a160*/  @!P0 ST.E.64 desc[UR40][R14.64], R90 ;  /* 0x0000005a0e008985 */ /* 0x0005e2000c101b28 */
[----:B------:R-:W-:-:S02]  /*a170*/  ISETP.GE.AND P0, PT, R202, UR4, PT ;  /* 0x00000004ca007c0c */ /* 0x000fc4000bf06270 */
[-C--:B------:R-:W-:Y:S02]  /*a180*/  @!P5 LEA.HI.X R7, R205, R5.reuse, R233, 0x2, P2 ;  /* 0x00000005cd07d211 */ /* 0x080fe400010f14e9 */
[----:B------:R-:W-:Y:S02]  /*a190*/  ISETP.GE.AND P2, PT, R201, UR4, PT ;  /* 0x00000004c9007c0c */ /* 0x000fe4000bf46270 */
[-C--:B------:R-:W-:Y:S01]  /*a1a0*/  @!P4 LEA.HI.X R9, R204, R5.reuse, R232, 0x2, P1 ;  /* 0x00000005cc09c211 */ /* 0x080fe200008f14e8 */
[----:B------:R3:W-:Y:S01]  /*a1b0*/  @!P5 ST.E.64 desc[UR40][R6.64], R94 ;  /* 0x0000005e0600d985 */ /* 0x0007e2000c101b28 */
[C---:B0-----:R-:W-:Y:S02]  /*a1c0*/  @!P3 LEA R20, P6, R203.reuse, R4, 0x2 ;  /* 0x00000004cb14b211 */ /* 0x041fe400078c10ff */
[----:B------:R-:W-:Y:S01]  /*a1d0*/  ISETP.GE.AND P1, PT, R200, UR4, PT ;  /* 0x00000004c8007c0c */ /* 0x000fe2000bf26270 */
[----:B------:R0:W-:Y:S01]  /*a1e0*/  @!P4 ST.E.64 desc[UR40][R8.64], R98 ;  /* 0x000000620800c985 */ /* 0x0001e2000c101b28 */
[----:B------:R-:W-:-:S02]  /*a1f0*/  @!P3 LEA.HI.X R21, R203, R5, R231, 0x2, P6 ;  /* 0x00000005cb15b211 */ /* 0x000fc400030f14e7 */
[----:B------:R-:W-:Y:S02]  /*a200*/  ISETP.GE.AND P4, PT, R23, UR4, PT ;  /* 0x0000000417007c0c */ /* 0x000fe4000bf86270 */
[-C--:B-1----:R-:W-:Y:S01]  /*a210*/  @!P0 LEA R10, P6, R202, R4.reuse, 0x2 ;  /* 0x00000004ca0a8211 */ /* 0x082fe200078c10ff */
[----:B------:R1:W-:Y:S01]  /*a220*/  @!P3 ST.E.64 desc[UR40][R20.64], R102 ;  /* 0x000000661400b985 */ /* 0x0003e2000c101b28 */
[----:B------:R-:W-:Y:S02]  /*a230*/  ISETP.GE.AND P5, PT, R22, UR4, PT ;  /* 0x0000000416007c0c */ /* 0x000fe4000bfa6270 */
[C---:B----4-:R-:W-:Y:S02]  /*a240*/  @!P2 LEA R12, P3, R201.reuse, R4, 0x2 ;  /* 0x00000004c90ca211 */ /* 0x050fe400078610ff */
[-C--:B------:R-:W-:Y:S02]  /*a250*/  @!P0 LEA.HI.X R11, R202, R5.reuse, R230, 0x2, P6 ;  /* 0x00000005ca0b8211 */ /* 0x080fe400030f14e6 */
[----:B------:R-:W-:-:S02]  /*a260*/  @!P2 LEA.HI.X R13, R201, R5, R229, 0x2, P3 ;  /* 0x00000005c90da211 */ /* 0x000fc400018f14e5 */
[----:B------:R-:W-:Y:S01]  /*a270*/  ISETP.GE.AND P3, PT, R19, UR4, PT ;  /* 0x0000000413007c0c */ /* 0x000fe2000bf66270 */
[----:B------:R4:W-:Y:S01]  /*a280*/  @!P0 ST.E.64 desc[UR40][R10.64], R106 ;  /* 0x0000006a0a008985 */ /* 0x0009e2000c101b28 */
[CC--:B--2---:R-:W-:Y:S02]  /*a290*/  @!P1 LEA R14, P6, R200.reuse, R4.reuse, 0x2 ;  /* 0x00000004c80e9211 */ /* 0x0c4fe400078c10ff */
[CC--:B---3--:R-:W-:Y:S01]  /*a2a0*/  @!P4 LEA R6, P0, R23.reuse, R4.reuse, 0x2 ;  /* 0x000000041706c211 */ /* 0x0c8fe200078010ff */
[----:B------:R2:W-:Y:S01]  /*a2b0*/  @!P2 ST.E.64 desc[UR40][R12.64], R110 ;  /* 0x0000006e0c00a985 */ /* 0x0005e2000c101b28 */
[-C--:B------:R-:W-:Y:S02]  /*a2c0*/  @!P1 LEA.HI.X R15, R200, R5.reuse, R228, 0x2, P6 ;  /* 0x00000005c80f9211 */ /* 0x080fe400030f14e4 */
[----:B0-----:R-:W-:Y:S02]  /*a2d0*/  @!P5 LEA R8, P6, R22, R4, 0x2 ;  /* 0x000000041608d211 */ /* 0x001fe400078c10ff */
[----:B------:R-:W-:Y:S01]  /*a2e0*/  @!P4 LEA.HI.X R7, R23, R5, R227, 0x2, P0 ;  /* 0x000000051707c211 */ /* 0x000fe200000f14e3 */
[----:B------:R-:W-:Y:S01]  /*a2f0*/  @!P1 ST.E.64 desc[UR40][R14.64], R114 ;  /* 0x000000720e009985 */ /* 0x000fe2000c101b28 */
[----:B------:R-:W-:-:S02]  /*a300*/  ISETP.GE.AND P0, PT, R18, UR4, PT ;  /* 0x0000000412007c0c */ /* 0x000fc4000bf06270 */
[-C--:B------:R-:W-:Y:S01]  /*a310*/  @!P5 LEA.HI.X R9, R22, R5.reuse, R226, 0x2, P6 ;  /* 0x000000051609d211 */ /* 0x080fe200030f14e2 */
[----:B------:R0:W-:Y:S01]  /*a320*/  @!P4 ST.E.64 desc[UR40][R6.64], R118 ;  /* 0x000000760600c985 */ /* 0x0001e2000c101b28 */
[----:B------:R-:W-:Y:S02]  /*a330*/  ISETP.GE.AND P1, PT, R25, UR4, PT ;  /* 0x0000000419007c0c */ /* 0x000fe4000bf26270 */
[----:B-1----:R-:W-:Y:S01]  /*a340*/  @!P3 LEA R20, P2, R19, R4, 0x2 ;  /* 0x000000041314b211 */ /* 0x002fe200078410ff */
[----:B------:R1:W-:Y:S01]  /*a350*/  @!P5 ST.E.64 desc[UR40][R8.64], R122 ;  /* 0x0000007a0800d985 */ /* 0x0003e2000c101b28 */
[----:B------:R-:W-:Y:S02]  /*a360*/  ISETP.GE.AND P4, PT, R17, UR4, PT ;  /* 0x0000000411007c0c */ /* 0x000fe4000bf86270 */
[----:B------:R-:W-:Y:S02]  /*a370*/  ISETP.GE.AND P5, PT, R16, UR4, PT ;  /* 0x0000000410007c0c */ /* 0x000fe4000bfa6270 */
[----:B------:R-:W-:-:S02]  /*a380*/  @!P3 LEA.HI.X R21, R19, R5, R225, 0x2, P2 ;  /* 0x000000051315b211 */ /* 0x000fc400010f14e1 */
[----:B------:R-:W-:Y:S02]  /*a390*/  ISETP.GE.AND P2, PT, R3, UR4, PT ;  /* 0x0000000403007c0c */ /* 0x000fe4000bf46270 */
[CC--:B----4-:R-:W-:Y:S01]  /*a3a0*/  @!P0 LEA R10, P6, R18.reuse, R4.reuse, 0x2 ;  /* 0x00000004120a8211 */ /* 0x0d0fe200078c10ff */
[----:B------:R4:W-:Y:S01]  /*a3b0*/  @!P3 ST.E.64 desc[UR40][R20.64], R126 ;  /* 0x0000007e1400b985 */ /* 0x0009e2000c101b28 */
[-C--:B--2---:R-:W-:Y:S02]  /*a3c0*/  @!P1 LEA R12, P3, R25, R4.reuse, 0x2 ;  /* 0x00000004190c9211 */ /* 0x084fe400078610ff */
[-C--:B------:R-:W-:Y:S02]  /*a3d0*/  @!P0 LEA.HI.X R11, R18, R5.reuse, R224, 0x2, P6 ;  /* 0x00000005120b8211 */ /* 0x080fe400030f14e0 */
[----:B0-----:R-:W-:Y:S02]  /*a3e0*/  @!P4 LEA R6, P6, R17, R4, 0x2 ;  /* 0x000000041106c211 */ /* 0x001fe400078c10ff */
[----:B------:R-:W-:Y:S01]  /*a3f0*/  @!P1 LEA.HI.X R13, R25, R5, R0, 0x2, P3 ;  /* 0x00000005190d9211 */ /* 0x000fe200018f1400 */
[----:B------:R4:W-:Y:S01]  /*a400*/  @!P0 ST.E.64 desc[UR40][R10.64], R130 ;  /* 0x000000820a008985 */ /* 0x0009e2000c101b28 */
[----:B------:R-:W-:-:S02]  /*a410*/  SHF.R.S32.HI R25, RZ, 0x1f, R16 ;  /* 0x0000001fff197819 */ /* 0x000fc40000011410 */
[CC--:B-1----:R-:W-:Y:S02]  /*a420*/  @!P5 LEA R8, P3, R16.reuse, R4.reuse, 0x2 ;  /* 0x000000041008d211 */ /* 0x0c2fe400078610ff */
[-C--:B------:R-:W-:Y:S02]  /*a430*/  @!P4 LEA.HI.X R7, R17, R5.reuse, R223, 0x2, P6 ;  /* 0x000000051107c211 */ /* 0x080fe400030f14df */
[----:B------:R-:W-:Y:S02]  /*a440*/  SHF.R.S32.HI R0, RZ, 0x1f, R3 ;  /* 0x0000001fff007819 */ /* 0x000fe40000011403 */
[C---:B------:R-:W-:Y:S01]  /*a450*/  @!P2 LEA R14, P6, R3.reuse, R4, 0x2 ;  /* 0x00000004030ea211 */ /* 0x040fe200078c10ff */
[----:B------:R4:W-:Y:S01]  /*a460*/  @!P4 ST.E.64 desc[UR40][R6.64], R134 ;  /* 0x000000860600c985 */ /* 0x0009e2000c101b28 */
[-C--:B------:R-:W-:Y:S02]  /*a470*/  @!P5 LEA.HI.X R9, R16, R5.reuse, R25, 0x2, P3 ;  /* 0x000000051009d211 */ /* 0x080fe400018f1419 */
[----:B------:R-:W-:Y:S01]  /*a480*/  @!P2 LEA.HI.X R15, R3, R5, R0, 0x2, P6 ;  /* 0x00000005030fa211 */ /* 0x000fe200030f1400 */
[----:B------:R-:W-:-:S02]  /*a490*/  VIADD R3, R2, 0xf8 ;  /* 0x000000f802037836 */ /* 0x000fc40000000000 */
[----:B------:R4:W-:Y:S03]  /*a4a0*/  @!P5 ST.E.64 desc[UR40][R8.64], R138 ;  /* 0x0000008a0800d985 */ /* 0x0009e6000c101b28 */
[----:B------:R-:W-:Y:S01]  /*a4b0*/  ISETP.GE.AND P0, PT, R3, UR4, PT ;  /* 0x0000000403007c0c */ /* 0x000fe2000bf06270 */
[----:B------:R4:W-:Y:S04]  /*a4c0*/  @!P1 ST.E.64 desc[UR40][R12.64], R142 ;  /* 0x0000008e0c009985 */ /* 0x0009e8000c101b28 */
[----:B------:R4:W-:Y:S08]  /*a4d0*/  @!P2 ST.E.64 desc[UR40][R14.64], R146 ;  /* 0x000000920e00a985 */ /* 0x0009f0000c101b28 */
[----:B------:R-:W-:Y:S05]  /*a4e0*/  @P0 BRA `(.L_x_392) ;  /* 0x0000000c00f00947 */ /* 0x000fea0003800000 */
[----:B------:R-:W-:Y:S02]  /*a4f0*/  LEA R4, P0, R3, R4, 0x2 ;  /* 0x0000000403047211 */ /* 0x000fe400078010ff */
[----:B------:R-:W-:-:S04]  /*a500*/  SHF.R.S32.HI R0, RZ, 0x1f, R3 ;  /* 0x0000001fff007819 */ /* 0x000fc80000011403 */
[----:B------:R-:W-:-:S05]  /*a510*/  LEA.HI.X R5, R3, R5, R0, 0x2, P0 ;  /* 0x0000000503057211 */ /* 0x000fca00000f1400 */
[----:B------:R2:W-:Y:S01]  /*a520*/  ST.E.64 desc[UR40][R4.64], R150 ;  /* 0x0000009604007985 */ /* 0x0005e2000c101b28 */
[----:B------:R-:W-:Y:S05]  /*a530*/  BRA `(.L_x_392) ;  /* 0x0000000c00dc7947 */ /* 0x000fea0003800000 */
.L_x_383:
[----:B------:R-:W-:Y:S02]  /*a540*/  ULDC.64 UR8, c[0x0][0xc00] ;  /* 0x0003000000087ab9 */ /* 0x000fe40000000a00 */
[----:B------:R-:W-:-:S04]  /*a550*/  UISETP.NE.U32.AND UP0, UPT, UR8, URZ, UPT ;  /* 0x0000003f0800728c */ /* 0x000fc8000bf05070 */
[----:B------:R-:W-:-:S03]  /*a560*/  UISETP.NE.AND.EX UP0, UPT, UR9, URZ, UPT, UP0 ;  /* 0x0000003f0900728c */ /* 0x000fc6000bf05300 */
[----:B------:R-:W-:Y:S02]  /*a570*/  ULDC.64 UR8, c[0x0][0xc00] ;  /* 0x0003000000087ab9 */ /* 0x000fe40000000a00 */
[----:B------:R-:W-:Y:S01]  /*a580*/  UIMAD.WIDE UR8, UR46, 0x4, UR8 ;  /* 0x000000042e0878a5 */ /* 0x000fe2000f8e0208 */
[----:B------:R-:W-:-:S05]  /*a590*/  PLOP3.LUT P1, PT, PT, PT, UP0, 0x80, 0x0 ;  /* 0x000000000000781c */ /* 0x000fca0003f2f008 */
[----:B------:R-:W-:Y:S02]  /*a5a0*/  IMAD.U32 R4, RZ, RZ, UR8 ;  /* 0x00000008ff047e24 */ /* 0x000fe4000f8e00ff */
[----:B------:R-:W-:Y:S01]  /*a5b0*/  IMAD.U32 R5, RZ, RZ, UR9 ;  /* 0x00000009ff057e24 */ /* 0x000fe2000f8e00ff */
[----:B------:R-:W-:Y:S02]  /*a5c0*/  ULDC.64 UR8, c[0x0][0xc08] ;  /* 0x0003020000087ab9 */ /* 0x000fe40000000a00 */
[----:B------:R-:W-:-:S03]  /*a5d0*/  UISETP.NE.U32.AND UP1, UPT, UR8, URZ, UPT ;  /* 0x0000003f0800728c */ /* 0x000fc6000bf25070 */
[----:B------:R-:W2:Y:S01]  /*a5e0*/  @P1 LDG.E R8, desc[UR40][R4.64] ;  /* 0x0000002804081981 */ /* 0x000ea2000c1e1900 */
[----:B------:R-:W-:Y:S01]  /*a5f0*/  UISETP.NE.AND.EX UP1, UPT, UR9, URZ, UPT, UP1 ;  /* 0x0000003f0900728c */ /* 0x000fe2000bf25310 */
[----:B------:R-:W-:Y:S02]  /*a600*/  ULDC UR4, c[0x0][0xa88] ;  /* 0x0002a20000047ab9 */ /* 0x000fe40000000800 */
[----:B------:R-:W-:-:S03]  /*a610*/  IMAD.U32 R0, RZ, RZ, UR4 ;  /* 0x00000004ff007e24 */ /* 0x000fc6000f8e00ff */
[----:B------:R-:W-:-:S05]  /*a620*/  PLOP3.LUT P2, PT, PT, PT, UP1, 0x80, 0x0 ;  /* 0x000000000000781c */ /* 0x000fca0003f4f018 */
[----:B------:R-:W-:Y:S02]  /*a630*/  @UP1 ULDC.64 UR8, c[0x0][0xc08] ;  /* 0x0003020000081ab9 */ /* 0x000fe40000000a00 */
[----:B------:R-:W-:-:S06]  /*a640*/  @UP1 UIMAD.WIDE UR8, UR46, 0x4, UR8 ;  /* 0x000000042e0818a5 */ /* 0x000fcc000f8e0208 */
[----:B------:R-:W-:Y:S02]  /*a650*/  IMAD.U32 R6, RZ, RZ, UR8 ;  /* 0x00000008ff067e24 */ /* 0x000fe4000f8e00ff */
[----:B------:R-:W-:-:S05]  /*a660*/  IMAD.U32 R7, RZ, RZ, UR9 ;  /* 0x00000009ff077e24 */ /* 0x000fca000f8e00ff */
[----:B------:R0:W5:Y:S01]  /*a670*/  @P2 LDG.E R0, desc[UR40][R6.64] ;  /* 0x0000002806002981 */ /* 0x000162000c1e1900 */
[----:B------:R-:W-:Y:S01]  /*a680*/  UMOV UR4, URZ ;  /* 0x0000003f00047c82 */ /* 0x000fe20008000000 */
[----:B------:R-:W-:Y:S01]  /*a690*/  UISETP.NE.AND UP1, UPT, UR39, URZ, UPT ;  /* 0x0000003f2700728c */ /* 0x000fe2000bf25270 */
[----:B------:R-:W1:Y:S10]  /*a6a0*/  S2R R3, SR_TID.X ;  /* 0x0000000000037919 */ /* 0x000e740000002100 */
[----:B------:R-:W-:Y:S01]  /*a6b0*/  @!UP1 ULDC UR39, c[0x0][0xad4] ;  /* 0x0002b50000279ab9 */ /* 0x000fe20000000800 */
[----:B--2---:R-:W-:Y:S01]  /*a6c0*/  @P1 R2UR UR4, R8 ;  /* 0x00000000080412ca */ /* 0x004fe200000e0000 */
[----:B-1----:R-:W-:-:S05]  /*a6d0*/  VIADD R8, R3, 0xffffff80 ;  /* 0xffffff8003087836 */ /* 0x002fca0000000000 */
[----:B------:R-:W-:-:S07]  /*a6e0*/  ISETP.GT.AND P0, PT, R8, 0x7f, PT ;  /* 0x0000007f0800780c */ /* 0x000fce0003f04270 */
[----:B------:R-:W-:Y:S01]  /*a6f0*/  USHF.R.S32.HI UR19, URZ, 0x1f, UR4 ;  /* 0x0000001f3f137899 */ /* 0x000fe20008011404 */
[----:B0-----:R-:W-:Y:S11]  /*a700*/  @P2 BRA `(.L_x_395) ;  /* 0x0000000000102947 */ /* 0x001ff60003800000 */
[----:B------:R-:W-:Y:S05]  /*a710*/  @!P1 BRA `(.L_x_395) ;  /* 0x00000000000c9947 */ /* 0x000fea0003800000 */
[----:B------:R-:W2:Y:S04]  /*a720*/  LDG.E R3, desc[UR40][R4.64] ;  /* 0x0000002804037981 */ /* 0x000ea8000c1e1900 */
[----:B-----5:R-:W2:Y:S02]  /*a730*/  LDG.E R0, desc[UR40][R4.64+0x4] ;  /* 0x0000042804007981 */ /* 0x020ea4000c1e1900 */
[----:B--2---:R-:W-:-:S07]  /*a740*/  IMAD.IADD R0, R0, 0x1, -R3 ;  /* 0x0000000100007824 */ /* 0x004fce00078e0a03 */
.L_x_395:
[----:B------:R-:W-:Y:S01]  /*a750*/  USEL UR46, UR46, URZ, !UP0 ;  /* 0x0000003f2e2e7287 */ /* 0x000fe2000c000000 */
[----:B------:R-:W-:Y:S01]  /*a760*/  BSSY B1, `(.L_x_396) ;  /* 0x0000039000017945 */ /* 0x000fe20003800000 */
[----:B------:R-:W-:-:S03]  /*a770*/  USEL UR45, UR45, URZ, !UP0 ;  /* 0x0000003f2d2d7287 */ /* 0x000fc6000c000000 */
[----:B------:R-:W-:Y:S09]  /*a780*/  @P0 BRA `(.L_x_397) ;  /* 0x0000000000d80947 */ /* 0x000ff20003800000 */
[----:B------:R-:W0:Y:S01]  /*a790*/  S2R R3, SR_TID.X ;  /* 0x0000000000037919 */ /* 0x000e220000002100 */
[----:B------:R-:W1:Y:S01]  /*a7a0*/  LDC R9, c[0x0][0xbe8] ;  /* 0x0002fa00ff097b82 */ /* 0x000e620000000800 */
[----:B------:R-:W-:-:S04]  /*a7b0*/  IMAD.U32 R4, RZ, RZ, UR44 ;  /* 0x0000002cff047e24 */ /* 0x000fc8000f8e00ff */
[----:B0-----:R-:W-:Y:S02]  /*a7c0*/  IMAD R3, R4, 0x80, R3 ;  /* 0x0000008004037824 */ /* 0x001fe400078e0203 */
[----:B-1---5:R-:W-:Y:S02]  /*a7d0*/  IMAD R4, R0, R9, RZ ;  /* 0x0000000900047224 */ /* 0x022fe400078e02ff */
[----:B------:R-:W-:-:S05]  /*a7e0*/  VIADD R6, R3, 0xffffff80 ;  /* 0xffffff8003067836 */ /* 0x000fca0000000000 */
[----:B------:R-:W-:-:S13]  /*a7f0*/  ISETP.GE.AND P0, PT, R6, R4, PT ;  /* 0x000000040600720c */ /* 0x000fda0003f06270 */
[----:B------:R-:W-:Y:S05]  /*a800*/  @P0 BRA `(.L_x_397) ;  /* 0x0000000000b80947 */ /* 0x000fea0003800000 */
[----:B------:R-:W-:Y:S01]  /*a810*/  ISETP.NE.AND P0, PT, R9, 0x1, PT ;  /* 0x000000010900780c */ /* 0x000fe20003f05270 */
[----:B------:R-:W-:Y:S01]  /*a820*/  UISETP.GT.AND UP0, UPT, UR39, 0x1, UPT ;  /* 0x000000012700788c */ /* 0x000fe2000bf04270 */
[----:B------:R-:W-:-:S03]  /*a830*/  UMOV UR17, 0x9b8 ;  /* 0x000009b800117882 */ /* 0x000fc60000000000 */
[----:B------:R-:W-:Y:S02]  /*a840*/  USEL UR17, UR17, 0x978, UP0 ;  /* 0x0000097811117887 */ /* 0x000fe40008000000 */
[----:B------:R-:W-:-:S06]  /*a850*/  USEL UR16, UR42, URZ, UP0 ;  /* 0x0000003f2a107287 */ /* 0x000fcc0008000000 */
[----:B------:R-:W0:Y:S04]  /*a860*/  @P0 LDC R3, c[0x0][0xbec] ;  /* 0x0002fb00ff030b82 */ /* 0x000e280000000800 */
[----:B------:R-:W-:Y:S01]  /*a870*/  ULDC.64 UR8, c[0x0][UR17+0x218] ;  /* 0x0000860011087abb */ /* 0x000fe20008000a00 */
[----:B------:R-:W-:Y:S01]  /*a880*/  ULDC.64 UR12, c[0x0][UR17+0x220] ;  /* 0x00008800110c7abb */ /* 0x000fe20008000a00 */
[----:B------:R-:W-:Y:S01]  /*a890*/  ULDC.64 UR14, c[0x0][UR17+0x228] ;  /* 0x00008a00110e7abb */ /* 0x000fe20008000a00 */
[----:B------:R-:W-:Y:S01]  /*a8a0*/  UIMAD.WIDE.U32 UR10, UR8, UR43, URZ ;  /* 0x0000002b080a72a5 */ /* 0x000fe2000f8e003f */
[----:B------:R-:W1:Y:S01]  /*a8b0*/  @P0 LDC R5, c[0x0][0xbf0] ;  /* 0x0002fc00ff050b82 */ /* 0x000e620000000800 */
[----:B------:R-:W-:Y:S02]  /*a8c0*/  UIMAD UR18, UR9, UR43, URZ ;  /* 0x0000002b091272a4 */ /* 0x000fe4000f8e023f */
[----:B------:R-:W-:-:S02]  /*a8d0*/  UIMAD UR13, UR13, UR46, URZ ;  /* 0x0000002e0d0d72a4 */ /* 0x000fc4000f8e023f */
[----:B------:R-:W-:Y:S02]  /*a8e0*/  UIMAD.WIDE.U32 UR20, UR14, UR16, URZ ;  /* 0x000000100e1472a5 */ /* 0x000fe4000f8e003f */
[----:B------:R-:W-:Y:S02]  /*a8f0*/  UIMAD.WIDE.U32 UR8, UR12, UR46, URZ ;  /* 0x0000002e0c0872a5 */ /* 0x000fe4000f8e003f */
[----:B------:R-:W-:Y:S02]  /*a900*/  UIMAD UR14, UR15, UR16, URZ ;  /* 0x000000100f0e72a4 */ /* 0x000fe4000f8e023f */
[----:B------:R-:W-:Y:S02]  /*a910*/  UIMAD UR13, UR12, UR45, UR13 ;  /* 0x0000002d0c0d72a4 */ /* 0x000fe4000f8e020d */
[----:B------:R-:W-:Y:S02]  /*a920*/  UIADD3 UR10, UP1, UP2, UR8, UR10, UR4 ;  /* 0x0000000a080a7290 */ /* 0x000fe4000fa3e004 */
[----:B------:R-:W-:Y:S01]  /*a930*/  UIADD3 UR14, UR21, UR14, URZ ;  /* 0x0000000e150e7290 */ /* 0x000fe2000fffe03f */
[----:B0-----:R-:W-:Y:S01]  /*a940*/  @P0 IMAD.HI.U32 R4, R6, R3, RZ ;  /* 0x0000000306040227 */ /* 0x001fe200078e00ff */
[----:B------:R-:W-:-:S02]  /*a950*/  UIADD3 UR18, UR11, UR18, URZ ;  /* 0x000000120b127290 */ /* 0x000fc4000fffe03f */
[----:B------:R-:W-:Y:S01]  /*a960*/  UIADD3 UR13, UR9, UR13, URZ ;  /* 0x0000000d090d7290 */ /* 0x000fe2000fffe03f */
[----:B------:R-:W-:Y:S02]  /*a970*/  IMAD.MOV.U32 R3, RZ, RZ, R6 ;  /* 0x000000ffff037224 */ /* 0x000fe400078e0006 */
[----:B------:R-:W-:Y:S01]  /*a980*/  IMAD.U32 R10, RZ, RZ, UR14 ;  /* 0x0000000eff0a7e24 */ /* 0x000fe2000f8e00ff */
[----:B------:R-:W-:Y:S01]  /*a990*/  ULDC.64 UR8, c[0x0][UR17+0x210] ;  /* 0x0000840011087abb */ /* 0x000fe20008000a00 */
[----:B-1----:R-:W-:Y:S01]  /*a9a0*/  @P0 SHF.R.U32.HI R3, RZ, R5, R4 ;  /* 0x00000005ff030219 */ /* 0x002fe20000011604 */
[----:B------:R-:W-:Y:S02]  /*a9b0*/  IMAD.U32 R4, RZ, RZ, UR20 ;  /* 0x00000014ff047e24 */ /* 0x000fe4000f8e00ff */
[----:B------:R-:W-:Y:S01]  /*a9c0*/  IMAD.U32 R5, RZ, RZ, UR21 ;  /* 0x00000015ff057e24 */ /* 0x000fe2000f8e00ff */
[--C-:B------:R-:W-:Y:S01]  /*a9d0*/  SHF.R.S32.HI R5, RZ, 0x1f, R3.reuse ;  /* 0x0000001fff057819 */ /* 0x100fe20000011403 */
[----:B------:R-:W-:Y:S01]  /*a9e0*/  IMAD.MOV R7, RZ, RZ, -R3 ;  /* 0x000000ffff077224 */ /* 0x000fe200078e0a03 */
[----:B------:R-:W-:Y:S01]  /*a9f0*/  IADD3 R4, P0, P1, R3, UR10, R4 ;  /* 0x0000000a03047c10 */ /* 0x000fe2000f91e004 */
[----:B------:R-:W-:-:S02]  /*aa00*/  UIADD3.X UR10, UR13, UR18, UR19, UP1, UP2 ;  /* 0x000000120d0a7290 */ /* 0x000fc40008fe4413 */
[----:B------:R-:W-:-:S04]  /*aa10*/  IMAD R7, R9, R7, R6 ;  /* 0x0000000709077224 */ /* 0x000fc800078e0206 */
[----:B------:R-:W-:Y:S01]  /*aa20*/  IADD3.X R5, R5, UR10, R10, P0, P1 ;  /* 0x0000000a05057c10 */ /* 0x000fe200087e240a */
[C---:B------:R-:W-:Y:S01]  /*aa30*/  IMAD R6, R7.reuse, UR9, RZ ;  /* 0x0000000907067c24 */ /* 0x040fe2000f8e02ff */
[----:B------:R-:W-:Y:S01]  /*aa40*/  SHF.R.S32.HI R3, RZ, 0x1f, R7 ;  /* 0x0000001fff037819 */ /* 0x000fe20000011407 */
[----:B------:R-:W-:Y:S01]  /*aa50*/  ULDC.64 UR10, c[0x0][0xba8] ;  /* 0x0002ea00000a7ab9 */ /* 0x000fe20000000a00 */
[----:B------:R-:W-:Y:S01]  /*aa60*/  @!UP0 ULDC UR10, c[0x0][0xb50] ;  /* 0x0002d400000a8ab9 */ /* 0x000fe20000000800 */
[----:B------:R-:W-:Y:S01]  /*aa70*/  IMAD.WIDE.U32 R4, R7, UR8, R4 ;  /* 0x0000000807047c25 */ /* 0x000fe2000f8e0004 */
[----:B------:R-:W-:-:S03]  /*aa80*/  @!UP0 ULDC UR11, c[0x0][0xb54] ;  /* 0x0002d500000b8ab9 */ /* 0x000fc60000000800 */
[----:B------:R-:W-:Y:S01]  /*aa90*/  IMAD R3, R3, UR8, R6 ;  /* 0x0000000803037c24 */ /* 0x000fe2000f8e0206 */
[----:B------:R-:W-:-:S03]  /*aaa0*/  LEA R6, P0, R4, UR10, 0x2 ;  /* 0x0000000a04067c11 */ /* 0x000fc6000f8010ff */
[----:B------:R-:W-:-:S05]  /*aab0*/  IMAD.IADD R3, R5, 0x1, R3 ;  /* 0x0000000105037824 */ /* 0x000fca00078e0203 */
[----:B------:R-:W-:Y:S01]  /*aac0*/  LEA.HI.X R7, R4, UR11, R3, 0x2, P0 ;  /* 0x0000000b04077c11 */ /* 0x000fe200080f1403 */
[----:B------:R-:W-:-:S05]  /*aad0*/  IMAD.MOV.U32 R3, RZ, RZ, -0x800000 ;  /* 0xff800000ff037424 */ /* 0x000fca00078e00ff */
[----:B------:R0:W-:Y:S02]  /*aae0*/  STG.E desc[UR40][R6.64], R3 ;  /* 0x0000000306007986 */ /* 0x0001e4000c101928 */
.L_x_397:
[----:B------:R-:W-:Y:S05]  /*aaf0*/  BSYNC B1 ;  /* 0x0000000000017941 */ /* 0x000fea0003800000 */
.L_x_396:
[----:B------:R-:W-:-:S06]  /*ab00*/  UISETP.GT.AND UP0, UPT, UR39, 0x1, UPT ;  /* 0x000000012700788c */ /* 0x000fcc000bf04270 */
[----:B------:R-:W-:-:S13]  /*ab10*/  PLOP3.LUT P0, PT, PT, PT, UP0, 0x80, 0x0 ;  /* 0x000000000000781c */ /* 0x000fda0003f0f008 */
[----:B------:R-:W-:Y:S05]  /*ab20*/  @P0 BRA `(.L_x_392) ;  /* 0x0000000800600947 */ /* 0x000fea0003800000 */
[----:B------:R-:W1:Y:S01]  /*ab30*/  LDC R11, c[0x0][0xbe8] ;  /* 0x0002fa00ff0b7b82 */ /* 0x000e620000000800 */
[----:B0-----:R-:W-:Y:S01]  /*ab40*/  SHF.R.S32.HI R3, RZ, 0x1f, R8 ;  /* 0x0000001fff037819 */ /* 0x001fe20000011408 */
[----:B------:R-:W-:Y:S01]  /*ab50*/  ULDC.64 UR10, c[0x0][0xaa0] ;  /* 0x0002a800000a7ab9 */ /* 0x000fe20000000a00 */
[----:B------:R-:W-:Y:S01]  /*ab60*/  BSSY B1, `(.L_x_398) ;  /* 0x0000052000017945 */ /* 0x000fe20003800000 */
[----:B------:R-:W-:Y:S01]  /*ab70*/  UIMAD.WIDE.U32 UR8, UR4, UR10, URZ ;  /* 0x0000000a040872a5 */ /* 0x000fe2000f8e003f */
[----:B------:R-:W-:Y:S01]  /*ab80*/  LEA.HI R3, R3, R8, RZ, 0x3 ;  /* 0x0000000803037211 */ /* 0x000fe200078f18ff */
[----:B------:R-:W-:-:S03]  /*ab90*/  UIMAD UR10, UR19, UR10, URZ ;  /* 0x0000000a130a72a4 */ /* 0x000fc6000f8e023f */
[----:B------:R-:W-:Y:S01]  /*aba0*/  LOP3.LUT R9, R3, 0xfffffff8, RZ, 0xc0, !PT ;  /* 0xfffffff803097812 */ /* 0x000fe200078ec0ff */
[----:B------:R-:W-:Y:S01]  /*abb0*/  UIMAD UR10, UR4, UR11, UR10 ;  /* 0x0000000b040a72a4 */ /* 0x000fe2000f8e020a */
[----:B------:R-:W-:-:S03]  /*abc0*/  SHF.R.S32.HI R13, RZ, 0x3, R3 ;  /* 0x00000003ff0d7819 */ /* 0x000fc60000011403 */
[----:B------:R-:W-:Y:S01]  /*abd0*/  IMAD.IADD R10, R8, 0x1, -R9 ;  /* 0x00000001080a7824 */ /* 0x000fe200078e0a09 */
[----:B------:R-:W-:Y:S01]  /*abe0*/  UIADD3 UR9, UR9, UR10, URZ ;  /* 0x0000000a09097290 */ /* 0x000fe2000fffe03f */
[----:B------:R-:W-:Y:S02]  /*abf0*/  IMAD.U32 R8, RZ, RZ, UR44 ;  /* 0x0000002cff087e24 */ /* 0x000fe4000f8e00ff */
[----:B------:R-:W-:Y:S01]  /*ac00*/  IMAD R3, R10, 0x20, R13 ;  /* 0x000000200a037824 */ /* 0x000fe200078e020d */
[----:B------:R-:W-:Y:S02]  /*ac10*/  ULDC.64 UR10, c[0x0][0xae8] ;  /* 0x0002ba00000a7ab9 */ /* 0x000fe40000000a00 */
[----:B------:R-:W-:Y:S01]  /*ac20*/  UIMAD.WIDE.U32 UR8, UR43, UR10, UR8 ;  /* 0x0000000a2b0872a5 */ /* 0x000fe2000f8e0008 */
[----:B------:R-:W-:Y:S01]  /*ac30*/  IMAD R8, R8, 0x80, R3 ;  /* 0x0000008008087824 */ /* 0x000fe200078e0203 */
[----:B-1----:R-:W-:Y:S02]  /*ac40*/  ISETP.NE.AND P0, PT, R11, 0x1, PT ;  /* 0x000000010b00780c */ /* 0x002fe40003f05270 */
[----:B------:R-:W-:Y:S01]  /*ac50*/  UIMAD UR9, UR43, UR11, UR9 ;  /* 0x0000000b2b0972a4 */ /* 0x000fe2000f8e0209 */
[----:B------:R-:W-:-:S02]  /*ac60*/  IMAD.MOV.U32 R3, RZ, RZ, R8 ;  /* 0x000000ffff037224 */ /* 0x000fc400078e0008 */
[----:B------:R-:W-:Y:S02]  /*ac70*/  ULDC.64 UR10, c[0x0][0xaf0] ;  /* 0x0002bc00000a7ab9 */ /* 0x000fe40000000a00 */
[----:B------:R-:W-:Y:S02]  /*ac80*/  UIMAD UR45, UR45, UR10, URZ ;  /* 0x0000000a2d2d72a4 */ /* 0x000fe4000f8e023f */
[----:B------:R-:W-:Y:S02]  /*ac90*/  UIMAD.WIDE.U32 UR8, UR46, UR10, UR8 ;  /* 0x0000000a2e0872a5 */ /* 0x000fe4000f8e0008 */
[----:B------:R-:W-:Y:S02]  /*aca0*/  UIMAD UR4, UR46, UR11, UR45 ;  /* 0x0000000b2e0472a4 */ /* 0x000fe4000f8e022d */
[----:B------:R-:W0:Y:S02]  /*acb0*/  @P0 LDC R5, c[0x0][0xbec] ;  /* 0x0002fb00ff050b82 */ /* 0x000e240000000800 */
[----:B------:R-:W-:Y:S01]  /*acc0*/  UIADD3 UR4, UR9, UR4, URZ ;  /* 0x0000000409047290 */ /* 0x000fe2000fffe03f */
[----:B------:R-:W-:-:S05]  /*acd0*/  ULDC.64 UR10, c[0x0][0xae0] ;  /* 0x0002b800000a7ab9 */ /* 0x000fca0000000a00 */
[----:B------:R-:W1:Y:S01]  /*ace0*/  @P0 LDC R7, c[0x0][0xbf0] ;  /* 0x0002fc00ff070b82 */ /* 0x000e620000000800 */
[----:B0-----:R-:W-:-:S04]  /*acf0*/  @P0 IMAD.HI.U32 R4, R8, R5, RZ ;  /* 0x0000000508040227 */ /* 0x001fc800078e00ff */
[----:B------:R-:W-:Y:S02]  /*ad00*/  IMAD.U32 R5, RZ, RZ, UR9 ;  /* 0x00000009ff057e24 */ /* 0x000fe4000f8e00ff */
[----:B------:R-:W-:Y:S01]  /*ad10*/  IMAD.U32 R5, RZ, RZ, UR4 ;  /* 0x00000004ff057e24 */ /* 0x000fe2000f8e00ff */
[----:B-1----:R-:W-:Y:S01]  /*ad20*/  @P0 SHF.R.U32.HI R3, RZ, R7, R4 ;  /* 0x00000007ff030219 */ /* 0x002fe20000011604 */
[----:B------:R-:W-:Y:S01]  /*ad30*/  IMAD.U32 R4, RZ, RZ, UR8 ;  /* 0x00000008ff047e24 */ /* 0x000fe2000f8e00ff */
[----:B------:R-:W-:Y:S02]  /*ad40*/  ULDC.64 UR8, c[0x0][0xad8] ;  /* 0x0002b60000087ab9 */ /* 0x000fe40000000a00 */
[--C-:B------:R-:W-:Y:S01]  /*ad50*/  SHF.R.S32.HI R6, RZ, 0x1f, R3.reuse ;  /* 0x0000001fff067819 */ /* 0x100fe20000011403 */
[----:B------:R-:W-:Y:S02]  /*ad60*/  IMAD.MOV R7, RZ, RZ, -R3 ;  /* 0x000000ffff077224 */ /* 0x000fe400078e0a03 */
[----:B------:R-:W-:-:S04]  /*ad70*/  IMAD.WIDE.U32 R4, R3, UR10, R4 ;  /* 0x0000000a03047c25 */ /* 0x000fc8000f8e0004 */
[----:B------:R-:W-:Y:S02]  /*ad80*/  IMAD R7, R11, R7, R8 ;  /* 0x000000070b077224 */ /* 0x000fe400078e0208 */
[----:B------:R-:W-:Y:S02]  /*ad90*/  IMAD R6, R6, UR10, RZ ;  /* 0x0000000a06067c24 */ /* 0x000fe4000f8e02ff */
[----:B------:R-:W-:Y:S02]  /*ada0*/  IMAD.U32 R8, RZ, RZ, UR44 ;  /* 0x0000002cff087e24 */ /* 0x000fe4000f8e00ff */
[----:B------:R-:W-:Y:S01]  /*adb0*/  IMAD R9, R3, UR11, R6 ;  /* 0x0000000b03097c24 */ /* 0x000fe2000f8e0206 */
[----:B------:R-:W-:Y:S01]  /*adc0*/  SHF.R.S32.HI R6, RZ, 0x1f, R7 ;  /* 0x0000001fff067819 */ /* 0x000fe20000011407 */
[----:B------:R-:W-:Y:S02]  /*add0*/  IMAD R8, R8, 0x80, R13 ;  /* 0x0000008008087824 */ /* 0x000fe400078e020d */
[----:B------:R-:W-:-:S02]  /*ade0*/  IMAD.IADD R5, R5, 0x1, R9 ;  /* 0x0000000105057824 */ /* 0x000fc400078e0209 */
[----:B------:R-:W-:Y:S02]  /*adf0*/  IMAD R6, R6, UR8, RZ ;  /* 0x0000000806067c24 */ /* 0x000fe4000f8e02ff */
[----:B------:R-:W-:-:S04]  /*ae00*/  IMAD.WIDE.U32 R4, R7, UR8, R4 ;  /* 0x0000000807047c25 */ /* 0x000fc8000f8e0004 */
[----:B------:R-:W-:Y:S01]  /*ae10*/  IMAD R9, R7, UR9, R6 ;  /* 0x0000000907097c24 */ /* 0x000fe2000f8e0206 */
[----:B------:R-:W-:Y:S01]  /*ae20*/  ULDC.64 UR8, c[0x0][0xa80] ;  /* 0x0002a00000087ab9 */ /* 0x000fe20000000a00 */
[----:B-----5:R-:W-:Y:S01]  /*ae30*/  IMAD R11, R0, R11, RZ ;  /* 0x0000000b000b7224 */ /* 0x020fe200078e02ff */
[----:B------:R-:W-:Y:S01]  /*ae40*/  LEA R6, P2, R4, UR8, 0x1 ;  /* 0x0000000804067c11 */ /* 0x000fe2000f8408ff */
[C---:B------:R-:W-:Y:S02]  /*ae50*/  VIADD R3, R8.reuse, 0x40 ;  /* 0x0000004008037836 */ /* 0x040fe40000000000 */
[----:B------:R-:W-:Y:S02]  /*ae60*/  IMAD.IADD R5, R5, 0x1, R9 ;  /* 0x0000000105057824 */ /* 0x000fe400078e0209 */
[----:B------:R-:W-:Y:S01]  /*ae70*/  VIADD R0, R8, 0x20 ;  /* 0x0000002008007836 */ /* 0x000fe20000000000 */
[----:B------:R-:W-:Y:S01]  /*ae80*/  ISETP.GE.AND P0, PT, R3, R11, PT ;  /* 0x0000000b0300720c */ /* 0x000fe20003f06270 */
[----:B------:R-:W-:Y:S01]  /*ae90*/  IMAD.SHL.U32 R7, R10, 0x8, RZ ;  /* 0x000000080a077824 */ /* 0x000fe200078e00ff */
[----:B------:R-:W-:-:S02]  /*aea0*/  LEA.HI.X R3, R4, UR9, R5, 0x1, P2 ;  /* 0x0000000904037c11 */ /* 0x000fc400090f0c05 */
[-C--:B------:R-:W-:Y:S01]  /*aeb0*/  ISETP.GE.AND P2, PT, R8, R11.reuse, PT ;  /* 0x0000000b0800720c */ /* 0x080fe20003f46270 */
[C---:B------:R-:W-:Y:S01]  /*aec0*/  VIADD R13, R7.reuse, 0xc0 ;  /* 0x000000c0070d7836 */ /* 0x040fe20000000000 */
[----:B------:R-:W-:Y:S01]  /*aed0*/  ISETP.GE.AND P1, PT, R0, R11, PT ;  /* 0x0000000b0000720c */ /* 0x000fe20003f26270 */
[C---:B------:R-:W-:Y:S01]  /*aee0*/  VIADD R15, R7.reuse, 0x40 ;  /* 0x00000040070f7836 */ /* 0x040fe20000000000 */
[----:B------:R0:W1:Y:S01]  /*aef0*/  SHFL.IDX PT, R4, R6, RZ, 0x181f ;  /* 0x00181fff06047589 */ /* 0x00006200000e0000 */
[----:B------:R-:W-:Y:S01]  /*af00*/  VIADD R9, R7, 0x80 ;  /* 0x0000008007097836 */ /* 0x000fe20000000000 */
[----:B------:R-:W-:Y:S02]  /*af10*/  SHF.R.S32.HI R14, RZ, 0x1f, R7 ;  /* 0x0000001fff0e7819 */ /* 0x000fe40000011407 */
[----:B------:R0:W2:Y:S01]  /*af20*/  SHFL.IDX PT, R0, R3, RZ, 0x181f ;  /* 0x00181fff03007589 */ /* 0x0000a200000e0000 */
[----:B------:R-:W-:Y:S02]  /*af30*/  SHF.R.S32.HI R10, RZ, 0x1f, R13 ;  /* 0x0000001fff0a7819 */ /* 0x000fe4000001140d */
[----:B------:R-:W-:-:S02]  /*af40*/  SHF.R.S32.HI R12, RZ, 0x1f, R15 ;  /* 0x0000001fff0c7819 */ /* 0x000fc4000001140f */
[----:B------:R-:W-:Y:S01]  /*af50*/  SHF.R.S32.HI R20, RZ, 0x1f, R9 ;  /* 0x0000001fff147819 */ /* 0x000fe20000011409 */
[----:B------:R-:W-:Y:S06]  /*af60*/  @P2 BRA `(.L_x_399) ;  /* 0x0000000000442947 */ /* 0x000fec0003800000 */
        /* <DEDUP_REMOVED lines=8> */
[----:B------:R3:W-:Y:S01]  /*aff0*/  @!P5 ST.E.128 desc[UR40][R24.64], RZ ;  /* 0x000000ff1800d985 */ /* 0x0007e2000c101d28 */
[----:B------:R-:W-:Y:S02]  /*b000*/  @!P4 LEA.HI.X R27, R15, R0, R12, 0x1, P6 ;  /* 0x000000000f1bc211 */ /* 0x000fe400030f0c0c */
[----:B------:R-:W-:-:S03]  /*b010*/  @!P3 LEA R28, P6, R9, R4, 0x1 ;  /* 0x00000004091cb211 */ /* 0x000fc600078c08ff */
[----:B------:R3:W-:Y:S01]  /*b020*/  @!P4 ST.E.128 desc[UR40][R26.64], RZ ;  /* 0x000000ff1a00c985 */ /* 0x0007e2000c101d28 */
[----:B------:R-:W-:Y:S02]  /*b030*/  @!P3 LEA.HI.X R29, R9, R0, R20, 0x1, P6 ;  /* 0x00000000091db211 */ /* 0x000fe400030f0c14 */
[----:B------:R-:W-:-:S03]  /*b040*/  @!P2 LEA R4, P6, R13, R4, 0x1 ;  /* 0x000000040d04a211 */ /* 0x000fc600078c08ff */
[----:B------:R3:W-:Y:S01]  /*b050*/  @!P3 ST.E.128 desc[UR40][R28.64], RZ ;  /* 0x000000ff1c00b985 */ /* 0x0007e2000c101d28 */
[----:B------:R-:W-:-:S05]  /*b060*/  @!P2 LEA.HI.X R5, R13, R0, R10, 0x1, P6 ;  /* 0x000000000d05a211 */ /* 0x000fca00030f0c0a */
[----:B------:R3:W-:Y:S04]  /*b070*/  @!P2 ST.E.128 desc[UR40][R4.64], RZ ;  /* 0x000000ff0400a985 */ /* 0x0007e8000c101d28 */
.L_x_399:
[----:B------:R-:W-:Y:S05]  /*b080*/  BSYNC B1 ;  /* 0x0000000000017941 */ /* 0x000fea0003800000 */
.L_x_398:
[----:B--2---:R2:W4:Y:S01]  /*b090*/  SHFL.IDX PT, R0, R3, 0x1, 0x181f ;  /* 0x00381f0003007f89 */ /* 0x00452200000e0000 */
[----:B------:R-:W-:Y:S03]  /*b0a0*/  BSSY B1, `(.L_x_400) ;  /* 0x0000014000017945 */ /* 0x000fe60003800000 */
[----:B-1-3--:R2:W1:Y:S01]  /*b0b0*/  SHFL.IDX PT, R4, R6, 0x1, 0x181f ;  /* 0x00381f0006047f89 */ /* 0x00a46200000e0000 */
[----:B------:R-:W-:Y:S05]  /*b0c0*/  @P1 BRA `(.L_x_401) ;  /* 0x0000000000441947 */ /* 0x000fea0003800000 */
[----:B------:R-:W-:Y:S02]  /*b0d0*/  ULDC UR4, c[0x0][0xac8] ;  /* 0x0002b20000047ab9 */ /* 0x000fe40000000800 */
[----:B------:R-:W-:Y:S02]  /*b0e0*/  ISETP.GE.AND P4, PT, R7, UR4, PT ;  /* 0x0000000407007c0c */ /* 0x000fe4000bf86270 */
[----:B------:R-:W-:Y:S02]  /*b0f0*/  ISETP.GE.AND P3, PT, R15, UR4, PT ;  /* 0x000000040f007c0c */ /* 0x000fe4000bf66270 */
[----:B------:R-:W-:Y:S02]  /*b100*/  ISETP.GE.AND P2, PT, R9, UR4, PT ;  /* 0x0000000409007c0c */ /* 0x000fe4000bf46270 */
[----:B------:R-:W-:-:S07]  /*b110*/  ISETP.GE.AND P1, PT, R13, UR4, PT ;  /* 0x000000040d007c0c */ /* 0x000fce000bf26270 */
[-C--:B-1----:R-:W-:Y:S02]  /*b120*/  @!P4 LEA R24, P6, R7, R4.reuse, 0x1 ;  /* 0x000000040718c211 */ /* 0x082fe400078c08ff */
[----:B------:R-:W-:Y:S02]  /*b130*/  @!P3 LEA R26, P5, R15, R4, 0x1 ;  /* 0x000000040f1ab211 */ /* 0x000fe400078a08ff */
[----:B----4-:R-:W-:Y:S02]  /*b140*/  @!P4 LEA.HI.X R25, R7, R0, R14, 0x1, P6 ;  /* 0x000000000719c211 */ /* 0x010fe400030f0c0e */
[----:B------:R-:W-:Y:S02]  /*b150*/  @!P2 LEA R28, P6, R9, R4, 0x1 ;  /* 0x00000004091ca211 */ /* 0x000fe400078c08ff */
[----:B------:R-:W-:Y:S01]  /*b160*/  @!P3 LEA.HI.X R27, R15, R0, R12, 0x1, P5 ;  /* 0x000000000f1bb211 */ /* 0x000fe200028f0c0c */
[----:B------:R3:W-:Y:S01]  /*b170*/  @!P4 ST.E.128 desc[UR40][R24.64], RZ ;  /* 0x000000ff1800c985 */ /* 0x0007e2000c101d28 */
[----:B------:R-:W-:-:S02]  /*b180*/  @!P1 LEA R4, P5, R13, R4, 0x1 ;  /* 0x000000040d049211 */ /* 0x000fc400078a08ff */
[-C--:B------:R-:W-:Y:S01]  /*b190*/  @!P2 LEA.HI.X R29, R9, R0.reuse, R20, 0x1, P6 ;  /* 0x00000000091da211 */ /* 0x080fe200030f0c14 */
[----:B------:R3:W-:Y:S01]  /*b1a0*/  @!P3 ST.E.128 desc[UR40][R26.64], RZ ;  /* 0x000000ff1a00b985 */ /* 0x0007e2000c101d28 */
[----:B------:R-:W-:-:S03]  /*b1b0*/  @!P1 LEA.HI.X R5, R13, R0, R10, 0x1, P5 ;  /* 0x000000000d059211 */ /* 0x000fc600028f0c0a */
[----:B------:R3:W-:Y:S04]  /*b1c0*/  @!P2 ST.E.128 desc[UR40][R28.64], RZ ;  /* 0x000000ff1c00a985 */ /* 0x0007e8000c101d28 */
[----:B------:R3:W-:Y:S02]  /*b1d0*/  @!P1 ST.E.128 desc[UR40][R4.64], RZ ;  /* 0x000000ff04009985 */ /* 0x0007e4000c101d28 */
.L_x_401:
[----:B------:R-:W-:Y:S05]  /*b1e0*/  BSYNC B1 ;  /* 0x0000000000017941 */ /* 0x000fea0003800000 */
.L_x_400:
[----:B----4-:R4:W0:Y:S01]  /*b1f0*/  SHFL.IDX PT, R0, R3, 0x2, 0x181f ;  /* 0x00581f0003007f89 */ /* 0x01082200000e0000 */
        /* <DEDUP_REMOVED lines=9> */
[-C--:B------:R-:W-:Y:S02]  /*b290*/  @!P2 LEA R26, P5, R15, R4.reuse, 0x1 ;  /* 0x000000040f1aa211 */ /* 0x080fe400078a08ff */
[----:B------:R-:W-:Y:S02]  /*b2a0*/  @!P1 LEA R28, P4, R9, R4, 0x1 ;  /* 0x00000004091c9211 */ /* 0x000fe400078808ff */
[----:B0-----:R-:W-:Y:S02]  /*b2b0*/  @!P3 LEA.HI.X R25, R7, R0, R14, 0x1, P6 ;  /* 0x000000000719b211 */ /* 0x001fe400030f0c0e */
[----:B------:R-:W-:Y:S02]  /*b2c0*/  @!P0 LEA R4, P6, R13, R4, 0x1 ;  /* 0x000000040d048211 */ /* 0x000fe400078c08ff */
[-C--:B------:R-:W-:Y:S01]  /*b2d0*/  @!P2 LEA.HI.X R27, R15, R0.reuse, R12, 0x1, P5 ;  /* 0x000000000f1ba211 */ /* 0x080fe200028f0c0c */
[----:B------:R3:W-:Y:S01]  /*b2e0*/  @!P3 ST.E.128 desc[UR40][R24.64], RZ ;  /* 0x000000ff1800b985 */ /* 0x0007e2000c101d28 */
[----:B------:R-:W-:-:S02]  /*b2f0*/  @!P1 LEA.HI.X R29, R9, R0, R20, 0x1, P4 ;  /* 0x00000000091d9211 */ /* 0x000fc400020f0c14 */
[----:B------:R-:W-:Y:S01]  /*b300*/  @!P0 LEA.HI.X R5, R13, R0, R10, 0x1, P6 ;  /* 0x000000000d058211 */ /* 0x000fe200030f0c0a */
[----:B------:R3:W-:Y:S04]  /*b310*/  @!P2 ST.E.128 desc[UR40][R26.64], RZ ;  /* 0x000000ff1a00a985 */ /* 0x0007e8000c101d28 */
[----:B------:R3:W-:Y:S04]  /*b320*/  @!P1 ST.E.128 desc[UR40][R28.64], RZ ;  /* 0x000000ff1c009985 */ /* 0x0007e8000c101d28 */
[----:B------:R3:W-:Y:S02]  /*b330*/  @!P0 ST.E.128 desc[UR40][R4.64], RZ ;  /* 0x000000ff04008985 */ /* 0x0007e4000c101d28 */
.L_x_403:
[----:B------:R-:W-:Y:S05]  /*b340*/  BSYNC B1 ;  /* 0x0000000000017941 */ /* 0x000fea0003800000 */
.L_x_402:
[----:B0-----:R-:W-:Y:S01]  /*b350*/  VIADD R0, R8, 0x60 ;  /* 0x0000006008007836 */ /* 0x001fe20000000000 */
[----:B--2-4-:R-:W0:Y:S04]  /*b360*/  SHFL.IDX PT, R3, R3, 0x3, 0x181f ;  /* 0x00781f0003037f89 */ /* 0x014e2800000e0000 */
[----:B------:R-:W-:Y:S01]  /*b370*/  ISETP.GE.AND P0, PT, R0, R11, PT ;  /* 0x0000000b0000720c */ /* 0x000fe20003f06270 */
[----:B-1-3--:R1:W2:-:S12]  /*b380*/  SHFL.IDX PT, R4, R6, 0x3, 0x181f ;  /* 0x00781f0006047f89 */ /* 0x00a29800000e0000 */
[----:B-1----:R-:W-:Y:S05]  /*b390*/  @P0 BRA `(.L_x_392) ;  /* 0x0000000000440947 */ /* 0x002fea0003800000 */
[----:B------:R-:W-:Y:S02]  /*b3a0*/  ULDC UR4, c[0x0][0xac8] ;  /* 0x0002b20000047ab9 */ /* 0x000fe40000000800 */
[----:B------:R-:W-:Y:S02]  /*b3b0*/  ISETP.GE.AND P3, PT, R7, UR4, PT ;  /* 0x0000000407007c0c */ /* 0x000fe4000bf66270 */
[----:B------:R-:W-:Y:S02]  /*b3c0*/  ISETP.GE.AND P2, PT, R15, UR4, PT ;  /* 0x000000040f007c0c */ /* 0x000fe4000bf46270 */
[----:B------:R-:W-:Y:S02]  /*b3d0*/  ISETP.GE.AND P1, PT, R9, UR4, PT ;  /* 0x0000000409007c0c */ /* 0x000fe4000bf26270 */
[----:B------:R-:W-:-:S07]  /*b3e0*/  ISETP.GE.AND P0, PT, R13, UR4, PT ;  /* 0x000000040d007c0c */ /* 0x000fce000bf06270 */
[----:B--2---:R-:W-:-:S04]  /*b3f0*/  @!P3 LEA R6, P4, R7, R4, 0x1 ;  /* 0x000000040706b211 */ /* 0x004fc800078808ff */
[-C--:B0-----:R-:W-:Y:S02]  /*b400*/  @!P3 LEA.HI.X R7, R7, R3.reuse, R14, 0x1, P4 ;  /* 0x000000030707b211 */ /* 0x081fe400020f0c0e */
[-C--:B------:R-:W-:Y:S02]  /*b410*/  @!P2 LEA R14, P4, R15, R4.reuse, 0x1 ;  /* 0x000000040f0ea211 */ /* 0x080fe400078808ff */
[-C--:B------:R-:W-:Y:S01]  /*b420*/  @!P1 LEA R8, P5, R9, R4.reuse, 0x1 ;  /* 0x0000000409089211 */ /* 0x080fe200078a08ff */
[----:B------:R0:W-:Y:S01]  /*b430*/  @!P3 ST.E.128 desc[UR40][R6.64], RZ ;  /* 0x000000ff0600b985 */ /* 0x0001e2000c101d28 */
[----:B------:R-:W-:Y:S02]  /*b440*/  @!P0 LEA R4, P6, R13, R4, 0x1 ;  /* 0x000000040d048211 */ /* 0x000fe400078c08ff */
[-C--:B------:R-:W-:Y:S02]  /*b450*/  @!P2 LEA.HI.X R15, R15, R3.reuse, R12, 0x1, P4 ;  /* 0x000000030f0fa211 */ /* 0x080fe400020f0c0c */
[----:B------:R-:W-:-:S02]  /*b460*/  @!P1 LEA.HI.X R9, R9, R3, R20, 0x1, P5 ;  /* 0x0000000309099211 */ /* 0x000fc400028f0c14 */
[----:B------:R-:W-:Y:S01]  /*b470*/  @!P0 LEA.HI.X R5, R13, R3, R10, 0x1, P6 ;  /* 0x000000030d058211 */ /* 0x000fe200030f0c0a */
[----:B------:R0:W-:Y:S04]  /*b480*/  @!P2 ST.E.128 desc[UR40][R14.64], RZ ;  /* 0x000000ff0e00a985 */ /* 0x0001e8000c101d28 */
[----:B------:R0:W-:Y:S04]  /*b490*/  @!P1 ST.E.128 desc[UR40][R8.64], RZ ;  /* 0x000000ff08009985 */ /* 0x0001e8000c101d28 */
[----:B------:R0:W-:Y:S02]  /*b4a0*/  @!P0 ST.E.128 desc[UR40][R4.64], RZ ;  /* 0x000000ff04008985 */ /* 0x0001e4000c101d28 */
.L_x_392:
[----:B------:R-:W-:Y:S05]  /*b4b0*/  BSYNC B0 ;  /* 0x0000000000007941 */ /* 0x000fea0003800000 */
.L_x_382:
[----:B------:R-:W-:Y:S02]  /*b4c0*/  ULDC UR4, c[0x0][0xc3c] ;  /* 0x00030f0000047ab9 */ /* 0x000fe40000000800 */
[----:B------:R-:W-:-:S06]  /*b4d0*/  UISETP.GE.AND UP0, UPT, UR7, UR4, UPT ;  /* 0x000000040700728c */ /* 0x000fcc000bf06270 */
[----:B------:R-:W-:-:S13]  /*b4e0*/  PLOP3.LUT P0, PT, PT, PT, UP0, 0x80, 0x0 ;  /* 0x000000000000781c */ /* 0x000fda0003f0f008 */
[----:B------:R-:W-:Y:S05]  /*b4f0*/  @!P0 BRA `(.L_x_404) ;  /* 0xffffff5c000c8947 */ /* 0x000fea000383ffff */
[----:B------:R-:W-:Y:S05]  /*b500*/  EXIT ;  /* 0x000000000000794d */ /* 0x000fea0003800000 */
.L_x_357:
[----:B------:R-:W-:-:S08]  /*b510*/  NOP ;  /* 0x0000000000007918 */ /* 0x000fd00000000000 */
[----:B------:R-:W0:-:S00]  /*b520*/  USETMAXREG.DEALLOC.CTAPOOL 0x18 ;  /* 0x00000018000079c8 */ /* 0x000e0000080e0500 */
[----:B0-----:R-:W-:Y:S01]  /*b530*/  LOP3.LUT R0, R0, 0x3, RZ, 0xc0, !PT ;  /* 0x0000000300007812 */ /* 0x001fe200078ec0ff */
[----:B------:R-:W-:-:S05]  /*b540*/  IMAD.MOV.U32 R7, RZ, RZ, RZ ;  /* 0x000000ffff077224 */ /* 0x000fca00078e00ff */
[----:B------:R-:W0:Y:S02]  /*b550*/  SHFL.IDX PT, R0, R0, RZ, 0x1f ;  /* 0x00001fff00007589 */ /* 0x000e2400000e0000 */
[----:B0-----:R-:W-:-:S04]  /*b560*/  ISETP.NE.AND P0, PT, R0, RZ, PT ;  /* 0x000000ff0000720c */ /* 0x001fc80003f05270 */
[----:B------:R-:W-:-:S05]  /*b570*/  P2R R0, PR, RZ, 0x1 ;  /* 0x00000001ff007803 */ /* 0x000fca0000000000 */
[----:B------:R0:W-:Y:S04]  /*b580*/  STL [R1+0x5c], R0 ;  /* 0x00005c0001007387 */ /* 0x0001e80000100800 */
[----:B------:R-:W-:Y:S05]  /*b590*/  @!P0 BRA `(.L_x_405) ;  /* 0x0000000000248947 */ /* 0x000fea0003800000 */
[----:B------:R-:W1:Y:S08]  /*b5a0*/  S2UR UR5, SR_CgaCtaId ;  /* 0x00000000000579c3 */ /* 0x000e700000008800 */
[----:B------:R-:W-:Y:S06]  /*b5b0*/  BAR.SYNC.DEFER_BLOCKING 0x5, 0x180 ;  /* 0x0146000000007b1d */ /* 0x000fec0000010000 */
[----:B------:R-:W-:-:S02]  /*b5c0*/  UMOV UR4, 0x400 ;  /* 0x0000040000047882 */ /* 0x000fc40000000000 */
[----:B-1----:R-:W-:-:S09]  /*b5d0*/  ULEA UR4, UR5, UR4, 0x18 ;  /* 0x0000000405047291 */ /* 0x002fd2000f8ec03f */
[----:B------:R-:W1:Y:S04]  /*b5e0*/  LDS.128 R8, [UR4+0x228d0] ;  /* 0x0228d004ff087984 */ /* 0x000e680008000c00 */
[----:B-1----:R1:W-:Y:S04]  /*b5f0*/  STL.64 [R1], R8 ;  /* 0x0000000801007387 */ /* 0x0023e80000100a00 */
[----:B------:R1:W-:Y:S01]  /*b600*/  STL.64 [R1+0x8], R10 ;  /* 0x0000080a01007387 */ /* 0x0003e20000100a00 */
[----:B------:R-:W-:Y:S06]  /*b610*/  BAR.ARV 0x4, 0x180 ;  /* 0x0106000000007b1d */ /* 0x000fec0000002000 */
[----:B------:R-:W-:Y:S05]  /*b620*/  BRA `(.L_x_406) ;  /* 0x0000000800a47947 */ /* 0x000fea0003800000 */
.L_x_405:
[----:B0-----:R-:W-:Y:S01]  /*b630*/  LOP3.LUT R0, R6, 0x1f, RZ, 0xc0, !PT ;  /* 0x0000001f06007812 */ /* 0x001fe200078ec0ff */
[----:B------:R-:W-:Y:S01]  /*b640*/  ULDC UR4, c[0x0][0xc3c] ;  /* 0x00030f0000047ab9 */ /* 0x000fe20000000800 */
[----:B------:R-:W-:Y:S01]  /*b650*/  IMAD.MOV.U32 R10, RZ, RZ, RZ ;  /* 0x000000ffff0a7224 */ /* 0x000fe200078e00ff */
[----:B------:R-:W0:Y:S01]  /*b660*/  S2UR UR6, SR_CTAID.X ;  /* 0x00000000000679c3 */ /* 0x000e220000002500 */
[----:B------:R-:W-:Y:S01]  /*b670*/  ISETP.NE.AND P0, PT, R0, 0x1f, PT ;  /* 0x0000001f0000780c */ /* 0x000fe20003f05270 */
[----:B------:R-:W-:-:S03]  /*b680*/  ULDC UR5, c[0x0][0xc38] ;  /* 0x00030e0000057ab9 */ /* 0x000fc60000000800 */
[----:B------:R-:W-:-:S13]  /*b690*/  ISETP.GE.OR P1, PT, R0, UR4, !P0 ;  /* 0x0000000400007c0c */ /* 0x000fda000c726670 */
[----:B------:R-:W1:Y:S08]  /*b6a0*/  @!P1 LDC.64 R2, c[0x0][0xc80] ;  /* 0x00032000ff029b82 */ /* 0x000e700000000a00 */
[----:B------:R-:W2:Y:S01]  /*b6b0*/  @!P1 LDC.64 R4, c[0x0][0xc78] ;  /* 0x00031e00ff049b82 */ /* 0x000ea20000000a00 */
[----:B-1----:R-:W-:-:S05]  /*b6c0*/  @!P1 IMAD.WIDE.U32 R2, R0, 0x4, R2 ;  /* 0x0000000400029825 */ /* 0x002fca00078e0002 */
[----:B------:R2:W3:Y:S02]  /*b6d0*/  @!P1 LDG.E R7, desc[UR40][R2.64] ;  /* 0x0000002802079981 */ /* 0x0004e4000c1e1900 */
[----:B--2---:R-:W-:-:S05]  /*b6e0*/  @!P1 IMAD.WIDE.U32 R2, R0, 0x4, R4 ;  /* 0x0000000400029825 */ /* 0x004fca00078e0004 */
[----:B------:R-:W3:Y:S01]  /*b6f0*/  @!P1 LDG.E R10, desc[UR40][R2.64] ;  /* 0x00000028020a9981 */ /* 0x000ee2000c1e1900 */
[C---:B------:R-:W-:Y:S01]  /*b700*/  ISETP.NE.AND P1, PT, R0.reuse, RZ, PT ;  /* 0x000000ff0000720c */ /* 0x040fe20003f25270 */
[----:B------:R-:W-:Y:S01]  /*b710*/  UMOV UR4, URZ ;  /* 0x0000003f00047c82 */ /* 0x000fe20008000000 */
[C---:B------:R-:W-:Y:S02]  /*b720*/  ISETP.GE.U32.AND P2, PT, R0.reuse, 0x2, PT ;  /* 0x000000020000780c */ /* 0x040fe40003f46070 */
[C---:B------:R-:W-:Y:S02]  /*b730*/  ISETP.GE.U32.AND P3, PT, R0.reuse, 0x4, PT ;  /* 0x000000040000780c */ /* 0x040fe40003f66070 */
[C---:B------:R-:W-:Y:S02]  /*b740*/  ISETP.GE.U32.AND P4, PT, R0.reuse, 0x8, PT ;  /* 0x000000080000780c */ /* 0x040fe40003f86070 */
[----:B------:R-:W-:Y:S01]  /*b750*/  ISETP.GE.U32.AND P5, PT, R0, 0x10, PT ;  /* 0x000000100000780c */ /* 0x000fe20003fa6070 */
[----:B---3--:R-:W-:-:S05]  /*b760*/  IMAD R4, R7, R10, RZ ;  /* 0x0000000a07047224 */ /* 0x008fca00078e02ff */
[----:B------:R-:W1:Y:S02]  /*b770*/  SHFL.UP PT, R5, R4, 0x1, RZ ;  /* 0x0420000004057989 */ /* 0x000e6400000e00ff */
[----:B-1----:R-:W-:-:S05]  /*b780*/  SEL R5, R5, RZ, P1 ;  /* 0x000000ff05057207 */ /* 0x002fca0000800000 */
[----:B------:R-:W-:-:S05]  /*b790*/  IMAD.IADD R5, R4, 0x1, R5 ;  /* 0x0000000104057824 */ /* 0x000fca00078e0205 */
        /* <DEDUP_REMOVED lines=12> */
[----:B------:R-:W1:Y:S02]  /*b860*/  SHFL.IDX PT, R8, R2, 0x1f, 0x1f ;  /* 0x03e01f0002087f89 */ /* 0x000e6400000e0000 */
[----:B-1----:R-:W-:-:S04]  /*b870*/  IMAD R8, R8, UR5, RZ ;  /* 0x0000000508087c24 */ /* 0x002fc8000f8e02ff */
[----:B------:R-:W-:Y:S01]  /*b880*/  IMAD.MOV.U32 R11, RZ, RZ, R8 ;  /* 0x000000ffff0b7224 */ /* 0x000fe200078e0008 */
[----:B0-----:R-:W-:-:S13]  /*b890*/  ISETP.GT.AND P6, PT, R8, UR6, PT ;  /* 0x0000000608007c0c */ /* 0x001fda000bfc4270 */
[----:B------:R-:W-:Y:S05]  /*b8a0*/  @P6 BRA `(.L_x_407) ;  /* 0x0000000000a46947 */ /* 0x000fea0003800000 */
[----:B------:R-:W-:Y:S01]  /*b8b0*/  IMAD.MOV.U32 R8, RZ, RZ, R11 ;  /* 0x000000ffff087224 */ /* 0x000fe200078e000b */
[----:B------:R-:W-:Y:S01]  /*b8c0*/  UMOV UR4, URZ ;  /* 0x0000003f00047c82 */ /* 0x000fe20008000000 */
[----:B------:R-:W-:-:S05]  /*b8d0*/  ULDC UR5, c[0x0][0xc38] ;  /* 0x00030e0000057ab9 */ /* 0x000fca0000000800 */
.L_x_409:
[----:B------:R-:W0:Y:S01]  /*b8e0*/  LDC R2, c[0x0][0xc3c] ;  /* 0x00030f00ff027b82 */ /* 0x000e220000000800 */
[----:B------:R-:W-:Y:S01]  /*b8f0*/  ULDC UR7, c[0x0][0xc3c] ;  /* 0x00030f0000077ab9 */ /* 0x000fe20000000800 */
[----:B------:R-:W-:Y:S01]  /*b900*/  UIADD3 UR4, UR4, 0x1f, URZ ;  /* 0x0000001f04047890 */ /* 0x000fe2000fffe03f */
[----:B------:R-:W-:-:S05]  /*b910*/  IMAD.U32 R3, RZ, RZ, UR7 ;  /* 0x00000007ff037e24 */ /* 0x000fca000f8e00ff */
[----:B------:R1:W-:Y:S01]  /*b920*/  STL [R1+0xc], R3 ;  /* 0x00000c0301007387 */ /* 0x0003e20000100800 */
[----:B0-----:R-:W-:-:S13]  /*b930*/  ISETP.LE.AND P6, PT, R2, UR4, PT ;  /* 0x0000000402007c0c */ /* 0x001fda000bfc3270 */
[----:B-1----:R-:W-:Y:S05]  /*b940*/  @P6 BRA `(.L_x_408) ;  /* 0x0000000400a46947 */ /* 0x002fea0003800000 */
[----:B------:R-:W-:Y:S02]  /*b950*/  VIADD R9, R0, UR4 ;  /* 0x0000000400097c36 */ /* 0x000fe40008000000 */
[----:B------:R-:W-:-:S03]  /*b960*/  IMAD.MOV.U32 R7, RZ, RZ, RZ ;  /* 0x000000ffff077224 */ /* 0x000fc600078e00ff */
[----:B------:R-:W-:-:S13]  /*b970*/  ISETP.GE.OR P6, PT, R9, R2, !P0 ;  /* 0x000000020900720c */ /* 0x000fda00047c6670 */
[----:B------:R-:W0:Y:S08]  /*b980*/  @!P6 LDC.64 R2, c[0x0][0xc80] ;  /* 0x00032000ff02eb82 */ /* 0x000e300000000a00 */
[----:B------:R-:W1:Y:S01]  /*b990*/  @!P6 LDC.64 R4, c[0x0][0xc78] ;  /* 0x00031e00ff04eb82 */ /* 0x000e620000000a00 */
[----:B------:R-:W-:Y:S02]  /*b9a0*/  IMAD.MOV.U32 R10, RZ, RZ, RZ ;  /* 0x000000ffff0a7224 */ /* 0x000fe400078e00ff */
[----:B0-----:R-:W-:-:S05]  /*b9b0*/  @!P6 IMAD.WIDE R2, R9, 0x4, R2 ;  /* 0x000000040902e825 */ /* 0x001fca00078e0202 */
[----:B------:R1:W2:Y:S02]  /*b9c0*/  @!P6 LDG.E R7, desc[UR40][R2.64] ;  /* 0x000000280207e981 */ /* 0x0002a4000c1e1900 */
[----:B-1----:R-:W-:-:S05]  /*b9d0*/  @!P6 IMAD.WIDE R2, R9, 0x4, R4 ;  /* 0x000000040902e825 */ /* 0x002fca00078e0204 */
[----:B------:R-:W2:Y:S02]  /*b9e0*/  @!P6 LDG.E R10, desc[UR40][R2.64] ;  /* 0x00000028020ae981 */ /* 0x000ea4000c1e1900 */
[----:B--2---:R-:W-:-:S05]  /*b9f0*/  IMAD R11, R7, R10, RZ ;  /* 0x0000000a070b7224 */ /* 0x004fca00078e02ff */
[----:B------:R-:W0:Y:S02]  /*ba00*/  SHFL.UP PT, R4, R11, 0x1, RZ ;  /* 0x042000000b047989 */ /* 0x000e2400000e00ff */
[----:B0-----:R-:W-:-:S05]  /*ba10*/  SEL R4, R4, RZ, P1 ;  /* 0x000000ff04047207 */ /* 0x001fca0000800000 */
[----:B------:R-:W-:-:S05]  /*ba20*/  IMAD.IADD R4, R11, 0x1, R4 ;  /* 0x000000010b047824 */ /* 0x000fca00078e0204 */
        /* <DEDUP_REMOVED lines=12> */
[----:B------:R-:W0:Y:S02]  /*baf0*/  SHFL.IDX PT, R4, R2, 0x1f, 0x1f ;  /* 0x03e01f0002047f89 */ /* 0x000e2400000e0000 */
[----:B0-----:R-:W-:-:S04]  /*bb00*/  IMAD R11, R4, UR5, RZ ;  /* 0x00000005040b7c24 */ /* 0x001fc8000f8e02ff */
[----:B------:R-:W-:-:S05]  /*bb10*/  IMAD.IADD R8, R11, 0x1, R8 ;  /* 0x000000010b087824 */ /* 0x000fca00078e0208 */
[----:B------:R-:W-:-:S13]  /*bb20*/  ISETP.GT.AND P6, PT, R8, UR6, PT ;  /* 0x0000000608007c0c */ /* 0x000fda000bfc4270 */
[----:B------:R-:W-:Y:S05]  /*bb30*/  @!P6 BRA `(.L_x_409) ;  /* 0xfffffffc0068e947 */ /* 0x000fea000383ffff */
.L_x_407:
[----:B------:R-:W-:Y:S02]  /*bb40*/  IMAD.IADD R11, R8, 0x1, -R11 ;  /* 0x00000001080b7824 */ /* 0x000fe400078e0a0b */
[----:B------:R-:W-:Y:S02]  /*bb50*/  IMAD.MOV.U32 R14, RZ, RZ, RZ ;  /* 0x000000ffff0e7224 */ /* 0x000fe400078e00ff */
[----:B------:R-:W-:-:S05]  /*bb60*/  IMAD R3, R2, UR5, R11 ;  /* 0x0000000502037c24 */ /* 0x000fca000f8e020b */
[----:B------:R-:W-:-:S13]  /*bb70*/  ISETP.GT.AND P0, PT, R3, UR6, PT ;  /* 0x0000000603007c0c */ /* 0x000fda000bf04270 */
[----:B------:R-:W-:-:S04]  /*bb80*/  VOTE.ANY R12, PT, !P0 ;  /* 0x00000000000c7806 */ /* 0x000fc800040e0100 */
[----:B------:R-:W0:Y:S01]  /*bb90*/  POPC R4, R12 ;  /* 0x0000000c00047309 */ /* 0x000e220000000000 */
[----:B------:R-:W-:Y:S01]  /*bba0*/  ISETP.NE.AND P0, PT, R12, RZ, PT ;  /* 0x000000ff0c00720c */ /* 0x000fe20003f05270 */
[----:B0-----:R-:W0:Y:S04]  /*bbb0*/  SHFL.IDX PT, R7, R7, R4, 0x1f ;  /* 0x00001f0407077589 */ /* 0x001e2800000e0000 */
[----:B------:R-:W1:Y:S01]  /*bbc0*/  SHFL.IDX PT, R9, R10, R4, 0x1f ;  /* 0x00001f040a097589 */ /* 0x000e6200000e0000 */
[----:B0-----:R-:W-:-:S04]  /*bbd0*/  IABS R5, R7 ;  /* 0x0000000700057213 */ /* 0x001fc80000000000 */
[----:B------:R-:W0:Y:S01]  /*bbe0*/  I2F.RP R13, R5 ;  /* 0x00000005000d7306 */ /* 0x000e220000209400 */
[----:B-1----:R-:W-:-:S07]  /*bbf0*/  IABS R8, R9 ;  /* 0x0000000900087213 */ /* 0x002fce0000000000 */
[----:B------:R-:W-:Y:S08]  /*bc00*/  I2F.RP R12, R8 ;  /* 0x00000008000c7306 */ /* 0x000ff00000209400 */
[----:B0-----:R-:W0:Y:S02]  /*bc10*/  MUFU.RCP R13, R13 ;  /* 0x0000000d000d7308 */ /* 0x001e240000001000 */
[----:B0-----:R-:W-:-:S06]  /*bc20*/  VIADD R3, R13, 0xffffffe ;  /* 0x0ffffffe0d037836 */ /* 0x001fcc0000000000 */
[----:B------:R-:W0:Y:S02]  /*bc30*/  F2I.FTZ.U32.TRUNC.NTZ R3, R3 ;  /* 0x0000000300037305 */ /* 0x000e24000021f000 */
[----:B0-----:R-:W-:Y:S01]  /*bc40*/  IMAD.MOV R16, RZ, RZ, -R3 ;  /* 0x000000ffff107224 */ /* 0x001fe200078e0a03 */
[----:B------:R-:W-:Y:S06]  /*bc50*/  @!P0 BRA `(.L_x_410) ;  /* 0x0000000000088947 */ /* 0x000fec0003800000 */
[----:B------:R-:W-:-:S05]  /*bc60*/  VIADD R13, R4, 0xffffffff ;  /* 0xffffffff040d7836 */ /* 0x000fca0000000000 */
[----:B------:R0:W1:Y:S02]  /*bc70*/  SHFL.IDX PT, R14, R2, R13, 0x1f ;  /* 0x00001f0d020e7589 */ /* 0x00006400000e0000 */
.L_x_410:
[----:B-1----:R-:W-:Y:S01]  /*bc80*/  IMAD R10, R14, UR5, R11 ;  /* 0x000000050e0a7c24 */ /* 0x002fe2000f8e020b */
[----:B------:R-:W1:Y:S01]  /*bc90*/  MUFU.RCP R12, R12 ;  /* 0x0000000c000c7308 */ /* 0x000e620000001000 */
[----:B------:R-:W-:Y:S02]  /*bca0*/  IMAD R11, R16, R5, RZ ;  /* 0x00000005100b7224 */ /* 0x000fe400078e02ff */
[----:B0-----:R-:W-:Y:S01]  /*bcb0*/  IMAD.MOV.U32 R2, RZ, RZ, RZ ;  /* 0x000000ffff027224 */ /* 0x001fe200078e00ff */
[----:B------:R0:W-:Y:S03]  /*bcc0*/  STL [R1], R10 ;  /* 0x0000000a01007387 */ /* 0x0001e60000100800 */
[----:B------:R-:W-:Y:S01]  /*bcd0*/  IMAD.HI.U32 R2, R3, R11, R2 ;  /* 0x0000000b03027227 */ /* 0x000fe200078e0002 */
[----:B------:R-:W-:-:S05]  /*bce0*/  IABS R11, R7 ;  /* 0x00000007000b7213 */ /* 0x000fca0000000000 */
[----:B------:R-:W-:Y:S01]  /*bcf0*/  IMAD.MOV R14, RZ, RZ, -R11 ;  /* 0x000000ffff0e7224 */ /* 0x000fe200078e0a0b */
[----:B0-----:R-:W-:-:S04]  /*bd00*/  IADD3 R10, -R10, UR6, RZ ;  /* 0x000000060a0a7c10 */ /* 0x001fc8000fffe1ff */
[----:B------:R-:W-:-:S05]  /*bd10*/  IABS R3, R10 ;  /* 0x0000000a00037213 */ /* 0x000fca0000000000 */
[----:B------:R-:W-:-:S04]  /*bd20*/  IMAD.HI.U32 R11, R2, R3, RZ ;  /* 0x00000003020b7227 */ /* 0x000fc800078e00ff */
[----:B------:R-:W-:Y:S02]  /*bd30*/  IMAD R2, R11, R14, R3 ;  /* 0x0000000e0b027224 */ /* 0x000fe400078e0203 */
[----:B-1----:R-:W-:-:S03]  /*bd40*/  VIADD R3, R12, 0xffffffe ;  /* 0x0ffffffe0c037836 */ /* 0x002fc60000000000 */
[----:B------:R-:W-:-:S03]  /*bd50*/  ISETP.GT.U32.AND P1, PT, R5, R2, PT ;  /* 0x000000020500720c */ /* 0x000fc60003f24070 */
[----:B------:R-:W0:Y:S10]  /*bd60*/  F2I.FTZ.U32.TRUNC.NTZ R3, R3 ;  /* 0x0000000300037305 */ /* 0x000e34000021f000 */
[----:B------:R-:W-:-:S02]  /*bd70*/  @!P1 IMAD.IADD R2, R2, 0x1, -R5 ;  /* 0x0000000102029824 */ /* 0x000fc400078e0a05 */
[----:B------:R-:W-:Y:S01]  /*bd80*/  @!P1 VIADD R11, R11, 0x1 ;  /* 0x000000010b0b9836 */ /* 0x000fe20000000000 */
[----:B------:R-:W-:Y:S02]  /*bd90*/  ISETP.NE.AND P1, PT, R7, RZ, PT ;  /* 0x000000ff0700720c */ /* 0x000fe40003f25270 */
[----:B------:R-:W-:Y:S01]  /*bda0*/  ISETP.GE.U32.AND P0, PT, R2, R5, PT ;  /* 0x000000050200720c */ /* 0x000fe20003f06070 */
[----:B0-----:R-:W-:Y:S02]  /*bdb0*/  IMAD.MOV R5, RZ, RZ, -R3 ;  /* 0x000000ffff057224 */ /* 0x001fe400078e0a03 */
[----:B------:R-:W-:Y:S02]  /*bdc0*/  IMAD.MOV.U32 R2, RZ, RZ, RZ ;  /* 0x000000ffff027224 */ /* 0x000fe400078e00ff */
[----:B------:R-:W-:-:S04]  /*bdd0*/  IMAD R5, R5, R8, RZ ;  /* 0x0000000805057224 */ /* 0x000fc800078e02ff */
[----:B------:R-:W-:Y:S01]  /*bde0*/  IMAD.HI.U32 R5, R3, R5, R2 ;  /* 0x0000000503057227 */ /* 0x000fe200078e0002 */
[----:B------:R-:W-:Y:S02]  /*bdf0*/  LOP3.LUT R2, R10, R7, RZ, 0x3c, !PT ;  /* 0x000000070a027212 */ /* 0x000fe400078e3cff */
[----:B------:R-:W-:Y:S01]  /*be00*/  IABS R3, R9 ;  /* 0x0000000900037213 */ /* 0x000fe20000000000 */
[----:B------:R-:W-:Y:S01]  /*be10*/  @P0 VIADD R11, R11, 0x1 ;  /* 0x000000010b0b0836 */ /* 0x000fe20000000000 */
[----:B------:R-:W-:-:S03]  /*be20*/  ISETP.GE.AND P2, PT, R2, RZ, PT ;  /* 0x000000ff0200720c */ /* 0x000fc60003f46270 */
[----:B------:R-:W-:-:S10]  /*be30*/  IMAD.MOV R3, RZ, RZ, -R3 ;  /* 0x000000ffff037224 */ /* 0x000fd400078e0a03 */
[----:B------:R-:W-:Y:S01]  /*be40*/  @!P2 IMAD.MOV R11, RZ, RZ, -R11 ;  /* 0x000000ffff0ba224 */ /* 0x000fe200078e0a0b */
[----:B------:R-:W-:-:S04]  /*be50*/  @!P1 LOP3.LUT R11, RZ, R7, RZ, 0x33, !PT ;  /* 0x00000007ff0b9212 */ /* 0x000fc800078e33ff */
[-C--:B------:R-:W-:Y:S01]  /*be60*/  IABS R2, R11.reuse ;  /* 0x0000000b00027213 */ /* 0x080fe20000000000 */
[----:B------:R-:W-:-:S04]  /*be70*/  IMAD R7, R7, R11, RZ ;  /* 0x0000000b07077224 */ /* 0x000fc800078e02ff */
[----:B------:R-:W-:-:S04]  /*be80*/  IMAD.HI.U32 R5, R5, R2, RZ ;  /* 0x0000000205057227 */ /* 0x000fc800078e00ff */
[----:B------:R-:W-:Y:S01]  /*be90*/  IMAD R3, R5, R3, R2 ;  /* 0x0000000305037224 */ /* 0x000fe200078e0202 */
[----:B------:R-:W-:-:S04]  /*bea0*/  LOP3.LUT R2, R11, R9, RZ, 0x3c, !PT ;  /* 0x000000090b027212 */ /* 0x000fc800078e3cff */
[----:B------:R-:W-:Y:S02]  /*beb0*/  ISETP.GT.U32.AND P1, PT, R8, R3, PT ;  /* 0x000000030800720c */ /* 0x000fe40003f24070 */
[----:B------:R-:W-:-:S11]  /*bec0*/  ISETP.GE.AND P2, PT, R2, RZ, PT ;  /* 0x000000ff0200720c */ /* 0x000fd60003f46270 */
[----:B------:R-:W-:Y:S02]  /*bed0*/  @!P1 IMAD.IADD R3, R3, 0x1, -R8 ;  /* 0x0000000103039824 */ /* 0x000fe400078e0a08 */
[----:B------:R-:W-:Y:S01]  /*bee0*/  @!P1 VIADD R5, R5, 0x1 ;  /* 0x0000000105059836 */ /* 0x000fe20000000000 */
[----:B------:R-:W-:Y:S02]  /*bef0*/  ISETP.NE.AND P1, PT, R9, RZ, PT ;  /* 0x000000ff0900720c */ /* 0x000fe40003f25270 */
[----:B------:R-:W-:-:S13]  /*bf00*/  ISETP.GE.U32.AND P0, PT, R3, R8, PT ;  /* 0x000000080300720c */ /* 0x000fda0003f06070 */
[----:B------:R-:W-:-:S04]  /*bf10*/  @P0 VIADD R5, R5, 0x1 ;  /* 0x0000000105050836 */ /* 0x000fc80000000000 */
[----:B------:R-:W-:Y:S01]  /*bf20*/  @!P2 IMAD.MOV R5, RZ, RZ, -R5 ;  /* 0x000000ffff05a224 */ /* 0x000fe200078e0a05 */
[----:B------:R-:W-:-:S05]  /*bf30*/  @!P1 LOP3.LUT R5, RZ, R9, RZ, 0x33, !PT ;  /* 0x00000009ff059212 */ /* 0x000fca00078e33ff */
[----:B------:R-:W-:-:S04]  /*bf40*/  IMAD.MOV R2, RZ, RZ, -R5 ;  /* 0x000000ffff027224 */ /* 0x000fc800078e0a05 */
[C---:B------:R-:W-:Y:S02]  /*bf50*/  IMAD R11, R9.reuse, R2, R11 ;  /* 0x00000002090b7224 */ /* 0x040fe400078e020b */
[----:B------:R-:W-:Y:S02]  /*bf60*/  IMAD R2, R9, 0x1000000, R5 ;  /* 0x0100000009027824 */ /* 0x000fe400078e0205 */
[----:B------:R-:W-:Y:S02]  /*bf70*/  IMAD.IADD R5, R10, 0x1, -R7 ;  /* 0x000000010a057824 */ /* 0x000fe400078e0a07 */
[----:B------:R-:W-:Y:S02]  /*bf80*/  IMAD R3, R11, 0x10000, R2 ;  /* 0x000100000b037824 */ /* 0x000fe400078e0202 */
[----:B------:R-:W-:Y:S01]  /*bf90*/  VIADD R2, R4, UR4 ;  /* 0x0000000404027c36 */ /* 0x000fe20008000000 */
[----:B------:R0:W-:Y:S04]  /*bfa0*/  STL [R1+0x4], R5 ;  /* 0x0000040501007387 */ /* 0x0001e80000100800 */
[----:B------:R0:W-:Y:S04]  /*bfb0*/  STL [R1+0xc], R2 ;  /* 0x00000c0201007387 */ /* 0x0001e80000100800 */
[----:B------:R0:W-:Y:S01]  /*bfc0*/  STL [R1+0x8], R3 ;  /* 0x0000080301007387 */ /* 0x0001e20000100800 */
[----:B------:R-:W-:Y:S05]  /*bfd0*/  BRA `(.L_x_411) ;  /* 0x0000000000107947 */ /* 0x000fea0003800000 */
.L_x_408:
[----:B------:R-:W-:Y:S01]  /*bfe0*/  IMAD.U32 R2, RZ, RZ, UR6 ;  /* 0x00000006ff027e24 */ /* 0x000fe2000f8e00ff */
[----:B------:R1:W-:Y:S04]  /*bff0*/  STL [R1+0x4], RZ ;  /* 0x000004ff01007387 */ /* 0x0003e80000100800 */
[----:B------:R1:W-:Y:S04]  /*c000*/  STL [R1+0x8], RZ ;  /* 0x000008ff01007387 */ /* 0x0003e80000100800 */
[----:B------:R1:W-:Y:S02]  /*c010*/  STL [R1], R2 ;  /* 0x0000000201007387 */ /* 0x0003e40000100800 */
.L_x_411:
[----:B------:R-:W2:Y:S04]  /*c020*/  LDL R8, [R1] ;  /* 0x0000000001087983 */ /* 0x000ea80000100800 */
[----:B------:R-:W2:Y:S04]  /*c030*/  LDL R9, [R1+0x4] ;  /* 0x0000040001097983 */ /* 0x000ea80000100800 */
[----:B------:R-:W2:Y:S04]  /*c040*/  LDL R10, [R1+0x8] ;  /* 0x00000800010a7983 */ /* 0x000ea80000100800 */
[----:B------:R-:W2:Y:S01]  /*c050*/  LDL R11, [R1+0xc] ;  /* 0x00000c00010b7983 */ /* 0x000ea20000100800 */
[----:B------:R-:W-:-:S13]  /*c060*/  ISETP.NE.AND P0, PT, R0, RZ, PT ;  /* 0x000000ff0000720c */ /* 0x000fda0003f05270 */
[----:B0-----:R-:W0:Y:S01]  /*c070*/  @!P0 S2R R3, SR_CgaCtaId ;  /* 0x0000000000038919 */ /* 0x001e220000008800 */
[----:B------:R-:W-:-:S04]  /*c080*/  @!P0 MOV R0, 0x400 ;  /* 0x0000040000008802 */ /* 0x000fc80000000f00 */
[----:B0-----:R-:W-:-:S05]  /*c090*/  @!P0 LEA R0, R3, R0, 0x18 ;  /* 0x0000000003008211 */ /* 0x001fca00078ec0ff */
[----:B--2---:R2:W-:Y:S01]  /*c0a0*/  @!P0 STS.128 [R0+0x228d0], R8 ;  /* 0x0228d00800008388 */ /* 0x0045e20000000c00 */
[----:B------:R-:W-:Y:S06]  /*c0b0*/  BAR.ARV 0x5, 0x180 ;  /* 0x0146000000007b1d */ /* 0x000fec0000002000 */
.L_x_406:
[----:B0-2---:R-:W2:Y:S01]  /*c0c0*/  LDL R0, [R1+0xc] ;  /* 0x00000c0001007983 */ /* 0x005ea20000100800 */
[----:B------:R-:W-:Y:S01]  /*c0d0*/  ULDC UR4, c[0x0][0xc3c] ;  /* 0x00030f0000047ab9 */ /* 0x000fe20000000800 */
[----:B------:R-:W-:Y:S02]  /*c0e0*/  IMAD.MOV.U32 R19, RZ, RZ, RZ ;  /* 0x000000ffff137224 */ /* 0x000fe400078e00ff */
[----:B------:R0:W-:Y:S01]  /*c0f0*/  STL [R1+0x48], RZ ;  /* 0x000048ff01007387 */ /* 0x0001e20000100800 */
[----:B--2---:R-:W-:Y:S01]  /*c100*/  ISETP.GE.AND P0, PT, R0, UR4, PT ;  /* 0x0000000400007c0c */ /* 0x004fe2000bf06270 */
[----:B------:R-:W-:-:S05]  /*c110*/  IMAD.MOV.U32 R0, RZ, RZ, 0x1 ;  /* 0x00000001ff007424 */ /* 0x000fca00078e00ff */
[----:B------:R0:W-:Y:S07]  /*c120*/  STL [R1+0x10], R0 ;  /* 0x0000100001007387 */ /* 0x0001ee0000100800 */
[----:B------:R-:W-:Y:S05]  /*c130*/  @P0 BRA `(.L_x_412) ;  /* 0x00000054003c0947 */ /* 0x000fea0003800000 */
[----:B------:R-:W2:Y:S01]  /*c140*/  S2UR UR5, SR_CgaCtaId ;  /* 0x00000000000579c3 */ /* 0x000ea20000008800 */
[C---:B0-----:R-:W-:Y:S01]  /*c150*/  IMAD.SHL.U32 R0, R6.reuse, 0x8, RZ ;  /* 0x0000000806007824 */ /* 0x041fe200078e00ff */
[----:B------:R-:W-:Y:S01]  /*c160*/  LOP3.LUT R4, R6, 0x7f, RZ, 0xc0, !PT ;  /* 0x0000007f06047812 */ /* 0x000fe200078ec0ff */
[----:B------:R-:W-:Y:S01]  /*c170*/  UMOV UR4, 0x400 ;  /* 0x0000040000047882 */ /* 0x000fe20000000000 */
[----:B------:R-:W-:Y:S01]  /*c180*/  BSSY B8, `(.L_x_412) ;  /* 0x000054a000087945 */ /* 0x000fe20003800000 */
[----:B------:R-:W-:Y:S01]  /*c190*/  IMAD.MOV.U32 R19, RZ, RZ, RZ ;  /* 0x000000ffff137224 */ /* 0x000fe200078e00ff */
[----:B------:R-:W-:Y:S01]  /*c1a0*/  LOP3.LUT R3, R0, 0x1f8, RZ, 0xc0, !PT ;  /* 0x000001f800037812 */ /* 0x000fe200078ec0ff */
[----:B-1----:R-:W-:Y:S01]  /*c1b0*/  IMAD.SHL.U32 R2, R4, 0x8, RZ ;  /* 0x0000000804027824 */ /* 0x002fe200078e00ff */
[----:B------:R-:W-:Y:S01]  /*c1c0*/  ULDC UR37, c[0x0][0xc] ;  /* 0x0000030000257ab9 */ /* 0x000fe20000000800 */
[----:B------:R-:W-:Y:S01]  /*c1d0*/  IMAD.MOV.U32 R0, RZ, RZ, 0x1 ;  /* 0x00000001ff007424 */ /* 0x000fe200078e00ff */
[----:B------:R-:W-:Y:S01]  /*c1e0*/  LOP3.LUT R3, R3, 0x38, R6, 0x78, !PT ;  /* 0x0000003803037812 */ /* 0x000fe200078e7806 */
[----:B------:R-:W-:Y:S01]  /*c1f0*/  IMAD.SHL.U32 R6, R6, 0x10, RZ ;  /* 0x0000001006067824 */ /* 0x000fe200078e00ff */
[----:B------:R-:W-:-:S02]  /*c200*/  ULDC.64 UR38, c[0x0][0x198] ;  /* 0x0000660000267ab9 */ /* 0x000fc40000000a00 */
[----:B------:R-:W-:Y:S02]  /*c210*/  LOP3.LUT R3, R3, 0x200, R2, 0xf8, !PT ;  /* 0x0000020003037812 */ /* 0x000fe400078ef802 */
[----:B------:R-:W-:-:S04]  /*c220*/  SHF.R.U32.HI R2, RZ, 0x3, R4 ;  /* 0x00000003ff027819 */ /* 0x000fc80000011604 */
[----:B------:R-:W-:Y:S01]  /*c230*/  LOP3.LUT R4, R2, 0x70, R6, 0xf8, !PT ;  /* 0x0000007002047812 */ /* 0x000fe200078ef806 */
[----:B--2---:R-:W-:-:S06]  /*c240*/  ULEA UR4, UR5, UR4, 0x18 ;  /* 0x0000000405047291 */ /* 0x004fcc000f8ec03f */
[----:B------:R-:W-:-:S04]  /*c250*/  IMAD.U32 R18, RZ, RZ, UR4 ;  /* 0x00000004ff127e24 */ /* 0x000fc8000f8e00ff */
[----:B------:R-:W-:-:S05]  /*c260*/  IMAD R2, R3, 0x2, R18 ;  /* 0x0000000203027824 */ /* 0x000fca00078e0212 */
[----:B------:R0:W-:Y:S04]  /*c270*/  STL [R1+0x28], R2 ;  /* 0x0000280201007387 */ /* 0x0001e80000100800 */
[----:B------:R0:W-:Y:S04]  /*c280*/  STL [R1+0x10], R0 ;  /* 0x0000100001007387 */ /* 0x0001e80000100800 */
[----:B------:R0:W-:Y:S02]  /*c290*/  STL [R1+0x48], RZ ;  /* 0x000048ff01007387 */ /* 0x0001e40000100800 */
.L_x_514:
[----:B0-2---:R-:W2:Y:S01]  /*c2a0*/  LDL R0, [R1+0xc] ;  /* 0x00000c0001007983 */ /* 0x005ea20000100800 */
[----:B------:R-:W2:Y:S01]  /*c2b0*/  LDC.64 R2, c[0x0][0xc88] ;  /* 0x00032200ff027b82 */ /* 0x000ea20000000a00 */
[----:B------:R-:W-:Y:S05]  /*c2c0*/  YIELD ;  /* 0x0000000000007946 */ /* 0x000fea0003800000 */
[----:B------:R-:W-:Y:S01]  /*c2d0*/  ULDC.64 UR4, c[0x0][0xa28] ;  /* 0x00028a0000047ab9 */ /* 0x000fe20000000a00 */
[----:B---3--:R-:W-:Y:S01]  /*c2e0*/  IMAD.MOV.U32 R6, RZ, RZ, RZ ;  /* 0x000000ffff067224 */ /* 0x008fe200078e00ff */
[----:B------:R-:W-:Y:S01]  /*c2f0*/  ISETP.NE.U32.AND P0, PT, RZ, UR4, PT ;  /* 0x00000004ff007c0c */ /* 0x000fe2000bf05070 */
[----:B------:R-:W-:Y:S01]  /*c300*/  ULDC.64 UR6, c[0x0][0xa18] ;  /* 0x0002860000067ab9 */ /* 0x000fe20000000a00 */
[----:B------:R-:W-:Y:S01]  /*c310*/  ULDC.64 UR8, c[0x0][0xa08] ;  /* 0x0002820000087ab9 */ /* 0x000fe20000000a00 */
[----:B--2---:R-:W-:-:S05]  /*c320*/  IMAD.WIDE R2, R0, 0x4, R2 ;  /* 0x0000000400027825 */ /* 0x004fca00078e0202 */
[----:B-1----:R-:W2:Y:S01]  /*c330*/  LDG.E R10, desc[UR40][R2.64] ;  /* 0x00000028020a7981 */ /* 0x002ea2000c1e1900 */
[----:B------:R-:W-:Y:S01]  /*c340*/  ISETP.NE.AND.EX P0, PT, RZ, UR5, PT, P0 ;  /* 0x00000005ff007c0c */ /* 0x000fe2000bf05300 */
[----:B------:R-:W-:Y:S01]  /*c350*/  IMAD.MOV.U32 R0, RZ, RZ, RZ ;  /* 0x000000ffff007224 */ /* 0x000fe200078e00ff */
[----:B--2---:R-:W-:Y:S01]  /*c360*/  SHF.R.S32.HI R4, RZ, 0x1f, R10 ;  /* 0x0000001fff047819 */ /* 0x004fe2000001140a */
[----:B------:R-:W-:-:S10]  /*c370*/  IMAD.SHL.U32 R16, R10, 0x4, RZ ;  /* 0x000000040a107824 */ /* 0x000fd400078e00ff */
[C---:B------:R-:W-:Y:S01]  /*c380*/  @P0 LEA R2, P1, R10.reuse, UR4, 0x2 ;  /* 0x000000040a020c11 */ /* 0x040fe2000f8210ff */
[----:B------:R-:W-:Y:S03]  /*c390*/  STL [R1+0x24], R10 ;  /* 0x0000240a01007387 */ /* 0x000fe60000100800 */
[C-C-:B------:R-:W-:Y:S01]  /*c3a0*/  @P0 LEA.HI.X R3, R10.reuse, UR5, R4.reuse, 0x2, P1 ;  /* 0x000000050a030c11 */ /* 0x140fe200088f1404 */
[----:B------:R-:W-:Y:S01]  /*c3b0*/  ULDC.64 UR4, c[0x0][0xa00] ;  /* 0x0002800000047ab9 */ /* 0x000fe20000000a00 */
[----:B------:R-:W-:Y:S01]  /*c3c0*/  SHF.L.U64.HI R9, R10, 0x2, R4 ;  /* 0x000000020a097819 */ /* 0x000fe20000010204 */
[----:B------:R0:W-:Y:S01]  /*c3d0*/  STL [R1+0x3c], R4 ;  /* 0x00003c0401007387 */ /* 0x0001e20000100800 */
[----:B------:R-:W-:-:S03]  /*c3e0*/  ISETP.NE.U32.AND P1, PT, RZ, UR4, PT ;  /* 0x00000004ff007c0c */ /* 0x000fc6000bf25070 */
[----:B------:R1:W5:Y:S01]  /*c3f0*/  @P0 LDG.E R0, desc[UR40][R2.64] ;  /* 0x0000002802000981 */ /* 0x000362000c1e1900 */
[----:B------:R-:W-:Y:S01]  /*c400*/  ISETP.NE.AND.EX P1, PT, RZ, UR5, PT, P1 ;  /* 0x00000005ff007c0c */ /* 0x000fe2000bf25310 */
[----:B------:R-:W-:Y:S01]  /*c410*/  IMAD.MOV.U32 R8, RZ, RZ, RZ ;  /* 0x000000ffff087224 */ /* 0x000fe200078e00ff */
[----:B------:R-:W-:Y:S01]  /*c420*/  ISETP.NE.U32.AND P2, PT, RZ, UR6, PT ;  /* 0x00000006ff007c0c */ /* 0x000fe2000bf45070 */
[----:B------:R-:W-:Y:S01]  /*c430*/  STL [R1+0x14], R9 ;  /* 0x0000140901007387 */ /* 0x000fe20000100800 */
[----:B------:R-:W-:Y:S02]  /*c440*/  ISETP.NE.U32.AND P0, PT, RZ, UR8, PT ;  /* 0x00000008ff007c0c */ /* 0x000fe4000bf05070 */
[C---:B0-----:R-:W-:Y:S02]  /*c450*/  IADD3 R4, P4, R16.reuse, UR8, RZ ;  /* 0x0000000810047c10 */ /* 0x041fe4000ff9e0ff */
[----:B-1----:R-:W-:Y:S02]  /*c460*/  IADD3 R2, P3, R16, UR4, RZ ;  /* 0x0000000410027c10 */ /* 0x002fe4000ff7e0ff */
[----:B------:R-:W-:-:S02]  /*c470*/  ISETP.NE.AND.EX P2, PT, RZ, UR7, PT, P2 ;  /* 0x00000007ff007c0c */ /* 0x000fc4000bf45320 */
[C---:B------:R-:W-:Y:S02]  /*c480*/  IADD3.X R3, R9.reuse, UR5, RZ, P3, !PT ;  /* 0x0000000509037c10 */ /* 0x040fe40009ffe4ff */
[----:B------:R-:W-:Y:S02]  /*c490*/  ISETP.NE.AND.EX P0, PT, RZ, UR9, PT, P0 ;  /* 0x00000009ff007c0c */ /* 0x000fe4000bf05300 */
[----:B------:R-:W-:Y:S01]  /*c4a0*/  IADD3.X R5, R9, UR9, RZ, P4, !PT ;  /* 0x0000000909057c10 */ /* 0x000fe2000a7fe4ff */
[----:B------:R-:W2:Y:S01]  /*c4b0*/  @P1 LDG.E R6, desc[UR40][R2.64] ;  /* 0x0000002802061981 */ /* 0x000ea2000c1e1900 */
[----:B------:R-:W-:Y:S02]  /*c4c0*/  ULDC UR4, c[0x0][0x288] ;  /* 0x0000a20000047ab9 */ /* 0x000fe40000000800 */
[----:B------:R-:W-:Y:S01]  /*c4d0*/  IMAD.U32 R11, RZ, RZ, UR4 ;  /* 0x00000004ff0b7e24 */ /* 0x000fe2000f8e00ff */
[----:B------:R-:W-:-:S06]  /*c4e0*/  ULDC.64 UR4, c[0x0][0x418] ;  /* 0x0001060000047ab9 */ /* 0x000fcc0000000a00 */
[----:B------:R-:W5:Y:S04]  /*c4f0*/  @P0 LDG.E R8, desc[UR40][R4.64] ;  /* 0x0000002804080981 */ /* 0x000f68000c1e1900 */
[----:B--2---:R0:W-:Y:S02]  /*c500*/  STL [R1+0x34], R6 ;  /* 0x0000340601007387 */ /* 0x0041e40000100800 */
[----:B0-----:R-:W-:-:S04]  /*c510*/  @P2 IADD3 R6, P3, R16, UR6, RZ ;  /* 0x0000000610062c10 */ /* 0x001fc8000ff7e0ff */
[----:B------:R-:W-:-:S05]  /*c520*/  @P2 IADD3.X R7, R9, UR7, RZ, P3, !PT ;  /* 0x0000000709072c10 */ /* 0x000fca0009ffe4ff */
[----:B------:R0:W2:Y:S01]  /*c530*/  @P2 LDG.E R11, desc[UR40][R6.64] ;  /* 0x00000028060b2981 */ /* 0x0000a2000c1e1900 */
[----:B------:R-:W-:-:S03]  /*c540*/  UISETP.NE.U32.AND UP0, UPT, UR4, URZ, UPT ;  /* 0x0000003f0400728c */ /* 0x000fc6000bf05070 */
[----:B------:R-:W-:Y:S01]  /*c550*/  ULDC UR4, c[0x0][0x424] ;  /* 0x0001090000047ab9 */ /* 0x000fe20000000800 */
[----:B------:R-:W-:-:S03]  /*c560*/  UISETP.NE.AND.EX UP0, UPT, UR5, URZ, UPT, UP0 ;  /* 0x0000003f0500728c */ /* 0x000fc6000bf05300 */
[----:B------:R-:W-:Y:S01]  /*c570*/  ULDC UR5, c[0x0][0x2f0] ;  /* 0x0000bc0000057ab9 */ /* 0x000fe20000000800 */
[----:B------:R-:W-:-:S04]  /*c580*/  USEL UR4, UR4, 0x1, UP0 ;  /* 0x0000000104047887 */ /* 0x000fc80008000000 */
[----:B------:R-:W-:-:S06]  /*c590*/  UIMAD UR4, UR4, UR5, URZ ;  /* 0x00000005040472a4 */ /* 0x000fcc000f8e023f */
[----:B0-----:R-:W-:Y:S01]  /*c5a0*/  IMAD.U32 R6, RZ, RZ, UR4 ;  /* 0x00000004ff067e24 */ /* 0x001fe2000f8e00ff */
[----:B--2---:R0:W-:Y:S01]  /*c5b0*/  STL [R1+0x44], R11 ;  /* 0x0000440b01007387 */ /* 0x0041e20000100800 */
[----:B------:R-:W-:Y:S05]  /*c5c0*/  @P2 BRA `(.L_x_413) ;  /* 0x0000000000142947 */ /* 0x000fea0003800000 */
[----:B------:R-:W-:Y:S05]  /*c5d0*/  @!P1 BRA `(.L_x_413) ;  /* 0x0000000000109947 */ /* 0x000fea0003800000 */
[----:B------:R-:W2:Y:S04]  /*c5e0*/  LDG.E R7, desc[UR40][R2.64] ;  /* 0x0000002802077981 */ /* 0x000ea8000c1e1900 */
[----:B------:R-:W2:Y:S02]  /*c5f0*/  LDG.E R2, desc[UR40][R2.64+0x4] ;  /* 0x0000042802027981 */ /* 0x000ea4000c1e1900 */
[----:B--2---:R-:W-:-:S05]  /*c600*/  IMAD.IADD R2, R2, 0x1, -R7 ;  /* 0x0000000102027824 */ /* 0x004fca00078e0a07 */
[----:B------:R1:W-:Y:S02]  /*c610*/  STL [R1+0x44], R2 ;  /* 0x0000440201007387 */ /* 0x0003e40000100800 */
.L_x_413:
[----:B------:R-:W1:Y:S01]  /*c620*/  LDL.LU R7, [R1+0x8] ;  /* 0x0000080001077983 */ /* 0x000e620000300800 */
[----:B------:R-:W-:Y:S02]  /*c630*/  ULDC.64 UR4, c[0x0][0xa20] ;  /* 0x0002880000047ab9 */ /* 0x000fe40000000a00 */
[----:B------:R-:W-:-:S04]  /*c640*/  ISETP.NE.U32.AND P1, PT, RZ, UR4, PT ;  /* 0x00000004ff007c0c */ /* 0x000fc8000bf25070 */
[----:B------:R-:W-:Y:S02]  /*c650*/  ISETP.NE.AND.EX P1, PT, RZ, UR5, PT, P1 ;  /* 0x00000005ff007c0c */ /* 0x000fe4000bf25310 */
[C---:B-1----:R-:W-:Y:S02]  /*c660*/  LOP3.LUT R2, R7.reuse, 0xff000000, RZ, 0xc0, !PT ;  /* 0xff00000007027812 */ /* 0x042fe400078ec0ff */
[C---:B------:R-:W-:Y:S02]  /*c670*/  LOP3.LUT R3, R7.reuse, 0xff0000, RZ, 0xc0, !PT ;  /* 0x00ff000007037812 */ /* 0x040fe400078ec0ff */
[----:B------:R-:W-:Y:S02]  /*c680*/  SHF.R.U32.HI R2, RZ, 0x8, R2 ;  /* 0x00000008ff027819 */ /* 0x000fe40000011602 */
[----:B------:R-:W-:Y:S01]  /*c690*/  LOP3.LUT R17, R7, 0xffff, RZ, 0xc0, !PT ;  /* 0x0000ffff07117812 */ /* 0x000fe200078ec0ff */
[----:B-----5:R-:W-:Y:S01]  /*c6a0*/  IMAD.IADD R7, R8, 0x1, R0 ;  /* 0x0000000108077824 */ /* 0x020fe200078e0200 */
[----:B------:R-:W-:Y:S01]  /*c6b0*/  LEA.HI R2, R3, R2, RZ, 0x10 ;  /* 0x0000000203027211 */ /* 0x000fe200078f80ff */
[----:B------:R-:W-:-:S05]  /*c6c0*/  IMAD.MOV.U32 R3, RZ, RZ, R10 ;  /* 0x000000ffff037224 */ /* 0x000fca00078e000a */
[----:B------:R1:W-:Y:S04]  /*c6d0*/  STL [R1+0x8], R3 ;  /* 0x0000080301007387 */ /* 0x0003e80000100800 */
[----:B------:R1:W-:Y:S01]  /*c6e0*/  STL [R1+0x1c], R7 ;  /* 0x00001c0701007387 */ /* 0x0003e20000100800 */
[----:B------:R-:W-:Y:S05]  /*c6f0*/  @!P1 BRA `(.L_x_414) ;  /* 0x0000000000109947 */ /* 0x000fea0003800000 */
[----:B------:R-:W-:-:S04]  /*c700*/  IADD3 R6, P0, R16, UR4, RZ ;  /* 0x0000000410067c10 */ /* 0x000fc8000ff1e0ff */
[----:B-1----:R-:W-:-:S05]  /*c710*/  IADD3.X R7, R9, UR5, RZ, P0, !PT ;  /* 0x0000000509077c10 */ /* 0x002fca00087fe4ff */
[----:B------:R1:W5:Y:S01]  /*c720*/  LDG.E R6, desc[UR40][R6.64] ;  /* 0x0000002806067981 */ /* 0x000362000c1e1900 */
[----:B------:R-:W-:Y:S05]  /*c730*/  BRA `(.L_x_415) ;  /* 0x0000000000107947 */ /* 0x000fea0003800000 */
.L_x_414:
[----:B------:R-:W-:Y:S05]  /*c740*/  @!P0 BRA `(.L_x_415) ;  /* 0x00000000000c8947 */ /* 0x000fea0003800000 */
[----:B------:R-:W2:Y:S04]  /*c750*/  LDG.E R6, desc[UR40][R4.64] ;  /* 0x0000002804067981 */ /* 0x000ea8000c1e1900 */
[----:B------:R-:W2:Y:S02]  /*c760*/  LDG.E R4, desc[UR40][R4.64+0x4] ;  /* 0x0000042804047981 */ /* 0x000ea4000c1e1900 */
[----:B--2---:R-:W-:-:S07]  /*c770*/  IMAD.IADD R6, R4, 0x1, -R6 ;  /* 0x0000000104067824 */ /* 0x004fce00078e0a06 */
.L_x_415:
[----:B-----5:R-:W-:Y:S01]  /*c780*/  IMAD.IADD R6, R6, 0x1, -R0 ;  /* 0x0000000106067824 */ /* 0x020fe200078e0a00 */
[----:B------:R-:W-:Y:S01]  /*c790*/  LOP3.LUT R9, R2, 0xff, RZ, 0xc0, !PT ;  /* 0x000000ff02097812 */ /* 0x000fe200078ec0ff */
[----:B------:R-:W-:Y:S01]  /*c7a0*/  IMAD.MOV.U32 R4, RZ, RZ, RZ ;  /* 0x000000ffff047224 */ /* 0x000fe200078e00ff */
[----:B------:R-:W-:Y:S01]  /*c7b0*/  BSSY B0, `(.L_x_416) ;  /* 0x000002a000007945 */ /* 0x000fe20003800000 */
[C---:B------:R-:W-:Y:S01]  /*c7c0*/  VIADD R0, R6.reuse, 0x5f ;  /* 0x0000005f06007836 */ /* 0x040fe20000000000 */
[----:B------:R-:W-:Y:S01]  /*c7d0*/  ISETP.GE.AND P0, PT, R6, 0x1, PT ;  /* 0x000000010600780c */ /* 0x000fe20003f06270 */
[----:B------:R-:W-:Y:S01]  /*c7e0*/  IMAD.MOV.U32 R10, RZ, RZ, R4 ;  /* 0x000000ffff0a7224 */ /* 0x000fe200078e0004 */
[----:B------:R2:W-:Y:S01]  /*c7f0*/  STL [R1+0x38], R4 ;  /* 0x0000380401007387 */ /* 0x0005e20000100800 */
[----:B------:R-:W-:-:S05]  /*c800*/  IMAD.HI R0, R0, 0x2aaaaaab, RZ ;  /* 0x2aaaaaab00007827 */ /* 0x000fca00078e02ff */
[----:B-1----:R-:W-:-:S04]  /*c810*/  SHF.R.U32.HI R3, RZ, 0x1f, R0 ;  /* 0x0000001fff037819 */ /* 0x002fc80000011600 */
[----:B------:R-:W-:-:S05]  /*c820*/  LEA.HI.SX32 R8, R0, R3, 0x1c ;  /* 0x0000000300087211 */ /* 0x000fca00078fe2ff */
[----:B------:R2:W-:Y:S04]  /*c830*/  STL [R1+0x40], R8 ;  /* 0x0000400801007387 */ /* 0x0005e80000100800 */
[----:B------:R2:W-:Y:S01]  /*c840*/  STL [R1+0x58], R9 ;  /* 0x0000580901007387 */ /* 0x0005e20000100800 */
[----:B------:R-:W-:Y:S05]  /*c850*/  @!P0 BRA `(.L_x_417) ;  /* 0x00000000007c8947 */ /* 0x000fea0003800000 */
[----:B------:R-:W-:-:S04]  /*c860*/  SHF.R.U32.HI R0, RZ, 0x10, R2 ;  /* 0x00000010ff007819 */ /* 0x000fc80000011602 */
[----:B------:R-:W-:-:S13]  /*c870*/  ISETP.NE.AND P0, PT, R0, RZ, PT ;  /* 0x000000ff0000720c */ /* 0x000fda0003f05270 */
[----:B------:R-:W2:Y:S02]  /*c880*/  @!P0 LDC R0, c[0x0][0x9f0] ;  /* 0x00027c00ff008b82 */ /* 0x000ea40000000800 */
[----:B--2---:R-:W-:-:S04]  /*c890*/  IABS R4, R0 ;  /* 0x0000000000047213 */ /* 0x004fc80000000000 */
[----:B------:R-:W1:Y:S08]  /*c8a0*/  I2F.RP R2, R4 ;  /* 0x0000000400027306 */ /* 0x000e700000209400 */
[----:B-1----:R-:W1:Y:S02]  /*c8b0*/  MUFU.RCP R2, R2 ;  /* 0x0000000200027308 */ /* 0x002e640000001000 */
[----:B-1----:R-:W-:-:S06]  /*c8c0*/  VIADD R2, R2, 0xffffffe ;  /* 0x0ffffffe02027836 */ /* 0x002fcc0000000000 */
[----:B------:R-:W1:Y:S02]  /*c8d0*/  F2I.FTZ.U32.TRUNC.NTZ R3, R2 ;  /* 0x0000000200037305 */ /* 0x000e64000021f000 */
[----:B-1----:R-:W-:-:S04]  /*c8e0*/  IMAD.MOV R2, RZ, RZ, -R3 ;  /* 0x000000ffff027224 */ /* 0x002fc800078e0a03 */
[----:B------:R-:W-:Y:S02]  /*c8f0*/  IMAD R5, R2, R4, RZ ;  /* 0x0000000402057224 */ /* 0x000fe400078e02ff */
[----:B------:R-:W-:-:S04]  /*c900*/  IMAD.MOV.U32 R2, RZ, RZ, RZ ;  /* 0x000000ffff027224 */ /* 0x000fc800078e00ff */
[----:B------:R-:W-:Y:S01]  /*c910*/  IMAD.HI.U32 R7, R3, R5, R2 ;  /* 0x0000000503077227 */ /* 0x000fe200078e0002 */
[----:B------:R-:W-:Y:S02]  /*c920*/  IABS R2, R0 ;  /* 0x0000000000027213 */ /* 0x000fe40000000000 */
[----:B------:R-:W-:-:S03]  /*c930*/  IADD3 R5, R0, -0x1, R8 ;  /* 0xffffffff00057810 */ /* 0x000fc60007ffe008 */
[----:B------:R-:W-:Y:S01]  /*c940*/  IMAD.MOV R2, RZ, RZ, -R2 ;  /* 0x000000ffff027224 */ /* 0x000fe200078e0a02 */
[----:B------:R-:W-:Y:S02]  /*c950*/  IABS R3, R5 ;  /* 0x0000000500037213 */ /* 0x000fe40000000000 */
[----:B------:R-:W-:Y:S01]  /*c960*/  LOP3.LUT R5, R5, R0, RZ, 0x3c, !PT ;  /* 0x0000000005057212 */ /* 0x000fe200078e3cff */
[----:B------:R-:W-:Y:S02]  /*c970*/  IMAD.MOV.U32 R6, RZ, RZ, R2 ;  /* 0x000000ffff067224 */ /* 0x000fe400078e0002 */
[----:B------:R-:W-:Y:S01]  /*c980*/  IMAD.HI.U32 R2, R7, R3, RZ ;  /* 0x0000000307027227 */ /* 0x000fe200078e00ff */
[----:B------:R-:W-:-:S03]  /*c990*/  ISETP.GE.AND P2, PT, R5, RZ, PT ;  /* 0x000000ff0500720c */ /* 0x000fc60003f46270 */
[----:B------:R-:W-:-:S05]  /*c9a0*/  IMAD R3, R2, R6, R3 ;  /* 0x0000000602037224 */ /* 0x000fca00078e0203 */
[----:B------:R-:W-:-:S13]  /*c9b0*/  ISETP.GT.U32.AND P1, PT, R4, R3, PT ;  /* 0x000000030400720c */ /* 0x000fda0003f24070 */
[----:B------:R-:W-:Y:S02]  /*c9c0*/  @!P1 IMAD.IADD R3, R3, 0x1, -R4 ;  /* 0x0000000103039824 */ /* 0x000fe400078e0a04 */
[----:B------:R-:W-:Y:S01]  /*c9d0*/  @!P1 VIADD R2, R2, 0x1 ;  /* 0x0000000102029836 */ /* 0x000fe20000000000 */
[----:B------:R-:W-:Y:S02]  /*c9e0*/  ISETP.NE.AND P1, PT, R0, RZ, PT ;  /* 0x000000ff0000720c */ /* 0x000fe40003f25270 */
[----:B------:R-:W-:-:S13]  /*c9f0*/  ISETP.GE.U32.AND P0, PT, R3, R4, PT ;  /* 0x000000040300720c */ /* 0x000fda0003f06070 */
[----:B------:R-:W-:-:S04]  /*ca00*/  @P0 VIADD R2, R2, 0x1 ;  /* 0x0000000102020836 */ /* 0x000fc80000000000 */
[----:B------:R-:W-:Y:S01]  /*ca10*/  @!P2 IMAD.MOV R2, RZ, RZ, -R2 ;  /* 0x000000ffff02a224 */ /* 0x000fe200078e0a02 */
[----:B------:R-:W-:-:S05]  /*ca20*/  @!P1 LOP3.LUT R2, RZ, R0, RZ, 0x33, !PT ;  /* 0x00000000ff029212 */ /* 0x000fca00078e33ff */
[----:B------:R-:W-:-:S05]  /*ca30*/  IMAD.MOV.U32 R10, RZ, RZ, R2 ;  /* 0x000000ffff0a7224 */ /* 0x000fca00078e0002 */
[----:B------:R1:W-:Y:S02]  /*ca40*/  STL [R1+0x38], R10 ;  /* 0x0000380a01007387 */ /* 0x0003e40000100800 */
.L_x_417:
[----:B------:R-:W-:Y:S05]  /*ca50*/  BSYNC B0 ;  /* 0x0000000000007941 */ /* 0x000fea0003800000 */
.L_x_416:
[----:B------:R-:W-:Y:S01]  /*ca60*/  IMAD.MOV.U32 R0, RZ, RZ, R10 ;  /* 0x000000ffff007224 */ /* 0x000fe200078e000a */
[----:B------:R-:W-:Y:S03]  /*ca70*/  BSSY B7, `(.L_x_418) ;  /* 0x00003e2000077945 */ /* 0x000fe60003800000 */
[----:B------:R-:W-:-:S05]  /*ca80*/  IMAD R2, R9, R0, RZ ;  /* 0x0000000009027224 */ /* 0x000fca00078e02ff */
[----:B------:R-:W-:Y:S01]  /*ca90*/  VIADDMNMX R0, R2, R0, R8, PT ;  /* 0x0000000002007246 */ /* 0x000fe20003800108 */
[----:B------:R3:W-:Y:S03]  /*caa0*/  STL [R1+0x20], R2 ;  /* 0x0000200201007387 */ /* 0x0007e60000100800 */
[----:B------:R-:W-:Y:S01]  /*cab0*/  ISETP.GT.AND P0, PT, R0, R2, PT ;  /* 0x000000020000720c */ /* 0x000fe20003f04270 */
[----:B------:R3:W-:-:S12]  /*cac0*/  STL [R1+0x30], R0 ;  /* 0x0000300001007387 */ /* 0x0007d80000100800 */
[----:B---3--:R-:W-:Y:S05]  /*cad0*/  @P0 BRA `(.L_x_419) ;  /* 0x0000000000480947 */ /* 0x008fea0003800000 */
[----:B------:R-:W3:Y:S02]  /*cae0*/  S2R R0, SR_TID.X ;  /* 0x0000000000007919 */ /* 0x000ee40000002100 */
[----:B---3--:R-:W-:-:S04]  /*caf0*/  LOP3.LUT R0, R0, 0x7f, RZ, 0xc0, !PT ;  /* 0x0000007f00007812 */ /* 0x008fc800078ec0ff */
[----:B------:R-:W-:-:S13]  /*cb00*/  ISETP.NE.AND P0, PT, R0, RZ, PT ;  /* 0x000000ff0000720c */ /* 0x000fda0003f05270 */
[----:B------:R-:W-:Y:S05]  /*cb10*/  @P0 BRA `(.L_x_420) ;  /* 0x0000003c005c0947 */ /* 0x000fea0003800000 */
[----:B------:R-:W3:Y:S01]  /*cb20*/  S2R R5, SR_LANEID ;  /* 0x0000000000057919 */ /* 0x000ee20000000000 */
[----:B------:R-:W-:Y:S01]  /*cb30*/  VOTEU.ANY UR4, UPT, PT ;  /* 0x0000000000047886 */ /* 0x000fe200038e0100 */
[----:B------:R-:W4:Y:S01]  /*cb40*/  LDC.64 R2, c[0x0][0xc60] ;  /* 0x00031800ff027b82 */ /* 0x000f220000000a00 */
[----:B------:R-:W3:Y:S02]  /*cb50*/  FLO.U32 R0, UR4 ;  /* 0x0000000400007d00 */ /* 0x000ee400080e0000 */
[----:B---3--:R-:W-:-:S06]  /*cb60*/  ISETP.EQ.U32.AND P0, PT, R0, R5, PT ;  /* 0x000000050000720c */ /* 0x008fcc0003f02070 */
[----:B------:R-:W4:Y:S07]  /*cb70*/  POPC R5, UR4 ;  /* 0x0000000400057d09 */ /* 0x000f2e0008000000 */
[----:B----4-:R-:W3:Y:S01]  /*cb80*/  @P0 ATOMG.E.ADD.STRONG.GPU PT, R3, desc[UR40][R2.64], R5 ;  /* 0x00000005020309a8 */ /* 0x010ee200081ee1e8 */
[----:B--2---:R-:W2:Y:S02]  /*cb90*/  S2R R4, SR_LTMASK ;  /* 0x0000000000047919 */ /* 0x004ea40000003900 */
[----:B--2---:R-:W-:-:S04]  /*cba0*/  LOP3.LUT R4, R4, UR4, RZ, 0xc0, !PT ;  /* 0x0000000404047c12 */ /* 0x004fc8000f8ec0ff */
[----:B------:R-:W2:Y:S01]  /*cbb0*/  POPC R7, R4 ;  /* 0x0000000400077309 */ /* 0x000ea20000000000 */
[----:B---3--:R-:W2:Y:S02]  /*cbc0*/  SHFL.IDX PT, R0, R3, R0, 0x1f ;  /* 0x00001f0003007589 */ /* 0x008ea400000e0000 */
[----:B--2---:R-:W-:-:S05]  /*cbd0*/  IADD3 R0, R0, UR37, R7 ;  /* 0x0000002500007c10 */ /* 0x004fca000fffe007 */
[----:B------:R4:W-:Y:S01]  /*cbe0*/  STL [R1], R0 ;  /* 0x0000000001007387 */ /* 0x0009e20000100800 */
[----:B------:R-:W-:Y:S05]  /*cbf0*/  BRA `(.L_x_420) ;  /* 0x0000003c00247947 */ /* 0x000fea0003800000 */
.L_x_419:
[----:B------:R-:W-:Y:S01]  /*cc00*/  VIADD R0, R18, 0x1c400 ;  /* 0x0001c40012007836 */ /* 0x000fe20000000000 */
[----:B------:R-:W-:Y:S04]  /*cc10*/  BSSY B6, `(.L_x_421) ;  /* 0x0000013000067945 */ /* 0x000fe80003800000 */
[----:B------:R-:W-:-:S13]  /*cc20*/  LOP3.LUT P0, RZ, R0, 0x3ff, RZ, 0xc0, !PT ;  /* 0x000003ff00ff7812 */ /* 0x000fda000780c0ff */
[----:B------:R-:W-:Y:S05]  /*cc30*/  @!P0 BRA `(.L_x_422) ;  /* 0x0000000000408947 */ /* 0x000fea0003800000 */
[----:B------:R-:W-:Y:S01]  /*cc40*/  MOV R2, 0x0 ;  /* 0x0000000000027802 */ /* 0x000fe20000000f00 */
[----:B------:R-:W-:Y:S01]  /*cc50*/  ULDC.64 UR6, c[0x4][0x98] ;  /* 0x0100260000067ab9 */ /* 0x000fe20000000a00 */
[----:B------:R-:W-:Y:S01]  /*cc60*/  ULDC.64 UR8, c[0x4][0xa0] ;  /* 0x0100280000087ab9 */ /* 0x000fe20000000a00 */
[----:B------:R-:W-:Y:S01]  /*cc70*/  ULDC.64 UR4, c[0x4][0x8] ;  /* 0x0100020000047ab9 */ /* 0x000fe20000000a00 */
[----:B--2---:R-:W-:Y:S02]  /*cc80*/  IMAD.U32 R4, RZ, RZ, UR6 ;  /* 0x00000006ff047e24 */ /* 0x004fe4000f8e00ff */
[----:B------:R-:W2:Y:S01]  /*cc90*/  LDC.64 R2, c[0x4][R2] ;  /* 0x0100000002027b82 */ /* 0x000ea20000000a00 */
[----:B------:R-:W-:Y:S02]  /*cca0*/  IMAD.U32 R5, RZ, RZ, UR7 ;  /* 0x00000007ff057e24 */ /* 0x000fe4000f8e00ff */
[----:B------:R-:W-:Y:S02]  /*ccb0*/  IMAD.U32 R6, RZ, RZ, UR8 ;  /* 0x00000008ff067e24 */ /* 0x000fe4000f8e00ff */
[----:B------:R-:W-:-:S02]  /*ccc0*/  IMAD.U32 R7, RZ, RZ, UR9 ;  /* 0x00000009ff077e24 */ /* 0x000fc4000f8e00ff */
[----:B-1----:R-:W-:Y:S02]  /*ccd0*/  IMAD.U32 R10, RZ, RZ, UR4 ;  /* 0x00000004ff0a7e24 */ /* 0x002fe4000f8e00ff */
[----:B0-----:R-:W-:Y:S02]  /*cce0*/  IMAD.U32 R11, RZ, RZ, UR5 ;  /* 0x00000005ff0b7e24 */ /* 0x001fe4000f8e00ff */
[----:B------:R-:W-:Y:S02]  /*ccf0*/  IMAD.MOV.U32 R8, RZ, RZ, 0x70 ;  /* 0x00000070ff087424 */ /* 0x000fe400078e00ff */
[----:B------:R-:W-:Y:S02]  /*cd00*/  IMAD.MOV.U32 R12, RZ, RZ, 0x1 ;  /* 0x00000001ff0c7424 */ /* 0x000fe400078e00ff */
[----:B------:R-:W-:-:S07]  /*cd10*/  IMAD.MOV.U32 R13, RZ, RZ, RZ ;  /* 0x000000ffff0d7224 */ /* 0x000fce00078e00ff */
[----:B------:R-:W-:-:S07]  /*cd20*/  LEPC R20, `(.L_x_422) ;  /* 0x000000001014794e */ /* 0x000fce0000000000 */
[----:B--2---:R-:W-:Y:S05]  /*cd30*/  CALL.ABS.NOINC R2 ;  /* 0x0000000002007343 */ /* 0x004fea0003c00000 */
.L_x_422:
[----:B------:R-:W-:Y:S05]  /*cd40*/  BSYNC B6 ;  /* 0x0000000000067941 */ /* 0x000fea0003800000 */
.L_x_421:
        /* <DEDUP_REMOVED lines=8> */
[----:B------:R3:W4:Y:S01]  /*cdd0*/  LDC.64 R2, c[0x4][R0] ;  /* 0x0100000000027b82 */ /* 0x0007220000000a00 */
[----:B--2---:R-:W-:Y:S02]  /*cde0*/  IMAD.U32 R4, RZ, RZ, UR6 ;  /* 0x00000006ff047e24 */ /* 0x004fe4000f8e00ff */
[----:B------:R-:W-:Y:S02]  /*cdf0*/  IMAD.U32 R5, RZ, RZ, UR7 ;  /* 0x00000007ff057e24 */ /* 0x000fe4000f8e00ff */
[----:B------:R-:W-:Y:S02]  /*ce00*/  IMAD.U32 R6, RZ, RZ, UR8 ;  /* 0x00000008ff067e24 */ /* 0x000fe4000f8e00ff */
[----:B------:R-:W-:-:S02]  /*ce10*/  IMAD.U32 R7, RZ, RZ, UR9 ;  /* 0x00000009ff077e24 */ /* 0x000fc4000f8e00ff */
[----:B-1----:R-:W-:Y:S02]  /*ce20*/  IMAD.U32 R10, RZ, RZ, UR4 ;  /* 0x00000004ff0a7e24 */ /* 0x002fe4000f8e00ff */
[----:B0-----:R-:W-:Y:S02]  /*ce30*/  IMAD.U32 R11, RZ, RZ, UR5 ;  /* 0x00000005ff0b7e24 */ /* 0x001fe4000f8e00ff */
[----:B------:R-:W-:Y:S02]  /*ce40*/  IMAD.MOV.U32 R8, RZ, RZ, 0x70 ;  /* 0x00000070ff087424 */ /* 0x000fe400078e00ff */
[----:B------:R-:W-:Y:S02]  /*ce50*/  IMAD.MOV.U32 R12, RZ, RZ, 0x1 ;  /* 0x00000001ff0c7424 */ /* 0x000fe400078e00ff */
[----:B---3--:R-:W-:-:S07]  /*ce60*/  IMAD.MOV.U32 R13, RZ, RZ, RZ ;  /* 0x000000ffff0d7224 */ /* 0x008fce00078e00ff */
[----:B------:R-:W-:-:S07]  /*ce70*/  LEPC R20, `(.L_x_425) ;  /* 0x000000001014794e */ /* 0x000fce0000000000 */
[----:B----4-:R-:W-:Y:S05]  /*ce80*/  CALL.ABS.NOINC R2 ;  /* 0x0000000002007343 */ /* 0x010fea0003c00000 */
.L_x_425:
[----:B------:R-:W-:Y:S01]  /*ce90*/  MOV R2, 0x0 ;  /* 0x0000000000027802 */ /* 0x000fe20000000f00 */
[----:B------:R-:W-:Y:S01]  /*cea0*/  ULDC.64 UR6, c[0x4][0x98] ;  /* 0x0100260000067ab9 */ /* 0x000fe20000000a00 */
[----:B------:R-:W-:Y:S01]  /*ceb0*/  ULDC.64 UR8, c[0x4][0xa0] ;  /* 0x0100280000087ab9 */ /* 0x000fe20000000a00 */
[----:B------:R-:W-:Y:S01]  /*cec0*/  ULDC.64 UR4, c[0x4][0x18] ;  /* 0x0100060000047ab9 */ /* 0x000fe20000000a00 */
[----:B------:R-:W-:Y:S02]  /*ced0*/  IMAD.U32 R4, RZ, RZ, UR6 ;  /* 0x00000006ff047e24 */ /* 0x000fe4000f8e00ff */
[----:B------:R-:W0:Y:S01]  /*cee0*/  LDC.64 R2, c[0x4][R2] ;  /* 0x0100000002027b82 */ /* 0x000e220000000a00 */
[----:B------:R-:W-:Y:S02]  /*cef0*/  IMAD.U32 R5, RZ, RZ, UR7 ;  /* 0x00000007ff057e24 */ /* 0x000fe4000f8e00ff */
[----:B------:R-:W-:Y:S02]  /*cf00*/  IMAD.U32 R6, RZ, RZ, UR8 ;  /* 0x00000008ff067e24 */ /* 0x000fe4000f8e00ff */
[----:B------:R-:W-:-:S02]  /*cf10*/  IMAD.U32 R7, RZ, RZ, UR9 ;  /* 0x00000009ff077e24 */ /* 0x000fc4000f8e00ff */
[----:B------:R-:W-:Y:S02]  /*cf20*/  IMAD.U32 R10, RZ, RZ, UR4 ;  /* 0x00000004ff0a7e24 */ /* 0x000fe4000f8e00ff */
[----:B------:R-:W-:Y:S02]  /*cf30*/  IMAD.U32 R11, RZ, RZ, UR5 ;  /* 0x00000005ff0b7e24 */ /* 0x000fe4000f8e00ff */
[----:B------:R-:W-:Y:S02]  /*cf40*/  IMAD.MOV.U32 R8, RZ, RZ, 0x70 ;  /* 0x00000070ff087424 */ /* 0x000fe400078e00ff */
[----:B------:R-:W-:Y:S02]  /*cf50*/  IMAD.MOV.U32 R12, RZ, RZ, 0x1 ;  /* 0x00000001ff0c7424 */ /* 0x000fe400078e00ff */
[----:B------:R-:W-:-:S07]  /*cf60*/  IMAD.MOV.U32 R13, RZ, RZ, RZ ;  /* 0x000000ffff0d7224 */ /* 0x000fce00078e00ff */
[----:B------:R-:W-:-:S07]  /*cf70*/  LEPC R20, `(.L_x_424) ;  /* 0x000000001014794e */ /* 0x000fce0000000000 */
[----:B0-----:R-:W-:Y:S05]  /*cf80*/  CALL.ABS.NOINC R2 ;  /* 0x0000000002007343 */ /* 0x001fea0003c00000 */
.L_x_424:
[----:B------:R-:W-:Y:S05]  /*cf90*/  BSYNC B6 ;  /* 0x0000000000067941 */ /* 0x000fea0003800000 */
.L_x_423:
[----:B--2---:R-:W2:Y:S01]  /*cfa0*/  LDL.LU R4, [R1+0x14] ;  /* 0x0000140001047983 */ /* 0x004ea20000300800 */
[----:B------:R-:W-:-:S03]  /*cfb0*/  ULDC.64 UR4, c[0x0][0x9f8] ;  /* 0x00027e0000047ab9 */ /* 0x000fc60000000a00 */
[----:B------:R-:W3:Y:S01]  /*cfc0*/  LDL R7, [R1+0x8] ;  /* 0x0000080001077983 */ /* 0x000ee20000100800 */
[----:B------:R-:W-:-:S03]  /*cfd0*/  ISETP.NE.U32.AND P0, PT, RZ, UR4, PT ;  /* 0x00000004ff007c0c */ /* 0x000fc6000bf05070 */
[----:B------:R-:W4:Y:S01]  /*cfe0*/  LDL R0, [R1+0x30] ;  /* 0x0000300001007983 */ /* 0x000f220000100800 */
[----:B------:R-:W-:-:S13]  /*cff0*/  ISETP.NE.AND.EX P0, PT, RZ, UR5, PT, P0 ;  /* 0x00000005ff007c0c */ /* 0x000fda000bf05300 */
[----:B------:R-:W-:-:S04]  /*d000*/  @P0 IADD3 R2, P1, R16, UR4, RZ ;  /* 0x0000000410020c10 */ /* 0x000fc8000ff3e0ff */
[----:B--2---:R-:W-:Y:S01]  /*d010*/  @P0 IADD3.X R3, R4, UR5, RZ, P1, !PT ;  /* 0x0000000504030c10 */ /* 0x004fe20008ffe4ff */
[----:B------:R-:W-:-:S04]  /*d020*/  ULDC.64 UR4, c[0x0][0xa08] ;  /* 0x0002820000047ab9 */ /* 0x000fc80000000a00 */
[----:B---3--:R2:W3:Y:S02]  /*d030*/  @P0 LDG.E R7, desc[UR40][R2.64] ;  /* 0x0000002802070981 */ /* 0x0084e4000c1e1900 */
[----:B--2---:R-:W2:Y:S01]  /*d040*/  LDC.64 R2, c[0x0][0x418] ;  /* 0x00010600ff027b82 */ /* 0x004ea20000000a00 */
[----:B----4-:R-:W-:Y:S01]  /*d050*/  VIADD R0, R0, 0xffffffff ;  /* 0xffffffff00007836 */ /* 0x010fe20000000000 */
[----:B---3--:R-:W-:Y:S01]  /*d060*/  SHF.R.S32.HI R8, RZ, 0x1f, R7 ;  /* 0x0000001fff087819 */ /* 0x008fe20000011407 */
[----:B------:R3:W-:Y:S04]  /*d070*/  @P0 STL [R1+0x8], R7 ;  /* 0x0000080701000387 */ /* 0x0007e80000100800 */
[----:B------:R3:W-:Y:S01]  /*d080*/  STL [R1+0x14], R8 ;  /* 0x0000140801007387 */ /* 0x0007e20000100800 */
[----:B--2---:R-:W-:Y:S01]  /*d090*/  LOP3.LUT P0, RZ, R2, UR4, RZ, 0xfc, !PT ;  /* 0x0000000402ff7c12 */ /* 0x004fe2000f80fcff */
[----:B------:R-:W-:-:S03]  /*d0a0*/  UMOV UR4, 0xffffffff ;  /* 0xffffffff00047882 */ /* 0x000fc60000000000 */
[----:B------:R-:W-:-:S04]  /*d0b0*/  LOP3.LUT P0, RZ, R3, UR5, RZ, 0xfc, P0 ;  /* 0x0000000503ff7c12 */ /* 0x000fc8000800fcff */
[----:B------:R-:W-:Y:S01]  /*d0c0*/  SEL R16, R7, RZ, !P0 ;  /* 0x000000ff07107207 */ /* 0x000fe20004000000 */
[----:B---3--:R-:W-:Y:S08]  /*d0d0*/  BRA.DIV UR4, `(.L_x_426) ;  /* 0x0000004a04b07947 */ /* 0x008ff0000b800000 */
[----:B------:R-:W2:Y:S02]  /*d0e0*/  S2R R4, SR_TID.X ;  /* 0x0000000000047919 */ /* 0x000ea40000002100 */
[----:B--2---:R-:W-:-:S04]  /*d0f0*/  SHF.R.U32.HI R4, RZ, 0x5, R4 ;  /* 0x00000005ff047819 */ /* 0x004fc80000011604 */
[----:B------:R-:W-:-:S05]  /*d100*/  LOP3.LUT R4, R4, 0x3, RZ, 0xc0, !PT ;  /* 0x0000000304047812 */ /* 0x000fca00078ec0ff */
[----:B------:R2:W3:Y:S02]  /*d110*/  SHFL.IDX PT, R14, R4, RZ, 0x1f ;  /* 0x00001fff040e7589 */ /* 0x0004e400000e0000 */
.L_x_530:
[----:B------:R-:W-:Y:S01]  /*d120*/  PLOP3.LUT P1, PT, PT, PT, PT, 0x8, 0x0 ;  /* 0x000000000000781c */ /* 0x000fe20003f2e170 */
[----:B------:R4:W-:Y:S01]  /*d130*/  STL [R1+0x2c], R0 ;  /* 0x00002c0001007387 */ /* 0x0009e20000100800 */
[----:B---3--:R-:W-:Y:S02]  /*d140*/  ISETP.NE.AND P0, PT, R14, RZ, PT ;  /* 0x000000ff0e00720c */ /* 0x008fe40003f05270 */
[----:B--2---:R-:W-:-:S05]  /*d150*/  P2R R4, PR, RZ, 0x2 ;  /* 0x00000002ff047803 */ /* 0x004fca0000000000 */
[----:B------:R4:W-:Y:S06]  /*d160*/  STL [R1+0x18], R4 ;  /* 0x0000180401007387 */ /* 0x0009ec0000100800 */
[----:B------:R-:W-:Y:S05]  /*d170*/  @P0 BRA `(.L_x_427) ;  /* 0x0000000400040947 */ /* 0x000fea0003800000 */
[----:B------:R-:W-:-:S03]  /*d180*/  UMOV UR4, 0xffffffff ;  /* 0xffffffff00047882 */ /* 0x000fc60000000000 */
[----:B------:R-:W-:Y:S05]  /*d190*/  BRA.DIV UR4, `(.L_x_428) ;  /* 0x0000004a04b47947 */ /* 0x000fea000b800000 */
[----:B------:R-:W-:-:S13]  /*d1a0*/  ELECT P6, URZ, PT ;  /* 0x00000000003f782f */ /* 0x000fda00038c0000 */
.L_x_533:
[----:B------:R-:W-:Y:S05]  /*d1b0*/  @!P6 BRA `(.L_x_427) ;  /* 0x0000000000f4e947 */ /* 0x000fea0003800000 */
[----:B------:R-:W-:-:S04]  /*d1c0*/  ISETP.NE.U32.AND P0, PT, R2, RZ, PT ;  /* 0x000000ff0200720c */ /* 0x000fc80003f05070 */
[----:B------:R-:W-:-:S13]  /*d1d0*/  ISETP.NE.AND.EX P0, PT, R3, RZ, PT, P0 ;  /* 0x000000ff0300720c */ /* 0x000fda0003f05300 */
[----:B------:R-:W-:Y:S05]  /*d1e0*/  @!P0 BRA `(.L_x_429) ;  /* 0x0000000000508947 */ /* 0x000fea0003800000 */
[----:B------:R-:W2:Y:S01]  /*d1f0*/  LDC R6, c[0x0][0x43c] ;  /* 0x00010f00ff067b82 */ /* 0x000ea20000000800 */
[----:B------:R-:W-:Y:S01]  /*d200*/  IMAD.MOV.U32 R9, RZ, RZ, R0 ;  /* 0x000000ffff097224 */ /* 0x000fe200078e0000 */
[----:B------:R-:W-:-:S03]  /*d210*/  ULDC.64 UR4, c[0x0][0x428] ;  /* 0x00010a0000047ab9 */ /* 0x000fc60000000a00 */
[----:B----4-:R-:W-:Y:S01]  /*d220*/  IMAD.MOV.U32 R0, RZ, RZ, R9 ;  /* 0x000000ffff007224 */ /* 0x010fe200078e0009 */
[----:B--2---:R-:W-:-:S13]  /*d230*/  ISETP.NE.AND P0, PT, R6, 0x1, PT ;  /* 0x000000010600780c */ /* 0x004fda0003f05270 */
[----:B------:R-:W2:Y:S02]  /*d240*/  @P0 LDC.64 R4, c[0x0][0x440] ;  /* 0x00011000ff040b82 */ /* 0x000ea40000000a00 */
[----:B--2---:R-:W-:-:S05]  /*d250*/  @P0 IMAD.HI.U32 R4, R9, R4, RZ ;  /* 0x0000000409040227 */ /* 0x004fca00078e00ff */
[----:B------:R-:W-:-:S04]  /*d260*/  @P0 SHF.R.U32.HI R0, RZ, R5, R4 ;  /* 0x00000005ff000219 */ /* 0x000fc80000011604 */
[--C-:B------:R-:W-:Y:S01]  /*d270*/  SHF.R.S32.HI R5, RZ, 0x1f, R0.reuse ;  /* 0x0000001fff057819 */ /* 0x100fe20000011400 */
[----:B------:R-:W-:-:S04]  /*d280*/  IMAD.MOV R4, RZ, RZ, -R0 ;  /* 0x000000ffff047224 */ /* 0x000fc800078e0a00 */
[----:B------:R-:W-:Y:S02]  /*d290*/  IMAD R9, R6, R4, R9 ;  /* 0x0000000406097224 */ /* 0x000fe400078e0209 */
[----:B------:R-:W-:Y:S02]  /*d2a0*/  IMAD R6, R8, UR4, RZ ;  /* 0x0000000408067c24 */ /* 0x000fe4000f8e02ff */
[----:B------:R-:W-:Y:S01]  /*d2b0*/  IMAD.MOV.U32 R4, RZ, RZ, R0 ;  /* 0x000000ffff047224 */ /* 0x000fe200078e0000 */
[----:B------:R2:W-:Y:S01]  /*d2c0*/  STL [R1+0x2c], R9 ;  /* 0x00002c0901007387 */ /* 0x0005e20000100800 */
[C---:B------:R-:W-:Y:S02]  /*d2d0*/  IMAD R0, R7.reuse, UR5, R6 ;  /* 0x0000000507007c24 */ /* 0x040fe4000f8e0206 */
[----:B------:R-:W-:-:S04]  /*d2e0*/  IMAD.WIDE.U32 R4, R7, UR4, R4 ;  /* 0x0000000407047c25 */ /* 0x000fc8000f8e0004 */
[----:B------:R-:W-:Y:S01]  /*d2f0*/  IMAD.IADD R0, R5, 0x1, R0 ;  /* 0x0000000105007824 */ /* 0x000fe200078e0200 */
[----:B------:R-:W-:-:S04]  /*d300*/  LEA R2, P0, R4, R2, 0x2 ;  /* 0x0000000204027211 */ /* 0x000fc800078010ff */
[----:B------:R-:W-:-:S05]  /*d310*/  LEA.HI.X R3, R4, R3, R0, 0x2, P0 ;  /* 0x0000000304037211 */ /* 0x000fca00000f1400 */
[----:B------:R2:W5:Y:S04]  /*d320*/  LDG.E R16, desc[UR40][R2.64] ;  /* 0x0000002802107981 */ /* 0x000568000c1e1900 */
.L_x_429:
[----:B--2---:R-:W2:Y:S01]  /*d330*/  LDL R2, [R1+0x10] ;  /* 0x0000100001027983 */ /* 0x004ea20000100800 */
[----:B----4-:R-:W-:Y:S01]  /*d340*/  IMAD R0, R19, 0x8, R18 ;  /* 0x0000000813007824 */ /* 0x010fe200078e0212 */
[----:B--2---:R-:W-:-:S04]  /*d350*/  SHF.L.U32 R2, R2, 0x1f, RZ ;  /* 0x0000001f02027819 */ /* 0x004fc800000006ff */
[----:B------:R-:W2:Y:S02]  /*d360*/  SYNCS.PHASECHK.TRANS64.TRYWAIT P0, [R0+URZ+0x22840], R2 ;  /* 0x02284002000075a7 */ /* 0x000ea4000800017f */
[----:B--2---:R-:W-:Y:S05]  /*d370*/  @!P0 BRA `(.L_x_430) ;  /* 0x00000048005c8947 */ /* 0x004fea0003800000 */
.L_x_534:
[----:B------:R-:W3:Y:S02]  /*d380*/  S2R R3, SR_TID.X ;  /* 0x0000000000037919 */ /* 0x000ee40000002100 */
[----:B---3--:R-:W-:-:S04]  /*d390*/  LOP3.LUT R3, R3, 0x7f, RZ, 0xc0, !PT ;  /* 0x0000007f03037812 */ /* 0x008fc800078ec0ff */
[----:B------:R-:W-:-:S13]  /*d3a0*/  ISETP.NE.AND P0, PT, R3, RZ, PT ;  /* 0x000000ff0300720c */ /* 0x000fda0003f05270 */
[----:B------:R-:W-:Y:S05]  /*d3b0*/  @P0 BRA `(.L_x_431) ;  /* 0x00000000001c0947 */ /* 0x000fea0003800000 */
[----:B------:R-:W3:Y:S01]  /*d3c0*/  S2R R3, SR_TID.X ;  /* 0x0000000000037919 */ /* 0x000ee20000002100 */
[----:B--2---:R-:W-:-:S04]  /*d3d0*/  IMAD.MOV.U32 R2, RZ, RZ, 0x3000 ;  /* 0x00003000ff027424 */ /* 0x004fc800078e00ff */
[----:B------:R4:W-:Y:S01]  /*d3e0*/  SYNCS.ARRIVE.TRANS64 RZ, [R0+URZ+0x22830], R2 ;  /* 0x0228300200ff79a7 */ /* 0x0009e2000800003f */
[----:B---3--:R-:W-:-:S04]  /*d3f0*/  LOP3.LUT R3, R3, 0x1f, RZ, 0xc0, !PT ;  /* 0x0000001f03037812 */ /* 0x008fc800078ec0ff */
[----:B------:R-:W-:-:S13]  /*d400*/  ISETP.NE.AND P0, PT, R3, RZ, PT ;  /* 0x000000ff0300720c */ /* 0x000fda0003f05270 */
[----:B----4-:R-:W-:Y:S05]  /*d410*/  @!P0 BRA `(.L_x_431) ;  /* 0x0000000000048947 */ /* 0x010fea0003800000 */
[----:B------:R-:W-:Y:S01]  /*d420*/  BPT.TRAP 0x1 ;  /* 0x000000040000795c */ /* 0x000fe20000300000 */
.L_x_431:
[----:B------:R-:W3:Y:S04]  /*d430*/  LDL R3, [R1+0x2c] ;  /* 0x00002c0001037983 */ /* 0x000ee80000100800 */
[----:B--2---:R-:W2:Y:S01]  /*d440*/  LDL R2, [R1+0x1c] ;  /* 0x00001c0001027983 */ /* 0x004ea20000100800 */
[----:B------:R-:W-:Y:S01]  /*d450*/  R2UR UR9, R0 ;  /* 0x00000000000972ca */ /* 0x000fe200000e0000 */
[----:B------:R-:W-:Y:S01]  /*d460*/  IMAD R0, R19, 0x3000, R18 ;  /* 0x0000300013007824 */ /* 0x000fe200078e0212 */
[----:B------:R-:W-:Y:S01]  /*d470*/  UIADD3 UR6, UP0, UR38, 0x370, URZ ;  /* 0x0000037026067890 */ /* 0x000fe2000ff1e03f */
[----:B------:R-:W-:Y:S01]  /*d480*/  R2UR UR12, R17 ;  /* 0x00000000110c72ca */ /* 0x000fe200000e0000 */
[----:B------:R-:W-:Y:S01]  /*d490*/  UMOV UR5, 0x14f00000 ;  /* 0x14f0000000057882 */ /* 0x000fe20000000000 */
[----:B-----5:R-:W-:Y:S01]  /*d4a0*/  R2UR UR13, R16 ;  /* 0x00000000100d72ca */ /* 0x020fe200000e0000 */
[----:B------:R-:W-:Y:S01]  /*d4b0*/  UIADD3.X UR7, URZ, UR39, URZ, UP0, !UPT ;  /* 0x000000273f077290 */ /* 0x000fe200087fe43f */
[----:B------:R-:W-:Y:S01]  /*d4c0*/  R2UR UR8, R0 ;  /* 0x00000000000872ca */ /* 0x000fe200000e0000 */
[----:B------:R-:W-:Y:S01]  /*d4d0*/  UMOV UR10, URZ ;  /* 0x0000003f000a7c82 */ /* 0x000fe20008000000 */
[----:B------:R-:W-:-:S04]  /*d4e0*/  PLOP3.LUT P0, PT, PT, PT, PT, 0x80, 0x0 ;  /* 0x000000000000781c */ /* 0x000fc80003f0f070 */
[----:B------:R-:W-:Y:S01]  /*d4f0*/  UIADD3 UR9, UR9, 0x22830, URZ ;  /* 0x0002283009097890 */ /* 0x000fe2000fffe03f */
[----:B------:R-:W-:-:S05]  /*d500*/  P2R R0, PR, RZ, 0x1 ;  /* 0x00000001ff007803 */ /* 0x000fca0000000000 */
[----:B------:R4:W-:Y:S01]  /*d510*/  STL [R1+0x18], R0 ;  /* 0x0000180001007387 */ /* 0x0009e20000100800 */
[----:B------:R-:W-:Y:S01]  /*d520*/  UIADD3 UR8, UR8, 0x1c400, URZ ;  /* 0x0001c40008087890 */ /* 0x000fe2000fffe03f */
[----:B---3--:R-:W-:Y:S02]  /*d530*/  R2UR UR11, R3 ;  /* 0x00000000030b72ca */ /* 0x008fe400000e0000 */
[----:B--2---:R-:W-:-:S13]  /*d540*/  R2UR UR4, R2 ;  /* 0x00000000020472ca */ /* 0x004fda00000e0000 */
[----:B------:R-:W-:-:S03]  /*d550*/  UIMAD UR11, UR11, 0x60, UR4 ;  /* 0x000000600b0b78a4 */ /* 0x000fc6000f8e0204 */
[----:B------:R-:W-:-:S06]  /*d560*/  UMOV UR4, 0x0 ;  /* 0x0000000000047882 */ /* 0x000fcc0000000000 */
[----:B------:R4:W-:Y:S02]  /*d570*/  UTMALDG.4D [UR8], [UR6], desc[UR4] ;  /* 0x00000408060075b4 */ /* 0x0009e40008019000 */
[----:B----4-:R-:W-:Y:S01]  /*d580*/  NOP ;  /* 0x0000000000007918 */ /* 0x010fe20000000000 */
.L_x_427:
[----:B------:R-:W2:Y:S04]  /*d590*/  LDL.LU R3, [R1+0x34] ;  /* 0x0000340001037983 */ /* 0x000ea80000300800 */
[----:B------:R-:W3:Y:S04]  /*d5a0*/  LDL.LU R5, [R1+0x24] ;  /* 0x0000240001057983 */ /* 0x000ee80000300800 */
[----:B----4-:R-:W4:Y:S01]  /*d5b0*/  LDL.LU R4, [R1+0x3c] ;  /* 0x00003c0001047983 */ /* 0x010f220000300800 */
[----:B------:R-:W-:Y:S05]  /*d5c0*/  WARPSYNC.ALL ;  /* 0x0000000000007948 */ /* 0x000fea0003800000 */
[----:B------:R-:W-:Y:S01]  /*d5d0*/  ULDC.64 UR6, c[0x0][0xa00] ;  /* 0x0002800000067ab9 */ /* 0x000fe20000000a00 */
[----:B------:R-:W-:Y:S01]  /*d5e0*/  ULDC.64 UR4, c[0x0][0x298] ;  /* 0x0000a60000047ab9 */ /* 0x000fe20000000a00 */
[----:B------:R-:W-:Y:S01]  /*d5f0*/  BAR.SYNC.DEFER_BLOCKING 0x8, 0x180 ;  /* 0x0206000000007b1d */ /* 0x000fe20000010000 */
[----:B------:R-:W-:Y:S01]  /*d600*/  ISETP.NE.U32.AND P0, PT, RZ, UR6, PT ;  /* 0x00000006ff007c0c */ /* 0x000fe2000bf05070 */
[----:B------:R-:W-:-:S03]  /*d610*/  VIADD R2, R18, 0x18400 ;  /* 0x0001840012027836 */ /* 0x000fc60000000000 */
[----:B------:R-:W-:Y:S01]  /*d620*/  ISETP.NE.AND.EX P0, PT, RZ, UR7, PT, P0 ;  /* 0x00000007ff007c0c */ /* 0x000fe2000bf05300 */
[----:B------:R-:W-:Y:S01]  /*d630*/  BSSY B6, `(.L_x_432) ;  /* 0x000001e000067945 */ /* 0x000fe20003800000 */
[----:B------:R-:W-:Y:S02]  /*d640*/  LOP3.LUT P1, RZ, R2, 0x3ff, RZ, 0xc0, !PT ;  /* 0x000003ff02ff7812 */ /* 0x000fe4000782c0ff */
[----:B--2---:R-:W-:Y:S02]  /*d650*/  SHF.R.S32.HI R0, RZ, 0x1f, R3 ;  /* 0x0000001fff007819 */ /* 0x004fe40000011403 */
[----:B---3--:R-:W-:-:S03]  /*d660*/  SEL R5, R5, RZ, !P0 ;  /* 0x000000ff05057207 */ /* 0x008fc60004000000 */
[----:B------:R-:W-:Y:S01]  /*d670*/  IMAD R0, R0, UR4, RZ ;  /* 0x0000000400007c24 */ /* 0x000fe2000f8e02ff */
[----:B----4-:R-:W-:-:S03]  /*d680*/  SEL R4, R4, RZ, !P0 ;  /* 0x000000ff04047207 */ /* 0x010fc60004000000 */
[C---:B------:R-:W-:Y:S02]  /*d690*/  IMAD R0, R3.reuse, UR5, R0 ;  /* 0x0000000503007c24 */ /* 0x040fe4000f8e0200 */
[----:B------:R-:W-:-:S04]  /*d6a0*/  IMAD.WIDE.U32 R2, R3, UR4, RZ ;  /* 0x0000000403027c25 */ /* 0x000fc8000f8e00ff */
[----:B------:R-:W-:Y:S01]  /*d6b0*/  IMAD.IADD R0, R3, 0x1, R0 ;  /* 0x0000000103007824 */ /* 0x000fe200078e0200 */
[----:B------:R2:W-:Y:S04]  /*d6c0*/  STL.64 [R1+0x50], R2 ;  /* 0x0000500201007387 */ /* 0x0005e80000100a00 */
[----:B------:R2:W-:Y:S04]  /*d6d0*/  STL [R1+0x24], R5 ;  /* 0x0000240501007387 */ /* 0x0005e80000100800 */
[----:B------:R2:W-:Y:S04]  /*d6e0*/  STL [R1+0x3c], R4 ;  /* 0x00003c0401007387 */ /* 0x0005e80000100800 */
[----:B------:R2:W-:Y:S01]  /*d6f0*/  STL [R1+0x34], R0 ;  /* 0x0000340001007387 */ /* 0x0005e20000100800 */
[----:B------:R-:W-:Y:S05]  /*d700*/  @!P1 BRA `(.L_x_433) ;  /* 0x0000000000409947 */ /* 0x000fea0003800000 */
[----:B--2---:R-:W-:Y:S01]  /*d710*/  MOV R2, 0x0 ;  /* 0x0000000000027802 */ /* 0x004fe20000000f00 */
[----:B------:R-:W-:Y:S01]  /*d720*/  ULDC.64 UR6, c[0x4][0x98] ;  /* 0x0100260000067ab9 */ /* 0x000fe20000000a00 */
[----:B------:R-:W-:Y:S01]  /*d730*/  ULDC.64 UR8, c[0x4][0xa0] ;  /* 0x0100280000087ab9 */ /* 0x000fe20000000a00 */
[----:B------:R-:W-:Y:S01]  /*d740*/  ULDC.64 UR4, c[0x4][0x20] ;  /* 0x0100080000047ab9 */ /* 0x000fe20000000a00 */
[----:B------:R-:W-:Y:S02]  /*d750*/  IMAD.U32 R4, RZ, RZ, UR6 ;  /* 0x00000006ff047e24 */ /* 0x000fe4000f8e00ff */
        /* <DEDUP_REMOVED lines=11> */
.L_x_433:
[----:B------:R-:W-:Y:S05]  /*d810*/  BSYNC B6 ;  /* 0x0000000000067941 */ /* 0x000fea0003800000 */
.L_x_432:
[----:B--2---:R-:W2:Y:S01]  /*d820*/  LDL.LU R0, [R1+0x3c] ;  /* 0x00003c0001007983 */ /* 0x004ea20000300800 */
[----:B------:R-:W-:Y:S01]  /*d830*/  ULDC.64 UR4, c[0x0][0x2d8] ;  /* 0x0000b60000047ab9 */ /* 0x000fe20000000a00 */
[----:B------:R-:W3:Y:S01]  /*d840*/  LDC R8, c[0x0][0x448] ;  /* 0x00011200ff087b82 */ /* 0x000ee20000000800 */
[----:B------:R-:W-:Y:S01]  /*d850*/  ULDC UR6, c[0x0][0x2b8] ;  /* 0x0000ae0000067ab9 */ /* 0x000fe20000000800 */
[----:B------:R-:W4:Y:S04]  /*d860*/  LDL.LU R5, [R1+0x34] ;  /* 0x0000340001057983 */ /* 0x000f280000300800 */
[----:B------:R-:W4:Y:S04]  /*d870*/  LDL.LU.64 R2, [R1+0x50] ;  /* 0x0000500001027983 */ /* 0x000f280000300a00 */
[----:B------:R-:W2:Y:S01]  /*d880*/  LDL.LU R4, [R1+0x24] ;  /* 0x0000240001047983 */ /* 0x000ea20000300800 */
[----:B---3--:R-:W-:-:S13]  /*d890*/  ISETP.NE.AND P0, PT, R8, 0x1, PT ;  /* 0x000000010800780c */ /* 0x008fda0003f05270 */
[----:B------:R-:W3:Y:S01]  /*d8a0*/  @P0 LDC R7, c[0x0][0x450] ;  /* 0x00011400ff070b82 */ /* 0x000ee20000000800 */
[----:B----4-:R-:W-:Y:S02]  /*d8b0*/  IMAD.MOV.U32 R3, RZ, RZ, R5 ;  /* 0x000000ffff037224 */ /* 0x010fe400078e0005 */
[----:B------:R-:W4:Y:S01]  /*d8c0*/  LDL.LU R5, [R1+0x4] ;  /* 0x0000040001057983 */ /* 0x000f220000300800 */
[----:B------:R-:W-:-:S03]  /*d8d0*/  IMAD.WIDE.U32 R2, R17, UR4, R2 ;  /* 0x0000000411027c25 */ /* 0x000fc6000f8e0002 */
[----:B------:R0:W5:Y:S01]  /*d8e0*/  LDL R9, [R1+0x28] ;  /* 0x0000280001097983 */ /* 0x0001620000100800 */
[----:B------:R-:W-:Y:S01]  /*d8f0*/  IMAD R3, R17, UR5, R3 ;  /* 0x0000000511037c24 */ /* 0x000fe2000f8e0203 */
[----:B------:R-:W-:Y:S02]  /*d900*/  ULDC.64 UR4, c[0x0][0x2e0] ;  /* 0x0000b80000047ab9 */ /* 0x000fe40000000a00 */
[----:B--2---:R-:W-:Y:S02]  /*d910*/  IMAD R0, R0, UR4, RZ ;  /* 0x0000000400007c24 */ /* 0x004fe4000f8e02ff */
[----:B------:R-:W-:-:S04]  /*d920*/  IMAD.WIDE.U32 R2, R4, UR4, R2 ;  /* 0x0000000404027c25 */ /* 0x000fc8000f8e0002 */
[----:B------:R-:W-:Y:S01]  /*d930*/  IMAD R0, R4, UR5, R0 ;  /* 0x0000000504007c24 */ /* 0x000fe2000f8e0200 */
[----:B-1----:R-:W1:Y:S01]  /*d940*/  S2R R10, SR_TID.X ;  /* 0x00000000000a7919 */ /* 0x002e620000002100 */
[----:B------:R-:W-:Y:S02]  /*d950*/  ULDC.64 UR4, c[0x0][0x2d0] ;  /* 0x0000b40000047ab9 */ /* 0x000fe40000000a00 */
[----:B------:R-:W-:Y:S01]  /*d960*/  IMAD.IADD R3, R3, 0x1, R0 ;  /* 0x0000000103037824 */ /* 0x000fe200078e0200 */
[----:B------:R-:W2:Y:S02]  /*d970*/  S2R R4, SR_TID.X ;  /* 0x0000000000047919 */ /* 0x000ea40000002100 */
[----:B--2---:R-:W-:-:S04]  /*d980*/  LOP3.LUT R4, R4, 0x7f, RZ, 0xc0, !PT ;  /* 0x0000007f04047812 */ /* 0x004fc800078ec0ff */
[----:B------:R-:W-:Y:S02]  /*d990*/  SHF.R.U32.HI R6, RZ, 0x3, R4 ;  /* 0x00000003ff067819 */ /* 0x000fe40000011604 */
[----:B------:R-:W2:Y:S02]  /*d9a0*/  S2R R4, SR_TID.X ;  /* 0x0000000000047919 */ /* 0x000ea40000002100 */
[----:B--2---:R-:W-:-:S05]  /*d9b0*/  IMAD.SHL.U32 R4, R4, 0x10, RZ ;  /* 0x0000001004047824 */ /* 0x004fca00078e00ff */
[----:B------:R-:W-:Y:S02]  /*d9c0*/  LOP3.LUT R4, R6, 0x70, R4, 0xf8, !PT ;  /* 0x0000007006047812 */ /* 0x000fe400078ef804 */
[----:B------:R-:W2:Y:S01]  /*d9d0*/  @P0 LDC R6, c[0x0][0x44c] ;  /* 0x00011300ff060b82 */ /* 0x000ea20000000800 */
[----:B-1----:R-:W-:-:S05]  /*d9e0*/  IMAD.SHL.U32 R10, R10, 0x8, RZ ;  /* 0x000000080a0a7824 */ /* 0x002fca00078e00ff */
[----:B------:R-:W-:Y:S01]  /*d9f0*/  LOP3.LUT R10, R10, 0x38, RZ, 0xc0, !PT ;  /* 0x000000380a0a7812 */ /* 0x000fe200078ec0ff */
[----:B----4-:R-:W-:-:S05]  /*da00*/  IMAD.SHL.U32 R5, R5, 0x80, RZ ;  /* 0x0000008005057824 */ /* 0x010fca00078e00ff */
[----:B------:R-:W-:-:S05]  /*da10*/  LOP3.LUT R0, R4, R5, RZ, 0xfc, !PT ;  /* 0x0000000504007212 */ /* 0x000fca00078efcff */
[----:B--2---:R-:W-:-:S04]  /*da20*/  @P0 IMAD.HI.U32 R6, R0, R6, RZ ;  /* 0x0000000600060227 */ /* 0x004fc800078e00ff */
[----:B------:R-:W-:Y:S01]  /*da30*/  IMAD.MOV.U32 R4, RZ, RZ, R0 ;  /* 0x000000ffff047224 */ /* 0x000fe200078e0000 */
[----:B---3--:R-:W-:-:S05]  /*da40*/  @P0 SHF.R.U32.HI R4, RZ, R7, R6 ;  /* 0x00000007ff040219 */ /* 0x008fca0000011606 */
[----:B------:R-:W-:-:S04]  /*da50*/  IMAD.MOV R6, RZ, RZ, -R4 ;  /* 0x000000ffff067224 */ /* 0x000fc800078e0a04 */
[----:B------:R-:W-:Y:S01]  /*da60*/  IMAD R0, R8, R6, R0 ;  /* 0x0000000608007224 */ /* 0x000fe200078e0200 */
[----:B------:R-:W-:Y:S01]  /*da70*/  SHF.R.S32.HI R6, RZ, 0x1f, R4 ;  /* 0x0000001fff067819 */ /* 0x000fe20000011404 */
[----:B------:R-:W-:-:S04]  /*da80*/  IMAD.WIDE.U32 R2, R4, UR4, R2 ;  /* 0x0000000404027c25 */ /* 0x000fc8000f8e0002 */
[----:B------:R-:W-:-:S04]  /*da90*/  IMAD R6, R6, UR4, RZ ;  /* 0x0000000406067c24 */ /* 0x000fc8000f8e02ff */
[----:B------:R-:W-:Y:S01]  /*daa0*/  IMAD R4, R4, UR5, R6 ;  /* 0x0000000504047c24 */ /* 0x000fe2000f8e0206 */
[----:B------:R-:W-:-:S03]  /*dab0*/  ULDC.64 UR4, c[0x0][0x2c8] ;  /* 0x0000b20000047ab9 */ /* 0x000fc60000000a00 */
[----:B------:R-:W-:Y:S01]  /*dac0*/  IMAD.IADD R3, R3, 0x1, R4 ;  /* 0x0000000103037824 */ /* 0x000fe200078e0204 */
[----:B------:R-:W-:-:S05]  /*dad0*/  SHF.R.S32.HI R4, RZ, 0x1f, R0 ;  /* 0x0000001fff047819 */ /* 0x000fca0000011400 */
[----:B------:R-:W-:Y:S02]  /*dae0*/  IMAD R4, R4, UR4, RZ ;  /* 0x0000000404047c24 */ /* 0x000fe4000f8e02ff */
[----:B------:R-:W-:-:S04]  /*daf0*/  IMAD.WIDE.U32 R2, R0, UR4, R2 ;  /* 0x0000000400027c25 */ /* 0x000fc8000f8e0002 */
[----:B------:R-:W-:Y:S01]  /*db00*/  IMAD R4, R0, UR5, R4 ;  /* 0x0000000500047c24 */ /* 0x000fe2000f8e0204 */
[----:B------:R-:W-:Y:S02]  /*db10*/  ULDC.64 UR4, c[0x0][0x280] ;  /* 0x0000a00000047ab9 */ /* 0x000fe40000000a00 */
[----:B------:R-:W-:Y:S01]  /*db20*/  LEA R0, P1, R2, UR4, 0x1 ;  /* 0x0000000402007c11 */ /* 0x000fe2000f8208ff */
[----:B------:R-:W-:Y:S01]  /*db30*/  IMAD.IADD R4, R3, 0x1, R4 ;  /* 0x0000000103047824 */ /* 0x000fe200078e0204 */
[----:B------:R-:W-:Y:S01]  /*db40*/  UMOV UR4, 0xffffffff ;  /* 0xffffffff00047882 */ /* 0x000fe20000000000 */
[----:B------:R-:W-:-:S03]  /*db50*/  ISETP.GE.AND P0, PT, R10, UR6, PT ;  /* 0x000000060a007c0c */ /* 0x000fc6000bf06270 */
[----:B------:R-:W-:Y:S01]  /*db60*/  LEA.HI.X R2, R2, UR5, R4, 0x1, P1 ;  /* 0x0000000502027c11 */ /* 0x000fe200088f0c04 */
[----:B0-----:R-:W-:Y:S09]  /*db70*/  BRA.DIV UR4, `(.L_x_434) ;  /* 0x0000004204707947 */ /* 0x001ff2000b800000 */
[----:B------:R-:W2:Y:S01]  /*db80*/  LDL.LU R6, [R1+0x44] ;  /* 0x0000440001067983 */ /* 0x000ea20000300800 */
[----:B------:R-:W0:Y:S02]  /*db90*/  S2R R7, SR_TID.X ;  /* 0x0000000000077919 */ /* 0x000e240000002100 */
[----:B0-----:R-:W-:-:S04]  /*dba0*/  LOP3.LUT R7, R7, 0x7f, RZ, 0xc0, !PT ;  /* 0x0000007f07077812 */ /* 0x001fc800078ec0ff */
[----:B------:R-:W-:Y:S02]  /*dbb0*/  SHF.R.U32.HI R11, RZ, 0x3, R7 ;  /* 0x00000003ff0b7819 */ /* 0x000fe40000011607 */
[----:B------:R-:W0:Y:S03]  /*dbc0*/  SHFL.IDX PT, R7, R0, RZ, 0x181f ;  /* 0x00181fff00077589 */ /* 0x000e2600000e0000 */
[----:B------:R-:W-:-:S04]  /*dbd0*/  IMAD.IADD R3, R11, 0x1, R5 ;  /* 0x000000010b037824 */ /* 0x000fc800078e0205 */
[C---:B------:R-:W-:Y:S02]  /*dbe0*/  VIADD R5, R3.reuse, 0x10 ;  /* 0x0000001003057836 */ /* 0x040fe40000000000 */
[----:B--2---:R-:W-:Y:S02]  /*dbf0*/  IMAD R4, R6, R8, RZ ;  /* 0x0000000806047224 */ /* 0x004fe400078e02ff */
[----:B------:R-:W1:Y:S03]  /*dc00*/  SHFL.IDX PT, R6, R2, RZ, 0x181f ;  /* 0x00181fff02067589 */ /* 0x000e6600000e0000 */
[----:B------:R-:W-:-:S13]  /*dc10*/  ISETP.GE.AND P1, PT, R3, R4, PT ;  /* 0x000000040300720c */ /* 0x000fda0003f26270 */
[----:B0-----:R-:W-:-:S05]  /*dc20*/  @!P1 LEA R7, P2, R10, R7, 0x1 ;  /* 0x000000070a079211 */ /* 0x001fca00078408ff */
[----:B-1----:R-:W-:-:S05]  /*dc30*/  @!P1 IMAD.X R6, RZ, RZ, R6, P2 ;  /* 0x000000ffff069224 */ /* 0x002fca00010e0606 */
[----:B------:R-:W-:-:S04]  /*dc40*/  @!P1 LOP3.LUT R7, R7, R6, RZ, 0x3c, !PT ;  /* 0x0000000607079212 */ /* 0x000fc800078e3cff */
[----:B------:R-:W-:-:S04]  /*dc50*/  @!P1 LOP3.LUT R6, R7, R6, RZ, 0x3c, !PT ;  /* 0x0000000607069212 */ /* 0x000fc800078e3cff */
[----:B------:R-:W-:-:S05]  /*dc60*/  @!P1 LOP3.LUT R7, R7, R6, RZ, 0x3c, !PT ;  /* 0x0000000607079212 */ /* 0x000fca00078e3cff */
[----:B------:R-:W-:Y:S01]  /*dc70*/  @!PT LDS RZ, [RZ] ;  /* 0x00000000fffff984 */ /* 0x000fe20000000800 */
[----:B-----5:R0:W-:Y:S01]  /*dc80*/  @!P1 LDGSTS.E.BYPASS.LTC128B.128 [R9+0x18400], desc[UR40][R6.64], !P0 ;  /* 0x1840000006099fae */ /* 0x0201e2000c101d68 */
[----:B------:R-:W-:-:S03]  /*dc90*/  ISETP.GE.AND P1, PT, R5, R4, PT ;  /* 0x000000040500720c */ /* 0x000fc60003f26270 */
[----:B------:R-:W1:Y:S04]  /*dca0*/  SHFL.IDX PT, R5, R0, 0x1, 0x181f ;  /* 0x00381f0000057f89 */ /* 0x000e6800000e0000 */
[----:B0-----:R-:W0:Y:S06]  /*dcb0*/  SHFL.IDX PT, R6, R2, 0x1, 0x181f ;  /* 0x00381f0002067f89 */ /* 0x001e2c00000e0000 */
[----:B-1----:R-:W-:-:S05]  /*dcc0*/  @!P1 LEA R5, P2, R10, R5, 0x1 ;  /* 0x000000050a059211 */ /* 0x002fca00078408ff */
[----:B0-----:R-:W-:-:S04]  /*dcd0*/  @!P1 IMAD.X R6, RZ, RZ, R6, P2 ;  /* 0x000000ffff069224 */ /* 0x001fc800010e0606 */
[----:B------:R-:W-:Y:S02]  /*dce0*/  @!P1 IMAD.MOV.U32 R7, RZ, RZ, R6 ;  /* 0x000000ffff079224 */ /* 0x000fe400078e0006 */
[----:B------:R-:W-:Y:S02]  /*dcf0*/  @!P1 IMAD.MOV.U32 R6, RZ, RZ, R5 ;  /* 0x000000ffff069224 */ /* 0x000fe400078e0005 */
[----:B------:R-:W-:-:S03]  /*dd00*/  VIADD R5, R3, 0x20 ;  /* 0x0000002003057836 */ /* 0x000fc60000000000 */
[----:B------:R0:W-:Y:S02]  /*dd10*/  @!P1 LDGSTS.E.BYPASS.LTC128B.128 [R9+0x18c00], desc[UR40][R6.64], !P0 ;  /* 0x18c0000006099fae */ /* 0x0001e4000c101d68 */
[----:B------:R-:W-:Y:S02]  /*dd20*/  ISETP.GE.AND P1, PT, R5, R4, PT ;  /* 0x000000040500720c */ /* 0x000fe40003f26270 */
[----:B------:R-:W1:Y:S04]  /*dd30*/  SHFL.IDX PT, R5, R0, 0x2, 0x181f ;  /* 0x00581f0000057f89 */ /* 0x000e6800000e0000 */
[----:B0-----:R-:W0:Y:S07]  /*dd40*/  SHFL.IDX PT, R6, R2, 0x2, 0x181f ;  /* 0x00581f0002067f89 */ /* 0x001e2e00000e0000 */
        /* <DEDUP_REMOVED lines=39> */
[----:B------:R-:W-:Y:S01]  /*dfc0*/  @!P1 IMAD.MOV.U32 R6, RZ, RZ, R5 ;  /* 0x000000ffff069224 */ /* 0x000fe200078e0005 */
[----:B------:R-:W0:Y:S04]  /*dfd0*/  SHFL.IDX PT, R0, R0, 0x7, 0x181f ;  /* 0x00f81f0000007f89 */ /* 0x000e2800000e0000 */
[----:B------:R1:W-:Y:S04]  /*dfe0*/  @!P1 LDGSTS.E.BYPASS.LTC128B.128 [R9+0x1b400], desc[UR40][R6.64], !P0 ;  /* 0x1b40000006099fae */ /* 0x0003e8000c101d68 */
[----:B------:R1:W2:Y:S02]  /*dff0*/  SHFL.IDX PT, R5, R2, 0x7, 0x181f ;  /* 0x00f81f0002057f89 */ /* 0x0002a400000e0000 */
.L_x_551:
[----:B------:R-:W-:-:S05]  /*e000*/  VIADD R3, R3, 0x70 ;  /* 0x0000007003037836 */ /* 0x000fca0000000000 */
[----:B------:R-:W-:-:S13]  /*e010*/  ISETP.GE.AND P1, PT, R3, R4, PT ;  /* 0x000000040300720c */ /* 0x000fda0003f26270 */
[----:B01----:R-:W-:-:S05]  /*e020*/  @!P1 LEA R2, P2, R10, R0, 0x1 ;  /* 0x000000000a029211 */ /* 0x003fca00078408ff */
[----:B--2---:R-:W-:-:S05]  /*e030*/  @!P1 IMAD.X R3, RZ, RZ, R5, P2 ;  /* 0x000000ffff039224 */ /* 0x004fca00010e0605 */
[----:B------:R-:W-:Y:S01]  /*e040*/  @!PT LDS RZ, [RZ] ;  /* 0x00000000fffff984 */ /* 0x000fe20000000800 */
[----:B------:R-:W-:Y:S01]  /*e050*/  @!PT LDS RZ, [RZ] ;  /* 0x00000000fffff984 */ /* 0x000fe20000000800 */
[----:B------:R-:W-:Y:S01]  /*e060*/  @!PT LDS RZ, [RZ] ;  /* 0x00000000fffff984 */ /* 0x000fe20000000800 */
[----:B------:R0:W-:Y:S01]  /*e070*/  @!P1 LDGSTS.E.BYPASS.LTC128B.128 [R9+0x1bc00], desc[UR40][R2.64], !P0 ;  /* 0x1bc0000002099fae */ /* 0x0001e2000c101d68 */
[----:B------:R-:W-:Y:S01]  /*e080*/  PLOP3.LUT P0, PT, PT, PT, PT, 0x80, 0x0 ;  /* 0x000000000000781c */ /* 0x000fe20003f0f070 */
[----:B------:R-:W-:-:S12]  /*e090*/  NOP ;  /* 0x0000000000007918 */ /* 0x000fd80000000000 */
.L_x_435:
[----:B------:R-:W-:Y:S02]  /*e0a0*/  PLOP3.LUT P1, PT, P1, P0, PT, 0xa2, 0x0 ;  /* 0x000000000000781c */ /* 0x000fe40000f21472 */
[----:B------:R-:W-:-:S08]  /*e0b0*/  @P0 R2UR P1, UR4, R18 ;  /* 0x00000000120402ca */ /* 0x000fd00000020000 */
[----:B------:R-:W-:-:S05]  /*e0c0*/  @P0 PLOP3.LUT P0, PT, P1, PT, PT, 0x80, 0x0 ;  /* 0x000000000000081c */ /* 0x000fca0000f0f070 */
[----:B------:R-:W-:Y:S01]  /*e0d0*/  @!P1 SYNCS.ARRIVE.TRANS64.RED.A0T1 RZ, [UR4+0x22800], RZ ;  /* 0x022800ffffff99a7 */ /* 0x000fe20008200404 */
[----:B------:R-:W-:Y:S07]  /*e0e0*/  @!P1 ARRIVES.LDGSTSBAR.64.TRANSCNT [UR4+0x22800] ;  /* 0x02280000ff0099b0 */ /* 0x000fee0008000a84 */
[----:B------:R-:W-:Y:S05]  /*e0f0*/  @P0 BRA.U.ANY `(.L_x_435) ;  /* 0xfffffffd00e80947 */ /* 0x000fea000393ffff */
[----:B0-----:R-:W2:Y:S02]  /*e100*/  LDL.LU R2, [R1+0x48] ;  /* 0x0000480001027983 */ /* 0x001ea40000300800 */
[----:B--2---:R-:W-:-:S05]  /*e110*/  VIADD R2, R2, 0x1 ;  /* 0x0000000102027836 */ /* 0x004fca0000000000 */
[----:B------:R0:W-:Y:S01]  /*e120*/  STL [R1+0x48], R2 ;  /* 0x0000480201007387 */ /* 0x0001e20000100800 */
[----:B------:R-:W-:-:S04]  /*e130*/  LEA.HI R0, R2, R2, RZ, 0x1 ;  /* 0x0000000202007211 */ /* 0x000fc800078f08ff */
[----:B------:R-:W-:-:S05]  /*e140*/  LOP3.LUT R0, R0, 0xfffffffe, RZ, 0xc0, !PT ;  /* 0xfffffffe00007812 */ /* 0x000fca00078ec0ff */
[----:B------:R-:W-:-:S05]  /*e150*/  IMAD.IADD R0, R2, 0x1, -R0 ;  /* 0x0000000102007824 */ /* 0x000fca00078e0a00 */
[----:B------:R-:W-:Y:S01]  /*e160*/  SHF.L.U32 R0, R0, 0x1f, RZ ;  /* 0x0000001f00007819 */ /* 0x000fe200000006ff */
[----:B------:R-:W-:Y:S01]  /*e170*/  NOP ;  /* 0x0000000000007918 */ /* 0x000fe20000000000 */
[----:B------:R0:W-:Y:S01]  /*e180*/  SYNCS.ARRIVE.TRANS64.A1T0 RZ, [R18+URZ+0x22800], RZ ;  /* 0x022800ff12ff79a7 */ /* 0x0001e2000810003f */
[----:B------:R-:W-:Y:S01]  /*e190*/  BSSY B0, `(.L_x_436) ;  /* 0x0000003000007945 */ /* 0x000fe20003800000 */
[----:B------:R-:W1:Y:S03]  /*e1a0*/  SYNCS.PHASECHK.TRANS64.TRYWAIT P0, [R18+URZ+0x22820], R0 ;  /* 0x02282000120075a7 */ /* 0x000e66000800017f */
[----:B01----:R-:W-:Y:S05]  /*e1b0*/  @!P0 BRA `(.L_x_437) ;  /* 0x00000044007c8947 */ /* 0x003fea0003800000 */
.L_x_552:
[----:B------:R-:W-:Y:S05]  /*e1c0*/  BSYNC B0 ;  /* 0x0000000000007941 */ /* 0x000fea0003800000 */
.L_x_436:
[----:B------:R-:W2:Y:S01]  /*e1d0*/  LDL R2, [R1+0x18] ;  /* 0x0000180001027983 */ /* 0x000ea20000100800 */
[----:B------:R-:W-:Y:S01]  /*e1e0*/  BSSY B0, `(.L_x_438) ;  /* 0x000005a000007945 */ /* 0x000fe20003800000 */
[----:B--2---:R-:W-:-:S13]  /*e1f0*/  ISETP.NE.AND P0, PT, R2, RZ, PT ;  /* 0x000000ff0200720c */ /* 0x004fda0003f05270 */
[----:B------:R-:W-:Y:S05]  /*e200*/  @!P0 BRA `(.L_x_439) ;  /* 0x00000004005c8947 */ /* 0x000fea0003800000 */
[----:B------:R-:W0:Y:S01]  /*e210*/  LDL R4, [R1+0x10] ;  /* 0x0000100001047983 */ /* 0x000e220000100800 */
[----:B------:R-:W-:Y:S01]  /*e220*/  IMAD R2, R19, 0x8, R18 ;  /* 0x0000000813027824 */ /* 0x000fe200078e0212 */
[----:B------:R-:W-:Y:S01]  /*e230*/  BSSY B1, `(.L_x_440) ;  /* 0x0000007000017945 */ /* 0x000fe20003800000 */
[----:B------:R-:W1:Y:S02]  /*e240*/  S2R R3, SR_TID.X ;  /* 0x0000000000037919 */ /* 0x000e640000002100 */
[----:B-1----:R-:W-:-:S04]  /*e250*/  LOP3.LUT R3, R3, 0x7f, RZ, 0xc0, !PT ;  /* 0x0000007f03037812 */ /* 0x002fc800078ec0ff */
[----:B------:R-:W-:Y:S02]  /*e260*/  ISETP.NE.AND P1, PT, R3, RZ, PT ;  /* 0x000000ff0300720c */ /* 0x000fe40003f25270 */
[----:B0-----:R-:W-:-:S04]  /*e270*/  SHF.L.U32 R0, R4, 0x1f, RZ ;  /* 0x0000001f04007819 */ /* 0x001fc800000006ff */
[----:B------:R-:W0:Y:S02]  /*e280*/  SYNCS.PHASECHK.TRANS64.TRYWAIT P0, [R2+URZ+0x22860], R0 ;  /* 0x02286000020075a7 */ /* 0x000e24000800017f */
[----:B0-----:R-:W-:Y:S05]  /*e290*/  @!P0 BRA `(.L_x_441) ;  /* 0x0000004400588947 */ /* 0x001fea0003800000 */
.L_x_553:
[----:B------:R-:W-:Y:S05]  /*e2a0*/  BSYNC B1 ;  /* 0x0000000000017941 */ /* 0x000fea0003800000 */
.L_x_440:
[----:B------:R-:W-:Y:S04]  /*e2b0*/  BSSY B1, `(.L_x_442) ;  /* 0x0000009000017945 */ /* 0x000fe80003800000 */
[----:B------:R-:W-:Y:S05]  /*e2c0*/  @P1 BRA `(.L_x_443) ;  /* 0x00000000001c1947 */ /* 0x000fea0003800000 */
[----:B------:R-:W1:Y:S01]  /*e2d0*/  S2R R3, SR_TID.X ;  /* 0x0000000000037919 */ /* 0x000e620000002100 */
[----:B0-----:R-:W-:-:S04]  /*e2e0*/  IMAD.MOV.U32 R0, RZ, RZ, 0xc000 ;  /* 0x0000c000ff007424 */ /* 0x001fc800078e00ff */
[----:B------:R2:W-:Y:S01]  /*e2f0*/  SYNCS.ARRIVE.TRANS64 RZ, [R2+URZ+0x22850], R0 ;  /* 0x0228500002ff79a7 */ /* 0x0005e2000800003f */
[----:B-1----:R-:W-:-:S04]  /*e300*/  LOP3.LUT R3, R3, 0x1f, RZ, 0xc0, !PT ;  /* 0x0000001f03037812 */ /* 0x002fc800078ec0ff */
[----:B------:R-:W-:-:S13]  /*e310*/  ISETP.NE.AND P0, PT, R3, RZ, PT ;  /* 0x000000ff0300720c */ /* 0x000fda0003f05270 */
[----:B--2---:R-:W-:Y:S05]  /*e320*/  @!P0 BRA `(.L_x_443) ;  /* 0x0000000000048947 */ /* 0x004fea0003800000 */
[----:B------:R-:W-:Y:S01]  /*e330*/  BPT.TRAP 0x1 ;  /* 0x000000040000795c */ /* 0x000fe20000300000 */
.L_x_443:
[----:B------:R-:W-:Y:S05]  /*e340*/  BSYNC B1 ;  /* 0x0000000000017941 */ /* 0x000fea0003800000 */
.L_x_442:
[----:B------:R-:W2:Y:S04]  /*e350*/  LDL R4, [R1+0x1c] ;  /* 0x00001c0001047983 */ /* 0x000ea80000100800 */
[----:B------:R-:W2:Y:S01]  /*e360*/  LDL.LU R3, [R1+0x2c] ;  /* 0x00002c0001037983 */ /* 0x000ea20000300800 */
[----:B0-----:R-:W-:Y:S01]  /*e370*/  IMAD R0, R19, 0xc000, R18 ;  /* 0x0000c00013007824 */ /* 0x001fe200078e0212 */
[----:B------:R-:W-:Y:S01]  /*e380*/  UIADD3 UR4, UP0, UR38, 0x470, URZ ;  /* 0x0000047026047890 */ /* 0x000fe2000ff1e03f */
[----:B------:R-:W-:Y:S01]  /*e390*/  PLOP3.LUT P0, PT, PT, PT, PT, 0x80, 0x0 ;  /* 0x000000000000781c */ /* 0x000fe20003f0f070 */
[----:B------:R-:W-:Y:S01]  /*e3a0*/  VIADD R2, R2, 0x22850 ;  /* 0x0002285002027836 */ /* 0x000fe20000000000 */
[----:B------:R-:W-:Y:S01]  /*e3b0*/  UMOV UR6, 0x0 ;  /* 0x0000000000067882 */ /* 0x000fe20000000000 */
[----:B------:R-:W-:Y:S01]  /*e3c0*/  UIADD3.X UR5, URZ, UR39, URZ, UP0, !UPT ;  /* 0x000000273f057290 */ /* 0x000fe200087fe43f */
[----:B------:R-:W-:Y:S01]  /*e3d0*/  UMOV UR7, 0x14f00000 ;  /* 0x14f0000000077882 */ /* 0x000fe20000000000 */
[----:B------:R-:W-:Y:S01]  /*e3e0*/  UMOV UR10, URZ ;  /* 0x0000003f000a7c82 */ /* 0x000fe20008000000 */
[----:B--2---:R-:W-:-:S02]  /*e3f0*/  IMAD R3, R3, 0x60, R4 ;  /* 0x0000006003037824 */ /* 0x004fc400078e0204 */
[----:B------:R-:W-:-:S07]  /*e400*/  VIADD R4, R0, 0x400 ;  /* 0x0000040000047836 */ /* 0x000fce0000000000 */
.L_x_444:
[----:B------:R-:W-:-:S13]  /*e410*/  @P0 ELECT P1, URZ, PT ;  /* 0x00000000003f082f */ /* 0x000fda0003820000 */
[----:B------:R-:W-:Y:S02]  /*e420*/  @P1 R2UR UR13, R16 ;  /* 0x00000000100d12ca */ /* 0x000fe400000e0000 */
[----:B------:R-:W-:Y:S02]  /*e430*/  @P1 R2UR UR12, R17 ;  /* 0x00000000110c12ca */ /* 0x000fe400000e0000 */
[----:B------:R-:W-:Y:S02]  /*e440*/  @P1 R2UR UR11, R3 ;  /* 0x00000000030b12ca */ /* 0x000fe400000e0000 */
[----:B------:R-:W-:Y:S02]  /*e450*/  @P1 R2UR UR9, R2 ;  /* 0x00000000020912ca */ /* 0x000fe400000e0000 */
[----:B------:R-:W-:Y:S02]  /*e460*/  @P1 R2UR UR8, R4 ;  /* 0x00000000040812ca */ /* 0x000fe400000e0000 */
[----:B------:R-:W-:-:S02]  /*e470*/  @P1 PLOP3.LUT P0, PT, P1, PT, PT, 0x8, 0x0 ;  /* 0x000000000000181c */ /* 0x000fc40000f0e170 */
[----:B------:R-:W-:-:S09]  /*e480*/  PLOP3.LUT P1, PT, PT, PT, PT, 0x8, 0x0 ;  /* 0x000000000000781c */ /* 0x000fd20003f2e170 */
[----:B------:R0:W-:Y:S02]  /*e490*/  UTMALDG.4D [UR8], [UR4], desc[UR6] ;  /* 0x00000608040075b4 */ /* 0x0001e40008019000 */
[----:B0-----:R-:W-:Y:S05]  /*e4a0*/  @P0 BRA.U.ANY `(.L_x_444) ;  /* 0xfffffffd00d80947 */ /* 0x001fea000393ffff */
[----:B------:R-:W-:Y:S01]  /*e4b0*/  PLOP3.LUT P0, PT, PT, PT, PT, 0x80, 0x0 ;  /* 0x000000000000781c */ /* 0x000fe20003f0f070 */
[----:B------:R-:W-:Y:S01]  /*e4c0*/  VIADD R4, R0, 0x3400 ;  /* 0x0000340000047836 */ /* 0x000fe20000000000 */
[----:B------:R-:W-:Y:S01]  /*e4d0*/  UMOV UR6, 0x0 ;  /* 0x0000000000067882 */ /* 0x000fe20000000000 */
[----:B------:R-:W-:Y:S01]  /*e4e0*/  UMOV UR7, 0x14f00000 ;  /* 0x14f0000000077882 */ /* 0x000fe20000000000 */
[----:B------:R-:W-:-:S09]  /*e4f0*/  UMOV UR10, 0x40 ;  /* 0x00000040000a7882 */ /* 0x000fd20000000000 */
.L_x_445:
        /* <DEDUP_REMOVED lines=15> */
.L_x_446:
        /* <DEDUP_REMOVED lines=15> */
.L_x_447:
        /* <DEDUP_REMOVED lines=9> */
[----:B-1----:R-:W-:Y:S05]  /*e770*/  @P0 BRA.U.ANY `(.L_x_447) ;  /* 0xfffffffd00d80947 */ /* 0x002fea000393ffff */
.L_x_439:
[----:B------:R-:W-:Y:S05]  /*e780*/  BSYNC B0 ;  /* 0x0000000000007941 */ /* 0x000fea0003800000 */
.L_x_438:
[----:B------:R-:W0:Y:S04]  /*e790*/  LDL R4, [R1+0x30] ;  /* 0x0000300001047983 */ /* 0x000e280000100800 */
[----:B------:R-:W2:Y:S01]  /*e7a0*/  LDL R5, [R1+0x20] ;  /* 0x0000200001057983 */ /* 0x000ea20000100800 */
[----:B------:R-:W-:Y:S01]  /*e7b0*/  BSSY B0, `(.L_x_448) ;  /* 0x00001f3000007945 */ /* 0x000fe20003800000 */
[----:B0-----:R-:W-:-:S05]  /*e7c0*/  VIADD R0, R4, 0xfffffffe ;  /* 0xfffffffe04007836 */ /* 0x001fca0000000000 */
[----:B--2---:R-:W-:-:S13]  /*e7d0*/  ISETP.GE.AND P0, PT, R0, R5, PT ;  /* 0x000000050000720c */ /* 0x004fda0003f06270 */
[----:B------:R-:W-:Y:S05]  /*e7e0*/  @!P0 BRA `(.L_x_449) ;  /* 0x0000001c00bc8947 */ /* 0x000fea0003800000 */
[----:B------:R-:W2:Y:S04]  /*e7f0*/  LDL.LU R7, [R1+0x58] ;  /* 0x0000580001077983 */ /* 0x000ea80000300800 */
[----:B------:R-:W3:Y:S04]  /*e800*/  LDL.LU R6, [R1+0x38] ;  /* 0x0000380001067983 */ /* 0x000ee80000300800 */
[----:B------:R-:W4:Y:S01]  /*e810*/  LDL.LU R4, [R1+0x40] ;  /* 0x0000400001047983 */ /* 0x000f220000300800 */
[----:B------:R-:W-:Y:S01]  /*e820*/  LOP3.LUT R8, RZ, R5, RZ, 0x33, !PT ;  /* 0x00000005ff087212 */ /* 0x000fe200078e33ff */
[----:B------:R-:W-:Y:S01]  /*e830*/  BSSY B2, `(.L_x_450) ;  /* 0x00000a8000027945 */ /* 0x000fe20003800000 */
[----:B--2---:R-:W-:-:S04]  /*e840*/  VIADD R2, R7, 0x1 ;  /* 0x0000000107027836 */ /* 0x004fc80000000000 */
[----:B---3--:R-:W-:-:S05]  /*e850*/  IMAD R2, R2, R6, RZ ;  /* 0x0000000602027224 */ /* 0x008fca00078e02ff */
[----:B----4-:R-:W-:-:S05]  /*e860*/  VIMNMX R4, R4, R2, PT ;  /* 0x0000000204047248 */ /* 0x010fca0003fe0100 */
[----:B------:R-:W-:-:S05]  /*e870*/  IMAD.MOV R2, RZ, RZ, -R4 ;  /* 0x000000ffff027224 */ /* 0x000fca00078e0a04 */
[----:B------:R-:W-:-:S05]  /*e880*/  VIADDMNMX R8, R2, 0x1, R8, !PT ;  /* 0x0000000102087846 */ /* 0x000fca0007800108 */
[----:B------:R-:W-:-:S05]  /*e890*/  IMAD.IADD R2, R4, 0x1, R8 ;  /* 0x0000000104027824 */ /* 0x000fca00078e0208 */
[----:B------:R-:W-:-:S04]  /*e8a0*/  LOP3.LUT R2, R2, 0x1, RZ, 0xc0, !PT ;  /* 0x0000000102027812 */ /* 0x000fc800078ec0ff */
[----:B------:R-:W-:-:S13]  /*e8b0*/  ISETP.NE.U32.AND P0, PT, R2, 0x1, PT ;  /* 0x000000010200780c */ /* 0x000fda0003f05070 */
[----:B------:R-:W-:Y:S05]  /*e8c0*/  @P0 BRA `(.L_x_451) ;  /* 0x0000000800780947 */ /* 0x000fea0003800000 */
[----:B------:R-:W2:Y:S04]  /*e8d0*/  LDL R5, [R1+0x18] ;  /* 0x0000180001057983 */ /* 0x000ea80000100800 */
[----:B------:R-:W3:Y:S01]  /*e8e0*/  LDL.LU R9, [R1+0x10] ;  /* 0x0000100001097983 */ /* 0x000ee20000300800 */
[----:B------:R-:W-:Y:S01]  /*e8f0*/  VIADD R19, R19, 0x1 ;  /* 0x0000000113137836 */ /* 0x000fe20000000000 */
[----:B------:R-:W-:Y:S04]  /*e900*/  BSSY B1, `(.L_x_452) ;  /* 0x0000098000017945 */ /* 0x000fe80003800000 */
[----:B------:R-:W-:-:S04]  /*e910*/  ISETP.NE.AND P0, PT, R19, 0x2, PT ;  /* 0x000000021300780c */ /* 0x000fc80003f05270 */
[----:B------:R-:W-:Y:S02]  /*e920*/  SEL R2, RZ, 0x1, P0 ;  /* 0x00000001ff027807 */ /* 0x000fe40000000000 */
[----:B------:R-:W-:Y:S02]  /*e930*/  SEL R19, R19, RZ, P0 ;  /* 0x000000ff13137207 */ /* 0x000fe40000000000 */
[----:B--2---:R-:W-:Y:S02]  /*e940*/  ISETP.NE.AND P2, PT, R5, RZ, PT ;  /* 0x000000ff0500720c */ /* 0x004fe40003f45270 */
[----:B---3--:R-:W-:-:S05]  /*e950*/  LOP3.LUT R9, R9, R2, RZ, 0x3c, !PT ;  /* 0x0000000209097212 */ /* 0x008fca00078e3cff */
[----:B------:R0:W-:Y:S06]  /*e960*/  STL [R1+0x10], R9 ;  /* 0x0000100901007387 */ /* 0x0001ec0000100800 */
[----:B------:R-:W-:Y:S05]  /*e970*/  @!P2 BRA `(.L_x_453) ;  /* 0x000000080040a947 */ /* 0x000fea0003800000 */
[----:B------:R-:W-:Y:S02]  /*e980*/  ULDC.64 UR4, c[0x0][0x418] ;  /* 0x0001060000047ab9 */ /* 0x000fe40000000a00 */
[----:B------:R-:W-:-:S04]  /*e990*/  ISETP.NE.U32.AND P0, PT, RZ, UR4, PT ;  /* 0x00000004ff007c0c */ /* 0x000fc8000bf05070 */
[----:B------:R-:W-:-:S13]  /*e9a0*/  ISETP.NE.AND.EX P0, PT, RZ, UR5, PT, P0 ;  /* 0x00000005ff007c0c */ /* 0x000fda000bf05300 */
[----:B------:R-:W-:Y:S05]  /*e9b0*/  @!P0 BRA `(.L_x_454) ;  /* 0x00000000004c8947 */ /* 0x000fea0003800000 */
[----:B------:R-:W2:Y:S01]  /*e9c0*/  LDL R10, [R1+0x14] ;  /* 0x00001400010a7983 */ /* 0x000ea20000100800 */
[----:B------:R-:W1:Y:S01]  /*e9d0*/  LDC R6, c[0x0][0x43c] ;  /* 0x00010f00ff067b82 */ /* 0x000e620000000800 */
[----:B------:R-:W-:Y:S02]  /*e9e0*/  ULDC.64 UR6, c[0x0][0x428] ;  /* 0x00010a0000067ab9 */ /* 0x000fe40000000a00 */
[----:B------:R-:W3:Y:S01]  /*e9f0*/  LDL R7, [R1+0x8] ;  /* 0x0000080001077983 */ /* 0x000ee20000100800 */
[----:B-1----:R-:W-:-:S13]  /*ea00*/  ISETP.NE.AND P0, PT, R6, 0x1, PT ;  /* 0x000000010600780c */ /* 0x002fda0003f05270 */
[----:B------:R-:W1:Y:S02]  /*ea10*/  @P0 LDC.64 R2, c[0x0][0x440] ;  /* 0x00011000ff020b82 */ /* 0x000e640000000a00 */
[----:B-1----:R-:W-:-:S04]  /*ea20*/  @P0 IMAD.HI.U32 R5, R0, R2, RZ ;  /* 0x0000000200050227 */ /* 0x002fc800078e00ff */
[----:B------:R-:W-:Y:S01]  /*ea30*/  IMAD.MOV.U32 R2, RZ, RZ, R0 ;  /* 0x000000ffff027224 */ /* 0x000fe200078e0000 */
[----:B------:R-:W-:-:S05]  /*ea40*/  @P0 SHF.R.U32.HI R2, RZ, R3, R5 ;  /* 0x00000003ff020219 */ /* 0x000fca0000011605 */
[----:B------:R-:W-:-:S04]  /*ea50*/  IMAD.MOV R3, RZ, RZ, -R2 ;  /* 0x000000ffff037224 */ /* 0x000fc800078e0a02 */
[----:B------:R-:W-:Y:S01]  /*ea60*/  IMAD R0, R6, R3, R0 ;  /* 0x0000000306007224 */ /* 0x000fe200078e0200 */
[----:B------:R-:W-:Y:S01]  /*ea70*/  SHF.R.S32.HI R3, RZ, 0x1f, R2 ;  /* 0x0000001fff037819 */ /* 0x000fe20000011402 */
[----:B--2---:R-:W-:-:S04]  /*ea80*/  IMAD R5, R10, UR6, RZ ;  /* 0x000000060a057c24 */ /* 0x004fc8000f8e02ff */
[C---:B---3--:R-:W-:Y:S02]  /*ea90*/  IMAD R5, R7.reuse, UR7, R5 ;  /* 0x0000000707057c24 */ /* 0x048fe4000f8e0205 */
[----:B------:R-:W-:-:S04]  /*eaa0*/  IMAD.WIDE.U32 R2, R7, UR6, R2 ;  /* 0x0000000607027c25 */ /* 0x000fc8000f8e0002 */
[----:B------:R-:W-:Y:S01]  /*eab0*/  IMAD.IADD R3, R5, 0x1, R3 ;  /* 0x0000000105037824 */ /* 0x000fe200078e0203 */
[----:B------:R-:W-:-:S04]  /*eac0*/  LEA R6, P0, R2, UR4, 0x2 ;  /* 0x0000000402067c11 */ /* 0x000fc8000f8010ff */
[----:B------:R-:W-:-:S05]  /*ead0*/  LEA.HI.X R7, R2, UR5, R3, 0x2, P0 ;  /* 0x0000000502077c11 */ /* 0x000fca00080f1403 */
[----:B------:R1:W5:Y:S04]  /*eae0*/  LDG.E R16, desc[UR40][R6.64] ;  /* 0x0000002806107981 */ /* 0x000368000c1e1900 */
.L_x_454:
[----:B------:R-:W-:Y:S01]  /*eaf0*/  IMAD R3, R19, 0x8, R18 ;  /* 0x0000000813037824 */ /* 0x000fe200078e0212 */
[----:B------:R-:W-:Y:S01]  /*eb00*/  SHF.L.U32 R2, R9, 0x1f, RZ ;  /* 0x0000001f09027819 */ /* 0x000fe200000006ff */
[----:B------:R-:W2:Y:S01]  /*eb10*/  S2R R5, SR_TID.X ;  /* 0x0000000000057919 */ /* 0x000ea20000002100 */
[----:B------:R-:W-:Y:S02]  /*eb20*/  BSSY B3, `(.L_x_455) ;  /* 0x0000005000037945 */ /* 0x000fe40003800000 */
[----:B------:R-:W3:Y:S01]  /*eb30*/  SYNCS.PHASECHK.TRANS64.TRYWAIT P0, [R3+URZ+0x22840], R2 ;  /* 0x02284002030075a7 */ /* 0x000ee2000800017f */
[----:B--2---:R-:W-:-:S04]  /*eb40*/  LOP3.LUT R5, R5, 0x7f, RZ, 0xc0, !PT ;  /* 0x0000007f05057812 */ /* 0x004fc800078ec0ff */
[----:B------:R-:W-:Y:S01]  /*eb50*/  ISETP.NE.AND P1, PT, R5, RZ, PT ;  /* 0x000000ff0500720c */ /* 0x000fe20003f25270 */
[----:B---3--:R-:W-:-:S12]  /*eb60*/  @!P0 BRA `(.L_x_456) ;  /* 0x0000003c00388947 */ /* 0x008fd80003800000 */
.L_x_554:
[----:B------:R-:W-:Y:S05]  /*eb70*/  BSYNC B3 ;  /* 0x0000000000037941 */ /* 0x000fea0003800000 */
.L_x_455:
[----:B------:R-:W-:Y:S04]  /*eb80*/  BSSY B3, `(.L_x_457) ;  /* 0x0000009000037945 */ /* 0x000fe80003800000 */
[----:B------:R-:W-:Y:S05]  /*eb90*/  @P1 BRA `(.L_x_458) ;  /* 0x00000000001c1947 */ /* 0x000fea0003800000 */
[----:B-1----:R-:W1:Y:S01]  /*eba0*/  S2R R6, SR_TID.X ;  /* 0x0000000000067919 */ /* 0x002e620000002100 */
[----:B------:R-:W-:-:S04]  /*ebb0*/  IMAD.MOV.U32 R5, RZ, RZ, 0x3000 ;  /* 0x00003000ff057424 */ /* 0x000fc800078e00ff */
[----:B------:R3:W-:Y:S01]  /*ebc0*/  SYNCS.ARRIVE.TRANS64 RZ, [R3+URZ+0x22830], R5 ;  /* 0x0228300503ff79a7 */ /* 0x0007e2000800003f */
[----:B-1----:R-:W-:-:S04]  /*ebd0*/  LOP3.LUT R6, R6, 0x1f, RZ, 0xc0, !PT ;  /* 0x0000001f06067812 */ /* 0x002fc800078ec0ff */
[----:B------:R-:W-:-:S13]  /*ebe0*/  ISETP.NE.AND P0, PT, R6, RZ, PT ;  /* 0x000000ff0600720c */ /* 0x000fda0003f05270 */
[----:B---3--:R-:W-:Y:S05]  /*ebf0*/  @!P0 BRA `(.L_x_458) ;  /* 0x0000000000048947 */ /* 0x008fea0003800000 */
[----:B------:R-:W-:Y:S01]  /*ec00*/  BPT.TRAP 0x1 ;  /* 0x000000040000795c */ /* 0x000fe20000300000 */
.L_x_458:
[----:B------:R-:W-:Y:S05]  /*ec10*/  BSYNC B3 ;  /* 0x0000000000037941 */ /* 0x000fea0003800000 */
.L_x_457:
[----:B-1----:R-:W3:Y:S01]  /*ec20*/  LDL R6, [R1+0x1c] ;  /* 0x00001c0001067983 */ /* 0x002ee20000100800 */
[----:B0-----:R-:W-:Y:S01]  /*ec30*/  IMAD.MOV.U32 R9, RZ, RZ, RZ ;  /* 0x000000ffff097224 */ /* 0x001fe200078e00ff */
[----:B------:R-:W-:Y:S01]  /*ec40*/  UIADD3 UR4, UP0, UR38, 0x370, URZ ;  /* 0x0000037026047890 */ /* 0x000fe2000ff1e03f */
[----:B------:R-:W-:Y:S01]  /*ec50*/  IMAD R5, R19, 0x3000, R18 ;  /* 0x0000300013057824 */ /* 0x000fe200078e0212 */
[----:B------:R-:W-:Y:S01]  /*ec60*/  PLOP3.LUT P0, PT, PT, PT, PT, 0x80, 0x0 ;  /* 0x000000000000781c */ /* 0x000fe20003f0f070 */
[----:B------:R-:W-:Y:S01]  /*ec70*/  UMOV UR6, 0x0 ;  /* 0x0000000000067882 */ /* 0x000fe20000000000 */
[----:B------:R-:W-:Y:S01]  /*ec80*/  R2UR UR10, R9 ;  /* 0x00000000090a72ca */ /* 0x000fe200000e0000 */
[----:B------:R-:W-:Y:S01]  /*ec90*/  VIADD R5, R5, 0x1c400 ;  /* 0x0001c40005057836 */ /* 0x000fe20000000000 */
[----:B------:R-:W-:Y:S01]  /*eca0*/  UIADD3.X UR5, URZ, UR39, URZ, UP0, !UPT ;  /* 0x000000273f057290 */ /* 0x000fe200087fe43f */
[----:B------:R-:W-:Y:S01]  /*ecb0*/  UMOV UR7, 0x14f00000 ;  /* 0x14f0000000077882 */ /* 0x000fe20000000000 */
[----:B---3--:R-:W-:-:S02]  /*ecc0*/  IMAD R0, R0, 0x60, R6 ;  /* 0x0000006000007824 */ /* 0x008fc400078e0206 */
[----:B------:R-:W-:-:S09]  /*ecd0*/  VIADD R6, R3, 0x22830 ;  /* 0x0002283003067836 */ /* 0x000fd20000000000 */
.L_x_459:
[----:B------:R-:W-:-:S13]  /*ece0*/  @P0 ELECT P2, URZ, PT ;  /* 0x00000000003f082f */ /* 0x000fda0003840000 */
[----:B-----5:R-:W-:Y:S02]  /*ecf0*/  @P2 R2UR UR13, R16 ;  /* 0x00000000100d22ca */ /* 0x020fe400000e0000 */
        /* <DEDUP_REMOVED lines=8> */
[----:B------:R-:W0:Y:S01]  /*ed80*/  SYNCS.PHASECHK.TRANS64.TRYWAIT P0, [R3+URZ+0x22860], R2 ;  /* 0x02286002030075a7 */ /* 0x000e22000800017f */
[----:B------:R-:W-:Y:S04]  /*ed90*/  BSSY B3, `(.L_x_460) ;  /* 0x0000002000037945 */ /* 0x000fe80003800000 */
[----:B0-----:R-:W-:Y:S05]  /*eda0*/  @!P0 BRA `(.L_x_461) ;  /* 0x0000003800bc8947 */ /* 0x001fea0003800000 */
.L_x_555:
[----:B------:R-:W-:Y:S05]  /*edb0*/  BSYNC B3 ;  /* 0x0000000000037941 */ /* 0x000fea0003800000 */
.L_x_460:
[----:B------:R-:W-:Y:S01]  /*edc0*/  BSSY B3, `(.L_x_462) ;  /* 0x000000b000037945 */ /* 0x000fe20003800000 */
[----:B------:R-:W-:Y:S02]  /*edd0*/  IMAD.MOV.U32 R6, RZ, RZ, 0x0 ;  /* 0x00000000ff067424 */ /* 0x000fe400078e00ff */
[----:B------:R-:W-:Y:S01]  /*ede0*/  IMAD.MOV.U32 R7, RZ, RZ, 0x14f00000 ;  /* 0x14f00000ff077424 */ /* 0x000fe200078e00ff */
[----:B------:R-:W-:Y:S06]  /*edf0*/  @P1 BRA `(.L_x_463) ;  /* 0x00000000001c1947 */ /* 0x000fec0003800000 */
[----:B------:R-:W1:Y:S01]  /*ee00*/  S2R R5, SR_TID.X ;  /* 0x0000000000057919 */ /* 0x000e620000002100 */
[----:B0-2---:R-:W-:-:S04]  /*ee10*/  IMAD.MOV.U32 R2, RZ, RZ, 0xc000 ;  /* 0x0000c000ff027424 */ /* 0x005fc800078e00ff */
[----:B------:R3:W-:Y:S01]  /*ee20*/  SYNCS.ARRIVE.TRANS64 RZ, [R3+URZ+0x22850], R2 ;  /* 0x0228500203ff79a7 */ /* 0x0007e2000800003f */
[----:B-1----:R-:W-:-:S04]  /*ee30*/  LOP3.LUT R5, R5, 0x1f, RZ, 0xc0, !PT ;  /* 0x0000001f05057812 */ /* 0x002fc800078ec0ff */
[----:B------:R-:W-:-:S13]  /*ee40*/  ISETP.NE.AND P0, PT, R5, RZ, PT ;  /* 0x000000ff0500720c */ /* 0x000fda0003f05270 */
[----:B---3--:R-:W-:Y:S05]  /*ee50*/  @!P0 BRA `(.L_x_463) ;  /* 0x0000000000048947 */ /* 0x008fea0003800000 */
[----:B------:R-:W-:Y:S01]  /*ee60*/  BPT.TRAP 0x1 ;  /* 0x000000040000795c */ /* 0x000fe20000300000 */
.L_x_463:
[----:B------:R-:W-:Y:S05]  /*ee70*/  BSYNC B3 ;  /* 0x0000000000037941 */ /* 0x000fea0003800000 */
.L_x_462:
[----:B------:R-:W-:Y:S01]  /*ee80*/  R2UR UR10, R9 ;  /* 0x00000000090a72ca */ /* 0x000fe200000e0000 */
[----:B0-2---:R-:W-:Y:S01]  /*ee90*/  IMAD R2, R19, 0xc000, R18 ;  /* 0x0000c00013027824 */ /* 0x005fe200078e0212 */
[----:B------:R-:W-:Y:S01]  /*eea0*/  R2UR UR6, R6 ;  /* 0x00000000060672ca */ /* 0x000fe200000e0000 */
[----:B------:R-:W-:Y:S01]  /*eeb0*/  UIADD3 UR4, UP0, UR38, 0x470, URZ ;  /* 0x0000047026047890 */ /* 0x000fe2000ff1e03f */
[----:B------:R-:W-:Y:S01]  /*eec0*/  R2UR UR7, R7 ;  /* 0x00000000070772ca */ /* 0x000fe200000e0000 */
[----:B------:R-:W-:Y:S01]  /*eed0*/  VIADD R3, R3, 0x22850 ;  /* 0x0002285003037836 */ /* 0x000fe20000000000 */
[----:B------:R-:W-:Y:S01]  /*eee0*/  PLOP3.LUT P0, PT, PT, PT, PT, 0x80, 0x0 ;  /* 0x000000000000781c */ /* 0x000fe20003f0f070 */
[----:B------:R-:W-:Y:S01]  /*eef0*/  VIADD R5, R2, 0x400 ;  /* 0x0000040002057836 */ /* 0x000fe20000000000 */
[----:B------:R-:W-:-:S12]  /*ef00*/  UIADD3.X UR5, URZ, UR39, URZ, UP0, !UPT ;  /* 0x000000273f057290 */ /* 0x000fd800087fe43f */
.L_x_464:
        /* <DEDUP_REMOVED lines=10> */
[----:B------:R-:W-:Y:S01]  /*efb0*/  R2UR UR6, R6 ;  /* 0x00000000060672ca */ /* 0x000fe200000e0000 */
[----:B------:R-:W-:Y:S01]  /*efc0*/  VIADD R5, R2, 0x3400 ;  /* 0x0000340002057836 */ /* 0x000fe20000000000 */
[----:B------:R-:W-:Y:S01]  /*efd0*/  R2UR UR7, R7 ;  /* 0x00000000070772ca */ /* 0x000fe200000e0000 */
[----:B------:R-:W-:Y:S01]  /*efe0*/  UMOV UR10, 0x40 ;  /* 0x00000040000a7882 */ /* 0x000fe20000000000 */
[----:B------:R-:W-:-:S13]  /*eff0*/  PLOP3.LUT P0, PT, PT, PT, PT, 0x80, 0x0 ;  /* 0x000000000000781c */ /* 0x000fda0003f0f070 */
.L_x_465:
        /* <DEDUP_REMOVED lines=15> */
.L_x_466:
        /* <DEDUP_REMOVED lines=15> */
.L_x_467:
        /* <DEDUP_REMOVED lines=10> */
.L_x_453:
[----:B------:R-:W-:Y:S05]  /*f280*/  BSYNC B1 ;  /* 0x0000000000017941 */ /* 0x000fea0003800000 */
.L_x_452:
[----:B------:R-:W2:Y:S02]  /*f290*/  LDL.LU R5, [R1+0x30] ;  /* 0x0000300001057983 */ /* 0x000ea40000300800 */
[----:B--2---:R-:W-:-:S07]  /*f2a0*/  VIADD R0, R5, 0xfffffffd ;  /* 0xfffffffd05007836 */ /* 0x004fce0000000000 */
.L_x_451:
[----:B------:R-:W-:Y:S05]  /*f2b0*/  BSYNC B2 ;  /* 0x0000000000027941 */ /* 0x000fea0003800000 */
.L_x_450:
[----:B------:R-:W-:Y:S01]  /*f2c0*/  VIADD R8, R8, 0xfffffffe ;  /* 0xfffffffe08087836 */ /* 0x000fe20000000000 */
[----:B------:R-:W-:-:S04]  /*f2d0*/  LOP3.LUT R4, RZ, R4, RZ, 0x33, !PT ;  /* 0x00000004ff047212 */ /* 0x000fc800078e33ff */
[----:B------:R-:W-:-:S13]  /*f2e0*/  ISETP.NE.AND P0, PT, R8, R4, PT ;  /* 0x000000040800720c */ /* 0x000fda0003f05270 */
[----:B------:R-:W-:Y:S05]  /*f2f0*/  @!P0 BRA `(.L_x_449) ;  /* 0x0000001000f88947 */ /* 0x000fea0003800000 */
.L_x_500:
[----:B------:R-:W2:Y:S04]  /*f300*/  LDL R3, [R1+0x18] ;  /* 0x0000180001037983 */ /* 0x000ea80000100800 */
[----:B------:R-:W3:Y:S01]  /*f310*/  LDL.LU R2, [R1+0x10] ;  /* 0x0000100001027983 */ /* 0x000ee20000300800 */
[----:B------:R-:W-:Y:S01]  /*f320*/  VIADD R7, R19, 0x1 ;  /* 0x0000000113077836 */ /* 0x000fe20000000000 */
[----:B------:R-:W-:Y:S05]  /*f330*/  YIELD ;  /* 0x0000000000007946 */ /* 0x000fea0003800000 */
[----:B------:R-:W-:Y:S01]  /*f340*/  ISETP.NE.AND P0, PT, R7, 0x2, PT ;  /* 0x000000020700780c */ /* 0x000fe20003f05270 */
[----:B------:R-:W-:Y:S03]  /*f350*/  BSSY B1, `(.L_x_468) ;  /* 0x0000097000017945 */ /* 0x000fe60003800000 */
[----:B------:R-:W-:-:S02]  /*f360*/  SEL R6, RZ, 0x1, P0 ;  /* 0x00000001ff067807 */ /* 0x000fc40000000000 */
[----:B------:R-:W-:Y:S02]  /*f370*/  SEL R7, R7, RZ, P0 ;  /* 0x000000ff07077207 */ /* 0x000fe40000000000 */
[----:B--2---:R-:W-:Y:S02]  /*f380*/  ISETP.NE.AND P1, PT, R3, RZ, PT ;  /* 0x000000ff0300720c */ /* 0x004fe40003f25270 */
[----:B---3--:R-:W-:-:S11]  /*f390*/  LOP3.LUT R6, R2, R6, RZ, 0x3c, !PT ;  /* 0x0000000602067212 */ /* 0x008fd600078e3cff */
[----:B-1----:R-:W-:Y:S05]  /*f3a0*/  @!P1 BRA `(.L_x_469) ;  /* 0x0000000800449947 */ /* 0x002fea0003800000 */
[----:B------:R-:W-:Y:S01]  /*f3b0*/  ULDC.64 UR4, c[0x0][0x418] ;  /* 0x0001060000047ab9 */ /* 0x000fe20000000a00 */
[----:B------:R-:W-:Y:S01]  /*f3c0*/  IMAD.MOV.U32 R8, RZ, RZ, R0 ;  /* 0x000000ffff087224 */ /* 0x000fe200078e0000 */
[----:B------:R-:W-:-:S04]  /*f3d0*/  ISETP.NE.U32.AND P0, PT, RZ, UR4, PT ;  /* 0x00000004ff007c0c */ /* 0x000fc8000bf05070 */
[----:B------:R-:W-:-:S13]  /*f3e0*/  ISETP.NE.AND.EX P0, PT, RZ, UR5, PT, P0 ;  /* 0x00000005ff007c0c */ /* 0x000fda000bf05300 */
[----:B------:R-:W-:Y:S05]  /*f3f0*/  @!P0 BRA `(.L_x_470) ;  /* 0x00000000004c8947 */ /* 0x000fea0003800000 */
[----:B0-----:R-:W2:Y:S01]  /*f400*/  LDL R9, [R1+0x14] ;  /* 0x0000140001097983 */ /* 0x001ea20000100800 */
[----:B------:R-:W0:Y:S01]  /*f410*/  LDC R8, c[0x0][0x43c] ;  /* 0x00010f00ff087b82 */ /* 0x000e220000000800 */
[----:B------:R-:W-:Y:S02]  /*f420*/  ULDC.64 UR6, c[0x0][0x428] ;  /* 0x00010a0000067ab9 */ /* 0x000fe40000000a00 */
[----:B------:R-:W3:Y:S01]  /*f430*/  LDL R5, [R1+0x8] ;  /* 0x0000080001057983 */ /* 0x000ee20000100800 */
[----:B0-----:R-:W-:-:S13]  /*f440*/  ISETP.NE.AND P0, PT, R8, 0x1, PT ;  /* 0x000000010800780c */ /* 0x001fda0003f05270 */
[----:B------:R-:W0:Y:S02]  /*f450*/  @P0 LDC.64 R2, c[0x0][0x440] ;  /* 0x00011000ff020b82 */ /* 0x000e240000000a00 */
[----:B0-----:R-:W-:-:S04]  /*f460*/  @P0 IMAD.HI.U32 R4, R0, R2, RZ ;  /* 0x0000000200040227 */ /* 0x001fc800078e00ff */
        /* <DEDUP_REMOVED lines=12> */
.L_x_470:
[----:B-1----:R-:W-:Y:S01]  /*f530*/  IMAD R4, R7, 0x8, R18 ;  /* 0x0000000807047824 */ /* 0x002fe200078e0212 */
[----:B------:R-:W-:Y:S01]  /*f540*/  SHF.L.U32 R2, R6, 0x1f, RZ ;  /* 0x0000001f06027819 */ /* 0x000fe200000006ff */
[----:B------:R-:W1:Y:S01]  /*f550*/  S2R R3, SR_TID.X ;  /* 0x0000000000037919 */ /* 0x000e620000002100 */
[----:B------:R-:W-:Y:S02]  /*f560*/  BSSY B2, `(.L_x_471) ;  /* 0x0000005000027945 */ /* 0x000fe40003800000 */
[----:B------:R-:W2:Y:S01]  /*f570*/  SYNCS.PHASECHK.TRANS64.TRYWAIT P0, [R4+URZ+0x22840], R2 ;  /* 0x02284002040075a7 */ /* 0x000ea2000800017f */
[----:B-1----:R-:W-:-:S04]  /*f580*/  LOP3.LUT R3, R3, 0x7f, RZ, 0xc0, !PT ;  /* 0x0000007f03037812 */ /* 0x002fc800078ec0ff */
[----:B------:R-:W-:Y:S01]  /*f590*/  ISETP.NE.AND P1, PT, R3, RZ, PT ;  /* 0x000000ff0300720c */ /* 0x000fe20003f25270 */
[----:B--2---:R-:W-:-:S12]  /*f5a0*/  @!P0 BRA `(.L_x_472) ;  /* 0x0000003000d08947 */ /* 0x004fd80003800000 */
.L_x_556:
[----:B------:R-:W-:Y:S05]  /*f5b0*/  BSYNC B2 ;  /* 0x0000000000027941 */ /* 0x000fea0003800000 */
.L_x_471:
[----:B------:R-:W-:Y:S04]  /*f5c0*/  BSSY B2, `(.L_x_473) ;  /* 0x0000009000027945 */ /* 0x000fe80003800000 */
[----:B------:R-:W-:Y:S05]  /*f5d0*/  @P1 BRA `(.L_x_474) ;  /* 0x00000000001c1947 */ /* 0x000fea0003800000 */
[----:B------:R-:W2:Y:S01]  /*f5e0*/  S2R R5, SR_TID.X ;  /* 0x0000000000057919 */ /* 0x000ea20000002100 */
[----:B------:R-:W-:-:S04]  /*f5f0*/  IMAD.MOV.U32 R3, RZ, RZ, 0x3000 ;  /* 0x00003000ff037424 */ /* 0x000fc800078e00ff */
[----:B------:R3:W-:Y:S01]  /*f600*/  SYNCS.ARRIVE.TRANS64 RZ, [R4+URZ+0x22830], R3 ;  /* 0x0228300304ff79a7 */ /* 0x0007e2000800003f */
[----:B--2---:R-:W-:-:S04]  /*f610*/  LOP3.LUT R5, R5, 0x1f, RZ, 0xc0, !PT ;  /* 0x0000001f05057812 */ /* 0x004fc800078ec0ff */
[----:B------:R-:W-:-:S13]  /*f620*/  ISETP.NE.AND P0, PT, R5, RZ, PT ;  /* 0x000000ff0500720c */ /* 0x000fda0003f05270 */
[----:B---3--:R-:W-:Y:S05]  /*f630*/  @!P0 BRA `(.L_x_474) ;  /* 0x0000000000048947 */ /* 0x008fea0003800000 */
[----:B------:R-:W-:Y:S01]  /*f640*/  BPT.TRAP 0x1 ;  /* 0x000000040000795c */ /* 0x000fe20000300000 */
.L_x_474:
[----:B------:R-:W-:Y:S05]  /*f650*/  BSYNC B2 ;  /* 0x0000000000027941 */ /* 0x000fea0003800000 */
.L_x_473:
[----:B------:R-:W2:Y:S01]  /*f660*/  LDL R5, [R1+0x1c] ;  /* 0x00001c0001057983 */ /* 0x000ea20000100800 */
        /* <DEDUP_REMOVED lines=9> */
[----:B--2---:R-:W-:-:S02]  /*f700*/  IMAD R8, R8, 0x60, R5 ;  /* 0x0000006008087824 */ /* 0x004fc400078e0205 */
[----:B------:R-:W-:-:S09]  /*f710*/  VIADD R5, R4, 0x22830 ;  /* 0x0002283004057836 */ /* 0x000fd20000000000 */
.L_x_475:
        /* <DEDUP_REMOVED lines=13> */
.L_x_557:
[----:B------:R-:W-:Y:S05]  /*f7f0*/  BSYNC B2 ;  /* 0x0000000000027941 */ /* 0x000fea0003800000 */
.L_x_476:
[----:B------:R-:W-:Y:S01]  /*f800*/  BSSY B2, `(.L_x_478) ;  /* 0x000000b000027945 */ /* 0x000fe20003800000 */
[----:B01----:R-:W-:Y:S02]  /*f810*/  IMAD.MOV.U32 R2, RZ, RZ, 0x0 ;  /* 0x00000000ff027424 */ /* 0x003fe400078e00ff */
[----:B------:R-:W-:Y:S01]  /*f820*/  IMAD.MOV.U32 R3, RZ, RZ, 0x14f00000 ;  /* 0x14f00000ff037424 */ /* 0x000fe200078e00ff */
[----:B------:R-:W-:Y:S06]  /*f830*/  @P1 BRA `(.L_x_479) ;  /* 0x00000000001c1947 */ /* 0x000fec0003800000 */
[----:B------:R-:W0:Y:S01]  /*f840*/  S2R R10, SR_TID.X ;  /* 0x00000000000a7919 */ /* 0x000e220000002100 */
[----:B------:R-:W-:-:S04]  /*f850*/  IMAD.MOV.U32 R5, RZ, RZ, 0xc000 ;  /* 0x0000c000ff057424 */ /* 0x000fc800078e00ff */
[----:B------:R1:W-:Y:S01]  /*f860*/  SYNCS.ARRIVE.TRANS64 RZ, [R4+URZ+0x22850], R5 ;  /* 0x0228500504ff79a7 */ /* 0x0003e2000800003f */
[----:B0-----:R-:W-:-:S04]  /*f870*/  LOP3.LUT R10, R10, 0x1f, RZ, 0xc0, !PT ;  /* 0x0000001f0a0a7812 */ /* 0x001fc800078ec0ff */
[----:B------:R-:W-:-:S13]  /*f880*/  ISETP.NE.AND P0, PT, R10, RZ, PT ;  /* 0x000000ff0a00720c */ /* 0x000fda0003f05270 */
[----:B-1----:R-:W-:Y:S05]  /*f890*/  @!P0 BRA `(.L_x_479) ;  /* 0x0000000000048947 */ /* 0x002fea0003800000 */
[----:B------:R-:W-:Y:S01]  /*f8a0*/  BPT.TRAP 0x1 ;  /* 0x000000040000795c */ /* 0x000fe20000300000 */
.L_x_479:
[----:B------:R-:W-:Y:S05]  /*f8b0*/  BSYNC B2 ;  /* 0x0000000000027941 */ /* 0x000fea0003800000 */
.L_x_478:
[----:B------:R-:W-:Y:S01]  /*f8c0*/  R2UR UR6, R2 ;  /* 0x00000000020672ca */ /* 0x000fe200000e0000 */
[----:B------:R-:W-:Y:S01]  /*f8d0*/  IMAD R5, R7, 0xc000, R18 ;  /* 0x0000c00007057824 */ /* 0x000fe200078e0212 */
[----:B------:R-:W-:Y:S01]  /*f8e0*/  R2UR UR7, R3 ;  /* 0x00000000030772ca */ /* 0x000fe200000e0000 */
[----:B------:R-:W-:Y:S01]  /*f8f0*/  UIADD3 UR4, UP0, UR38, 0x470, URZ ;  /* 0x0000047026047890 */ /* 0x000fe2000ff1e03f */
[----:B------:R-:W-:Y:S01]  /*f900*/  R2UR UR10, R9 ;  /* 0x00000000090a72ca */ /* 0x000fe200000e0000 */
[----:B------:R-:W-:Y:S01]  /*f910*/  VIADD R4, R4, 0x22850 ;  /* 0x0002285004047836 */ /* 0x000fe20000000000 */
[----:B------:R-:W-:Y:S01]  /*f920*/  PLOP3.LUT P0, PT, PT, PT, PT, 0x80, 0x0 ;  /* 0x000000000000781c */ /* 0x000fe20003f0f070 */
[----:B------:R-:W-:Y:S01]  /*f930*/  VIADD R9, R5, 0x400 ;  /* 0x0000040005097836 */ /* 0x000fe20000000000 */
[----:B------:R-:W-:-:S12]  /*f940*/  UIADD3.X UR5, URZ, UR39, URZ, UP0, !UPT ;  /* 0x000000273f057290 */ /* 0x000fd800087fe43f */
.L_x_480:
        /* <DEDUP_REMOVED lines=15> */
.L_x_481:
        /* <DEDUP_REMOVED lines=15> */
.L_x_482:
        /* <DEDUP_REMOVED lines=15> */
.L_x_483:
        /* <DEDUP_REMOVED lines=10> */
.L_x_469:
[----:B------:R-:W-:Y:S05]  /*fcc0*/  BSYNC B1 ;  /* 0x0000000000017941 */ /* 0x000fea0003800000 */
.L_x_468:
[----:B------:R-:W2:Y:S01]  /*fcd0*/  LDL R2, [R1+0x18] ;  /* 0x0000180001027983 */ /* 0x000ea20000100800 */
[----:B------:R-:W-:Y:S01]  /*fce0*/  VIADD R7, R7, 0x1 ;  /* 0x0000000107077836 */ /* 0x000fe20000000000 */
[----:B------:R-:W-:Y:S04]  /*fcf0*/  BSSY B1, `(.L_x_484) ;  /* 0x000009a000017945 */ /* 0x000fe80003800000 */
[----:B------:R-:W-:-:S04]  /*fd00*/  ISETP.NE.AND P0, PT, R7, 0x2, PT ;  /* 0x000000020700780c */ /* 0x000fc80003f05270 */
[----:B------:R-:W-:Y:S02]  /*fd10*/  SEL R19, R7, RZ, P0 ;  /* 0x000000ff07137207 */ /* 0x000fe40000000000 */
[----:B--2---:R-:W-:Y:S02]  /*fd20*/  ISETP.NE.AND P2, PT, R2, RZ, PT ;  /* 0x000000ff0200720c */ /* 0x004fe40003f45270 */
[----:B------:R-:W-:-:S04]  /*fd30*/  SEL R2, RZ, 0x1, P0 ;  /* 0x00000001ff027807 */ /* 0x000fc80000000000 */
[----:B------:R-:W-:Y:S01]  /*fd40*/  LOP3.LUT R8, R6, R2, RZ, 0x3c, !PT ;  /* 0x0000000206087212 */ /* 0x000fe200078e3cff */
[----:B------:R-:W-:-:S04]  /*fd50*/  VIADD R6, R0, 0xffffffff ;  /* 0xffffffff00067836 */ /* 0x000fc80000000000 */
[----:B------:R1:W-:Y:S02]  /*fd60*/  STL [R1+0x10], R8 ;  /* 0x0000100801007387 */ /* 0x0003e40000100800 */
[----:B------:R-:W-:Y:S05]  /*fd70*/  @!P2 BRA `(.L_x_485) ;  /* 0x000000080044a947 */ /* 0x000fea0003800000 */
[----:B------:R-:W-:Y:S01]  /*fd80*/  ULDC.64 UR4, c[0x0][0x418] ;  /* 0x0001060000047ab9 */ /* 0x000fe20000000a00 */
[----:B------:R-:W-:Y:S01]  /*fd90*/  IMAD.MOV.U32 R7, RZ, RZ, R6 ;  /* 0x000000ffff077224 */ /* 0x000fe200078e0006 */
[----:B------:R-:W-:-:S04]  /*fda0*/  ISETP.NE.U32.AND P0, PT, RZ, UR4, PT ;  /* 0x00000004ff007c0c */ /* 0x000fc8000bf05070 */
[----:B------:R-:W-:-:S13]  /*fdb0*/  ISETP.NE.AND.EX P0, PT, RZ, UR5, PT, P0 ;  /* 0x00000005ff007c0c */ /* 0x000fda000bf05300 */
[----:B------:R-:W-:Y:S05]  /*fdc0*/  @!P0 BRA `(.L_x_486) ;  /* 0x00000000004c8947 */ /* 0x000fea0003800000 */
[----:B------:R-:W2:Y:S01]  /*fdd0*/  LDL R10, [R1+0x14] ;  /* 0x00001400010a7983 */ /* 0x000ea20000100800 */
[----:B------:R-:W3:Y:S01]  /*fde0*/  LDC R7, c[0x0][0x43c] ;  /* 0x00010f00ff077b82 */ /* 0x000ee20000000800 */
[----:B------:R-:W-:Y:S02]  /*fdf0*/  ULDC.64 UR6, c[0x0][0x428] ;  /* 0x00010a0000067ab9 */ /* 0x000fe40000000a00 */
[----:B0-----:R-:W4:Y:S01]  /*fe00*/  LDL R9, [R1+0x8] ;  /* 0x0000080001097983 */ /* 0x001f220000100800 */
[----:B---3--:R-:W-:-:S13]  /*fe10*/  ISETP.NE.AND P0, PT, R7, 0x1, PT ;  /* 0x000000010700780c */ /* 0x008fda0003f05270 */
        /* <DEDUP_REMOVED lines=8> */
[C---:B----4-:R-:W-:Y:S02]  /*fea0*/  IMAD R4, R9.reuse, UR7, R4 ;  /* 0x0000000709047c24 */ /* 0x050fe4000f8e0204 */
[----:B------:R-:W-:-:S04]  /*feb0*/  IMAD.WIDE.U32 R2, R9, UR6, R2 ;  /* 0x0000000609027c25 */ /* 0x000fc8000f8e0002 */
[----:B------:R-:W-:Y:S01]  /*fec0*/  IMAD.IADD R3, R4, 0x1, R3 ;  /* 0x0000000104037824 */ /* 0x000fe200078e0203 */
[----:B------:R-:W-:-:S04]  /*fed0*/  LEA R4, P0, R2, UR4, 0x2 ;  /* 0x0000000402047c11 */ /* 0x000fc8000f8010ff */
[----:B------:R-:W-:-:S05]  /*fee0*/  LEA.HI.X R5, R2, UR5, R3, 0x2, P0 ;  /* 0x0000000502057c11 */ /* 0x000fca00080f1403 */
[----:B------:R2:W5:Y:S04]  /*fef0*/  LDG.E R16, desc[UR40][R4.64] ;  /* 0x0000002804107981 */ /* 0x000568000c1e1900 */
.L_x_486:
[----:B------:R-:W-:Y:S01]  /*ff00*/  IMAD R2, R19, 0x8, R18 ;  /* 0x0000000813027824 */ /* 0x000fe200078e0212 */
[----:B------:R-:W-:Y:S01]  /*ff10*/  SHF.L.U32 R3, R8, 0x1f, RZ ;  /* 0x0000001f08037819 */ /* 0x000fe200000006ff */
[----:B--2---:R-:W2:Y:S01]  /*ff20*/  S2R R4, SR_TID.X ;  /* 0x0000000000047919 */ /* 0x004ea20000002100 */
[----:B------:R-:W-:Y:S02]  /*ff30*/  BSSY B2, `(.L_x_487) ;  /* 0x0000005000027945 */ /* 0x000fe40003800000 */
[----:B------:R-:W3:Y:S01]  /*ff40*/  SYNCS.PHASECHK.TRANS64.TRYWAIT P0, [R2+URZ+0x22840], R3 ;  /* 0x02284003020075a7 */ /* 0x000ee2000800017f */
[----:B--2---:R-:W-:-:S04]  /*ff50*/  LOP3.LUT R4, R4, 0x7f, RZ, 0xc0, !PT ;  /* 0x0000007f04047812 */ /* 0x004fc800078ec0ff */
[----:B------:R-:W-:Y:S01]  /*ff60*/  ISETP.NE.AND P1, PT, R4, RZ, PT ;  /* 0x000000ff0400720c */ /* 0x000fe20003f25270 */
[----:B---3--:R-:W-:-:S12]  /*ff70*/  @!P0 BRA `(.L_x_488) ;  /* 0x0000002800848947 */ /* 0x008fd80003800000 */
.L_x_558:
[----:B------:R-:W-:Y:S05]  /*ff80*/  BSYNC B2 ;  /* 0x0000000000027941 */ /* 0x000fea0003800000 */
.L_x_487:
[----:B------:R-:W-:Y:S04]  /*ff90*/  BSSY B2, `(.L_x_489) ;  /* 0x0000009000027945 */ /* 0x000fe80003800000 */
[----:B------:R-:W-:Y:S05]  /*ffa0*/  @P1 BRA `(.L_x_490) ;  /* 0x00000000001c1947 */ /* 0x000fea0003800000 */
[----:B------:R-:W3:Y:S01]  /*ffb0*/  S2R R5, SR_TID.X ;  /* 0x0000000000057919 */ /* 0x000ee20000002100 */
[----:B------:R-:W-:-:S04]  /*ffc0*/  IMAD.MOV.U32 R4, RZ, RZ, 0x3000 ;  /* 0x00003000ff047424 */ /* 0x000fc800078e00ff */
[----:B------:R4:W-:Y:S01]  /*ffd0*/  SYNCS.ARRIVE.TRANS64 RZ, [R2+URZ+0x22830], R4 ;  /* 0x0228300402ff79a7 */ /* 0x0009e2000800003f */
[----:B---3--:R-:W-:-:S04]  /*ffe0*/  LOP3.LUT R5, R5, 0x1f, RZ, 0xc0, !PT ;  /* 0x0000001f05057812 */ /* 0x008fc800078ec0ff */
[----:B------:R-:W-:-:S13]  /*fff0*/  ISETP.NE.AND P0, PT, R5, RZ, PT ;  /* 0x000000ff0500720c */ /* 0x000fda0003f05270 */
[----:B----4-:R-:W-:Y:S05]  /*10000*/  @!P0 BRA `(.L_x_490) ;  /* 0x0000000000048947 */ /* 0x010fea0003800000 */
[----:B------:R-:W-:Y:S01]  /*10010*/  BPT.TRAP 0x1 ;  /* 0x000000040000795c */ /* 0x000fe20000300000 */
.L_x_490:
[----:B------:R-:W-:Y:S05]  /*10020*/  BSYNC B2 ;  /* 0x0000000000027941 */ /* 0x000fea0003800000 */
.L_x_489:
[----:B------:R-:W3:Y:S01]  /*10030*/  LDL R4, [R1+0x1c] ;  /* 0x00001c0001047983 */ /* 0x000ee20000100800 */
[----:B------:R-:W-:Y:S01]  /*10040*/  IMAD.MOV.U32 R10, RZ, RZ, RZ ;  /* 0x000000ffff0a7224 */ /* 0x000fe200078e00ff */
        /* <DEDUP_REMOVED lines=10> */
.L_x_491:
        /* <DEDUP_REMOVED lines=9> */
[----:B---3--:R-:W-:Y:S05]  /*10180*/  @P0 BRA.U.ANY `(.L_x_491) ;  /* 0xfffffffd00d80947 */ /* 0x008fea000393ffff */
[----:B------:R-:W3:Y:S01]  /*10190*/  SYNCS.PHASECHK.TRANS64.TRYWAIT P0, [R2+URZ+0x22860], R3 ;  /* 0x02286003020075a7 */ /* 0x000ee2000800017f */
[----:B------:R-:W-:Y:S04]  /*101a0*/  BSSY B2, `(.L_x_492) ;  /* 0x0000002000027945 */ /* 0x000fe80003800000 */
[----:B---3--:R-:W-:Y:S05]  /*101b0*/  @!P0 BRA `(.L_x_493) ;  /* 0x0000002800088947 */ /* 0x008fea0003800000 */
.L_x_559:
[----:B------:R-:W-:Y:S05]  /*101c0*/  BSYNC B2 ;  /* 0x0000000000027941 */ /* 0x000fea0003800000 */
.L_x_492:
[----:B------:R-:W-:Y:S01]  /*101d0*/  BSSY B2, `(.L_x_494) ;  /* 0x000000b000027945 */ /* 0x000fe20003800000 */
[----:B-1----:R-:W-:Y:S02]  /*101e0*/  IMAD.MOV.U32 R8, RZ, RZ, 0x0 ;  /* 0x00000000ff087424 */ /* 0x002fe400078e00ff */
[----:B0-----:R-:W-:Y:S01]  /*101f0*/  IMAD.MOV.U32 R9, RZ, RZ, 0x14f00000 ;  /* 0x14f00000ff097424 */ /* 0x001fe200078e00ff */
[----:B------:R-:W-:Y:S06]  /*10200*/  @P1 BRA `(.L_x_495) ;  /* 0x00000000001c1947 */ /* 0x000fec0003800000 */
[----:B------:R-:W0:Y:S01]  /*10210*/  S2R R5, SR_TID.X ;  /* 0x0000000000057919 */ /* 0x000e220000002100 */
[----:B--23--:R-:W-:-:S04]  /*10220*/  IMAD.MOV.U32 R3, RZ, RZ, 0xc000 ;  /* 0x0000c000ff037424 */ /* 0x00cfc800078e00ff */
[----:B------:R1:W-:Y:S01]  /*10230*/  SYNCS.ARRIVE.TRANS64 RZ, [R2+URZ+0x22850], R3 ;  /* 0x0228500302ff79a7 */ /* 0x0003e2000800003f */
[----:B0-----:R-:W-:-:S04]  /*10240*/  LOP3.LUT R5, R5, 0x1f, RZ, 0xc0, !PT ;  /* 0x0000001f05057812 */ /* 0x001fc800078ec0ff */
[----:B------:R-:W-:-:S13]  /*10250*/  ISETP.NE.AND P0, PT, R5, RZ, PT ;  /* 0x000000ff0500720c */ /* 0x000fda0003f05270 */
[----:B-1----:R-:W-:Y:S05]  /*10260*/  @!P0 BRA `(.L_x_495) ;  /* 0x0000000000048947 */ /* 0x002fea0003800000 */
[----:B------:R-:W-:Y:S01]  /*10270*/  BPT.TRAP 0x1 ;  /* 0x000000040000795c */ /* 0x000fe20000300000 */
.L_x_495:
[----:B------:R-:W-:Y:S05]  /*10280*/  BSYNC B2 ;  /* 0x0000000000027941 */ /* 0x000fea0003800000 */
.L_x_494:
[----:B------:R-:W-:Y:S01]  /*10290*/  R2UR UR10, R10 ;  /* 0x000000000a0a72ca */ /* 0x000fe200000e0000 */
[----:B--23--:R-:W-:Y:S01]  /*102a0*/  IMAD R3, R19, 0xc000, R18 ;  /* 0x0000c00013037824 */ /* 0x00cfe200078e0212 */
[----:B------:R-:W-:Y:S01]  /*102b0*/  R2UR UR6, R8 ;  /* 0x00000000080672ca */ /* 0x000fe200000e0000 */
[----:B------:R-:W-:Y:S01]  /*102c0*/  UIADD3 UR4, UP0, UR38, 0x470, URZ ;  /* 0x0000047026047890 */ /* 0x000fe2000ff1e03f */
[----:B------:R-:W-:Y:S01]  /*102d0*/  R2UR UR7, R9 ;  /* 0x00000000090772ca */ /* 0x000fe200000e0000 */
[----:B------:R-:W-:Y:S01]  /*102e0*/  VIADD R2, R2, 0x22850 ;  /* 0x0002285002027836 */ /* 0x000fe20000000000 */
[----:B------:R-:W-:Y:S01]  /*102f0*/  PLOP3.LUT P0, PT, PT, PT, PT, 0x80, 0x0 ;  /* 0x000000000000781c */ /* 0x000fe20003f0f070 */
[----:B------:R-:W-:Y:S01]  /*10300*/  VIADD R5, R3, 0x400 ;  /* 0x0000040003057836 */ /* 0x000fe20000000000 */
[----:B------:R-:W-:-:S12]  /*10310*/  UIADD3.X UR5, URZ, UR39, URZ, UP0, !UPT ;  /* 0x000000273f057290 */ /* 0x000fd800087fe43f */
.L_x_496:
        /* <DEDUP_REMOVED lines=15> */
.L_x_497:
        /* <DEDUP_REMOVED lines=15> */
.L_x_498:
        /* <DEDUP_REMOVED lines=15> */
.L_x_499:
        /* <DEDUP_REMOVED lines=9> */
[----:B--2---:R-:W-:Y:S05]  /*10680*/  @P0 BRA.U.ANY `(.L_x_499) ;  /* 0xfffffffd00d80947 */ /* 0x004fea000393ffff */
.L_x_485:
[----:B------:R-:W-:Y:S05]  /*10690*/  BSYNC B1 ;  /* 0x0000000000017941 */ /* 0x000fea0003800000 */
.L_x_484:
[----:B------:R-:W2:Y:S01]  /*106a0*/  LDL R5, [R1+0x20] ;  /* 0x0000200001057983 */ /* 0x000ea20000100800 */
[----:B------:R-:W-:Y:S01]  /*106b0*/  VIADD R0, R0, 0xfffffffe ;  /* 0xfffffffe00007836 */ /* 0x000fe20000000000 */
[----:B--2---:R-:W-:-:S13]  /*106c0*/  ISETP.GT.AND P0, PT, R6, R5, PT ;  /* 0x000000050600720c */ /* 0x004fda0003f04270 */
[----:B------:R-:W-:Y:S05]  /*106d0*/  @P0 BRA `(.L_x_500) ;  /* 0xffffffec00080947 */ /* 0x000fea000383ffff */
.L_x_449:
[----:B------:R-:W-:Y:S05]  /*106e0*/  BSYNC B0 ;  /* 0x0000000000007941 */ /* 0x000fea0003800000 */
.L_x_448:
[----:B------:R-:W2:Y:S01]  /*106f0*/  LDL.LU R2, [R1+0x10] ;  /* 0x0000100001027983 */ /* 0x000ea20000300800 */
[----:B------:R-:W3:Y:S01]  /*10700*/  S2R R3, SR_TID.X ;  /* 0x0000000000037919 */ /* 0x000ee20000002100 */
[----:B------:R-:W-:-:S05]  /*10710*/  VIADD R19, R19, 0x1 ;  /* 0x0000000113137836 */ /* 0x000fca0000000000 */
[----:B------:R-:W-:-:S04]  /*10720*/  ISETP.NE.AND P0, PT, R19, 0x2, PT ;  /* 0x000000021300780c */ /* 0x000fc80003f05270 */
[----:B------:R-:W-:Y:S01]  /*10730*/  SEL R0, RZ, 0x1, P0 ;  /* 0x00000001ff007807 */ /* 0x000fe20000000000 */
[----:B------:R-:W-:Y:S01]  /*10740*/  BSSY B0, `(.L_x_501) ;  /* 0x0000013000007945 */ /* 0x000fe20003800000 */
[----:B---3--:R-:W-:-:S04]  /*10750*/  LOP3.LUT R3, R3, 0x7f, RZ, 0xc0, !PT ;  /* 0x0000007f03037812 */ /* 0x008fc800078ec0ff */
[----:B------:R-:W-:Y:S02]  /*10760*/  ISETP.NE.AND P1, PT, R3, RZ, PT ;  /* 0x000000ff0300720c */ /* 0x000fe40003f25270 */
[----:B--2---:R-:W-:-:S05]  /*10770*/  LOP3.LUT R2, R2, R0, RZ, 0x3c, !PT ;  /* 0x0000000002027212 */ /* 0x004fca00078e3cff */
[----:B------:R2:W-:Y:S06]  /*10780*/  STL [R1+0x10], R2 ;  /* 0x0000100201007387 */ /* 0x0005ec0000100800 */
[----:B------:R-:W-:Y:S05]  /*10790*/  @P1 BRA `(.L_x_502) ;  /* 0x0000000000341947 */ /* 0x000fea0003800000 */
[----:B------:R-:W3:Y:S01]  /*107a0*/  S2R R5, SR_LANEID ;  /* 0x0000000000057919 */ /* 0x000ee20000000000 */
[----:B------:R-:W-:Y:S01]  /*107b0*/  VOTEU.ANY UR4, UPT, PT ;  /* 0x0000000000047886 */ /* 0x000fe200038e0100 */
[----:B--2---:R-:W2:Y:S01]  /*107c0*/  LDC.64 R2, c[0x0][0xc60] ;  /* 0x00031800ff027b82 */ /* 0x004ea20000000a00 */
[----:B------:R-:W3:Y:S02]  /*107d0*/  FLO.U32 R0, UR4 ;  /* 0x0000000400007d00 */ /* 0x000ee400080e0000 */
[----:B---3--:R-:W-:-:S06]  /*107e0*/  ISETP.EQ.U32.AND P1, PT, R0, R5, PT ;  /* 0x000000050000720c */ /* 0x008fcc0003f22070 */
[----:B------:R-:W2:Y:S07]  /*107f0*/  POPC R5, UR4 ;  /* 0x0000000400057d09 */ /* 0x000eae0008000000 */
[----:B--2---:R-:W2:Y:S01]  /*10800*/  @P1 ATOMG.E.ADD.STRONG.GPU PT, R3, desc[UR40][R2.64], R5 ;  /* 0x00000005020319a8 */ /* 0x004ea200081ee1e8 */
[----:B------:R-:W3:Y:S02]  /*10810*/  S2R R4, SR_LTMASK ;  /* 0x0000000000047919 */ /* 0x000ee40000003900 */
[----:B---3--:R-:W-:-:S04]  /*10820*/  LOP3.LUT R4, R4, UR4, RZ, 0xc0, !PT ;  /* 0x0000000404047c12 */ /* 0x008fc8000f8ec0ff */
[----:B------:R-:W3:Y:S01]  /*10830*/  POPC R7, R4 ;  /* 0x0000000400077309 */ /* 0x000ee20000000000 */
[----:B--2---:R-:W3:Y:S02]  /*10840*/  SHFL.IDX PT, R0, R3, R0, 0x1f ;  /* 0x00001f0003007589 */ /* 0x004ee400000e0000 */
[----:B---3--:R-:W-:-:S05]  /*10850*/  IADD3 R0, R0, UR37, R7 ;  /* 0x0000002500007c10 */ /* 0x008fca000fffe007 */
[----:B------:R3:W-:Y:S02]  /*10860*/  STL [R1], R0 ;  /* 0x0000000001007387 */ /* 0x0007e40000100800 */
.L_x_502:
[----:B------:R-:W-:Y:S05]  /*10870*/  BSYNC B0 ;  /* 0x0000000000007941 */ /* 0x000fea0003800000 */
.L_x_501:
[----:B------:R-:W-:-:S07]  /*10880*/  SEL R19, R19, RZ, P0 ;  /* 0x000000ff13137207 */ /* 0x000fce0000000000 */
.L_x_420:
[----:B------:R-:W-:Y:S05]  /*10890*/  BSYNC B7 ;  /* 0x0000000000077941 */ /* 0x000fea0003800000 */
.L_x_418:
[----:B---34-:R-:W3:Y:S02]  /*108a0*/  LDL R0, [R1+0x5c] ;  /* 0x00005c0001007983 */ /* 0x018ee40000100800 */
[----:B---3--:R-:W-:-:S13]  /*108b0*/  ISETP.NE.AND P0, PT, R0, RZ, PT ;  /* 0x000000ff0000720c */ /* 0x008fda0003f05270 */
[----:B------:R-:W-:Y:S05]  /*108c0*/  @!P0 BRA `(.L_x_503) ;  /* 0x00000000002c8947 */ /* 0x000fea0003800000 */
[----:B------:R-:W-:Y:S05]  /*108d0*/  WARPSYNC.ALL ;  /* 0x0000000000007948 */ /* 0x000fea0003800000 */
[----:B------:R-:W3:Y:S08]  /*108e0*/  S2UR UR5, SR_CgaCtaId ;  /* 0x00000000000579c3 */ /* 0x000ef00000008800 */
[----:B------:R-:W-:Y:S06]  /*108f0*/  BAR.SYNC.DEFER_BLOCKING 0x5, 0x180 ;  /* 0x0146000000007b1d */ /* 0x000fec0000010000 */
[----:B------:R-:W-:-:S02]  /*10900*/  UMOV UR4, 0x400 ;  /* 0x0000040000047882 */ /* 0x000fc40000000000 */
[----:B---3--:R-:W-:-:S06]  /*10910*/  ULEA UR4, UR5, UR4, 0x18 ;  /* 0x0000000405047291 */ /* 0x008fcc000f8ec03f */
[----:B------:R-:W-:-:S05]  /*10920*/  IMAD.U32 R18, RZ, RZ, UR4 ;  /* 0x00000004ff127e24 */ /* 0x000fca000f8e00ff */
[----:B--2---:R-:W2:Y:S04]  /*10930*/  LDS.128 R4, [R18+0x228d0] ;  /* 0x0228d00012047984 */ /* 0x004ea80000000c00 */
[----:B--2---:R2:W-:Y:S04]  /*10940*/  STL.64 [R1], R4 ;  /* 0x0000000401007387 */ /* 0x0045e80000100a00 */
[----:B------:R2:W-:Y:S01]  /*10950*/  STL.64 [R1+0x8], R6 ;  /* 0x0000080601007387 */ /* 0x0005e20000100a00 */
[----:B------:R-:W-:Y:S06]  /*10960*/  BAR.ARV 0x4, 0x180 ;  /* 0x0106000000007b1d */ /* 0x000fec0000002000 */
[----:B------:R-:W-:Y:S05]  /*10970*/  BRA `(.L_x_504) ;  /* 0x0000000c00187947 */ /* 0x000fea0003800000 */
.L_x_503:
[----:B------:R-:W3:Y:S01]  /*10980*/  S2R R16, SR_TID.X ;  /* 0x0000000000107919 */ /* 0x000ee20000002100 */
[----:B------:R-:W-:Y:S01]  /*10990*/  UMOV UR4, 0xffffffff ;  /* 0xffffffff00047882 */ /* 0x000fe20000000000 */
[----:B---3--:R-:W-:-:S04]  /*109a0*/  LOP3.LUT R16, R16, 0x1f, RZ, 0xc0, !PT ;  /* 0x0000001f10107812 */ /* 0x008fc800078ec0ff */
[----:B------:R-:W-:Y:S01]  /*109b0*/  ISETP.NE.AND P0, PT, R16, 0x1f, PT ;  /* 0x0000001f1000780c */ /* 0x000fe20003f05270 */
[----:B------:R-:W-:-:S12]  /*109c0*/  BRA.DIV UR4, `(.L_x_505) ;  /* 0x0000002204187947 */ /* 0x000fd8000b800000 */
[----:B------:R-:W1:Y:S01]  /*109d0*/  LDL.LU R3, [R1] ;  /* 0x0000000001037983 */ /* 0x000e620000300800 */
[----:B------:R-:W-:-:S03]  /*109e0*/  ULDC UR4, c[0x0][0xc3c] ;  /* 0x00030f0000047ab9 */ /* 0x000fc60000000800 */
[----:B--2---:R-:W2:Y:S01]  /*109f0*/  LDL R4, [R1+0xc] ;  /* 0x00000c0001047983 */ /* 0x004ea20000100800 */
[----:B-1----:R-:W-:Y:S02]  /*10a00*/  IMAD.MOV.U32 R10, RZ, RZ, R3 ;  /* 0x000000ffff0a7224 */ /* 0x002fe400078e0003 */
[----:B--2---:R-:W-:-:S05]  /*10a10*/  IMAD.IADD R0, R4, 0x1, R16 ;  /* 0x0000000104007824 */ /* 0x004fca00078e0210 */
[----:B------:R-:W-:-:S13]  /*10a20*/  ISETP.GE.OR P1, PT, R0, UR4, !P0 ;  /* 0x0000000400007c0c */ /* 0x000fda000c726670 */
[----:B------:R-:W1:Y:S08]  /*10a30*/  @!P1 LDC.64 R2, c[0x0][0xc80] ;  /* 0x00032000ff029b82 */ /* 0x000e700000000a00 */
[----:B------:R-:W2:Y:S01]  /*10a40*/  @!P1 LDC.64 R4, c[0x0][0xc78] ;  /* 0x00031e00ff049b82 */ /* 0x000ea20000000a00 */
[----:B-1----:R-:W-:-:S05]  /*10a50*/  @!P1 IMAD.WIDE R2, R0, 0x4, R2 ;  /* 0x0000000400029825 */ /* 0x002fca00078e0202 */
[----:B------:R2:W3:Y:S02]  /*10a60*/  @!P1 LDG.E R6, desc[UR40][R2.64] ;  /* 0x0000002802069981 */ /* 0x0004e4000c1e1900 */
[----:B--2---:R-:W-:-:S05]  /*10a70*/  @!P1 IMAD.WIDE R2, R0, 0x4, R4 ;  /* 0x0000000400029825 */ /* 0x004fca00078e0204 */
[----:B------:R-:W2:Y:S01]  /*10a80*/  @!P1 LDG.E R4, desc[UR40][R2.64] ;  /* 0x0000002802049981 */ /* 0x000ea2000c1e1900 */
[----:B------:R-:W-:Y:S01]  /*10a90*/  IMAD.MOV.U32 R5, RZ, RZ, RZ ;  /* 0x000000ffff057224 */ /* 0x000fe200078e00ff */
[C---:B------:R-:W-:Y:S02]  /*10aa0*/  ISETP.GE.U32.AND P2, PT, R16.reuse, 0x2, PT ;  /* 0x000000021000780c */ /* 0x040fe40003f46070 */
[C---:B------:R-:W-:Y:S01]  /*10ab0*/  ISETP.GE.U32.AND P3, PT, R16.reuse, 0x4, PT ;  /* 0x000000041000780c */ /* 0x040fe20003f66070 */
[----:B------:R-:W-:Y:S01]  /*10ac0*/  SHFL.IDX PT, R0, R10, RZ, 0x1f ;  /* 0x00001fff0a007589 */ /* 0x000fe200000e0000 */
[C---:B------:R-:W-:Y:S02]  /*10ad0*/  ISETP.GE.U32.AND P4, PT, R16.reuse, 0x8, PT ;  /* 0x000000081000780c */ /* 0x040fe40003f86070 */
[----:B------:R-:W-:Y:S01]  /*10ae0*/  ISETP.GE.U32.AND P5, PT, R16, 0x10, PT ;  /* 0x000000101000780c */ /* 0x000fe20003fa6070 */
[----:B------:R-:W-:Y:S01]  /*10af0*/  SHFL.IDX PT, R8, R10, 0x1, 0x1f ;  /* 0x00201f000a087f89 */ /* 0x000fe200000e0000 */
[----:B---3--:R-:W-:Y:S01]  /*10b00*/  @!P1 IMAD.MOV.U32 R5, RZ, RZ, R6 ;  /* 0x000000ffff059224 */ /* 0x008fe200078e0006 */
[----:B------:R-:W-:-:S02]  /*10b10*/  CS2R R6, SRZ ;  /* 0x0000000000067805 */ /* 0x000fc4000001ff00 */
[----:B--2---:R-:W-:Y:S01]  /*10b20*/  @!P1 IMAD.MOV.U32 R7, RZ, RZ, R4 ;  /* 0x000000ffff079224 */ /* 0x004fe200078e0004 */
[----:B------:R-:W-:-:S03]  /*10b30*/  ISETP.NE.AND P1, PT, R16, RZ, PT ;  /* 0x000000ff1000720c */ /* 0x000fc60003f25270 */
[----:B------:R-:W-:-:S05]  /*10b40*/  IMAD R2, R7, R5, RZ ;  /* 0x0000000507027224 */ /* 0x000fca00078e02ff */
        /* <DEDUP_REMOVED lines=15> */
[----:B------:R0:W1:Y:S02]  /*10c40*/  SHFL.IDX PT, R14, R2, 0x1f, 0x1f ;  /* 0x03e01f00020e7f89 */ /* 0x00006400000e0000 */
.L_x_569:
[----:B------:R-:W-:Y:S02]  /*10c50*/  ULDC UR4, c[0x0][0xc38] ;  /* 0x00030e0000047ab9 */ /* 0x000fe40000000800 */
[----:B------:R-:W-:-:S04]  /*10c60*/  IMAD.U32 R3, RZ, RZ, UR4 ;  /* 0x00000004ff037e24 */ /* 0x000fc8000f8e00ff */
[----:B-1----:R-:W-:-:S04]  /*10c70*/  IMAD R9, R14, R3, RZ ;  /* 0x000000030e097224 */ /* 0x002fc800078e02ff */
[----:B------:R-:W-:-:S05]  /*10c80*/  IMAD.IADD R4, R8, 0x1, R9 ;  /* 0x0000000108047824 */ /* 0x000fca00078e0209 */
[----:B------:R-:W-:-:S13]  /*10c90*/  ISETP.GT.AND P6, PT, R4, R0, PT ;  /* 0x000000000400720c */ /* 0x000fda0003fc4270 */
[----:B------:R-:W-:Y:S05]  /*10ca0*/  @P6 BRA `(.L_x_506) ;  /* 0x0000000000ac6947 */ /* 0x000fea0003800000 */
.L_x_509:
[----:B0-----:R-:W2:Y:S01]  /*10cb0*/  LDL.LU R2, [R1+0xc] ;  /* 0x00000c0001027983 */ /* 0x001ea20000300800 */
[----:B------:R-:W0:Y:S01]  /*10cc0*/  LDC R3, c[0x0][0xc3c] ;  /* 0x00030f00ff037b82 */ /* 0x000e220000000800 */
[----:B--2---:R-:W-:-:S05]  /*10cd0*/  VIADD R2, R2, 0x1f ;  /* 0x0000001f02027836 */ /* 0x004fca0000000000 */
[----:B0-----:R-:W-:-:S13]  /*10ce0*/  ISETP.GE.AND P6, PT, R2, R3, PT ;  /* 0x000000030200720c */ /* 0x001fda0003fc6270 */
[----:B------:R-:W-:Y:S05]  /*10cf0*/  @P6 BRA `(.L_x_507) ;  /* 0x0000000400d06947 */ /* 0x000fea0003800000 */
[----:B------:R-:W0:Y:S01]  /*10d00*/  S2R R5, SR_TID.X ;  /* 0x0000000000057919 */ /* 0x000e220000002100 */
[----:B------:R1:W-:Y:S01]  /*10d10*/  STL [R1+0xc], R2 ;  /* 0x00000c0201007387 */ /* 0x0003e20000100800 */
[----:B0-----:R-:W-:-:S05]  /*10d20*/  LOP3.LUT R5, R5, 0x1f, RZ, 0xc0, !PT ;  /* 0x0000001f05057812 */ /* 0x001fca00078ec0ff */
[----:B------:R-:W-:Y:S02]  /*10d30*/  IMAD.IADD R7, R2, 0x1, R5 ;  /* 0x0000000102077824 */ /* 0x000fe400078e0205 */
[----:B------:R-:W-:-:S03]  /*10d40*/  IMAD.MOV.U32 R5, RZ, RZ, RZ ;  /* 0x000000ffff057224 */ /* 0x000fc600078e00ff */
[----:B------:R-:W-:-:S13]  /*10d50*/  ISETP.GE.OR P6, PT, R7, R3, !P0 ;  /* 0x000000030700720c */ /* 0x000fda00047c6670 */
[----:B-1----:R-:W0:Y:S02]  /*10d60*/  @!P6 LDC.64 R2, c[0x0][0xc80] ;  /* 0x00032000ff02eb82 */ /* 0x002e240000000a00 */
[----:B0-----:R-:W-:-:S05]  /*10d70*/  @!P6 IMAD.WIDE R2, R7, 0x4, R2 ;  /* 0x000000040702e825 */ /* 0x001fca00078e0202 */
[----:B------:R0:W2:Y:S02]  /*10d80*/  @!P6 LDG.E R5, desc[UR40][R2.64] ;  /* 0x000000280205e981 */ /* 0x0000a4000c1e1900 */
[----:B0-----:R-:W0:Y:S02]  /*10d90*/  @!P6 LDC.64 R2, c[0x0][0xc78] ;  /* 0x00031e00ff02eb82 */ /* 0x001e240000000a00 */
[----:B0-----:R-:W-:-:S04]  /*10da0*/  @!P6 IMAD.WIDE R2, R7, 0x4, R2 ;  /* 0x000000040702e825 */ /* 0x001fc800078e0202 */
[----:B------:R-:W-:-:S06]  /*10db0*/  IMAD.MOV.U32 R7, RZ, RZ, RZ ;  /* 0x000000ffff077224 */ /* 0x000fcc00078e00ff */
[----:B------:R-:W2:Y:S01]  /*10dc0*/  @!P6 LDG.E R7, desc[UR40][R2.64] ;  /* 0x000000280207e981 */ /* 0x000ea2000c1e1900 */
[----:B------:R-:W-:Y:S01]  /*10dd0*/  UMOV UR4, 0xffffffff ;  /* 0xffffffff00047882 */ /* 0x000fe20000000000 */
[----:B--2---:R-:W-:Y:S02]  /*10de0*/  IMAD R2, R7, R5, RZ ;  /* 0x0000000507027224 */ /* 0x004fe400078e02ff */
[----:B------:R-:W-:Y:S05]  /*10df0*/  BRA.DIV UR4, `(.L_x_508) ;  /* 0x0000002204507947 */ /* 0x000fea000b800000 */
        /* <DEDUP_REMOVED lines=16> */
.L_x_577:
[----:B------:R-:W-:Y:S02]  /*10f00*/  ULDC UR4, c[0x0][0xc38] ;  /* 0x00030e0000047ab9 */ /* 0x000fe40000000800 */
[----:B------:R-:W-:-:S04]  /*10f10*/  IMAD.U32 R3, RZ, RZ, UR4 ;  /* 0x00000004ff037e24 */ /* 0x000fc8000f8e00ff */
[----:B-1----:R-:W-:-:S04]  /*10f20*/  IMAD R9, R14, R3, RZ ;  /* 0x000000030e097224 */ /* 0x002fc800078e02ff */
[----:B------:R-:W-:-:S05]  /*10f30*/  IMAD.IADD R4, R9, 0x1, R4 ;  /* 0x0000000109047824 */ /* 0x000fca00078e0204 */
[----:B------:R-:W-:-:S13]  /*10f40*/  ISETP.GT.AND P6, PT, R4, R0, PT ;  /* 0x000000000400720c */ /* 0x000fda0003fc4270 */
[----:B------:R-:W-:Y:S05]  /*10f50*/  @!P6 BRA `(.L_x_509) ;  /* 0xfffffffc0054e947 */ /* 0x000fea000383ffff */
.L_x_506:
[----:B------:R-:W-:Y:S01]  /*10f60*/  IMAD.IADD R9, R4, 0x1, -R9 ;  /* 0x0000000104097824 */ /* 0x000fe200078e0a09 */
[----:B------:R-:W-:-:S03]  /*10f70*/  UMOV UR4, 0xffffffff ;  /* 0xffffffff00047882 */ /* 0x000fc60000000000 */
[----:B------:R-:W-:-:S05]  /*10f80*/  IMAD R11, R2, R3, R9 ;  /* 0x00000003020b7224 */ /* 0x000fca00078e0209 */
[----:B------:R-:W-:Y:S01]  /*10f90*/  ISETP.GT.AND P6, PT, R11, R0, PT ;  /* 0x000000000b00720c */ /* 0x000fe20003fc4270 */
[----:B------:R-:W-:-:S12]  /*10fa0*/  BRA.DIV UR4, `(.L_x_510) ;  /* 0x0000002204a47947 */ /* 0x000fd8000b800000 */
[----:B------:R-:W-:-:S04]  /*10fb0*/  VOTE.ANY R8, PT, !P6 ;  /* 0x0000000000087806 */ /* 0x000fc800070e0100 */
[----:B------:R-:W1:Y:S02]  /*10fc0*/  POPC R4, R8 ;  /* 0x0000000800047309 */ /* 0x000e640000000000 */
[----:B-1----:R1:W2:Y:S04]  /*10fd0*/  SHFL.IDX PT, R5, R5, R4, 0x1f ;  /* 0x00001f0405057589 */ /* 0x0022a800000e0000 */
[----:B------:R1:W3:Y:S02]  /*10fe0*/  SHFL.IDX PT, R7, R7, R4, 0x1f ;  /* 0x00001f0407077589 */ /* 0x0002e400000e0000 */
.L_x_582:
[----:B------:R-:W-:-:S13]  /*10ff0*/  ISETP.NE.AND P0, PT, R8, RZ, PT ;  /* 0x000000ff0800720c */ /* 0x000fda0003f05270 */
[----:B------:R-:W-:Y:S05]  /*11000*/  @!P0 BRA `(.L_x_511) ;  /* 0x0000000000108947 */ /* 0x000fea0003800000 */
[----:B------:R-:W-:Y:S01]  /*11010*/  UMOV UR4, 0xffffffff ;  /* 0xffffffff00047882 */ /* 0x000fe20000000000 */
[----:B------:R-:W-:Y:S02]  /*11020*/  VIADD R12, R4, 0xffffffff ;  /* 0xffffffff040c7836 */ /* 0x000fe40000000000 */
[----:B------:R-:W-:Y:S05]  /*11030*/  BRA.DIV UR4, `(.L_x_512) ;  /* 0x0000002204dc7947 */ /* 0x000fea000b800000 */
[----:B------:R4:W0:Y:S02]  /*11040*/  SHFL.IDX PT, R6, R2, R12, 0x1f ;  /* 0x00001f0c02067589 */ /* 0x00082400000e0000 */
.L_x_511:
[----:B----4-:R-:W4:Y:S01]  /*11050*/  LDL.LU R12, [R1+0xc] ;  /* 0x00000c00010c7983 */ /* 0x010f220000300800 */
[----:B0-----:R-:W-:Y:S01]  /*11060*/  IMAD R9, R6, R3, R9 ;  /* 0x0000000306097224 */ /* 0x001fe200078e0209 */
[----:B--2---:R-:W-:-:S03]  /*11070*/  IABS R6, R5 ;  /* 0x0000000500067213 */ /* 0x004fc60000000000 */
[----:B------:R-:W-:Y:S01]  /*11080*/  IMAD.IADD R0, R0, 0x1, -R9 ;  /* 0x0000000100007824 */ /* 0x000fe200078e0a09 */
[----:B------:R-:W0:Y:S01]  /*11090*/  I2F.RP R10, R6 ;  /* 0x00000006000a7306 */ /* 0x000e220000209400 */
[----:B------:R2:W-:Y:S02]  /*110a0*/  STL [R1], R9 ;  /* 0x0000000901007387 */ /* 0x0005e40000100800 */
[----:B--2---:R-:W-:-:S05]  /*110b0*/  IABS R9, R5 ;  /* 0x0000000500097213 */ /* 0x004fca0000000000 */
[----:B0-----:R-:W0:Y:S01]  /*110c0*/  MUFU.RCP R10, R10 ;  /* 0x0000000a000a7308 */ /* 0x001e220000001000 */
[----:B------:R-:W-:Y:S02]  /*110d0*/  IMAD.MOV R9, RZ, RZ, -R9 ;  /* 0x000000ffff097224 */ /* 0x000fe400078e0a09 */
[----:B0-----:R-:W-:-:S05]  /*110e0*/  VIADD R11, R10, 0xffffffe ;  /* 0x0ffffffe0a0b7836 */ /* 0x001fca0000000000 */
[----:B------:R-:W0:Y:S02]  /*110f0*/  F2I.FTZ.U32.TRUNC.NTZ R3, R11 ;  /* 0x0000000b00037305 */ /* 0x000e24000021f000 */
[----:B0-----:R-:W-:-:S04]  /*11100*/  IMAD.MOV R2, RZ, RZ, -R3 ;  /* 0x000000ffff027224 */ /* 0x001fc800078e0a03 */
[----:B------:R-:W-:Y:S02]  /*11110*/  IMAD R8, R2, R6, RZ ;  /* 0x0000000602087224 */ /* 0x000fe400078e02ff */
[----:B------:R-:W-:-:S04]  /*11120*/  IMAD.MOV.U32 R2, RZ, RZ, RZ ;  /* 0x000000ffff027224 */ /* 0x000fc800078e00ff */
[----:B------:R-:W-:Y:S01]  /*11130*/  IMAD.HI.U32 R2, R3, R8, R2 ;  /* 0x0000000803027227 */ /* 0x000fe200078e0002 */
[----:B------:R-:W-:-:S05]  /*11140*/  IABS R3, R0 ;  /* 0x0000000000037213 */ /* 0x000fca0000000000 */
[----:B------:R-:W-:-:S04]  /*11150*/  IMAD.HI.U32 R8, R2, R3, RZ ;  /* 0x0000000302087227 */ /* 0x000fc800078e00ff */
[----:B------:R-:W-:-:S05]  /*11160*/  IMAD R3, R8, R9, R3 ;  /* 0x0000000908037224 */ /* 0x000fca00078e0203 */
[----:B------:R-:W-:-:S13]  /*11170*/  ISETP.GT.U32.AND P1, PT, R6, R3, PT ;  /* 0x000000030600720c */ /* 0x000fda0003f24070 */
[----:B------:R-:W-:Y:S02]  /*11180*/  @!P1 IMAD.IADD R3, R3, 0x1, -R6 ;  /* 0x0000000103039824 */ /* 0x000fe400078e0a06 */
[----:B------:R-:W-:Y:S01]  /*11190*/  @!P1 VIADD R8, R8, 0x1 ;  /* 0x0000000108089836 */ /* 0x000fe20000000000 */
[----:B------:R-:W-:Y:S02]  /*111a0*/  ISETP.NE.AND P1, PT, R5, RZ, PT ;  /* 0x000000ff0500720c */ /* 0x000fe40003f25270 */
[----:B------:R-:W-:Y:S02]  /*111b0*/  ISETP.GE.U32.AND P0, PT, R3, R6, PT ;  /* 0x000000060300720c */ /* 0x000fe40003f06070 */
[----:B---3--:R-:W-:-:S04]  /*111c0*/  IABS R6, R7 ;  /* 0x0000000700067213 */ /* 0x008fc80000000000 */
[----:B------:R-:W0:Y:S07]  /*111d0*/  I2F.RP R10, R6 ;  /* 0x00000006000a7306 */ /* 0x000e2e0000209400 */
[----:B------:R-:W-:Y:S01]  /*111e0*/  @P0 VIADD R8, R8, 0x1 ;  /* 0x0000000108080836 */ /* 0x000fe20000000000 */
[----:B0-----:R-:W0:Y:S02]  /*111f0*/  MUFU.RCP R10, R10 ;  /* 0x0000000a000a7308 */ /* 0x001e240000001000 */
[----:B0-----:R-:W-:-:S06]  /*11200*/  VIADD R11, R10, 0xffffffe ;  /* 0x0ffffffe0a0b7836 */ /* 0x001fcc0000000000 */
[----:B------:R-:W0:Y:S02]  /*11210*/  F2I.FTZ.U32.TRUNC.NTZ R3, R11 ;  /* 0x0000000b00037305 */ /* 0x000e24000021f000 */
[----:B0-----:R-:W-:-:S04]  /*11220*/  IMAD.MOV R2, RZ, RZ, -R3 ;  /* 0x000000ffff027224 */ /* 0x001fc800078e0a03 */
[----:B------:R-:W-:Y:S02]  /*11230*/  IMAD R9, R2, R6, RZ ;  /* 0x0000000602097224 */ /* 0x000fe400078e02ff */
[----:B------:R-:W-:-:S04]  /*11240*/  IMAD.MOV.U32 R2, RZ, RZ, RZ ;  /* 0x000000ffff027224 */ /* 0x000fc800078e00ff */
[----:B------:R-:W-:Y:S01]  /*11250*/  IMAD.HI.U32 R2, R3, R9, R2 ;  /* 0x0000000903027227 */ /* 0x000fe200078e0002 */
[----:B------:R-:W-:Y:S02]  /*11260*/  LOP3.LUT R3, R0, R5, RZ, 0x3c, !PT ;  /* 0x0000000500037212 */ /* 0x000fe400078e3cff */
[----:B------:R-:W-:Y:S02]  /*11270*/  IABS R9, R7 ;  /* 0x0000000700097213 */ /* 0x000fe40000000000 */
[----:B------:R-:W-:-:S03]  /*11280*/  ISETP.GE.AND P2, PT, R3, RZ, PT ;  /* 0x000000ff0300720c */ /* 0x000fc60003f46270 */
[----:B------:R-:W-:-:S10]  /*11290*/  IMAD.MOV R9, RZ, RZ, -R9 ;  /* 0x000000ffff097224 */ /* 0x000fd400078e0a09 */
[----:B------:R-:W-:Y:S01]  /*112a0*/  @!P2 IMAD.MOV R8, RZ, RZ, -R8 ;  /* 0x000000ffff08a224 */ /* 0x000fe200078e0a08 */
[----:B------:R-:W-:-:S04]  /*112b0*/  @!P1 LOP3.LUT R8, RZ, R5, RZ, 0x33, !PT ;  /* 0x00000005ff089212 */ /* 0x000fc800078e33ff */
[-C--:B------:R-:W-:Y:S01]  /*112c0*/  IABS R3, R8.reuse ;  /* 0x0000000800037213 */ /* 0x080fe20000000000 */
[----:B------:R-:W-:-:S04]  /*112d0*/  IMAD R5, R5, R8, RZ ;  /* 0x0000000805057224 */ /* 0x000fc800078e02ff */
[----:B------:R-:W-:-:S04]  /*112e0*/  IMAD.HI.U32 R2, R2, R3, RZ ;  /* 0x0000000302027227 */ /* 0x000fc800078e00ff */
[----:B------:R-:W-:-:S05]  /*112f0*/  IMAD R3, R2, R9, R3 ;  /* 0x0000000902037224 */ /* 0x000fca00078e0203 */
[----:B------:R-:W-:-:S13]  /*11300*/  ISETP.GT.U32.AND P1, PT, R6, R3, PT ;  /* 0x000000030600720c */ /* 0x000fda0003f24070 */
[----:B------:R-:W-:Y:S02]  /*11310*/  @!P1 IMAD.IADD R3, R3, 0x1, -R6 ;  /* 0x0000000103039824 */ /* 0x000fe400078e0a06 */
[----:B------:R-:W-:Y:S01]  /*11320*/  @!P1 VIADD R2, R2, 0x1 ;  /* 0x0000000102029836 */ /* 0x000fe20000000000 */
[----:B------:R-:W-:Y:S02]  /*11330*/  ISETP.NE.AND P1, PT, R7, RZ, PT ;  /* 0x000000ff0700720c */ /* 0x000fe40003f25270 */
[----:B------:R-:W-:Y:S02]  /*11340*/  ISETP.GE.U32.AND P0, PT, R3, R6, PT ;  /* 0x000000060300720c */ /* 0x000fe40003f06070 */
[----:B------:R-:W-:-:S04]  /*11350*/  LOP3.LUT R3, R8, R7, RZ, 0x3c, !PT ;  /* 0x0000000708037212 */ /* 0x000fc800078e3cff */
[----:B------:R-:W-:-:S07]  /*11360*/  ISETP.GE.AND P2, PT, R3, RZ, PT ;  /* 0x000000ff0300720c */ /* 0x000fce0003f46270 */
[----:B------:R-:W-:-:S06]  /*11370*/  @P0 VIADD R2, R2, 0x1 ;  /* 0x0000000102020836 */ /* 0x000fcc0000000000 */
[----:B------:R-:W-:Y:S01]  /*11380*/  @!P2 IMAD.MOV R2, RZ, RZ, -R2 ;  /* 0x000000ffff02a224 */ /* 0x000fe200078e0a02 */
[----:B------:R-:W-:-:S05]  /*11390*/  @!P1 LOP3.LUT R2, RZ, R7, RZ, 0x33, !PT ;  /* 0x00000007ff029212 */ /* 0x000fca00078e33ff */
[--C-:B------:R-:W-:Y:S02]  /*113a0*/  IMAD.MOV R3, RZ, RZ, -R2.reuse ;  /* 0x000000ffff037224 */ /* 0x100fe400078e0a02 */
[C---:B------:R-:W-:Y:S02]  /*113b0*/  IMAD R2, R7.reuse, 0x1000000, R2 ;  /* 0x0100000007027824 */ /* 0x040fe400078e0202 */
[----:B------:R-:W-:Y:S02]  /*113c0*/  IMAD R3, R7, R3, R8 ;  /* 0x0000000307037224 */ /* 0x000fe400078e0208 */
[----:B----4-:R-:W-:Y:S02]  /*113d0*/  IMAD.IADD R12, R4, 0x1, R12 ;  /* 0x00000001040c7824 */ /* 0x010fe400078e020c */
[----:B-1----:R-:W-:Y:S02]  /*113e0*/  IMAD.IADD R4, R0, 0x1, -R5 ;  /* 0x0000000100047824 */ /* 0x002fe400078e0a05 */
[----:B------:R-:W-:-:S05]  /*113f0*/  IMAD R0, R3, 0x10000, R2 ;  /* 0x0001000003007824 */ /* 0x000fca00078e0202 */
[----:B------:R0:W-:Y:S04]  /*11400*/  STL [R1+0x8], R0 ;  /* 0x0000080001007387 */ /* 0x0001e80000100800 */
[----:B------:R0:W-:Y:S04]  /*11410*/  STL [R1+0xc], R12 ;  /* 0x00000c0c01007387 */ /* 0x0001e80000100800 */
[----:B------:R0:W-:Y:S01]  /*11420*/  STL [R1+0x4], R4 ;  /* 0x0000040401007387 */ /* 0x0001e20000100800 */
[----:B------:R-:W-:Y:S05]  /*11430*/  BRA `(.L_x_513) ;  /* 0x0000000000287947 */ /* 0x000fea0003800000 */
.L_x_507:
[----:B------:R-:W-:Y:S01]  /*11440*/  UMOV UR4, URZ ;  /* 0x0000003f00047c82 */ /* 0x000fe20008000000 */
[----:B------:R-:W-:Y:S01]  /*11450*/  ULDC UR6, c[0x0][0xc3c] ;  /* 0x00030f0000067ab9 */ /* 0x000fe20000000800 */
[----:B------:R-:W-:Y:S01]  /*11460*/  UMOV UR5, URZ ;  /* 0x0000003f00057c82 */ /* 0x000fe20008000000 */
[----:B------:R0:W-:Y:S01]  /*11470*/  STL [R1], R0 ;  /* 0x0000000001007387 */ /* 0x0001e20000100800 */
[----:B------:R-:W-:Y:S02]  /*11480*/  IMAD.U32 R3, RZ, RZ, UR4 ;  /* 0x00000004ff037e24 */ /* 0x000fe4000f8e00ff */
[----:B------:R-:W-:-:S03]  /*11490*/  IMAD.U32 R2, RZ, RZ, UR5 ;  /* 0x00000005ff027e24 */ /* 0x000fc6000f8e00ff */
[----:B------:R1:W-:Y:S01]  /*114a0*/  STL [R1+0x4], R3 ;  /* 0x0000040301007387 */ /* 0x0003e20000100800 */
[----:B0-----:R-:W-:-:S05]  /*114b0*/  IMAD.U32 R0, RZ, RZ, UR6 ;  /* 0x00000006ff007e24 */ /* 0x001fca000f8e00ff */
[----:B------:R1:W-:Y:S04]  /*114c0*/  STL [R1+0xc], R0 ;  /* 0x00000c0001007387 */ /* 0x0003e80000100800 */
[----:B------:R1:W-:Y:S02]  /*114d0*/  STL [R1+0x8], R2 ;  /* 0x0000080201007387 */ /* 0x0003e40000100800 */
.L_x_513:
[----:B-1----:R-:W2:Y:S04]  /*114e0*/  LDL R3, [R1+0x8] ;  /* 0x0000080001037983 */ /* 0x002ea80000100800 */
[----:B------:R-:W3:Y:S04]  /*114f0*/  LDL R2, [R1+0xc] ;  /* 0x00000c0001027983 */ /* 0x000ee80000100800 */
[----:B------:R-:W4:Y:S04]  /*11500*/  LDL R5, [R1+0x4] ;  /* 0x0000040001057983 */ /* 0x000f280000100800 */
[----:B0-----:R-:W4:Y:S01]  /*11510*/  LDL R4, [R1] ;  /* 0x0000000001047983 */ /* 0x001f220000100800 */
[----:B------:R-:W0:Y:S01]  /*11520*/  S2R R0, SR_TID.X ;  /* 0x0000000000007919 */ /* 0x000e220000002100 */
[----:B------:R-:W-:Y:S05]  /*11530*/  WARPSYNC.ALL ;  /* 0x0000000000007948 */ /* 0x000fea0003800000 */
[----:B0-----:R-:W-:Y:S01]  /*11540*/  LOP3.LUT R0, R0, 0x1f, RZ, 0xc0, !PT ;  /* 0x0000001f00007812 */ /* 0x001fe200078ec0ff */
[----:B------:R-:W-:Y:S03]  /*11550*/  BAR.SYNC.DEFER_BLOCKING 0x4, 0x180 ;  /* 0x0106000000007b1d */ /* 0x000fe60000010000 */
[----:B------:R-:W-:-:S13]  /*11560*/  ISETP.NE.AND P0, PT, R0, RZ, PT ;  /* 0x000000ff0000720c */ /* 0x000fda0003f05270 */
[----:B------:R-:W-:Y:S01]  /*11570*/  @!P0 MOV R0, 0x400 ;  /* 0x0000040000008802 */ /* 0x000fe20000000f00 */
[----:B--2---:R-:W-:Y:S02]  /*11580*/  IMAD.MOV.U32 R6, RZ, RZ, R3 ;  /* 0x000000ffff067224 */ /* 0x004fe400078e0003 */
[----:B------:R-:W0:Y:S01]  /*11590*/  @!P0 S2R R3, SR_CgaCtaId ;  /* 0x0000000000038919 */ /* 0x000e220000008800 */
[----:B---3--:R-:W-:Y:S01]  /*115a0*/  IMAD.MOV.U32 R7, RZ, RZ, R2 ;  /* 0x000000ffff077224 */ /* 0x008fe200078e0002 */
[----:B0-----:R-:W-:-:S05]  /*115b0*/  @!P0 LEA R18, R3, R0, 0x18 ;  /* 0x0000000003128211 */ /* 0x001fca00078ec0ff */
[----:B----4-:R3:W-:Y:S01]  /*115c0*/  @!P0 STS.128 [R18+0x228d0], R4 ;  /* 0x0228d00412008388 */ /* 0x0107e20000000c00 */
[----:B------:R-:W-:Y:S06]  /*115d0*/  BAR.ARV 0x5, 0x180 ;  /* 0x0146000000007b1d */ /* 0x000fec0000002000 */
.L_x_504:
[----:B------:R-:W4:Y:S01]  /*115e0*/  LDL R0, [R1+0xc] ;  /* 0x00000c0001007983 */ /* 0x000f220000100800 */
[----:B------:R-:W-:Y:S02]  /*115f0*/  ULDC UR4, c[0x0][0xc3c] ;  /* 0x00030f0000047ab9 */ /* 0x000fe40000000800 */
[----:B----4-:R-:W-:-:S13]  /*11600*/  ISETP.GE.AND P0, PT, R0, UR4, PT ;  /* 0x0000000400007c0c */ /* 0x010fda000bf06270 */
[----:B------:R-:W-:Y:S05]  /*11610*/  @!P0 BRA `(.L_x_514) ;  /* 0xffffffac00208947 */ /* 0x000fea000383ffff */
[----:B------:R-:W-:Y:S05]  /*11620*/  BSYNC B8 ;  /* 0x0000000000087941 */ /* 0x000fea0003800000 */
.L_x_412:
[----:B0-----:R-:W4:Y:S01]  /*11630*/  LDL.LU R0, [R1+0x48] ;  /* 0x0000480001007983 */ /* 0x001f220000300800 */
[----:B------:R-:W-:Y:S01]  /*11640*/  BSSY B0, `(.L_x_515) ;  /* 0x000000b000007945 */ /* 0x000fe20003800000 */
[----:B--23--:R-:W0:Y:S01]  /*11650*/  S2R R5, SR_CgaCtaId ;  /* 0x0000000000057919 */ /* 0x00ce220000008800 */
[----:B----4-:R-:W-:-:S05]  /*11660*/  VIADD R0, R0, 0x1 ;  /* 0x0000000100007836 */ /* 0x010fca0000000000 */
[----:B-1----:R-:W-:-:S04]  /*11670*/  LEA.HI R2, R0, R0, RZ, 0x1 ;  /* 0x0000000000027211 */ /* 0x002fc800078f08ff */
[----:B------:R-:W-:-:S05]  /*11680*/  LOP3.LUT R3, R2, 0xfffffffe, RZ, 0xc0, !PT ;  /* 0xfffffffe02037812 */ /* 0x000fca00078ec0ff */
[----:B------:R-:W-:Y:S01]  /*11690*/  IMAD.IADD R3, R0, 0x1, -R3 ;  /* 0x0000000100037824 */ /* 0x000fe200078e0a03 */
[----:B------:R-:W-:-:S04]  /*116a0*/  MOV R0, 0x400 ;  /* 0x0000040000007802 */ /* 0x000fc80000000f00 */
[----:B0-----:R-:W-:Y:S02]  /*116b0*/  LEA R0, R5, R0, 0x18 ;  /* 0x0000000005007211 */ /* 0x001fe400078ec0ff */
[----:B------:R-:W-:-:S04]  /*116c0*/  SHF.L.U32 R3, R3, 0x1f, RZ ;  /* 0x0000001f03037819 */ /* 0x000fc800000006ff */
[----:B------:R-:W0:Y:S02]  /*116d0*/  SYNCS.PHASECHK.TRANS64.TRYWAIT P0, [R0+URZ+0x22820], R3 ;  /* 0x02282003000075a7 */ /* 0x000e24000800017f */
[----:B0-----:R-:W-:Y:S05]  /*116e0*/  @!P0 BRA `(.L_x_516) ;  /* 0x0000001c00588947 */ /* 0x001fea0003800000 */
.L_x_585:
[----:B------:R-:W-:Y:S05]  /*116f0*/  BSYNC B0 ;  /* 0x0000000000007941 */ /* 0x000fea0003800000 */
.L_x_515:
[----:B------:R-:W-:-:S03]  /*11700*/  UMOV UR4, 0xffffffff ;  /* 0xffffffff00047882 */ /* 0x000fc60000000000 */
[----:B------:R-:W-:Y:S05]  /*11710*/  BRA.DIV UR4, `(.L_x_517) ;  /* 0x0000001e04607947 */ /* 0x000fea000b800000 */
[----:B------:R-:W1:Y:S02]  /*11720*/  S2R R2, SR_TID.X ;  /* 0x0000000000027919 */ /* 0x000e640000002100 */
[----:B-1----:R-:W-:-:S04]  /*11730*/  SHF.R.U32.HI R2, RZ, 0x5, R2 ;  /* 0x00000005ff027819 */ /* 0x002fc80000011602 */
[----:B------:R-:W-:-:S05]  /*11740*/  LOP3.LUT R2, R2, 0x3, RZ, 0xc0, !PT ;  /* 0x0000000302027812 */ /* 0x000fca00078ec0ff */
[----:B------:R1:W2:Y:S02]  /*11750*/  SHFL.IDX PT, R14, R2, RZ, 0x1f ;  /* 0x00001fff020e7589 */ /* 0x0002a400000e0000 */
.L_x_588:
[----:B--2---:R-:W-:Y:S01]  /*11760*/  ISETP.NE.AND P0, PT, R14, RZ, PT ;  /* 0x000000ff0e00720c */ /* 0x004fe20003f05270 */
[----:B------:R-:W-:-:S12]  /*11770*/  BSSY B0, `(.L_x_518) ;  /* 0x0000025000007945 */ /* 0x000fd80003800000 */
[----:B------:R-:W-:Y:S05]  /*11780*/  @P0 BRA `(.L_x_519) ;  /* 0x00000000008c0947 */ /* 0x000fea0003800000 */
[----:B------:R-:W-:-:S03]  /*11790*/  UMOV UR4, 0xffffffff ;  /* 0xffffffff00047882 */ /* 0x000fc60000000000 */
[----:B------:R-:W-:Y:S05]  /*117a0*/  BRA.DIV UR4, `(.L_x_520) ;  /* 0x0000001e04707947 */ /* 0x000fea000b800000 */
[----:B------:R-:W-:-:S13]  /*117b0*/  ELECT P6, URZ, PT ;  /* 0x00000000003f782f */ /* 0x000fda00038c0000 */
.L_x_591:
[----:B------:R-:W-:Y:S05]  /*117c0*/  @!P6 BRA `(.L_x_519) ;  /* 0x00000000007ce947 */ /* 0x000fea0003800000 */
[----:B------:R-:W-:-:S06]  /*117d0*/  ULOP3.LUT UR4, UR36, 0x2, URZ, 0xfc, !UPT ;  /* 0x0000000224047892 */ /* 0x000fcc000f8efc3f */
[----:B-1----:R-:W-:-:S05]  /*117e0*/  IMAD.U32 R2, RZ, RZ, UR4 ;  /* 0x00000004ff027e24 */ /* 0x002fca000f8e00ff */
[----:B------:R-:W-:-:S13]  /*117f0*/  ISETP.NE.AND P2, PT, R2, 0x3, PT ;  /* 0x000000030200780c */ /* 0x000fda0003f45270 */
[----:B------:R-:W-:Y:S05]  /*11800*/  @!P2 BRA `(.L_x_521) ;  /* 0x000000000004a947 */ /* 0x000fea0003800000 */
[----:B------:R-:W-:Y:S01]  /*11810*/  BPT.TRAP 0x1 ;  /* 0x000000040000795c */ /* 0x000fe20000300000 */
.L_x_521:
[----:B------:R-:W2:Y:S01]  /*11820*/  LDL.LU R7, [R1+0x10] ;  /* 0x0000100001077983 */ /* 0x000ea20000300800 */
[----:B------:R-:W-:Y:S02]  /*11830*/  VIADD R2, R0, 0x22840 ;  /* 0x0002284000027836 */ /* 0x000fe40000000000 */
[C---:B0-----:R-:W-:Y:S02]  /*11840*/  VIADD R3, R19.reuse, 0x1 ;  /* 0x0000000113037836 */ /* 0x041fe40000000000 */
[----:B------:R-:W-:-:S03]  /*11850*/  IMAD R6, R19, 0x8, R2 ;  /* 0x0000000813067824 */ /* 0x000fc600078e0202 */
[----:B------:R-:W-:-:S04]  /*11860*/  ISETP.NE.AND P1, PT, R3, 0x2, PT ;  /* 0x000000020300780c */ /* 0x000fc80003f25270 */
[----:B------:R-:W-:Y:S02]  /*11870*/  SEL R4, RZ, 0x1, P1 ;  /* 0x00000001ff047807 */ /* 0x000fe40000800000 */
[----:B------:R-:W-:Y:S02]  /*11880*/  SEL R3, R3, RZ, P1 ;  /* 0x000000ff03037207 */ /* 0x000fe40000800000 */
[C---:B--2---:R-:W-:Y:S02]  /*11890*/  SHF.L.U32 R5, R7.reuse, 0x1f, RZ ;  /* 0x0000001f07057819 */ /* 0x044fe400000006ff */
[----:B------:R-:W-:Y:S01]  /*118a0*/  LOP3.LUT R4, R7, R4, RZ, 0x3c, !PT ;  /* 0x0000000407047212 */ /* 0x000fe200078e3cff */
[----:B------:R-:W-:Y:S01]  /*118b0*/  IMAD R7, R3, 0x8, R2 ;  /* 0x0000000803077824 */ /* 0x000fe200078e0202 */
[----:B------:R-:W0:Y:S02]  /*118c0*/  SYNCS.PHASECHK.TRANS64.TRYWAIT P0, [R6+URZ], R5 ;  /* 0x00000005060075a7 */ /* 0x000e24000800017f */
[----:B------:R-:W-:Y:S01]  /*118d0*/  SHF.L.U32 R2, R4, 0x1f, RZ ;  /* 0x0000001f04027819 */ /* 0x000fe200000006ff */
[----:B0-----:R-:W-:Y:S06]  /*118e0*/  @!P0 BRA `(.L_x_522) ;  /* 0x0000001c00408947 */ /* 0x001fec0003800000 */
.L_x_592:
[----:B------:R-:W1:Y:S02]  /*118f0*/  SYNCS.PHASECHK.TRANS64.TRYWAIT P0, [R7+URZ], R2 ;  /* 0x00000002070075a7 */ /* 0x000e64000800017f */
[----:B-1----:R-:W-:Y:S05]  /*11900*/  @!P0 BRA `(.L_x_523) ;  /* 0x0000001c004c8947 */ /* 0x002fea0003800000 */
.L_x_593:
[----:B------:R-:W-:Y:S05]  /*11910*/  @!P2 BRA `(.L_x_524) ;  /* 0x000000000004a947 */ /* 0x000fea0003800000 */
[----:B------:R-:W-:Y:S01]  /*11920*/  BPT.TRAP 0x1 ;  /* 0x000000040000795c */ /* 0x000fe20000300000 */
.L_x_524:
[----:B------:R-:W-:-:S04]  /*11930*/  VIADD R0, R0, 0x22860 ;  /* 0x0002286000007836 */ /* 0x000fc80000000000 */
[----:B------:R-:W-:-:S04]  /*11940*/  IMAD R4, R19, 0x8, R0 ;  /* 0x0000000813047824 */ /* 0x000fc800078e0200 */
[----:B------:R-:W2:Y:S02]  /*11950*/  SYNCS.PHASECHK.TRANS64.TRYWAIT P0, [R4+URZ], R5 ;  /* 0x00000005040075a7 */ /* 0x000ea4000800017f */
[----:B--2---:R-:W-:Y:S05]  /*11960*/  @!P0 BRA `(.L_x_525) ;  /* 0x0000001c00488947 */ /* 0x004fea0003800000 */
.L_x_594:
[----:B------:R-:W-:-:S07]  /*11970*/  IMAD R3, R3, 0x8, R0 ;  /* 0x0000000803037824 */ /* 0x000fce00078e0200 */
.L_x_526:
[----:B---3--:R3:W4:Y:S02]  /*11980*/  SYNCS.PHASECHK.TRANS64.TRYWAIT P0, [R3+URZ], R2 ;  /* 0x00000002030075a7 */ /* 0x008724000800017f */
[----:B----4-:R-:W-:Y:S05]  /*11990*/  @!P0 NANOSLEEP.SYNCS 0x989680 ;  /* 0x009896800000895d */ /* 0x010fea0003900000 */
[----:B------:R-:W4:Y:S02]  /*119a0*/  @!P0 SYNCS.PHASECHK.TRANS64 P0, [R3+URZ], R2 ;  /* 0x00000002030085a7 */ /* 0x000f24000800007f */
[----:B----4-:R-:W-:Y:S05]  /*119b0*/  @!P0 BRA `(.L_x_526) ;  /* 0xfffffffc00f08947 */ /* 0x010fea000383ffff */
.L_x_519:
[----:B------:R-:W-:Y:S05]  /*119c0*/  BSYNC B0 ;  /* 0x0000000000007941 */ /* 0x000fea0003800000 */
.L_x_518:
[----:B------:R-:W-:Y:S05]  /*119d0*/  EXIT ;  /* 0x000000000000794d */ /* 0x000fea0003800000 */
.L_x_363:
[----:B0-----:R0:W1:Y:S02]  /*119e0*/  SYNCS.PHASECHK.TRANS64.TRYWAIT P0, [R6+URZ+0x22800], R3 ;  /* 0x02280003060075a7 */ /* 0x001064000800017f */
[----:B-1----:R-:W-:Y:S05]  /*119f0*/  @!P0 NANOSLEEP.SYNCS 0x989680 ;  /* 0x009896800000895d */ /* 0x002fea0003900000 */
[----:B------:R-:W1:Y:S02]  /*11a00*/  @!P0 SYNCS.PHASECHK.TRANS64 P0, [R6+URZ+0x22800], R3 ;  /* 0x02280003060085a7 */ /* 0x000e64000800007f */
[----:B-1----:R-:W-:Y:S05]  /*11a10*/  @!P0 BRA `(.L_x_363) ;  /* 0xfffffffc00f08947 */ /* 0x002fea000383ffff */
[----:B------:R-:W-:Y:S05]  /*11a20*/  BRA `(.L_x_527) ;  /* 0xffffff0400487947 */ /* 0x000fea000383ffff */
.L_x_367:
[----:B0-----:R-:W-:-:S04]  /*11a30*/  IMAD.U32 R3, RZ, RZ, UR22 ;  /* 0x00000016ff037e24 */ /* 0x001fc8000f8e00ff */
[----:B------:R0:W2:Y:S03]  /*11a40*/  SYNCS.PHASECHK.TRANS64.TRYWAIT P1, [R3+URZ+0x22830], R8 ;  /* 0x02283008030075a7 */ /* 0x0000a6000802017f */
[----:B--2---:R-:W-:Y:S05]  /*11a50*/  @!P1 NANOSLEEP.SYNCS 0x989680 ;  /* 0x009896800000995d */ /* 0x004fea0003900000 */
[----:B------:R-:W2:Y:S02]  /*11a60*/  @!P1 SYNCS.PHASECHK.TRANS64 P1, [R3+URZ+0x22830], R8 ;  /* 0x02283008030095a7 */ /* 0x000ea4000802007f */
[----:B--2---:R-:W-:Y:S05]  /*11a70*/  @!P1 BRA `(.L_x_367) ;  /* 0xfffffffc00ec9947 */ /* 0x004fea000383ffff */
[----:B------:R-:W-:Y:S05]  /*11a80*/  BRA `(.L_x_366) ;  /* 0xffffff0400707947 */ /* 0x000fea000383ffff */
.L_x_371:
[----:B--2---:R-:W-:-:S04]  /*11a90*/  IMAD.U32 R9, RZ, RZ, UR22 ;  /* 0x00000016ff097e24 */ /* 0x004fc8000f8e00ff */
[----:B------:R2:W3:Y:S03]  /*11aa0*/  SYNCS.PHASECHK.TRANS64.TRYWAIT P2, [R9+URZ+0x22850], R8 ;  /* 0x02285008090075a7 */ /* 0x0004e6000804017f */
[----:B---3--:R-:W-:Y:S05]  /*11ab0*/  @!P2 NANOSLEEP.SYNCS 0x989680 ;  /* 0x009896800000a95d */ /* 0x008fea0003900000 */
[----:B------:R-:W3:Y:S02]  /*11ac0*/  @!P2 SYNCS.PHASECHK.TRANS64 P2, [R9+URZ+0x22850], R8 ;  /* 0x022850080900a5a7 */ /* 0x000ee4000804007f */
[----:B---3--:R-:W-:Y:S05]  /*11ad0*/  @!P2 BRA `(.L_x_371) ;  /* 0xfffffffc00eca947 */ /* 0x008fea000383ffff */
[----:B------:R-:W-:Y:S05]  /*11ae0*/  BRA `(.L_x_370) ;  /* 0xffffff20006c7947 */ /* 0x000fea000383ffff */
.L_x_376:
[----:B-1----:R-:W-:-:S04]  /*11af0*/  IMAD.U32 R3, RZ, RZ, UR25 ;  /* 0x00000019ff037e24 */ /* 0x002fc8000f8e00ff */
[----:B------:R1:W2:Y:S03]  /*11b00*/  SYNCS.PHASECHK.TRANS64.TRYWAIT P2, [R3+URZ+0x22830], R6 ;  /* 0x02283006030075a7 */ /* 0x0002a6000804017f */
[----:B--2---:R-:W-:Y:S05]  /*11b10*/  @!P2 NANOSLEEP.SYNCS 0x989680 ;  /* 0x009896800000a95d */ /* 0x004fea0003900000 */
[----:B------:R-:W2:Y:S02]  /*11b20*/  @!P2 SYNCS.PHASECHK.TRANS64 P2, [R3+URZ+0x22830], R6 ;  /* 0x022830060300a5a7 */ /* 0x000ea4000804007f */
[----:B--2---:R-:W-:Y:S05]  /*11b30*/  @!P2 BRA `(.L_x_376) ;  /* 0xfffffffc00eca947 */ /* 0x004fea000383ffff */
[----:B------:R-:W-:Y:S05]  /*11b40*/  BRA `(.L_x_375) ;  /* 0xffffff2400847947 */ /* 0x000fea000383ffff */
.L_x_380:
[----:B-1----:R1:W2:Y:S02]  /*11b50*/  SYNCS.PHASECHK.TRANS64.TRYWAIT P2, [R9+URZ+0x22850], R6 ;  /* 0x02285006090075a7 */ /* 0x0022a4000804017f */
[----:B--2---:R-:W-:Y:S05]  /*11b60*/  @!P2 NANOSLEEP.SYNCS 0x989680 ;  /* 0x009896800000a95d */ /* 0x004fea0003900000 */
[----:B------:R-:W2:Y:S02]  /*11b70*/  @!P2 SYNCS.PHASECHK.TRANS64 P2, [R9+URZ+0x22850], R6 ;  /* 0x022850060900a5a7 */ /* 0x000ea4000804007f */
[----:B--2---:R-:W-:Y:S05]  /*11b80*/  @!P2 BRA `(.L_x_380) ;  /* 0xfffffffc00f0a947 */ /* 0x004fea000383ffff */
[----:B------:R-:W-:Y:S05]  /*11b90*/  BRA `(.L_x_379) ;  /* 0xffffff4400247947 */ /* 0x000fea000383ffff */
.L_x_426:
[----:B------:R-:W2:Y:S01]  /*11ba0*/  S2R R4, SR_TID.X ;  /* 0x0000000000047919 */ /* 0x000ea20000002100 */
[----:B------:R-:W-:Y:S01]  /*11bb0*/  BSSY B0, `(.L_x_528) ;  /* 0x000000a000007945 */ /* 0x000fe20003800000 */
[----:B------:R-:W-:Y:S02]  /*11bc0*/  IMAD.MOV.U32 R12, RZ, RZ, RZ ;  /* 0x000000ffff0c7224 */ /* 0x000fe400078e00ff */
[----:B0-----:R-:W-:Y:S02]  /*11bd0*/  IMAD.MOV.U32 R11, RZ, RZ, 0x1f ;  /* 0x0000001fff0b7424 */ /* 0x001fe400078e00ff */
[----:B------:R-:W-:Y:S01]  /*11be0*/  IMAD.MOV.U32 R15, RZ, RZ, -0x1 ;  /* 0xffffffffff0f7424 */ /* 0x000fe200078e00ff */
[----:B--2---:R-:W-:-:S04]  /*11bf0*/  SHF.R.U32.HI R4, RZ, 0x5, R4 ;  /* 0x00000005ff047819 */ /* 0x004fc80000011604 */
[----:B------:R-:W-:-:S05]  /*11c00*/  LOP3.LUT R4, R4, 0x3, RZ, 0xc0, !PT ;  /* 0x0000000304047812 */ /* 0x000fca00078ec0ff */
[----:B------:R-:W-:-:S07]  /*11c10*/  IMAD.MOV.U32 R13, RZ, RZ, R4 ;  /* 0x000000ffff0d7224 */ /* 0x000fce00078e0004 */
[----:B-1----:R-:W-:Y:S05]  /*11c20*/  WARPSYNC.COLLECTIVE R15, `(.L_x_529) ;  /* 0x000000000f087348 */ /* 0x002fea0003c00000 */
[----:B------:R0:W2:Y:S02]  /*11c30*/  SHFL.IDX P6, R14, R13, R12, R11 ;  /* 0x0000000c0d0e7389 */ /* 0x0000a400000c000b */
[----:B012---:R-:W-:Y:S01]  /*11c40*/  ENDCOLLECTIVE ;  /* 0x000000000000791b */ /* 0x007fe20003800000 */
.L_x_529:
[----:B------:R-:W-:Y:S05]  /*11c50*/  BSYNC B0 ;  /* 0x0000000000007941 */ /* 0x000fea0003800000 */
.L_x_528:
[----:B------:R-:W-:Y:S05]  /*11c60*/  BRA `(.L_x_530) ;  /* 0xffffffb4002c7947 */ /* 0x000fea000383ffff */
.L_x_428:
[----:B------:R-:W-:Y:S01]  /*11c70*/  BSSY B0, `(.L_x_531) ;  /* 0x0000006000007945 */ /* 0x000fe20003800000 */
[----:B------:R-:W-:-:S07]  /*11c80*/  IMAD.MOV.U32 R15, RZ, RZ, -0x1 ;  /* 0xffffffffff0f7424 */ /* 0x000fce00078e00ff */
[----:B01--4-:R-:W-:Y:S05]  /*11c90*/  WARPSYNC.COLLECTIVE R15, `(.L_x_532) ;  /* 0x000000000f0c7348 */ /* 0x013fea0003c00000 */
[----:B------:R-:W-:Y:S02]  /*11ca0*/  ELECT P6, UR62, PT ;  /* 0x00000000003e782f */ /* 0x000fe400038c0000 */
[----:B------:R-:W-:Y:S01]  /*11cb0*/  MOV R14, UR62 ;  /* 0x0000003e000e7c02 */ /* 0x000fe20008000f00 */
[----:B01--4-:R-:W-:Y:S10]  /*11cc0*/  ENDCOLLECTIVE ;  /* 0x000000000000791b */ /* 0x013ff40003800000 */
.L_x_532:
[----:B------:R-:W-:Y:S05]  /*11cd0*/  BSYNC B0 ;  /* 0x0000000000007941 */ /* 0x000fea0003800000 */
.L_x_531:
[----:B------:R-:W-:Y:S05]  /*11ce0*/  BRA `(.L_x_533) ;  /* 0xffffffb400307947 */ /* 0x000fea000383ffff */
.L_x_430:
[----:B--2---:R2:W3:Y:S02]  /*11cf0*/  SYNCS.PHASECHK.TRANS64.TRYWAIT P0, [R0+URZ+0x22840], R2 ;  /* 0x02284002000075a7 */ /* 0x0044e4000800017f */
[----:B---3--:R-:W-:Y:S05]  /*11d00*/  @!P0 NANOSLEEP.SYNCS 0x989680 ;  /* 0x009896800000895d */ /* 0x008fea0003900000 */
[----:B------:R-:W3:Y:S02]  /*11d10*/  @!P0 SYNCS.PHASECHK.TRANS64 P0, [R0+URZ+0x22840], R2 ;  /* 0x02284002000085a7 */ /* 0x000ee4000800007f */
[----:B---3--:R-:W-:Y:S05]  /*11d20*/  @!P0 BRA `(.L_x_430) ;  /* 0xfffffffc00f08947 */ /* 0x008fea000383ffff */
[----:B------:R-:W-:Y:S05]  /*11d30*/  BRA `(.L_x_534) ;  /* 0xffffffb400907947 */ /* 0x000fea000383ffff */
.L_x_434:
[----:B------:R-:W2:Y:S01]  /*11d40*/  LDL.LU R11, [R1+0x44] ;  /* 0x00004400010b7983 */ /* 0x000ea20000300800 */
[----:B------:R-:W-:Y:S02]  /*11d50*/  IMAD.MOV.U32 R13, RZ, RZ, R2 ;  /* 0x000000ffff0d7224 */ /* 0x000fe400078e0002 */
[----:B------:R-:W-:Y:S01]  /*11d60*/  IMAD.MOV.U32 R12, RZ, RZ, RZ ;  /* 0x000000ffff0c7224 */ /* 0x000fe200078e00ff */
[----:B------:R-:W0:Y:S01]  /*11d70*/  S2R R7, SR_TID.X ;  /* 0x0000000000077919 */ /* 0x000e220000002100 */
[----:B------:R-:W-:Y:S01]  /*11d80*/  IMAD.MOV.U32 R15, RZ, RZ, -0x1 ;  /* 0xffffffffff0f7424 */ /* 0x000fe200078e00ff */
[----:B0-----:R-:W-:-:S04]  /*11d90*/  LOP3.LUT R7, R7, 0x7f, RZ, 0xc0, !PT ;  /* 0x0000007f07077812 */ /* 0x001fc800078ec0ff */
[----:B------:R-:W-:-:S05]  /*11da0*/  SHF.R.U32.HI R3, RZ, 0x3, R7 ;  /* 0x00000003ff037819 */ /* 0x000fca0000011607 */
[----:B------:R-:W-:-:S04]  /*11db0*/  IMAD.IADD R3, R3, 0x1, R5 ;  /* 0x0000000103037824 */ /* 0x000fc800078e0205 */
[----:B------:R-:W-:Y:S02]  /*11dc0*/  VIADD R5, R3, 0x10 ;  /* 0x0000001003057836 */ /* 0x000fe40000000000 */
[----:B--2---:R-:W-:Y:S02]  /*11dd0*/  IMAD R4, R11, R8, RZ ;  /* 0x000000080b047224 */ /* 0x004fe400078e02ff */
[----:B------:R-:W-:-:S03]  /*11de0*/  IMAD.MOV.U32 R11, RZ, RZ, 0x181f ;  /* 0x0000181fff0b7424 */ /* 0x000fc600078e00ff */
[----:B------:R-:W-:-:S13]  /*11df0*/  ISETP.GE.AND P1, PT, R3, R4, PT ;  /* 0x000000040300720c */ /* 0x000fda0003f26270 */
[----:B-----5:R-:W-:Y:S05]  /*11e00*/  WARPSYNC.COLLECTIVE R15, `(.L_x_535) ;  /* 0x000000000f087348 */ /* 0x020fea0003c00000 */
[----:B------:R0:W1:Y:S02]  /*11e10*/  SHFL.IDX P6, R14, R13, R12, R11 ;  /* 0x0000000c0d0e7389 */ /* 0x00006400000c000b */
[----:B01---5:R-:W-:Y:S01]  /*11e20*/  ENDCOLLECTIVE ;  /* 0x000000000000791b */ /* 0x023fe20003800000 */
.L_x_535:
[----:B------:R-:W-:Y:S02]  /*11e30*/  IMAD.MOV.U32 R13, RZ, RZ, R0 ;  /* 0x000000ffff0d7224 */ /* 0x000fe400078e0000 */
[----:B------:R-:W-:-:S07]  /*11e40*/  IMAD.MOV.U32 R6, RZ, RZ, R14 ;  /* 0x000000ffff067224 */ /* 0x000fce00078e000e */
[----:B------:R-:W-:Y:S05]  /*11e50*/  WARPSYNC.COLLECTIVE R15, `(.L_x_536) ;  /* 0x000000000f087348 */ /* 0x000fea0003c00000 */
[----:B------:R0:W1:Y:S02]  /*11e60*/  SHFL.IDX P6, R14, R13, R12, R11 ;  /* 0x0000000c0d0e7389 */ /* 0x00006400000c000b */
[----:B01----:R-:W-:Y:S01]  /*11e70*/  ENDCOLLECTIVE ;  /* 0x000000000000791b */ /* 0x003fe20003800000 */
.L_x_536:
[----:B------:R-:W-:Y:S02]  /*11e80*/  IMAD.MOV.U32 R13, RZ, RZ, R2 ;  /* 0x000000ffff0d7224 */ /* 0x000fe400078e0002 */
[----:B------:R-:W-:Y:S02]  /*11e90*/  IMAD.MOV.U32 R12, RZ, RZ, 0x1 ;  /* 0x00000001ff0c7424 */ /* 0x000fe400078e00ff */
[----:B------:R-:W-:-:S07]  /*11ea0*/  IMAD.MOV.U32 R7, RZ, RZ, R14 ;  /* 0x000000ffff077224 */ /* 0x000fce00078e000e */
[----:B------:R-:W-:Y:S05]  /*11eb0*/  WARPSYNC.COLLECTIVE R15, `(.L_x_537) ;  /* 0x000000000f087348 */ /* 0x000fea0003c00000 */
[----:B------:R0:W1:Y:S02]  /*11ec0*/  SHFL.IDX P6, R14, R13, R12, R11 ;  /* 0x0000000c0d0e7389 */ /* 0x00006400000c000b */
[----:B01----:R-:W-:Y:S01]  /*11ed0*/  ENDCOLLECTIVE ;  /* 0x000000000000791b */ /* 0x003fe20003800000 */
.L_x_537:
[----:B------:R-:W-:-:S05]  /*11ee0*/  @!P1 LEA R7, P2, R10, R7, 0x1 ;  /* 0x000000070a079211 */ /* 0x000fca00078408ff */
[----:B------:R-:W-:-:S05]  /*11ef0*/  @!P1 IMAD.X R6, RZ, RZ, R6, P2 ;  /* 0x000000ffff069224 */ /* 0x000fca00010e0606 */
[----:B------:R-:W-:Y:S01]  /*11f00*/  @!P1 LOP3.LUT R7, R7, R6, RZ, 0x3c, !PT ;  /* 0x0000000607079212 */ /* 0x000fe200078e3cff */
[----:B------:R-:W-:-:S03]  /*11f10*/  IMAD.MOV.U32 R13, RZ, RZ, R0 ;  /* 0x000000ffff0d7224 */ /* 0x000fc600078e0000 */
[----:B------:R-:W-:-:S04]  /*11f20*/  @!P1 LOP3.LUT R6, R7, R6, RZ, 0x3c, !PT ;  /* 0x0000000607069212 */ /* 0x000fc800078e3cff */
[----:B------:R-:W-:-:S05]  /*11f30*/  @!P1 LOP3.LUT R7, R7, R6, RZ, 0x3c, !PT ;  /* 0x0000000607079212 */ /* 0x000fca00078e3cff */
[----:B------:R-:W-:Y:S01]  /*11f40*/  @!PT LDS RZ, [RZ] ;  /* 0x00000000fffff984 */ /* 0x000fe20000000800 */
[----:B------:R-:W-:Y:S01]  /*11f50*/  @!PT LDS RZ, [RZ] ;  /* 0x00000000fffff984 */ /* 0x000fe20000000800 */
[----:B------:R-:W-:Y:S01]  /*11f60*/  @!PT LDS RZ, [RZ] ;  /* 0x00000000fffff984 */ /* 0x000fe20000000800 */
[----:B------:R0:W-:Y:S01]  /*11f70*/  @!P1 LDGSTS.E.BYPASS.LTC128B.128 [R9+0x18400], desc[UR40][R6.64], !P0 ;  /* 0x1840000006099fae */ /* 0x0001e2000c101d68 */
[----:B------:R-:W-:Y:S01]  /*11f80*/  ISETP.GE.AND P1, PT, R5, R4, PT ;  /* 0x000000040500720c */ /* 0x000fe20003f26270 */
[----:B0-----:R-:W-:-:S12]  /*11f90*/  IMAD.MOV.U32 R6, RZ, RZ, R14 ;  /* 0x000000ffff067224 */ /* 0x001fd800078e000e */
[----:B------:R-:W-:Y:S05]  /*11fa0*/  WARPSYNC.COLLECTIVE R15, `(.L_x_538) ;  /* 0x000000000f087348 */ /* 0x000fea0003c00000 */
[----:B------:R0:W1:Y:S02]  /*11fb0*/  SHFL.IDX P6, R14, R13, R12, R11 ;  /* 0x0000000c0d0e7389 */ /* 0x00006400000c000b */
[----:B01----:R-:W-:Y:S01]  /*11fc0*/  ENDCOLLECTIVE ;  /* 0x000000000000791b */ /* 0x003fe20003800000 */
.L_x_538:
[----:B------:R-:W-:Y:S02]  /*11fd0*/  IMAD.MOV.U32 R13, RZ, RZ, R2 ;  /* 0x000000ffff0d7224 */ /* 0x000fe400078e0002 */
[----:B------:R-:W-:Y:S02]  /*11fe0*/  IMAD.MOV.U32 R12, RZ, RZ, 0x2 ;  /* 0x00000002ff0c7424 */ /* 0x000fe400078e00ff */
[----:B------:R-:W-:-:S07]  /*11ff0*/  IMAD.MOV.U32 R5, RZ, RZ, R14 ;  /* 0x000000ffff057224 */ /* 0x000fce00078e000e */
[----:B------:R-:W-:Y:S05]  /*12000*/  WARPSYNC.COLLECTIVE R15, `(.L_x_539) ;  /* 0x000000000f087348 */ /* 0x000fea0003c00000 */
[----:B------:R0:W1:Y:S02]  /*12010*/  SHFL.IDX P6, R14, R13, R12, R11 ;  /* 0x0000000c0d0e7389 */ /* 0x00006400000c000b */
[----:B01----:R-:W-:Y:S01]  /*12020*/  ENDCOLLECTIVE ;  /* 0x000000000000791b */ /* 0x003fe20003800000 */
.L_x_539:
[----:B------:R-:W-:-:S05]  /*12030*/  @!P1 LEA R5, P2, R10, R5, 0x1 ;  /* 0x000000050a059211 */ /* 0x000fca00078408ff */
[----:B------:R-:W-:-:S04]  /*12040*/  @!P1 IMAD.X R6, RZ, RZ, R6, P2 ;  /* 0x000000ffff069224 */ /* 0x000fc800010e0606 */
[----:B------:R-:W-:Y:S02]  /*12050*/  @!P1 IMAD.MOV.U32 R7, RZ, RZ, R6 ;  /* 0x000000ffff079224 */ /* 0x000fe400078e0006 */
[----:B------:R-:W-:Y:S02]  /*12060*/  @!P1 IMAD.MOV.U32 R6, RZ, RZ, R5 ;  /* 0x000000ffff069224 */ /* 0x000fe400078e0005 */
[----:B------:R-:W-:Y:S02]  /*12070*/  IMAD.MOV.U32 R13, RZ, RZ, R0 ;  /* 0x000000ffff0d7224 */ /* 0x000fe400078e0000 */
[----:B------:R-:W-:Y:S01]  /*12080*/  VIADD R5, R3, 0x20 ;  /* 0x0000002003057836 */ /* 0x000fe20000000000 */
[----:B------:R-:W-:Y:S01]  /*12090*/  @!PT LDS RZ, [RZ] ;  /* 0x00000000fffff984 */ /* 0x000fe20000000800 */
[----:B------:R-:W-:Y:S01]  /*120a0*/  @!PT LDS RZ, [RZ] ;  /* 0x00000000fffff984 */ /* 0x000fe20000000800 */
[----:B------:R-:W-:Y:S01]  /*120b0*/  @!PT LDS RZ, [RZ] ;  /* 0x00000000fffff984 */ /* 0x000fe20000000800 */
[----:B------:R0:W-:Y:S04]  /*120c0*/  @!P1 LDGSTS.E.BYPASS.LTC128B.128 [R9+0x18c00], desc[UR40][R6.64], !P0 ;  /* 0x18c0000006099fae */ /* 0x0001e8000c101d68 */
[----:B------:R-:W-:Y:S01]  /*120d0*/  ISETP.GE.AND P1, PT, R5, R4, PT ;  /* 0x000000040500720c */ /* 0x000fe20003f26270 */
[----:B0-----:R-:W-:-:S12]  /*120e0*/  IMAD.MOV.U32 R6, RZ, RZ, R14 ;  /* 0x000000ffff067224 */ /* 0x001fd800078e000e */
[----:B------:R-:W-:Y:S05]  /*120f0*/  WARPSYNC.COLLECTIVE R15, `(.L_x_540) ;  /* 0x000000000f087348 */ /* 0x000fea0003c00000 */
[----:B------:R0:W1:Y:S02]  /*12100*/  SHFL.IDX P6, R14, R13, R12, R11 ;  /* 0x0000000c0d0e7389 */ /* 0x00006400000c000b */
[----:B01----:R-:W-:Y:S01]  /*12110*/  ENDCOLLECTIVE ;  /* 0x000000000000791b */ /* 0x003fe20003800000 */
.L_x_540:
[----:B------:R-:W-:Y:S02]  /*12120*/  IMAD.MOV.U32 R13, RZ, RZ, R2 ;  /* 0x000000ffff0d7224 */ /* 0x000fe400078e0002 */
[----:B------:R-:W-:Y:S02]  /*12130*/  IMAD.MOV.U32 R12, RZ, RZ, 0x3 ;  /* 0x00000003ff0c7424 */ /* 0x000fe400078e00ff */
[----:B------:R-:W-:-:S07]  /*12140*/  IMAD.MOV.U32 R5, RZ, RZ, R14 ;  /* 0x000000ffff057224 */ /* 0x000fce00078e000e */
[----:B------:R-:W-:Y:S05]  /*12150*/  WARPSYNC.COLLECTIVE R15, `(.L_x_541) ;  /* 0x000000000f087348 */ /* 0x000fea0003c00000 */
[----:B------:R0:W1:Y:S02]  /*12160*/  SHFL.IDX P6, R14, R13, R12, R11 ;  /* 0x0000000c0d0e7389 */ /* 0x00006400000c000b */
[----:B01----:R-:W-:Y:S01]  /*12170*/  ENDCOLLECTIVE ;  /* 0x000000000000791b */ /* 0x003fe20003800000 */
.L_x_541:
        /* <DEDUP_REMOVED lines=15> */
.L_x_542:
[----:B------:R-:W-:Y:S02]  /*12270*/  IMAD.MOV.U32 R13, RZ, RZ, R2 ;  /* 0x000000ffff0d7224 */ /* 0x000fe400078e0002 */
[----:B------:R-:W-:Y:S02]  /*12280*/  IMAD.MOV.U32 R12, RZ, RZ, 0x4 ;  /* 0x00000004ff0c7424 */ /* 0x000fe400078e00ff */
[----:B------:R-:W-:-:S07]  /*12290*/  IMAD.MOV.U32 R5, RZ, RZ, R14 ;  /* 0x000000ffff057224 */ /* 0x000fce00078e000e */
[----:B------:R-:W-:Y:S05]  /*122a0*/  WARPSYNC.COLLECTIVE R15, `(.L_x_543) ;  /* 0x000000000f087348 */ /* 0x000fea0003c00000 */
[----:B------:R0:W1:Y:S02]  /*122b0*/  SHFL.IDX P6, R14, R13, R12, R11 ;  /* 0x0000000c0d0e7389 */ /* 0x00006400000c000b */
[----:B01----:R-:W-:Y:S01]  /*122c0*/  ENDCOLLECTIVE ;  /* 0x000000000000791b */ /* 0x003fe20003800000 */
.L_x_543:
        /* <DEDUP_REMOVED lines=15> */
.L_x_544:
[----:B------:R-:W-:Y:S02]  /*123c0*/  IMAD.MOV.U32 R13, RZ, RZ, R2 ;  /* 0x000000ffff0d7224 */ /* 0x000fe400078e0002 */
[----:B------:R-:W-:Y:S02]  /*123d0*/  IMAD.MOV.U32 R12, RZ, RZ, 0x5 ;  /* 0x00000005ff0c7424 */ /* 0x000fe400078e00ff */
[----:B------:R-:W-:-:S07]  /*123e0*/  IMAD.MOV.U32 R5, RZ, RZ, R14 ;  /* 0x000000ffff057224 */ /* 0x000fce00078e000e */
[----:B------:R-:W-:Y:S05]  /*123f0*/  WARPSYNC.COLLECTIVE R15, `(.L_x_545) ;  /* 0x000000000f087348 */ /* 0x000fea0003c00000 */
[----:B------:R0:W1:Y:S02]  /*12400*/  SHFL.IDX P6, R14, R13, R12, R11 ;  /* 0x0000000c0d0e7389 */ /* 0x00006400000c000b */
[----:B01----:R-:W-:Y:S01]  /*12410*/  ENDCOLLECTIVE ;  /* 0x000000000000791b */ /* 0x003fe20003800000 */
.L_x_545:
        /* <DEDUP_REMOVED lines=15> */
.L_x_546:
[----:B------:R-:W-:Y:S02]  /*12510*/  IMAD.MOV.U32 R13, RZ, RZ, R2 ;  /* 0x000000ffff0d7224 */ /* 0x000fe400078e0002 */
[----:B------:R-:W-:Y:S02]  /*12520*/  IMAD.MOV.U32 R12, RZ, RZ, 0x6 ;  /* 0x00000006ff0c7424 */ /* 0x000fe400078e00ff */
[----:B------:R-:W-:-:S07]  /*12530*/  IMAD.MOV.U32 R5, RZ, RZ, R14 ;  /* 0x000000ffff057224 */ /* 0x000fce00078e000e */
[----:B------:R-:W-:Y:S05]  /*12540*/  WARPSYNC.COLLECTIVE R15, `(.L_x_547) ;  /* 0x000000000f087348 */ /* 0x000fea0003c00000 */
[----:B------:R0:W1:Y:S02]  /*12550*/  SHFL.IDX P6, R14, R13, R12, R11 ;  /* 0x0000000c0d0e7389 */ /* 0x00006400000c000b */
[----:B01----:R-:W-:Y:S01]  /*12560*/  ENDCOLLECTIVE ;  /* 0x000000000000791b */ /* 0x003fe20003800000 */
.L_x_547:
[----:B------:R-:W-:-:S05]  /*12570*/  @!P1 LEA R5, P2, R10, R5, 0x1 ;  /* 0x000000050a059211 */ /* 0x000fca00078408ff */
[----:B------:R-:W-:-:S04]  /*12580*/  @!P1 IMAD.X R6, RZ, RZ, R6, P2 ;  /* 0x000000ffff069224 */ /* 0x000fc800010e0606 */
[----:B------:R-:W-:Y:S02]  /*12590*/  @!P1 IMAD.MOV.U32 R7, RZ, RZ, R6 ;  /* 0x000000ffff079224 */ /* 0x000fe400078e0006 */
[----:B------:R-:W-:Y:S02]  /*125a0*/  @!P1 IMAD.MOV.U32 R6, RZ, RZ, R5 ;  /* 0x000000ffff069224 */ /* 0x000fe400078e0005 */
[----:B------:R-:W-:-:S03]  /*125b0*/  IMAD.MOV.U32 R13, RZ, RZ, R0 ;  /* 0x000000ffff0d7224 */ /* 0x000fc600078e0000 */
[----:B------:R-:W-:Y:S01]  /*125c0*/  @!PT LDS RZ, [RZ] ;  /* 0x00000000fffff984 */ /* 0x000fe20000000800 */
[----:B------:R-:W-:Y:S01]  /*125d0*/  @!PT LDS RZ, [RZ] ;  /* 0x00000000fffff984 */ /* 0x000fe20000000800 */
[----:B------:R-:W-:Y:S01]  /*125e0*/  @!PT LDS RZ, [RZ] ;  /* 0x00000000fffff984 */ /* 0x000fe20000000800 */
[----:B------:R0:W-:Y:S02]  /*125f0*/  @!P1 LDGSTS.E.BYPASS.LTC128B.128 [R9+0x1ac00], desc[UR40][R6.64], !P0 ;  /* 0x1ac0000006099fae */ /* 0x0001e4000c101d68 */
[----:B0-----:R-:W-:-:S07]  /*12600*/  IMAD.MOV.U32 R6, RZ, RZ, R14 ;  /* 0x000000ffff067224 */ /* 0x001fce00078e000e */
[----:B------:R-:W-:Y:S05]  /*12610*/  WARPSYNC.COLLECTIVE R15, `(.L_x_548) ;  /* 0x000000000f087348 */ /* 0x000fea0003c00000 */
[----:B------:R0:W1:Y:S02]  /*12620*/  SHFL.IDX P6, R14, R13, R12, R11 ;  /* 0x0000000c0d0e7389 */ /* 0x00006400000c000b */
[----:B01----:R-:W-:Y:S01]  /*12630*/  ENDCOLLECTIVE ;  /* 0x000000000000791b */ /* 0x003fe20003800000 */
.L_x_548:
[----:B------:R-:W-:-:S05]  /*12640*/  VIADD R7, R3, 0x60 ;  /* 0x0000006003077836 */ /* 0x000fca0000000000 */
[----:B------:R-:W-:Y:S01]  /*12650*/  ISETP.GE.AND P1, PT, R7, R4, PT ;  /* 0x000000040700720c */ /* 0x000fe20003f26270 */
[----:B------:R-:W-:Y:S02]  /*12660*/  IMAD.MOV.U32 R13, RZ, RZ, R2 ;  /* 0x000000ffff0d7224 */ /* 0x000fe400078e0002 */
[----:B------:R-:W-:Y:S02]  /*12670*/  IMAD.MOV.U32 R12, RZ, RZ, 0x7 ;  /* 0x00000007ff0c7424 */ /* 0x000fe400078e00ff */
[----:B------:R-:W-:-:S08]  /*12680*/  IMAD.MOV.U32 R5, RZ, RZ, R14 ;  /* 0x000000ffff057224 */ /* 0x000fd000078e000e */
[----:B------:R-:W-:Y:S05]  /*12690*/  WARPSYNC.COLLECTIVE R15, `(.L_x_549) ;  /* 0x000000000f087348 */ /* 0x000fea0003c00000 */
[----:B------:R0:W1:Y:S02]  /*126a0*/  SHFL.IDX P6, R14, R13, R12, R11 ;  /* 0x0000000c0d0e7389 */ /* 0x00006400000c000b */
[----:B01----:R-:W-:Y:S01]  /*126b0*/  ENDCOLLECTIVE ;  /* 0x000000000000791b */ /* 0x003fe20003800000 */
.L_x_549:
[----:B------:R-:W-:-:S05]  /*126c0*/  @!P1 LEA R5, P2, R10, R5, 0x1 ;  /* 0x000000050a059211 */ /* 0x000fca00078408ff */
[----:B------:R-:W-:-:S04]  /*126d0*/  @!P1 IMAD.X R6, RZ, RZ, R6, P2 ;  /* 0x000000ffff069224 */ /* 0x000fc800010e0606 */
[----:B------:R-:W-:Y:S02]  /*126e0*/  @!P1 IMAD.MOV.U32 R7, RZ, RZ, R6 ;  /* 0x000000ffff079224 */ /* 0x000fe400078e0006 */
[----:B------:R-:W-:Y:S02]  /*126f0*/  IMAD.MOV.U32 R13, RZ, RZ, R0 ;  /* 0x000000ffff0d7224 */ /* 0x000fe400078e0000 */
[----:B------:R-:W-:-:S05]  /*12700*/  @!P1 IMAD.MOV.U32 R6, RZ, RZ, R5 ;  /* 0x000000ffff069224 */ /* 0x000fca00078e0005 */
[----:B------:R-:W-:Y:S01]  /*12710*/  @!PT LDS RZ, [RZ] ;  /* 0x00000000fffff984 */ /* 0x000fe20000000800 */
[----:B------:R-:W-:Y:S01]  /*12720*/  @!PT LDS RZ, [RZ] ;  /* 0x00000000fffff984 */ /* 0x000fe20000000800 */
[----:B------:R-:W-:Y:S01]  /*12730*/  @!PT LDS RZ, [RZ] ;  /* 0x00000000fffff984 */ /* 0x000fe20000000800 */
[----:B------:R0:W-:Y:S01]  /*12740*/  @!P1 LDGSTS.E.BYPASS.LTC128B.128 [R9+0x1b400], desc[UR40][R6.64], !P0 ;  /* 0x1b40000006099fae */ /* 0x0001e2000c101d68 */
[----:B------:R-:W-:-:S07]  /*12750*/  IMAD.MOV.U32 R5, RZ, RZ, R14 ;  /* 0x000000ffff057224 */ /* 0x000fce00078e000e */
[----:B0-----:R-:W-:Y:S05]  /*12760*/  WARPSYNC.COLLECTIVE R15, `(.L_x_550) ;  /* 0x000000000f087348 */ /* 0x001fea0003c00000 */
[----:B------:R1:W2:Y:S02]  /*12770*/  SHFL.IDX P6, R14, R13, R12, R11 ;  /* 0x0000000c0d0e7389 */ /* 0x0002a400000c000b */
[----:B012---:R-:W-:Y:S01]  /*12780*/  ENDCOLLECTIVE ;  /* 0x000000000000791b */ /* 0x007fe20003800000 */
.L_x_550:
[----:B------:R-:W-:Y:S01]  /*12790*/  IMAD.MOV.U32 R0, RZ, RZ, R14 ;  /* 0x000000ffff007224 */ /* 0x000fe200078e000e */
[----:B------:R-:W-:Y:S06]  /*127a0*/  BRA `(.L_x_551) ;  /* 0xffffffb800147947 */ /* 0x000fec000383ffff */
.L_x_437:
[----:B0-----:R0:W1:Y:S02]  /*127b0*/  SYNCS.PHASECHK.TRANS64.TRYWAIT P0, [R18+URZ+0x22820], R0 ;  /* 0x02282000120075a7 */ /* 0x001064000800017f */
[----:B-1----:R-:W-:Y:S05]  /*127c0*/  @!P0 NANOSLEEP.SYNCS 0x989680 ;  /* 0x009896800000895d */ /* 0x002fea0003900000 */
[----:B------:R-:W1:Y:S02]  /*127d0*/  @!P0 SYNCS.PHASECHK.TRANS64 P0, [R18+URZ+0x22820], R0 ;  /* 0x02282000120085a7 */ /* 0x000e64000800007f */
[----:B-1----:R-:W-:Y:S05]  /*127e0*/  @!P0 BRA `(.L_x_437) ;  /* 0xfffffffc00f08947 */ /* 0x002fea000383ffff */
[----:B------:R-:W-:Y:S05]  /*127f0*/  BRA `(.L_x_552) ;  /* 0xffffffb800707947 */ /* 0x000fea000383ffff */
.L_x_441:
[----:B0-----:R0:W1:Y:S02]  /*12800*/  SYNCS.PHASECHK.TRANS64.TRYWAIT P0, [R2+URZ+0x22860], R0 ;  /* 0x02286000020075a7 */ /* 0x001064000800017f */
[----:B-1----:R-:W-:Y:S05]  /*12810*/  @!P0 NANOSLEEP.SYNCS 0x989680 ;  /* 0x009896800000895d */ /* 0x002fea0003900000 */
[----:B------:R-:W1:Y:S02]  /*12820*/  @!P0 SYNCS.PHASECHK.TRANS64 P0, [R2+URZ+0x22860], R0 ;  /* 0x02286000020085a7 */ /* 0x000e64000800007f */
[----:B-1----:R-:W-:Y:S05]  /*12830*/  @!P0 BRA `(.L_x_441) ;  /* 0xfffffffc00f08947 */ /* 0x002fea000383ffff */
[----:B------:R-:W-:Y:S05]  /*12840*/  BRA `(.L_x_553) ;  /* 0xffffffb800947947 */ /* 0x000fea000383ffff */
.L_x_456:
[----:B--2---:R2:W3:Y:S02]  /*12850*/  SYNCS.PHASECHK.TRANS64.TRYWAIT P0, [R3+URZ+0x22840], R2 ;  /* 0x02284002030075a7 */ /* 0x0044e4000800017f */
[----:B---3--:R-:W-:Y:S05]  /*12860*/  @!P0 NANOSLEEP.SYNCS 0x989680 ;  /* 0x009896800000895d */ /* 0x008fea0003900000 */
[----:B------:R-:W3:Y:S02]  /*12870*/  @!P0 SYNCS.PHASECHK.TRANS64 P0, [R3+URZ+0x22840], R2 ;  /* 0x02284002030085a7 */ /* 0x000ee4000800007f */
[----:B---3--:R-:W-:Y:S05]  /*12880*/  @!P0 BRA `(.L_x_456) ;  /* 0xfffffffc00f08947 */ /* 0x008fea000383ffff */
[----:B------:R-:W-:Y:S05]  /*12890*/  BRA `(.L_x_554) ;  /* 0xffffffc000b47947 */ /* 0x000fea000383ffff */
.L_x_461:
[----:B0-----:R0:W1:Y:S02]  /*128a0*/  SYNCS.PHASECHK.TRANS64.TRYWAIT P0, [R3+URZ+0x22860], R2 ;  /* 0x02286002030075a7 */ /* 0x001064000800017f */
[----:B-1----:R-:W-:Y:S05]  /*128b0*/  @!P0 NANOSLEEP.SYNCS 0x989680 ;  /* 0x009896800000895d */ /* 0x002fea0003900000 */
[----:B------:R-:W1:Y:S02]  /*128c0*/  @!P0 SYNCS.PHASECHK.TRANS64 P0, [R3+URZ+0x22860], R2 ;  /* 0x02286002030085a7 */ /* 0x000e64000800007f */
[----:B-1----:R-:W-:Y:S05]  /*128d0*/  @!P0 BRA `(.L_x_461) ;  /* 0xfffffffc00f08947 */ /* 0x002fea000383ffff */
[----:B------:R-:W-:Y:S05]  /*128e0*/  BRA `(.L_x_555) ;  /* 0xffffffc400307947 */ /* 0x000fea000383ffff */
.L_x_472:
[----:B-1----:R1:W2:Y:S02]  /*128f0*/  SYNCS.PHASECHK.TRANS64.TRYWAIT P0, [R4+URZ+0x22840], R2 ;  /* 0x02284002040075a7 */ /* 0x0022a4000800017f */
[----:B--2---:R-:W-:Y:S05]  /*12900*/  @!P0 NANOSLEEP.SYNCS 0x989680 ;  /* 0x009896800000895d */ /* 0x004fea0003900000 */
[----:B------:R-:W2:Y:S02]  /*12910*/  @!P0 SYNCS.PHASECHK.TRANS64 P0, [R4+URZ+0x22840], R2 ;  /* 0x02284002040085a7 */ /* 0x000ea4000800007f */
[----:B--2---:R-:W-:Y:S05]  /*12920*/  @!P0 BRA `(.L_x_472) ;  /* 0xfffffffc00f08947 */ /* 0x004fea000383ffff */
[----:B------:R-:W-:Y:S05]  /*12930*/  BRA `(.L_x_556) ;  /* 0xffffffcc001c7947 */ /* 0x000fea000383ffff */
.L_x_477:
[----:B0-----:R0:W2:Y:S02]  /*12940*/  SYNCS.PHASECHK.TRANS64.TRYWAIT P0, [R4+URZ+0x22860], R2 ;  /* 0x02286002040075a7 */ /* 0x0010a4000800017f */
[----:B--2---:R-:W-:Y:S05]  /*12950*/  @!P0 NANOSLEEP.SYNCS 0x989680 ;  /* 0x009896800000895d */ /* 0x004fea0003900000 */
[----:B------:R-:W2:Y:S02]  /*12960*/  @!P0 SYNCS.PHASECHK.TRANS64 P0, [R4+URZ+0x22860], R2 ;  /* 0x02286002040085a7 */ /* 0x000ea4000800007f */
[----:B--2---:R-:W-:Y:S05]  /*12970*/  @!P0 BRA `(.L_x_477) ;  /* 0xfffffffc00f08947 */ /* 0x004fea000383ffff */
[----:B------:R-:W-:Y:S05]  /*12980*/  BRA `(.L_x_557) ;  /* 0xffffffcc00987947 */ /* 0x000fea000383ffff */
.L_x_488:
[----:B--2---:R2:W3:Y:S02]  /*12990*/  SYNCS.PHASECHK.TRANS64.TRYWAIT P0, [R2+URZ+0x22840], R3 ;  /* 0x02284003020075a7 */ /* 0x0044e4000800017f */
[----:B---3--:R-:W-:Y:S05]  /*129a0*/  @!P0 NANOSLEEP.SYNCS 0x989680 ;  /* 0x009896800000895d */ /* 0x008fea0003900000 */
[----:B------:R-:W3:Y:S02]  /*129b0*/  @!P0 SYNCS.PHASECHK.TRANS64 P0, [R2+URZ+0x22840], R3 ;  /* 0x02284003020085a7 */ /* 0x000ee4000800007f */
[----:B---3--:R-:W-:Y:S05]  /*129c0*/  @!P0 BRA `(.L_x_488) ;  /* 0xfffffffc00f08947 */ /* 0x008fea000383ffff */
[----:B------:R-:W-:Y:S05]  /*129d0*/  BRA `(.L_x_558) ;  /* 0xffffffd400687947 */ /* 0x000fea000383ffff */
.L_x_493:
[----:B---3--:R3:W4:Y:S02]  /*129e0*/  SYNCS.PHASECHK.TRANS64.TRYWAIT P0, [R2+URZ+0x22860], R3 ;  /* 0x02286003020075a7 */ /* 0x008724000800017f */
[----:B----4-:R-:W-:Y:S05]  /*129f0*/  @!P0 NANOSLEEP.SYNCS 0x989680 ;  /* 0x009896800000895d */ /* 0x010fea0003900000 */
[----:B------:R-:W4:Y:S02]  /*12a00*/  @!P0 SYNCS.PHASECHK.TRANS64 P0, [R2+URZ+0x22860], R3 ;  /* 0x02286003020085a7 */ /* 0x000f24000800007f */
[----:B----4-:R-:W-:Y:S05]  /*12a10*/  @!P0 BRA `(.L_x_493) ;  /* 0xfffffffc00f08947 */ /* 0x010fea000383ffff */
[----:B------:R-:W-:Y:S05]  /*12a20*/  BRA `(.L_x_559) ;  /* 0xffffffd400e47947 */ /* 0x000fea000383ffff */
.L_x_505:
[----:B------:R-:W3:Y:S01]  /*12a30*/  LDL R3, [R1] ;  /* 0x0000000001037983 */ /* 0x000ee20000100800 */
[----:B------:R-:W-:Y:S01]  /*12a40*/  BSSY B0, `(.L_x_560) ;  /* 0x0000008000007945 */ /* 0x000fe20003800000 */
[----:B------:R-:W-:Y:S02]  /*12a50*/  IMAD.MOV.U32 R12, RZ, RZ, RZ ;  /* 0x000000ffff0c7224 */ /* 0x000fe400078e00ff */
[----:B0-----:R-:W-:Y:S02]  /*12a60*/  IMAD.MOV.U32 R11, RZ, RZ, 0x1f ;  /* 0x0000001fff0b7424 */ /* 0x001fe400078e00ff */
[----:B------:R-:W-:Y:S02]  /*12a70*/  IMAD.MOV.U32 R15, RZ, RZ, -0x1 ;  /* 0xffffffffff0f7424 */ /* 0x000fe400078e00ff */
[----:B---3--:R-:W-:-:S07]  /*12a80*/  IMAD.MOV.U32 R13, RZ, RZ, R3 ;  /* 0x000000ffff0d7224 */ /* 0x008fce00078e0003 */
[----:B-12---:R-:W-:Y:S05]  /*12a90*/  WARPSYNC.COLLECTIVE R15, `(.L_x_561) ;  /* 0x000000000f087348 */ /* 0x006fea0003c00000 */
[----:B------:R0:W3:Y:S02]  /*12aa0*/  SHFL.IDX P6, R14, R13, R12, R11 ;  /* 0x0000000c0d0e7389 */ /* 0x0000e400000c000b */
[----:B0123--:R-:W-:Y:S01]  /*12ab0*/  ENDCOLLECTIVE ;  /* 0x000000000000791b */ /* 0x00ffe20003800000 */
.L_x_561:
[----:B------:R-:W-:Y:S05]  /*12ac0*/  BSYNC B0 ;  /* 0x0000000000007941 */ /* 0x000fea0003800000 */
.L_x_560:
[----:B------:R0:W5:Y:S01]  /*12ad0*/  LDL R2, [R1+0xc] ;  /* 0x00000c0001027983 */ /* 0x0001620000100800 */
[----:B------:R-:W-:Y:S02]  /*12ae0*/  IMAD.MOV.U32 R13, RZ, RZ, R3 ;  /* 0x000000ffff0d7224 */ /* 0x000fe400078e0003 */
[----:B------:R-:W-:Y:S02]  /*12af0*/  IMAD.MOV.U32 R12, RZ, RZ, 0x1 ;  /* 0x00000001ff0c7424 */ /* 0x000fe400078e00ff */
[----:B------:R-:W-:Y:S02]  /*12b00*/  IMAD.MOV.U32 R11, RZ, RZ, 0x1f ;  /* 0x0000001fff0b7424 */ /* 0x000fe400078e00ff */
[----:B------:R-:W-:Y:S02]  /*12b10*/  IMAD.MOV.U32 R15, RZ, RZ, -0x1 ;  /* 0xffffffffff0f7424 */ /* 0x000fe400078e00ff */
[----:B0-----:R-:W-:-:S07]  /*12b20*/  IMAD.MOV.U32 R0, RZ, RZ, R14 ;  /* 0x000000ffff007224 */ /* 0x001fce00078e000e */
[----:B-----5:R-:W-:Y:S05]  /*12b30*/  WARPSYNC.COLLECTIVE R15, `(.L_x_562) ;  /* 0x000000000f087348 */ /* 0x020fea0003c00000 */
[----:B------:R0:W1:Y:S02]  /*12b40*/  SHFL.IDX P6, R14, R13, R12, R11 ;  /* 0x0000000c0d0e7389 */ /* 0x00006400000c000b */
[----:B01---5:R-:W-:Y:S01]  /*12b50*/  ENDCOLLECTIVE ;  /* 0x000000000000791b */ /* 0x023fe20003800000 */
.L_x_562:
[----:B------:R-:W-:Y:S01]  /*12b60*/  ULDC UR4, c[0x0][0xc3c] ;  /* 0x00030f0000047ab9 */ /* 0x000fe20000000800 */
[----:B------:R-:W-:Y:S02]  /*12b70*/  IMAD.IADD R7, R2, 0x1, R16 ;  /* 0x0000000102077824 */ /* 0x000fe400078e0210 */
[----:B------:R-:W-:Y:S02]  /*12b80*/  IMAD.MOV.U32 R11, RZ, RZ, RZ ;  /* 0x000000ffff0b7224 */ /* 0x000fe400078e00ff */
[----:B------:R-:W-:Y:S01]  /*12b90*/  IMAD.MOV.U32 R8, RZ, RZ, R14 ;  /* 0x000000ffff087224 */ /* 0x000fe200078e000e */
[----:B------:R-:W-:-:S13]  /*12ba0*/  ISETP.GE.OR P1, PT, R7, UR4, !P0 ;  /* 0x0000000407007c0c */ /* 0x000fda000c726670 */
[----:B------:R-:W0:Y:S08]  /*12bb0*/  @!P1 LDC.64 R2, c[0x0][0xc80] ;  /* 0x00032000ff029b82 */ /* 0x000e300000000a00 */
[----:B------:R-:W1:Y:S01]  /*12bc0*/  @!P1 LDC.64 R4, c[0x0][0xc78] ;  /* 0x00031e00ff049b82 */ /* 0x000e620000000a00 */
[----:B0-----:R-:W-:-:S05]  /*12bd0*/  @!P1 IMAD.WIDE R2, R7, 0x4, R2 ;  /* 0x0000000407029825 */ /* 0x001fca00078e0202 */
[----:B------:R1:W2:Y:S02]  /*12be0*/  @!P1 LDG.E R6, desc[UR40][R2.64] ;  /* 0x0000002802069981 */ /* 0x0002a4000c1e1900 */
[----:B-1----:R-:W-:-:S05]  /*12bf0*/  @!P1 IMAD.WIDE R2, R7, 0x4, R4 ;  /* 0x0000000407029825 */ /* 0x002fca00078e0204 */
[----:B------:R-:W3:Y:S01]  /*12c00*/  @!P1 LDG.E R4, desc[UR40][R2.64] ;  /* 0x0000002802049981 */ /* 0x000ee2000c1e1900 */
[----:B------:R-:W-:Y:S01]  /*12c10*/  IMAD.MOV.U32 R5, RZ, RZ, RZ ;  /* 0x000000ffff057224 */ /* 0x000fe200078e00ff */
[C---:B------:R-:W-:Y:S02]  /*12c20*/  ISETP.GE.U32.AND P2, PT, R16.reuse, 0x2, PT ;  /* 0x000000021000780c */ /* 0x040fe40003f46070 */
[C---:B------:R-:W-:Y:S02]  /*12c30*/  ISETP.GE.U32.AND P3, PT, R16.reuse, 0x4, PT ;  /* 0x000000041000780c */ /* 0x040fe40003f66070 */
[C---:B------:R-:W-:Y:S02]  /*12c40*/  ISETP.GE.U32.AND P4, PT, R16.reuse, 0x8, PT ;  /* 0x000000081000780c */ /* 0x040fe40003f86070 */
[----:B------:R-:W-:Y:S01]  /*12c50*/  ISETP.GE.U32.AND P5, PT, R16, 0x10, PT ;  /* 0x000000101000780c */ /* 0x000fe20003fa6070 */
[----:B--2---:R-:W-:Y:S01]  /*12c60*/  @!P1 IMAD.MOV.U32 R5, RZ, RZ, R6 ;  /* 0x000000ffff059224 */ /* 0x004fe200078e0006 */
[----:B------:R-:W-:-:S02]  /*12c70*/  CS2R R6, SRZ ;  /* 0x0000000000067805 */ /* 0x000fc4000001ff00 */
[----:B---3--:R-:W-:Y:S01]  /*12c80*/  @!P1 IMAD.MOV.U32 R7, RZ, RZ, R4 ;  /* 0x000000ffff079224 */ /* 0x008fe200078e0004 */
[----:B------:R-:W-:-:S03]  /*12c90*/  ISETP.NE.AND P1, PT, R16, RZ, PT ;  /* 0x000000ff1000720c */ /* 0x000fc60003f25270 */
[----:B------:R-:W-:-:S04]  /*12ca0*/  IMAD R2, R7, R5, RZ ;  /* 0x0000000507027224 */ /* 0x000fc800078e02ff */
[----:B------:R-:W-:-:S07]  /*12cb0*/  IMAD.MOV.U32 R13, RZ, RZ, R2 ;  /* 0x000000ffff0d7224 */ /* 0x000fce00078e0002 */
[----:B------:R-:W-:Y:S05]  /*12cc0*/  WARPSYNC.COLLECTIVE R15, `(.L_x_563) ;  /* 0x000000000f087348 */ /* 0x000fea0003c00000 */
[----:B------:R0:W1:Y:S02]  /*12cd0*/  SHFL.UP P6, R14, R13, R12, R11 ;  /* 0x0400000c0d0e7389 */ /* 0x00006400000c000b */
[----:B01----:R-:W-:Y:S01]  /*12ce0*/  ENDCOLLECTIVE ;  /* 0x000000000000791b */ /* 0x003fe20003800000 */
.L_x_563:
[----:B------:R-:W-:Y:S01]  /*12cf0*/  IMAD.MOV.U32 R12, RZ, RZ, 0x2 ;  /* 0x00000002ff0c7424 */ /* 0x000fe200078e00ff */
[----:B------:R-:W-:-:S05]  /*12d00*/  SEL R3, R14, RZ, P1 ;  /* 0x000000ff0e037207 */ /* 0x000fca0000800000 */
[----:B------:R-:W-:-:S04]  /*12d10*/  IMAD.IADD R2, R2, 0x1, R3 ;  /* 0x0000000102027824 */ /* 0x000fc800078e0203 */
[----:B------:R-:W-:-:S07]  /*12d20*/  IMAD.MOV.U32 R13, RZ, RZ, R2 ;  /* 0x000000ffff0d7224 */ /* 0x000fce00078e0002 */
[----:B------:R-:W-:Y:S05]  /*12d30*/  WARPSYNC.COLLECTIVE R15, `(.L_x_564) ;  /* 0x000000000f087348 */ /* 0x000fea0003c00000 */
[----:B------:R0:W1:Y:S02]  /*12d40*/  SHFL.UP P6, R14, R13, R12, R11 ;  /* 0x0400000c0d0e7389 */ /* 0x00006400000c000b */
[----:B01----:R-:W-:Y:S01]  /*12d50*/  ENDCOLLECTIVE ;  /* 0x000000000000791b */ /* 0x003fe20003800000 */
.L_x_564:
[----:B------:R-:W-:Y:S01]  /*12d60*/  IMAD.MOV.U32 R12, RZ, RZ, 0x4 ;  /* 0x00000004ff0c7424 */ /* 0x000fe200078e00ff */
[----:B------:R-:W-:-:S05]  /*12d70*/  SEL R3, R14, RZ, P2 ;  /* 0x000000ff0e037207 */ /* 0x000fca0001000000 */
[----:B------:R-:W-:-:S04]  /*12d80*/  IMAD.IADD R2, R2, 0x1, R3 ;  /* 0x0000000102027824 */ /* 0x000fc800078e0203 */
[----:B------:R-:W-:-:S07]  /*12d90*/  IMAD.MOV.U32 R13, RZ, RZ, R2 ;  /* 0x000000ffff0d7224 */ /* 0x000fce00078e0002 */
[----:B------:R-:W-:Y:S05]  /*12da0*/  WARPSYNC.COLLECTIVE R15, `(.L_x_565) ;  /* 0x000000000f087348 */ /* 0x000fea0003c00000 */
[----:B------:R0:W1:Y:S02]  /*12db0*/  SHFL.UP P6, R14, R13, R12, R11 ;  /* 0x0400000c0d0e7389 */ /* 0x00006400000c000b */
[----:B01----:R-:W-:Y:S01]  /*12dc0*/  ENDCOLLECTIVE ;  /* 0x000000000000791b */ /* 0x003fe20003800000 */
.L_x_565:
[----:B------:R-:W-:Y:S01]  /*12dd0*/  IMAD.MOV.U32 R12, RZ, RZ, 0x8 ;  /* 0x00000008ff0c7424 */ /* 0x000fe200078e00ff */
[----:B------:R-:W-:-:S05]  /*12de0*/  SEL R3, R14, RZ, P3 ;  /* 0x000000ff0e037207 */ /* 0x000fca0001800000 */
[----:B------:R-:W-:-:S04]  /*12df0*/  IMAD.IADD R2, R2, 0x1, R3 ;  /* 0x0000000102027824 */ /* 0x000fc800078e0203 */
[----:B------:R-:W-:-:S07]  /*12e00*/  IMAD.MOV.U32 R13, RZ, RZ, R2 ;  /* 0x000000ffff0d7224 */ /* 0x000fce00078e0002 */
[----:B------:R-:W-:Y:S05]  /*12e10*/  WARPSYNC.COLLECTIVE R15, `(.L_x_566) ;  /* 0x000000000f087348 */ /* 0x000fea0003c00000 */
[----:B------:R0:W1:Y:S02]  /*12e20*/  SHFL.UP P6, R14, R13, R12, R11 ;  /* 0x0400000c0d0e7389 */ /* 0x00006400000c000b */
[----:B01----:R-:W-:Y:S01]  /*12e30*/  ENDCOLLECTIVE ;  /* 0x000000000000791b */ /* 0x003fe20003800000 */
.L_x_566:
[----:B------:R-:W-:Y:S01]  /*12e40*/  IMAD.MOV.U32 R12, RZ, RZ, 0x10 ;  /* 0x00000010ff0c7424 */ /* 0x000fe200078e00ff */
[----:B------:R-:W-:-:S05]  /*12e50*/  SEL R3, R14, RZ, P4 ;  /* 0x000000ff0e037207 */ /* 0x000fca0002000000 */
[----:B------:R-:W-:-:S04]  /*12e60*/  IMAD.IADD R2, R2, 0x1, R3 ;  /* 0x0000000102027824 */ /* 0x000fc800078e0203 */
[----:B------:R-:W-:-:S07]  /*12e70*/  IMAD.MOV.U32 R13, RZ, RZ, R2 ;  /* 0x000000ffff0d7224 */ /* 0x000fce00078e0002 */
[----:B------:R-:W-:Y:S05]  /*12e80*/  WARPSYNC.COLLECTIVE R15, `(.L_x_567) ;  /* 0x000000000f087348 */ /* 0x000fea0003c00000 */
[----:B------:R0:W1:Y:S02]  /*12e90*/  SHFL.UP P6, R14, R13, R12, R11 ;  /* 0x0400000c0d0e7389 */ /* 0x00006400000c000b */
[----:B01----:R-:W-:Y:S01]  /*12ea0*/  ENDCOLLECTIVE ;  /* 0x000000000000791b */ /* 0x003fe20003800000 */
.L_x_567:
[----:B------:R-:W-:Y:S02]  /*12eb0*/  IMAD.MOV.U32 R12, RZ, RZ, 0x1f ;  /* 0x0000001fff0c7424 */ /* 0x000fe400078e00ff */
[----:B------:R-:W-:Y:S01]  /*12ec0*/  IMAD.MOV.U32 R11, RZ, RZ, 0x1f ;  /* 0x0000001fff0b7424 */ /* 0x000fe200078e00ff */
[----:B------:R-:W-:-:S05]  /*12ed0*/  SEL R3, R14, RZ, P5 ;  /* 0x000000ff0e037207 */ /* 0x000fca0002800000 */
[----:B------:R-:W-:-:S04]  /*12ee0*/  IMAD.IADD R2, R2, 0x1, R3 ;  /* 0x0000000102027824 */ /* 0x000fc800078e0203 */
[----:B------:R-:W-:-:S07]  /*12ef0*/  IMAD.MOV.U32 R13, RZ, RZ, R2 ;  /* 0x000000ffff0d7224 */ /* 0x000fce00078e0002 */
[----:B------:R-:W-:Y:S05]  /*12f00*/  WARPSYNC.COLLECTIVE R15, `(.L_x_568) ;  /* 0x000000000f087348 */ /* 0x000fea0003c00000 */
[----:B------:R0:W1:Y:S02]  /*12f10*/  SHFL.IDX P6, R14, R13, R12, R11 ;  /* 0x0000000c0d0e7389 */ /* 0x00006400000c000b */
[----:B01----:R-:W-:Y:S01]  /*12f20*/  ENDCOLLECTIVE ;  /* 0x000000000000791b */ /* 0x003fe20003800000 */
.L_x_568:
[----:B------:R-:W-:Y:S05]  /*12f30*/  BRA `(.L_x_569) ;  /* 0xffffffdc00447947 */ /* 0x000fea000383ffff */
.L_x_508:
[----:B------:R-:W-:Y:S01]  /*12f40*/  BSSY B0, `(.L_x_570) ;  /* 0x0000008000007945 */ /* 0x000fe20003800000 */
[----:B------:R-:W-:Y:S02]  /*12f50*/  IMAD.MOV.U32 R13, RZ, RZ, R2 ;  /* 0x000000ffff0d7224 */ /* 0x000fe400078e0002 */
[----:B------:R-:W-:Y:S02]  /*12f60*/  IMAD.MOV.U32 R12, RZ, RZ, 0x1 ;  /* 0x00000001ff0c7424 */ /* 0x000fe400078e00ff */
[----:B------:R-:W-:Y:S02]  /*12f70*/  IMAD.MOV.U32 R11, RZ, RZ, RZ ;  /* 0x000000ffff0b7224 */ /* 0x000fe400078e00ff */
[----:B------:R-:W-:-:S07]  /*12f80*/  IMAD.MOV.U32 R15, RZ, RZ, -0x1 ;  /* 0xffffffffff0f7424 */ /* 0x000fce00078e00ff */
[----:B------:R-:W-:Y:S05]  /*12f90*/  WARPSYNC.COLLECTIVE R15, `(.L_x_571) ;  /* 0x000000000f087348 */ /* 0x000fea0003c00000 */
[----:B------:R0:W1:Y:S02]  /*12fa0*/  SHFL.UP P6, R14, R13, R12, R11 ;  /* 0x0400000c0d0e7389 */ /* 0x00006400000c000b */
[----:B01----:R-:W-:Y:S01]  /*12fb0*/  ENDCOLLECTIVE ;  /* 0x000000000000791b */ /* 0x003fe20003800000 */
.L_x_571:
[----:B------:R-:W-:Y:S05]  /*12fc0*/  BSYNC B0 ;  /* 0x0000000000007941 */ /* 0x000fea0003800000 */
.L_x_570:
[----:B------:R-:W-:Y:S01]  /*12fd0*/  SEL R3, R14, RZ, P1 ;  /* 0x000000ff0e037207 */ /* 0x000fe20000800000 */
[----:B------:R-:W-:Y:S02]  /*12fe0*/  IMAD.MOV.U32 R12, RZ, RZ, 0x2 ;  /* 0x00000002ff0c7424 */ /* 0x000fe400078e00ff */
[----:B------:R-:W-:Y:S02]  /*12ff0*/  IMAD.MOV.U32 R11, RZ, RZ, RZ ;  /* 0x000000ffff0b7224 */ /* 0x000fe400078e00ff */
[----:B------:R-:W-:Y:S02]  /*13000*/  IMAD.IADD R2, R2, 0x1, R3 ;  /* 0x0000000102027824 */ /* 0x000fe400078e0203 */
[----:B------:R-:W-:Y:S02]  /*13010*/  IMAD.MOV.U32 R15, RZ, RZ, -0x1 ;  /* 0xffffffffff0f7424 */ /* 0x000fe400078e00ff */
[----:B------:R-:W-:-:S07]  /*13020*/  IMAD.MOV.U32 R13, RZ, RZ, R2 ;  /* 0x000000ffff0d7224 */ /* 0x000fce00078e0002 */
[----:B------:R-:W-:Y:S05]  /*13030*/  WARPSYNC.COLLECTIVE R15, `(.L_x_572) ;  /* 0x000000000f087348 */ /* 0x000fea0003c00000 */
[----:B------:R0:W1:Y:S02]  /*13040*/  SHFL.UP P6, R14, R13, R12, R11 ;  /* 0x0400000c0d0e7389 */ /* 0x00006400000c000b */
[----:B01----:R-:W-:Y:S01]  /*13050*/  ENDCOLLECTIVE ;  /* 0x000000000000791b */ /* 0x003fe20003800000 */
.L_x_572:
[----:B------:R-:W-:Y:S01]  /*13060*/  IMAD.MOV.U32 R12, RZ, RZ, 0x4 ;  /* 0x00000004ff0c7424 */ /* 0x000fe200078e00ff */
[----:B------:R-:W-:-:S05]  /*13070*/  SEL R3, R14, RZ, P2 ;  /* 0x000000ff0e037207 */ /* 0x000fca0001000000 */
[----:B------:R-:W-:-:S04]  /*13080*/  IMAD.IADD R2, R2, 0x1, R3 ;  /* 0x0000000102027824 */ /* 0x000fc800078e0203 */
[----:B------:R-:W-:-:S07]  /*13090*/  IMAD.MOV.U32 R13, RZ, RZ, R2 ;  /* 0x000000ffff0d7224 */ /* 0x000fce00078e0002 */
[----:B------:R-:W-:Y:S05]  /*130a0*/  WARPSYNC.COLLECTIVE R15, `(.L_x_573) ;  /* 0x000000000f087348 */ /* 0x000fea0003c00000 */
[----:B------:R0:W1:Y:S02]  /*130b0*/  SHFL.UP P6, R14, R13, R12, R11 ;  /* 0x0400000c0d0e7389 */ /* 0x00006400000c000b */
[----:B01----:R-:W-:Y:S01]  /*130c0*/  ENDCOLLECTIVE ;  /* 0x000000000000791b */ /* 0x003fe20003800000 */
.L_x_573:
[----:B------:R-:W-:Y:S01]  /*130d0*/  IMAD.MOV.U32 R12, RZ, RZ, 0x8 ;  /* 0x00000008ff0c7424 */ /* 0x000fe200078e00ff */
[----:B------:R-:W-:-:S05]  /*130e0*/  SEL R3, R14, RZ, P3 ;  /* 0x000000ff0e037207 */ /* 0x000fca0001800000 */
[----:B------:R-:W-:-:S04]  /*130f0*/  IMAD.IADD R2, R2, 0x1, R3 ;  /* 0x0000000102027824 */ /* 0x000fc800078e0203 */
[----:B------:R-:W-:-:S07]  /*13100*/  IMAD.MOV.U32 R13, RZ, RZ, R2 ;  /* 0x000000ffff0d7224 */ /* 0x000fce00078e0002 */
[----:B------:R-:W-:Y:S05]  /*13110*/  WARPSYNC.COLLECTIVE R15, `(.L_x_574) ;  /* 0x000000000f087348 */ /* 0x000fea0003c00000 */
[----:B------:R0:W1:Y:S02]  /*13120*/  SHFL.UP P6, R14, R13, R12, R11 ;  /* 0x0400000c0d0e7389 */ /* 0x00006400000c000b */
[----:B01----:R-:W-:Y:S01]  /*13130*/  ENDCOLLECTIVE ;  /* 0x000000000000791b */ /* 0x003fe20003800000 */
.L_x_574:
[----:B------:R-:W-:Y:S01]  /*13140*/  IMAD.MOV.U32 R12, RZ, RZ, 0x10 ;  /* 0x00000010ff0c7424 */ /* 0x000fe200078e00ff */
[----:B------:R-:W-:-:S05]  /*13150*/  SEL R3, R14, RZ, P4 ;  /* 0x000000ff0e037207 */ /* 0x000fca0002000000 */
[----:B------:R-:W-:-:S04]  /*13160*/  IMAD.IADD R2, R2, 0x1, R3 ;  /* 0x0000000102027824 */ /* 0x000fc800078e0203 */
[----:B------:R-:W-:-:S07]  /*13170*/  IMAD.MOV.U32 R13, RZ, RZ, R2 ;  /* 0x000000ffff0d7224 */ /* 0x000fce00078e0002 */
[----:B------:R-:W-:Y:S05]  /*13180*/  WARPSYNC.COLLECTIVE R15, `(.L_x_575) ;  /* 0x000000000f087348 */ /* 0x000fea0003c00000 */
[----:B------:R0:W1:Y:S02]  /*13190*/  SHFL.UP P6, R14, R13, R12, R11 ;  /* 0x0400000c0d0e7389 */ /* 0x00006400000c000b */
[----:B01----:R-:W-:Y:S01]  /*131a0*/  ENDCOLLECTIVE ;  /* 0x000000000000791b */ /* 0x003fe20003800000 */
.L_x_575:
        /* <DEDUP_REMOVED lines=8> */
.L_x_576:
[----:B------:R-:W-:Y:S05]  /*13230*/  BRA `(.L_x_577) ;  /* 0xffffffdc00307947 */ /* 0x000fea000383ffff */
.L_x_510:
[----:B------:R-:W-:Y:S01]  /*13240*/  BSSY B0, `(.L_x_578) ;  /* 0x0000006000007945 */ /* 0x000fe20003800000 */
[----:B------:R-:W-:Y:S01]  /*13250*/  PLOP3.LUT P6, PT, P6, PT, PT, 0x8, 0x0 ;  /* 0x000000000000781c */ /* 0x000fe200037ce170 */
[----:B------:R-:W-:-:S12]  /*13260*/  IMAD.MOV.U32 R15, RZ, RZ, -0x1 ;  /* 0xffffffffff0f7424 */ /* 0x000fd800078e00ff */
[----:B0-----:R-:W-:Y:S05]  /*13270*/  WARPSYNC.COLLECTIVE R15, `(.L_x_579) ;  /* 0x000000000f087348 */ /* 0x001fea0003c00000 */
[----:B------:R-:W-:Y:S01]  /*13280*/  VOTE.ANY R14, PT, P6 ;  /* 0x00000000000e7806 */ /* 0x000fe200030e0100 */
[----:B0-----:R-:W-:Y:S06]  /*13290*/  ENDCOLLECTIVE ;  /* 0x000000000000791b */ /* 0x001fec0003800000 */
.L_x_579:
[----:B------:R-:W-:Y:S05]  /*132a0*/  BSYNC B0 ;  /* 0x0000000000007941 */ /* 0x000fea0003800000 */
.L_x_578:
[----:B------:R-:W-:Y:S02]  /*132b0*/  IMAD.MOV.U32 R8, RZ, RZ, R14 ;  /* 0x000000ffff087224 */ /* 0x000fe400078e000e */
[----:B------:R-:W-:Y:S02]  /*132c0*/  IMAD.MOV.U32 R13, RZ, RZ, R5 ;  /* 0x000000ffff0d7224 */ /* 0x000fe400078e0005 */
[----:B------:R-:W0:Y:S01]  /*132d0*/  POPC R4, R8 ;  /* 0x0000000800047309 */ /* 0x000e220000000000 */
[----:B------:R-:W-:Y:S02]  /*132e0*/  IMAD.MOV.U32 R11, RZ, RZ, 0x1f ;  /* 0x0000001fff0b7424 */ /* 0x000fe400078e00ff */
[----:B------:R-:W-:Y:S02]  /*132f0*/  IMAD.MOV.U32 R15, RZ, RZ, -0x1 ;  /* 0xffffffffff0f7424 */ /* 0x000fe400078e00ff */
[----:B0-----:R-:W-:-:S07]  /*13300*/  IMAD.MOV.U32 R12, RZ, RZ, R4 ;  /* 0x000000ffff0c7224 */ /* 0x001fce00078e0004 */
[----:B------:R-:W-:Y:S05]  /*13310*/  WARPSYNC.COLLECTIVE R15, `(.L_x_580) ;  /* 0x000000000f087348 */ /* 0x000fea0003c00000 */
[----:B------:R0:W1:Y:S02]  /*13320*/  SHFL.IDX P6, R14, R13, R12, R11 ;  /* 0x0000000c0d0e7389 */ /* 0x00006400000c000b */
[----:B01----:R-:W-:Y:S01]  /*13330*/  ENDCOLLECTIVE ;  /* 0x000000000000791b */ /* 0x003fe20003800000 */
.L_x_580:
[----:B------:R-:W-:Y:S02]  /*13340*/  IMAD.MOV.U32 R13, RZ, RZ, R7 ;  /* 0x000000ffff0d7224 */ /* 0x000fe400078e0007 */
[----:B------:R-:W-:-:S07]  /*13350*/  IMAD.MOV.U32 R5, RZ, RZ, R14 ;  /* 0x000000ffff057224 */ /* 0x000fce00078e000e */
[----:B------:R-:W-:Y:S05]  /*13360*/  WARPSYNC.COLLECTIVE R15, `(.L_x_581) ;  /* 0x000000000f087348 */ /* 0x000fea0003c00000 */
[----:B------:R0:W1:Y:S02]  /*13370*/  SHFL.IDX P6, R14, R13, R12, R11 ;  /* 0x0000000c0d0e7389 */ /* 0x00006400000c000b */
[----:B01----:R-:W-:Y:S01]  /*13380*/  ENDCOLLECTIVE ;  /* 0x000000000000791b */ /* 0x003fe20003800000 */
.L_x_581:
[----:B------:R-:W-:Y:S01]  /*13390*/  IMAD.MOV.U32 R7, RZ, RZ, R14 ;  /* 0x000000ffff077224 */ /* 0x000fe200078e000e */
[----:B------:R-:W-:Y:S06]  /*133a0*/  BRA `(.L_x_582) ;  /* 0xffffffdc00107947 */ /* 0x000fec000383ffff */
.L_x_512:
[----:B------:R-:W-:Y:S01]  /*133b0*/  BSSY B0, `(.L_x_583) ;  /* 0x0000007000007945 */ /* 0x000fe20003800000 */
[----:B------:R-:W-:Y:S02]  /*133c0*/  IMAD.MOV.U32 R13, RZ, RZ, R2 ;  /* 0x000000ffff0d7224 */ /* 0x000fe400078e0002 */
[----:B------:R-:W-:Y:S02]  /*133d0*/  IMAD.MOV.U32 R11, RZ, RZ, 0x1f ;  /* 0x0000001fff0b7424 */ /* 0x000fe400078e00ff */
[----:B------:R-:W-:-:S07]  /*133e0*/  IMAD.MOV.U32 R15, RZ, RZ, -0x1 ;  /* 0xffffffffff0f7424 */ /* 0x000fce00078e00ff */
[----:B0123--:R-:W-:Y:S05]  /*133f0*/  WARPSYNC.COLLECTIVE R15, `(.L_x_584) ;  /* 0x000000000f087348 */ /* 0x00ffea0003c00000 */
[----:B------:R4:W0:Y:S02]  /*13400*/  SHFL.IDX P6, R14, R13, R12, R11 ;  /* 0x0000000c0d0e7389 */ /* 0x00082400000c000b */
[----:B01234-:R-:W-:Y:S01]  /*13410*/  ENDCOLLECTIVE ;  /* 0x000000000000791b */ /* 0x01ffe20003800000 */
.L_x_584:
[----:B------:R-:W-:Y:S05]  /*13420*/  BSYNC B0 ;  /* 0x0000000000007941 */ /* 0x000fea0003800000 */
.L_x_583:
[----:B------:R-:W-:Y:S01]  /*13430*/  IMAD.MOV.U32 R6, RZ, RZ, R14 ;  /* 0x000000ffff067224 */ /* 0x000fe200078e000e */
[----:B------:R-:W-:Y:S06]  /*13440*/  BRA `(.L_x_511) ;  /* 0xffffffdc00007947 */ /* 0x000fec000383ffff */
.L_x_516:
[----:B0-----:R0:W1:Y:S02]  /*13450*/  SYNCS.PHASECHK.TRANS64.TRYWAIT P0, [R0+URZ+0x22820], R3 ;  /* 0x02282003000075a7 */ /* 0x001064000800017f */
[----:B-1----:R-:W-:Y:S05]  /*13460*/  @!P0 NANOSLEEP.SYNCS 0x989680 ;  /* 0x009896800000895d */ /* 0x002fea0003900000 */
[----:B------:R-:W1:Y:S02]  /*13470*/  @!P0 SYNCS.PHASECHK.TRANS64 P0, [R0+URZ+0x22820], R3 ;  /* 0x02282003000085a7 */ /* 0x000e64000800007f */
[----:B-1----:R-:W-:Y:S05]  /*13480*/  @!P0 BRA `(.L_x_516) ;  /* 0xfffffffc00f08947 */ /* 0x002fea000383ffff */
[----:B------:R-:W-:Y:S05]  /*13490*/  BRA `(.L_x_585) ;  /* 0xffffffe000947947 */ /* 0x000fea000383ffff */
.L_x_517:
        /* <DEDUP_REMOVED lines=8> */
[----:B0-----:R-:W-:Y:S05]  /*13520*/  WARPSYNC.COLLECTIVE R15, `(.L_x_587) ;  /* 0x000000000f087348 */ /* 0x001fea0003c00000 */
[----:B------:R1:W2:Y:S02]  /*13530*/  SHFL.IDX P6, R14, R13, R12, R11 ;  /* 0x0000000c0d0e7389 */ /* 0x0002a400000c000b */
[----:B012---:R-:W-:Y:S01]  /*13540*/  ENDCOLLECTIVE ;  /* 0x000000000000791b */ /* 0x007fe20003800000 */
.L_x_587:
[----:B------:R-:W-:Y:S05]  /*13550*/  BSYNC B0 ;  /* 0x0000000000007941 */ /* 0x000fea0003800000 */
.L_x_586:
[----:B------:R-:W-:Y:S05]  /*13560*/  BRA `(.L_x_588) ;  /* 0xffffffe0007c7947 */ /* 0x000fea000383ffff */
.L_x_520:
[----:B------:R-:W-:Y:S01]  /*13570*/  BSSY B1, `(.L_x_589) ;  /* 0x0000006000017945 */ /* 0x000fe20003800000 */
[----:B------:R-:W-:-:S07]  /*13580*/  IMAD.MOV.U32 R15, RZ, RZ, -0x1 ;  /* 0xffffffffff0f7424 */ /* 0x000fce00078e00ff */
[----:B01----:R-:W-:Y:S05]  /*13590*/  WARPSYNC.COLLECTIVE R15, `(.L_x_590) ;  /* 0x000000000f0c7348 */ /* 0x003fea0003c00000 */
[----:B------:R-:W-:Y:S02]  /*135a0*/  ELECT P6, UR62, PT ;  /* 0x00000000003e782f */ /* 0x000fe400038c0000 */
[----:B------:R-:W-:Y:S01]  /*135b0*/  MOV R14, UR62 ;  /* 0x0000003e000e7c02 */ /* 0x000fe20008000f00 */
[----:B01----:R-:W-:Y:S10]  /*135c0*/  ENDCOLLECTIVE ;  /* 0x000000000000791b */ /* 0x003ff40003800000 */
.L_x_590:
[----:B------:R-:W-:Y:S05]  /*135d0*/  BSYNC B1 ;  /* 0x0000000000017941 */ /* 0x000fea0003800000 */
.L_x_589:
[----:B------:R-:W-:Y:S05]  /*135e0*/  BRA `(.L_x_591) ;  /* 0xffffffe000747947 */ /* 0x000fea000383ffff */
.L_x_522:
[----:B0-----:R0:W1:Y:S02]  /*135f0*/  SYNCS.PHASECHK.TRANS64.TRYWAIT P0, [R6+URZ], R5 ;  /* 0x00000005060075a7 */ /* 0x001064000800017f */
[----:B-1----:R-:W-:Y:S05]  /*13600*/  @!P0 NANOSLEEP.SYNCS 0x989680 ;  /* 0x009896800000895d */ /* 0x002fea0003900000 */
[----:B------:R-:W1:Y:S02]  /*13610*/  @!P0 SYNCS.PHASECHK.TRANS64 P0, [R6+URZ], R5 ;  /* 0x00000005060085a7 */ /* 0x000e64000800007f */
[----:B-1----:R-:W-:Y:S05]  /*13620*/  @!P0 BRA `(.L_x_522) ;  /* 0xfffffffc00f08947 */ /* 0x002fea000383ffff */
[----:B------:R-:W-:Y:S05]  /*13630*/  BRA `(.L_x_592) ;  /* 0xffffffe000ac7947 */ /* 0x000fea000383ffff */
.L_x_523:
[----:B-1----:R1:W2:Y:S02]  /*13640*/  SYNCS.PHASECHK.TRANS64.TRYWAIT P0, [R7+URZ], R2 ;  /* 0x00000002070075a7 */ /* 0x0022a4000800017f */
[----:B--2---:R-:W-:Y:S05]  /*13650*/  @!P0 NANOSLEEP.SYNCS 0x989680 ;  /* 0x009896800000895d */ /* 0x004fea0003900000 */
[----:B------:R-:W2:Y:S02]  /*13660*/  @!P0 SYNCS.PHASECHK.TRANS64 P0, [R7+URZ], R2 ;  /* 0x00000002070085a7 */ /* 0x000ea4000800007f */
[----:B--2---:R-:W-:Y:S05]  /*13670*/  @!P0 BRA `(.L_x_523) ;  /* 0xfffffffc00f08947 */ /* 0x004fea000383ffff */
[----:B------:R-:W-:Y:S05]  /*13680*/  BRA `(.L_x_593) ;  /* 0xffffffe000a07947 */ /* 0x000fea000383ffff */
.L_x_525:
[----:B--2---:R2:W3:Y:S02]  /*13690*/  SYNCS.PHASECHK.TRANS64.TRYWAIT P0, [R4+URZ], R5 ;  /* 0x00000005040075a7 */ /* 0x0044e4000800017f */
[----:B---3--:R-:W-:Y:S05]  /*136a0*/  @!P0 NANOSLEEP.SYNCS 0x989680 ;  /* 0x009896800000895d */ /* 0x008fea0003900000 */
[----:B------:R-:W3:Y:S02]  /*136b0*/  @!P0 SYNCS.PHASECHK.TRANS64 P0, [R4+URZ], R5 ;  /* 0x00000005040085a7 */ /* 0x000ee4000800007f */
[----:B---3--:R-:W-:Y:S05]  /*136c0*/  @!P0 BRA `(.L_x_525) ;  /* 0xfffffffc00f08947 */ /* 0x008fea000383ffff */
[----:B------:R-:W-:Y:S05]  /*136d0*/  BRA `(.L_x_594) ;  /* 0xffffffe000a47947 */ /* 0x000fea000383ffff */
.L_x_595:
        /* <DEDUP_REMOVED lines=10> */
.L_x_6130:


//--------------------- .text._ZN7cutlass13device_kernelIN5flash11enable_sm90INS1_16FlashAttnFwdSm90INS1_25CollectiveMainloopFwdSm90ILi2EN4cute5tupleIJNS5_1CILi1EEES8_S8_EEENS6_IJNS7_ILi128EEENS7_ILi96EEENS7_ILi64EEEEEELi256ENS_6half_tEfNS_4arch4Sm90ELb0ELb0ELb1ELb1ELb0ELb1ELb0ELb1ELb0ELb1ELb1ELb0EEENS1_21CollectiveEpilogueFwdINS6_IJSA_NS7_ILi256EEESB_EEES9_SE_SG_Li256ELb1ELb1ELb1ELb0EEENS1_36VarlenDynamicPersistentTileSchedulerILi128ELi96ELi256ELi128ELb1ELb1ELb1ELb0ELb1ELb1EEEEEEEEEvNT_6ParamsE --------------------------
	.section	.text._ZN7cutlass13device_kernelIN5flash11enable_sm90INS1_16FlashAttnFwdSm90INS1_25CollectiveMainloopFwdSm90ILi2EN4cute5tupleIJNS5_1CILi1EEES8_S8_EEENS6_IJNS7_ILi128EEENS7_ILi96EEENS7_ILi64EEEEEELi256ENS_6half_tEfNS_4arch4Sm90ELb0ELb0ELb1ELb1ELb0ELb1ELb0ELb1ELb0ELb1ELb1ELb0EEENS1_21CollectiveEpilogueFwdINS6_IJSA_NS7_ILi256EEESB_EEES9_SE_SG_Li256ELb1ELb1ELb1ELb0EEENS1_36VarlenDynamicPersistentTileSchedulerILi128ELi96ELi256ELi128ELb1ELb1ELb1ELb0ELb1ELb1EEEEEEEEEvNT_6ParamsE,"ax",@progbits
	.align	128
.text._ZN7cutlass13device_kernelIN5flash11enable_sm90INS1_16FlashAttnFwdSm90INS1_25CollectiveMainloopFwdSm90ILi2EN4cute5tupleIJNS5_1CILi1EEES8_S8_EEENS6_IJNS7_ILi128EEENS7_ILi96EEENS7_ILi64EEEEEELi256ENS_6half_tEfNS_4arch4Sm90ELb0ELb0ELb1ELb1ELb0ELb1ELb0ELb1ELb0ELb1ELb1ELb0EEENS1_21CollectiveEpilogueFwdINS6_IJSA_NS7_ILi256EEESB_EEES9_SE_SG_Li256ELb1ELb1ELb1ELb0EEENS1_36VarlenDynamicPersistentTileSchedulerILi128ELi96ELi256ELi128ELb1ELb1ELb1ELb0ELb1ELb1EEEEEEEEEvNT_6ParamsE:
        .type           _ZN7cutlass13device_kernelIN5flash11enable_sm90INS1_16FlashAttnFwdSm90INS1_25CollectiveMainloopFwdSm90ILi2EN4cute5tupleIJNS5_1CILi1EEES8_S8_EEENS6_IJNS7_ILi128EEENS7_ILi96EEENS7_ILi64EEEEEELi256ENS_6half_tEfNS_4arch4Sm90ELb0ELb0ELb1ELb1ELb0ELb1ELb0ELb1ELb0ELb1ELb1ELb0EEENS1_21CollectiveEpilogueFwdINS6_IJSA_NS7_ILi256EEESB_EEES9_SE_SG_Li256ELb1ELb1ELb1ELb0EEENS1_36VarlenDynamicPersistentTileSchedulerILi128ELi96ELi256ELi128ELb1ELb1ELb1ELb0ELb1ELb1EEEEEEEEEvNT_6ParamsE,@function
        .size           _ZN7cutlass13device_kernelIN5flash11enable_sm90INS1_16FlashAttnFwdSm90INS1_25CollectiveMainloopFwdSm90ILi2EN4cute5tupleIJNS5_1CILi1EEES8_S8_EEENS6_IJNS7_ILi128EEENS7_ILi96EEENS7_ILi64EEEEEELi256ENS_6half_tEfNS_4arch4Sm90ELb0ELb0ELb1ELb1ELb0ELb1ELb0ELb1ELb0ELb1ELb1ELb0EEENS1_21CollectiveEpilogueFwdINS6_IJSA_NS7_ILi256EEESB_EEES9_SE_SG_Li256ELb1ELb1ELb1ELb0EEENS1_36VarlenDynamicPersistentTileSchedulerILi128ELi96ELi256ELi128ELb1ELb1ELb1ELb0ELb1ELb1EEEEEEEEEvNT_6ParamsE,(.L_x_6131 - _ZN7cutlass13device_kernelIN5flash11enable_sm90INS1_16FlashAttnFwdSm90INS1_25CollectiveMainloopFwdSm90ILi2EN4cute5tupleIJNS5_1CILi1EEES8_S8_EEENS6_IJNS7_ILi128EEENS7_ILi96EEENS7_ILi64EEEEEELi256ENS_6half_tEfNS_4arch4Sm90ELb0ELb0ELb1ELb1ELb0ELb1ELb0ELb1ELb0ELb1ELb1ELb0EEENS1_21CollectiveEpilogueFwdINS6_IJSA_NS7_ILi256EEESB_EEES9_SE_SG_Li256ELb1ELb1ELb1ELb0EEENS1_36VarlenDynamicPersistentTileSchedulerILi128ELi96ELi256ELi128ELb1ELb1ELb1ELb0ELb1ELb1EEEEEEEEEvNT_6ParamsE)
        .other          _ZN7cutlass13device_kernelIN5flash11enable_sm90INS1_16FlashAttnFwdSm90INS1_25CollectiveMainloopFwdSm90ILi2EN4cute5tupleIJNS5_1CILi1EEES8_S8_EEENS6_IJNS7_ILi128EEENS7_ILi96EEENS7_ILi64EEEEEELi256ENS_6half_tEfNS_4arch4Sm90ELb0ELb0ELb1ELb1ELb0ELb1ELb0ELb1ELb0ELb1ELb1ELb0EEENS1_21CollectiveEpilogueFwdINS6_IJSA_NS7_ILi256EEESB_EEES9_SE_SG_Li256ELb1ELb1ELb1ELb0EEENS1_36VarlenDynamicPersistentTileSchedulerILi128ELi96ELi256ELi128ELb1ELb1ELb1ELb0ELb1ELb1EEEEEEEEEvNT_6ParamsE,@"STO_CUDA_ENTRY STV_DEFAULT"
_ZN7cutlass13device_kernelIN5flash11enable_sm90INS1_16FlashAttnFwdSm90INS1_25CollectiveMainloopFwdSm90ILi2EN4cute5tupleIJNS5_1CILi1EEES8_S8_EEENS6_IJNS7_ILi128EEENS7_ILi96EEENS7_ILi64EEEEEELi256ENS_6half_tEfNS_4arch4Sm90ELb0ELb0ELb1ELb1ELb0ELb1ELb0ELb1ELb0ELb1ELb1ELb0EEENS1_21CollectiveEpilogueFwdINS6_IJSA_NS7_ILi256EEESB_EEES9_SE_SG_Li256ELb1ELb1ELb1ELb0EEENS1_36VarlenDynamicPersistentTileSchedulerILi128ELi96ELi256ELi128ELb1ELb1ELb1ELb0ELb1ELb1EEEEEEEEEvNT_6ParamsE:
        /* <DEDUP_REMOVED lines=13> */
[----:B------:R-:W-:Y:S02]  /*00d0*/  UIADD3 UR10, UP2, UR4, 0x570, URZ ;  /* 0x00000570040a7890 */ /* 0x000fe4000ff5e03f */
[----:B------:R-:W-:Y:S02]  /*00e0*/  UIADD3 UR4, UP3, UR4, 0x670, URZ ;  /* 0x0000067004047890 */ /* 0x000fe4000ff7e03f */
[----:B------:R-:W-:-:S02]  /*00f0*/  UIADD3.X UR7, URZ, UR5, URZ, UP0, !UPT ;  /* 0x000000053f077290 */ /* 0x000fc400087fe43f */
[----:B------:R-:W-:Y:S02]  /*0100*/  UIADD3.X UR9, URZ, UR5, URZ, UP1, !UPT ;  /* 0x000000053f097290 */ /* 0x000fe40008ffe43f */
[----:B------:R-:W-:Y:S02]  /*0110*/  UIADD3.X UR11, URZ, UR5, URZ, UP2, !UPT ;  /* 0x000000053f0b7290 */ /* 0x000fe400097fe43f */
[----:B------:R-:W-:-:S03]  /*0120*/  UIADD3.X UR5, URZ, UR5, URZ, UP3, !UPT ;  /* 0x000000053f057290 */ /* 0x000fc60009ffe43f */
[----:B------:R0:W-:Y:S02]  /*0130*/  UTMACCTL.PF [UR6] ;  /* 0x00000000060079b9 */ /* 0x0001e40008040000 */
[----:B------:R0:W-:Y:S02]  /*0140*/  UTMACCTL.PF [UR8] ;  /* 0x00000000080079b9 */ /* 0x0001e40008040000 */
[----:B------:R0:W-:Y:S02]  /*0150*/  UTMACCTL.PF [UR10] ;  /* 0x000000000a0079b9 */ /* 0x0001e40008040000 */
[----:B------:R0:W-:Y:S02]  /*0160*/  UTMACCTL.PF [UR4] ;  /* 0x00000000040079b9 */ /* 0x0001e40008040000 */
[----:B0-----:R-:W-:Y:S01]  /*0170*/  NOP ;  /* 0x0000000000007918 */ /* 0x001fe20000000000 */
.L_x_597:
[----:B------:R-:W-:Y:S05]  /*0180*/  BSYNC B0 ;  /* 0x0000000000007941 */ /* 0x000fea0003800000 */
.L_x_596:
        /* <DEDUP_REMOVED lines=41> */
.L_x_598:
        /* <DEDUP_REMOVED lines=22> */
.L_x_599:
        /* <DEDUP_REMOVED lines=18> */
.L_x_600:
        /* <DEDUP_REMOVED lines=22> */
.L_x_601:
        /* <DEDUP_REMOVED lines=22> */
.L_x_602:
        /* <DEDUP_REMOVED lines=8> */
.L_x_605:
        /* <DEDUP_REMOVED lines=11> */
[----:B------:R-:W-:Y:S04]  /*0a90*/  BAR.SYNC.DEFER_BLOCKING 0x5, 0x180 ;  /* 0x0146000000007b1d */ /* 0x000fe80000010000 */
[----:B------:R-:W-:-:S02]  /*0aa0*/  IMAD.U32 R19, RZ, RZ, UR4 ;  /* 0x00000004ff137e24 */ /* 0x000fc4000f8e00ff */
[----:B------:R-:W-:-:S03]  /*0ab0*/  ULDC UR4, c[0x0][0xc3c] ;  /* 0x00030f0000047ab9 */ /* 0x000fc60000000800 */
[----:B------:R-:W0:Y:S01]  /*0ac0*/  LDS.128 R152, [R19+0x228d0] ;  /* 0x0228d00013987984 */ /* 0x000e220000000c00 */
[----:B------:R-:W-:Y:S06]  /*0ad0*/  BAR.ARV 0x4, 0x180 ;  /* 0x0106000000007b1d */ /* 0x000fec0000002000 */
[----:B0-----:R-:W-:-:S13]  /*0ae0*/  ISETP.GE.AND P0, PT, R155, UR4, PT ;  /* 0x000000049b007c0c */ /* 0x001fda000bf06270 */
[----:B------:R-:W-:Y:S05]  /*0af0*/  @P0 BRA `(.L_x_606) ;  /* 0x00000198006c0947 */ /* 0x000fea0003800000 */
[----:B------:R-:W-:Y:S01]  /*0b00*/  VIADD R6, R6, 0xffffff80 ;  /* 0xffffff8006067836 */ /* 0x000fe20000000000 */
[----:B------:R-:W-:Y:S01]  /*0b10*/  CS2R R200, SRZ ;  /* 0x0000000000c87805 */ /* 0x000fe2000001ff00 */
[----:B------:R-:W-:Y:S01]  /*0b20*/  IMAD.MOV.U32 R217, RZ, RZ, RZ ;  /* 0x000000ffffd97224 */ /* 0x000fe200078e00ff */
[----:B------:R-:W-:Y:S01]  /*0b30*/  ULOP3.LUT UR44, UR36, 0x1, URZ, 0xfc, !UPT ;  /* 0x00000001242c7892 */ /* 0x000fe2000f8efc3f */
[----:B------:R-:W-:Y:S01]  /*0b40*/  IMAD.MOV.U32 R204, RZ, RZ, RZ ;  /* 0x000000ffffcc7224 */ /* 0x000fe200078e00ff */
[----:B------:R-:W-:-:S04]  /*0b50*/  SHF.R.S32.HI R3, RZ, 0x1f, R6 ;  /* 0x0000001fff037819 */ /* 0x000fc80000011406 */
[CC--:B------:R-:W-:Y:S02]  /*0b60*/  LEA.HI R0, R3.reuse, R6.reuse, RZ, 0x7 ;  /* 0x0000000603007211 */ /* 0x0c0fe400078f38ff */
[CC--:B------:R-:W-:Y:S02]  /*0b70*/  LEA.HI R2, R3.reuse, R6.reuse, RZ, 0x4 ;  /* 0x0000000603027211 */ /* 0x0c0fe400078f20ff */
[----:B------:R-:W-:Y:S02]  /*0b80*/  LOP3.LUT R5, R0, 0xffffff80, RZ, 0xc0, !PT ;  /* 0xffffff8000057812 */ /* 0x000fe400078ec0ff */
[----:B------:R-:W-:Y:S02]  /*0b90*/  SHF.R.S32.HI R7, RZ, 0x4, R2 ;  /* 0x00000004ff077819 */ /* 0x000fe40000011402 */
[----:B------:R-:W-:Y:S01]  /*0ba0*/  LEA.HI R206, R3, R6, RZ, 0x5 ;  /* 0x0000000603ce7211 */ /* 0x000fe200078f28ff */
[----:B------:R-:W-:Y:S01]  /*0bb0*/  IMAD.IADD R13, R6, 0x1, -R5 ;  /* 0x00000001060d7824 */ /* 0x000fe200078e0a05 */
[----:B------:R-:W-:-:S02]  /*0bc0*/  SHF.R.S32.HI R5, RZ, 0x7, R0 ;  /* 0x00000007ff057819 */ /* 0x000fc40000011400 */
[----:B------:R-:W-:Y:S02]  /*0bd0*/  LEA.HI R4, R2, R7, RZ, 0x1 ;  /* 0x0000000702047211 */ /* 0x000fe400078f08ff */
[----:B------:R-:W-:Y:S01]  /*0be0*/  SHF.R.S32.HI R8, RZ, 0x1f, R13 ;  /* 0x0000001fff087819 */ /* 0x000fe2000001140d */
[----:B------:R-:W-:Y:S01]  /*0bf0*/  STL [R1+0x54], R13 ;  /* 0x0000540d01007387 */ /* 0x000fe20000100800 */
[----:B------:R-:W-:Y:S02]  /*0c00*/  LEA.HI R0, R0, R5, RZ, 0x1 ;  /* 0x0000000500007211 */ /* 0x000fe400078f08ff */
[----:B------:R-:W-:Y:S02]  /*0c10*/  LEA.HI R9, R8, R13, RZ, 0x2 ;  /* 0x0000000d08097211 */ /* 0x000fe400078f10ff */
[----:B------:R-:W-:Y:S02]  /*0c20*/  LOP3.LUT R0, R0, 0x3fffffe, RZ, 0xc0, !PT ;  /* 0x03fffffe00007812 */ /* 0x000fe400078ec0ff */
[----:B------:R-:W-:-:S02]  /*0c30*/  SHF.R.S32.HI R10, RZ, 0x2, R9 ;  /* 0x00000002ff0a7819 */ /* 0x000fc40000011409 */
[----:B------:R-:W-:Y:S01]  /*0c40*/  SHF.R.S32.HI R11, RZ, 0x1f, R9 ;  /* 0x0000001fff0b7819 */ /* 0x000fe20000011409 */
[----:B------:R-:W-:Y:S01]  /*0c50*/  IMAD.IADD R0, R5, 0x1, -R0 ;  /* 0x0000000105007824 */ /* 0x000fe200078e0a00 */
[----:B------:R-:W-:Y:S02]  /*0c60*/  LOP3.LUT R4, R4, 0x1ffffffe, RZ, 0xc0, !PT ;  /* 0x1ffffffe04047812 */ /* 0x000fe400078ec0ff */
[CC--:B------:R-:W-:Y:S02]  /*0c70*/  LEA.HI R18, R3.reuse, R6.reuse, RZ, 0x2 ;  /* 0x0000000603127211 */ /* 0x0c0fe400078f10ff */
[----:B------:R-:W-:Y:S01]  /*0c80*/  LEA.HI R3, R3, R6, RZ, 0x3 ;  /* 0x0000000603037211 */ /* 0x000fe200078f18ff */
[----:B------:R-:W-:Y:S01]  /*0c90*/  IMAD.IADD R4, R7, 0x1, -R4 ;  /* 0x0000000107047824 */ /* 0x000fe200078e0a04 */
[----:B------:R-:W-:Y:S02]  /*0ca0*/  LEA.HI R11, R11, R10, RZ, 0x3 ;  /* 0x0000000a0b0b7211 */ /* 0x000fe400078f18ff */
[----:B------:R-:W-:Y:S01]  /*0cb0*/  LOP3.LUT R5, R2, 0x3fffff0, RZ, 0xc0, !PT ;  /* 0x03fffff002057812 */ /* 0x000fe200078ec0ff */
[----:B------:R-:W-:Y:S01]  /*0cc0*/  IMAD.MOV.U32 R2, RZ, RZ, RZ ;  /* 0x000000ffff027224 */ /* 0x000fe200078e00ff */
[----:B------:R-:W-:-:S02]  /*0cd0*/  LOP3.LUT R7, R3, 0xfffffff8, RZ, 0xc0, !PT ;  /* 0xfffffff803077812 */ /* 0x000fc400078ec0ff */
[----:B------:R-:W-:Y:S01]  /*0ce0*/  LOP3.LUT R11, R11, 0xfffffff8, RZ, 0xc0, !PT ;  /* 0xfffffff80b0b7812 */ /* 0x000fe200078ec0ff */
[----:B------:R-:W-:Y:S01]  /*0cf0*/  IMAD.IADD R5, R6, 0x1, -R5 ;  /* 0x0000000106057824 */ /* 0x000fe200078e0a05 */
[----:B------:R-:W-:Y:S01]  /*0d00*/  LEA.HI R8, R8, R13, RZ, 0x5 ;  /* 0x0000000d08087211 */ /* 0x000fe200078f28ff */
[----:B------:R-:W-:Y:S01]  /*0d10*/  IMAD.IADD R7, R6, 0x1, -R7 ;  /* 0x0000000106077824 */ /* 0x000fe200078e0a07 */
[----:B------:R-:W-:Y:S01]  /*0d20*/  LOP3.LUT R3, R18, 0xfffffffc, RZ, 0xc0, !PT ;  /* 0xfffffffc12037812 */ /* 0x000fe200078ec0ff */
[----:B------:R-:W-:Y:S01]  /*0d30*/  IMAD.IADD R11, R10, 0x1, -R11 ;  /* 0x000000010a0b7824 */ /* 0x000fe200078e0a0b */
[----:B------:R-:W-:Y:S01]  /*0d40*/  SHF.R.S32.HI R206, RZ, 0x5, R206 ;  /* 0x00000005ffce7819 */ /* 0x000fe200000114ce */
[----:B------:R-:W-:Y:S01]  /*0d50*/  IMAD.SHL.U32 R203, R7, 0x8, RZ ;  /* 0x0000000807cb7824 */ /* 0x000fe200078e00ff */
[----:B------:R-:W-:Y:S01]  /*0d60*/  SHF.R.S32.HI R18, RZ, 0x2, R18 ;  /* 0x00000002ff127819 */ /* 0x000fe20000011412 */
[----:B------:R-:W-:Y:S01]  /*0d70*/  IMAD.IADD R3, R6, 0x1, -R3 ;  /* 0x0000000106037824 */ /* 0x000fe200078e0a03 */
[----:B------:R-:W-:Y:S01]  /*0d80*/  SHF.R.S32.HI R8, RZ, 0x5, R8 ;  /* 0x00000005ff087819 */ /* 0x000fe20000011408 */
[----:B------:R-:W-:Y:S01]  /*0d90*/  IMAD R5, R206, 0x10, R5 ;  /* 0x00000010ce057824 */ /* 0x000fe200078e0205 */
[----:B------:R-:W-:Y:S01]  /*0da0*/  IADD3 R210, R203, 0x40, RZ ;  /* 0x00000040cbd27810 */ /* 0x000fe20007ffe0ff */
[----:B------:R-:W-:Y:S01]  /*0db0*/  VIADD R216, R18, 0x40 ;  /* 0x0000004012d87836 */ /* 0x000fe20000000000 */
[----:B------:R-:W-:Y:S01]  /*0dc0*/  LOP3.LUT R9, R9, 0x7ffffffc, RZ, 0xc0, !PT ;  /* 0x7ffffffc09097812 */ /* 0x000fe200078ec0ff */
[----:B------:R-:W-:Y:S01]  /*0dd0*/  IMAD R11, R8, 0x10, R11 ;  /* 0x00000010080b7824 */ /* 0x000fe200078e020b */
[----:B------:R-:W-:Y:S01]  /*0de0*/  SHF.R.S32.HI R220, RZ, 0x1f, R18 ;  /* 0x0000001fffdc7819 */ /* 0x000fe20000011412 */
[----:B------:R-:W-:Y:S01]  /*0df0*/  IMAD R6, R5, 0x8, R4 ;  /* 0x0000000805067824 */ /* 0x000fe200078e0204 */
[----:B------:R-:W-:Y:S01]  /*0e00*/  SHF.R.S32.HI R5, RZ, 0x1f, R216 ;  /* 0x0000001fff057819 */ /* 0x000fe200000114d8 */
[----:B------:R-:W-:Y:S01]  /*0e10*/  IMAD R12, R0, 0x40, R11 ;  /* 0x00000040000c7824 */ /* 0x000fe200078e020b */
[----:B------:R-:W-:Y:S01]  /*0e20*/  LEA.HI R0, R3, R3, RZ, 0x1 ;  /* 0x0000000303007211 */ /* 0x000fe200078f08ff */
[----:B------:R-:W-:Y:S01]  /*0e30*/  IMAD.SHL.U32 R205, R216, 0x40, RZ ;  /* 0x00000040d8cd7824 */ /* 0x000fe200078e00ff */
[----:B------:R-:W-:Y:S01]  /*0e40*/  LEA.HI R5, R5, R216, RZ, 0x3 ;  /* 0x000000d805057211 */ /* 0x000fe200078f18ff */
[C---:B------:R-:W-:Y:S01]  /*0e50*/  IMAD.SHL.U32 R16, R3.reuse, 0x8, RZ ;  /* 0x0000000803107824 */ /* 0x040fe200078e00ff */
[----:B------:R-:W-:Y:S01]  /*0e60*/  LOP3.LUT R0, R0, 0x1ffffffe, RZ, 0xc0, !PT ;  /* 0x1ffffffe00007812 */ /* 0x000fe200078ec0ff */
[----:B------:R-:W-:Y:S01]  /*0e70*/  IMAD.SHL.U32 R22, R3, 0x4, RZ ;  /* 0x0000000403167824 */ /* 0x000fe200078e00ff */
[----:B------:R-:W-:Y:S01]  /*0e80*/  LOP3.LUT R205, R205, 0x1c0, RZ, 0xc0, !PT ;  /* 0x000001c0cdcd7812 */ /* 0x000fe200078ec0ff */
[----:B------:R-:W-:Y:S01]  /*0e90*/  IMAD.SHL.U32 R5, R5, 0x40, RZ ;  /* 0x0000004005057824 */ /* 0x000fe200078e00ff */
[----:B------:R-:W-:Y:S01]  /*0ea0*/  STL [R1+0x68], R12 ;  /* 0x0000680c01007387 */ /* 0x000fe20000100800 */
[----:B------:R-:W-:Y:S01]  /*0eb0*/  IMAD.IADD R0, R3, 0x1, -R0 ;  /* 0x0000000103007824 */ /* 0x000fe200078e0a00 */
[----:B------:R-:W-:Y:S01]  /*0ec0*/  SHF.R.S32.HI R3, RZ, 0x1f, R203 ;  /* 0x0000001fff037819 */ /* 0x000fe200000114cb */
[----:B------:R-:W-:Y:S01]  /*0ed0*/  IMAD.IADD R9, R13, 0x1, -R9 ;  /* 0x000000010d097824 */ /* 0x000fe200078e0a09 */
[----:B------:R-:W-:Y:S01]  /*0ee0*/  SHF.R.U32.HI R4, RZ, 0x3, R205 ;  /* 0x00000003ff047819 */ /* 0x000fe200000116cd */
[----:B------:R-:W-:Y:S01]  /*0ef0*/  IMAD R0, R0, 0x8, R12 ;  /* 0x0000000800007824 */ /* 0x000fe200078e020c */
[----:B------:R-:W-:Y:S01]  /*0f00*/  LOP3.LUT R3, R205, 0x38, R16, 0xf8, !PT ;  /* 0x00000038cd037812 */ /* 0x000fe200078ef810 */
[----:B------:R-:W-:Y:S01]  /*0f10*/  IMAD.SHL.U32 R224, R9, 0x2, RZ ;  /* 0x0000000209e07824 */ /* 0x000fe200078e00ff */
[----:B------:R-:W-:Y:S01]  /*0f20*/  LOP3.LUT R208, R5, 0xfffffe00, RZ, 0xc0, !PT ;  /* 0xfffffe0005d07812 */ /* 0x000fe200078ec0ff */
[----:B------:R-:W-:Y:S01]  /*0f30*/  VIADD R209, R203, 0x80 ;  /* 0x00000080cbd17836 */ /* 0x000fe20000000000 */
[----:B------:R-:W-:Y:S01]  /*0f40*/  SHF.R.S32.HI R5, RZ, 0x1f, R210 ;  /* 0x0000001fff057819 */ /* 0x000fe200000114d2 */
[----:B------:R-:W-:Y:S01]  /*0f50*/  IMAD.SHL.U32 R5, R6, 0x8, RZ ;  /* 0x0000000806057824 */ /* 0x000fe200078e00ff */
[----:B------:R-:W-:Y:S01]  /*0f60*/  LOP3.LUT R4, R208, R3, R4, 0xf6, !PT ;  /* 0x00000003d0047212 */ /* 0x000fe200078ef604 */
[C---:B------:R-:W-:Y:S01]  /*0f70*/  VIADD R27, R224.reuse, 0x18 ;  /* 0x00000018e01b7836 */ /* 0x040fe20000000000 */
[----:B------:R-:W-:Y:S01]  /*0f80*/  SHF.R.S32.HI R7, RZ, 0x1f, R209 ;  /* 0x0000001fff077819 */ /* 0x000fe200000114d1 */
[----:B------:R-:W-:Y:S01]  /*0f90*/  VIADD R24, R224, 0x30 ;  /* 0x00000030e0187836 */ /* 0x000fe20000000000 */
[----:B------:R0:W-:Y:S01]  /*0fa0*/  STL [R1+0x70], R5 ;  /* 0x0000700501007387 */ /* 0x0001e20000100800 */
[----:B------:R-:W-:Y:S01]  /*0fb0*/  IMAD R3, R4, 0x2, R19 ;  /* 0x0000000204037824 */ /* 0x000fe200078e0213 */
        /* <DEDUP_REMOVED lines=8> */
[----:B------:R2:W-:Y:S01]  /*1040*/  STL [R1+0x6c], R0 ;  /* 0x00006c0001007387 */ /* 0x0005e20000100800 */
[C---:B0-----:R-:W-:Y:S01]  /*1050*/  VIADD R5, R224.reuse, 0x90 ;  /* 0x00000090e0057836 */ /* 0x041fe20000000000 */
[----:B------:R-:W-:Y:S01]  /*1060*/  SHF.R.S32.HI R4, RZ, 0x1f, R11 ;  /* 0x0000001fff047819 */ /* 0x000fe2000001140b */
[C---:B------:R-:W-:Y:S01]  /*1070*/  VIADD R236, R224.reuse, 0xa8 ;  /* 0x000000a8e0ec7836 */ /* 0x040fe20000000000 */
[----:B------:R-:W-:Y:S01]  /*1080*/  SHF.R.S32.HI R4, RZ, 0x1f, R8 ;  /* 0x0000001fff047819 */ /* 0x000fe20000011408 */
[C---:B------:R-:W-:Y:S01]  /*1090*/  VIADD R235, R224.reuse, 0xb0 ;  /* 0x000000b0e0eb7836 */ /* 0x040fe20000000000 */
[C---:B-1----:R-:W-:Y:S01]  /*10a0*/  IADD3 R3, R224.reuse, 0x98, RZ ;  /* 0x00000098e0037810 */ /* 0x042fe20007ffe0ff */
        /* <DEDUP_REMOVED lines=41> */
[----:B------:R-:W-:Y:S01]  /*1340*/  SHF.R.S32.HI R9, RZ, 0x1f, R9 ;  /* 0x0000001fff097819 */ /* 0x000fe20000011409 */
[----:B------:R-:W-:Y:S01]  /*1350*/  VIADD R202, R22, 0x10 ;  /* 0x0000001016ca7836 */ /* 0x000fe20000000000 */
[----:B------:R-:W-:-:S02]  /*1360*/  SHF.R.S32.HI R7, RZ, 0x1f, R7 ;  /* 0x0000001fff077819 */ /* 0x000fc40000011407 */
[----:B------:R-:W-:Y:S02]  /*1370*/  SHF.R.S32.HI R6, RZ, 0x1f, R6 ;  /* 0x0000001fff067819 */ /* 0x000fe40000011406 */
[----:B------:R-:W-:Y:S02]  /*1380*/  SHF.R.S32.HI R5, RZ, 0x1f, R228 ;  /* 0x0000001fff057819 */ /* 0x000fe400000114e4 */
[----:B------:R-:W-:Y:S02]  /*1390*/  SHF.R.S32.HI R4, RZ, 0x1f, R226 ;  /* 0x0000001fff047819 */ /* 0x000fe400000114e2 */
[----:B--2---:R-:W-:-:S07]  /*13a0*/  SHF.R.S32.HI R3, RZ, 0x1f, R225 ;  /* 0x0000001fff037819 */ /* 0x004fce00000114e1 */
.L_x_752:
[----:B0--3--:R-:W0:Y:S02]  /*13b0*/  LDC.64 R4, c[0x0][0xc88] ;  /* 0x00032200ff047b82 */ /* 0x009e240000000a00 */
[----:B0-----:R-:W-:-:S05]  /*13c0*/  IMAD.WIDE R4, R155, 0x4, R4 ;  /* 0x000000049b047825 */ /* 0x001fca00078e0204 */
[----:B------:R-:W2:Y:S01]  /*13d0*/  LDG.E R213, desc[UR40][R4.64] ;  /* 0x0000002804d57981 */ /* 0x000ea2000c1e1900 */
[----:B------:R-:W-:Y:S05]  /*13e0*/  YIELD ;  /* 0x0000000000007946 */ /* 0x000fea0003800000 */
[----:B------:R-:W-:Y:S01]  /*13f0*/  ULDC.64 UR4, c[0x0][0xa28] ;  /* 0x00028a0000047ab9 */ /* 0x000fe20000000a00 */
[----:B------:R-:W-:Y:S01]  /*1400*/  ULDC.64 UR8, c[0x0][0xa18] ;  /* 0x0002860000087ab9 */ /* 0x000fe20000000a00 */
[----:B------:R-:W-:Y:S01]  /*1410*/  ISETP.NE.U32.AND P1, PT, RZ, UR4, PT ;  /* 0x00000004ff007c0c */ /* 0x000fe2000bf25070 */
[----:B------:R-:W-:Y:S01]  /*1420*/  ULDC.64 UR6, c[0x0][0xa08] ;  /* 0x0002820000067ab9 */ /* 0x000fe20000000a00 */
[----:B----4-:R-:W-:Y:S01]  /*1430*/  IMAD.MOV.U32 R11, RZ, RZ, RZ ;  /* 0x000000ffff0b7224 */ /* 0x010fe200078e00ff */
[----:B------:R-:W-:Y:S01]  /*1440*/  ISETP.NE.U32.AND P0, PT, RZ, UR6, PT ;  /* 0x00000006ff007c0c */ /* 0x000fe2000bf05070 */
[----:B------:R-:W-:Y:S01]  /*1450*/  IMAD.MOV.U32 R31, RZ, RZ, RZ ;  /* 0x000000ffff1f7224 */ /* 0x000fe200078e00ff */
[----:B------:R-:W-:-:S02]  /*1460*/  ISETP.NE.AND.EX P1, PT, RZ, UR5, PT, P1 ;  /* 0x00000005ff007c0c */ /* 0x000fc4000bf25310 */
[----:B------:R-:W-:Y:S02]  /*1470*/  ISETP.NE.AND.EX P0, PT, RZ, UR7, PT, P0 ;  /* 0x00000007ff007c0c */ /* 0x000fe4000bf05300 */
[----:B--2---:R-:W-:Y:S01]  /*1480*/  SHF.R.S32.HI R0, RZ, 0x1f, R213 ;  /* 0x0000001fff007819 */ /* 0x004fe200000114d5 */
[----:B------:R-:W-:-:S08]  /*1490*/  IMAD.SHL.U32 R214, R213, 0x4, RZ ;  /* 0x00000004d5d67824 */ /* 0x000fd000078e00ff */
[C---:B------:R-:W-:Y:S02]  /*14a0*/  @P1 LEA R6, P2, R213.reuse, UR4, 0x2 ;  /* 0x00000004d5061c11 */ /* 0x040fe4000f8410ff */
[C-C-:B------:R-:W-:Y:S01]  /*14b0*/  SHF.L.U64.HI R215, R213.reuse, 0x2, R0.reuse ;  /* 0x00000002d5d77819 */ /* 0x140fe20000010200 */
[----:B------:R0:W-:Y:S01]  /*14c0*/  STL [R1+0x4c], R0 ;  /* 0x00004c0001007387 */ /* 0x0001e20000100800 */
[----:B------:R-:W-:Y:S02]  /*14d0*/  @P1 LEA.HI.X R7, R213, UR5, R0, 0x2, P2 ;  /* 0x00000005d5071c11 */ /* 0x000fe400090f1400 */
[----:B------:R-:W-:Y:S01]  /*14e0*/  ISETP.NE.U32.AND P2, PT, RZ, UR8, PT ;  /* 0x00000008ff007c0c */ /* 0x000fe2000bf45070 */
[----:B------:R-:W-:Y:S01]  /*14f0*/  ULDC UR4, c[0x0][0x288] ;  /* 0x0000a20000047ab9 */ /* 0x000fe20000000800 */
[----:B------:R-:W-:Y:S01]  /*1500*/  IADD3 R8, P3, R214, UR6, RZ ;  /* 0x00000006d6087c10 */ /* 0x000fe2000ff7e0ff */
[----:B------:R0:W5:Y:S01]  /*1510*/  @P1 LDG.E R11, desc[UR40][R6.64] ;  /* 0x00000028060b1981 */ /* 0x000162000c1e1900 */
[----:B------:R-:W-:Y:S01]  /*1520*/  ISETP.NE.AND.EX P2, PT, RZ, UR9, PT, P2 ;  /* 0x00000009ff007c0c */ /* 0x000fe2000bf45320 */
[----:B------:R-:W-:Y:S01]  /*1530*/  IMAD.U32 R155, RZ, RZ, UR4 ;  /* 0x00000004ff9b7e24 */ /* 0x000fe2000f8e00ff */
[----:B-1----:R-:W-:Y:S01]  /*1540*/  IADD3.X R9, R215, UR7, RZ, P3, !PT ;  /* 0x00000007d7097c10 */ /* 0x002fe20009ffe4ff */
[----:B------:R-:W-:-:S04]  /*1550*/  ULDC.64 UR4, c[0x0][0x418] ;  /* 0x0001060000047ab9 */ /* 0x000fc80000000a00 */
[----:B------:R0:W5:Y:S06]  /*1560*/  @P0 LDG.E R31, desc[UR40][R8.64] ;  /* 0x00000028081f0981 */ /* 0x00016c000c1e1900 */
[----:B------:R-:W-:-:S04]  /*1570*/  @P2 IADD3 R4, P1, R214, UR8, RZ ;  /* 0x00000008d6042c10 */ /* 0x000fc8000ff3e0ff */
[----:B------:R-:W-:-:S05]  /*1580*/  @P2 IADD3.X R5, R215, UR9, RZ, P1, !PT ;  /* 0x00000009d7052c10 */ /* 0x000fca0008ffe4ff */
[----:B------:R0:W5:Y:S01]  /*1590*/  @P2 LDG.E R155, desc[UR40][R4.64] ;  /* 0x00000028049b2981 */ /* 0x000162000c1e1900 */
[----:B------:R-:W-:-:S03]  /*15a0*/  UISETP.NE.U32.AND UP0, UPT, UR4, URZ, UPT ;  /* 0x0000003f0400728c */ /* 0x000fc6000bf05070 */
[----:B------:R-:W-:Y:S01]  /*15b0*/  ULDC UR4, c[0x0][0x424] ;  /* 0x0001090000047ab9 */ /* 0x000fe20000000800 */
[----:B------:R-:W-:-:S03]  /*15c0*/  UISETP.NE.AND.EX UP0, UPT, UR5, URZ, UPT, UP0 ;  /* 0x0000003f0500728c */ /* 0x000fc6000bf05300 */
[----:B------:R-:W-:Y:S01]  /*15d0*/  ULDC UR5, c[0x0][0x2f0] ;  /* 0x0000bc0000057ab9 */ /* 0x000fe20000000800 */
[----:B------:R-:W-:-:S04]  /*15e0*/  USEL UR4, UR4, 0x1, UP0 ;  /* 0x0000000104047887 */ /* 0x000fc80008000000 */
[----:B------:R-:W-:-:S03]  /*15f0*/  UIMAD UR4, UR4, UR5, URZ ;  /* 0x00000005040472a4 */ /* 0x000fc6000f8e023f */
[----:B------:R-:W-:Y:S02]  /*1600*/  ULDC UR5, c[0x0][0x348] ;  /* 0x0000d20000057ab9 */ /* 0x000fe40000000800 */
[----:B------:R-:W-:Y:S02]  /*1610*/  IMAD.U32 R24, RZ, RZ, UR5 ;  /* 0x00000005ff187e24 */ /* 0x000fe4000f8e00ff */
[----:B------:R-:W-:Y:S01]  /*1620*/  IMAD.U32 R30, RZ, RZ, UR4 ;  /* 0x00000004ff1e7e24 */ /* 0x000fe2000f8e00ff */
[----:B0-----:R-:W-:Y:S06]  /*1630*/  @P2 BRA `(.L_x_607) ;  /* 0x0000000000242947 */ /* 0x001fec0003800000 */
[----:B------:R-:W-:Y:S02]  /*1640*/  ULDC.64 UR4, c[0x0][0xa00] ;  /* 0x0002800000047ab9 */ /* 0x000fe40000000a00 */
[----:B------:R-:W-:-:S04]  /*1650*/  ISETP.NE.U32.AND P1, PT, RZ, UR4, PT ;  /* 0x00000004ff007c0c */ /* 0x000fc8000bf25070 */
[----:B------:R-:W-:-:S13]  /*1660*/  ISETP.NE.AND.EX P1, PT, RZ, UR5, PT, P1 ;  /* 0x00000005ff007c0c */ /* 0x000fda000bf25310 */
[----:B------:R-:W-:Y:S05]  /*1670*/  @!P1 BRA `(.L_x_607) ;  /* 0x0000000000149947 */ /* 0x000fea0003800000 */
[----:B------:R-:W0:Y:S02]  /*1680*/  LDC.64 R4, c[0x0][0xa00] ;  /* 0x00028000ff047b82 */ /* 0x000e240000000a00 */
[----:B0-----:R-:W-:-:S05]  /*1690*/  IMAD.WIDE R4, R213, 0x4, R4 ;  /* 0x00000004d5047825 */ /* 0x001fca00078e0204 */
[----:B-----5:R-:W2:Y:S04]  /*16a0*/  LDG.E R155, desc[UR40][R4.64] ;  /* 0x00000028049b7981 */ /* 0x020ea8000c1e1900 */
[----:B------:R-:W2:Y:S02]  /*16b0*/  LDG.E R0, desc[UR40][R4.64+0x4] ;  /* 0x0000042804007981 */ /* 0x000ea4000c1e1900 */
[----:B--2---:R-:W-:-:S07]  /*16c0*/  IMAD.IADD R155, R0, 0x1, -R155 ;  /* 0x00000001009b7824 */ /* 0x004fce00078e0a9b */
.L_x_607:
[----:B------:R-:W-:Y:S01]  /*16d0*/  ULDC.64 UR4, c[0x0][0xa20] ;  /* 0x0002880000047ab9 */ /* 0x000fe20000000a00 */
[C---:B------:R-:W-:Y:S01]  /*16e0*/  LOP3.LUT R3, R154.reuse, 0xff000000, RZ, 0xc0, !PT ;  /* 0xff0000009a037812 */ /* 0x040fe200078ec0ff */
[----:B------:R-:W-:Y:S01]  /*16f0*/  IMAD.MOV.U32 R218, RZ, RZ, R153 ;  /* 0x000000ffffda7224 */ /* 0x000fe200078e0099 */
[----:B------:R-:W-:Y:S02]  /*1700*/  ISETP.NE.U32.AND P1, PT, RZ, UR4, PT ;  /* 0x00000004ff007c0c */ /* 0x000fe4000bf25070 */
[C---:B------:R-:W-:Y:S02]  /*1710*/  LOP3.LUT R0, R154.reuse, 0xff0000, RZ, 0xc0, !PT ;  /* 0x00ff00009a007812 */ /* 0x040fe400078ec0ff */
[----:B------:R-:W-:Y:S02]  /*1720*/  ISETP.NE.AND.EX P1, PT, RZ, UR5, PT, P1 ;  /* 0x00000005ff007c0c */ /* 0x000fe4000bf25310 */
[----:B------:R-:W-:Y:S02]  /*1730*/  SHF.R.U32.HI R3, RZ, 0x8, R3 ;  /* 0x00000008ff037819 */ /* 0x000fe40000011603 */
[----:B------:R-:W-:-:S02]  /*1740*/  LOP3.LUT R211, R154, 0xffff, RZ, 0xc0, !PT ;  /* 0x0000ffff9ad37812 */ /* 0x000fc400078ec0ff */
[----:B------:R-:W-:-:S07]  /*1750*/  LEA.HI R212, R0, R3, RZ, 0x10 ;  /* 0x0000000300d47211 */ /* 0x000fce00078f80ff */
[----:B------:R-:W-:Y:S05]  /*1760*/  @!P1 BRA `(.L_x_608) ;  /* 0x0000000000109947 */ /* 0x000fea0003800000 */
[----:B------:R-:W-:-:S04]  /*1770*/  IADD3 R4, P0, R214, UR4, RZ ;  /* 0x00000004d6047c10 */ /* 0x000fc8000ff1e0ff */
[----:B------:R-:W-:-:S05]  /*1780*/  IADD3.X R5, R215, UR5, RZ, P0, !PT ;  /* 0x00000005d7057c10 */ /* 0x000fca00087fe4ff */
[----:B------:R0:W5:Y:S01]  /*1790*/  LDG.E R30, desc[UR40][R4.64] ;  /* 0x00000028041e7981 */ /* 0x000162000c1e1900 */
[----:B------:R-:W-:Y:S05]  /*17a0*/  BRA `(.L_x_609) ;  /* 0x0000000000107947 */ /* 0x000fea0003800000 */
.L_x_608:
[----:B------:R-:W-:Y:S05]  /*17b0*/  @!P0 BRA `(.L_x_609) ;  /* 0x00000000000c8947 */ /* 0x000fea0003800000 */
[----:B------:R-:W2:Y:S04]  /*17c0*/  LDG.E R3, desc[UR40][R8.64] ;  /* 0x0000002808037981 */ /* 0x000ea8000c1e1900 */
[----:B------:R-:W2:Y:S02]  /*17d0*/  LDG.E R30, desc[UR40][R8.64+0x4] ;  /* 0x00000428081e7981 */ /* 0x000ea4000c1e1900 */
[----:B--2---:R-:W-:-:S07]  /*17e0*/  IMAD.IADD R30, R30, 0x1, -R3 ;  /* 0x000000011e1e7824 */ /* 0x004fce00078e0a03 */
.L_x_609:
[----:B------:R-:W-:Y:S02]  /*17f0*/  ULDC.64 UR4, c[0x0][0xa10] ;  /* 0x0002840000047ab9 */ /* 0x000fe40000000a00 */
[----:B------:R-:W-:-:S04]  /*1800*/  ISETP.NE.U32.AND P0, PT, RZ, UR4, PT ;  /* 0x00000004ff007c0c */ /* 0x000fc8000bf05070 */
[----:B------:R-:W-:Y:S01]  /*1810*/  ISETP.NE.AND.EX P0, PT, RZ, UR5, PT, P0 ;  /* 0x00000005ff007c0c */ /* 0x000fe2000bf05300 */
[----:B------:R-:W-:-:S12]  /*1820*/  ULDC.64 UR4, c[0x0][0xa30] ;  /* 0x00028c0000047ab9 */ /* 0x000fd80000000a00 */
[----:B0-----:R-:W0:Y:S01]  /*1830*/  @P0 LDC.64 R4, c[0x0][0xa10] ;  /* 0x00028400ff040b82 */ /* 0x001e220000000a00 */
[----:B------:R-:W-:-:S04]  /*1840*/  ISETP.NE.U32.AND P1, PT, RZ, UR4, PT ;  /* 0x00000004ff007c0c */ /* 0x000fc8000bf25070 */
[----:B------:R-:W-:Y:S01]  /*1850*/  ISETP.NE.AND.EX P1, PT, RZ, UR5, PT, P1 ;  /* 0x00000005ff007c0c */ /* 0x000fe2000bf25310 */
[----:B0-----:R-:W-:-:S05]  /*1860*/  @P0 IMAD.WIDE R4, R213, 0x4, R4 ;  /* 0x00000004d5040825 */ /* 0x001fca00078e0204 */
[----:B------:R-:W2:Y:S04]  /*1870*/  @P0 LDG.E R0, desc[UR40][R4.64] ;  /* 0x0000002804000981 */ /* 0x000ea8000c1e1900 */
[----:B------:R-:W2:Y:S03]  /*1880*/  @P0 LDG.E R3, desc[UR40][R4.64+0x4] ;  /* 0x0000042804030981 */ /* 0x000ea6000c1e1900 */
[----:B------:R-:W-:Y:S01]  /*1890*/  @P1 IADD3 R6, P2, R214, UR4, RZ ;  /* 0x00000004d6061c10 */ /* 0x000fe2000ff5e0ff */
[----:B-----5:R-:W-:-:S03]  /*18a0*/  IMAD.MOV.U32 R154, RZ, RZ, R30 ;  /* 0x000000ffff9a7224 */ /* 0x020fc600078e001e */
[----:B------:R-:W-:-:S05]  /*18b0*/  @P1 IADD3.X R7, R215, UR5, RZ, P2, !PT ;  /* 0x00000005d7071c10 */ /* 0x000fca00097fe4ff */
[----:B------:R0:W5:Y:S01]  /*18c0*/  @P1 LDG.E R154, desc[UR40][R6.64] ;  /* 0x00000028069a1981 */ /* 0x000162000c1e1900 */
[----:B------:R-:W-:Y:S01]  /*18d0*/  IADD3 R11, -R11, R30, RZ ;  /* 0x0000001e0b0b7210 */ /* 0x000fe20007ffe1ff */
[----:B------:R-:W-:Y:S01]  /*18e0*/  BSSY B0, `(.L_x_610) ;  /* 0x000002a000007945 */ /* 0x000fe20003800000 */
[----:B------:R-:W-:Y:S02]  /*18f0*/  LOP3.LUT R219, R212, 0xff, RZ, 0xc0, !PT ;  /* 0x000000ffd4db7812 */ /* 0x000fe400078ec0ff */
[----:B------:R-:W-:Y:S01]  /*1900*/  SHF.R.U32.HI R212, RZ, 0x10, R212 ;  /* 0x00000010ffd47819 */ /* 0x000fe200000116d4 */
[----:B--2---:R-:W-:-:S04]  /*1910*/  @P0 IMAD.IADD R24, R3, 0x1, -R0 ;  /* 0x0000000103180824 */ /* 0x004fc800078e0a00 */
[----:B------:R-:W-:-:S04]  /*1920*/  IMAD.IADD R152, R11, 0x1, R24 ;  /* 0x000000010b987824 */ /* 0x000fc800078e0218 */
[C---:B------:R-:W-:Y:S01]  /*1930*/  VIADD R0, R152.reuse, 0x5f ;  /* 0x0000005f98007836 */ /* 0x040fe20000000000 */
[----:B------:R-:W-:-:S03]  /*1940*/  ISETP.GE.AND P3, PT, R152, 0x1, PT ;  /* 0x000000019800780c */ /* 0x000fc60003f66270 */
[----:B------:R-:W-:Y:S01]  /*1950*/  IMAD.HI R0, R0, 0x2aaaaaab, RZ ;  /* 0x2aaaaaab00007827 */ /* 0x000fe200078e02ff */
[----:B------:R-:W-:-:S04]  /*1960*/  P2R R29, PR, RZ, 0x8 ;  /* 0x00000008ff1d7803 */ /* 0x000fc80000000000 */
[----:B------:R-:W-:-:S04]  /*1970*/  SHF.R.U32.HI R3, RZ, 0x1f, R0 ;  /* 0x0000001fff037819 */ /* 0x000fc80000011600 */
[----:B------:R-:W-:Y:S01]  /*1980*/  LEA.HI.SX32 R178, R0, R3, 0x1c ;  /* 0x0000000300b27211 */ /* 0x000fe200078fe2ff */
[----:B------:R-:W-:Y:S01]  /*1990*/  IMAD.MOV.U32 R0, RZ, RZ, RZ ;  /* 0x000000ffff007224 */ /* 0x000fe200078e00ff */
[----:B0-----:R-:W-:Y:S06]  /*19a0*/  @!P3 BRA `(.L_x_611) ;  /* 0x000000000074b947 */ /* 0x001fec0003800000 */
[----:B------:R-:W-:Y:S01]  /*19b0*/  ISETP.NE.AND P0, PT, R212, RZ, PT ;  /* 0x000000ffd400720c */ /* 0x000fe20003f05270 */
[----:B------:R-:W-:-:S03]  /*19c0*/  ULDC UR4, c[0x0][0x9f0] ;  /* 0x00027c0000047ab9 */ /* 0x000fc60000000800 */
[----:B------:R-:W-:-:S04]  /*19d0*/  SEL R9, R212, UR4, P0 ;  /* 0x00000004d4097c07 */ /* 0x000fc80008000000 */
[-C--:B------:R-:W-:Y:S02]  /*19e0*/  IABS R6, R9.reuse ;  /* 0x0000000900067213 */ /* 0x080fe40000000000 */
[----:B------:R-:W-:Y:S02]  /*19f0*/  IADD3 R0, R178, -0x1, R9 ;  /* 0xffffffffb2007810 */ /* 0x000fe40007ffe009 */
[----:B------:R-:W0:Y:S01]  /*1a00*/  I2F.RP R3, R6 ;  /* 0x0000000600037306 */ /* 0x000e220000209400 */
[-C--:B------:R-:W-:Y:S02]  /*1a10*/  IABS R10, R9.reuse ;  /* 0x00000009000a7213 */ /* 0x080fe40000000000 */
[----:B------:R-:W-:Y:S02]  /*1a20*/  IABS R8, R0 ;  /* 0x0000000000087213 */ /* 0x000fe40000000000 */
[----:B------:R-:W-:-:S04]  /*1a30*/  LOP3.LUT R0, R0, R9, RZ, 0x3c, !PT ;  /* 0x0000000900007212 */ /* 0x000fc800078e3cff */
[----:B------:R-:W-:Y:S01]  /*1a40*/  ISETP.GE.AND P2, PT, R0, RZ, PT ;  /* 0x000000ff0000720c */ /* 0x000fe20003f46270 */
[----:B0-----:R-:W0:Y:S02]  /*1a50*/  MUFU.RCP R3, R3 ;  /* 0x0000000300037308 */ /* 0x001e240000001000 */
[----:B0-----:R-:W-:Y:S02]  /*1a60*/  VIADD R4, R3, 0xffffffe ;  /* 0x0ffffffe03047836 */ /* 0x001fe40000000000 */
[----:B------:R-:W-:-:S04]  /*1a70*/  IMAD.MOV R3, RZ, RZ, -R10 ;  /* 0x000000ffff037224 */ /* 0x000fc800078e0a0a */
[----:B------:R0:W1:Y:S02]  /*1a80*/  F2I.FTZ.U32.TRUNC.NTZ R5, R4 ;  /* 0x0000000400057305 */ /* 0x000064000021f000 */
[----:B0-----:R-:W-:Y:S02]  /*1a90*/  IMAD.MOV.U32 R4, RZ, RZ, RZ ;  /* 0x000000ffff047224 */ /* 0x001fe400078e00ff */
[----:B-1----:R-:W-:-:S04]  /*1aa0*/  IMAD.MOV R7, RZ, RZ, -R5 ;  /* 0x000000ffff077224 */ /* 0x002fc800078e0a05 */
[----:B------:R-:W-:-:S04]  /*1ab0*/  IMAD R7, R7, R6, RZ ;  /* 0x0000000607077224 */ /* 0x000fc800078e02ff */
[----:B------:R-:W-:-:S06]  /*1ac0*/  IMAD.HI.U32 R5, R5, R7, R4 ;  /* 0x0000000705057227 */ /* 0x000fcc00078e0004 */
[----:B------:R-:W-:-:S04]  /*1ad0*/  IMAD.HI.U32 R5, R5, R8, RZ ;  /* 0x0000000805057227 */ /* 0x000fc800078e00ff */
[----:B------:R-:W-:-:S05]  /*1ae0*/  IMAD R3, R5, R3, R8 ;  /* 0x0000000305037224 */ /* 0x000fca00078e0208 */
[----:B------:R-:W-:-:S13]  /*1af0*/  ISETP.GT.U32.AND P1, PT, R6, R3, PT ;  /* 0x000000030600720c */ /* 0x000fda0003f24070 */
[----:B------:R-:W-:Y:S02]  /*1b00*/  @!P1 IMAD.IADD R3, R3, 0x1, -R6 ;  /* 0x0000000103039824 */ /* 0x000fe400078e0a06 */
[----:B------:R-:W-:Y:S01]  /*1b10*/  @!P1 VIADD R5, R5, 0x1 ;  /* 0x0000000105059836 */ /* 0x000fe20000000000 */
[----:B------:R-:W-:Y:S02]  /*1b20*/  ISETP.NE.AND P1, PT, R9, RZ, PT ;  /* 0x000000ff0900720c */ /* 0x000fe40003f25270 */
[----:B------:R-:W-:-:S13]  /*1b30*/  ISETP.GE.U32.AND P0, PT, R3, R6, PT ;  /* 0x000000060300720c */ /* 0x000fda0003f06070 */
[----:B------:R-:W-:-:S04]  /*1b40*/  @P0 VIADD R5, R5, 0x1 ;  /* 0x0000000105050836 */ /* 0x000fc80000000000 */
[----:B------:R-:W-:-:S04]  /*1b50*/  IMAD.MOV.U32 R0, RZ, RZ, R5 ;  /* 0x000000ffff007224 */ /* 0x000fc800078e0005 */
[----:B------:R-:W-:Y:S01]  /*1b60*/  @!P2 IMAD.MOV R0, RZ, RZ, -R0 ;  /* 0x000000ffff00a224 */ /* 0x000fe200078e0a00 */
[----:B------:R-:W-:-:S07]  /*1b70*/  @!P1 LOP3.LUT R0, RZ, R9, RZ, 0x33, !PT ;  /* 0x00000009ff009212 */ /* 0x000fce00078e33ff */
.L_x_611:
[----:B------:R-:W-:Y:S05]  /*1b80*/  BSYNC B0 ;  /* 0x0000000000007941 */ /* 0x000fea0003800000 */
.L_x_610:
[----:B------:R-:W-:-:S05]  /*1b90*/  IMAD R3, R219, R0, RZ ;  /* 0x00000000db037224 */ /* 0x000fca00078e02ff */
[C---:B------:R-:W-:Y:S01]  /*1ba0*/  VIADDMNMX R0, R3.reuse, R0, R178, PT ;  /* 0x0000000003007246 */ /* 0x040fe200038001b2 */
[----:B------:R-:W-:-:S04]  /*1bb0*/  IMAD R3, R3, 0x60, -R11 ;  /* 0x0000006003037824 */ /* 0x000fc800078e0a0b */
[----:B------:R-:W-:Y:S01]  /*1bc0*/  IMAD R5, R0, 0x60, -R11 ;  /* 0x0000006000057824 */ /* 0x000fe200078e0a0b */
[----:B------:R-:W-:-:S04]  /*1bd0*/  VIMNMX R3, RZ, R3, !PT ;  /* 0x00000003ff037248 */ /* 0x000fc80007fe0100 */
[----:B------:R-:W-:Y:S01]  /*1be0*/  VIMNMX R0, R5, R24, PT ;  /* 0x0000001805007248 */ /* 0x000fe20003fe0100 */
[----:B------:R-:W-:-:S03]  /*1bf0*/  IMAD.WIDE.U32 R4, R3, -0x55555555, RZ ;  /* 0xaaaaaaab03047825 */ /* 0x000fc600078e00ff */
[----:B------:R-:W-:Y:S02]  /*1c00*/  ISETP.GT.AND P0, PT, R0, R3, PT ;  /* 0x000000030000720c */ /* 0x000fe40003f04270 */
[----:B------:R-:W-:-:S05]  /*1c10*/  SHF.R.U32.HI R28, RZ, 0x6, R5 ;  /* 0x00000006ff1c7819 */ /* 0x000fca0000011605 */
[----:B------:R-:W-:-:S06]  /*1c20*/  IMAD.MOV.U32 R27, RZ, RZ, R28 ;  /* 0x000000ffff1b7224 */ /* 0x000fcc00078e001c */
[----:B------:R-:W-:-:S04]  /*1c30*/  @P0 VIADD R0, R0, 0x5f ;  /* 0x0000005f00000836 */ /* 0x000fc80000000000 */
[----:B------:R-:W-:-:S05]  /*1c40*/  @P0 IMAD.HI R0, R0, 0x2aaaaaab, RZ ;  /* 0x2aaaaaab00000827 */ /* 0x000fca00078e02ff */
[----:B------:R-:W-:-:S04]  /*1c50*/  @P0 SHF.R.U32.HI R3, RZ, 0x1f, R0 ;  /* 0x0000001fff030819 */ /* 0x000fc80000011600 */
[----:B------:R-:W-:Y:S02]  /*1c60*/  @P0 LEA.HI.SX32 R27, R0, R3, 0x1c ;  /* 0x00000003001b0211 */ /* 0x000fe400078fe2ff */
[----:B------:R-:W-:Y:S02]  /*1c70*/  PLOP3.LUT P0, PT, PT, PT, PT, 0x80, 0x0 ;  /* 0x000000000000781c */ /* 0x000fe40003f0f070 */
[----:B------:R-:W-:-:S13]  /*1c80*/  ISETP.GT.AND P1, PT, R27, R28, PT ;  /* 0x0000001c1b00720c */ /* 0x000fda0003f24270 */
[----:B------:R-:W-:Y:S05]  /*1c90*/  @!P1 BRA `(.L_x_612) ;  /* 0x0000003c00e09947 */ /* 0x000fea0003800000 */
[----:B------:R-:W-:Y:S01]  /*1ca0*/  VIADD R26, R19, 0x1c400 ;  /* 0x0001c400131a7836 */ /* 0x000fe20000000000 */
[----:B------:R-:W-:Y:S04]  /*1cb0*/  BSSY B6, `(.L_x_613) ;  /* 0x0000013000067945 */ /* 0x000fe80003800000 */
[----:B------:R-:W-:-:S13]  /*1cc0*/  LOP3.LUT P0, RZ, R26, 0x3ff, RZ, 0xc0, !PT ;  /* 0x000003ff1aff7812 */ /* 0x000fda000780c0ff */
[----:B------:R-:W-:Y:S05]  /*1cd0*/  @!P0 BRA `(.L_x_614) ;  /* 0x0000000000408947 */ /* 0x000fea0003800000 */
[----:B------:R-:W-:Y:S01]  /*1ce0*/  MOV R14, 0x0 ;  /* 0x00000000000e7802 */ /* 0x000fe20000000f00 */
[----:B------:R-:W-:Y:S01]  /*1cf0*/  ULDC.64 UR4, c[0x4][0x98] ;  /* 0x0100260000047ab9 */ /* 0x000fe20000000a00 */
[----:B------:R-:W-:Y:S01]  /*1d00*/  ULDC.64 UR6, c[0x4][0x30] ;  /* 0x01000c0000067ab9 */ /* 0x000fe20000000a00 */
[----:B------:R-:W-:Y:S01]  /*1d10*/  IMAD.U32 R4, RZ, RZ, UR4 ;  /* 0x00000004ff047e24 */ /* 0x000fe2000f8e00ff */
[----:B------:R-:W-:Y:S01]  /*1d20*/  MOV R12, 0x1 ;  /* 0x00000001000c7802 */ /* 0x000fe20000000f00 */
[----:B------:R-:W-:Y:S01]  /*1d30*/  IMAD.U32 R5, RZ, RZ, UR5 ;  /* 0x00000005ff057e24 */ /* 0x000fe2000f8e00ff */
[----:B------:R-:W0:Y:S01]  /*1d40*/  LDC.64 R14, c[0x4][R14] ;  /* 0x010000000e0e7b82 */ /* 0x000e220000000a00 */
[----:B------:R-:W-:Y:S01]  /*1d50*/  ULDC.64 UR4, c[0x4][0xa0] ;  /* 0x0100280000047ab9 */ /* 0x000fe20000000a00 */
[----:B------:R-:W-:Y:S02]  /*1d60*/  IMAD.U32 R10, RZ, RZ, UR6 ;  /* 0x00000006ff0a7e24 */ /* 0x000fe4000f8e00ff */
[----:B------:R-:W-:-:S02]  /*1d70*/  IMAD.U32 R6, RZ, RZ, UR4 ;  /* 0x00000004ff067e24 */ /* 0x000fc4000f8e00ff */
[----:B------:R-:W-:Y:S02]  /*1d80*/  IMAD.U32 R7, RZ, RZ, UR5 ;  /* 0x00000005ff077e24 */ /* 0x000fe4000f8e00ff */
[----:B------:R-:W-:Y:S02]  /*1d90*/  IMAD.U32 R11, RZ, RZ, UR7 ;  /* 0x00000007ff0b7e24 */ /* 0x000fe4000f8e00ff */
[----:B------:R-:W-:Y:S02]  /*1da0*/  IMAD.MOV.U32 R8, RZ, RZ, 0x70 ;  /* 0x00000070ff087424 */ /* 0x000fe400078e00ff */
[----:B------:R-:W-:-:S07]  /*1db0*/  IMAD.MOV.U32 R13, RZ, RZ, RZ ;  /* 0x000000ffff0d7224 */ /* 0x000fce00078e00ff */
[----:B------:R-:W-:-:S07]  /*1dc0*/  LEPC R20, `(.L_x_614) ;  /* 0x000000001014794e */ /* 0x000fce0000000000 */
[----:B0----5:R-:W-:Y:S05]  /*1dd0*/  CALL.ABS.NOINC R14 ;  /* 0x000000000e007343 */ /* 0x021fea0003c00000 */
.L_x_614:
[----:B------:R-:W-:Y:S05]  /*1de0*/  BSYNC B6 ;  /* 0x0000000000067941 */ /* 0x000fea0003800000 */
.L_x_613:
[----:B------:R-:W-:Y:S01]  /*1df0*/  VIADD R25, R19, 0x400 ;  /* 0x0000040013197836 */ /* 0x000fe20000000000 */
[----:B------:R-:W-:Y:S04]  /*1e00*/  BSSY B6, `(.L_x_615) ;  /* 0x0000013000067945 */ /* 0x000fe80003800000 */
[----:B------:R-:W-:-:S13]  /*1e10*/  LOP3.LUT P0, RZ, R25, 0x3ff, RZ, 0xc0, !PT ;  /* 0x000003ff19ff7812 */ /* 0x000fda000780c0ff */
[----:B------:R-:W-:Y:S05]  /*1e20*/  @!P0 BRA `(.L_x_616) ;  /* 0x0000000000408947 */ /* 0x000fea0003800000 */
[----:B------:R-:W-:Y:S01]  /*1e30*/  MOV R14, 0x0 ;  /* 0x00000000000e7802 */ /* 0x000fe20000000f00 */
[----:B------:R-:W-:Y:S01]  /*1e40*/  ULDC.64 UR4, c[0x4][0x98] ;  /* 0x0100260000047ab9 */ /* 0x000fe20000000a00 */
[----:B------:R-:W-:Y:S01]  /*1e50*/  ULDC.64 UR6, c[0x4][0xa0] ;  /* 0x0100280000067ab9 */ /* 0x000fe20000000a00 */
[----:B------:R-:W-:Y:S02]  /*1e60*/  IMAD.U32 R4, RZ, RZ, UR4 ;  /* 0x00000004ff047e24 */ /* 0x000fe4000f8e00ff */
        /* <DEDUP_REMOVED lines=11> */
[----:B0----5:R-:W-:Y:S05]  /*1f20*/  CALL.ABS.NOINC R14 ;  /* 0x000000000e007343 */ /* 0x021fea0003c00000 */
.L_x_616:
[----:B------:R-:W-:Y:S05]  /*1f30*/  BSYNC B6 ;  /* 0x0000000000067941 */ /* 0x000fea0003800000 */
.L_x_615:
[----:B------:R-:W-:Y:S01]  /*1f40*/  ULDC.64 UR4, c[0x0][0x9f8] ;  /* 0x00027e0000047ab9 */ /* 0x000fe20000000a00 */
[----:B------:R-:W-:Y:S01]  /*1f50*/  IMAD.MOV.U32 R0, RZ, RZ, R213 ;  /* 0x000000ffff007224 */ /* 0x000fe200078e00d5 */
[----:B------:R-:W-:Y:S01]  /*1f60*/  ISETP.NE.U32.AND P0, PT, RZ, UR4, PT ;  /* 0x00000004ff007c0c */ /* 0x000fe2000bf05070 */
[----:B------:R-:W0:Y:S03]  /*1f70*/  LDC.64 R8, c[0x0][0x300] ;  /* 0x0000c000ff087b82 */ /* 0x000e260000000a00 */
[----:B------:R-:W-:Y:S01]  /*1f80*/  ISETP.NE.AND.EX P0, PT, RZ, UR5, PT, P0 ;  /* 0x00000005ff007c0c */ /* 0x000fe2000bf05300 */
[----:B------:R-:W1:Y:S01]  /*1f90*/  S2R R38, SR_TID.X ;  /* 0x0000000000267919 */ /* 0x000e620000002100 */
[----:B------:R-:W2:Y:S01]  /*1fa0*/  S2R R11, SR_TID.X ;  /* 0x00000000000b7919 */ /* 0x000ea20000002100 */
[----:B------:R-:W-:Y:S01]  /*1fb0*/  IMAD.IADD R59, R31, 0x1, R30 ;  /* 0x000000011f3b7824 */ /* 0x000fe200078e021e */
[----:B------:R-:W-:Y:S01]  /*1fc0*/  SHF.R.S32.HI R17, RZ, 0x1f, R16 ;  /* 0x0000001fff117819 */ /* 0x000fe20000011410 */
[----:B------:R-:W3:Y:S08]  /*1fd0*/  LDC.64 R56, c[0x0][0x408] ;  /* 0x00010200ff387b82 */ /* 0x000ef00000000a00 */
[----:B------:R-:W-:Y:S01]  /*1fe0*/  @P0 IADD3 R6, P1, R214, UR4, RZ ;  /* 0x00000004d6060c10 */ /* 0x000fe2000ff3e0ff */
[----:B------:R-:W-:-:S02]  /*1ff0*/  VIADD R62, R16, 0x40 ;  /* 0x00000040103e7836 */ /* 0x000fc40000000000 */
[----:B------:R-:W-:Y:S01]  /*2000*/  VIADD R63, R16, 0x60 ;  /* 0x00000060103f7836 */ /* 0x000fe20000000000 */
[----:B------:R-:W-:Y:S01]  /*2010*/  @P0 IADD3.X R7, R215, UR5, RZ, P1, !PT ;  /* 0x00000005d7070c10 */ /* 0x000fe20008ffe4ff */
[----:B------:R-:W-:Y:S01]  /*2020*/  ULDC.64 UR4, c[0x0][0xa08] ;  /* 0x0002820000047ab9 */ /* 0x000fe20000000a00 */
[----:B------:R-:W4:Y:S03]  /*2030*/  LDC R43, c[0x0][0x3f4] ;  /* 0x0000fd00ff2b7b82 */ /* 0x000f260000000800 */
[----:B------:R2:W4:Y:S01]  /*2040*/  @P0 LDG.E R0, desc[UR40][R6.64] ;  /* 0x0000002806000981 */ /* 0x000522000c1e1900 */
[----:B------:R-:W-:Y:S01]  /*2050*/  SHF.R.S32.HI R33, RZ, 0x1f, R59 ;  /* 0x0000001fff217819 */ /* 0x000fe2000001143b */
[-C--:B0-----:R-:W-:Y:S01]  /*2060*/  IMAD.WIDE.U32 R4, R59, R8.reuse, RZ ;  /* 0x000000083b047225 */ /* 0x081fe200078e00ff */
[----:B------:R-:W-:Y:S02]  /*2070*/  ISETP.NE.U32.AND P0, PT, RZ, UR4, PT ;  /* 0x00000004ff007c0c */ /* 0x000fe4000bf05070 */
[----:B------:R-:W0:Y:S01]  /*2080*/  LDC.64 R14, c[0x0][0x3f8] ;  /* 0x0000fe00ff0e7b82 */ /* 0x000e220000000a00 */
[-C--:B------:R-:W-:Y:S01]  /*2090*/  IMAD R10, R33, R8.reuse, RZ ;  /* 0x00000008210a7224 */ /* 0x080fe200078e02ff */
[----:B------:R-:W-:Y:S01]  /*20a0*/  ISETP.NE.AND.EX P0, PT, RZ, UR5, PT, P0 ;  /* 0x00000005ff007c0c */ /* 0x000fe2000bf05300 */
[----:B------:R-:W-:Y:S01]  /*20b0*/  ULDC.64 UR4, c[0x0][0x308] ;  /* 0x0000c20000047ab9 */ /* 0x000fe20000000a00 */
[----:B------:R-:W-:Y:S01]  /*20c0*/  IMAD.WIDE.U32 R60, R18, R8, R16 ;  /* 0x00000008123c7225 */ /* 0x000fe200078e0010 */
[----:B------:R-:W-:-:S02]  /*20d0*/  IADD3 R65, R16, 0xa0, RZ ;  /* 0x000000a010417810 */ /* 0x000fc40007ffe0ff */
[----:B-1----:R-:W-:Y:S01]  /*20e0*/  SHF.R.U32.HI R38, RZ, 0x7, R38 ;  /* 0x00000007ff267819 */ /* 0x002fe20000011626 */
[----:B------:R-:W-:Y:S01]  /*20f0*/  IMAD R3, R59, R9, R10 ;  /* 0x000000093b037224 */ /* 0x000fe200078e020a */
[----:B------:R-:W-:Y:S01]  /*2100*/  SHF.R.S32.HI R23, RZ, 0x1f, R22 ;  /* 0x0000001fff177819 */ /* 0x000fe20000011416 */
[----:B--2---:R-:W-:Y:S01]  /*2110*/  VIADD R11, R11, 0xffffff80 ;  /* 0xffffff800b0b7836 */ /* 0x004fe20000000000 */
[----:B------:R-:W-:Y:S01]  /*2120*/  ISETP.NE.AND P6, PT, R38, 0x1, PT ;  /* 0x000000012600780c */ /* 0x000fe20003fc5270 */
[----:B------:R-:W-:Y:S01]  /*2130*/  IMAD.IADD R5, R5, 0x1, R3 ;  /* 0x0000000105057824 */ /* 0x000fe200078e0203 */
[----:B------:R-:W-:Y:S01]  /*2140*/  SHF.L.U64.HI R66, R8, 0x6, R9 ;  /* 0x0000000608427819 */ /* 0x000fe20000010209 */
[----:B------:R-:W-:Y:S01]  /*2150*/  VIADD R10, R16, 0xc0 ;  /* 0x000000c0100a7836 */ /* 0x000fe20000000000 */
[----:B------:R-:W-:Y:S01]  /*2160*/  SHF.R.S32.HI R6, RZ, 0x1f, R11 ;  /* 0x0000001fff067819 */ /* 0x000fe2000001140b */
[----:B------:R-:W-:Y:S01]  /*2170*/  IMAD.WIDE.U32 R4, R211, UR4, R4 ;  /* 0x00000004d3047c25 */ /* 0x000fe2000f8e0004 */
[----:B---3--:R-:W-:-:S02]  /*2180*/  SHF.L.U64.HI R70, R56, 0x6, R57 ;  /* 0x0000000638467819 */ /* 0x008fc40000010239 */
[----:B------:R-:W-:Y:S01]  /*2190*/  LEA.HI R36, R6, R11, RZ, 0x2 ;  /* 0x0000000b06247211 */ /* 0x000fe200078f10ff */
[----:B------:R-:W-:Y:S01]  /*21a0*/  IMAD R5, R211, UR5, R5 ;  /* 0x00000005d3057c24 */ /* 0x000fe2000f8e0205 */
[----:B------:R-:W-:Y:S01]  /*21b0*/  ULDC.64 UR4, c[0x0][0x310] ;  /* 0x0000c40000047ab9 */ /* 0x000fe20000000a00 */
[----:B------:R-:W-:Y:S01]  /*21c0*/  VIADD R64, R16, 0x80 ;  /* 0x0000008010407836 */ /* 0x000fe20000000000 */
[----:B------:R-:W-:Y:S01]  /*21d0*/  SHF.R.S32.HI R72, RZ, 0x1f, R216 ;  /* 0x0000001fff487819 */ /* 0x000fe200000114d8 */
[-C--:B------:R-:W-:Y:S01]  /*21e0*/  IMAD R30, R220, R56.reuse, RZ ;  /* 0x00000038dc1e7224 */ /* 0x080fe200078e02ff */
[----:B0-----:R-:W-:Y:S01]  /*21f0*/  SHF.L.U64.HI R68, R14, 0x6, R15 ;  /* 0x000000060e447819 */ /* 0x001fe2000001020f */
[----:B------:R-:W-:Y:S01]  /*2200*/  VIADD R73, R38, 0x8 ;  /* 0x0000000826497836 */ /* 0x000fe20000000000 */
[----:B------:R-:W-:Y:S01]  /*2210*/  SHF.R.U32.HI R38, RZ, 0x3, R205 ;  /* 0x00000003ff267819 */ /* 0x000fe200000116cd */
[C---:B------:R-:W-:Y:S02]  /*2220*/  IMAD R39, R18.reuse, R57, R30 ;  /* 0x0000003912277224 */ /* 0x040fe400078e021e */
[----:B------:R-:W-:-:S04]  /*2230*/  IMAD.WIDE.U32 R30, R18, R56, R16 ;  /* 0x00000038121e7225 */ /* 0x000fc800078e0010 */
[----:B------:R-:W-:Y:S02]  /*2240*/  IMAD.IADD R31, R39, 0x1, R31 ;  /* 0x00000001271f7824 */ /* 0x000fe400078e021f */
[----:B------:R-:W-:Y:S02]  /*2250*/  IMAD.MOV.U32 R88, RZ, RZ, 0x20 ;  /* 0x00000020ff587424 */ /* 0x000fe400078e00ff */
[----:B------:R-:W-:Y:S02]  /*2260*/  IMAD R75, R9, 0x60, RZ ;  /* 0x00000060094b7824 */ /* 0x000fe400078e02ff */
[----:B------:R-:W-:Y:S02]  /*2270*/  IMAD.SHL.U32 R67, R8, 0x40, RZ ;  /* 0x0000004008437824 */ /* 0x000fe400078e00ff */
[----:B------:R-:W-:Y:S02]  /*2280*/  IMAD.SHL.U32 R69, R14, 0x40, RZ ;  /* 0x000000400e457824 */ /* 0x000fe400078e00ff */
[----:B------:R-:W-:-:S02]  /*2290*/  IMAD R77, R57, 0x60, RZ ;  /* 0x00000060394d7824 */ /* 0x000fc400078e02ff */
[----:B------:R-:W-:Y:S02]  /*22a0*/  IMAD.SHL.U32 R71, R56, 0x40, RZ ;  /* 0x0000004038477824 */ /* 0x000fe400078e00ff */
[----:B-----5:R-:W-:-:S04]  /*22b0*/  IMAD.WIDE.U32 R30, R154, R56, R30 ;  /* 0x000000389a1e7225 */ /* 0x020fc800078e001e */
[----:B----4-:R-:W-:Y:S01]  /*22c0*/  IMAD.SHL.U32 R74, R43, 0x2, RZ ;  /* 0x000000022b4a7824 */ /* 0x010fe200078e00ff */
[----:B------:R-:W-:Y:S02]  /*22d0*/  SHF.R.S32.HI R3, RZ, 0x1f, R0 ;  /* 0x0000001fff037819 */ /* 0x000fe40000011400 */
[----:B------:R-:W-:Y:S02]  /*22e0*/  SEL R21, R0, RZ, !P0 ;  /* 0x000000ff00157207 */ /* 0x000fe40004000000 */
[----:B------:R-:W-:Y:S01]  /*22f0*/  SEL R20, R3, RZ, !P0 ;  /* 0x000000ff03147207 */ /* 0x000fe20004000000 */
[----:B------:R-:W-:Y:S02]  /*2300*/  IMAD R3, R220, R8, RZ ;  /* 0x00000008dc037224 */ /* 0x000fe400078e02ff */
[----:B------:R-:W-:-:S04]  /*2310*/  IMAD.WIDE.U32 R4, R21, UR4, R4 ;  /* 0x0000000415047c25 */ /* 0x000fc8000f8e0004 */
[----:B------:R-:W-:Y:S02]  /*2320*/  IMAD R0, R20, UR4, RZ ;  /* 0x0000000414007c24 */ /* 0x000fe4000f8e02ff */
[----:B------:R-:W-:Y:S01]  /*2330*/  IMAD R13, R18, R9, R3 ;  /* 0x00000009120d7224 */ /* 0x000fe200078e0203 */
[----:B------:R-:W-:Y:S01]  /*2340*/  IADD3 R3, P2, R4, R60, RZ ;  /* 0x0000003c04037210 */ /* 0x000fe20007f5e0ff */
[----:B------:R-:W-:Y:S01]  /*2350*/  IMAD R11, R21, UR5, R0 ;  /* 0x00000005150b7c24 */ /* 0x000fe2000f8e0200 */
[----:B------:R-:W-:Y:S05]  /*2360*/  @!P6 WARPSYNC.ALL ;  /* 0x000000000000e948 */ /* 0x000fea0003800000 */
[C---:B------:R-:W-:Y:S01]  /*2370*/  VIADD R0, R16.reuse, 0x20 ;  /* 0x0000002010007836 */ /* 0x040fe20000000000 */
[----:B------:R-:W-:Y:S01]  /*2380*/  ULDC UR4, c[0x0][0x320] ;  /* 0x0000c80000047ab9 */ /* 0x000fe20000000800 */
[----:B------:R-:W-:Y:S01]  /*2390*/  IMAD.IADD R60, R5, 0x1, R11 ;  /* 0x00000001053c7824 */ /* 0x000fe200078e020b */
[----:B------:R-:W-:Y:S01]  /*23a0*/  @!P6 BAR.SYNC.DEFER_BLOCKING 0x9, 0x100 ;  /* 0x024400000000eb1d */ /* 0x000fe20000010000 */
[C---:B------:R-:W-:Y:S01]  /*23b0*/  ISETP.GE.AND P0, PT, R16.reuse, UR4, PT ;  /* 0x0000000410007c0c */ /* 0x040fe2000bf06270 */
[----:B------:R-:W-:Y:S01]  /*23c0*/  VIADD R11, R16, 0xe0 ;  /* 0x000000e0100b7836 */ /* 0x000fe20000000000 */
[----:B------:R-:W-:Y:S01]  /*23d0*/  ISETP.GE.AND P1, PT, R0, UR4, PT ;  /* 0x0000000400007c0c */ /* 0x000fe2000bf26270 */
[----:B------:R-:W-:Y:S01]  /*23e0*/  IMAD.WIDE.U32 R8, R8, 0x60, RZ ;  /* 0x0000006008087825 */ /* 0x000fe200078e00ff */
[----:B------:R-:W-:Y:S01]  /*23f0*/  SEL R6, RZ, 0x1, P0 ;  /* 0x00000001ff067807 */ /* 0x000fe20000000000 */
[----:B------:R-:W-:Y:S01]  /*2400*/  ULDC.64 UR6, c[0x0][0x330] ;  /* 0x0000cc0000067ab9 */ /* 0x000fe20000000a00 */
[----:B------:R-:W-:Y:S01]  /*2410*/  SEL R7, RZ, 0xffffffff, P1 ;  /* 0xffffffffff077807 */ /* 0x000fe20000800000 */
[----:B------:R-:W-:Y:S01]  /*2420*/  IMAD.IADD R75, R9, 0x1, R75 ;  /* 0x00000001094b7824 */ /* 0x000fe200078e024b */
[----:B------:R-:W-:-:S02]  /*2430*/  IADD3.X R61, R60, R61, R13, P2, !PT ;  /* 0x0000003d3c3d7210 */ /* 0x000fc400017fe40d */
[----:B------:R-:W-:Y:S01]  /*2440*/  ISETP.GE.AND P1, PT, R62, UR4, PT ;  /* 0x000000043e007c0c */ /* 0x000fe2000bf26270 */
[----:B------:R-:W-:Y:S01]  /*2450*/  IMAD.SHL.U32 R7, R7, 0x2, RZ ;  /* 0x0000000207077824 */ /* 0x000fe200078e00ff */
[----:B------:R-:W-:Y:S02]  /*2460*/  ISETP.GE.AND P2, PT, R63, UR4, PT ;  /* 0x000000043f007c0c */ /* 0x000fe4000bf46270 */
[----:B------:R-:W-:Y:S02]  /*2470*/  ISETP.GE.AND P0, PT, R10, UR4, PT ;  /* 0x000000040a007c0c */ /* 0x000fe4000bf06270 */
[----:B------:R-:W-:Y:S02]  /*2480*/  ISETP.GE.AND P3, PT, R11, UR4, PT ;  /* 0x000000040b007c0c */ /* 0x000fe4000bf66270 */
[----:B------:R-:W-:Y:S01]  /*2490*/  LOP3.LUT R10, R7, 0x2, R6, 0xe2, !PT ;  /* 0x00000002070a7812 */ /* 0x000fe200078ee206 */
[----:B------:R-:W-:Y:S01]  /*24a0*/  IMAD.WIDE.U32 R6, R211, UR6, R16 ;  /* 0x00000006d3067c25 */ /* 0x000fe2000f8e0010 */
[----:B------:R-:W-:-:S02]  /*24b0*/  SEL R11, RZ, 0x4, P1 ;  /* 0x00000004ff0b7807 */ /* 0x000fc40000800000 */
[----:B------:R-:W-:Y:S01]  /*24c0*/  SEL R12, RZ, 0x8, P2 ;  /* 0x00000008ff0c7807 */ /* 0x000fe20001000000 */
[----:B------:R-:W-:Y:S01]  /*24d0*/  IMAD R7, R211, UR7, R7 ;  /* 0x00000007d3077c24 */ /* 0x000fe2000f8e0207 */
[----:B------:R-:W-:Y:S02]  /*24e0*/  ISETP.GE.AND P1, PT, R64, UR4, PT ;  /* 0x0000000440007c0c */ /* 0x000fe4000bf26270 */
[----:B------:R-:W-:Y:S01]  /*24f0*/  ISETP.GE.AND P2, PT, R65, UR4, PT ;  /* 0x0000000441007c0c */ /* 0x000fe2000bf46270 */
[----:B------:R-:W-:Y:S01]  /*2500*/  ULDC.64 UR4, c[0x0][0x338] ;  /* 0x0000ce0000047ab9 */ /* 0x000fe20000000a00 */
[----:B------:R-:W-:Y:S01]  /*2510*/  LOP3.LUT R10, R12, R10, R11, 0xfe, !PT ;  /* 0x0000000a0c0a7212 */ /* 0x000fe200078efe0b */
[----:B------:R-:W-:Y:S01]  /*2520*/  IMAD R13, R20, UR4, RZ ;  /* 0x00000004140d7c24 */ /* 0x000fe2000f8e02ff */
[----:B------:R-:W-:Y:S01]  /*2530*/  SEL R11, RZ, 0x10, P1 ;  /* 0x00000010ff0b7807 */ /* 0x000fe20000800000 */
[C---:B------:R-:W-:Y:S01]  /*2540*/  IMAD.WIDE.U32 R6, R21.reuse, UR4, R6 ;  /* 0x0000000415067c25 */ /* 0x040fe2000f8e0006 */
[----:B------:R-:W-:Y:S01]  /*2550*/  SEL R12, RZ, 0x20, P2 ;  /* 0x00000020ff0c7807 */ /* 0x000fe20001000000 */
[----:B------:R-:W-:Y:S01]  /*2560*/  ULDC UR4, c[0x0][0x2f4] ;  /* 0x0000bd0000047ab9 */ /* 0x000fe20000000800 */
[----:B------:R-:W-:Y:S01]  /*2570*/  IADD3 R58, P1, R18, R59, RZ ;  /* 0x0000003b123a7210 */ /* 0x000fe20007f3e0ff */
[----:B------:R-:W-:Y:S01]  /*2580*/  IMAD R41, R21, UR5, R13 ;  /* 0x0000000515297c24 */ /* 0x000fe2000f8e020d */
[----:B------:R-:W-:Y:S01]  /*2590*/  LOP3.LUT R11, R12, R10, R11, 0xfe, !PT ;  /* 0x0000000a0c0b7212 */ /* 0x000fe200078efe0b */
[----:B------:R-:W-:Y:S01]  /*25a0*/  IMAD.WIDE.U32 R20, R18, R56, R22 ;  /* 0x0000003812147225 */ /* 0x000fe200078e0016 */
[----:B------:R-:W-:-:S02]  /*25b0*/  SEL R10, RZ, 0x40, P0 ;  /* 0x00000040ff0a7807 */ /* 0x000fc40000000000 */
[----:B------:R-:W-:Y:S01]  /*25c0*/  ISETP.GE.AND P0, PT, R16, R43, PT ;  /* 0x0000002b1000720c */ /* 0x000fe20003f06270 */
[----:B------:R-:W-:Y:S01]  /*25d0*/  IMAD.IADD R21, R21, 0x1, R39 ;  /* 0x0000000115157824 */ /* 0x000fe200078e0227 */
[----:B------:R-:W-:Y:S01]  /*25e0*/  SHF.R.S32.HI R39, RZ, 0x1f, R36 ;  /* 0x0000001fff277819 */ /* 0x000fe20000011424 */
[----:B------:R-:W-:Y:S01]  /*25f0*/  IMAD.WIDE.U32 R12, R18, R14, R16 ;  /* 0x0000000e120c7225 */ /* 0x000fe200078e0010 */
[----:B------:R-:W-:Y:S02]  /*2600*/  LOP3.LUT R94, R11, R10, RZ, 0xfc, !PT ;  /* 0x0000000a0b5e7212 */ /* 0x000fe400078efcff */
[----:B------:R-:W-:Y:S01]  /*2610*/  LEA.HI R39, R39, R18, RZ, 0x3 ;  /* 0x0000001227277211 */ /* 0x000fe200078f18ff */
[CC--:B------:R-:W-:Y:S01]  /*2620*/  IMAD R10, R220.reuse, R14.reuse, RZ ;  /* 0x0000000edc0a7224 */ /* 0x0c0fe200078e02ff */
[----:B------:R-:W-:Y:S01]  /*2630*/  SEL R35, R43, RZ, P0 ;  /* 0x000000ff2b237207 */ /* 0x000fe20000000000 */
[----:B------:R-:W-:Y:S01]  /*2640*/  IMAD.X R59, R220, 0x1, R33, P1 ;  /* 0x00000001dc3b7824 */ /* 0x000fe200008e0621 */
[----:B------:R-:W-:Y:S01]  /*2650*/  LOP3.LUT R39, R39, 0xfffffff8, RZ, 0xc0, !PT ;  /* 0xfffffff827277812 */ /* 0x000fe200078ec0ff */
[C---:B------:R-:W-:Y:S01]  /*2660*/  IMAD R37, R18.reuse, R15, R10 ;  /* 0x0000000f12257224 */ /* 0x040fe200078e020a */
[----:B------:R-:W-:Y:S01]  /*2670*/  SEL R93, RZ, 0xffffff80, P3 ;  /* 0xffffff80ff5d7807 */ /* 0x000fe20001800000 */
[----:B------:R-:W-:Y:S01]  /*2680*/  IMAD.WIDE.U32 R10, R18, R14, R22 ;  /* 0x0000000e120a7225 */ /* 0x000fe200078e0016 */
[----:B------:R-:W-:-:S02]  /*2690*/  ISETP.GE.AND P2, PT, R0, UR4, PT ;  /* 0x0000000400007c0c */ /* 0x000fc4000bf46270 */
[----:B------:R-:W-:Y:S01]  /*26a0*/  LOP3.LUT R93, R94, 0x80, R93, 0xc8, !PT ;  /* 0x000000805e5d7812 */ /* 0x000fe200078ec85d */
[----:B------:R-:W-:Y:S01]  /*26b0*/  IMAD.IADD R35, R16, 0x1, R35 ;  /* 0x0000000110237824 */ /* 0x000fe200078e0223 */
[----:B------:R-:W-:Y:S01]  /*26c0*/  LOP3.LUT R94, R94, 0x40, RZ, 0xc0, !PT ;  /* 0x000000405e5e7812 */ /* 0x000fe200078ec0ff */
[----:B------:R-:W-:Y:S02]  /*26d0*/  IMAD.IADD R39, R18, 0x1, -R39 ;  /* 0x0000000112277824 */ /* 0x000fe400078e0a27 */
[----:B------:R-:W-:Y:S01]  /*26e0*/  IMAD.IADD R11, R11, 0x1, R37 ;  /* 0x000000010b0b7824 */ /* 0x000fe200078e0225 */
[----:B------:R-:W-:Y:S01]  /*26f0*/  SHF.R.S32.HI R32, RZ, 0x1f, R35 ;  /* 0x0000001fff207819 */ /* 0x000fe20000011423 */
[----:B------:R-:W-:Y:S01]  /*2700*/  IMAD.IADD R13, R37, 0x1, R13 ;  /* 0x00000001250d7824 */ /* 0x000fe200078e020d */
[----:B------:R-:W-:Y:S01]  /*2710*/  SHF.R.S32.HI R37, RZ, 0x1f, R154 ;  /* 0x0000001fff257819 */ /* 0x000fe2000001149a */
[----:B------:R-:W-:Y:S01]  /*2720*/  IMAD.SHL.U32 R82, R39, 0x40, RZ ;  /* 0x0000004027527824 */ /* 0x000fe200078e00ff */
[----:B------:R-:W-:Y:S01]  /*2730*/  LEA.HI R32, R32, R35, RZ, 0x3 ;  /* 0x0000002320207211 */ /* 0x000fe200078f18ff */
[----:B------:R-:W-:Y:S01]  /*2740*/  IMAD R35, R15, 0x60, RZ ;  /* 0x000000600f237824 */ /* 0x000fe200078e02ff */
[----:B------:R-:W-:Y:S01]  /*2750*/  LOP3.LUT P1, RZ, R39, 0x4, RZ, 0xc0, !PT ;  /* 0x0000000427ff7812 */ /* 0x000fe2000782c0ff */
[C---:B------:R-:W-:Y:S01]  /*2760*/  IMAD R34, R37.reuse, R14, RZ ;  /* 0x0000000e25227224 */ /* 0x040fe200078e02ff */
[----:B------:R-:W-:Y:S01]  /*2770*/  LOP3.LUT R82, R82, 0x1c0, RZ, 0xc0, !PT ;  /* 0x000001c052527812 */ /* 0x000fe200078ec0ff */
[----:B------:R-:W-:Y:S01]  /*2780*/  IMAD R37, R37, R56, RZ ;  /* 0x0000003825257224 */ /* 0x000fe200078e02ff */
[----:B------:R-:W-:Y:S01]  /*2790*/  LOP3.LUT R33, R205, 0x38, R32, 0xf8, !PT ;  /* 0x00000038cd217812 */ /* 0x000fe200078ef820 */
[C---:B------:R-:W-:Y:S01]  /*27a0*/  IMAD R79, R154.reuse, R15, R34 ;  /* 0x0000000f9a4f7224 */ /* 0x040fe200078e0222 */
[----:B------:R-:W-:Y:S01]  /*27b0*/  SHF.R.U32.HI R85, RZ, 0x3, R82 ;  /* 0x00000003ff557819 */ /* 0x000fe20000011652 */
[----:B------:R-:W-:Y:S01]  /*27c0*/  IMAD.WIDE.U32 R10, R154, R14, R10 ;  /* 0x0000000e9a0a7225 */ /* 0x000fe200078e000a */
[----:B------:R-:W-:-:S02]  /*27d0*/  LOP3.LUT R34, R82, 0x18, R16, 0xf8, !PT ;  /* 0x0000001852227812 */ /* 0x000fc400078ef810 */
[----:B------:R-:W-:Y:S01]  /*27e0*/  LOP3.LUT R33, R33, R38, RZ, 0x3c, !PT ;  /* 0x0000002621217212 */ /* 0x000fe200078e3cff */
[----:B------:R-:W-:Y:S01]  /*27f0*/  IMAD.WIDE.U32 R12, R154, R14, R12 ;  /* 0x0000000e9a0c7225 */ /* 0x000fe200078e000c */
[----:B------:R-:W-:Y:S02]  /*2800*/  SHF.R.S32.HI R83, RZ, 0x3, R32 ;  /* 0x00000003ff537819 */ /* 0x000fe40000011420 */
[----:B------:R-:W-:Y:S01]  /*2810*/  LOP3.LUT R84, R32, 0xfffffff8, RZ, 0xc0, !PT ;  /* 0xfffffff820547812 */ /* 0x000fe200078ec0ff */
[----:B------:R-:W-:Y:S01]  /*2820*/  IMAD R37, R154, R57, R37 ;  /* 0x000000399a257224 */ /* 0x000fe200078e0225 */
[-C--:B------:R-:W-:Y:S01]  /*2830*/  LOP3.LUT R89, R34, R85.reuse, RZ, 0x3c, !PT ;  /* 0x0000005522597212 */ /* 0x080fe200078e3cff */
[----:B------:R-:W-:Y:S01]  /*2840*/  IMAD.WIDE.U32 R20, R154, R56, R20 ;  /* 0x000000389a147225 */ /* 0x000fe200078e0014 */
[----:B------:R-:W-:Y:S02]  /*2850*/  LOP3.LUT R32, R82, 0x38, R32, 0xf8, !PT ;  /* 0x0000003852207812 */ /* 0x000fe400078ef820 */
[----:B------:R-:W-:Y:S01]  /*2860*/  SEL R88, R88, 0xffffffe0, !P1 ;  /* 0xffffffe058587807 */ /* 0x000fe20004800000 */
[----:B------:R-:W-:Y:S01]  /*2870*/  IMAD.IADD R87, R208, 0x1, R33 ;  /* 0x00000001d0577824 */ /* 0x000fe200078e0221 */
[----:B------:R-:W-:Y:S01]  /*2880*/  LOP3.LUT R33, R32, R85, RZ, 0x3c, !PT ;  /* 0x0000005520217212 */ /* 0x000fe200078e3cff */
[----:B------:R-:W-:Y:S01]  /*2890*/  IMAD.WIDE.U32 R14, R14, 0x60, RZ ;  /* 0x000000600e0e7825 */ /* 0x000fe200078e00ff */
[----:B------:R-:W-:-:S02]  /*28a0*/  SHF.R.S32.HI R86, RZ, 0x1f, R84 ;  /* 0x0000001fff567819 */ /* 0x000fc40000011454 */
[----:B------:R-:W-:Y:S01]  /*28b0*/  ISETP.GE.AND P1, PT, R16, UR4, PT ;  /* 0x0000000410007c0c */ /* 0x000fe2000bf26270 */
[----:B------:R-:W-:Y:S01]  /*28c0*/  IMAD.WIDE.U32 R56, R56, 0x60, RZ ;  /* 0x0000006038387825 */ /* 0x000fe200078e00ff */
[----:B------:R-:W-:-:S03]  /*28d0*/  LEA R90, R206, R33, 0x9 ;  /* 0x00000021ce5a7211 */ /* 0x000fc600078e48ff */
[----:B------:R-:W-:Y:S02]  /*28e0*/  IMAD R89, R206, 0x200, R89 ;  /* 0x00000200ce597824 */ /* 0x000fe400078e0259 */
[----:B------:R-:W-:Y:S02]  /*28f0*/  IMAD.IADD R78, R11, 0x1, R79 ;  /* 0x000000010b4e7824 */ /* 0x000fe400078e024f */
[----:B------:R-:W-:Y:S02]  /*2900*/  IMAD.IADD R76, R15, 0x1, R35 ;  /* 0x000000010f4c7824 */ /* 0x000fe400078e0223 */
[----:B------:R-:W-:Y:S02]  /*2910*/  IMAD.IADD R77, R57, 0x1, R77 ;  /* 0x00000001394d7824 */ /* 0x000fe400078e024d */
[----:B------:R-:W-:Y:S02]  /*2920*/  IMAD.IADD R79, R79, 0x1, R13 ;  /* 0x000000014f4f7824 */ /* 0x000fe400078e020d */
[----:B------:R-:W-:-:S02]  /*2930*/  IMAD.IADD R80, R21, 0x1, R37 ;  /* 0x0000000115507824 */ /* 0x000fc400078e0225 */
[----:B------:R-:W-:Y:S02]  /*2940*/  IMAD.IADD R81, R37, 0x1, R31 ;  /* 0x0000000125517824 */ /* 0x000fe400078e021f */
[----:B------:R-:W-:Y:S02]  /*2950*/  IMAD.IADD R91, R88, 0x1, R89 ;  /* 0x00000001585b7824 */ /* 0x000fe400078e0259 */
[----:B------:R-:W-:-:S07]  /*2960*/  IMAD.IADD R92, R7, 0x1, R41 ;  /* 0x00000001075c7824 */ /* 0x000fce00078e0229 */
.L_x_664:
[----:B------:R-:W-:Y:S01]  /*2970*/  VIADD R45, R27, 0xffffffff ;  /* 0xffffffff1b2d7836 */ /* 0x000fe20000000000 */
[----:B0-----:R-:W0:Y:S01]  /*2980*/  LDC.64 R98, c[0x0][0x2e8] ;  /* 0x0000ba00ff627b82 */ /* 0x001e220000000a00 */
[----:B------:R-:W-:Y:S01]  /*2990*/  IMAD R103, R2, 0x1800, R91 ;  /* 0x0000180002677824 */ /* 0x000fe200078e025b */
[----:B------:R-:W-:Y:S05]  /*29a0*/  YIELD ;  /* 0x0000000000007946 */ /* 0x000fea0003800000 */
[----:B------:R-:W-:Y:S01]  /*29b0*/  SHF.R.S32.HI R39, RZ, 0x1f, R45 ;  /* 0x0000001fff277819 */ /* 0x000fe2000001142d */
[-C--:B------:R-:W-:Y:S01]  /*29c0*/  IMAD R27, R75, R45.reuse, RZ ;  /* 0x0000002d4b1b7224 */ /* 0x080fe200078e02ff */
[----:B------:R-:W1:Y:S01]  /*29d0*/  LDC R102, c[0x0][0x3f4] ;  /* 0x0000fd00ff667b82 */ /* 0x000e620000000800 */
[----:B------:R-:W-:Y:S01]  /*29e0*/  IMAD.WIDE.U32 R100, R8, R45, RZ ;  /* 0x0000002d08647225 */ /* 0x000fe200078e00ff */
[----:B------:R-:W-:Y:S03]  /*29f0*/  BSSY B0, `(.L_x_617) ;  /* 0x00002a4000007945 */ /* 0x000fe60003800000 */
[----:B------:R-:W-:Y:S01]  /*2a00*/  IMAD R33, R39, R8, R27 ;  /* 0x0000000827217224 */ /* 0x000fe200078e021b */
[----:B------:R-:W-:Y:S01]  /*2a10*/  IADD3 R27, P3, P4, R3, R100, R67 ;  /* 0x00000064031b7210 */ /* 0x000fe20007c7e043 */
[----:B------:R-:W-:-:S02]  /*2a20*/  IMAD R103, R103, 0x2, R26 ;  /* 0x0000000267677824 */ /* 0x000fc400078e021a */
[----:B------:R-:W-:-:S05]  /*2a30*/  IMAD.IADD R50, R101, 0x1, R33 ;  /* 0x0000000165327824 */ /* 0x000fca00078e0221 */
[----:B------:R-:W-:Y:S02]  /*2a40*/  IADD3.X R32, R61, R50, R66, P3, P4 ;  /* 0x000000323d207210 */ /* 0x000fe40001fe8442 */
[----:B------:R-:W-:-:S04]  /*2a50*/  IADD3 R33, P4, R3, R100, RZ ;  /* 0x0000006403217210 */ /* 0x000fc80007f9e0ff */
[-C--:B0-----:R-:W-:Y:S01]  /*2a60*/  LEA R42, P3, R33, R98.reuse, 0x1 ;  /* 0x00000062212a7211 */ /* 0x081fe200078608ff */
[----:B------:R-:W-:Y:S01]  /*2a70*/  IMAD.X R34, R50, 0x1, R61, P4 ;  /* 0x0000000132227824 */ /* 0x000fe200020e063d */
[----:B------:R-:W-:-:S04]  /*2a80*/  LEA R40, P4, R27, R98, 0x1 ;  /* 0x000000621b287211 */ /* 0x000fc800078808ff */
[-C--:B------:R-:W-:Y:S02]  /*2a90*/  LEA.HI.X R43, R33, R99.reuse, R34, 0x1, P3 ;  /* 0x00000063212b7211 */ /* 0x080fe400018f0c22 */
[----:B-1----:R-:W-:Y:S02]  /*2aa0*/  ISETP.GE.AND P3, PT, R102, 0x1, PT ;  /* 0x000000016600780c */ /* 0x002fe40003f66270 */
[----:B------:R-:W-:Y:S01]  /*2ab0*/  LEA.HI.X R41, R27, R99, R32, 0x1, P4 ;  /* 0x000000631b297211 */ /* 0x000fe200020f0c20 */
[----:B------:R-:W-:Y:S01]  /*2ac0*/  IMAD R27, R2, 0x1800, R89 ;  /* 0x00001800021b7824 */ /* 0x000fe200078e0259 */
[----:B------:R-:W-:-:S03]  /*2ad0*/  ISETP.GT.AND P4, PT, R45, R28, PT ;  /* 0x0000001c2d00720c */ /* 0x000fc60003f84270 */
[----:B------:R-:W-:Y:S01]  /*2ae0*/  IMAD R104, R27, 0x2, R26 ;  /* 0x000000021b687824 */ /* 0x000fe200078e021a */
[----:B------:R-:W-:Y:S01]  /*2af0*/  P2R R96, PR, RZ, 0x10 ;  /* 0x00000010ff607803 */ /* 0x000fe20000000000 */
[----:B------:R-:W-:-:S04]  /*2b00*/  IMAD.MOV.U32 R27, RZ, RZ, R45 ;  /* 0x000000ffff1b7224 */ /* 0x000fc800078e002d */
[----:B------:R-:W-:Y:S05]  /*2b10*/  @!P3 BRA `(.L_x_618) ;  /* 0x0000002400dcb947 */ /* 0x000fea0003800000 */
[----:B------:R-:W-:Y:S01]  /*2b20*/  ULDC.U8 UR4, c[0x0][0x410] ;  /* 0x0001040000047ab9 */ /* 0x000fe20000000000 */
[-C--:B------:R-:W-:Y:S01]  /*2b30*/  IMAD R33, R76, R45.reuse, RZ ;  /* 0x0000002d4c217224 */ /* 0x080fe200078e02ff */
[----:B------:R-:W-:Y:S01]  /*2b40*/  ISETP.NE.AND P3, PT, RZ, UR4, PT ;  /* 0x00000004ff007c0c */ /* 0x000fe2000bf65270 */
[-C--:B------:R-:W-:Y:S02]  /*2b50*/  IMAD R35, R77, R45.reuse, RZ ;  /* 0x0000002d4d237224 */ /* 0x080fe400078e02ff */
[C---:B------:R-:W-:Y:S02]  /*2b60*/  IMAD R37, R39.reuse, R14, R33 ;  /* 0x0000000e27257224 */ /* 0x040fe400078e0221 */
[----:B------:R-:W-:Y:S02]  /*2b70*/  IMAD R39, R39, R56, R35 ;  /* 0x0000003827277224 */ /* 0x000fe400078e0223 */
[----:B------:R-:W-:Y:S02]  /*2b80*/  IMAD R97, R27, -0x60, R24 ;  /* 0xffffffa01b617824 */ /* 0x000fe400078e0218 */
[----:B------:R-:W-:-:S03]  /*2b90*/  IMAD.WIDE.U32 R32, R14, R45, RZ ;  /* 0x0000002d0e207225 */ /* 0x000fc600078e00ff */
[----:B------:R-:W-:Y:S01]  /*2ba0*/  VIMNMX R97, R97, 0x60, PT ;  /* 0x0000006061617848 */ /* 0x000fe20003fe0100 */
[----:B------:R-:W-:-:S04]  /*2bb0*/  IMAD.WIDE.U32 R34, R56, R45, RZ ;  /* 0x0000002d38227225 */ /* 0x000fc800078e00ff */
[----:B------:R-:W-:Y:S02]  /*2bc0*/  IMAD.IADD R95, R33, 0x1, R37 ;  /* 0x00000001215f7824 */ /* 0x000fe400078e0225 */
[----:B------:R-:W-:Y:S01]  /*2bd0*/  IMAD.IADD R105, R35, 0x1, R39 ;  /* 0x0000000123697824 */ /* 0x000fe200078e0227 */
[----:B------:R-:W-:Y:S06]  /*2be0*/  @!P3 BRA `(.L_x_619) ;  /* 0x00000010008cb947 */ /* 0x000fec0003800000 */
[----:B------:R-:W-:Y:S01]  /*2bf0*/  ISETP.GE.AND P4, PT, R18, R97, PT ;  /* 0x000000611200720c */ /* 0x000fe20003f86270 */
[----:B------:R-:W-:Y:S01]  /*2c00*/  BSSY B1, `(.L_x_620) ;  /* 0x000001e000017945 */ /* 0x000fe20003800000 */
        /* <DEDUP_REMOVED lines=8> */
[----:B------:R-:W-:Y:S06]  /*2c90*/  @P4 BRA `(.L_x_621) ;  /* 0x0000000000504947 */ /* 0x000fec0003800000 */
[----:B------:R-:W-:Y:S01]  /*2ca0*/  IADD3 R50, P3, R10, R32, RZ ;  /* 0x000000200a327210 */ /* 0x000fe20007f7e0ff */
[----:B------:R-:W-:Y:S01]  /*2cb0*/  ULDC.64 UR4, c[0x0][0x3e8] ;  /* 0x0000fa0000047ab9 */ /* 0x000fe20000000a00 */
[----:B------:R-:W-:Y:S02]  /*2cc0*/  CS2R R52, SRZ ;  /* 0x0000000000347805 */ /* 0x000fe4000001ff00 */
[----:B------:R-:W-:Y:S01]  /*2cd0*/  CS2R R54, SRZ ;  /* 0x0000000000367805 */ /* 0x000fe2000001ff00 */
[----:B------:R-:W-:Y:S01]  /*2ce0*/  IMAD.X R51, R95, 0x1, R78, P3 ;  /* 0x000000015f337824 */ /* 0x000fe200018e064e */
[----:B------:R-:W-:-:S05]  /*2cf0*/  IADD3 R48, P3, R20, R34, RZ ;  /* 0x0000002214307210 */ /* 0x000fca0007f7e0ff */
[----:B------:R-:W-:Y:S01]  /*2d00*/  IMAD.X R49, R105, 0x1, R80, P3 ;  /* 0x0000000169317824 */ /* 0x000fe200018e0650 */
[----:B------:R-:W-:-:S04]  /*2d10*/  LEA R98, P3, R50, UR4, 0x1 ;  /* 0x0000000432627c11 */ /* 0x000fc8000f8608ff */
[----:B------:R-:W-:Y:S01]  /*2d20*/  LEA.HI.X R99, R50, UR5, R51, 0x1, P3 ;  /* 0x0000000532637c11 */ /* 0x000fe200098f0c33 */
[----:B------:R-:W-:Y:S02]  /*2d30*/  ULDC.64 UR4, c[0x0][0x400] ;  /* 0x0001000000047ab9 */ /* 0x000fe40000000a00 */
[----:B------:R-:W-:-:S04]  /*2d40*/  LEA R100, P3, R48, UR4, 0x1 ;  /* 0x0000000430647c11 */ /* 0x000fc8000f8608ff */
[----:B------:R-:W-:Y:S02]  /*2d50*/  LEA.HI.X R101, R48, UR5, R49, 0x1, P3 ;  /* 0x0000000530657c11 */ /* 0x000fe400098f0c31 */
[----:B------:R-:W-:Y:S02]  /*2d60*/  ISETP.GE.AND P3, PT, R22, R102, PT ;  /* 0x000000661600720c */ /* 0x000fe40003f66270 */
[----:B------:R-:W-:Y:S02]  /*2d70*/  CS2R R50, SRZ ;  /* 0x0000000000327805 */ /* 0x000fe4000001ff00 */
[----:B------:R-:W-:-:S09]  /*2d80*/  CS2R R48, SRZ ;  /* 0x0000000000307805 */ /* 0x000fd2000001ff00 */
[----:B------:R0:W5:Y:S04]  /*2d90*/  @!P3 LDG.E.64 R52, desc[UR40][R98.64] ;  /* 0x000000286234b981 */ /* 0x000168000c1e1b00 */
[----:B------:R0:W5:Y:S01]  /*2da0*/  @!P3 LDG.E.64 R54, desc[UR40][R100.64] ;  /* 0x000000286436b981 */ /* 0x000162000c1e1b00 */
[----:B------:R-:W-:-:S13]  /*2db0*/  ISETP.GE.AND P3, PT, R202, R102, PT ;  /* 0x00000066ca00720c */ /* 0x000fda0003f66270 */
[----:B------:R0:W5:Y:S04]  /*2dc0*/  @!P3 LDG.E.64 R50, desc[UR40][R98.64+0x20] ;  /* 0x000020286232b981 */ /* 0x000168000c1e1b00 */
[----:B------:R0:W5:Y:S02]  /*2dd0*/  @!P3 LDG.E.64 R48, desc[UR40][R100.64+0x20] ;  /* 0x000020286430b981 */ /* 0x000164000c1e1b00 */
.L_x_621:
[----:B------:R-:W-:Y:S05]  /*2de0*/  BSYNC B1 ;  /* 0x0000000000017941 */ /* 0x000fea0003800000 */
.L_x_620:
[----:B------:R-:W-:Y:S01]  /*2df0*/  ISETP.GE.AND P5, PT, R216, R97, PT ;  /* 0x00000061d800720c */ /* 0x000fe20003fa6270 */
[----:B------:R-:W-:Y:S01]  /*2e00*/  BSSY B1, `(.L_x_622) ;  /* 0x0000018000017945 */ /* 0x000fe20003800000 */
[----:B0----5:R-:W-:Y:S02]  /*2e10*/  IMAD.MOV.U32 R98, RZ, RZ, R50 ;  /* 0x000000ffff627224 */ /* 0x021fe400078e0032 */
[----:B------:R-:W-:-:S09]  /*2e20*/  IMAD.MOV.U32 R99, RZ, RZ, R51 ;  /* 0x000000ffff637224 */ /* 0x000fd200078e0033 */
[----:B------:R-:W-:Y:S05]  /*2e30*/  @P5 BRA `(.L_x_623) ;  /* 0x0000000000505947 */ /* 0x000fea0003800000 */
[----:B------:R-:W-:Y:S01]  /*2e40*/  IADD3 R33, P3, P6, R10, R32, R69 ;  /* 0x000000200a217210 */ /* 0x000fe20007e7e045 */
[----:B------:R-:W-:Y:S01]  /*2e50*/  ULDC.64 UR4, c[0x0][0x3e8] ;  /* 0x0000fa0000047ab9 */ /* 0x000fe20000000a00 */
[----:B------:R-:W-:Y:S02]  /*2e60*/  CS2R R44, SRZ ;  /* 0x00000000002c7805 */ /* 0x000fe4000001ff00 */
[----:B------:R-:W-:Y:S02]  /*2e70*/  CS2R R46, SRZ ;  /* 0x00000000002e7805 */ /* 0x000fe4000001ff00 */
[----:B------:R-:W-:Y:S02]  /*2e80*/  IADD3.X R38, R78, R95, R68, P3, P6 ;  /* 0x0000005f4e267210 */ /* 0x000fe40001fec444 */
[----:B------:R-:W-:-:S04]  /*2e90*/  IADD3 R35, P3, P6, R20, R34, R71 ;  /* 0x0000002214237210 */ /* 0x000fc80007e7e047 */
[----:B------:R-:W-:Y:S02]  /*2ea0*/  IADD3.X R36, R80, R105, R70, P3, P6 ;  /* 0x0000006950247210 */ /* 0x000fe40001fec446 */
        /* <DEDUP_REMOVED lines=13> */
.L_x_623:
[----:B------:R-:W-:Y:S05]  /*2f80*/  BSYNC B1 ;  /* 0x0000000000017941 */ /* 0x000fea0003800000 */
.L_x_622:
[----:B0-----:R-:W-:Y:S01]  /*2f90*/  IMAD.MOV.U32 R32, RZ, RZ, R52 ;  /* 0x000000ffff207224 */ /* 0x001fe200078e0034 */
[----:B------:R-:W-:Y:S01]  /*2fa0*/  UISETP.NE.AND UP0, UPT, UR44, 0x3, UPT ;  /* 0x000000032c00788c */ /* 0x000fe2000bf05270 */
[----:B------:R-:W-:Y:S01]  /*2fb0*/  IMAD.MOV.U32 R33, RZ, RZ, R53 ;  /* 0x000000ffff217224 */ /* 0x000fe200078e0035 */
[----:B------:R-:W-:Y:S01]  /*2fc0*/  PRMT R105, R99, 0x5410, R98 ;  /* 0x0000541063697816 */ /* 0x000fe20000000062 */
[----:B------:R-:W-:Y:S02]  /*2fd0*/  IMAD.MOV.U32 R34, RZ, RZ, R54 ;  /* 0x000000ffff227224 */ /* 0x000fe400078e0036 */
[----:B------:R-:W-:Y:S01]  /*2fe0*/  IMAD.MOV.U32 R35, RZ, RZ, R55 ;  /* 0x000000ffff237224 */ /* 0x000fe200078e0037 */
[----:B------:R-:W-:Y:S01]  /*2ff0*/  PRMT R113, R32, 0x5410, R33 ;  /* 0x0000541020717816 */ /* 0x000fe20000000021 */
[----:B------:R-:W-:Y:S01]  /*3000*/  IMAD.MOV.U32 R32, RZ, RZ, R48 ;  /* 0x000000ffff207224 */ /* 0x000fe200078e0030 */
[----:B------:R-:W-:Y:S01]  /*3010*/  PLOP3.LUT P3, PT, PT, PT, UP0, 0x80, 0x0 ;  /* 0x000000000000781c */ /* 0x000fe20003f6f008 */
[----:B------:R-:W-:Y:S01]  /*3020*/  IMAD.MOV.U32 R33, RZ, RZ, R49 ;  /* 0x000000ffff217224 */ /* 0x000fe200078e0031 */
[----:B------:R-:W-:Y:S01]  /*3030*/  PRMT R114, R34, 0x5410, R35 ;  /* 0x0000541022727816 */ /* 0x000fe20000000023 */
[----:B-----5:R-:W-:Y:S01]  /*3040*/  IMAD.MOV.U32 R34, RZ, RZ, R44 ;  /* 0x000000ffff227224 */ /* 0x020fe200078e002c */
[----:B------:R-:W-:-:S02]  /*3050*/  MOV R35, R45 ;  /* 0x0000002d00237202 */ /* 0x000fc40000000f00 */
[----:B------:R-:W-:Y:S01]  /*3060*/  PRMT R107, R32, 0x5410, R33 ;  /* 0x00005410206b7816 */ /* 0x000fe20000000021 */
[----:B------:R-:W-:Y:S01]  /*3070*/  IMAD.MOV.U32 R32, RZ, RZ, R38 ;  /* 0x000000ffff207224 */ /* 0x000fe200078e0026 */
[----:B------:R-:W-:Y:S01]  /*3080*/  PRMT R100, R34, 0x5410, R35 ;  /* 0x0000541022647816 */ /* 0x000fe20000000023 */
[----:B------:R-:W-:Y:S02]  /*3090*/  IMAD.MOV.U32 R33, RZ, RZ, R39 ;  /* 0x000000ffff217224 */ /* 0x000fe400078e0027 */
[----:B------:R-:W-:Y:S02]  /*30a0*/  IMAD.MOV.U32 R34, RZ, RZ, R46 ;  /* 0x000000ffff227224 */ /* 0x000fe400078e002e */
[----:B------:R-:W-:Y:S01]  /*30b0*/  IMAD.MOV.U32 R35, RZ, RZ, R47 ;  /* 0x000000ffff237224 */ /* 0x000fe200078e002f */
[----:B------:R-:W-:Y:S01]  /*30c0*/  PRMT R98, R32, 0x5410, R33 ;  /* 0x0000541020627816 */ /* 0x000fe20000000021 */
[----:B------:R-:W-:Y:S02]  /*30d0*/  IMAD.MOV.U32 R32, RZ, RZ, R36 ;  /* 0x000000ffff207224 */ /* 0x000fe400078e0024 */
[----:B------:R-:W-:Y:S01]  /*30e0*/  IMAD.MOV.U32 R33, RZ, RZ, R37 ;  /* 0x000000ffff217224 */ /* 0x000fe200078e0025 */
[----:B------:R-:W-:-:S04]  /*30f0*/  PRMT R101, R34, 0x5410, R35 ;  /* 0x0000541022657816 */ /* 0x000fc80000000023 */
[----:B------:R-:W-:Y:S01]  /*3100*/  PRMT R99, R32, 0x5410, R33 ;  /* 0x0000541020637816 */ /* 0x000fe20000000021 */
[----:B------:R-:W-:Y:S06]  /*3110*/  @!P3 BRA `(.L_x_624) ;  /* 0x000000000004b947 */ /* 0x000fec0003800000 */
[----:B------:R-:W-:Y:S01]  /*3120*/  BPT.TRAP 0x1 ;  /* 0x000000040000795c */ /* 0x000fe20000300000 */
.L_x_624:
[----:B------:R-:W-:Y:S01]  /*3130*/  IMAD R95, R2, 0x8, R19 ;  /* 0x00000008025f7824 */ /* 0x000fe200078e0213 */
[----:B------:R-:W-:Y:S01]  /*3140*/  SHF.L.U32 R106, R201, 0x1f, RZ ;  /* 0x0000001fc96a7819 */ /* 0x000fe200000006ff */
[----:B------:R-:W-:Y:S03]  /*3150*/  BSSY B1, `(.L_x_625) ;  /* 0x0000003000017945 */ /* 0x000fe60003800000 */
[----:B------:R-:W0:Y:S02]  /*3160*/  SYNCS.PHASECHK.TRANS64.TRYWAIT P6, [R95+URZ+0x22890], R106 ;  /* 0x0228906a5f0075a7 */ /* 0x000e2400080c017f */
[----:B0-----:R-:W-:Y:S05]  /*3170*/  @!P6 BRA `(.L_x_626) ;  /* 0x0000017000d4e947 */ /* 0x001fea0003800000 */
.L_x_913:
[----:B------:R-:W-:Y:S05]  /*3180*/  BSYNC B1 ;  /* 0x0000000000017941 */ /* 0x000fea0003800000 */
.L_x_625:
[----:B------:R-:W-:Y:S04]  /*3190*/  BSSY B1, `(.L_x_627) ;  /* 0x0000064000017945 */ /* 0x000fe80003800000 */
[----:B------:R-:W-:Y:S05]  /*31a0*/  @P4 BRA `(.L_x_628) ;  /* 0x0000000400884947 */ /* 0x000fea0003800000 */
[----:B------:R-:W-:Y:S04]  /*31b0*/  BSSY B2, `(.L_x_629) ;  /* 0x0000031000027945 */ /* 0x000fe80003800000 */
[----:B------:R-:W-:Y:S05]  /*31c0*/  @P1 BRA `(.L_x_630) ;  /* 0x0000000000bc1947 */ /* 0x000fea0003800000 */
[----:B------:R1:W2:Y:S01]  /*31d0*/  LDS.128 R32, [R104] ;  /* 0x0000000068207984 */ /* 0x0002a20000000c00 */
[----:B------:R-:W-:Y:S01]  /*31e0*/  ISETP.GE.AND P4, PT, R22, R102, PT ;  /* 0x000000661600720c */ /* 0x000fe20003f86270 */
[----:B------:R-:W-:-:S12]  /*31f0*/  BSSY B3, `(.L_x_631) ;  /* 0x000002b000037945 */ /* 0x000fd80003800000 */
[----:B-1----:R-:W-:Y:S05]  /*3200*/  @P4 BRA `(.L_x_632) ;  /* 0x0000000000a44947 */ /* 0x002fea0003800000 */
[----:B------:R-:W-:Y:S01]  /*3210*/  SHF.R.U64 R111, R52, 0x10, R53 ;  /* 0x00000010346f7819 */ /* 0x000fe20000001235 */
[----:B--2---:R-:W-:Y:S01]  /*3220*/  IMAD.MOV.U32 R52, RZ, RZ, R35 ;  /* 0x000000ffff347224 */ /* 0x004fe200078e0023 */
[--C-:B------:R-:W-:Y:S01]  /*3230*/  SHF.R.U64 R108, R54, 0x10, R55.reuse ;  /* 0x00000010366c7819 */ /* 0x100fe20000001237 */
[--C-:B------:R-:W-:Y:S01]  /*3240*/  HADD2.F32 R35, -RZ, R33.reuse.H1_H1 ;  /* 0x30000021ff237230 */ /* 0x100fe20000004100 */
[----:B------:R-:W-:Y:S01]  /*3250*/  SHF.R.U32.HI R109, RZ, 0x10, R55 ;  /* 0x00000010ff6d7819 */ /* 0x000fe20000011637 */
[----:B------:R-:W-:Y:S01]  /*3260*/  HADD2.F32 R33, -RZ, R33.H0_H0 ;  /* 0x20000021ff217230 */ /* 0x000fe20000004100 */
[----:B------:R-:W-:Y:S01]  /*3270*/  SHF.R.U32.HI R110, RZ, 0x10, R53 ;  /* 0x00000010ff6e7819 */ /* 0x000fe20000011635 */
[----:B------:R-:W-:Y:S02]  /*3280*/  HADD2.F32 R108, -RZ, R108.H0_H0 ;  /* 0x2000006cff6c7230 */ /* 0x000fe40000004100 */
[----:B------:R-:W-:Y:S02]  /*3290*/  HADD2.F32 R109, -RZ, R109.H0_H0 ;  /* 0x2000006dff6d7230 */ /* 0x000fe40000004100 */
[----:B------:R-:W-:-:S02]  /*32a0*/  HADD2.F32 R53, -RZ, R52.H1_H1 ;  /* 0x30000034ff357230 */ /* 0x000fc40000004100 */
[----:B------:R-:W-:Y:S02]  /*32b0*/  HADD2.F32 R54, -RZ, R111.H0_H0 ;  /* 0x2000006fff367230 */ /* 0x000fe40000004100 */
[----:B------:R-:W-:Y:S02]  /*32c0*/  HADD2.F32 R55, -RZ, R110.H0_H0 ;  /* 0x2000006eff377230 */ /* 0x000fe40000004100 */
[-C--:B------:R-:W-:Y:S01]  /*32d0*/  FMUL.FTZ R110, R35, R108.reuse ;  /* 0x0000006c236e7220 */ /* 0x080fe20000410000 */
[----:B------:R-:W-:Y:S02]  /*32e0*/  HADD2.F32 R52, -RZ, R52.H0_H0 ;  /* 0x20000034ff347230 */ /* 0x000fe40000004100 */
[----:B------:R-:W-:Y:S01]  /*32f0*/  FMUL.FTZ R108, R33, R108 ;  /* 0x0000006c216c7220 */ /* 0x000fe20000410000 */
[-C--:B------:R-:W-:Y:S01]  /*3300*/  FMUL.FTZ R111, R53, R109.reuse ;  /* 0x0000006d356f7220 */ /* 0x080fe20000410000 */
[-C--:B------:R-:W-:Y:S01]  /*3310*/  FFMA.FTZ R33, R33, R54.reuse, -R110 ;  /* 0x0000003621217223 */ /* 0x080fe2000001086e */
[C---:B------:R-:W-:Y:S01]  /*3320*/  FMUL.FTZ R112, R52.reuse, R109 ;  /* 0x0000006d34707220 */ /* 0x040fe20000410000 */
[----:B------:R-:W-:Y:S01]  /*3330*/  FFMA.FTZ R108, R35, R54, R108 ;  /* 0x00000036236c7223 */ /* 0x000fe2000001006c */
[----:B------:R-:W-:Y:S01]  /*3340*/  FFMA.FTZ R110, R52, R55, -R111 ;  /* 0x00000037346e7223 */ /* 0x000fe2000001086f */
[----:B------:R-:W-:-:S02]  /*3350*/  HADD2.F32 R54, -RZ, R114.H0_H0 ;  /* 0x20000072ff367230 */ /* 0x000fc40000004100 */
[----:B------:R-:W-:Y:S01]  /*3360*/  FFMA.FTZ R115, R53, R55, R112 ;  /* 0x0000003735737223 */ /* 0x000fe20000010070 */
[----:B------:R-:W-:Y:S01]  /*3370*/  HADD2.F32 R109, -RZ, R114.H1_H1 ;  /* 0x30000072ff6d7230 */ /* 0x000fe20000004100 */
[----:B------:R-:W-:Y:S01]  /*3380*/  F2FP.F16.F32.PACK_AB R33, R108, R33 ;  /* 0x000000216c21723e */ /* 0x000fe200000000ff */
[----:B------:R-:W-:Y:S02]  /*3390*/  HADD2.F32 R35, -RZ, R32.H1_H1 ;  /* 0x30000020ff237230 */ /* 0x000fe40000004100 */
[----:B------:R-:W-:Y:S02]  /*33a0*/  HADD2.F32 R52, -RZ, R34.H1_H1 ;  /* 0x30000022ff347230 */ /* 0x000fe40000004100 */
[----:B------:R-:W-:Y:S02]  /*33b0*/  HADD2.F32 R32, -RZ, R32.H0_H0 ;  /* 0x20000020ff207230 */ /* 0x000fe40000004100 */
[----:B------:R-:W-:Y:S01]  /*33c0*/  FMUL.FTZ R111, R35, R54 ;  /* 0x00000036236f7220 */ /* 0x000fe20000410000 */
[----:B------:R-:W-:-:S02]  /*33d0*/  HADD2.F32 R34, -RZ, R34.H0_H0 ;  /* 0x20000022ff227230 */ /* 0x000fc40000004100 */
[--C-:B------:R-:W-:Y:S02]  /*33e0*/  HADD2.F32 R53, -RZ, R113.reuse.H0_H0 ;  /* 0x20000071ff357230 */ /* 0x100fe40000004100 */
[----:B------:R-:W-:Y:S01]  /*33f0*/  FMUL.FTZ R54, R32, R54 ;  /* 0x0000003620367220 */ /* 0x000fe20000410000 */
[----:B------:R-:W-:Y:S02]  /*3400*/  HADD2.F32 R55, -RZ, R113.H1_H1 ;  /* 0x30000071ff377230 */ /* 0x000fe40000004100 */
[-C--:B------:R-:W-:Y:S01]  /*3410*/  FMUL.FTZ R113, R52, R109.reuse ;  /* 0x0000006d34717220 */ /* 0x080fe20000410000 */
[----:B------:R-:W-:Y:S01]  /*3420*/  FMUL.FTZ R109, R34, R109 ;  /* 0x0000006d226d7220 */ /* 0x000fe20000410000 */
[-C--:B------:R-:W-:Y:S01]  /*3430*/  FFMA.FTZ R111, R32, R53.reuse, -R111 ;  /* 0x00000035206f7223 */ /* 0x080fe2000001086f */
[----:B------:R-:W-:Y:S01]  /*3440*/  FFMA.FTZ R54, R35, R53, R54 ;  /* 0x0000003523367223 */ /* 0x000fe20000010036 */
[-C--:B------:R-:W-:Y:S01]  /*3450*/  FFMA.FTZ R113, R34, R55.reuse, -R113 ;  /* 0x0000003722717223 */ /* 0x080fe20000010871 */
[----:B------:R-:W-:Y:S01]  /*3460*/  FFMA.FTZ R52, R52, R55, R109 ;  /* 0x0000003734347223 */ /* 0x000fe2000001006d */
[----:B------:R-:W-:-:S02]  /*3470*/  F2FP.F16.F32.PACK_AB R35, R115, R110 ;  /* 0x0000006e7323723e */ /* 0x000fc400000000ff */
[----:B------:R-:W-:Y:S02]  /*3480*/  F2FP.F16.F32.PACK_AB R32, R54, R111 ;  /* 0x0000006f3620723e */ /* 0x000fe400000000ff */
[----:B------:R-:W-:-:S07]  /*3490*/  F2FP.F16.F32.PACK_AB R34, R52, R113 ;  /* 0x000000713422723e */ /* 0x000fce00000000ff */
.L_x_632:
[----:B------:R-:W-:Y:S05]  /*34a0*/  BSYNC B3 ;  /* 0x0000000000037941 */ /* 0x000fea0003800000 */
.L_x_631:
[----:B--2---:R1:W-:Y:S02]  /*34b0*/  STG.E.128 desc[UR40][R42.64], R32 ;  /* 0x000000202a007986 */ /* 0x0043e4000c101d28 */
.L_x_630:
[----:B------:R-:W-:Y:S05]  /*34c0*/  BSYNC B2 ;  /* 0x0000000000027941 */ /* 0x000fea0003800000 */
.L_x_629:
[----:B------:R-:W-:Y:S05]  /*34d0*/  @P2 BRA `(.L_x_628) ;  /* 0x0000000000bc2947 */ /* 0x000fea0003800000 */
[----:B-1----:R1:W2:Y:S01]  /*34e0*/  LDS.128 R32, [R103] ;  /* 0x0000000067207984 */ /* 0x0022a20000000c00 */
[----:B------:R-:W-:Y:S01]  /*34f0*/  ISETP.GE.AND P4, PT, R202, R102, PT ;  /* 0x00000066ca00720c */ /* 0x000fe20003f86270 */
[----:B------:R-:W-:-:S12]  /*3500*/  BSSY B2, `(.L_x_633) ;  /* 0x000002b000027945 */ /* 0x000fd80003800000 */
[----:B-1----:R-:W-:Y:S05]  /*3510*/  @P4 BRA `(.L_x_634) ;  /* 0x0000000000a44947 */ /* 0x002fea0003800000 */
[--C-:B------:R-:W-:Y:S02]  /*3520*/  SHF.R.U64 R50, R50, 0x10, R51.reuse ;  /* 0x0000001032327819 */ /* 0x100fe40000001233 */
[----:B------:R-:W-:Y:S02]  /*3530*/  SHF.R.U32.HI R52, RZ, 0x10, R51 ;  /* 0x00000010ff347819 */ /* 0x000fe40000011633 */
[--C-:B------:R-:W-:Y:S01]  /*3540*/  SHF.R.U64 R51, R48, 0x10, R49.reuse ;  /* 0x0000001030337819 */ /* 0x100fe20000001231 */
[----:B--2---:R-:W-:Y:S01]  /*3550*/  IMAD.MOV.U32 R48, RZ, RZ, R34 ;  /* 0x000000ffff307224 */ /* 0x004fe200078e0022 */
[----:B------:R-:W-:Y:S01]  /*3560*/  SHF.R.U32.HI R54, RZ, 0x10, R49 ;  /* 0x00000010ff367819 */ /* 0x000fe20000011631 */
[----:B------:R-:W-:Y:S02]  /*3570*/  HADD2.F32 R34, -RZ, R33.H1_H1 ;  /* 0x30000021ff227230 */ /* 0x000fe40000004100 */
[----:B------:R-:W-:Y:S02]  /*3580*/  HADD2.F32 R51, -RZ, R51.H0_H0 ;  /* 0x20000033ff337230 */ /* 0x000fe40000004100 */
[----:B------:R-:W-:-:S02]  /*3590*/  HADD2.F32 R54, -RZ, R54.H0_H0 ;  /* 0x20000036ff367230 */ /* 0x000fc40000004100 */
[--C-:B------:R-:W-:Y:S02]  /*35a0*/  HADD2.F32 R49, -RZ, R35.reuse.H1_H1 ;  /* 0x30000023ff317230 */ /* 0x100fe40000004100 */
[----:B------:R-:W-:Y:S01]  /*35b0*/  FMUL.FTZ R108, R34, R51 ;  /* 0x00000033226c7220 */ /* 0x000fe20000410000 */
[----:B------:R-:W-:Y:S02]  /*35c0*/  HADD2.F32 R35, -RZ, R35.H0_H0 ;  /* 0x20000023ff237230 */ /* 0x000fe40000004100 */
[----:B------:R-:W-:Y:S02]  /*35d0*/  HADD2.F32 R33, -RZ, R33.H0_H0 ;  /* 0x20000021ff217230 */ /* 0x000fe40000004100 */
[-C--:B------:R-:W-:Y:S01]  /*35e0*/  FMUL.FTZ R110, R49, R54.reuse ;  /* 0x00000036316e7220 */ /* 0x080fe20000410000 */
[----:B------:R-:W-:Y:S02]  /*35f0*/  HADD2.F32 R50, -RZ, R50.H0_H0 ;  /* 0x20000032ff327230 */ /* 0x000fe40000004100 */
[----:B------:R-:W-:Y:S01]  /*3600*/  FMUL.FTZ R54, R35, R54 ;  /* 0x0000003623367220 */ /* 0x000fe20000410000 */
[----:B------:R-:W-:-:S02]  /*3610*/  HADD2.F32 R52, -RZ, R52.H0_H0 ;  /* 0x20000034ff347230 */ /* 0x000fc40000004100 */
[C---:B------:R-:W-:Y:S01]  /*3620*/  FMUL.FTZ R51, R33.reuse, R51 ;  /* 0x0000003321337220 */ /* 0x040fe20000410000 */
[----:B------:R-:W-:Y:S01]  /*3630*/  FFMA.FTZ R108, R33, R50, -R108 ;  /* 0x00000032216c7223 */ /* 0x000fe2000001086c */
[--C-:B------:R-:W-:Y:S02]  /*3640*/  HADD2.F32 R33, -RZ, R32.reuse.H1_H1 ;  /* 0x30000020ff217230 */ /* 0x100fe40000004100 */
[----:B------:R-:W-:Y:S01]  /*3650*/  FFMA.FTZ R55, R49, R52, R54 ;  /* 0x0000003431377223 */ /* 0x000fe20000010036 */
[----:B------:R-:W-:Y:S01]  /*3660*/  FFMA.FTZ R53, R34, R50, R51 ;  /* 0x0000003222357223 */ /* 0x000fe20000010033 */
[--C-:B------:R-:W-:Y:S02]  /*3670*/  HADD2.F32 R49, -RZ, R107.reuse.H0_H0 ;  /* 0x2000006bff317230 */ /* 0x100fe40000004100 */
[----:B------:R-:W-:Y:S01]  /*3680*/  FFMA.FTZ R110, R35, R52, -R110 ;  /* 0x00000034236e7223 */ /* 0x000fe2000001086e */
[----:B------:R-:W-:Y:S02]  /*3690*/  HADD2.F32 R32, -RZ, R32.H0_H0 ;  /* 0x20000020ff207230 */ /* 0x000fe40000004100 */
[----:B------:R-:W-:-:S02]  /*36a0*/  HADD2.F32 R107, -RZ, R107.H1_H1 ;  /* 0x3000006bff6b7230 */ /* 0x000fc40000004100 */
[CC--:B------:R-:W-:Y:S01]  /*36b0*/  FMUL.FTZ R51, R33.reuse, R49.reuse ;  /* 0x0000003121337220 */ /* 0x0c0fe20000410000 */
[--C-:B------:R-:W-:Y:S02]  /*36c0*/  HADD2.F32 R34, -RZ, R48.reuse.H1_H1 ;  /* 0x30000030ff227230 */ /* 0x100fe40000004100 */
[----:B------:R-:W-:Y:S01]  /*36d0*/  FMUL.FTZ R50, R32, R49 ;  /* 0x0000003120327220 */ /* 0x000fe20000410000 */
[----:B------:R-:W-:Y:S02]  /*36e0*/  HADD2.F32 R48, -RZ, R48.H0_H0 ;  /* 0x20000030ff307230 */ /* 0x000fe40000004100 */
[--C-:B------:R-:W-:Y:S02]  /*36f0*/  HADD2.F32 R35, -RZ, R105.reuse.H1_H1 ;  /* 0x30000069ff237230 */ /* 0x100fe40000004100 */
[-C--:B------:R-:W-:Y:S01]  /*3700*/  FMUL.FTZ R49, R34, R107.reuse ;  /* 0x0000006b22317220 */ /* 0x080fe20000410000 */
[----:B------:R-:W-:Y:S02]  /*3710*/  HADD2.F32 R105, -RZ, R105.H0_H0 ;  /* 0x20000069ff697230 */ /* 0x000fe40000004100 */
[----:B------:R-:W-:Y:S01]  /*3720*/  FMUL.FTZ R107, R48, R107 ;  /* 0x0000006b306b7220 */ /* 0x000fe20000410000 */
[-C--:B------:R-:W-:Y:S01]  /*3730*/  FFMA.FTZ R51, R32, R35.reuse, -R51 ;  /* 0x0000002320337223 */ /* 0x080fe20000010833 */
[----:B------:R-:W-:Y:S01]  /*3740*/  FFMA.FTZ R50, R33, R35, R50 ;  /* 0x0000002321327223 */ /* 0x000fe20000010032 */
[-C--:B------:R-:W-:Y:S01]  /*3750*/  FFMA.FTZ R49, R48, R105.reuse, -R49 ;  /* 0x0000006930317223 */ /* 0x080fe20000010831 */
[----:B------:R-:W-:Y:S01]  /*3760*/  FFMA.FTZ R34, R34, R105, R107 ;  /* 0x0000006922227223 */ /* 0x000fe2000001006b */
[----:B------:R-:W-:-:S02]  /*3770*/  F2FP.F16.F32.PACK_AB R33, R53, R108 ;  /* 0x0000006c3521723e */ /* 0x000fc400000000ff */
[----:B------:R-:W-:Y:S02]  /*3780*/  F2FP.F16.F32.PACK_AB R35, R55, R110 ;  /* 0x0000006e3723723e */ /* 0x000fe400000000ff */
[----:B------:R-:W-:Y:S02]  /*3790*/  F2FP.F16.F32.PACK_AB R32, R50, R51 ;  /* 0x000000333220723e */ /* 0x000fe400000000ff */
[----:B------:R-:W-:-:S07]  /*37a0*/  F2FP.F16.F32.PACK_AB R34, R34, R49 ;  /* 0x000000312222723e */ /* 0x000fce00000000ff */
.L_x_634:
[----:B------:R-:W-:Y:S05]  /*37b0*/  BSYNC B2 ;  /* 0x0000000000027941 */ /* 0x000fea0003800000 */
.L_x_633:
[----:B--2---:R2:W-:Y:S02]  /*37c0*/  STG.E.128 desc[UR40][R42.64+0x40], R32 ;  /* 0x000040202a007986 */ /* 0x0045e4000c101d28 */
.L_x_628:
[----:B------:R-:W-:Y:S05]  /*37d0*/  BSYNC B1 ;  /* 0x0000000000017941 */ /* 0x000fea0003800000 */
.L_x_627:
[----:B------:R-:W-:Y:S05]  /*37e0*/  @P5 BRA `(.L_x_635) ;  /* 0x0000001c00105947 */ /* 0x000fea0003800000 */
[----:B------:R-:W-:Y:S04]  /*37f0*/  BSSY B1, `(.L_x_636) ;  /* 0x0000031000017945 */ /* 0x000fe80003800000 */
[----:B------:R-:W-:Y:S05]  /*3800*/  @P1 BRA `(.L_x_637) ;  /* 0x0000000000bc1947 */ /* 0x000fea0003800000 */
[----:B-12---:R1:W2:Y:S01]  /*3810*/  LDS.128 R32, [R104+0x2000] ;  /* 0x0020000068207984 */ /* 0x0062a20000000c00 */
[----:B------:R-:W-:Y:S01]  /*3820*/  ISETP.GE.AND P4, PT, R22, R102, PT ;  /* 0x000000661600720c */ /* 0x000fe20003f86270 */
[----:B------:R-:W-:-:S12]  /*3830*/  BSSY B2, `(.L_x_638) ;  /* 0x000002b000027945 */ /* 0x000fd80003800000 */
[----:B-1----:R-:W-:Y:S05]  /*3840*/  @P4 BRA `(.L_x_639) ;  /* 0x0000000000a44947 */ /* 0x002fea0003800000 */
[--C-:B------:R-:W-:Y:S01]  /*3850*/  SHF.R.U64 R44, R44, 0x10, R45.reuse ;  /* 0x000000102c2c7819 */ /* 0x100fe2000000122d */
[----:B--2---:R-:W-:Y:S01]  /*3860*/  IMAD.MOV.U32 R42, RZ, RZ, R34 ;  /* 0x000000ffff2a7224 */ /* 0x004fe200078e0022 */
[----:B------:R-:W-:Y:S01]  /*3870*/  SHF.R.U32.HI R49, RZ, 0x10, R45 ;  /* 0x00000010ff317819 */ /* 0x000fe2000001162d */
[--C-:B------:R-:W-:Y:S01]  /*3880*/  HADD2.F32 R34, -RZ, R33.reuse.H1_H1 ;  /* 0x30000021ff227230 */ /* 0x100fe20000004100 */
[--C-:B------:R-:W-:Y:S01]  /*3890*/  SHF.R.U64 R45, R46, 0x10, R47.reuse ;  /* 0x000000102e2d7819 */ /* 0x100fe2000000122f */
[----:B------:R-:W-:Y:S01]  /*38a0*/  HADD2.F32 R33, -RZ, R33.H0_H0 ;  /* 0x20000021ff217230 */ /* 0x000fe20000004100 */
[----:B------:R-:W-:Y:S01]  /*38b0*/  SHF.R.U32.HI R48, RZ, 0x10, R47 ;  /* 0x00000010ff307819 */ /* 0x000fe2000001162f */
[----:B------:R-:W-:Y:S02]  /*38c0*/  HADD2.F32 R44, -RZ, R44.H0_H0 ;  /* 0x2000002cff2c7230 */ /* 0x000fe40000004100 */
[----:B------:R-:W-:Y:S02]  /*38d0*/  HADD2.F32 R45, -RZ, R45.H0_H0 ;  /* 0x2000002dff2d7230 */ /* 0x000fe40000004100 */
[----:B------:R-:W-:-:S02]  /*38e0*/  HADD2.F32 R48, -RZ, R48.H0_H0 ;  /* 0x20000030ff307230 */ /* 0x000fc40000004100 */
[--C-:B------:R-:W-:Y:S02]  /*38f0*/  HADD2.F32 R43, -RZ, R35.reuse.H1_H1 ;  /* 0x30000023ff2b7230 */ /* 0x100fe40000004100 */
[CC--:B------:R-:W-:Y:S01]  /*3900*/  FMUL.FTZ R50, R34.reuse, R45.reuse ;  /* 0x0000002d22327220 */ /* 0x0c0fe20000410000 */
[C---:B------:R-:W-:Y:S01]  /*3910*/  FMUL.FTZ R45, R33.reuse, R45 ;  /* 0x0000002d212d7220 */ /* 0x040fe20000410000 */
[----:B------:R-:W-:Y:S02]  /*3920*/  HADD2.F32 R35, -RZ, R35.H0_H0 ;  /* 0x20000023ff237230 */ /* 0x000fe40000004100 */
[-C--:B------:R-:W-:Y:S01]  /*3930*/  FFMA.FTZ R50, R33, R44.reuse, -R50 ;  /* 0x0000002c21327223 */ /* 0x080fe20000010832 */
[----:B------:R-:W-:Y:S01]  /*3940*/  FFMA.FTZ R47, R34, R44, R45 ;  /* 0x0000002c222f7223 */ /* 0x000fe2000001002d */
[----:B------:R-:W-:Y:S02]  /*3950*/  HADD2.F32 R46, -RZ, R49.H0_H0 ;  /* 0x20000031ff2e7230 */ /* 0x000fe40000004100 */
[----:B------:R-:W-:Y:S01]  /*3960*/  FMUL.FTZ R52, R43, R48 ;  /* 0x000000302b347220 */ /* 0x000fe20000410000 */
[----:B------:R-:W-:-:S02]  /*3970*/  HADD2.F32 R44, -RZ, R101.H0_H0 ;  /* 0x20000065ff2c7230 */ /* 0x000fc40000004100 */
[C---:B------:R-:W-:Y:S01]  /*3980*/  FMUL.FTZ R48, R35.reuse, R48 ;  /* 0x0000003023307220 */ /* 0x040fe20000410000 */
[----:B------:R-:W-:Y:S02]  /*3990*/  HADD2.F32 R101, -RZ, R101.H1_H1 ;  /* 0x30000065ff657230 */ /* 0x000fe40000004100 */
[-C--:B------:R-:W-:Y:S01]  /*39a0*/  FFMA.FTZ R52, R35, R46.reuse, -R52 ;  /* 0x0000002e23347223 */ /* 0x080fe20000010834 */
[----:B------:R-:W-:Y:S02]  /*39b0*/  HADD2.F32 R33, -RZ, R32.H1_H1 ;  /* 0x30000020ff217230 */ /* 0x000fe40000004100 */
[----:B------:R-:W-:Y:S01]  /*39c0*/  FFMA.FTZ R51, R43, R46, R48 ;  /* 0x0000002e2b337223 */ /* 0x000fe20000010030 */
[----:B------:R-:W-:Y:S02]  /*39d0*/  HADD2.F32 R34, -RZ, R42.H1_H1 ;  /* 0x3000002aff227230 */ /* 0x000fe40000004100 */
[----:B------:R-:W-:Y:S02]  /*39e0*/  HADD2.F32 R32, -RZ, R32.H0_H0 ;  /* 0x20000020ff207230 */ /* 0x000fe40000004100 */
[----:B------:R-:W-:Y:S01]  /*39f0*/  FMUL.FTZ R45, R33, R44 ;  /* 0x0000002c212d7220 */ /* 0x000fe20000410000 */
[----:B------:R-:W-:-:S02]  /*3a00*/  HADD2.F32 R42, -RZ, R42.H0_H0 ;  /* 0x2000002aff2a7230 */ /* 0x000fc40000004100 */
[-C--:B------:R-:W-:Y:S01]  /*3a10*/  FMUL.FTZ R49, R34, R101.reuse ;  /* 0x0000006522317220 */ /* 0x080fe20000410000 */
[--C-:B------:R-:W-:Y:S02]  /*3a20*/  HADD2.F32 R35, -RZ, R100.reuse.H0_H0 ;  /* 0x20000064ff237230 */ /* 0x100fe40000004100 */
[----:B------:R-:W-:Y:S01]  /*3a30*/  FMUL.FTZ R44, R32, R44 ;  /* 0x0000002c202c7220 */ /* 0x000fe20000410000 */
[----:B------:R-:W-:Y:S02]  /*3a40*/  HADD2.F32 R43, -RZ, R100.H1_H1 ;  /* 0x30000064ff2b7230 */ /* 0x000fe40000004100 */
        /* <DEDUP_REMOVED lines=9> */
.L_x_639:
[----:B------:R-:W-:Y:S05]  /*3ae0*/  BSYNC B2 ;  /* 0x0000000000027941 */ /* 0x000fea0003800000 */
.L_x_638:
[----:B--2---:R3:W-:Y:S02]  /*3af0*/  STG.E.128 desc[UR40][R40.64], R32 ;  /* 0x0000002028007986 */ /* 0x0047e4000c101d28 */
.L_x_637:
[----:B------:R-:W-:Y:S05]  /*3b00*/  BSYNC B1 ;  /* 0x0000000000017941 */ /* 0x000fea0003800000 */
.L_x_636:
[----:B------:R-:W-:Y:S05]  /*3b10*/  @P2 BRA `(.L_x_635) ;  /* 0x0000001800442947 */ /* 0x000fea0003800000 */
[----:B-123--:R1:W2:Y:S01]  /*3b20*/  LDS.128 R32, [R103+0x2000] ;  /* 0x0020000067207984 */ /* 0x00e2a20000000c00 */
        /* <DEDUP_REMOVED lines=11> */
[----:B------:R-:W-:Y:S02]  /*3be0*/  HADD2.F32 R38, -RZ, R38.H0_H0 ;  /* 0x20000026ff267230 */ /* 0x000fe40000004100 */
[CC--:B------:R-:W-:Y:S01]  /*3bf0*/  FMUL.FTZ R46, R34.reuse, R39.reuse ;  /* 0x00000027222e7220 */ /* 0x0c0fe20000410000 */
[----:B------:R-:W-:Y:S02]  /*3c00*/  HADD2.F32 R44, -RZ, R44.H0_H0 ;  /* 0x2000002cff2c7230 */ /* 0x000fe40000004100 */
[C---:B------:R-:W-:Y:S01]  /*3c10*/  FMUL.FTZ R39, R33.reuse, R39 ;  /* 0x0000002721277220 */ /* 0x040fe20000410000 */
[--C-:B------:R-:W-:Y:S02]  /*3c20*/  HADD2.F32 R37, -RZ, R35.reuse.H1_H1 ;  /* 0x30000023ff257230 */ /* 0x100fe40000004100 */
[-C--:B------:R-:W-:Y:S01]  /*3c30*/  FFMA.FTZ R46, R33, R38.reuse, -R46 ;  /* 0x00000026212e7223 */ /* 0x080fe2000001082e */
[----:B------:R-:W-:Y:S02]  /*3c40*/  HADD2.F32 R35, -RZ, R35.H0_H0 ;  /* 0x20000023ff237230 */ /* 0x000fe40000004100 */
[----:B------:R-:W-:Y:S01]  /*3c50*/  FFMA.FTZ R43, R34, R38, R39 ;  /* 0x00000026222b7223 */ /* 0x000fe20000010027 */
[----:B------:R-:W-:-:S02]  /*3c60*/  HADD2.F32 R42, -RZ, R42.H0_H0 ;  /* 0x2000002aff2a7230 */ /* 0x000fc40000004100 */
[-C--:B------:R-:W-:Y:S01]  /*3c70*/  FMUL.FTZ R48, R37, R44.reuse ;  /* 0x0000002c25307220 */ /* 0x080fe20000410000 */
[--C-:B------:R-:W-:Y:S02]  /*3c80*/  HADD2.F32 R38, -RZ, R99.reuse.H0_H0 ;  /* 0x20000063ff267230 */ /* 0x100fe40000004100 */
[C---:B------:R-:W-:Y:S01]  /*3c90*/  FMUL.FTZ R44, R35.reuse, R44 ;  /* 0x0000002c232c7220 */ /* 0x040fe20000410000 */
[----:B------:R-:W-:Y:S02]  /*3ca0*/  HADD2.F32 R99, -RZ, R99.H1_H1 ;  /* 0x30000063ff637230 */ /* 0x000fe40000004100 */
[-C--:B------:R-:W-:Y:S01]  /*3cb0*/  FFMA.FTZ R48, R35, R42.reuse, -R48 ;  /* 0x0000002a23307223 */ /* 0x080fe20000010830 */
[----:B------:R-:W-:Y:S02]  /*3cc0*/  HADD2.F32 R33, -RZ, R32.H1_H1 ;  /* 0x30000020ff217230 */ /* 0x000fe40000004100 */
[----:B------:R-:W-:Y:S01]  /*3cd0*/  FFMA.FTZ R47, R37, R42, R44 ;  /* 0x0000002a252f7223 */ /* 0x000fe2000001002c */
[----:B------:R-:W-:-:S02]  /*3ce0*/  HADD2.F32 R34, -RZ, R36.H1_H1 ;  /* 0x30000024ff227230 */ /* 0x000fc40000004100 */
[----:B------:R-:W-:Y:S02]  /*3cf0*/  HADD2.F32 R32, -RZ, R32.H0_H0 ;  /* 0x20000020ff207230 */ /* 0x000fe40000004100 */
[CC--:B------:R-:W-:Y:S01]  /*3d00*/  FMUL.FTZ R39, R33.reuse, R38.reuse ;  /* 0x0000002621277220 */ /* 0x0c0fe20000410000 */
[----:B------:R-:W-:Y:S02]  /*3d10*/  HADD2.F32 R36, -RZ, R36.H0_H0 ;  /* 0x20000024ff247230 */ /* 0x000fe40000004100 */
        /* <DEDUP_REMOVED lines=13> */
.L_x_641:
[----:B------:R-:W-:Y:S05]  /*3df0*/  BSYNC B1 ;  /* 0x0000000000017941 */ /* 0x000fea0003800000 */
.L_x_640:
[----:B--2---:R4:W-:Y:S01]  /*3e00*/  STG.E.128 desc[UR40][R40.64+0x40], R32 ;  /* 0x0000402028007986 */ /* 0x0049e2000c101d28 */
[----:B------:R-:W-:Y:S05]  /*3e10*/  BRA `(.L_x_635) ;  /* 0x0000001400847947 */ /* 0x000fea0003800000 */
.L_x_619:
[----:B------:R-:W-:Y:S02]  /*3e20*/  ISETP.GE.AND P3, PT, R216, R97, PT ;  /* 0x00000061d800720c */ /* 0x000fe40003f66270 */
[----:B------:R-:W-:Y:S02]  /*3e30*/  CS2R R38, SRZ ;  /* 0x0000000000267805 */ /* 0x000fe4000001ff00 */
[----:B------:R-:W-:-:S13]  /*3e40*/  ISETP.GE.OR P3, PT, R16, R102, P3 ;  /* 0x000000661000720c */ /* 0x000fda0001f66670 */
[----:B------:R-:W-:Y:S01]  /*3e50*/  @!P3 IADD3 R33, P4, P5, R12, R32, R69 ;  /* 0x000000200c21b210 */ /* 0x000fe20007d9e045 */
[----:B------:R-:W0:Y:S03]  /*3e60*/  @!P3 LDC.64 R44, c[0x0][0x3e8] ;  /* 0x0000fa00ff2cbb82 */ /* 0x000e260000000a00 */
[----:B------:R-:W-:Y:S02]  /*3e70*/  @!P3 IADD3.X R36, R79, R95, R68, P4, P5 ;  /* 0x0000005f4f24b210 */ /* 0x000fe400027ea444 */
[----:B------:R-:W-:-:S03]  /*3e80*/  @!P3 IADD3 R46, P4, P5, R30, R34, R71 ;  /* 0x000000221e2eb210 */ /* 0x000fc60007d9e047 */
[----:B------:R-:W1:Y:S01]  /*3e90*/  @!P3 LDC.64 R48, c[0x0][0x400] ;  /* 0x00010000ff30bb82 */ /* 0x000e620000000a00 */
[----:B------:R-:W-:Y:S02]  /*3ea0*/  @!P3 IADD3.X R47, R81, R105, R70, P4, P5 ;  /* 0x00000069512fb210 */ /* 0x000fe400027ea446 */
[----:B------:R-:W-:-:S04]  /*3eb0*/  ISETP.GE.AND P4, PT, R18, R97, PT ;  /* 0x000000611200720c */ /* 0x000fc80003f86270 */
[----:B------:R-:W-:-:S13]  /*3ec0*/  ISETP.GE.OR P4, PT, R16, R102, P4 ;  /* 0x000000661000720c */ /* 0x000fda0002786670 */
[----:B------:R-:W2:Y:S01]  /*3ed0*/  @!P4 LDC.64 R40, c[0x0][0x3e8] ;  /* 0x0000fa00ff28cb82 */ /* 0x000ea20000000a00 */
[----:B------:R-:W-:-:S05]  /*3ee0*/  @!P4 IADD3 R32, P5, R12, R32, RZ ;  /* 0x000000200c20c210 */ /* 0x000fca0007fbe0ff */
[----:B------:R-:W-:Y:S02]  /*3ef0*/  @!P4 IMAD.X R35, R95, 0x1, R79, P5 ;  /* 0x000000015f23c824 */ /* 0x000fe400028e064f */
[----:B------:R-:W3:Y:S01]  /*3f00*/  @!P4 LDC.64 R42, c[0x0][0x400] ;  /* 0x00010000ff2acb82 */ /* 0x000ee20000000a00 */
[----:B--2---:R-:W-:-:S04]  /*3f10*/  @!P4 LEA R40, P5, R32, R40, 0x1 ;  /* 0x000000282028c211 */ /* 0x004fc800078a08ff */
[----:B------:R-:W-:Y:S02]  /*3f20*/  @!P4 LEA.HI.X R41, R32, R41, R35, 0x1, P5 ;  /* 0x000000292029c211 */ /* 0x000fe400028f0c23 */
[----:B------:R-:W-:-:S05]  /*3f30*/  @!P4 IADD3 R34, P5, R30, R34, RZ ;  /* 0x000000221e22c210 */ /* 0x000fca0007fbe0ff */
[----:B------:R-:W-:Y:S01]  /*3f40*/  @!P4 IMAD.X R32, R105, 0x1, R81, P5 ;  /* 0x000000016920c824 */ /* 0x000fe200028e0651 */
[----:B---3--:R-:W-:-:S04]  /*3f50*/  @!P4 LEA R42, P5, R34, R42, 0x1 ;  /* 0x0000002a222ac211 */ /* 0x008fc800078a08ff */
[----:B------:R-:W-:Y:S02]  /*3f60*/  @!P4 LEA.HI.X R43, R34, R43, R32, 0x1, P5 ;  /* 0x0000002b222bc211 */ /* 0x000fe400028f0c20 */
[----:B------:R-:W-:Y:S02]  /*3f70*/  CS2R R34, SRZ ;  /* 0x0000000000227805 */ /* 0x000fe4000001ff00 */
[----:B0-----:R-:W-:-:S04]  /*3f80*/  @!P3 LEA R44, P5, R33, R44, 0x1 ;  /* 0x0000002c212cb211 */ /* 0x001fc800078a08ff */
[----:B------:R-:W-:Y:S02]  /*3f90*/  @!P3 LEA.HI.X R45, R33, R45, R36, 0x1, P5 ;  /* 0x0000002d212db211 */ /* 0x000fe400028f0c24 */
[----:B------:R-:W-:Y:S02]  /*3fa0*/  CS2R R32, SRZ ;  /* 0x0000000000207805 */ /* 0x000fe4000001ff00 */
[----:B------:R-:W-:-:S04]  /*3fb0*/  CS2R R36, SRZ ;  /* 0x0000000000247805 */ /* 0x000fc8000001ff00 */
[----:B------:R0:W2:Y:S04]  /*3fc0*/  @!P4 LDG.E.128 R32, desc[UR40][R40.64] ;  /* 0x000000282820c981 */ /* 0x0000a8000c1e1d00 */
[----:B------:R3:W4:Y:S01]  /*3fd0*/  @!P4 LDG.E.128 R36, desc[UR40][R42.64] ;  /* 0x000000282a24c981 */ /* 0x000722000c1e1d00 */
[----:B-1----:R-:W-:-:S04]  /*3fe0*/  @!P3 LEA R48, P4, R46, R48, 0x1 ;  /* 0x000000302e30b211 */ /* 0x002fc800078808ff */
[----:B------:R-:W-:Y:S02]  /*3ff0*/  @!P3 LEA.HI.X R49, R46, R49, R47, 0x1, P4 ;  /* 0x000000312e31b211 */ /* 0x000fe400020f0c2f */
[----:B0-----:R-:W-:Y:S02]  /*4000*/  CS2R R40, SRZ ;  /* 0x0000000000287805 */ /* 0x001fe4000001ff00 */
[----:B---3--:R-:W-:Y:S02]  /*4010*/  CS2R R42, SRZ ;  /* 0x00000000002a7805 */ /* 0x008fe4000001ff00 */
[----:B------:R-:W-:-:S04]  /*4020*/  CS2R R46, SRZ ;  /* 0x00000000002e7805 */ /* 0x000fc8000001ff00 */
[----:B------:R0:W3:Y:S02]  /*4030*/  @!P3 LDG.E.128 R40, desc[UR40][R44.64] ;  /* 0x000000282c28b981 */ /* 0x0000e4000c1e1d00 */
[----:B0-----:R-:W-:-:S06]  /*4040*/  CS2R R44, SRZ ;  /* 0x00000000002c7805 */ /* 0x001fcc000001ff00 */
[----:B------:R0:W5:Y:S01]  /*4050*/  @!P3 LDG.E.128 R44, desc[UR40][R48.64] ;  /* 0x00000028302cb981 */ /* 0x000162000c1e1d00 */
[----:B------:R-:W-:Y:S01]  /*4060*/  UISETP.NE.AND UP0, UPT, UR44, 0x3, UPT ;  /* 0x000000032c00788c */ /* 0x000fe2000bf05270 */
[----:B------:R-:W-:-:S05]  /*4070*/  ISETP.GE.AND P4, PT, R16, R102, PT ;  /* 0x000000661000720c */ /* 0x000fca0003f86270 */
[----:B------:R-:W-:Y:S01]  /*4080*/  PLOP3.LUT P3, PT, PT, PT, UP0, 0x80, 0x0 ;  /* 0x000000000000781c */ /* 0x000fe20003f6f008 */
[----:B--2---:R-:W-:Y:S02]  /*4090*/  IMAD.MOV.U32 R51, RZ, RZ, R34 ;  /* 0x000000ffff337224 */ /* 0x004fe400078e0022 */
[----:B------:R-:W-:Y:S02]  /*40a0*/  IMAD.MOV.U32 R52, RZ, RZ, R35 ;  /* 0x000000ffff347224 */ /* 0x000fe400078e0023 */
[----:B------:R-:W-:Y:S01]  /*40b0*/  IMAD.MOV.U32 R53, RZ, RZ, R32 ;  /* 0x000000ffff357224 */ /* 0x000fe200078e0020 */
[----:B------:R-:W-:Y:S01]  /*40c0*/  PRMT R119, R119, 0x5410, R51 ;  /* 0x0000541077777816 */ /* 0x000fe20000000033 */
[----:B----4-:R-:W-:Y:S01]  /*40d0*/  IMAD.MOV.U32 R51, RZ, RZ, R38 ;  /* 0x000000ffff337224 */ /* 0x010fe200078e0026 */
[----:B------:R-:W-:Y:S01]  /*40e0*/  PRMT R123, R52, 0x7610, R123 ;  /* 0x00007610347b7816 */ /* 0x000fe2000000007b */
[----:B0-----:R-:W-:Y:S01]  /*40f0*/  IMAD.MOV.U32 R48, RZ, RZ, R39 ;  /* 0x000000ffff307224 */ /* 0x001fe200078e0027 */
[----:B------:R-:W-:Y:S01]  /*4100*/  PRMT R121, R53, 0x7610, R121 ;  /* 0x0000761035797816 */ /* 0x000fe20000000079 */
[----:B------:R-:W-:Y:S01]  /*4110*/  IMAD.MOV.U32 R49, RZ, RZ, R36 ;  /* 0x000000ffff317224 */ /* 0x000fe200078e0024 */
[----:B------:R-:W-:Y:S01]  /*4120*/  PRMT R119, R51, 0x7610, R119 ;  /* 0x0000761033777816 */ /* 0x000fe20000000077 */
[----:B------:R-:W-:Y:S01]  /*4130*/  IMAD.MOV.U32 R52, RZ, RZ, R37 ;  /* 0x000000ffff347224 */ /* 0x000fe200078e0025 */
[----:B------:R-:W-:Y:S01]  /*4140*/  PRMT R123, R123, 0x5410, R48 ;  /* 0x000054107b7b7816 */ /* 0x000fe20000000030 */
[----:B------:R-:W-:Y:S01]  /*4150*/  IMAD.MOV.U32 R54, RZ, RZ, R33 ;  /* 0x000000ffff367224 */ /* 0x000fe200078e0021 */
[----:B------:R-:W-:-:S02]  /*4160*/  PRMT R121, R121, 0x5410, R49 ;  /* 0x0000541079797816 */ /* 0x000fc40000000031 */
[----:B------:R-:W-:Y:S02]  /*4170*/  PRMT R120, R52, 0x7610, R120 ;  /* 0x0000761034787816 */ /* 0x000fe40000000078 */
[----:B------:R-:W-:Y:S01]  /*4180*/  PRMT R122, R54, 0x7610, R122 ;  /* 0x00007610367a7816 */ /* 0x000fe2000000007a */
[----:B---3--:R-:W-:Y:S02]  /*4190*/  IMAD.MOV.U32 R48, RZ, RZ, R42 ;  /* 0x000000ffff307224 */ /* 0x008fe400078e002a */
[----:B------:R-:W-:Y:S02]  /*41a0*/  IMAD.MOV.U32 R49, RZ, RZ, R43 ;  /* 0x000000ffff317224 */ /* 0x000fe400078e002b */
[----:B------:R-:W-:Y:S02]  /*41b0*/  IMAD.MOV.U32 R51, RZ, RZ, R40 ;  /* 0x000000ffff337224 */ /* 0x000fe400078e0028 */
[----:B------:R-:W-:Y:S01]  /*41c0*/  IMAD.MOV.U32 R52, RZ, RZ, R41 ;  /* 0x000000ffff347224 */ /* 0x000fe200078e0029 */
[----:B------:R-:W-:-:S02]  /*41d0*/  PRMT R116, R49, 0x7610, R116 ;  /* 0x0000761031747816 */ /* 0x000fc40000000074 */
[----:B------:R-:W-:Y:S02]  /*41e0*/  PRMT R114, R48, 0x5410, R51 ;  /* 0x0000541030727816 */ /* 0x000fe40000000033 */
[----:B------:R-:W-:Y:S01]  /*41f0*/  PRMT R118, R52, 0x7610, R118 ;  /* 0x0000761034767816 */ /* 0x000fe20000000076 */
[----:B-----5:R-:W-:Y:S01]  /*4200*/  IMAD.MOV.U32 R49, RZ, RZ, R47 ;  /* 0x000000ffff317224 */ /* 0x020fe200078e002f */
[----:B------:R-:W-:Y:S01]  /*4210*/  MOV R48, R46 ;  /* 0x0000002e00307202 */ /* 0x000fe20000000f00 */
[----:B------:R-:W-:Y:S02]  /*4220*/  IMAD.MOV.U32 R51, RZ, RZ, R44 ;  /* 0x000000ffff337224 */ /* 0x000fe400078e002c */
[----:B------:R-:W-:Y:S01]  /*4230*/  IMAD.MOV.U32 R52, RZ, RZ, R45 ;  /* 0x000000ffff347224 */ /* 0x000fe200078e002d */
[----:B------:R-:W-:Y:S02]  /*4240*/  PRMT R116, R116, 0x5410, R49 ;  /* 0x0000541074747816 */ /* 0x000fe40000000031 */
[----:B------:R-:W-:-:S02]  /*4250*/  PRMT R115, R48, 0x5410, R51 ;  /* 0x0000541030737816 */ /* 0x000fc40000000033 */
[----:B------:R-:W-:Y:S01]  /*4260*/  PRMT R118, R118, 0x5410, R52 ;  /* 0x0000541076767816 */ /* 0x000fe20000000034 */
[----:B------:R-:W-:Y:S06]  /*4270*/  @!P3 BRA `(.L_x_642) ;  /* 0x000000000004b947 */ /* 0x000fec0003800000 */
[----:B------:R-:W-:Y:S01]  /*4280*/  BPT.TRAP 0x1 ;  /* 0x000000040000795c */ /* 0x000fe20000300000 */
.L_x_642:
[----:B------:R-:W-:Y:S01]  /*4290*/  IMAD R95, R2, 0x8, R19 ;  /* 0x00000008025f7824 */ /* 0x000fe200078e0213 */
[----:B------:R-:W-:Y:S01]  /*42a0*/  SHF.L.U32 R106, R201, 0x1f, RZ ;  /* 0x0000001fc96a7819 */ /* 0x000fe200000006ff */
[----:B------:R-:W0:Y:S01]  /*42b0*/  LDC R107, c[0x0][0x2f4] ;  /* 0x0000bd00ff6b7b82 */ /* 0x000e220000000800 */
[----:B------:R-:W-:Y:S01]  /*42c0*/  BSSY B1, `(.L_x_643) ;  /* 0x0000006000017945 */ /* 0x000fe20003800000 */
[----:B------:R-:W-:Y:S01]  /*42d0*/  IMAD.MOV.U32 R101, RZ, RZ, R50 ;  /* 0x000000ffff657224 */ /* 0x000fe200078e0032 */
[----:B------:R-:W1:Y:S05]  /*42e0*/  SYNCS.PHASECHK.TRANS64.TRYWAIT P5, [R95+URZ+0x22890], R106 ;  /* 0x0228906a5f0075a7 */ /* 0x000e6a00080a017f */
[----:B------:R-:W2:Y:S01]  /*42f0*/  LDC.64 R102, c[0x0][0x300] ;  /* 0x0000c000ff667b82 */ /* 0x000ea20000000a00 */
[----:B0-----:R-:W-:Y:S01]  /*4300*/  IMAD.IADD R109, R107, 0x1, -R74 ;  /* 0x000000016b6d7824 */ /* 0x001fe200078e0a4a */
[----:B-1----:R-:W-:Y:S06]  /*4310*/  @!P5 BRA `(.L_x_644) ;  /* 0x000001600080d947 */ /* 0x002fec0003800000 */
.L_x_914:
[----:B------:R-:W-:Y:S05]  /*4320*/  BSYNC B1 ;  /* 0x0000000000017941 */ /* 0x000fea0003800000 */
.L_x_643:
[----:B------:R-:W-:Y:S01]  /*4330*/  ISETP.GE.OR P5, PT, R18, R97, P1 ;  /* 0x000000611200720c */ /* 0x000fe20000fa6670 */
[----:B------:R-:W-:-:S12]  /*4340*/  BSSY B1, `(.L_x_645) ;  /* 0x0000079000017945 */ /* 0x000fd80003800000 */
[----:B------:R-:W-:Y:S05]  /*4350*/  @P5 BRA `(.L_x_646) ;  /* 0x0000000400dc5947 */ /* 0x000fea0003800000 */
[-C--:B--2---:R-:W-:Y:S01]  /*4360*/  IMAD R48, R220, R102.reuse, RZ ;  /* 0x00000066dc307224 */ /* 0x084fe200078e02ff */
[----:B------:R-:W-:Y:S01]  /*4370*/  BSSY B2, `(.L_x_647) ;  /* 0x0000069000027945 */ /* 0x000fe20003800000 */
[----:B------:R-:W-:-:S04]  /*4380*/  IMAD.WIDE.U32 R104, R18, R102, R100 ;  /* 0x0000006612687225 */ /* 0x000fc800078e0064 */
[----:B------:R-:W-:Y:S01]  /*4390*/  IMAD R111, R18, R103, R48 ;  /* 0x00000067126f7224 */ /* 0x000fe200078e0230 */
[----:B------:R-:W-:Y:S02]  /*43a0*/  SEL R48, R74, R109, !P0 ;  /* 0x0000006d4a307207 */ /* 0x000fe40004000000 */
[----:B------:R-:W-:Y:S01]  /*43b0*/  IADD3 R108, P5, P6, R4, R104, R84 ;  /* 0x00000068046c7210 */ /* 0x000fe20007ebe054 */
[----:B------:R-:W-:Y:S01]  /*43c0*/  IMAD.IADD R111, R111, 0x1, R105 ;  /* 0x000000016f6f7824 */ /* 0x000fe200078e0269 */
[----:B------:R-:W-:-:S04]  /*43d0*/  SHF.R.S32.HI R49, RZ, 0x1f, R48 ;  /* 0x0000001fff317819 */ /* 0x000fc80000011430 */
[----:B------:R-:W-:Y:S02]  /*43e0*/  LEA.HI R48, R49, R48, RZ, 0x4 ;  /* 0x0000003031307211 */ /* 0x000fe400078f20ff */
[----:B------:R-:W-:Y:S02]  /*43f0*/  IADD3.X R110, R60, R111, R86, P5, P6 ;  /* 0x0000006f3c6e7210 */ /* 0x000fe40002fec456 */
[----:B------:R-:W-:-:S05]  /*4400*/  LEA.HI.SX32 R48, R48, R83, 0x1c ;  /* 0x0000005330307211 */ /* 0x000fca00078fe2ff */
[----:B------:R-:W-:-:S05]  /*4410*/  IMAD.SHL.U32 R113, R48, 0x8, RZ ;  /* 0x0000000830717824 */ /* 0x000fca00078e00ff */
[----:B------:R-:W-:-:S04]  /*4420*/  LOP3.LUT R48, R82, 0x38, R113, 0xf8, !PT ;  /* 0x0000003852307812 */ /* 0x000fc800078ef871 */
[----:B------:R-:W-:Y:S01]  /*4430*/  LOP3.LUT R49, R48, R85, RZ, 0x3c, !PT ;  /* 0x0000005530317212 */ /* 0x000fe200078e3cff */
[----:B------:R-:W-:-:S04]  /*4440*/  IMAD R48, R2, 0x1800, R90 ;  /* 0x0000180002307824 */ /* 0x000fc800078e025a */
[----:B------:R-:W-:Y:S02]  /*4450*/  IMAD R49, R206, 0x200, R49 ;  /* 0x00000200ce317824 */ /* 0x000fe400078e0231 */
[----:B------:R-:W-:Y:S02]  /*4460*/  IMAD R48, R48, 0x2, R19 ;  /* 0x0000000230307824 */ /* 0x000fe400078e0213 */
[----:B------:R-:W-:-:S04]  /*4470*/  IMAD R50, R2, 0x1800, R49 ;  /* 0x0000180002327824 */ /* 0x000fc800078e0231 */
[----:B------:R-:W-:Y:S02]  /*4480*/  IMAD R52, R50, 0x2, R19 ;  /* 0x0000000232347824 */ /* 0x000fe400078e0213 */
[----:B------:R-:W1:Y:S04]  /*4490*/  LDS.128 R48, [R48+0x1c400] ;  /* 0x01c4000030307984 */ /* 0x000e680000000c00 */
[----:B------:R-:W2:Y:S01]  /*44a0*/  LDS.128 R52, [R52+0x1c400] ;  /* 0x01c4000034347984 */ /* 0x000ea20000000c00 */
[----:B------:R-:W-:Y:S05]  /*44b0*/  @P4 BRA `(.L_x_648) ;  /* 0x0000000400504947 */ /* 0x000fea0003800000 */
[--C-:B------:R-:W-:Y:S01]  /*44c0*/  SHF.R.U64 R32, R32, 0x10, R33.reuse ;  /* 0x0000001020207819 */ /* 0x100fe20000001221 */
[----:B------:R-:W-:Y:S01]  /*44d0*/  HADD2.F32 R120, -RZ, R120.H0_H0 ;  /* 0x20000078ff787230 */ /* 0x000fe20000004100 */
[----:B------:R-:W-:Y:S01]  /*44e0*/  SHF.R.U32.HI R112, RZ, 0x10, R33 ;  /* 0x00000010ff707819 */ /* 0x000fe20000011621 */
[----:B------:R-:W-:Y:S01]  /*44f0*/  HADD2.F32 R122, -RZ, R122.H0_H0 ;  /* 0x2000007aff7a7230 */ /* 0x000fe20000004100 */
[----:B------:R-:W-:Y:S02]  /*4500*/  SHF.R.U64 R33, R36, 0x10, R37 ;  /* 0x0000001024217819 */ /* 0x000fe40000001225 */
[--C-:B------:R-:W-:Y:S02]  /*4510*/  SHF.R.U64 R34, R34, 0x10, R35.reuse ;  /* 0x0000001022227819 */ /* 0x100fe40000001223 */
[----:B------:R-:W-:Y:S02]  /*4520*/  SHF.R.U32.HI R36, RZ, 0x10, R35 ;  /* 0x00000010ff247819 */ /* 0x000fe40000011623 */
[----:B------:R-:W-:-:S02]  /*4530*/  SHF.R.U64 R35, R38, 0x10, R39 ;  /* 0x0000001026237819 */ /* 0x000fc40000001227 */
[----:B------:R-:W-:Y:S01]  /*4540*/  SHF.R.U32.HI R117, RZ, 0x10, R37 ;  /* 0x00000010ff757819 */ /* 0x000fe20000011625 */
[----:B-1----:R-:W-:Y:S01]  /*4550*/  HADD2.F32 R37, -RZ, R49.H0_H0 ;  /* 0x20000031ff257230 */ /* 0x002fe20000004100 */
[----:B------:R-:W-:Y:S01]  /*4560*/  SHF.R.U32.HI R38, RZ, 0x10, R39 ;  /* 0x00000010ff267819 */ /* 0x000fe20000011627 */
[----:B--2---:R-:W-:Y:S02]  /*4570*/  HADD2.F32 R39, -RZ, R53.H0_H0 ;  /* 0x20000035ff277230 */ /* 0x004fe40000004100 */
[----:B------:R-:W-:Y:S02]  /*4580*/  HADD2.F32 R117, -RZ, R117.H0_H0 ;  /* 0x20000075ff757230 */ /* 0x000fe40000004100 */
[-C--:B------:R-:W-:Y:S01]  /*4590*/  FMUL.FTZ R126, R37, R120.reuse ;  /* 0x00000078257e7220 */ /* 0x080fe20000410000 */
[----:B------:R-:W-:Y:S02]  /*45a0*/  HADD2.F32 R49, -RZ, R49.H1_H1 ;  /* 0x30000031ff317230 */ /* 0x000fe40000004100 */
[----:B------:R-:W-:Y:S01]  /*45b0*/  FMUL.FTZ R124, R39, R120 ;  /* 0x00000078277c7220 */ /* 0x000fe20000410000 */
[----:B------:R-:W-:-:S02]  /*45c0*/  HADD2.F32 R120, -RZ, R53.H1_H1 ;  /* 0x30000035ff787230 */ /* 0x000fc40000004100 */
[-C--:B------:R-:W-:Y:S01]  /*45d0*/  FFMA.FTZ R39, R39, R122.reuse, R126 ;  /* 0x0000007a27277223 */ /* 0x080fe2000001007e */
[----:B------:R-:W-:Y:S02]  /*45e0*/  HADD2.F32 R53, -RZ, R112.H0_H0 ;  /* 0x20000070ff357230 */ /* 0x000fe40000004100 */
[----:B------:R-:W-:Y:S01]  /*45f0*/  FFMA.FTZ R37, R37, R122, -R124 ;  /* 0x0000007a25257223 */ /* 0x000fe2000001087c */
[--C-:B------:R-:W-:Y:S02]  /*4600*/  HADD2.F32 R124, -RZ, R123.reuse.H1_H1 ;  /* 0x3000007bff7c7230 */ /* 0x100fe40000004100 */
[-C--:B------:R-:W-:Y:S01]  /*4610*/  FMUL.FTZ R112, R120, R117.reuse ;  /* 0x0000007578707220 */ /* 0x080fe20000410000 */
[C---:B------:R-:W-:Y:S01]  /*4620*/  FMUL.FTZ R117, R49.reuse, R117 ;  /* 0x0000007531757220 */ /* 0x040fe20000410000 */
[----:B------:R-:W-:Y:S02]  /*4630*/  HADD2.F32 R122, -RZ, R123.H0_H0 ;  /* 0x2000007bff7a7230 */ /* 0x000fe40000004100 */
[----:B------:R-:W-:Y:S01]  /*4640*/  FFMA.FTZ R112, R49, R53, -R112 ;  /* 0x0000003531707223 */ /* 0x000fe20000010870 */
[----:B------:R-:W-:-:S02]  /*4650*/  HADD2.F32 R49, -RZ, R55.H0_H0 ;  /* 0x20000037ff317230 */ /* 0x000fc40000004100 */
[----:B------:R-:W-:Y:S01]  /*4660*/  FFMA.FTZ R120, R120, R53, R117 ;  /* 0x0000003578787223 */ /* 0x000fe20000010075 */
[----:B------:R-:W-:Y:S02]  /*4670*/  HADD2.F32 R117, -RZ, R51.H0_H0 ;  /* 0x20000033ff757230 */ /* 0x000fe40000004100 */
[----:B------:R-:W-:Y:S02]  /*4680*/  HADD2.F32 R53, -RZ, R55.H1_H1 ;  /* 0x30000037ff357230 */ /* 0x000fe40000004100 */
[-C--:B------:R-:W-:Y:S01]  /*4690*/  FMUL.FTZ R128, R49, R124.reuse ;  /* 0x0000007c31807220 */ /* 0x080fe20000410000 */
[----:B------:R-:W-:Y:S02]  /*46a0*/  HADD2.F32 R126, -RZ, R38.H0_H0 ;  /* 0x20000026ff7e7230 */ /* 0x000fe40000004100 */
[C---:B------:R-:W-:Y:S01]  /*46b0*/  FMUL.FTZ R130, R117.reuse, R124 ;  /* 0x0000007c75827220 */ /* 0x040fe20000410000 */
[----:B------:R-:W-:Y:S02]  /*46c0*/  HADD2.F32 R51, -RZ, R51.H1_H1 ;  /* 0x30000033ff337230 */ /* 0x000fe40000004100 */
[----:B------:R-:W-:Y:S01]  /*46d0*/  FFMA.FTZ R38, R117, R122, -R128 ;  /* 0x0000007a75267223 */ /* 0x000fe20000010880 */
[----:B------:R-:W-:-:S02]  /*46e0*/  HADD2.F32 R124, -RZ, R36.H0_H0 ;  /* 0x20000024ff7c7230 */ /* 0x000fc40000004100 */
[----:B------:R-:W-:Y:S01]  /*46f0*/  FMUL.FTZ R128, R53, R126 ;  /* 0x0000007e35807220 */ /* 0x000fe20000410000 */
[----:B------:R-:W-:Y:S01]  /*4700*/  FFMA.FTZ R36, R49, R122, R130 ;  /* 0x0000007a31247223 */ /* 0x000fe20000010082 */
[C---:B------:R-:W-:Y:S01]  /*4710*/  FMUL.FTZ R126, R51.reuse, R126 ;  /* 0x0000007e337e7220 */ /* 0x040fe20000410000 */
[----:B------:R-:W-:Y:S02]  /*4720*/  HADD2.F32 R117, -RZ, R33.H0_H0 ;  /* 0x20000021ff757230 */ /* 0x000fe40000004100 */
[-C--:B------:R-:W-:Y:S01]  /*4730*/  FFMA.FTZ R49, R51, R124.reuse, -R128 ;  /* 0x0000007c33317223 */ /* 0x080fe20000010880 */
[----:B------:R-:W-:Y:S02]  /*4740*/  HADD2.F32 R33, -RZ, R48.H0_H0 ;  /* 0x20000030ff217230 */ /* 0x000fe40000004100 */
[----:B------:R-:W-:Y:S01]  /*4750*/  FFMA.FTZ R51, R53, R124, R126 ;  /* 0x0000007c35337223 */ /* 0x000fe2000001007e */
[----:B------:R-:W-:Y:S01]  /*4760*/  HADD2.F32 R124, -RZ, R121.H1_H1 ;  /* 0x30000079ff7c7230 */ /* 0x000fe20000004100 */
[----:B------:R-:W-:Y:S01]  /*4770*/  F2FP.F16.F32.PACK_AB R37, R112, R37 ;  /* 0x000000257025723e */ /* 0x000fe200000000ff */
[--C-:B------:R-:W-:Y:S01]  /*4780*/  HADD2.F32 R53, -RZ, R52.reuse.H0_H0 ;  /* 0x20000034ff357230 */ /* 0x100fe20000004100 */
[----:B------:R-:W-:Y:S01]  /*4790*/  F2FP.F16.F32.PACK_AB R38, R49, R38 ;  /* 0x000000263126723e */ /* 0x000fe200000000ff */
[----:B------:R-:W-:Y:S01]  /*47a0*/  HADD2.F32 R52, -RZ, R52.H1_H1 ;  /* 0x30000034ff347230 */ /* 0x000fe20000004100 */
[----:B------:R-:W-:Y:S01]  /*47b0*/  F2FP.F16.F32.PACK_AB R39, R120, R39 ;  /* 0x000000277827723e */ /* 0x000fe200000000ff */
[----:B------:R-:W-:-:S02]  /*47c0*/  HADD2.F32 R48, -RZ, R48.H1_H1 ;  /* 0x30000030ff307230 */ /* 0x000fc40000004100 */
[----:B------:R-:W-:Y:S02]  /*47d0*/  HADD2.F32 R122, -RZ, R121.H0_H0 ;  /* 0x20000079ff7a7230 */ /* 0x000fe40000004100 */
[-C--:B------:R-:W-:Y:S01]  /*47e0*/  FMUL.FTZ R121, R52, R117.reuse ;  /* 0x0000007534797220 */ /* 0x080fe20000410000 */
[----:B------:R-:W-:Y:S02]  /*47f0*/  HADD2.F32 R55, -RZ, R32.H0_H0 ;  /* 0x20000020ff377230 */ /* 0x000fe40000004100 */
[-C--:B------:R-:W-:Y:S01]  /*4800*/  FMUL.FTZ R32, R53, R124.reuse ;  /* 0x0000007c35207220 */ /* 0x080fe20000410000 */
[C---:B------:R-:W-:Y:S01]  /*4810*/  FMUL.FTZ R124, R33.reuse, R124 ;  /* 0x0000007c217c7220 */ /* 0x040fe20000410000 */
[C---:B------:R-:W-:Y:S01]  /*4820*/  FMUL.FTZ R117, R48.reuse, R117 ;  /* 0x0000007530757220 */ /* 0x040fe20000410000 */
[----:B------:R-:W-:Y:S02]  /*4830*/  IMAD.MOV.U32 R49, RZ, RZ, R37 ;  /* 0x000000ffff317224 */ /* 0x000fe400078e0025 */
[-C--:B------:R-:W-:Y:S01]  /*4840*/  FFMA.FTZ R32, R33, R122.reuse, -R32 ;  /* 0x0000007a21207223 */ /* 0x080fe20000010820 */
[----:B------:R-:W-:Y:S01]  /*4850*/  FFMA.FTZ R33, R53, R122, R124 ;  /* 0x0000007a35217223 */ /* 0x000fe2000001007c */
[-C--:B------:R-:W-:Y:S01]  /*4860*/  FFMA.FTZ R53, R48, R55.reuse, -R121 ;  /* 0x0000003730357223 */ /* 0x080fe20000010879 */
[----:B------:R-:W-:Y:S01]  /*4870*/  FFMA.FTZ R48, R52, R55, R117 ;  /* 0x0000003734307223 */ /* 0x000fe20000010075 */
[----:B------:R-:W-:-:S02]  /*4880*/  HADD2.F32 R55, -RZ, R119.H1_H1 ;  /* 0x30000077ff377230 */ /* 0x000fc40000004100 */
[----:B------:R-:W-:Y:S02]  /*4890*/  HADD2.F32 R119, -RZ, R119.H0_H0 ;  /* 0x20000077ff777230 */ /* 0x000fe40000004100 */
[----:B------:R-:W-:Y:S02]  /*48a0*/  HADD2.F32 R121, -RZ, R35.H0_H0 ;  /* 0x20000023ff797230 */ /* 0x000fe40000004100 */
[----:B------:R-:W-:Y:S02]  /*48b0*/  HADD2.F32 R52, -RZ, R54.H0_H0 ;  /* 0x20000036ff347230 */ /* 0x000fe40000004100 */
[----:B------:R-:W-:Y:S02]  /*48c0*/  HADD2.F32 R35, -RZ, R50.H0_H0 ;  /* 0x20000032ff237230 */ /* 0x000fe40000004100 */
[----:B------:R-:W-:Y:S02]  /*48d0*/  HADD2.F32 R54, -RZ, R54.H1_H1 ;  /* 0x30000036ff367230 */ /* 0x000fe40000004100 */
[----:B------:R-:W-:-:S02]  /*48e0*/  HADD2.F32 R50, -RZ, R50.H1_H1 ;  /* 0x30000032ff327230 */ /* 0x000fc40000004100 */
[----:B------:R-:W-:Y:S02]  /*48f0*/  HADD2.F32 R117, -RZ, R34.H0_H0 ;  /* 0x20000022ff757230 */ /* 0x000fe40000004100 */
[-C--:B------:R-:W-:Y:S01]  /*4900*/  FMUL.FTZ R34, R52, R119.reuse ;  /* 0x0000007734227220 */ /* 0x080fe20000410000 */
[C---:B------:R-:W-:Y:S01]  /*4910*/  FMUL.FTZ R119, R35.reuse, R119 ;  /* 0x0000007723777220 */ /* 0x040fe20000410000 */
[-C--:B------:R-:W-:Y:S01]  /*4920*/  FMUL.FTZ R123, R54, R121.reuse ;  /* 0x00000079367b7220 */ /* 0x080fe20000410000 */
[----:B------:R-:W-:Y:S01]  /*4930*/  FMUL.FTZ R121, R50, R121 ;  /* 0x0000007932797220 */ /* 0x000fe20000410000 */
[-C--:B------:R-:W-:Y:S01]  /*4940*/  FFMA.FTZ R34, R35, R55.reuse, -R34 ;  /* 0x0000003723227223 */ /* 0x080fe20000010822 */
[----:B------:R-:W-:Y:S01]  /*4950*/  FFMA.FTZ R119, R52, R55, R119 ;  /* 0x0000003734777223 */ /* 0x000fe20000010077 */
[----:B------:R-:W-:Y:S01]  /*4960*/  F2FP.F16.F32.PACK_AB R55, R51, R36 ;  /* 0x000000243337723e */ /* 0x000fe200000000ff */
[-C--:B------:R-:W-:Y:S01]  /*4970*/  FFMA.FTZ R123, R50, R117.reuse, -R123 ;  /* 0x00000075327b7223 */ /* 0x080fe2000001087b */
[----:B------:R-:W-:Y:S01]  /*4980*/  FFMA.FTZ R54, R54, R117, R121 ;  /* 0x0000007536367223 */ /* 0x000fe20000010079 */
[----:B------:R-:W-:Y:S01]  /*4990*/  F2FP.F16.F32.PACK_AB R36, R53, R32 ;  /* 0x000000203524723e */ /* 0x000fe200000000ff */
[----:B------:R-:W-:Y:S01]  /*49a0*/  IMAD.MOV.U32 R53, RZ, RZ, R39 ;  /* 0x000000ffff357224 */ /* 0x000fe200078e0027 */
[----:B------:R-:W-:Y:S01]  /*49b0*/  F2FP.F16.F32.PACK_AB R52, R48, R33 ;  /* 0x000000213034723e */ /* 0x000fe200000000ff */
[----:B------:R-:W-:Y:S01]  /*49c0*/  IMAD.MOV.U32 R51, RZ, RZ, R38 ;  /* 0x000000ffff337224 */ /* 0x000fe200078e0026 */
[----:B------:R-:W-:Y:S01]  /*49d0*/  F2FP.F16.F32.PACK_AB R50, R123, R34 ;  /* 0x000000227b32723e */ /* 0x000fe200000000ff */
[----:B------:R-:W-:Y:S01]  /*49e0*/  IMAD.MOV.U32 R48, RZ, RZ, R36 ;  /* 0x000000ffff307224 */ /* 0x000fe200078e0024 */
[----:B------:R-:W-:-:S07]  /*49f0*/  F2FP.F16.F32.PACK_AB R54, R54, R119 ;  /* 0x000000773636723e */ /* 0x000fce00000000ff */
.L_x_648:
[----:B------:R-:W-:Y:S05]  /*4a00*/  BSYNC B2 ;  /* 0x0000000000027941 */ /* 0x000fea0003800000 */
.L_x_647:
[----:B------:R-:W-:Y:S02]  /*4a10*/  ISETP.GE.AND P5, PT, R113, R107, PT ;  /* 0x0000006b7100720c */ /* 0x000fe40003fa6270 */
[----:B------:R-:W-:-:S11]  /*4a20*/  P2R R33, PR, RZ, 0x1 ;  /* 0x00000001ff217803 */ /* 0x000fd60000000000 */
[--C-:B------:R-:W-:Y:S02]  /*4a30*/  @!P5 SHF.R.S32.HI R32, RZ, 0x1f, R113.reuse ;  /* 0x0000001fff20d819 */ /* 0x100fe40000011471 */
[----:B------:R-:W-:-:S04]  /*4a40*/  @!P5 IADD3 R104, P0, P6, R4, R104, R113 ;  /* 0x000000680468d210 */ /* 0x000fc80007e1e071 */
[----:B------:R-:W-:Y:S02]  /*4a50*/  @!P5 IADD3.X R111, R60, R111, R32, P0, P6 ;  /* 0x0000006f3c6fd210 */ /* 0x000fe400007ec420 */
[CC--:B------:R-:W-:Y:S02]  /*4a60*/  LEA R32, P6, R108.reuse, R98.reuse, 0x1 ;  /* 0x000000626c207211 */ /* 0x0c0fe400078c08ff */
[----:B------:R-:W-:Y:S02]  /*4a70*/  ISETP.NE.AND P0, PT, R33, RZ, PT ;  /* 0x000000ff2100720c */ /* 0x000fe40003f05270 */
[----:B------:R-:W-:Y:S02]  /*4a80*/  LEA.HI.X R33, R108, R99, R110, 0x1, P6 ;  /* 0x000000636c217211 */ /* 0x000fe400030f0c6e */
[----:B------:R-:W-:-:S03]  /*4a90*/  @!P5 LEA R34, P6, R104, R98, 0x1 ;  /* 0x000000626822d211 */ /* 0x000fc600078c08ff */
[----:B-1----:R1:W-:Y:S01]  /*4aa0*/  STG.E.128 desc[UR40][R32.64], R48 ;  /* 0x0000003020007986 */ /* 0x0023e2000c101d28 */
[----:B------:R-:W-:-:S05]  /*4ab0*/  @!P5 LEA.HI.X R35, R104, R99, R111, 0x1, P6 ;  /* 0x000000636823d211 */ /* 0x000fca00030f0c6f */
[----:B--2---:R1:W-:Y:S04]  /*4ac0*/  @!P5 STG.E.128 desc[UR40][R34.64], R52 ;  /* 0x000000342200d986 */ /* 0x0043e8000c101d28 */
.L_x_646:
[----:B------:R-:W-:Y:S05]  /*4ad0*/  BSYNC B1 ;  /* 0x0000000000017941 */ /* 0x000fea0003800000 */
.L_x_645:
[----:B------:R-:W-:Y:S01]  /*4ae0*/  ISETP.GE.OR P5, PT, R216, R97, P1 ;  /* 0x00000061d800720c */ /* 0x000fe20000fa6670 */
[-C--:B-12---:R-:W-:Y:S02]  /*4af0*/  IMAD R32, R72, R102.reuse, RZ ;  /* 0x0000006648207224 */ /* 0x086fe400078e02ff */
[----:B------:R-:W-:-:S04]  /*4b00*/  IMAD.WIDE.U32 R100, R216, R102, R100 ;  /* 0x00000066d8647225 */ /* 0x000fc800078e0064 */
[----:B------:R-:W-:-:S06]  /*4b10*/  IMAD R51, R216, R103, R32 ;  /* 0x00000067d8337224 */ /* 0x000fcc00078e0220 */
[----:B------:R-:W-:Y:S05]  /*4b20*/  @P5 BRA `(.L_x_635) ;  /* 0x0000000800405947 */ /* 0x000fea0003800000 */
[----:B------:R-:W-:Y:S01]  /*4b30*/  IMAD.IADD R51, R101, 0x1, R51 ;  /* 0x0000000165337824 */ /* 0x000fe200078e0233 */
[----:B------:R-:W-:Y:S01]  /*4b40*/  IADD3 R32, P5, P6, R4, R100, R84 ;  /* 0x0000006404207210 */ /* 0x000fe20007ebe054 */
[----:B------:R-:W-:Y:S01]  /*4b50*/  BSSY B1, `(.L_x_649) ;  /* 0x0000069000017945 */ /* 0x000fe20003800000 */
[----:B------:R-:W-:Y:S02]  /*4b60*/  SEL R109, R74, R109, !P0 ;  /* 0x0000006d4a6d7207 */ /* 0x000fe40004000000 */
[----:B------:R-:W-:Y:S02]  /*4b70*/  IADD3.X R33, R60, R51, R86, P5, P6 ;  /* 0x000000333c217210 */ /* 0x000fe40002fec456 */
[C---:B------:R-:W-:Y:S02]  /*4b80*/  LEA R48, P5, R32.reuse, R98, 0x1 ;  /* 0x0000006220307211 */ /* 0x040fe400078a08ff */
[----:B------:R-:W-:Y:S02]  /*4b90*/  SHF.R.U32.HI R34, RZ, 0x3, R205 ;  /* 0x00000003ff227819 */ /* 0x000fe400000116cd */
[----:B------:R-:W-:-:S02]  /*4ba0*/  LEA.HI.X R49, R32, R99, R33, 0x1, P5 ;  /* 0x0000006320317211 */ /* 0x000fc400028f0c21 */
[----:B------:R-:W-:-:S04]  /*4bb0*/  SHF.R.S32.HI R32, RZ, 0x1f, R109 ;  /* 0x0000001fff207819 */ /* 0x000fc8000001146d */
[----:B------:R-:W-:-:S04]  /*4bc0*/  LEA.HI R32, R32, R109, RZ, 0x4 ;  /* 0x0000006d20207211 */ /* 0x000fc800078f20ff */
[----:B------:R-:W-:-:S05]  /*4bd0*/  LEA.HI.SX32 R32, R32, R83, 0x1c ;  /* 0x0000005320207211 */ /* 0x000fca00078fe2ff */
[----:B------:R-:W-:-:S05]  /*4be0*/  IMAD.SHL.U32 R50, R32, 0x8, RZ ;  /* 0x0000000820327824 */ /* 0x000fca00078e00ff */
[----:B------:R-:W-:-:S04]  /*4bf0*/  LOP3.LUT R32, R205, 0x38, R50, 0xf8, !PT ;  /* 0x00000038cd207812 */ /* 0x000fc800078ef832 */
[----:B------:R-:W-:Y:S01]  /*4c00*/  LOP3.LUT R33, R32, R34, RZ, 0x3c, !PT ;  /* 0x0000002220217212 */ /* 0x000fe200078e3cff */
[----:B------:R-:W-:-:S04]  /*4c10*/  IMAD R32, R2, 0x1800, R87 ;  /* 0x0000180002207824 */ /* 0x000fc800078e0257 */
[----:B------:R-:W-:Y:S02]  /*4c20*/  IMAD.IADD R33, R208, 0x1, R33 ;  /* 0x00000001d0217824 */ /* 0x000fe400078e0221 */
[----:B------:R-:W-:Y:S02]  /*4c30*/  IMAD R32, R32, 0x2, R19 ;  /* 0x0000000220207824 */ /* 0x000fe400078e0213 */
[----:B------:R-:W-:-:S04]  /*4c40*/  IMAD R34, R2, 0x1800, R33 ;  /* 0x0000180002227824 */ /* 0x000fc800078e0221 */
[----:B------:R-:W-:Y:S02]  /*4c50*/  IMAD R36, R34, 0x2, R19 ;  /* 0x0000000222247824 */ /* 0x000fe400078e0213 */
[----:B------:R-:W1:Y:S04]  /*4c60*/  LDS.128 R32, [R32+0x1c400] ;  /* 0x01c4000020207984 */ /* 0x000e680000000c00 */
[----:B------:R-:W2:Y:S01]  /*4c70*/  LDS.128 R36, [R36+0x1c400] ;  /* 0x01c4000024247984 */ /* 0x000ea20000000c00 */
[----:B------:R-:W-:Y:S05]  /*4c80*/  @P4 BRA `(.L_x_650) ;  /* 0x0000000400544947 */ /* 0x000fea0003800000 */
[--C-:B------:R-:W-:Y:S01]  /*4c90*/  SHF.R.U64 R40, R40, 0x10, R41.reuse ;  /* 0x0000001028287819 */ /* 0x100fe20000001229 */
[--C-:B------:R-:W-:Y:S01]  /*4ca0*/  HADD2.F32 R52, -RZ, R118.reuse.H0_H0 ;  /* 0x20000076ff347230 */ /* 0x100fe20000004100 */
[----:B------:R-:W-:Y:S01]  /*4cb0*/  SHF.R.U32.HI R53, RZ, 0x10, R41 ;  /* 0x00000010ff357819 */ /* 0x000fe20000011629 */
[----:B------:R-:W-:Y:S01]  /*4cc0*/  HADD2.F32 R118, -RZ, R118.H1_H1 ;  /* 0x30000076ff767230 */ /* 0x000fe20000004100 */
[----:B------:R-:W-:Y:S01]  /*4cd0*/  SHF.R.U64 R41, R42, 0x10, R43 ;  /* 0x000000102a297819 */ /* 0x000fe2000000122b */
[----:B------:R-:W-:Y:S01]  /*4ce0*/  HADD2.F32 R40, -RZ, R40.H0_H0 ;  /* 0x20000028ff287230 */ /* 0x000fe20000004100 */
[----:B------:R-:W-:Y:S01]  /*4cf0*/  SHF.R.U64 R42, R46, 0x10, R47 ;  /* 0x000000102e2a7819 */ /* 0x000fe2000000122f */
[----:B--2---:R-:W-:Y:S01]  /*4d00*/  IMAD.MOV.U32 R46, RZ, RZ, R37 ;  /* 0x000000ffff2e7224 */ /* 0x004fe200078e0025 */
[----:B------:R-:W-:Y:S01]  /*4d10*/  SHF.R.U32.HI R55, RZ, 0x10, R45 ;  /* 0x00000010ff377819 */ /* 0x000fe2000001162d */
[----:B-1----:R-:W-:Y:S01]  /*4d20*/  IMAD.MOV.U32 R37, RZ, RZ, R35 ;  /* 0x000000ffff257224 */ /* 0x002fe200078e0023 */
[----:B------:R-:W-:Y:S01]  /*4d30*/  SHF.R.U32.HI R102, RZ, 0x10, R47 ;  /* 0x00000010ff667819 */ /* 0x000fe2000001162f */
[----:B------:R-:W-:Y:S01]  /*4d40*/  HADD2.F32 R35, -RZ, R33.H0_H0 ;  /* 0x20000021ff237230 */ /* 0x000fe20000004100 */
[----:B------:R-:W-:Y:S01]  /*4d50*/  SHF.R.U64 R44, R44, 0x10, R45 ;  /* 0x000000102c2c7819 */ /* 0x000fe2000000122d */
[----:B------:R-:W-:Y:S01]  /*4d60*/  HADD2.F32 R55, -RZ, R55.H0_H0 ;  /* 0x20000037ff377230 */ /* 0x000fe20000004100 */
[----:B------:R-:W-:Y:S01]  /*4d70*/  MOV R47, R39 ;  /* 0x00000027002f7202 */ /* 0x000fe20000000f00 */
[----:B------:R-:W-:Y:S01]  /*4d80*/  HADD2.F32 R39, -RZ, R46.H0_H0 ;  /* 0x2000002eff277230 */ /* 0x000fe20000004100 */
[----:B------:R-:W-:Y:S01]  /*4d90*/  SHF.R.U32.HI R45, RZ, 0x10, R43 ;  /* 0x00000010ff2d7819 */ /* 0x000fe2000001162b */
[----:B------:R-:W-:-:S02]  /*4da0*/  IMAD.MOV.U32 R43, RZ, RZ, R36 ;  /* 0x000000ffff2b7224 */ /* 0x000fc400078e0024 */
[----:B------:R-:W-:Y:S02]  /*4db0*/  HADD2.F32 R46, -RZ, R46.H1_H1 ;  /* 0x3000002eff2e7230 */ /* 0x000fe40000004100 */
[-C--:B------:R-:W-:Y:S01]  /*4dc0*/  FMUL.FTZ R54, R39, R118.reuse ;  /* 0x0000007627367220 */ /* 0x080fe20000410000 */
[----:B------:R-:W-:Y:S02]  /*4dd0*/  HADD2.F32 R36, -RZ, R33.H1_H1 ;  /* 0x30000021ff247230 */ /* 0x000fe40000004100 */
[C---:B------:R-:W-:Y:S01]  /*4de0*/  FMUL.FTZ R118, R35.reuse, R118 ;  /* 0x0000007623767220 */ /* 0x040fe20000410000 */
[----:B------:R-:W-:Y:S02]  /*4df0*/  HADD2.F32 R53, -RZ, R53.H0_H0 ;  /* 0x20000035ff357230 */ /* 0x000fe40000004100 */
[-C--:B------:R-:W-:Y:S01]  /*4e00*/  FMUL.FTZ R103, R46, R55.reuse ;  /* 0x000000372e677220 */ /* 0x080fe20000410000 */
[----:B------:R-:W-:Y:S01]  /*4e10*/  FFMA.FTZ R33, R35, R52, -R54 ;  /* 0x0000003423217223 */ /* 0x000fe20000010836 */
[----:B------:R-:W-:Y:S01]  /*4e20*/  FMUL.FTZ R55, R36, R55 ;  /* 0x0000003724377220 */ /* 0x000fe20000410000 */
[----:B------:R-:W-:-:S02]  /*4e30*/  HADD2.F32 R54, -RZ, R116.H0_H0 ;  /* 0x20000074ff367230 */ /* 0x000fc40000004100 */
[-C--:B------:R-:W-:Y:S01]  /*4e40*/  FFMA.FTZ R36, R36, R53.reuse, -R103 ;  /* 0x0000003524247223 */ /* 0x080fe20000010867 */
[----:B------:R-:W-:Y:S01]  /*4e50*/  FFMA.FTZ R35, R39, R52, R118 ;  /* 0x0000003427237223 */ /* 0x000fe20000010076 */
[----:B------:R-:W-:Y:S01]  /*4e60*/  FFMA.FTZ R46, R46, R53, R55 ;  /* 0x000000352e2e7223 */ /* 0x000fe20000010037 */
[----:B------:R-:W-:Y:S02]  /*4e70*/  HADD2.F32 R116, -RZ, R116.H1_H1 ;  /* 0x30000074ff747230 */ /* 0x000fe40000004100 */
[----:B------:R-:W-:Y:S01]  /*4e80*/  HADD2.F32 R53, -RZ, R47.H0_H0 ;  /* 0x2000002fff357230 */ /* 0x000fe20000004100 */
[----:B------:R-:W-:Y:S01]  /*4e90*/  F2FP.F16.F32.PACK_AB R33, R36, R33 ;  /* 0x000000212421723e */ /* 0x000fe200000000ff */
[----:B------:R-:W-:Y:S02]  /*4ea0*/  HADD2.F32 R39, -RZ, R37.H0_H0 ;  /* 0x20000025ff277230 */ /* 0x000fe40000004100 */
[----:B------:R-:W-:Y:S02]  /*4eb0*/  HADD2.F32 R47, -RZ, R47.H1_H1 ;  /* 0x3000002fff2f7230 */ /* 0x000fe40000004100 */
[----:B------:R-:W-:-:S02]  /*4ec0*/  HADD2.F32 R55, -RZ, R102.H0_H0 ;  /* 0x20000066ff377230 */ /* 0x000fc40000004100 */
[-C--:B------:R-:W-:Y:S01]  /*4ed0*/  FMUL.FTZ R102, R53, R116.reuse ;  /* 0x0000007435667220 */ /* 0x080fe20000410000 */
[----:B------:R-:W-:Y:S02]  /*4ee0*/  HADD2.F32 R52, -RZ, R37.H1_H1 ;  /* 0x30000025ff347230 */ /* 0x000fe40000004100 */
[----:B------:R-:W-:Y:S01]  /*4ef0*/  FMUL.FTZ R116, R39, R116 ;  /* 0x0000007427747220 */ /* 0x000fe20000410000 */
[----:B------:R-:W-:Y:S02]  /*4f00*/  HADD2.F32 R45, -RZ, R45.H0_H0 ;  /* 0x2000002dff2d7230 */ /* 0x000fe40000004100 */
[-C--:B------:R-:W-:Y:S01]  /*4f10*/  FMUL.FTZ R103, R47, R55.reuse ;  /* 0x000000372f677220 */ /* 0x080fe20000410000 */
[-C--:B------:R-:W-:Y:S01]  /*4f20*/  FFMA.FTZ R37, R39, R54.reuse, -R102 ;  /* 0x0000003627257223 */ /* 0x080fe20000010866 */
[C---:B------:R-:W-:Y:S01]  /*4f30*/  FMUL.FTZ R104, R52.reuse, R55 ;  /* 0x0000003734687220 */ /* 0x040fe20000410000 */
[----:B------:R-:W-:Y:S01]  /*4f40*/  FFMA.FTZ R39, R53, R54, R116 ;  /* 0x0000003635277223 */ /* 0x000fe20000010074 */
[----:B------:R-:W-:Y:S01]  /*4f50*/  FFMA.FTZ R52, R52, R45, -R103 ;  /* 0x0000002d34347223 */ /* 0x000fe20000010867 */
[----:B------:R-:W-:-:S02]  /*4f60*/  HADD2.F32 R55, -RZ, R44.H0_H0 ;  /* 0x2000002cff377230 */ /* 0x000fc40000004100 */
[----:B------:R-:W-:Y:S01]  /*4f70*/  FFMA.FTZ R54, R47, R45, R104 ;  /* 0x0000002d2f367223 */ /* 0x000fe20000010068 */
[----:B------:R-:W-:Y:S02]  /*4f80*/  HADD2.F32 R53, -RZ, R115.H1_H1 ;  /* 0x30000073ff357230 */ /* 0x000fe40000004100 */
[--C-:B------:R-:W-:Y:S01]  /*4f90*/  HADD2.F32 R45, -RZ, R43.reuse.H0_H0 ;  /* 0x2000002bff2d7230 */ /* 0x100fe20000004100 */
[----:B------:R-:W-:Y:S01]  /*4fa0*/  F2FP.F16.F32.PACK_AB R52, R52, R37 ;  /* 0x000000253434723e */ /* 0x000fe200000000ff */
[--C-:B------:R-:W-:Y:S01]  /*4fb0*/  HADD2.F32 R44, -RZ, R32.reuse.H0_H0 ;  /* 0x20000020ff2c7230 */ /* 0x100fe20000004100 */
[----:B------:R-:W-:Y:S01]  /*4fc0*/  F2FP.F16.F32.PACK_AB R37, R46, R35 ;  /* 0x000000232e25723e */ /* 0x000fe200000000ff */
[----:B------:R-:W-:Y:S02]  /*4fd0*/  HADD2.F32 R43, -RZ, R43.H1_H1 ;  /* 0x3000002bff2b7230 */ /* 0x000fe40000004100 */
[----:B------:R-:W-:Y:S01]  /*4fe0*/  FMUL.FTZ R103, R45, R53 ;  /* 0x000000352d677220 */ /* 0x000fe20000410000 */
[----:B------:R-:W-:-:S02]  /*4ff0*/  HADD2.F32 R32, -RZ, R32.H1_H1 ;  /* 0x30000020ff207230 */ /* 0x000fc40000004100 */
[----:B------:R-:W-:Y:S01]  /*5000*/  FMUL.FTZ R102, R44, R53 ;  /* 0x000000352c667220 */ /* 0x000fe20000410000 */
[----:B------:R-:W-:Y:S02]  /*5010*/  HADD2.F32 R47, -RZ, R114.H1_H1 ;  /* 0x30000072ff2f7230 */ /* 0x000fe40000004100 */
[-C--:B------:R-:W-:Y:S01]  /*5020*/  FMUL.FTZ R53, R43, R55.reuse ;  /* 0x000000372b357220 */ /* 0x080fe20000410000 */
[----:B------:R-:W-:Y:S02]  /*5030*/  HADD2.F32 R115, -RZ, R115.H0_H0 ;  /* 0x20000073ff737230 */ /* 0x000fe40000004100 */
[----:B------:R-:W-:Y:S01]  /*5040*/  FMUL.FTZ R104, R32, R55 ;  /* 0x0000003720687220 */ /* 0x000fe20000410000 */
[----:B------:R-:W-:Y:S02]  /*5050*/  HADD2.F32 R41, -RZ, R41.H0_H0 ;  /* 0x20000029ff297230 */ /* 0x000fe40000004100 */
[-C--:B------:R-:W-:Y:S01]  /*5060*/  FFMA.FTZ R103, R44, R47.reuse, -R103 ;  /* 0x0000002f2c677223 */ /* 0x080fe20000010867 */
[----:B------:R-:W-:Y:S01]  /*5070*/  FFMA.FTZ R102, R45, R47, R102 ;  /* 0x0000002f2d667223 */ /* 0x000fe20000010066 */
[-C--:B------:R-:W-:Y:S01]  /*5080*/  FFMA.FTZ R44, R32, R40.reuse, -R53 ;  /* 0x00000028202c7223 */ /* 0x080fe20000010835 */
[----:B------:R-:W-:Y:S01]  /*5090*/  FFMA.FTZ R47, R43, R40, R104 ;  /* 0x000000282b2f7223 */ /* 0x000fe20000010068 */
[----:B------:R-:W-:Y:S01]  /*50a0*/  HADD2.F32 R40, -RZ, R38.H0_H0 ;  /* 0x20000026ff287230 */ /* 0x000fe20000004100 */
[----:B------:R-:W-:Y:S01]  /*50b0*/  F2FP.F16.F32.PACK_AB R39, R54, R39 ;  /* 0x000000273627723e */ /* 0x000fe200000000ff */
[----:B------:R-:W-:-:S02]  /*50c0*/  HADD2.F32 R45, -RZ, R42.H0_H0 ;  /* 0x2000002aff2d7230 */ /* 0x000fc40000004100 */
[----:B------:R-:W-:Y:S02]  /*50d0*/  HADD2.F32 R32, -RZ, R34.H0_H0 ;  /* 0x20000022ff207230 */ /* 0x000fe40000004100 */
[-C--:B------:R-:W-:Y:S01]  /*50e0*/  FMUL.FTZ R53, R40, R115.reuse ;  /* 0x0000007328357220 */ /* 0x080fe20000410000 */
[----:B------:R-:W-:Y:S01]  /*50f0*/  HADD2.F32 R38, -RZ, R38.H1_H1 ;  /* 0x30000026ff267230 */ /* 0x000fe20000004100 */
[----:B------:R-:W-:Y:S01]  /*5100*/  F2FP.F16.F32.PACK_AB R36, R47, R102 ;  /* 0x000000662f24723e */ /* 0x000fe200000000ff */
[----:B------:R-:W-:Y:S02]  /*5110*/  HADD2.F32 R34, -RZ, R34.H1_H1 ;  /* 0x30000022ff227230 */ /* 0x000fe40000004100 */
[----:B------:R-:W-:Y:S01]  /*5120*/  FMUL.FTZ R115, R32, R115 ;  /* 0x0000007320737220 */ /* 0x000fe20000410000 */
[----:B------:R-:W-:Y:S02]  /*5130*/  HADD2.F32 R43, -RZ, R114.H0_H0 ;  /* 0x20000072ff2b7230 */ /* 0x000fe40000004100 */
[----:B------:R-:W-:Y:S01]  /*5140*/  FMUL.FTZ R55, R38, R45 ;  /* 0x0000002d26377220 */ /* 0x000fe20000410000 */
[----:B------:R-:W-:-:S02]  /*5150*/  IMAD.MOV.U32 R35, RZ, RZ, R52 ;  /* 0x000000ffff237224 */ /* 0x000fc400078e0034 */
[----:B------:R-:W-:Y:S01]  /*5160*/  FMUL.FTZ R45, R34, R45 ;  /* 0x0000002d222d7220 */ /* 0x000fe20000410000 */
[-C--:B------:R-:W-:Y:S01]  /*5170*/  FFMA.FTZ R53, R32, R43.reuse, -R53 ;  /* 0x0000002b20357223 */ /* 0x080fe20000010835 */
[----:B------:R-:W-:Y:S01]  /*5180*/  FFMA.FTZ R115, R40, R43, R115 ;  /* 0x0000002b28737223 */ /* 0x000fe20000010073 */
[-C--:B------:R-:W-:Y:S01]  /*5190*/  FFMA.FTZ R34, R34, R41.reuse, -R55 ;  /* 0x0000002922227223 */ /* 0x080fe20000010837 */
[----:B------:R-:W-:Y:S01]  /*51a0*/  FFMA.FTZ R38, R38, R41, R45 ;  /* 0x0000002926267223 */ /* 0x000fe2000001002d */
[----:B------:R-:W-:-:S03]  /*51b0*/  F2FP.F16.F32.PACK_AB R32, R44, R103 ;  /* 0x000000672c20723e */ /* 0x000fc600000000ff */
[----:B------:R-:W-:Y:S02]  /*51c0*/  F2FP.F16.F32.PACK_AB R34, R34, R53 ;  /* 0x000000352222723e */ /* 0x000fe400000000ff */
[----:B------:R-:W-:-:S07]  /*51d0*/  F2FP.F16.F32.PACK_AB R38, R38, R115 ;  /* 0x000000732626723e */ /* 0x000fce00000000ff */
.L_x_650:
[----:B------:R-:W-:Y:S05]  /*51e0*/  BSYNC B1 ;  /* 0x0000000000017941 */ /* 0x000fea0003800000 */
.L_x_649:
[----:B-1----:R1:W-:Y:S01]  /*51f0*/  STG.E.128 desc[UR40][R48.64], R32 ;  /* 0x0000002030007986 */ /* 0x0023e2000c101d28 */
[----:B------:R-:W-:-:S13]  /*5200*/  ISETP.GE.AND P4, PT, R50, R107, PT ;  /* 0x0000006b3200720c */ /* 0x000fda0003f86270 */
[----:B------:R-:W-:Y:S05]  /*5210*/  @P4 BRA `(.L_x_635) ;  /* 0x0000000000844947 */ /* 0x000fea0003800000 */
[--C-:B-1----:R-:W-:Y:S02]  /*5220*/  SHF.R.S32.HI R32, RZ, 0x1f, R50.reuse ;  /* 0x0000001fff207819 */ /* 0x102fe40000011432 */
[----:B------:R-:W-:-:S04]  /*5230*/  IADD3 R50, P4, P5, R4, R100, R50 ;  /* 0x0000006404327210 */ /* 0x000fc80007d9e032 */
[----:B------:R-:W-:Y:S02]  /*5240*/  IADD3.X R51, R60, R51, R32, P4, P5 ;  /* 0x000000333c337210 */ /* 0x000fe400027ea420 */
[----:B------:R-:W-:-:S04]  /*5250*/  LEA R98, P4, R50, R98, 0x1 ;  /* 0x0000006232627211 */ /* 0x000fc800078808ff */
[----:B------:R-:W-:-:S05]  /*5260*/  LEA.HI.X R99, R50, R99, R51, 0x1, P4 ;  /* 0x0000006332637211 */ /* 0x000fca00020f0c33 */
[----:B--2---:R1:W-:Y:S01]  /*5270*/  STG.E.128 desc[UR40][R98.64], R36 ;  /* 0x0000002462007986 */ /* 0x0043e2000c101d28 */
[----:B------:R-:W-:Y:S05]  /*5280*/  BRA `(.L_x_635) ;  /* 0x0000000000687947 */ /* 0x000fea0003800000 */
.L_x_618:
[----:B------:R-:W-:-:S06]  /*5290*/  UISETP.NE.AND UP0, UPT, UR44, 0x3, UPT ;  /* 0x000000032c00788c */ /* 0x000fcc000bf05270 */
[----:B------:R-:W-:-:S13]  /*52a0*/  PLOP3.LUT P3, PT, PT, PT, UP0, 0x80, 0x0 ;  /* 0x000000000000781c */ /* 0x000fda0003f6f008 */
[----:B------:R-:W-:Y:S05]  /*52b0*/  @!P3 BRA `(.L_x_651) ;  /* 0x000000000004b947 */ /* 0x000fea0003800000 */
[----:B------:R-:W-:Y:S01]  /*52c0*/  BPT.TRAP 0x1 ;  /* 0x000000040000795c */ /* 0x000fe20000300000 */
.L_x_651:
[----:B------:R-:W-:Y:S01]  /*52d0*/  IMAD R95, R2, 0x8, R19 ;  /* 0x00000008025f7824 */ /* 0x000fe200078e0213 */
[----:B------:R-:W-:Y:S01]  /*52e0*/  SHF.L.U32 R106, R201, 0x1f, RZ ;  /* 0x0000001fc96a7819 */ /* 0x000fe200000006ff */
[----:B------:R-:W-:Y:S01]  /*52f0*/  IMAD R97, R27, -0x60, R24 ;  /* 0xffffffa01b617824 */ /* 0x000fe200078e0218 */
[----:B------:R-:W-:Y:S02]  /*5300*/  BSSY B1, `(.L_x_652) ;  /* 0x0000004000017945 */ /* 0x000fe40003800000 */
[----:B------:R-:W0:Y:S02]  /*5310*/  SYNCS.PHASECHK.TRANS64.TRYWAIT P4, [R95+URZ+0x22890], R106 ;  /* 0x0228906a5f0075a7 */ /* 0x000e24000808017f */
[----:B------:R-:W-:Y:S01]  /*5320*/  VIMNMX R97, R97, 0x60, PT ;  /* 0x0000006061617848 */ /* 0x000fe20003fe0100 */
[----:B0-----:R-:W-:Y:S06]  /*5330*/  @!P4 BRA `(.L_x_653) ;  /* 0x00000150008cc947 */ /* 0x001fec0003800000 */
.L_x_915:
[----:B------:R-:W-:Y:S05]  /*5340*/  BSYNC B1 ;  /* 0x0000000000017941 */ /* 0x000fea0003800000 */
.L_x_652:
[----:B------:R-:W-:Y:S01]  /*5350*/  ISETP.GE.AND P4, PT, R18, R97, PT ;  /* 0x000000611200720c */ /* 0x000fe20003f86270 */
[----:B------:R-:W-:-:S12]  /*5360*/  BSSY B1, `(.L_x_654) ;  /* 0x0000006000017945 */ /* 0x000fd80003800000 */
[----:B------:R-:W-:Y:S05]  /*5370*/  @P4 BRA `(.L_x_655) ;  /* 0x0000000000104947 */ /* 0x000fea0003800000 */
[----:B------:R-:W1:Y:S04]  /*5380*/  @!P1 LDS.128 R32, [R104] ;  /* 0x0000000068209984 */ /* 0x000e680000000c00 */
[----:B------:R-:W2:Y:S04]  /*5390*/  @!P2 LDS.128 R36, [R103] ;  /* 0x000000006724a984 */ /* 0x000ea80000000c00 */
[----:B-1----:R1:W-:Y:S04]  /*53a0*/  @!P1 STG.E.128 desc[UR40][R42.64], R32 ;  /* 0x000000202a009986 */ /* 0x0023e8000c101d28 */
[----:B--2---:R1:W-:Y:S02]  /*53b0*/  @!P2 STG.E.128 desc[UR40][R42.64+0x40], R36 ;  /* 0x000040242a00a986 */ /* 0x0043e4000c101d28 */
.L_x_655:
[----:B------:R-:W-:Y:S05]  /*53c0*/  BSYNC B1 ;  /* 0x0000000000017941 */ /* 0x000fea0003800000 */
.L_x_654:
[----:B------:R-:W-:-:S13]  /*53d0*/  ISETP.GE.AND P4, PT, R216, R97, PT ;  /* 0x00000061d800720c */ /* 0x000fda0003f86270 */
[----:B------:R-:W-:Y:S05]  /*53e0*/  @P4 BRA `(.L_x_635) ;  /* 0x0000000000104947 */ /* 0x000fea0003800000 */
[----:B-1----:R-:W1:Y:S04]  /*53f0*/  @!P1 LDS.128 R32, [R104+0x2000] ;  /* 0x0020000068209984 */ /* 0x002e680000000c00 */
[----:B------:R-:W2:Y:S04]  /*5400*/  @!P2 LDS.128 R36, [R103+0x2000] ;  /* 0x002000006724a984 */ /* 0x000ea80000000c00 */
[----:B-1----:R1:W-:Y:S04]  /*5410*/  @!P1 STG.E.128 desc[UR40][R40.64], R32 ;  /* 0x0000002028009986 */ /* 0x0023e8000c101d28 */
[----:B--2---:R1:W-:Y:S02]  /*5420*/  @!P2 STG.E.128 desc[UR40][R40.64+0x40], R36 ;  /* 0x000040242800a986 */ /* 0x0043e4000c101d28 */
.L_x_635:
[----:B------:R-:W-:Y:S05]  /*5430*/  BSYNC B0 ;  /* 0x0000000000007941 */ /* 0x000fea0003800000 */
.L_x_617:
[----:B-1234-:R-:W1:Y:S01]  /*5440*/  S2R R32, SR_TID.X ;  /* 0x0000000000207919 */ /* 0x01ee620000002100 */
[----:B------:R-:W-:Y:S01]  /*5450*/  @!PT LDS RZ, [RZ] ;  /* 0x00000000fffff984 */ /* 0x000fe20000000800 */
[----:B------:R-:W-:Y:S01]  /*5460*/  @!PT LDS RZ, [RZ] ;  /* 0x00000000fffff984 */ /* 0x000fe20000000800 */
[----:B------:R-:W-:Y:S01]  /*5470*/  @!PT LDS RZ, [RZ] ;  /* 0x00000000fffff984 */ /* 0x000fe20000000800 */
[----:B------:R-:W-:Y:S01]  /*5480*/  @!PT LDS RZ, [RZ] ;  /* 0x00000000fffff984 */ /* 0x000fe20000000800 */
[----:B------:R2:W-:Y:S06]  /*5490*/  MEMBAR.ALL.CTA ;  /* 0x0000000000007992 */ /* 0x0005ec0000008000 */
[----:B--2---:R-:W2:Y:S01]  /*54a0*/  FENCE.VIEW.ASYNC.S ;  /* 0x00000000000073c6 */ /* 0x004ea20000000000 */
[----:B------:R-:W-:Y:S05]  /*54b0*/  WARPSYNC.ALL ;  /* 0x0000000000007948 */ /* 0x000fea0003800000 */
[----:B------:R-:W-:Y:S01]  /*54c0*/  BSSY B0, `(.L_x_656) ;  /* 0x0000009000007945 */ /* 0x000fe20003800000 */
[----:B-1----:R-:W-:Y:S01]  /*54d0*/  LOP3.LUT R32, R32, 0x7f, RZ, 0xc0, !PT ;  /* 0x0000007f20207812 */ /* 0x002fe200078ec0ff */
[----:B--2---:R1:W-:Y:S03]  /*54e0*/  BAR.SYNC.DEFER_BLOCKING R73, 0x80 ;  /* 0x000200490000751d */ /* 0x0043e60000010000 */
[----:B------:R-:W-:-:S13]  /*54f0*/  ISETP.NE.AND P4, PT, R32, RZ, PT ;  /* 0x000000ff2000720c */ /* 0x000fda0003f85270 */
[----:B------:R-:W-:-:S05]  /*5500*/  @!P4 VIADD R32, R95, 0x228a0 ;  /* 0x000228a05f20c836 */ /* 0x000fca0000000000 */
[----:B------:R-:W-:-:S04]  /*5510*/  @!P4 PRMT R32, RZ, 0x654, R32 ;  /* 0x00000654ff20c816 */ /* 0x000fc80000000020 */
[----:B------:R1:W-:Y:S01]  /*5520*/  @!P4 SYNCS.ARRIVE.TRANS64.RED.A1T0 RZ, [R32+URZ], RZ ;  /* 0x000000ff20ffc9a7 */ /* 0x0003e2000810043f */
[----:B------:R-:W-:Y:S05]  /*5530*/  @!P3 BRA `(.L_x_657) ;  /* 0x000000000004b947 */ /* 0x000fea0003800000 */
[----:B------:R-:W-:Y:S01]  /*5540*/  BPT.TRAP 0x1 ;  /* 0x000000040000795c */ /* 0x000fe20000300000 */
.L_x_657:
[----:B------:R-:W-:Y:S05]  /*5550*/  BSYNC B0 ;  /* 0x0000000000007941 */ /* 0x000fea0003800000 */
.L_x_656:
[----:B------:R-:W2:Y:S01]  /*5560*/  SYNCS.PHASECHK.TRANS64.TRYWAIT P3, [R95+URZ+0x228b0], R106 ;  /* 0x0228b06a5f0075a7 */ /* 0x000ea2000806017f */
[----:B------:R-:W-:Y:S01]  /*5570*/  IMAD R41, R2, 0x6000, R89 ;  /* 0x0000600002297824 */ /* 0x000fe200078e0259 */
[----:B------:R-:W-:Y:S01]  /*5580*/  ULDC UR45, c[0x0][0x320] ;  /* 0x0000c800002d7ab9 */ /* 0x000fe20000000800 */
[----:B------:R-:W-:Y:S01]  /*5590*/  ULDC.64 UR42, c[0x0][0x328] ;  /* 0x0000ca00002a7ab9 */ /* 0x000fe20000000a00 */
[----:B------:R-:W-:Y:S01]  /*55a0*/  ULDC.64 UR38, c[0x0][0x318] ;  /* 0x0000c60000267ab9 */ /* 0x000fe20000000a00 */
[----:B------:R-:W-:Y:S01]  /*55b0*/  BSSY B0, `(.L_x_658) ;  /* 0x0000003000007945 */ /* 0x000fe20003800000 */
[----:B------:R-:W-:-:S03]  /*55c0*/  IMAD.IADD R40, R88, 0x1, R41 ;  /* 0x0000000158287824 */ /* 0x000fc600078e0229 */
[----:B--2---:R-:W-:Y:S05]  /*55d0*/  @!P3 BRA `(.L_x_659) ;  /* 0x0000014c00f8b947 */ /* 0x004fea0003800000 */
.L_x_916:
[----:B------:R-:W-:Y:S05]  /*55e0*/  BSYNC B0 ;  /* 0x0000000000007941 */ /* 0x000fea0003800000 */
.L_x_658:
[----:B------:R-:W-:Y:S01]  /*55f0*/  ISETP.GE.AND P3, PT, R18, R97, PT ;  /* 0x000000611200720c */ /* 0x000fe20003f66270 */
[----:B------:R-:W-:Y:S01]  /*5600*/  BSSY B0, `(.L_x_660) ;  /* 0x0000025000007945 */ /* 0x000fe20003800000 */
[----:B------:R-:W-:Y:S02]  /*5610*/  IMAD R41, R41, 0x2, R25 ;  /* 0x0000000229297824 */ /* 0x000fe400078e0219 */
[----:B------:R-:W-:-:S04]  /*5620*/  IMAD.WIDE R36, R27, 0x60, R58 ;  /* 0x000000601b247825 */ /* 0x000fc800078e023a */
[----:B------:R-:W-:-:S05]  /*5630*/  IMAD R40, R40, 0x2, R25 ;  /* 0x0000000228287824 */ /* 0x000fca00078e0219 */
[----:B------:R-:W-:Y:S05]  /*5640*/  @P3 BRA `(.L_x_661) ;  /* 0x0000000000803947 */ /* 0x000fea0003800000 */
[----:B------:R-:W-:Y:S02]  /*5650*/  IMAD R35, R37, UR42, RZ ;  /* 0x0000002a25237c24 */ /* 0x000fe4000f8e02ff */
[----:B-1----:R-:W-:Y:S02]  /*5660*/  IMAD.MOV.U32 R32, RZ, RZ, R6 ;  /* 0x000000ffff207224 */ /* 0x002fe400078e0006 */
[----:B------:R-:W-:Y:S02]  /*5670*/  IMAD.MOV.U32 R33, RZ, RZ, R92 ;  /* 0x000000ffff217224 */ /* 0x000fe400078e005c */
[C---:B------:R-:W-:Y:S02]  /*5680*/  IMAD R35, R36.reuse, UR43, R35 ;  /* 0x0000002b24237c24 */ /* 0x040fe4000f8e0223 */
[----:B------:R-:W-:-:S04]  /*5690*/  IMAD.WIDE.U32 R32, R36, UR42, R32 ;  /* 0x0000002a24207c25 */ /* 0x000fc8000f8e0020 */
[----:B------:R-:W-:Y:S01]  /*56a0*/  IMAD.IADD R33, R33, 0x1, R35 ;  /* 0x0000000121217824 */ /* 0x000fe200078e0223 */
[----:B------:R-:W-:-:S04]  /*56b0*/  LEA R38, P3, R32, UR38, 0x1 ;  /* 0x0000002620267c11 */ /* 0x000fc8000f8608ff */
[----:B------:R-:W-:Y:S02]  /*56c0*/  LEA.HI.X R39, R32, UR39, R33, 0x1, P3 ;  /* 0x0000002720277c11 */ /* 0x000fe400098f0c21 */
[----:B------:R-:W-:-:S13]  /*56d0*/  ISETP.GE.AND P3, PT, R16, UR45, PT ;  /* 0x0000002d10007c0c */ /* 0x000fda000bf66270 */
[----:B------:R-:W1:Y:S04]  /*56e0*/  @!P3 LDS.128 R32, [R41] ;  /* 0x000000002920b984 */ /* 0x000e680000000c00 */
[----:B-1----:R-:W-:Y:S01]  /*56f0*/  @!P3 STG.E.128 desc[UR40][R38.64], R32 ;  /* 0x000000202600b986 */ /* 0x002fe2000c101d28 */
[----:B------:R-:W-:-:S13]  /*5700*/  ISETP.GE.AND P3, PT, R0, UR45, PT ;  /* 0x0000002d00007c0c */ /* 0x000fda000bf66270 */
[----:B------:R-:W1:Y:S04]  /*5710*/  @!P3 LDS.128 R32, [R40] ;  /* 0x000000002820b984 */ /* 0x000e680000000c00 */
[----:B-1----:R-:W-:Y:S01]  /*5720*/  @!P3 STG.E.128 desc[UR40][R38.64+0x40], R32 ;  /* 0x000040202600b986 */ /* 0x002fe2000c101d28 */
[----:B------:R-:W-:-:S13]  /*5730*/  ISETP.GE.AND P3, PT, R62, UR45, PT ;  /* 0x0000002d3e007c0c */ /* 0x000fda000bf66270 */
[----:B------:R-:W1:Y:S04]  /*5740*/  @!P3 LDS.128 R32, [R41+0x3000] ;  /* 0x003000002920b984 */ /* 0x000e680000000c00 */
        /* <DEDUP_REMOVED lines=10> */
[----:B------:R-:W-:-:S13]  /*57f0*/  ISETP.NE.AND P3, PT, R94, RZ, PT ;  /* 0x000000ff5e00720c */ /* 0x000fda0003f65270 */
[----:B------:R-:W1:Y:S04]  /*5800*/  @P3 LDS.128 R32, [R41+0x9000] ;  /* 0x0090000029203984 */ /* 0x000e680000000c00 */
[----:B-1----:R-:W-:Y:S01]  /*5810*/  @P3 STG.E.128 desc[UR40][R38.64+0x180], R32 ;  /* 0x0001802026003986 */ /* 0x002fe2000c101d28 */
[----:B------:R-:W-:-:S13]  /*5820*/  ISETP.NE.AND P3, PT, R93, RZ, PT ;  /* 0x000000ff5d00720c */ /* 0x000fda0003f65270 */
[----:B------:R-:W1:Y:S04]  /*5830*/  @P3 LDS.128 R32, [R40+0x9000] ;  /* 0x0090000028203984 */ /* 0x000e680000000c00 */
[----:B-1----:R3:W-:Y:S02]  /*5840*/  @P3 STG.E.128 desc[UR40][R38.64+0x1c0], R32 ;  /* 0x0001c02026003986 */ /* 0x0027e4000c101d28 */
.L_x_661:
[----:B------:R-:W-:Y:S05]  /*5850*/  BSYNC B0 ;  /* 0x0000000000007941 */ /* 0x000fea0003800000 */
.L_x_660:
[----:B------:R-:W-:Y:S01]  /*5860*/  ISETP.GE.AND P3, PT, R216, R97, PT ;  /* 0x00000061d800720c */ /* 0x000fe20003f66270 */
[----:B------:R-:W-:-:S12]  /*5870*/  BSSY B0, `(.L_x_662) ;  /* 0x0000024000007945 */ /* 0x000fd80003800000 */
[----:B------:R-:W-:Y:S05]  /*5880*/  @P3 BRA `(.L_x_663) ;  /* 0x0000000000883947 */ /* 0x000fea0003800000 */
[----:B---3--:R-:W-:Y:S01]  /*5890*/  IADD3 R35, P3, R36, 0x40, RZ ;  /* 0x0000004024237810 */ /* 0x008fe20007f7e0ff */
[----:B-1----:R-:W-:Y:S02]  /*58a0*/  IMAD.MOV.U32 R32, RZ, RZ, R6 ;  /* 0x000000ffff207224 */ /* 0x002fe400078e0006 */
[----:B------:R-:W-:Y:S02]  /*58b0*/  IMAD.MOV.U32 R33, RZ, RZ, R92 ;  /* 0x000000ffff217224 */ /* 0x000fe400078e005c */
[----:B------:R-:W-:Y:S02]  /*58c0*/  IMAD.X R36, RZ, RZ, R37, P3 ;  /* 0x000000ffff247224 */ /* 0x000fe400018e0625 */
[----:B------:R-:W-:-:S04]  /*58d0*/  IMAD.WIDE.U32 R32, R35, UR42, R32 ;  /* 0x0000002a23207c25 */ /* 0x000fc8000f8e0020 */
[----:B------:R-:W-:-:S04]  /*58e0*/  IMAD R36, R36, UR42, RZ ;  /* 0x0000002a24247c24 */ /* 0x000fc8000f8e02ff */
[----:B------:R-:W-:Y:S01]  /*58f0*/  IMAD R35, R35, UR43, R36 ;  /* 0x0000002b23237c24 */ /* 0x000fe2000f8e0224 */
[----:B------:R-:W-:-:S03]  /*5900*/  LEA R36, P3, R32, UR38, 0x1 ;  /* 0x0000002620247c11 */ /* 0x000fc6000f8608ff */
[----:B------:R-:W-:-:S05]  /*5910*/  IMAD.IADD R33, R33, 0x1, R35 ;  /* 0x0000000121217824 */ /* 0x000fca00078e0223 */
[----:B------:R-:W-:Y:S02]  /*5920*/  LEA.HI.X R37, R32, UR39, R33, 0x1, P3 ;  /* 0x0000002720257c11 */ /* 0x000fe400098f0c21 */
        /* <DEDUP_REMOVED lines=23> */
[----:B-1----:R4:W-:Y:S02]  /*5aa0*/  @P3 STG.E.128 desc[UR40][R36.64+0x1c0], R32 ;  /* 0x0001c02024003986 */ /* 0x0029e4000c101d28 */
.L_x_663:
[----:B------:R-:W-:Y:S05]  /*5ab0*/  BSYNC B0 ;  /* 0x0000000000007941 */ /* 0x000fea0003800000 */
.L_x_662:
[----:B------:R-:W-:Y:S01]  /*5ac0*/  @!PT LDS RZ, [RZ] ;  /* 0x00000000fffff984 */ /* 0x000fe20000000800 */
[----:B------:R-:W-:Y:S01]  /*5ad0*/  @!PT LDS RZ, [RZ] ;  /* 0x00000000fffff984 */ /* 0x000fe20000000800 */
[----:B------:R-:W-:Y:S01]  /*5ae0*/  @!PT LDS RZ, [RZ] ;  /* 0x00000000fffff984 */ /* 0x000fe20000000800 */
[----:B------:R-:W-:Y:S01]  /*5af0*/  @!PT LDS RZ, [RZ] ;  /* 0x00000000fffff984 */ /* 0x000fe20000000800 */
[----:B------:R5:W-:Y:S06]  /*5b00*/  MEMBAR.ALL.CTA ;  /* 0x0000000000007992 */ /* 0x000bec0000008000 */
[----:B-----5:R-:W5:Y:S02]  /*5b10*/  FENCE.VIEW.ASYNC.S ;  /* 0x00000000000073c6 */ /* 0x020f640000000000 */
[----:B-----5:R1:W-:Y:S01]  /*5b20*/  BAR.SYNC.DEFER_BLOCKING R73, 0x80 ;  /* 0x000200490000751d */ /* 0x0203e20000010000 */
[----:B------:R-:W-:Y:S01]  /*5b30*/  ISETP.NE.AND P5, PT, R96, RZ, PT ;  /* 0x000000ff6000720c */ /* 0x000fe20003fa5270 */
[----:B------:R-:W-:-:S02]  /*5b40*/  VIADD R2, R2, 0x1 ;  /* 0x0000000102027836 */ /* 0x000fc40000000000 */
[----:B0-2---:R-:W-:-:S03]  /*5b50*/  @!P4 VIADD R95, R95, 0x228c0 ;  /* 0x000228c05f5fc836 */ /* 0x005fc60000000000 */
[C---:B------:R-:W-:Y:S02]  /*5b60*/  ISETP.NE.AND P3, PT, R2.reuse, 0x2, PT ;  /* 0x000000020200780c */ /* 0x040fe40003f65270 */
[----:B------:R-:W-:Y:S02]  /*5b70*/  @!P4 PRMT R95, RZ, 0x654, R95 ;  /* 0x00000654ff5fc816 */ /* 0x000fe4000000005f */
[----:B-1-34-:R-:W-:Y:S02]  /*5b80*/  SEL R32, RZ, 0x1, P3 ;  /* 0x00000001ff207807 */ /* 0x01afe40001800000 */
[----:B------:R-:W-:Y:S02]  /*5b90*/  SEL R2, R2, RZ, P3 ;  /* 0x000000ff02027207 */ /* 0x000fe40001800000 */
[----:B------:R-:W-:Y:S01]  /*5ba0*/  LOP3.LUT R201, R201, R32, RZ, 0x3c, !PT ;  /* 0x00000020c9c97212 */ /* 0x000fe200078e3cff */
[----:B------:R0:W-:Y:S01]  /*5bb0*/  @!P4 SYNCS.ARRIVE.TRANS64.RED.A1T0 RZ, [R95+URZ], RZ ;  /* 0x000000ff5fffc9a7 */ /* 0x0001e2000810043f */
[----:B------:R-:W-:Y:S05]  /*5bc0*/  @P5 BRA `(.L_x_664) ;  /* 0xffffffcc00685947 */ /* 0x000fea000383ffff */
[----:B------:R-:W1:Y:S01]  /*5bd0*/  S2R R33, SR_TID.X ;  /* 0x0000000000217919 */ /* 0x000e620000002100 */
[----:B------:R-:W-:Y:S02]  /*5be0*/  PLOP3.LUT P0, PT, PT, PT, PT, 0x8, 0x0 ;  /* 0x000000000000781c */ /* 0x000fe40003f0e170 */
[----:B-1----:R-:W-:-:S04]  /*5bf0*/  SHF.R.U32.HI R33, RZ, 0x7, R33 ;  /* 0x00000007ff217819 */ /* 0x002fc80000011621 */
[----:B------:R-:W-:-:S13]  /*5c00*/  ISETP.NE.AND P5, PT, R33, 0x1, PT ;  /* 0x000000012100780c */ /* 0x000fda0003fa5270 */
[----:B------:R-:W-:Y:S06]  /*5c10*/  @!P5 BAR.ARV 0x9, 0x100 ;  /* 0x024400000000db1d */ /* 0x000fec0000002000 */
.L_x_612:
[----:B------:R-:W-:Y:S01]  /*5c20*/  IMAD.MOV.U32 R0, RZ, RZ, RZ ;  /* 0x000000ffff007224 */ /* 0x000fe200078e00ff */
[----:B------:R-:W-:Y:S06]  /*5c30*/  @P0 BRA `(.L_x_665) ;  /* 0x00000000000c0947 */ /* 0x000fec0003800000 */
[----:B------:R-:W1:Y:S01]  /*5c40*/  FENCE.VIEW.ASYNC.G ;  /* 0x00000000000073c6 */ /* 0x000e620000000100 */
[----:B------:R-:W-:Y:S05]  /*5c50*/  WARPSYNC.ALL ;  /* 0x0000000000007948 */ /* 0x000fea0003800000 */
[----:B-1----:R-:W-:Y:S06]  /*5c60*/  BAR.ARV 0xc, 0x180 ;  /* 0x0306000000007b1d */ /* 0x002fec0000002000 */
.L_x_665:
[----:B------:R-:W-:Y:S01]  /*5c70*/  ISETP.NE.AND P0, PT, R29, RZ, PT ;  /* 0x000000ff1d00720c */ /* 0x000fe20003f05270 */
[----:B------:R-:W-:-:S12]  /*5c80*/  BSSY B0, `(.L_x_666) ;  /* 0x000001f000007945 */ /* 0x000fd80003800000 */
[----:B------:R-:W-:Y:S05]  /*5c90*/  @!P0 BRA `(.L_x_667) ;  /* 0x0000000000748947 */ /* 0x000fea0003800000 */
[----:B------:R-:W-:Y:S01]  /*5ca0*/  ISETP.NE.AND P0, PT, R212, RZ, PT ;  /* 0x000000ffd400720c */ /* 0x000fe20003f05270 */
[----:B------:R-:W-:-:S03]  /*5cb0*/  ULDC UR4, c[0x0][0x9f0] ;  /* 0x00027c0000047ab9 */ /* 0x000fc60000000800 */
[----:B------:R-:W-:-:S04]  /*5cc0*/  SEL R9, R212, UR4, P0 ;  /* 0x00000004d4097c07 */ /* 0x000fc80008000000 */
[-C--:B------:R-:W-:Y:S02]  /*5cd0*/  IABS R6, R9.reuse ;  /* 0x0000000900067213 */ /* 0x080fe40000000000 */
[----:B------:R-:W-:Y:S02]  /*5ce0*/  IADD3 R0, R178, -0x1, R9 ;  /* 0xffffffffb2007810 */ /* 0x000fe40007ffe009 */
[----:B------:R-:W1:Y:S01]  /*5cf0*/  I2F.RP R3, R6 ;  /* 0x0000000600037306 */ /* 0x000e620000209400 */
[-C--:B------:R-:W-:Y:S02]  /*5d00*/  IABS R10, R9.reuse ;  /* 0x00000009000a7213 */ /* 0x080fe40000000000 */
[----:B------:R-:W-:Y:S02]  /*5d10*/  IABS R8, R0 ;  /* 0x0000000000087213 */ /* 0x000fe40000000000 */
[----:B------:R-:W-:-:S04]  /*5d20*/  LOP3.LUT R0, R0, R9, RZ, 0x3c, !PT ;  /* 0x0000000900007212 */ /* 0x000fc800078e3cff */
[----:B------:R-:W-:Y:S01]  /*5d30*/  ISETP.GE.AND P2, PT, R0, RZ, PT ;  /* 0x000000ff0000720c */ /* 0x000fe20003f46270 */
[----:B-1----:R-:W1:Y:S02]  /*5d40*/  MUFU.RCP R3, R3 ;  /* 0x0000000300037308 */ /* 0x002e640000001000 */
[----:B-1----:R-:W-:Y:S02]  /*5d50*/  VIADD R4, R3, 0xffffffe ;  /* 0x0ffffffe03047836 */ /* 0x002fe40000000000 */
[----:B------:R-:W-:-:S04]  /*5d60*/  IMAD.MOV R3, RZ, RZ, -R10 ;  /* 0x000000ffff037224 */ /* 0x000fc800078e0a0a */
[----:B------:R1:W2:Y:S02]  /*5d70*/  F2I.FTZ.U32.TRUNC.NTZ R5, R4 ;  /* 0x0000000400057305 */ /* 0x0002a4000021f000 */
[----:B-1----:R-:W-:Y:S02]  /*5d80*/  IMAD.MOV.U32 R4, RZ, RZ, RZ ;  /* 0x000000ffff047224 */ /* 0x002fe400078e00ff */
[----:B--2---:R-:W-:-:S04]  /*5d90*/  IMAD.MOV R7, RZ, RZ, -R5 ;  /* 0x000000ffff077224 */ /* 0x004fc800078e0a05 */
        /* <DEDUP_REMOVED lines=9> */
[----:B------:R-:W-:-:S05]  /*5e30*/  @P0 VIADD R5, R5, 0x1 ;  /* 0x0000000105050836 */ /* 0x000fca0000000000 */
[----:B------:R-:W-:-:S05]  /*5e40*/  MOV R0, R5 ;  /* 0x0000000500007202 */ /* 0x000fca0000000f00 */
[----:B------:R-:W-:Y:S01]  /*5e50*/  @!P2 IMAD.MOV R0, RZ, RZ, -R0 ;  /* 0x000000ffff00a224 */ /* 0x000fe200078e0a00 */
[----:B------:R-:W-:-:S07]  /*5e60*/  @!P1 LOP3.LUT R0, RZ, R9, RZ, 0x33, !PT ;  /* 0x00000009ff009212 */ /* 0x000fce00078e33ff */
.L_x_667:
[----:B------:R-:W-:Y:S05]  /*5e70*/  BSYNC B0 ;  /* 0x0000000000007941 */ /* 0x000fea0003800000 */
.L_x_666:
[-C--:B------:R-:W-:Y:S01]  /*5e80*/  IMAD R207, R219, R0.reuse, RZ ;  /* 0x00000000dbcf7224 */ /* 0x080fe200078e02ff */
[----:B------:R-:W-:Y:S01]  /*5e90*/  PLOP3.LUT P0, PT, PT, PT, PT, 0x80, 0x0 ;  /* 0x000000000000781c */ /* 0x000fe20003f0f070 */
[----:B------:R-:W-:Y:S01]  /*5ea0*/  IMAD.MOV.U32 R3, RZ, RZ, RZ ;  /* 0x000000ffff037224 */ /* 0x000fe200078e00ff */
[----:B------:R-:W-:Y:S01]  /*5eb0*/  CS2R R150, SRZ ;  /* 0x0000000000967805 */ /* 0x000fe2000001ff00 */
[----:B------:R-:W-:Y:S01]  /*5ec0*/  IMAD.MOV.U32 R20, RZ, RZ, RZ ;  /* 0x000000ffff147224 */ /* 0x000fe200078e00ff */
[----:B------:R-:W-:Y:S02]  /*5ed0*/  VIADDMNMX R178, R207, R0, R178, PT ;  /* 0x00000000cfb27246 */ /* 0x000fe400038001b2 */
[----:B------:R-:W-:Y:S02]  /*5ee0*/  CS2R R148, SRZ ;  /* 0x0000000000947805 */ /* 0x000fe4000001ff00 */
[----:B------:R-:W-:Y:S02]  /*5ef0*/  CS2R R146, SRZ ;  /* 0x0000000000927805 */ /* 0x000fe4000001ff00 */
[----:B------:R-:W-:-:S02]  /*5f00*/  CS2R R144, SRZ ;  /* 0x0000000000907805 */ /* 0x000fc4000001ff00 */
[----:B------:R-:W-:Y:S02]  /*5f10*/  ISETP.GT.AND P1, PT, R178, R207, PT ;  /* 0x000000cfb200720c */ /* 0x000fe40003f24270 */
        /* <DEDUP_REMOVED lines=24> */
[----:B0-----:R-:W-:Y:S02]  /*60a0*/  CS2R R94, SRZ ;  /* 0x00000000005e7805 */ /* 0x001fe4000001ff00 */
        /* <DEDUP_REMOVED lines=34> */
[----:B------:R-:W-:Y:S01]  /*62d0*/  CS2R R24, SRZ ;  /* 0x0000000000187805 */ /* 0x000fe2000001ff00 */
[----:B------:R-:W-:Y:S06]  /*62e0*/  @!P1 BRA `(.L_x_668) ;  /* 0x0000007400bc9947 */ /* 0x000fec0003800000 */
[----:B------:R-:W0:Y:S01]  /*62f0*/  S2R R0, SR_TID.X ;  /* 0x0000000000007919 */ /* 0x000e220000002100 */
[----:B------:R-:W-:Y:S01]  /*6300*/  UMOV UR4, 0xffffffff ;  /* 0xffffffff00047882 */ /* 0x000fe20000000000 */
[----:B0-----:R-:W-:-:S05]  /*6310*/  VIADD R29, R0, 0xffffff80 ;  /* 0xffffff80001d7836 */ /* 0x001fca0000000000 */
[----:B------:R-:W-:-:S04]  /*6320*/  SHF.R.S32.HI R30, RZ, 0x1f, R29 ;  /* 0x0000001fff1e7819 */ /* 0x000fc8000001141d */
[----:B------:R-:W-:-:S04]  /*6330*/  LEA.HI R13, R30, R29, RZ, 0x7 ;  /* 0x0000001d1e0d7211 */ /* 0x000fc800078f38ff */
[----:B------:R-:W-:Y:S01]  /*6340*/  SHF.R.S32.HI R13, RZ, 0x7, R13 ;  /* 0x00000007ff0d7819 */ /* 0x000fe2000001140d */
[----:B------:R-:W-:Y:S06]  /*6350*/  BRA.DIV UR4, `(.L_x_669) ;  /* 0x0000014204ac7947 */ /* 0x000fec000b800000 */
[----:B------:R0:W1:Y:S02]  /*6360*/  SHFL.IDX PT, R14, R13, RZ, 0x1f ;  /* 0x00001fff0d0e7589 */ /* 0x00006400000e0000 */
.L_x_919:
[----:B-1----:R-:W-:Y:S01]  /*6370*/  LEA.HI R0, R14, R14, RZ, 0x1 ;  /* 0x0000000e0e007211 */ /* 0x002fe200078f08ff */
[----:B------:R-:W-:Y:S01]  /*6380*/  VIADD R24, R19, 0x18400 ;  /* 0x0001840013187836 */ /* 0x000fe20000000000 */
[----:B------:R-:W-:Y:S02]  /*6390*/  BSSY B6, `(.L_x_670) ;  /* 0x0000018000067945 */ /* 0x000fe40003800000 */
[----:B------:R-:W-:Y:S02]  /*63a0*/  LOP3.LUT R3, R0, 0x1e, RZ, 0xc0, !PT ;  /* 0x0000001e00037812 */ /* 0x000fe400078ec0ff */
[----:B------:R-:W-:-:S03]  /*63b0*/  LOP3.LUT P0, RZ, R24, 0x1bf, RZ, 0xc0, !PT ;  /* 0x000001bf18ff7812 */ /* 0x000fc6000780c0ff */
[----:B------:R-:W-:-:S04]  /*63c0*/  IMAD.IADD R3, R14, 0x1, -R3 ;  /* 0x000000010e037824 */ /* 0x000fc800078e0a03 */
[----:B------:R-:W-:-:S05]  /*63d0*/  IMAD R3, R3, 0x2000, R24 ;  /* 0x0000200003037824 */ /* 0x000fca00078e0218 */
[----:B------:R-:W-:-:S04]  /*63e0*/  SHF.R.U32.HI R3, RZ, 0x4, R3 ;  /* 0x00000004ff037819 */ /* 0x000fc80000011603 */
[----:B------:R-:W-:Y:S01]  /*63f0*/  LOP3.LUT R28, R3, 0x3fff, RZ, 0xc0, !PT ;  /* 0x00003fff031c7812 */ /* 0x000fe200078ec0ff */
[----:B------:R-:W-:Y:S06]  /*6400*/  @!P0 BRA `(.L_x_671) ;  /* 0x0000000000408947 */ /* 0x000fec0003800000 */
[----:B------:R-:W-:Y:S01]  /*6410*/  MOV R14, 0x0 ;  /* 0x00000000000e7802 */ /* 0x000fe20000000f00 */
[----:B------:R-:W-:Y:S01]  /*6420*/  ULDC.64 UR4, c[0x4][0x98] ;  /* 0x0100260000047ab9 */ /* 0x000fe20000000a00 */
[----:B------:R-:W-:Y:S01]  /*6430*/  ULDC.64 UR6, c[0x4][0xa0] ;  /* 0x0100280000067ab9 */ /* 0x000fe20000000a00 */
[----:B------:R-:W-:Y:S02]  /*6440*/  IMAD.U32 R4, RZ, RZ, UR4 ;  /* 0x00000004ff047e24 */ /* 0x000fe4000f8e00ff */
[----:B------:R-:W-:Y:S01]  /*6450*/  IMAD.U32 R5, RZ, RZ, UR5 ;  /* 0x00000005ff057e24 */ /* 0x000fe2000f8e00ff */
[----:B------:R-:W1:Y:S01]  /*6460*/  LDC.64 R14, c[0x4][R14] ;  /* 0x010000000e0e7b82 */ /* 0x000e620000000a00 */
[----:B------:R-:W-:Y:S01]  /*6470*/  ULDC.64 UR4, c[0x4][0x38] ;  /* 0x01000e0000047ab9 */ /* 0x000fe20000000a00 */
        /* <DEDUP_REMOVED lines=8> */
[----:B-1---5:R-:W-:Y:S05]  /*6500*/  CALL.ABS.NOINC R14 ;  /* 0x000000000e007343 */ /* 0x022fea0003c00000 */
.L_x_671:
[----:B------:R-:W-:Y:S05]  /*6510*/  BSYNC B6 ;  /* 0x0000000000067941 */ /* 0x000fea0003800000 */
.L_x_670:
[----:B------:R-:W-:Y:S02]  /*6520*/  ULDC UR4, c[0x0][0x3f4] ;  /* 0x0000fd0000047ab9 */ /* 0x000fe40000000800 */
[----:B------:R-:W-:-:S13]  /*6530*/  ISETP.LT.AND P0, PT, RZ, UR4, PT ;  /* 0x00000004ff007c0c */ /* 0x000fda000bf01270 */
[----:B------:R-:W-:Y:S05]  /*6540*/  @P0 BRA `(.L_x_672) ;  /* 0x00000000003c0947 */ /* 0x000fea0003800000 */
[----:B------:R-:W-:-:S04]  /*6550*/  LEA.HI R0, R217, R217, RZ, 0x1 ;  /* 0x000000d9d9007211 */ /* 0x000fc800078f08ff */
[----:B------:R-:W-:-:S05]  /*6560*/  LOP3.LUT R0, R0, 0xfffffffe, RZ, 0xc0, !PT ;  /* 0xfffffffe00007812 */ /* 0x000fca00078ec0ff */
[----:B------:R-:W-:-:S05]  /*6570*/  IMAD.IADD R0, R217, 0x1, -R0 ;  /* 0x00000001d9007824 */ /* 0x000fca00078e0a00 */
[----:B------:R-:W-:-:S04]  /*6580*/  SHF.L.U32 R0, R0, 0x1f, RZ ;  /* 0x0000001f00007819 */ /* 0x000fc800000006ff */
[----:B------:R1:W2:Y:S03]  /*6590*/  SYNCS.PHASECHK.TRANS64.TRYWAIT P0, [R19+URZ+0x22800], R0 ;  /* 0x02280000130075a7 */ /* 0x0002a6000800017f */
[----:B--2---:R-:W-:Y:S05]  /*65a0*/  @!P0 NANOSLEEP.SYNCS 0x989680 ;  /* 0x009896800000895d */ /* 0x004fea0003900000 */
[----:B------:R-:W2:Y:S01]  /*65b0*/  @!P0 SYNCS.PHASECHK.TRANS64 P0, [R19+URZ+0x22800], R0 ;  /* 0x02280000130085a7 */ /* 0x000ea2000800007f */
[----:B------:R-:W-:Y:S04]  /*65c0*/  BSSY B0, `(.L_x_673) ;  /* 0x0000006000007945 */ /* 0x000fe80003800000 */
[----:B--2---:R-:W-:Y:S05]  /*65d0*/  @P0 BRA `(.L_x_674) ;  /* 0x0000000000100947 */ /* 0x004fea0003800000 */
.L_x_675:
[----:B--2---:R2:W3:Y:S02]  /*65e0*/  SYNCS.PHASECHK.TRANS64.TRYWAIT P0, [R19+URZ+0x22800], R0 ;  /* 0x02280000130075a7 */ /* 0x0044e4000800017f */
[----:B---3--:R-:W-:Y:S05]  /*65f0*/  @!P0 NANOSLEEP.SYNCS 0x989680 ;  /* 0x009896800000895d */ /* 0x008fea0003900000 */
[----:B------:R-:W3:Y:S02]  /*6600*/  @!P0 SYNCS.PHASECHK.TRANS64 P0, [R19+URZ+0x22800], R0 ;  /* 0x02280000130085a7 */ /* 0x000ee4000800007f */
[----:B---3--:R-:W-:Y:S05]  /*6610*/  @!P0 BRA `(.L_x_675) ;  /* 0xfffffffc00f08947 */ /* 0x008fea000383ffff */
.L_x_674:
[----:B------:R-:W-:Y:S05]  /*6620*/  BSYNC B0 ;  /* 0x0000000000007941 */ /* 0x000fea0003800000 */
.L_x_673:
[----:B------:R-:W-:Y:S05]  /*6630*/  BRA `(.L_x_676) ;  /* 0x0000002000a47947 */ /* 0x000fea0003800000 */
.L_x_672:
[----:B-----5:R-:W-:Y:S01]  /*6640*/  SHF.R.S32.HI R0, RZ, 0x1f, R154 ;  /* 0x0000001fff007819 */ /* 0x020fe2000001149a */
[----:B------:R-:W-:Y:S01]  /*6650*/  ULDC.64 UR4, c[0x0][0x3f8] ;  /* 0x0000fe0000047ab9 */ /* 0x000fe20000000a00 */
[----:B------:R-:W-:Y:S01]  /*6660*/  ULDC.64 UR6, c[0x0][0x408] ;  /* 0x0001020000067ab9 */ /* 0x000fe20000000a00 */
[----:B------:R-:W-:Y:S01]  /*6670*/  LOP3.LUT P0, RZ, R24, 0x3ff, RZ, 0xc0, !PT ;  /* 0x000003ff18ff7812 */ /* 0x000fe2000780c0ff */
[----:B------:R-:W-:Y:S01]  /*6680*/  IMAD.WIDE.U32 R4, R154, UR4, RZ ;  /* 0x000000049a047c25 */ /* 0x000fe2000f8e00ff */
[----:B------:R-:W-:Y:S03]  /*6690*/  BSSY B6, `(.L_x_677) ;  /* 0x000001f000067945 */ /* 0x000fe60003800000 */
[C---:B------:R-:W-:Y:S02]  /*66a0*/  IMAD R3, R0.reuse, UR4, RZ ;  /* 0x0000000400037c24 */ /* 0x040fe4000f8e02ff */
[----:B------:R-:W-:-:S02]  /*66b0*/  IMAD R9, R0, UR6, RZ ;  /* 0x0000000600097c24 */ /* 0x000fc4000f8e02ff */
[C---:B------:R-:W-:Y:S01]  /*66c0*/  IMAD R3, R154.reuse, UR5, R3 ;  /* 0x000000059a037c24 */ /* 0x040fe2000f8e0203 */
[----:B------:R-:W-:Y:S01]  /*66d0*/  ULDC.64 UR4, c[0x0][0x3e8] ;  /* 0x0000fa0000047ab9 */ /* 0x000fe20000000a00 */
[----:B------:R-:W-:Y:S01]  /*66e0*/  IMAD.WIDE.U32 R6, R154, UR6, RZ ;  /* 0x000000069a067c25 */ /* 0x000fe2000f8e00ff */
[----:B------:R-:W-:-:S03]  /*66f0*/  LEA R24, P1, R4, UR4, 0x1 ;  /* 0x0000000404187c11 */ /* 0x000fc6000f8208ff */
[----:B------:R-:W-:Y:S01]  /*6700*/  IMAD R9, R154, UR7, R9 ;  /* 0x000000079a097c24 */ /* 0x000fe2000f8e0209 */
[----:B------:R-:W-:Y:S01]  /*6710*/  ULDC.64 UR6, c[0x0][0x400] ;  /* 0x0001000000067ab9 */ /* 0x000fe20000000a00 */
[----:B------:R-:W-:Y:S01]  /*6720*/  IMAD.IADD R25, R3, 0x1, R5 ;  /* 0x0000000103197824 */ /* 0x000fe200078e0205 */
[----:B------:R-:W-:Y:S01]  /*6730*/  LEA R26, P2, R6, UR6, 0x1 ;  /* 0x00000006061a7c11 */ /* 0x000fe2000f8408ff */
[----:B------:R-:W-:-:S03]  /*6740*/  IMAD.IADD R27, R9, 0x1, R7 ;  /* 0x00000001091b7824 */ /* 0x000fc600078e0207 */
[----:B------:R-:W-:Y:S02]  /*6750*/  LEA.HI.X R25, R4, UR5, R25, 0x1, P1 ;  /* 0x0000000504197c11 */ /* 0x000fe400088f0c19 */
[----:B------:R-:W-:Y:S01]  /*6760*/  LEA.HI.X R27, R6, UR7, R27, 0x1, P2 ;  /* 0x00000007061b7c11 */ /* 0x000fe200090f0c1b */
        /* <DEDUP_REMOVED lines=8> */
[----:B------:R-:W-:Y:S01]  /*67f0*/  IMAD.U32 R6, RZ, RZ, UR6 ;  /* 0x00000006ff067e24 */ /* 0x000fe2000f8e00ff */
[----:B------:R-:W-:Y:S01]  /*6800*/  MOV R10, UR4 ;  /* 0x00000004000a7c02 */ /* 0x000fe20008000f00 */
[----:B------:R-:W-:-:S02]  /*6810*/  IMAD.U32 R7, RZ, RZ, UR7 ;  /* 0x00000007ff077e24 */ /* 0x000fc4000f8e00ff */
[----:B------:R-:W-:Y:S02]  /*6820*/  IMAD.U32 R11, RZ, RZ, UR5 ;  /* 0x00000005ff0b7e24 */ /* 0x000fe4000f8e00ff */
[----:B------:R-:W-:Y:S02]  /*6830*/  IMAD.MOV.U32 R8, RZ, RZ, 0x70 ;  /* 0x00000070ff087424 */ /* 0x000fe400078e00ff */
[----:B------:R-:W-:Y:S02]  /*6840*/  IMAD.MOV.U32 R12, RZ, RZ, 0x1 ;  /* 0x00000001ff0c7424 */ /* 0x000fe400078e00ff */
[----:B0-----:R-:W-:-:S07]  /*6850*/  IMAD.MOV.U32 R13, RZ, RZ, RZ ;  /* 0x000000ffff0d7224 */ /* 0x001fce00078e00ff */
[----:B------:R-:W-:-:S07]  /*6860*/  LEPC R20, `(.L_x_678) ;  /* 0x000000001014794e */ /* 0x000fce0000000000 */
[----:B-1----:R-:W-:Y:S05]  /*6870*/  CALL.ABS.NOINC R14 ;  /* 0x000000000e007343 */ /* 0x002fea0003c00000 */
.L_x_678:
[----:B------:R-:W-:Y:S05]  /*6880*/  BSYNC B6 ;  /* 0x0000000000067941 */ /* 0x000fea0003800000 */
.L_x_677:
[----:B------:R-:W-:Y:S01]  /*6890*/  LEA.HI R29, R30, R29, RZ, 0x2 ;  /* 0x0000001d1e1d7211 */ /* 0x000fe200078f10ff */
[----:B------:R-:W-:Y:S01]  /*68a0*/  ULDC.U8 UR4, c[0x0][0x410] ;  /* 0x0001040000047ab9 */ /* 0x000fe20000000000 */
[----:B------:R-:W-:Y:S01]  /*68b0*/  BSSY B0, `(.L_x_679) ;  /* 0x00001f9000007945 */ /* 0x000fe20003800000 */
[----:B------:R-:W-:Y:S01]  /*68c0*/  ISETP.NE.AND P0, PT, RZ, UR4, PT ;  /* 0x00000004ff007c0c */ /* 0x000fe2000bf05270 */
[----:B------:R-:W-:Y:S01]  /*68d0*/  IMAD R4, R153, 0x80, R18 ;  /* 0x0000008099047824 */ /* 0x000fe200078e0212 */
[----:B------:R-:W-:-:S04]  /*68e0*/  SHF.R.S32.HI R29, RZ, 0x1f, R29 ;  /* 0x0000001fff1d7819 */ /* 0x000fc8000001141d */
[----:B------:R-:W-:-:S04]  /*68f0*/  LEA.HI R29, R29, R18, RZ, 0x3 ;  /* 0x000000121d1d7211 */ /* 0x000fc800078f18ff */
[----:B------:R-:W-:-:S05]  /*6900*/  LOP3.LUT R29, R29, 0xfffffff8, RZ, 0xc0, !PT ;  /* 0xfffffff81d1d7812 */ /* 0x000fca00078ec0ff */
[----:B------:R-:W-:Y:S01]  /*6910*/  IMAD.IADD R29, R18, 0x1, -R29 ;  /* 0x00000001121d7824 */ /* 0x000fe200078e0a1d */
[----:B------:R-:W-:Y:S06]  /*6920*/  @!P0 BRA `(.L_x_680) ;  /* 0x0000001000048947 */ /* 0x000fec0003800000 */
[----:B------:R-:W-:-:S03]  /*6930*/  UMOV UR4, 0xffffffff ;  /* 0xffffffff00047882 */ /* 0x000fc60000000000 */
[----:B------:R-:W-:Y:S05]  /*6940*/  BRA.DIV UR4, `(.L_x_681) ;  /* 0x0000013e04547947 */ /* 0x000fea000b800000 */
[----:B------:R1:W2:Y:S04]  /*6950*/  SHFL.IDX PT, R3, R25, RZ, 0x1c1f ;  /* 0x001c1fff19037589 */ /* 0x0002a800000e0000 */
[----:B------:R1:W3:Y:S04]  /*6960*/  SHFL.IDX PT, R0, R24, RZ, 0x1c1f ;  /* 0x001c1fff18007589 */ /* 0x0002e800000e0000 */
[----:B------:R1:W4:Y:S04]  /*6970*/  SHFL.IDX PT, R5, R27, RZ, 0x1c1f ;  /* 0x001c1fff1b057589 */ /* 0x00032800000e0000 */
[----:B------:R1:W0:Y:S02]  /*6980*/  SHFL.IDX PT, R14, R26, RZ, 0x1c1f ;  /* 0x001c1fff1a0e7589 */ /* 0x00022400000e0000 */
.L_x_925:
[----:B------:R-:W-:Y:S01]  /*6990*/  ULDC UR4, c[0x0][0x448] ;  /* 0x0001120000047ab9 */ /* 0x000fe20000000800 */
[----:B------:R-:W-:Y:S01]  /*69a0*/  IMAD.SHL.U32 R6, R29, 0x40, RZ ;  /* 0x000000401d067824 */ /* 0x000fe200078e00ff */
[----:B------:R-:W-:Y:S01]  /*69b0*/  BSSY B1, `(.L_x_682) ;  /* 0x0000029000017945 */ /* 0x000fe20003800000 */
[----:B-1----:R-:W-:Y:S01]  /*69c0*/  IMAD R26, R155, UR4, RZ ;  /* 0x000000049b1a7c24 */ /* 0x002fe2000f8e02ff */
[----:B------:R-:W-:Y:S02]  /*69d0*/  LOP3.LUT P0, RZ, R29, 0x4, RZ, 0xc0, !PT ;  /* 0x000000041dff7812 */ /* 0x000fe4000780c0ff */
[----:B------:R-:W-:Y:S02]  /*69e0*/  CS2R R10, SRZ ;  /* 0x00000000000a7805 */ /* 0x000fe4000001ff00 */
[----:B------:R-:W-:Y:S02]  /*69f0*/  LOP3.LUT R7, R6, 0x1c0, RZ, 0xc0, !PT ;  /* 0x000001c006077812 */ /* 0x000fe400078ec0ff */
[----:B------:R-:W-:-:S02]  /*6a00*/  CS2R R20, SRZ ;  /* 0x0000000000147805 */ /* 0x000fc4000001ff00 */
[----:B------:R-:W-:Y:S01]  /*6a10*/  ISETP.GE.AND P1, PT, R4, R26, PT ;  /* 0x0000001a0400720c */ /* 0x000fe20003f26270 */
[----:B------:R-:W-:Y:S01]  /*6a20*/  IMAD R26, R153, -0x80, R26 ;  /* 0xffffff80991a7824 */ /* 0x000fe200078e021a */
[----:B------:R-:W-:Y:S02]  /*6a30*/  LEA.HI R6, R217, R217, RZ, 0x1 ;  /* 0x000000d9d9067211 */ /* 0x000fe400078f08ff */
[----:B------:R-:W-:Y:S02]  /*6a40*/  LOP3.LUT R8, R7, 0x18, R16, 0xf8, !PT ;  /* 0x0000001807087812 */ /* 0x000fe400078ef810 */
[----:B------:R-:W-:Y:S02]  /*6a50*/  LOP3.LUT R6, R6, 0xfffffffe, RZ, 0xc0, !PT ;  /* 0xfffffffe06067812 */ /* 0x000fe400078ec0ff */
[----:B------:R-:W-:-:S03]  /*6a60*/  SHF.R.U32.HI R7, RZ, 0x3, R7 ;  /* 0x00000003ff077819 */ /* 0x000fc60000011607 */
[----:B------:R-:W-:Y:S01]  /*6a70*/  IMAD.IADD R30, R217, 0x1, -R6 ;  /* 0x00000001d91e7824 */ /* 0x000fe200078e0a06 */
[----:B------:R-:W-:Y:S02]  /*6a80*/  LOP3.LUT R27, R8, R7, RZ, 0x3c, !PT ;  /* 0x00000007081b7212 */ /* 0x000fe400078e3cff */
[----:B------:R-:W-:Y:S02]  /*6a90*/  CS2R R8, SRZ ;  /* 0x0000000000087805 */ /* 0x000fe4000001ff00 */
[----:B------:R-:W-:Y:S02]  /*6aa0*/  CS2R R6, SRZ ;  /* 0x0000000000067805 */ /* 0x000fe4000001ff00 */
[----:B------:R-:W-:Y:S01]  /*6ab0*/  SHF.L.U32 R30, R30, 0x1f, RZ ;  /* 0x0000001f1e1e7819 */ /* 0x000fe200000006ff */
[----:B------:R-:W-:Y:S06]  /*6ac0*/  @P1 BRA `(.L_x_683) ;  /* 0x00000000005c1947 */ /* 0x000fec0003800000 */
[----:B------:R-:W-:Y:S01]  /*6ad0*/  ULDC UR4, c[0x0][0x3f4] ;  /* 0x0000fd0000047ab9 */ /* 0x000fe20000000800 */
[----:B0-----:R-:W-:Y:S01]  /*6ae0*/  IMAD.SHL.U32 R13, R202, 0x2, RZ ;  /* 0x00000002ca0d7824 */ /* 0x001fe200078e00ff */
[----:B------:R-:W-:Y:S01]  /*6af0*/  ISETP.GE.AND P3, PT, R22, UR4, PT ;  /* 0x0000000416007c0c */ /* 0x000fe2000bf66270 */
[----:B---3--:R-:W-:Y:S01]  /*6b00*/  IMAD.MOV.U32 R8, RZ, RZ, R0 ;  /* 0x000000ffff087224 */ /* 0x008fe200078e0000 */
[----:B------:R-:W-:Y:S01]  /*6b10*/  ISETP.GE.AND P4, PT, R202, UR4, PT ;  /* 0x00000004ca007c0c */ /* 0x000fe2000bf86270 */
[----:B--2---:R-:W-:Y:S01]  /*6b20*/  IMAD.MOV.U32 R9, RZ, RZ, R3 ;  /* 0x000000ffff097224 */ /* 0x004fe200078e0003 */
[----:B------:R-:W-:Y:S01]  /*6b30*/  SHF.R.S32.HI R11, RZ, 0x1f, R202 ;  /* 0x0000001fff0b7819 */ /* 0x000fe200000114ca */
[----:B----4-:R-:W-:Y:S01]  /*6b40*/  IMAD.MOV.U32 R15, RZ, RZ, R5 ;  /* 0x000000ffff0f7224 */ /* 0x010fe200078e0005 */
[----:B------:R-:W-:-:S07]  /*6b50*/  CS2R R6, SRZ ;  /* 0x0000000000067805 */ /* 0x000fce000001ff00 */
[----:B------:R-:W-:Y:S01]  /*6b60*/  @!P3 IMAD.WIDE R24, R22, 0x2, R8 ;  /* 0x000000021618b825 */ /* 0x000fe200078e0208 */
[----:B------:R-:W-:Y:S02]  /*6b70*/  SHF.L.U64.HI R8, R202, 0x1, R11 ;  /* 0x00000001ca087819 */ /* 0x000fe4000001020b */
[-C--:B------:R-:W-:Y:S02]  /*6b80*/  @!P4 IADD3 R12, P1, R0, R13.reuse, RZ ;  /* 0x0000000d000cc210 */ /* 0x080fe40007f3e0ff */
[----:B------:R-:W-:Y:S02]  /*6b90*/  @!P4 IADD3 R4, P2, R14, R13, RZ ;  /* 0x0000000d0e04c210 */ /* 0x000fe40007f5e0ff */
[----:B------:R-:W-:Y:S02]  /*6ba0*/  CS2R R10, SRZ ;  /* 0x00000000000a7805 */ /* 0x000fe4000001ff00 */
[----:B------:R-:W-:Y:S01]  /*6bb0*/  CS2R R20, SRZ ;  /* 0x0000000000147805 */ /* 0x000fe2000001ff00 */
[--C-:B------:R-:W-:Y:S01]  /*6bc0*/  @!P4 IMAD.X R13, R3, 0x1, R8.reuse, P1 ;  /* 0x00000001030dc824 */ /* 0x100fe200008e0608 */
[----:B------:R1:W5:Y:S01]  /*6bd0*/  @!P3 LD.E.64 R6, desc[UR40][R24.64] ;  /* 0x000000281806b980 */ /* 0x000362000c101b00 */
[----:B------:R-:W-:Y:S01]  /*6be0*/  @!P4 IMAD.X R5, R5, 0x1, R8, P2 ;  /* 0x000000010505c824 */ /* 0x000fe200010e0608 */
[----:B------:R-:W-:Y:S01]  /*6bf0*/  CS2R R8, SRZ ;  /* 0x0000000000087805 */ /* 0x000fe2000001ff00 */
[----:B------:R-:W-:Y:S01]  /*6c00*/  @!P3 IMAD.WIDE R14, R22, 0x2, R14 ;  /* 0x00000002160eb825 */ /* 0x000fe200078e020e */
[----:B------:R1:W5:Y:S04]  /*6c10*/  @!P4 LD.E.64 R20, desc[UR40][R12.64] ;  /* 0x000000280c14c980 */ /* 0x000368000c101b00 */
[----:B------:R1:W5:Y:S04]  /*6c20*/  @!P3 LD.E.64 R10, desc[UR40][R14.64] ;  /* 0x000000280e0ab980 */ /* 0x000368000c101b00 */
[----:B------:R1:W5:Y:S02]  /*6c30*/  @!P4 LD.E.64 R8, desc[UR40][R4.64] ;  /* 0x000000280408c980 */ /* 0x000364000c101b00 */
.L_x_683:
[----:B------:R-:W-:Y:S05]  /*6c40*/  BSYNC B1 ;  /* 0x0000000000017941 */ /* 0x000fea0003800000 */
.L_x_682:
[----:B------:R-:W4:Y:S01]  /*6c50*/  SYNCS.PHASECHK.TRANS64.TRYWAIT P1, [R19+URZ+0x22800], R30 ;  /* 0x0228001e130075a7 */ /* 0x000f22000802017f */
[----:B---3--:R-:W-:Y:S01]  /*6c60*/  IMAD R0, R206, 0x200, R27 ;  /* 0x00000200ce007824 */ /* 0x008fe200078e021b */
[--C-:B-----5:R-:W-:Y:S01]  /*6c70*/  SHF.R.U64 R34, R6, 0x10, R7.reuse ;  /* 0x0000001006227819 */ /* 0x120fe20000001207 */
[----:B------:R-:W-:Y:S01]  /*6c80*/  IMAD.MOV.U32 R32, RZ, RZ, R6 ;  /* 0x000000ffff207224 */ /* 0x000fe200078e0006 */
[----:B01----:R-:W-:Y:S01]  /*6c90*/  SHF.R.U32.HI R13, RZ, 0x10, R7 ;  /* 0x00000010ff0d7819 */ /* 0x003fe20000011607 */
[----:B--2---:R-:W-:Y:S01]  /*6ca0*/  IMAD R3, R0, 0x2, R19 ;  /* 0x0000000200037824 */ /* 0x004fe200078e0213 */
[----:B------:R-:W-:Y:S01]  /*6cb0*/  SHF.R.U64 R36, R10, 0x10, R11 ;  /* 0x000000100a247819 */ /* 0x000fe2000000120b */
[----:B------:R-:W-:Y:S01]  /*6cc0*/  IMAD.MOV.U32 R12, RZ, RZ, R7 ;  /* 0x000000ffff0c7224 */ /* 0x000fe200078e0007 */
[--C-:B------:R-:W-:Y:S01]  /*6cd0*/  SHF.R.U64 R35, R20, 0x10, R21.reuse ;  /* 0x0000001014237819 */ /* 0x100fe20000001215 */
[----:B------:R-:W-:Y:S01]  /*6ce0*/  IMAD.MOV.U32 R33, RZ, RZ, R20 ;  /* 0x000000ffff217224 */ /* 0x000fe200078e0014 */
[C---:B------:R-:W-:Y:S01]  /*6cf0*/  IADD3 R4, R3.reuse, 0x18400, RZ ;  /* 0x0001840003047810 */ /* 0x040fe20007ffe0ff */
[--C-:B------:R-:W-:Y:S01]  /*6d00*/  IMAD.MOV.U32 R7, RZ, RZ, R21.reuse ;  /* 0x000000ffff077224 */ /* 0x100fe200078e0015 */
[----:B------:R-:W-:Y:S01]  /*6d10*/  SHF.R.U32.HI R14, RZ, 0x10, R21 ;  /* 0x00000010ff0e7819 */ /* 0x000fe20000011615 */
[----:B------:R-:W-:Y:S01]  /*6d20*/  IMAD.MOV.U32 R29, RZ, RZ, R10 ;  /* 0x000000ffff1d7224 */ /* 0x000fe200078e000a */
[--C-:B------:R-:W-:Y:S01]  /*6d30*/  SHF.R.U32.HI R10, RZ, 0x10, R11.reuse ;  /* 0x00000010ff0a7819 */ /* 0x100fe2000001160b */
[----:B----4-:R-:W-:Y:S01]  /*6d40*/  IMAD.MOV.U32 R5, RZ, RZ, R11 ;  /* 0x000000ffff057224 */ /* 0x010fe200078e000b */
[----:B------:R-:W-:Y:S01]  /*6d50*/  VIMNMX R27, R26, 0x80, PT ;  /* 0x000000801a1b7848 */ /* 0x000fe20003fe0100 */
[----:B------:R-:W-:Y:S01]  /*6d60*/  IMAD.MOV.U32 R31, RZ, RZ, R8 ;  /* 0x000000ffff1f7224 */ /* 0x000fe200078e0008 */
[----:B------:R-:W-:Y:S01]  /*6d70*/  BSSY B1, `(.L_x_684) ;  /* 0x000000f000017945 */ /* 0x000fe20003800000 */
[--C-:B------:R-:W-:Y:S01]  /*6d80*/  IMAD.MOV.U32 R6, RZ, RZ, R9.reuse ;  /* 0x000000ffff067224 */ /* 0x100fe200078e0009 */
[--C-:B------:R-:W-:Y:S01]  /*6d90*/  SHF.R.U64 R8, R8, 0x10, R9.reuse ;  /* 0x0000001008087819 */ /* 0x100fe20000001209 */
[----:B------:R-:W-:Y:S01]  /*6da0*/  VIADD R0, R3, 0x18440 ;  /* 0x0001844003007836 */ /* 0x000fe20000000000 */
[----:B------:R-:W-:Y:S01]  /*6db0*/  SHF.R.U32.HI R9, RZ, 0x10, R9 ;  /* 0x00000010ff097819 */ /* 0x000fe20000011609 */
[----:B------:R-:W-:Y:S01]  /*6dc0*/  @P0 VIADD R0, R4, 0xffffffc0 ;  /* 0xffffffc004000836 */ /* 0x000fe20000000000 */
[----:B------:R-:W-:-:S02]  /*6dd0*/  PRMT R32, R32, 0x5410, R12 ;  /* 0x0000541020207816 */ /* 0x000fc4000000000c */
[----:B------:R-:W-:Y:S02]  /*6de0*/  PRMT R34, R34, 0x5410, R13 ;  /* 0x0000541022227816 */ /* 0x000fe4000000000d */
[----:B------:R-:W-:Y:S02]  /*6df0*/  PRMT R33, R33, 0x5410, R7 ;  /* 0x0000541021217816 */ /* 0x000fe40000000007 */
[----:B------:R-:W-:Y:S02]  /*6e00*/  PRMT R35, R35, 0x5410, R14 ;  /* 0x0000541023237816 */ /* 0x000fe4000000000e */
[----:B------:R-:W-:Y:S02]  /*6e10*/  ISETP.GE.AND P2, PT, R18, R27, PT ;  /* 0x0000001b1200720c */ /* 0x000fe40003f46270 */
[----:B------:R-:W-:Y:S02]  /*6e20*/  PRMT R29, R29, 0x5410, R5 ;  /* 0x000054101d1d7816 */ /* 0x000fe40000000005 */
[----:B------:R-:W-:-:S02]  /*6e30*/  PRMT R36, R36, 0x5410, R10 ;  /* 0x0000541024247816 */ /* 0x000fc4000000000a */
[----:B------:R-:W-:Y:S01]  /*6e40*/  PRMT R31, R31, 0x5410, R6 ;  /* 0x000054101f1f7816 */ /* 0x000fe20000000006 */
[----:B------:R-:W-:Y:S06]  /*6e50*/  @!P1 BRA `(.L_x_685) ;  /* 0x0000013800809947 */ /* 0x000fec0003800000 */
.L_x_926:
[----:B------:R-:W-:Y:S05]  /*6e60*/  BSYNC B1 ;  /* 0x0000000000017941 */ /* 0x000fea0003800000 */
.L_x_684:
[----:B------:R-:W-:Y:S01]  /*6e70*/  BSSY B1, `(.L_x_686) ;  /* 0x0000056000017945 */ /* 0x000fe20003800000 */
[----:B0-----:R-:W-:-:S03]  /*6e80*/  PRMT R30, R8, 0x5410, R9 ;  /* 0x00005410081e7816 */ /* 0x001fc60000000009 */
[----:B------:R-:W-:Y:S05]  /*6e90*/  @P2 BRA `(.L_x_687) ;  /* 0x00000004004c2947 */ /* 0x000fea0003800000 */
[----:B------:R-:W0:Y:S01]  /*6ea0*/  LDC R5, c[0x0][0x3f4] ;  /* 0x0000fd00ff057b82 */ /* 0x000e220000000800 */
[----:B------:R-:W-:Y:S01]  /*6eb0*/  BSSY B2, `(.L_x_688) ;  /* 0x000002a000027945 */ /* 0x000fe20003800000 */
[-C--:B0-----:R-:W-:Y:S02]  /*6ec0*/  ISETP.GE.AND P0, PT, R22, R5.reuse, PT ;  /* 0x000000051600720c */ /* 0x081fe40003f06270 */
[----:B------:R-:W-:-:S11]  /*6ed0*/  ISETP.GE.AND P1, PT, R202, R5, PT ;  /* 0x00000005ca00720c */ /* 0x000fd60003f26270 */
[----:B------:R-:W-:Y:S05]  /*6ee0*/  @P0 BRA `(.L_x_689) ;  /* 0x0000000000980947 */ /* 0x000fea0003800000 */
[----:B------:R-:W0:Y:S01]  /*6ef0*/  LDS.128 R4, [R3+0x18400] ;  /* 0x0184000003047984 */ /* 0x000e220000000c00 */
[----:B------:R-:W-:Y:S02]  /*6f00*/  HADD2.F32 R15, -RZ, R29.H0_H0 ;  /* 0x2000001dff0f7230 */ /* 0x000fe40000004100 */
[----:B------:R-:W-:Y:S02]  /*6f10*/  HADD2.F32 R13, -RZ, R32.H0_H0 ;  /* 0x20000020ff0d7230 */ /* 0x000fe40000004100 */
[----:B------:R-:W-:Y:S02]  /*6f20*/  HADD2.F32 R12, -RZ, R34.H0_H0 ;  /* 0x20000022ff0c7230 */ /* 0x000fe40000004100 */
[----:B------:R-:W-:Y:S02]  /*6f30*/  HADD2.F32 R14, -RZ, R36.H0_H0 ;  /* 0x20000024ff0e7230 */ /* 0x000fe40000004100 */
[--C-:B0-----:R-:W-:Y:S02]  /*6f40*/  HADD2.F32 R8, -RZ, R4.reuse.H0_H0 ;  /* 0x20000004ff087230 */ /* 0x101fe40000004100 */
[----:B------:R-:W-:-:S02]  /*6f50*/  HADD2.F32 R4, -RZ, R4.H1_H1 ;  /* 0x30000004ff047230 */ /* 0x000fc40000004100 */
[--C-:B------:R-:W-:Y:S02]  /*6f60*/  HADD2.F32 R9, -RZ, R5.reuse.H0_H0 ;  /* 0x20000005ff097230 */ /* 0x100fe40000004100 */
[----:B------:R-:W-:Y:S02]  /*6f70*/  HADD2.F32 R5, -RZ, R5.H1_H1 ;  /* 0x30000005ff057230 */ /* 0x000fe40000004100 */
[C---:B------:R-:W-:Y:S01]  /*6f80*/  FMUL.FTZ R21, R4.reuse, R15 ;  /* 0x0000000f04157220 */ /* 0x040fe20000410000 */
[-C--:B------:R-:W-:Y:S01]  /*6f90*/  FMUL.FTZ R4, R4, R13.reuse ;  /* 0x0000000d04047220 */ /* 0x080fe20000410000 */
[--C-:B------:R-:W-:Y:S02]  /*6fa0*/  HADD2.F32 R10, -RZ, R6.reuse.H0_H0 ;  /* 0x20000006ff0a7230 */ /* 0x100fe40000004100 */
[----:B------:R-:W-:Y:S02]  /*6fb0*/  HADD2.F32 R11, -RZ, R7.H0_H0 ;  /* 0x20000007ff0b7230 */ /* 0x000fe40000004100 */
[C---:B------:R-:W-:Y:S01]  /*6fc0*/  FMUL.FTZ R24, R5.reuse, R14 ;  /* 0x0000000e05187220 */ /* 0x040fe20000410000 */
[C---:B------:R-:W-:Y:S01]  /*6fd0*/  FFMA.FTZ R21, R8.reuse, R13, -R21 ;  /* 0x0000000d08157223 */ /* 0x040fe20000010815 */
[----:B------:R-:W-:Y:S01]  /*6fe0*/  FFMA.FTZ R20, R8, R15, R4 ;  /* 0x0000000f08147223 */ /* 0x000fe20000010004 */
[----:B------:R-:W-:Y:S01]  /*6ff0*/  FMUL.FTZ R26, R5, R12 ;  /* 0x0000000c051a7220 */ /* 0x000fe20000410000 */
[----:B------:R-:W-:-:S02]  /*7000*/  HADD2.F32 R6, -RZ, R6.H1_H1 ;  /* 0x30000006ff067230 */ /* 0x000fc40000004100 */
[C---:B------:R-:W-:Y:S01]  /*7010*/  FFMA.FTZ R24, R9.reuse, R12, -R24 ;  /* 0x0000000c09187223 */ /* 0x040fe20000010818 */
[----:B------:R-:W-:Y:S02]  /*7020*/  HADD2.F32 R7, -RZ, R7.H1_H1 ;  /* 0x30000007ff077230 */ /* 0x000fe40000004100 */
[----:B------:R-:W-:Y:S01]  /*7030*/  FFMA.FTZ R9, R9, R14, R26 ;  /* 0x0000000e09097223 */ /* 0x000fe2000001001a */
[----:B------:R-:W-:Y:S02]  /*7040*/  HADD2.F32 R13, -RZ, R29.H1_H1 ;  /* 0x3000001dff0d7230 */ /* 0x000fe40000004100 */
[----:B------:R-:W-:Y:S02]  /*7050*/  HADD2.F32 R5, -RZ, R32.H1_H1 ;  /* 0x30000020ff057230 */ /* 0x000fe40000004100 */
[----:B------:R-:W-:Y:S02]  /*7060*/  HADD2.F32 R8, -RZ, R36.H1_H1 ;  /* 0x30000024ff087230 */ /* 0x000fe40000004100 */
[----:B------:R-:W-:Y:S01]  /*7070*/  FMUL.FTZ R15, R6, R13 ;  /* 0x0000000d060f7220 */ /* 0x000fe20000410000 */
[----:B------:R-:W-:-:S02]  /*7080*/  HADD2.F32 R4, -RZ, R34.H1_H1 ;  /* 0x30000022ff047230 */ /* 0x000fc40000004100 */
[-C--:B------:R-:W-:Y:S01]  /*7090*/  FMUL.FTZ R12, R6, R5.reuse ;  /* 0x00000005060c7220 */ /* 0x080fe20000410000 */
[C---:B------:R-:W-:Y:S01]  /*70a0*/  FMUL.FTZ R14, R7.reuse, R8 ;  /* 0x00000008070e7220 */ /* 0x040fe20000410000 */
[C---:B------:R-:W-:Y:S01]  /*70b0*/  FFMA.FTZ R6, R10.reuse, R5, -R15 ;  /* 0x000000050a067223 */ /* 0x040fe2000001080f */
[-C--:B------:R-:W-:Y:S01]  /*70c0*/  FMUL.FTZ R25, R7, R4.reuse ;  /* 0x0000000407197220 */ /* 0x080fe20000410000 */
[----:B------:R-:W-:Y:S01]  /*70d0*/  FFMA.FTZ R13, R10, R13, R12 ;  /* 0x0000000d0a0d7223 */ /* 0x000fe2000001000c */
[C---:B------:R-:W-:Y:S01]  /*70e0*/  FFMA.FTZ R7, R11.reuse, R4, -R14 ;  /* 0x000000040b077223 */ /* 0x040fe2000001080e */
[----:B------:R-:W-:Y:S01]  /*70f0*/  F2FP.F16.F32.PACK_AB R4, R20, R21 ;  /* 0x000000151404723e */ /* 0x000fe200000000ff */
[----:B------:R-:W-:Y:S01]  /*7100*/  FFMA.FTZ R8, R11, R8, R25 ;  /* 0x000000080b087223 */ /* 0x000fe20000010019 */
[----:B------:R-:W-:Y:S02]  /*7110*/  F2FP.F16.F32.PACK_AB R5, R9, R24 ;  /* 0x000000180905723e */ /* 0x000fe400000000ff */
[----:B------:R-:W-:-:S02]  /*7120*/  F2FP.F16.F32.PACK_AB R6, R13, R6 ;  /* 0x000000060d06723e */ /* 0x000fc400000000ff */
[----:B------:R-:W-:-:S05]  /*7130*/  F2FP.F16.F32.PACK_AB R7, R8, R7 ;  /* 0x000000070807723e */ /* 0x000fca00000000ff */
[----:B------:R0:W-:Y:S02]  /*7140*/  STS.128 [R3+0x18400], R4 ;  /* 0x0184000403007388 */ /* 0x0001e40000000c00 */
.L_x_689:
[----:B------:R-:W-:Y:S05]  /*7150*/  BSYNC B2 ;  /* 0x0000000000027941 */ /* 0x000fea0003800000 */
.L_x_688:
[----:B------:R-:W-:Y:S05]  /*7160*/  @P1 BRA `(.L_x_687) ;  /* 0x0000000000981947 */ /* 0x000fea0003800000 */
[----:B0-----:R-:W0:Y:S01]  /*7170*/  LDS.128 R4, [R0] ;  /* 0x0000000000047984 */ /* 0x001e220000000c00 */
        /* <DEDUP_REMOVED lines=36> */
[----:B------:R1:W-:Y:S02]  /*73c0*/  STS.128 [R0], R4 ;  /* 0x0000000400007388 */ /* 0x0003e40000000c00 */
.L_x_687:
[----:B------:R-:W-:Y:S05]  /*73d0*/  BSYNC B1 ;  /* 0x0000000000017941 */ /* 0x000fea0003800000 */
.L_x_686:
[----:B------:R-:W-:-:S13]  /*73e0*/  ISETP.GE.AND P0, PT, R216, R27, PT ;  /* 0x0000001bd800720c */ /* 0x000fda0003f06270 */
[----:B------:R-:W-:Y:S05]  /*73f0*/  @P0 BRA `(.L_x_690) ;  /* 0x0000001400100947 */ /* 0x000fea0003800000 */
[----:B01----:R-:W0:Y:S01]  /*7400*/  LDC R5, c[0x0][0x3f4] ;  /* 0x0000fd00ff057b82 */ /* 0x003e220000000800 */
[----:B------:R-:W-:Y:S01]  /*7410*/  BSSY B1, `(.L_x_691) ;  /* 0x000002a000017945 */ /* 0x000fe20003800000 */
[-C--:B0-----:R-:W-:Y:S02]  /*7420*/  ISETP.GE.AND P0, PT, R22, R5.reuse, PT ;  /* 0x000000051600720c */ /* 0x081fe40003f06270 */
[----:B------:R-:W-:-:S11]  /*7430*/  ISETP.GE.AND P1, PT, R202, R5, PT ;  /* 0x00000005ca00720c */ /* 0x000fd60003f26270 */
[----:B------:R-:W-:Y:S05]  /*7440*/  @P0 BRA `(.L_x_692) ;  /* 0x0000000000980947 */ /* 0x000fea0003800000 */
[----:B------:R-:W0:Y:S01]  /*7450*/  LDS.128 R4, [R3+0x1a400] ;  /* 0x01a4000003047984 */ /* 0x000e220000000c00 */
[----:B------:R-:W-:Y:S02]  /*7460*/  HADD2.F32 R14, -RZ, R32.H0_H0 ;  /* 0x20000020ff0e7230 */ /* 0x000fe40000004100 */
[--C-:B------:R-:W-:Y:S02]  /*7470*/  HADD2.F32 R20, -RZ, R29.reuse.H0_H0 ;  /* 0x2000001dff147230 */ /* 0x100fe40000004100 */
[----:B------:R-:W-:Y:S02]  /*7480*/  HADD2.F32 R25, -RZ, R36.H0_H0 ;  /* 0x20000024ff197230 */ /* 0x000fe40000004100 */
[----:B------:R-:W-:Y:S02]  /*7490*/  HADD2.F32 R21, -RZ, R34.H0_H0 ;  /* 0x20000022ff157230 */ /* 0x000fe40000004100 */
[----:B------:R-:W-:Y:S02]  /*74a0*/  HADD2.F32 R24, -RZ, R29.H1_H1 ;  /* 0x3000001dff187230 */ /* 0x000fe40000004100 */
[----:B------:R-:W-:-:S02]  /*74b0*/  HADD2.F32 R27, -RZ, R36.H1_H1 ;  /* 0x30000024ff1b7230 */ /* 0x000fc40000004100 */
[--C-:B0-----:R-:W-:Y:S02]  /*74c0*/  HADD2.F32 R8, -RZ, R4.reuse.H0_H0 ;  /* 0x20000004ff087230 */ /* 0x101fe40000004100 */
[----:B------:R-:W-:Y:S02]  /*74d0*/  HADD2.F32 R4, -RZ, R4.H1_H1 ;  /* 0x30000004ff047230 */ /* 0x000fe40000004100 */
[--C-:B------:R-:W-:Y:S02]  /*74e0*/  HADD2.F32 R9, -RZ, R5.reuse.H0_H0 ;  /* 0x20000005ff097230 */ /* 0x100fe40000004100 */
[----:B------:R-:W-:Y:S02]  /*74f0*/  HADD2.F32 R5, -RZ, R5.H1_H1 ;  /* 0x30000005ff057230 */ /* 0x000fe40000004100 */
[-C--:B------:R-:W-:Y:S01]  /*7500*/  FMUL.FTZ R13, R20, R4.reuse ;  /* 0x00000004140d7220 */ /* 0x080fe20000410000 */
[----:B------:R-:W-:Y:S01]  /*7510*/  FMUL.FTZ R15, R14, R4 ;  /* 0x000000040e0f7220 */ /* 0x000fe20000410000 */
[----:B------:R-:W-:-:S02]  /*7520*/  HADD2.F32 R10, -RZ, R6.H0_H0 ;  /* 0x20000006ff0a7230 */ /* 0x000fc40000004100 */
[-C--:B------:R-:W-:Y:S01]  /*7530*/  FMUL.FTZ R12, R25, R5.reuse ;  /* 0x00000005190c7220 */ /* 0x080fe20000410000 */
[-C--:B------:R-:W-:Y:S01]  /*7540*/  FFMA.FTZ R4, R14, R8.reuse, -R13 ;  /* 0x000000080e047223 */ /* 0x080fe2000001080d */
[----:B------:R-:W-:Y:S01]  /*7550*/  FFMA.FTZ R15, R20, R8, R15 ;  /* 0x00000008140f7223 */ /* 0x000fe2000001000f */
[C---:B------:R-:W-:Y:S01]  /*7560*/  FMUL.FTZ R8, R21.reuse, R5 ;  /* 0x0000000515087220 */ /* 0x040fe20000410000 */
[--C-:B------:R-:W-:Y:S02]  /*7570*/  HADD2.F32 R11, -RZ, R7.reuse.H0_H0 ;  /* 0x20000007ff0b7230 */ /* 0x100fe40000004100 */
[-C--:B------:R-:W-:Y:S01]  /*7580*/  FFMA.FTZ R5, R21, R9.reuse, -R12 ;  /* 0x0000000915057223 */ /* 0x080fe2000001080c */
[----:B------:R-:W-:Y:S02]  /*7590*/  HADD2.F32 R6, -RZ, R6.H1_H1 ;  /* 0x30000006ff067230 */ /* 0x000fe40000004100 */
[----:B------:R-:W-:Y:S01]  /*75a0*/  FFMA.FTZ R8, R25, R9, R8 ;  /* 0x0000000919087223 */ /* 0x000fe20000010008 */
[----:B------:R-:W-:Y:S01]  /*75b0*/  HADD2.F32 R7, -RZ, R7.H1_H1 ;  /* 0x30000007ff077230 */ /* 0x000fe20000004100 */
[----:B------:R-:W-:Y:S01]  /*75c0*/  F2FP.F16.F32.PACK_AB R4, R15, R4 ;  /* 0x000000040f04723e */ /* 0x000fe200000000ff */
[----:B------:R-:W-:-:S02]  /*75d0*/  HADD2.F32 R20, -RZ, R32.H1_H1 ;  /* 0x30000020ff147230 */ /* 0x000fc40000004100 */
[-C--:B------:R-:W-:Y:S01]  /*75e0*/  FMUL.FTZ R9, R24, R6.reuse ;  /* 0x0000000618097220 */ /* 0x080fe20000410000 */
[----:B------:R-:W-:Y:S02]  /*75f0*/  HADD2.F32 R21, -RZ, R34.H1_H1 ;  /* 0x30000022ff157230 */ /* 0x000fe40000004100 */
[----:B------:R-:W-:Y:S01]  /*7600*/  FMUL.FTZ R12, R27, R7 ;  /* 0x000000071b0c7220 */ /* 0x000fe20000410000 */
[----:B------:R-:W-:Y:S01]  /*7610*/  F2FP.F16.F32.PACK_AB R5, R8, R5 ;  /* 0x000000050805723e */ /* 0x000fe200000000ff */
[C---:B------:R-:W-:Y:S01]  /*7620*/  FMUL.FTZ R13, R20.reuse, R6 ;  /* 0x00000006140d7220 */ /* 0x040fe20000410000 */
[-C--:B------:R-:W-:Y:S01]  /*7630*/  FFMA.FTZ R6, R20, R10.reuse, -R9 ;  /* 0x0000000a14067223 */ /* 0x080fe20000010809 */
[C---:B------:R-:W-:Y:S01]  /*7640*/  FMUL.FTZ R14, R21.reuse, R7 ;  /* 0x00000007150e7220 */ /* 0x040fe20000410000 */
[-C--:B------:R-:W-:Y:S01]  /*7650*/  FFMA.FTZ R7, R21, R11.reuse, -R12 ;  /* 0x0000000b15077223 */ /* 0x080fe2000001080c */
[----:B------:R-:W-:Y:S02]  /*7660*/  FFMA.FTZ R13, R24, R10, R13 ;  /* 0x0000000a180d7223 */ /* 0x000fe4000001000d */
[----:B------:R-:W-:-:S03]  /*7670*/  FFMA.FTZ R14, R27, R11, R14 ;  /* 0x0000000b1b0e7223 */ /* 0x000fc6000001000e */
[----:B------:R-:W-:Y:S02]  /*7680*/  F2FP.F16.F32.PACK_AB R6, R13, R6 ;  /* 0x000000060d06723e */ /* 0x000fe400000000ff */
[----:B------:R-:W-:-:S05]  /*7690*/  F2FP.F16.F32.PACK_AB R7, R14, R7 ;  /* 0x000000070e07723e */ /* 0x000fca00000000ff */
[----:B------:R0:W-:Y:S02]  /*76a0*/  STS.128 [R3+0x1a400], R4 ;  /* 0x01a4000403007388 */ /* 0x0001e40000000c00 */
.L_x_692:
[----:B------:R-:W-:Y:S05]  /*76b0*/  BSYNC B1 ;  /* 0x0000000000017941 */ /* 0x000fea0003800000 */
.L_x_691:
[----:B------:R-:W-:Y:S05]  /*76c0*/  @P1 BRA `(.L_x_690) ;  /* 0x00000010005c1947 */ /* 0x000fea0003800000 */
[----:B0-----:R-:W0:Y:S01]  /*76d0*/  LDS.128 R4, [R0+0x2000] ;  /* 0x0020000000047984 */ /* 0x001e220000000c00 */
[----:B------:R-:W-:Y:S02]  /*76e0*/  HADD2.F32 R15, -RZ, R31.H0_H0 ;  /* 0x2000001fff0f7230 */ /* 0x000fe40000004100 */
[----:B------:R-:W-:Y:S02]  /*76f0*/  HADD2.F32 R13, -RZ, R33.H0_H0 ;  /* 0x20000021ff0d7230 */ /* 0x000fe40000004100 */
[--C-:B------:R-:W-:Y:S02]  /*7700*/  HADD2.F32 R24, -RZ, R30.reuse.H0_H0 ;  /* 0x2000001eff187230 */ /* 0x100fe40000004100 */
        /* <DEDUP_REMOVED lines=10> */
[----:B------:R-:W-:Y:S01]  /*77b0*/  FMUL.FTZ R11, R24, R5 ;  /* 0x00000005180b7220 */ /* 0x000fe20000410000 */
[----:B------:R-:W-:Y:S01]  /*77c0*/  FFMA.FTZ R4, R13, R3, -R12 ;  /* 0x000000030d047223 */ /* 0x000fe2000001080c */
[--C-:B------:R-:W-:Y:S02]  /*77d0*/  HADD2.F32 R10, -RZ, R7.reuse.H0_H0 ;  /* 0x20000007ff0a7230 */ /* 0x100fe40000004100 */
[C---:B------:R-:W-:Y:S01]  /*77e0*/  FMUL.FTZ R13, R20.reuse, R5 ;  /* 0x00000005140d7220 */ /* 0x040fe20000410000 */
[----:B------:R-:W-:Y:S02]  /*77f0*/  HADD2.F32 R6, -RZ, R6.H1_H1 ;  /* 0x30000006ff067230 */ /* 0x000fe40000004100 */
[----:B------:R-:W-:Y:S01]  /*7800*/  FFMA.FTZ R3, R15, R3, R14 ;  /* 0x000000030f037223 */ /* 0x000fe2000001000e */
[----:B------:R-:W-:Y:S02]  /*7810*/  HADD2.F32 R7, -RZ, R7.H1_H1 ;  /* 0x30000007ff077230 */ /* 0x000fe40000004100 */
[----:B------:R-:W-:Y:S01]  /*7820*/  FFMA.FTZ R5, R20, R8, -R11 ;  /* 0x0000000814057223 */ /* 0x000fe2000001080b */
[----:B------:R-:W-:-:S02]  /*7830*/  HADD2.F32 R15, -RZ, R33.H1_H1 ;  /* 0x30000021ff0f7230 */ /* 0x000fc40000004100 */
[----:B------:R-:W-:Y:S01]  /*7840*/  FFMA.FTZ R8, R24, R8, R13 ;  /* 0x0000000818087223 */ /* 0x000fe2000001000d */
[----:B------:R-:W-:Y:S02]  /*7850*/  HADD2.F32 R20, -RZ, R35.H1_H1 ;  /* 0x30000023ff147230 */ /* 0x000fe40000004100 */
[-C--:B------:R-:W-:Y:S01]  /*7860*/  FMUL.FTZ R12, R21, R6.reuse ;  /* 0x00000006150c7220 */ /* 0x080fe20000410000 */
[-C--:B------:R-:W-:Y:S01]  /*7870*/  FMUL.FTZ R11, R26, R7.reuse ;  /* 0x000000071a0b7220 */ /* 0x080fe20000410000 */
[----:B------:R-:W-:Y:S01]  /*7880*/  FMUL.FTZ R14, R15, R6 ;  /* 0x000000060f0e7220 */ /* 0x000fe20000410000 */
[----:B------:R-:W-:Y:S01]  /*7890*/  F2FP.F16.F32.PACK_AB R4, R3, R4 ;  /* 0x000000040304723e */ /* 0x000fe200000000ff */
[C---:B------:R-:W-:Y:S01]  /*78a0*/  FMUL.FTZ R13, R20.reuse, R7 ;  /* 0x00000007140d7220 */ /* 0x040fe20000410000 */
[-C--:B------:R-:W-:Y:S01]  /*78b0*/  FFMA.FTZ R6, R15, R9.reuse, -R12 ;  /* 0x000000090f067223 */ /* 0x080fe2000001080c */
[-C--:B------:R-:W-:Y:S01]  /*78c0*/  FFMA.FTZ R7, R20, R10.reuse, -R11 ;  /* 0x0000000a14077223 */ /* 0x080fe2000001080b */
[----:B------:R-:W-:Y:S01]  /*78d0*/  FFMA.FTZ R9, R21, R9, R14 ;  /* 0x0000000915097223 */ /* 0x000fe2000001000e */
[----:B------:R-:W-:Y:S01]  /*78e0*/  FFMA.FTZ R10, R26, R10, R13 ;  /* 0x0000000a1a0a7223 */ /* 0x000fe2000001000d */
[----:B------:R-:W-:-:S03]  /*78f0*/  F2FP.F16.F32.PACK_AB R5, R8, R5 ;  /* 0x000000050805723e */ /* 0x000fc600000000ff */
[----:B------:R-:W-:Y:S02]  /*7900*/  F2FP.F16.F32.PACK_AB R6, R9, R6 ;  /* 0x000000060906723e */ /* 0x000fe400000000ff */
[----:B------:R-:W-:-:S05]  /*7910*/  F2FP.F16.F32.PACK_AB R7, R10, R7 ;  /* 0x000000070a07723e */ /* 0x000fca00000000ff */
[----:B------:R3:W-:Y:S01]  /*7920*/  STS.128 [R0+0x2000], R4 ;  /* 0x0020000400007388 */ /* 0x0007e20000000c00 */
[----:B------:R-:W-:Y:S05]  /*7930*/  BRA `(.L_x_690) ;  /* 0x0000000c00c07947 */ /* 0x000fea0003800000 */
.L_x_680:
[----:B------:R-:W-:-:S03]  /*7940*/  UMOV UR4, 0xffffffff ;  /* 0xffffffff00047882 */ /* 0x000fc60000000000 */
[----:B------:R-:W-:Y:S05]  /*7950*/  BRA.DIV UR4, `(.L_x_693) ;  /* 0x0000012e04d47947 */ /* 0x000fea000b800000 */
[----:B------:R1:W2:Y:S04]  /*7960*/  SHFL.IDX PT, R0, R25, RZ, 0x1c1f ;  /* 0x001c1fff19007589 */ /* 0x0002a800000e0000 */
[----:B------:R1:W3:Y:S04]  /*7970*/  SHFL.IDX PT, R3, R24, RZ, 0x1c1f ;  /* 0x001c1fff18037589 */ /* 0x0002e800000e0000 */
[----:B------:R1:W4:Y:S04]  /*7980*/  SHFL.IDX PT, R20, R27, RZ, 0x1c1f ;  /* 0x001c1fff1b147589 */ /* 0x00032800000e0000 */
[----:B------:R1:W0:Y:S02]  /*7990*/  SHFL.IDX PT, R14, R26, RZ, 0x1c1f ;  /* 0x001c1fff1a0e7589 */ /* 0x00022400000e0000 */
.L_x_932:
[----:B------:R-:W-:Y:S01]  /*79a0*/  ULDC UR4, c[0x0][0x448] ;  /* 0x0001120000047ab9 */ /* 0x000fe20000000800 */
[----:B------:R-:W-:Y:S01]  /*79b0*/  LEA.HI R5, R217, R217, RZ, 0x1 ;  /* 0x000000d9d9057211 */ /* 0x000fe200078f08ff */
[----:B------:R-:W-:Y:S01]  /*79c0*/  IMAD R21, R155, UR4, RZ ;  /* 0x000000049b157c24 */ /* 0x000fe2000f8e02ff */
[----:B------:R-:W-:Y:S01]  /*79d0*/  BSSY B1, `(.L_x_694) ;  /* 0x0000018000017945 */ /* 0x000fe20003800000 */
[----:B------:R-:W-:Y:S02]  /*79e0*/  CS2R R10, SRZ ;  /* 0x00000000000a7805 */ /* 0x000fe4000001ff00 */
[----:B------:R-:W-:Y:S02]  /*79f0*/  LOP3.LUT R6, R5, 0xfffffffe, RZ, 0xc0, !PT ;  /* 0xfffffffe05067812 */ /* 0x000fe400078ec0ff */
[----:B------:R-:W-:Y:S02]  /*7a00*/  CS2R R8, SRZ ;  /* 0x0000000000087805 */ /* 0x000fe4000001ff00 */
[----:B------:R-:W-:Y:S01]  /*7a10*/  ISETP.GE.AND P0, PT, R4, R21, PT ;  /* 0x000000150400720c */ /* 0x000fe20003f06270 */
[----:B------:R-:W-:Y:S01]  /*7a20*/  IMAD R21, R153, -0x80, R21 ;  /* 0xffffff8099157824 */ /* 0x000fe200078e0215 */
[----:B------:R-:W-:Y:S01]  /*7a30*/  CS2R R4, SRZ ;  /* 0x0000000000047805 */ /* 0x000fe2000001ff00 */
[----:B-1----:R-:W-:Y:S01]  /*7a40*/  IMAD.IADD R24, R217, 0x1, -R6 ;  /* 0x00000001d9187824 */ /* 0x002fe200078e0a06 */
[----:B------:R-:W-:-:S04]  /*7a50*/  CS2R R6, SRZ ;  /* 0x0000000000067805 */ /* 0x000fc8000001ff00 */
[----:B------:R-:W-:-:S05]  /*7a60*/  SHF.L.U32 R24, R24, 0x1f, RZ ;  /* 0x0000001f18187819 */ /* 0x000fca00000006ff */
[----:B------:R-:W-:Y:S05]  /*7a70*/  @P0 BRA `(.L_x_695) ;  /* 0x0000000000340947 */ /* 0x000fea0003800000 */
[----:B------:R-:W-:Y:S01]  /*7a80*/  ULDC UR4, c[0x0][0x3f4] ;  /* 0x0000fd0000047ab9 */ /* 0x000fe20000000800 */
[C---:B------:R-:W-:Y:S01]  /*7a90*/  IMAD.SHL.U32 R15, R16.reuse, 0x2, RZ ;  /* 0x00000002100f7824 */ /* 0x040fe200078e00ff */
[C---:B------:R-:W-:Y:S02]  /*7aa0*/  ISETP.GE.AND P2, PT, R16.reuse, UR4, PT ;  /* 0x0000000410007c0c */ /* 0x040fe4000bf46270 */
[----:B------:R-:W-:Y:S02]  /*7ab0*/  SHF.R.S32.HI R7, RZ, 0x1f, R16 ;  /* 0x0000001fff077819 */ /* 0x000fe40000011410 */
[----:B---3--:R-:W-:Y:S02]  /*7ac0*/  IADD3 R12, P0, R3, R15, RZ ;  /* 0x0000000f030c7210 */ /* 0x008fe40007f1e0ff */
[----:B------:R-:W-:Y:S02]  /*7ad0*/  SHF.L.U64.HI R3, R16, 0x1, R7 ;  /* 0x0000000110037819 */ /* 0x000fe40000010207 */
[----:B------:R-:W-:-:S02]  /*7ae0*/  CS2R R6, SRZ ;  /* 0x0000000000067805 */ /* 0x000fc4000001ff00 */
[----:B0-----:R-:W-:Y:S01]  /*7af0*/  IADD3 R14, P1, R14, R15, RZ ;  /* 0x0000000f0e0e7210 */ /* 0x001fe20007f3e0ff */
[----:B--2---:R-:W-:-:S04]  /*7b00*/  IMAD.X R13, R0, 0x1, R3, P0 ;  /* 0x00000001000d7824 */ /* 0x004fc800000e0603 */
[----:B----4-:R-:W-:Y:S01]  /*7b10*/  IMAD.X R15, R20, 0x1, R3, P1 ;  /* 0x00000001140f7824 */ /* 0x010fe200008e0603 */
[----:B------:R-:W-:Y:S07]  /*7b20*/  @P2 BRA `(.L_x_695) ;  /* 0x0000000000082947 */ /* 0x000fee0003800000 */
[----:B------:R1:W5:Y:S04]  /*7b30*/  LD.E.128 R8, desc[UR40][R12.64] ;  /* 0x000000280c087980 */ /* 0x000368000c101d00 */
[----:B------:R1:W5:Y:S02]  /*7b40*/  LD.E.128 R4, desc[UR40][R14.64] ;  /* 0x000000280e047980 */ /* 0x000364000c101d00 */
.L_x_695:
[----:B------:R-:W-:Y:S05]  /*7b50*/  BSYNC B1 ;  /* 0x0000000000017941 */ /* 0x000fea0003800000 */
.L_x_694:
[----:B------:R-:W4:Y:S01]  /*7b60*/  SYNCS.PHASECHK.TRANS64.TRYWAIT P1, [R19+URZ+0x22800], R24 ;  /* 0x02280018130075a7 */ /* 0x000f22000802017f */
[----:B-----5:R-:W-:Y:S01]  /*7b70*/  IMAD.MOV.U32 R40, RZ, RZ, R8 ;  /* 0x000000ffff287224 */ /* 0x020fe200078e0008 */
[--C-:B------:R-:W-:Y:S01]  /*7b80*/  SHF.R.U64 R41, R8, 0x10, R9.reuse ;  /* 0x0000001008297819 */ /* 0x100fe20000001209 */
[--C-:B-1----:R-:W-:Y:S01]  /*7b90*/  IMAD.MOV.U32 R12, RZ, RZ, R9.reuse ;  /* 0x000000ffff0c7224 */ /* 0x102fe200078e0009 */
[----:B0-----:R-:W-:Y:S01]  /*7ba0*/  SHF.R.U32.HI R13, RZ, 0x10, R9 ;  /* 0x00000010ff0d7819 */ /* 0x001fe20000011609 */
[----:B------:R-:W-:Y:S01]  /*7bb0*/  IMAD.MOV.U32 R38, RZ, RZ, R4 ;  /* 0x000000ffff267224 */ /* 0x000fe200078e0004 */
[----:B------:R-:W-:Y:S01]  /*7bc0*/  SHF.R.U64 R43, R4, 0x10, R5 ;  /* 0x00000010042b7819 */ /* 0x000fe20000001205 */
[----:B------:R-:W-:Y:S01]  /*7bd0*/  IMAD.MOV.U32 R37, RZ, RZ, R6 ;  /* 0x000000ffff257224 */ /* 0x000fe200078e0006 */
[----:B------:R-:W-:Y:S01]  /*7be0*/  SHF.R.U64 R42, R10, 0x10, R11 ;  /* 0x000000100a2a7819 */ /* 0x000fe2000000120b */
[----:B--2---:R-:W-:Y:S01]  /*7bf0*/  IMAD.MOV.U32 R0, RZ, RZ, R7 ;  /* 0x000000ffff007224 */ /* 0x004fe200078e0007 */
[----:B------:R-:W-:Y:S01]  /*7c00*/  SHF.R.U32.HI R4, RZ, 0x10, R5 ;  /* 0x00000010ff047819 */ /* 0x000fe20000011605 */
[----:B------:R-:W-:Y:S01]  /*7c10*/  IMAD.MOV.U32 R39, RZ, RZ, R10 ;  /* 0x000000ffff277224 */ /* 0x000fe200078e000a */
[----:B------:R-:W-:Y:S01]  /*7c20*/  VIMNMX R21, R21, 0x80, PT ;  /* 0x0000008015157848 */ /* 0x000fe20003fe0100 */
[--C-:B------:R-:W-:Y:S01]  /*7c30*/  IMAD.MOV.U32 R9, RZ, RZ, R11.reuse ;  /* 0x000000ffff097224 */ /* 0x100fe200078e000b */
[----:B------:R-:W-:Y:S01]  /*7c40*/  SHF.R.U32.HI R10, RZ, 0x10, R11 ;  /* 0x00000010ff0a7819 */ /* 0x000fe2000001160b */
[----:B------:R-:W-:Y:S01]  /*7c50*/  IMAD.MOV.U32 R8, RZ, RZ, R5 ;  /* 0x000000ffff087224 */ /* 0x000fe200078e0005 */
[----:B---3--:R-:W0:Y:S01]  /*7c60*/  LDC R3, c[0x0][0x3f4] ;  /* 0x0000fd00ff037b82 */ /* 0x008e220000000800 */
[--C-:B------:R-:W-:Y:S01]  /*7c70*/  SHF.R.U64 R44, R6, 0x10, R7.reuse ;  /* 0x00000010062c7819 */ /* 0x100fe20000001207 */
[----:B------:R-:W-:Y:S01]  /*7c80*/  BSSY B1, `(.L_x_696) ;  /* 0x000000f000017945 */ /* 0x000fe20003800000 */
[----:B------:R-:W-:-:S02]  /*7c90*/  SHF.R.U32.HI R5, RZ, 0x10, R7 ;  /* 0x00000010ff057819 */ /* 0x000fc40000011607 */
[----:B------:R-:W-:Y:S02]  /*7ca0*/  PRMT R37, R37, 0x5410, R0 ;  /* 0x0000541025257816 */ /* 0x000fe40000000000 */
[----:B------:R-:W-:Y:S02]  /*7cb0*/  PRMT R40, R40, 0x5410, R12 ;  /* 0x0000541028287816 */ /* 0x000fe4000000000c */
[----:B------:R-:W-:Y:S02]  /*7cc0*/  PRMT R41, R41, 0x5410, R13 ;  /* 0x0000541029297816 */ /* 0x000fe4000000000d */
[----:B------:R-:W-:Y:S02]  /*7cd0*/  PRMT R39, R39, 0x5410, R9 ;  /* 0x0000541027277816 */ /* 0x000fe40000000009 */
[----:B------:R-:W-:Y:S02]  /*7ce0*/  PRMT R42, R42, 0x5410, R10 ;  /* 0x000054102a2a7816 */ /* 0x000fe4000000000a */
[----:B------:R-:W-:-:S02]  /*7cf0*/  PRMT R38, R38, 0x5410, R8 ;  /* 0x0000541026267816 */ /* 0x000fc40000000008 */
[----:B------:R-:W-:Y:S02]  /*7d00*/  PRMT R43, R43, 0x5410, R4 ;  /* 0x000054102b2b7816 */ /* 0x000fe40000000004 */
[----:B------:R-:W-:Y:S02]  /*7d10*/  PRMT R44, R44, 0x5410, R5 ;  /* 0x000054102c2c7816 */ /* 0x000fe40000000005 */
[C---:B0-----:R-:W-:Y:S01]  /*7d20*/  ISETP.GE.AND P0, PT, R16.reuse, R3, PT ;  /* 0x000000031000720c */ /* 0x041fe20003f06270 */
[----:B------:R-:W-:-:S03]  /*7d30*/  IMAD.IADD R0, R16, 0x1, R3 ;  /* 0x0000000110007824 */ /* 0x000fc600078e0203 */
[-C--:B------:R-:W-:Y:S02]  /*7d40*/  ISETP.GE.OR P2, PT, R18, R21.reuse, P0 ;  /* 0x000000151200720c */ /* 0x080fe40000746670 */
[----:B------:R-:W-:Y:S01]  /*7d50*/  ISETP.GE.OR P0, PT, R216, R21, P0 ;  /* 0x00000015d800720c */ /* 0x000fe20000706670 */
[----:B----4-:R-:W-:-:S12]  /*7d60*/  @!P1 BRA `(.L_x_697) ;  /* 0x0000012c00409947 */ /* 0x010fd80003800000 */
.L_x_933:
[----:B------:R-:W-:Y:S05]  /*7d70*/  BSYNC B1 ;  /* 0x0000000000017941 */ /* 0x000fea0003800000 */
.L_x_696:
[----:B------:R-:W-:Y:S01]  /*7d80*/  BSSY B1, `(.L_x_698) ;  /* 0x0000059000017945 */ /* 0x000fe20003800000 */
[----:B------:R-:W-:-:S03]  /*7d90*/  LOP3.LUT R0, R0, 0x38, RZ, 0xc0, !PT ;  /* 0x0000003800007812 */ /* 0x000fc600078ec0ff */
[----:B------:R-:W-:Y:S05]  /*7da0*/  @P2 BRA `(.L_x_699) ;  /* 0x0000000400582947 */ /* 0x000fea0003800000 */
[----:B------:R-:W-:Y:S02]  /*7db0*/  IMAD.SHL.U32 R3, R29, 0x40, RZ ;  /* 0x000000401d037824 */ /* 0x000fe400078e00ff */
[----:B------:R-:W-:Y:S02]  /*7dc0*/  HADD2.F32 R26, -RZ, R40.H0_H0 ;  /* 0x20000028ff1a7230 */ /* 0x000fe40000004100 */
[--C-:B------:R-:W-:Y:S01]  /*7dd0*/  HADD2.F32 R30, -RZ, R38.reuse.H0_H0 ;  /* 0x20000026ff1e7230 */ /* 0x100fe20000004100 */
[----:B------:R-:W-:Y:S01]  /*7de0*/  LOP3.LUT R5, R3, 0x1c0, RZ, 0xc0, !PT ;  /* 0x000001c003057812 */ /* 0x000fe200078ec0ff */
[----:B------:R-:W-:Y:S02]  /*7df0*/  HADD2.F32 R25, -RZ, R43.H0_H0 ;  /* 0x2000002bff197230 */ /* 0x000fe40000004100 */
[----:B------:R-:W-:Y:S01]  /*7e00*/  HADD2.F32 R27, -RZ, R38.H1_H1 ;  /* 0x30000026ff1b7230 */ /* 0x000fe20000004100 */
[----:B------:R-:W-:Y:S02]  /*7e10*/  LOP3.LUT R3, R5, 0x38, R16, 0xf8, !PT ;  /* 0x0000003805037812 */ /* 0x000fe400078ef810 */
[----:B------:R-:W-:-:S04]  /*7e20*/  SHF.R.U32.HI R6, RZ, 0x3, R5 ;  /* 0x00000003ff067819 */ /* 0x000fc80000011605 */
[----:B------:R-:W-:-:S05]  /*7e30*/  LOP3.LUT R3, R3, R6, RZ, 0x3c, !PT ;  /* 0x0000000603037212 */ /* 0x000fca00078e3cff */
[----:B------:R-:W-:Y:S01]  /*7e40*/  IMAD R4, R206, 0x200, R3 ;  /* 0x00000200ce047824 */ /* 0x000fe200078e0203 */
[----:B------:R-:W-:-:S03]  /*7e50*/  LOP3.LUT R3, R6, R0, R5, 0x1e, !PT ;  /* 0x0000000006037212 */ /* 0x000fc600078e1e05 */
[----:B------:R-:W-:Y:S02]  /*7e60*/  IMAD R33, R4, 0x2, R19 ;  /* 0x0000000204217824 */ /* 0x000fe400078e0213 */
[----:B------:R-:W-:-:S03]  /*7e70*/  IMAD R8, R206, 0x200, R3 ;  /* 0x00000200ce087824 */ /* 0x000fc600078e0203 */
[----:B------:R-:W1:Y:S01]  /*7e80*/  LDS.128 R4, [R33+0x18400] ;  /* 0x0184000021047984 */ /* 0x000e620000000c00 */
[----:B------:R-:W-:-:S05]  /*7e90*/  IMAD R35, R8, 0x2, R19 ;  /* 0x0000000208237824 */ /* 0x000fca00078e0213 */
[----:B------:R-:W2:Y:S01]  /*7ea0*/  LDS.128 R8, [R35+0x18400] ;  /* 0x0184000023087984 */ /* 0x000ea20000000c00 */
[--C-:B-1----:R-:W-:Y:S02]  /*7eb0*/  HADD2.F32 R3, -RZ, R4.reuse.H0_H0 ;  /* 0x20000004ff037230 */ /* 0x102fe40000004100 */
[----:B------:R-:W-:Y:S02]  /*7ec0*/  HADD2.F32 R4, -RZ, R4.H1_H1 ;  /* 0x30000004ff047230 */ /* 0x000fe40000004100 */
[----:B------:R-:W-:Y:S02]  /*7ed0*/  HADD2.F32 R12, -RZ, R5.H0_H0 ;  /* 0x20000005ff0c7230 */ /* 0x000fe40000004100 */
[--C-:B--2---:R-:W-:Y:S02]  /*7ee0*/  HADD2.F32 R15, -RZ, R8.reuse.H0_H0 ;  /* 0x20000008ff0f7230 */ /* 0x104fe40000004100 */
[----:B------:R-:W-:Y:S02]  /*7ef0*/  HADD2.F32 R8, -RZ, R8.H1_H1 ;  /* 0x30000008ff087230 */ /* 0x000fe40000004100 */
[----:B------:R-:W-:-:S02]  /*7f00*/  HADD2.F32 R20, -RZ, R9.H0_H0 ;  /* 0x20000009ff147230 */ /* 0x000fc40000004100 */
[C---:B------:R-:W-:Y:S01]  /*7f10*/  FMUL.FTZ R32, R15.reuse, R30 ;  /* 0x0000001e0f207220 */ /* 0x040fe20000410000 */
[-C--:B------:R-:W-:Y:S01]  /*7f20*/  FMUL.FTZ R34, R15, R26.reuse ;  /* 0x0000001a0f227220 */ /* 0x080fe20000410000 */
[----:B------:R-:W-:Y:S02]  /*7f30*/  HADD2.F32 R15, -RZ, R41.H0_H0 ;  /* 0x20000029ff0f7230 */ /* 0x000fe40000004100 */
[C---:B------:R-:W-:Y:S01]  /*7f40*/  FMUL.FTZ R29, R8.reuse, R25 ;  /* 0x00000019081d7220 */ /* 0x040fe20000410000 */
[C---:B------:R-:W-:Y:S01]  /*7f50*/  FFMA.FTZ R32, R3.reuse, R26, -R32 ;  /* 0x0000001a03207223 */ /* 0x040fe20000010820 */
[----:B------:R-:W-:Y:S01]  /*7f60*/  FFMA.FTZ R34, R3, R30, R34 ;  /* 0x0000001e03227223 */ /* 0x000fe20000010022 */
[----:B------:R-:W-:Y:S02]  /*7f70*/  HADD2.F32 R3, -RZ, R40.H1_H1 ;  /* 0x30000028ff037230 */ /* 0x000fe40000004100 */
[-C--:B------:R-:W-:Y:S01]  /*7f80*/  FMUL.FTZ R31, R8, R15.reuse ;  /* 0x0000000f081f7220 */ /* 0x080fe20000410000 */
[----:B------:R-:W-:Y:S01]  /*7f90*/  FFMA.FTZ R29, R4, R15, -R29 ;  /* 0x0000000f041d7223 */ /* 0x000fe2000001081d */
[----:B------:R-:W-:Y:S01]  /*7fa0*/  FMUL.FTZ R15, R20, R27 ;  /* 0x0000001b140f7220 */ /* 0x000fe20000410000 */
[----:B------:R-:W-:-:S02]  /*7fb0*/  HADD2.F32 R9, -RZ, R9.H1_H1 ;  /* 0x30000009ff097230 */ /* 0x000fc40000004100 */
[----:B------:R-:W-:Y:S01]  /*7fc0*/  FMUL.FTZ R20, R20, R3 ;  /* 0x0000000314147220 */ /* 0x000fe20000410000 */
[----:B------:R-:W-:Y:S02]  /*7fd0*/  HADD2.F32 R26, -RZ, R43.H1_H1 ;  /* 0x3000002bff1a7230 */ /* 0x000fe40000004100 */
[----:B------:R-:W-:Y:S01]  /*7fe0*/  FFMA.FTZ R31, R4, R25, R31 ;  /* 0x00000019041f7223 */ /* 0x000fe2000001001f */
[----:B------:R-:W-:Y:S02]  /*7ff0*/  HADD2.F32 R4, -RZ, R41.H1_H1 ;  /* 0x30000029ff047230 */ /* 0x000fe40000004100 */
[C---:B------:R-:W-:Y:S01]  /*8000*/  FFMA.FTZ R15, R12.reuse, R3, -R15 ;  /* 0x000000030c0f7223 */ /* 0x040fe2000001080f */
[----:B------:R-:W-:Y:S02]  /*8010*/  HADD2.F32 R5, -RZ, R5.H1_H1 ;  /* 0x30000005ff057230 */ /* 0x000fe40000004100 */
[----:B------:R-:W-:Y:S01]  /*8020*/  FFMA.FTZ R20, R12, R27, R20 ;  /* 0x0000001b0c147223 */ /* 0x000fe20000010014 */
[----:B------:R-:W-:-:S02]  /*8030*/  HADD2.F32 R21, -RZ, R10.H0_H0 ;  /* 0x2000000aff157230 */ /* 0x000fc40000004100 */
[C---:B------:R-:W-:Y:S01]  /*8040*/  FMUL.FTZ R30, R9.reuse, R26 ;  /* 0x0000001a091e7220 */ /* 0x040fe20000410000 */
[----:B------:R-:W-:Y:S02]  /*8050*/  HADD2.F32 R8, -RZ, R39.H0_H0 ;  /* 0x20000027ff087230 */ /* 0x000fe40000004100 */
[-C--:B------:R-:W-:Y:S01]  /*8060*/  FMUL.FTZ R36, R9, R4.reuse ;  /* 0x0000000409247220 */ /* 0x080fe20000410000 */
[----:B------:R-:W-:Y:S02]  /*8070*/  HADD2.F32 R12, -RZ, R37.H0_H0 ;  /* 0x20000025ff0c7230 */ /* 0x000fe40000004100 */
[----:B------:R-:W-:Y:S01]  /*8080*/  FFMA.FTZ R30, R5, R4, -R30 ;  /* 0x00000004051e7223 */ /* 0x000fe2000001081e */
[----:B------:R-:W-:Y:S02]  /*8090*/  HADD2.F32 R10, -RZ, R10.H1_H1 ;  /* 0x3000000aff0a7230 */ /* 0x000fe40000004100 */
[----:B------:R-:W-:Y:S01]  /*80a0*/  FMUL.FTZ R27, R21, R8 ;  /* 0x00000008151b7220 */ /* 0x000fe20000410000 */
[----:B------:R-:W-:-:S02]  /*80b0*/  HADD2.F32 R9, -RZ, R44.H0_H0 ;  /* 0x2000002cff097230 */ /* 0x000fc40000004100 */
[----:B------:R-:W-:Y:S01]  /*80c0*/  FMUL.FTZ R4, R21, R12 ;  /* 0x0000000c15047220 */ /* 0x000fe20000410000 */
[----:B------:R-:W-:Y:S02]  /*80d0*/  HADD2.F32 R13, -RZ, R6.H0_H0 ;  /* 0x20000006ff0d7230 */ /* 0x000fe40000004100 */
[----:B------:R-:W-:Y:S01]  /*80e0*/  FFMA.FTZ R21, R5, R26, R36 ;  /* 0x0000001a05157223 */ /* 0x000fe20000010024 */
[----:B------:R-:W-:Y:S02]  /*80f0*/  HADD2.F32 R3, -RZ, R42.H0_H0 ;  /* 0x2000002aff037230 */ /* 0x000fe40000004100 */
[C---:B------:R-:W-:Y:S01]  /*8100*/  FMUL.FTZ R5, R10.reuse, R9 ;  /* 0x000000090a057220 */ /* 0x040fe20000410000 */
[----:B------:R-:W-:Y:S02]  /*8110*/  HADD2.F32 R6, -RZ, R6.H1_H1 ;  /* 0x30000006ff067230 */ /* 0x000fe40000004100 */
[C---:B------:R-:W-:Y:S01]  /*8120*/  FFMA.FTZ R25, R13.reuse, R8, -R4 ;  /* 0x000000080d197223 */ /* 0x040fe20000010804 */
[----:B------:R-:W-:Y:S01]  /*8130*/  FFMA.FTZ R27, R13, R12, R27 ;  /* 0x0000000c0d1b7223 */ /* 0x000fe2000001001b */
[----:B------:R-:W-:Y:S01]  /*8140*/  FMUL.FTZ R13, R10, R3 ;  /* 0x000000030a0d7220 */ /* 0x000fe20000410000 */
[----:B0-----:R-:W-:-:S02]  /*8150*/  HADD2.F32 R24, -RZ, R11.H0_H0 ;  /* 0x2000000bff187230 */ /* 0x001fc40000004100 */
[C---:B------:R-:W-:Y:S01]  /*8160*/  FFMA.FTZ R10, R6.reuse, R3, -R5 ;  /* 0x00000003060a7223 */ /* 0x040fe20000010805 */
[----:B------:R-:W-:Y:S02]  /*8170*/  HADD2.F32 R5, -RZ, R37.H1_H1 ;  /* 0x30000025ff057230 */ /* 0x000fe40000004100 */
[----:B------:R-:W-:Y:S01]  /*8180*/  FFMA.FTZ R12, R6, R9, R13 ;  /* 0x00000009060c7223 */ /* 0x000fe2000001000d */
[----:B------:R-:W-:Y:S02]  /*8190*/  HADD2.F32 R3, -RZ, R39.H1_H1 ;  /* 0x30000027ff037230 */ /* 0x000fe40000004100 */
[----:B------:R-:W-:Y:S02]  /*81a0*/  HADD2.F32 R11, -RZ, R11.H1_H1 ;  /* 0x3000000bff0b7230 */ /* 0x000fe40000004100 */
[C---:B------:R-:W-:Y:S01]  /*81b0*/  FMUL.FTZ R9, R24.reuse, R5 ;  /* 0x0000000518097220 */ /* 0x040fe20000410000 */
[----:B------:R-:W-:Y:S02]  /*81c0*/  HADD2.F32 R8, -RZ, R44.H1_H1 ;  /* 0x3000002cff087230 */ /* 0x000fe40000004100 */
[----:B------:R-:W-:Y:S01]  /*81d0*/  FMUL.FTZ R24, R24, R3 ;  /* 0x0000000318187220 */ /* 0x000fe20000410000 */
[----:B------:R-:W-:-:S02]  /*81e0*/  HADD2.F32 R4, -RZ, R42.H1_H1 ;  /* 0x3000002aff047230 */ /* 0x000fc40000004100 */
[--C-:B------:R-:W-:Y:S02]  /*81f0*/  HADD2.F32 R14, -RZ, R7.reuse.H0_H0 ;  /* 0x20000007ff0e7230 */ /* 0x100fe40000004100 */
[C---:B------:R-:W-:Y:S01]  /*8200*/  FMUL.FTZ R6, R11.reuse, R8 ;  /* 0x000000080b067220 */ /* 0x040fe20000410000 */
[----:B------:R-:W-:Y:S02]  /*8210*/  HADD2.F32 R7, -RZ, R7.H1_H1 ;  /* 0x30000007ff077230 */ /* 0x000fe40000004100 */
[-C--:B------:R-:W-:Y:S01]  /*8220*/  FMUL.FTZ R13, R11, R4.reuse ;  /* 0x000000040b0d7220 */ /* 0x080fe20000410000 */
[C---:B------:R-:W-:Y:S01]  /*8230*/  FFMA.FTZ R3, R14.reuse, R3, -R9 ;  /* 0x000000030e037223 */ /* 0x040fe20000010809 */
[----:B------:R-:W-:Y:S01]  /*8240*/  FFMA.FTZ R11, R14, R5, R24 ;  /* 0x000000050e0b7223 */ /* 0x000fe20000010018 */
[C---:B------:R-:W-:Y:S01]  /*8250*/  FFMA.FTZ R14, R7.reuse, R4, -R6 ;  /* 0x00000004070e7223 */ /* 0x040fe20000010806 */
[----:B------:R-:W-:Y:S01]  /*8260*/  FFMA.FTZ R24, R7, R8, R13 ;  /* 0x0000000807187223 */ /* 0x000fe2000001000d */
[----:B------:R-:W-:-:S02]  /*8270*/  F2FP.F16.F32.PACK_AB R4, R29, R32 ;  /* 0x000000201d04723e */ /* 0x000fc400000000ff */
[----:B------:R-:W-:Y:S02]  /*8280*/  F2FP.F16.F32.PACK_AB R5, R30, R15 ;  /* 0x0000000f1e05723e */ /* 0x000fe400000000ff */
[----:B------:R-:W-:Y:S02]  /*8290*/  F2FP.F16.F32.PACK_AB R6, R10, R25 ;  /* 0x000000190a06723e */ /* 0x000fe400000000ff */
[----:B------:R-:W-:Y:S02]  /*82a0*/  F2FP.F16.F32.PACK_AB R7, R14, R3 ;  /* 0x000000030e07723e */ /* 0x000fe400000000ff */
[----:B------:R-:W-:Y:S02]  /*82b0*/  F2FP.F16.F32.PACK_AB R8, R31, R34 ;  /* 0x000000221f08723e */ /* 0x000fe400000000ff */
[----:B------:R-:W-:Y:S01]  /*82c0*/  F2FP.F16.F32.PACK_AB R9, R21, R20 ;  /* 0x000000141509723e */ /* 0x000fe200000000ff */
[----:B------:R1:W-:Y:S01]  /*82d0*/  STS.128 [R33+0x18400], R4 ;  /* 0x0184000421007388 */ /* 0x0003e20000000c00 */
[----:B------:R-:W-:-:S02]  /*82e0*/  F2FP.F16.F32.PACK_AB R10, R12, R27 ;  /* 0x0000001b0c0a723e */ /* 0x000fc400000000ff */
[----:B------:R-:W-:-:S05]  /*82f0*/  F2FP.F16.F32.PACK_AB R11, R24, R11 ;  /* 0x0000000b180b723e */ /* 0x000fca00000000ff */
[----:B------:R1:W-:Y:S02]  /*8300*/  STS.128 [R35+0x18400], R8 ;  /* 0x0184000823007388 */ /* 0x0003e40000000c00 */
.L_x_699:
[----:B------:R-:W-:Y:S05]  /*8310*/  BSYNC B1 ;  /* 0x0000000000017941 */ /* 0x000fea0003800000 */
.L_x_698:
[----:B------:R-:W-:Y:S05]  /*8320*/  @P0 BRA `(.L_x_690) ;  /* 0x0000000400440947 */ /* 0x000fea0003800000 */
[----:B------:R-:W2:Y:S01]  /*8330*/  LDL R45, [R1+0x64] ;  /* 0x00006400012d7983 */ /* 0x000ea20000100800 */
[----:B------:R-:W-:-:S04]  /*8340*/  SHF.R.U32.HI R3, RZ, 0x3, R205 ;  /* 0x00000003ff037819 */ /* 0x000fc800000116cd */
[----:B------:R-:W-:-:S05]  /*8350*/  LOP3.LUT R3, R3, R0, R205, 0x1e, !PT ;  /* 0x0000000003037212 */ /* 0x000fca00078e1ecd */
[----:B------:R-:W-:-:S04]  /*8360*/  IMAD.IADD R0, R208, 0x1, R3 ;  /* 0x00000001d0007824 */ /* 0x000fc800078e0203 */
[----:B------:R-:W-:-:S05]  /*8370*/  IMAD R0, R0, 0x2, R19 ;  /* 0x0000000200007824 */ /* 0x000fca00078e0213 */
[----:B-1----:R-:W1:Y:S01]  /*8380*/  LDS.128 R8, [R0+0x18400] ;  /* 0x0184000000087984 */ /* 0x002e620000000c00 */
[----:B------:R-:W-:Y:S02]  /*8390*/  HADD2.F32 R25, -RZ, R40.H0_H0 ;  /* 0x20000028ff197230 */ /* 0x000fe40000004100 */
[--C-:B------:R-:W-:Y:S02]  /*83a0*/  HADD2.F32 R27, -RZ, R38.reuse.H0_H0 ;  /* 0x20000026ff1b7230 */ /* 0x100fe40000004100 */
[----:B------:R-:W-:Y:S02]  /*83b0*/  HADD2.F32 R36, -RZ, R43.H0_H0 ;  /* 0x2000002bff247230 */ /* 0x000fe40000004100 */
[----:B------:R-:W-:Y:S02]  /*83c0*/  HADD2.F32 R32, -RZ, R41.H0_H0 ;  /* 0x20000029ff207230 */ /* 0x000fe40000004100 */
[----:B------:R-:W-:Y:S02]  /*83d0*/  HADD2.F32 R38, -RZ, R38.H1_H1 ;  /* 0x30000026ff267230 */ /* 0x000fe40000004100 */
[----:B------:R-:W-:-:S02]  /*83e0*/  HADD2.F32 R34, -RZ, R40.H1_H1 ;  /* 0x30000028ff227230 */ /* 0x000fc40000004100 */
[----:B------:R-:W-:Y:S02]  /*83f0*/  HADD2.F32 R33, -RZ, R43.H1_H1 ;  /* 0x3000002bff217230 */ /* 0x000fe40000004100 */
[----:B------:R-:W-:Y:S02]  /*8400*/  HADD2.F32 R29, -RZ, R41.H1_H1 ;  /* 0x30000029ff1d7230 */ /* 0x000fe40000004100 */
[----:B------:R-:W-:Y:S02]  /*8410*/  HADD2.F32 R35, -RZ, R37.H0_H0 ;  /* 0x20000025ff237230 */ /* 0x000fe40000004100 */
[----:B------:R-:W-:Y:S02]  /*8420*/  HADD2.F32 R31, -RZ, R39.H0_H0 ;  /* 0x20000027ff1f7230 */ /* 0x000fe40000004100 */
[--C-:B-1----:R-:W-:Y:S02]  /*8430*/  HADD2.F32 R15, -RZ, R8.reuse.H0_H0 ;  /* 0x20000008ff0f7230 */ /* 0x102fe40000004100 */
[----:B------:R-:W-:-:S03]  /*8440*/  HADD2.F32 R8, -RZ, R8.H1_H1 ;  /* 0x30000008ff087230 */ /* 0x000fc60000004100 */
[-C--:B------:R-:W-:Y:S01]  /*8450*/  FMUL.FTZ R26, R27, R15.reuse ;  /* 0x0000000f1b1a7220 */ /* 0x080fe20000410000 */
[----:B------:R-:W-:Y:S01]  /*8460*/  FMUL.FTZ R30, R25, R15 ;  /* 0x0000000f191e7220 */ /* 0x000fe20000410000 */
[--C-:B------:R-:W-:Y:S02]  /*8470*/  HADD2.F32 R20, -RZ, R9.reuse.H0_H0 ;  /* 0x20000009ff147230 */ /* 0x100fe40000004100 */
[----:B------:R-:W-:Y:S01]  /*8480*/  FMUL.FTZ R15, R36, R8 ;  /* 0x00000008240f7220 */ /* 0x000fe20000410000 */
[----:B------:R-:W-:Y:S02]  /*8490*/  HADD2.F32 R9, -RZ, R9.H1_H1 ;  /* 0x30000009ff097230 */ /* 0x000fe40000004100 */
[--C-:B------:R-:W-:Y:S02]  /*84a0*/  HADD2.F32 R21, -RZ, R10.reuse.H0_H0 ;  /* 0x2000000aff157230 */ /* 0x100fe40000004100 */
[----:B------:R-:W-:Y:S02]  /*84b0*/  HADD2.F32 R10, -RZ, R10.H1_H1 ;  /* 0x3000000aff0a7230 */ /* 0x000fe40000004100 */
[----:B0-----:R-:W-:-:S02]  /*84c0*/  HADD2.F32 R24, -RZ, R11.H0_H0 ;  /* 0x2000000bff187230 */ /* 0x001fc40000004100 */
[----:B------:R-:W-:Y:S01]  /*84d0*/  HADD2.F32 R11, -RZ, R11.H1_H1 ;  /* 0x3000000bff0b7230 */ /* 0x000fe20000004100 */
[----:B--2---:R-:W0:Y:S02]  /*84e0*/  LDS.128 R4, [R45+0x18400] ;  /* 0x018400002d047984 */ /* 0x004e240000000c00 */
[--C-:B0-----:R-:W-:Y:S02]  /*84f0*/  HADD2.F32 R3, -RZ, R4.reuse.H0_H0 ;  /* 0x20000004ff037230 */ /* 0x101fe40000004100 */
[----:B------:R-:W-:-:S03]  /*8500*/  HADD2.F32 R4, -RZ, R4.H1_H1 ;  /* 0x30000004ff047230 */ /* 0x000fc60000004100 */
[-C--:B------:R-:W-:Y:S01]  /*8510*/  FFMA.FTZ R26, R25, R3.reuse, -R26 ;  /* 0x00000003191a7223 */ /* 0x080fe2000001081a */
[----:B------:R-:W-:Y:S01]  /*8520*/  FFMA.FTZ R30, R27, R3, R30 ;  /* 0x000000031b1e7223 */ /* 0x000fe2000001001e */
[----:B------:R-:W-:Y:S01]  /*8530*/  FMUL.FTZ R3, R32, R8 ;  /* 0x0000000820037220 */ /* 0x000fe20000410000 */
[--C-:B------:R-:W-:Y:S02]  /*8540*/  HADD2.F32 R12, -RZ, R5.reuse.H0_H0 ;  /* 0x20000005ff0c7230 */ /* 0x100fe40000004100 */
[----:B------:R-:W-:Y:S01]  /*8550*/  FMUL.FTZ R25, R38, R20 ;  /* 0x0000001426197220 */ /* 0x000fe20000410000 */
[----:B------:R-:W-:Y:S02]  /*8560*/  HADD2.F32 R5, -RZ, R5.H1_H1 ;  /* 0x30000005ff057230 */ /* 0x000fe40000004100 */
[----:B------:R-:W-:Y:S01]  /*8570*/  FFMA.FTZ R15, R32, R4, -R15 ;  /* 0x00000004200f7223 */ /* 0x000fe2000001080f */
[----:B------:R-:W-:Y:S01]  /*8580*/  FMUL.FTZ R27, R34, R20 ;  /* 0x00000014221b7220 */ /* 0x000fe20000410000 */
[----:B------:R-:W-:Y:S01]  /*8590*/  FFMA.FTZ R3, R36, R4, R3 ;  /* 0x0000000424037223 */ /* 0x000fe20000010003 */
[-C--:B------:R-:W-:Y:S01]  /*85a0*/  FMUL.FTZ R4, R33, R9.reuse ;  /* 0x0000000921047220 */ /* 0x080fe20000410000 */
[----:B------:R-:W-:Y:S01]  /*85b0*/  FMUL.FTZ R8, R29, R9 ;  /* 0x000000091d087220 */ /* 0x000fe20000410000 */
[----:B------:R-:W-:-:S02]  /*85c0*/  HADD2.F32 R36, -RZ, R44.H0_H0 ;  /* 0x2000002cff247230 */ /* 0x000fc40000004100 */
[-C--:B------:R-:W-:Y:S01]  /*85d0*/  FFMA.FTZ R25, R34, R12.reuse, -R25 ;  /* 0x0000000c22197223 */ /* 0x080fe20000010819 */
[----:B------:R-:W-:Y:S02]  /*85e0*/  HADD2.F32 R13, -RZ, R6.H0_H0 ;  /* 0x20000006ff0d7230 */ /* 0x000fe40000004100 */
[----:B------:R-:W-:Y:S01]  /*85f0*/  FFMA.FTZ R27, R38, R12, R27 ;  /* 0x0000000c261b7223 */ /* 0x000fe2000001001b */
[----:B------:R-:W-:Y:S02]  /*8600*/  HADD2.F32 R34, -RZ, R42.H0_H0 ;  /* 0x2000002aff227230 */ /* 0x000fe40000004100 */
[-C--:B------:R-:W-:Y:S01]  /*8610*/  FFMA.FTZ R12, R29, R5.reuse, -R4 ;  /* 0x000000051d0c7223 */ /* 0x080fe20000010804 */
[----:B------:R-:W-:Y:S02]  /*8620*/  HADD2.F32 R6, -RZ, R6.H1_H1 ;  /* 0x30000006ff067230 */ /* 0x000fe40000004100 */
[----:B------:R-:W-:Y:S01]  /*8630*/  FFMA.FTZ R20, R33, R5, R8 ;  /* 0x0000000521147223 */ /* 0x000fe20000010008 */
[-C--:B------:R-:W-:Y:S01]  /*8640*/  FMUL.FTZ R4, R35, R21.reuse ;  /* 0x0000001523047220 */ /* 0x080fe20000410000 */
[-C--:B------:R-:W-:Y:S01]  /*8650*/  FMUL.FTZ R5, R36, R10.reuse ;  /* 0x0000000a24057220 */ /* 0x080fe20000410000 */
[C---:B------:R-:W-:Y:S01]  /*8660*/  FMUL.FTZ R32, R31.reuse, R21 ;  /* 0x000000151f207220 */ /* 0x040fe20000410000 */
[C---:B------:R-:W-:Y:S01]  /*8670*/  FMUL.FTZ R9, R34.reuse, R10 ;  /* 0x0000000a22097220 */ /* 0x040fe20000410000 */
[----:B------:R-:W-:Y:S01]  /*8680*/  FFMA.FTZ R21, R31, R13, -R4 ;  /* 0x0000000d1f157223 */ /* 0x000fe20000010804 */
[----:B------:R-:W-:Y:S01]  /*8690*/  FFMA.FTZ R10, R34, R6, -R5 ;  /* 0x00000006220a7223 */ /* 0x000fe20000010805 */
[----:B------:R-:W-:-:S02]  /*86a0*/  HADD2.F32 R34, -RZ, R37.H1_H1 ;  /* 0x30000025ff227230 */ /* 0x000fc40000004100 */
[----:B------:R-:W-:Y:S02]  /*86b0*/  HADD2.F32 R31, -RZ, R44.H1_H1 ;  /* 0x3000002cff1f7230 */ /* 0x000fe40000004100 */
[----:B------:R-:W-:Y:S02]  /*86c0*/  HADD2.F32 R8, -RZ, R39.H1_H1 ;  /* 0x30000027ff087230 */ /* 0x000fe40000004100 */
[----:B------:R-:W-:Y:S02]  /*86d0*/  HADD2.F32 R29, -RZ, R42.H1_H1 ;  /* 0x3000002aff1d7230 */ /* 0x000fe40000004100 */
[----:B------:R-:W-:Y:S01]  /*86e0*/  FFMA.FTZ R32, R35, R13, R32 ;  /* 0x0000000d23207223 */ /* 0x000fe20000010020 */
[--C-:B------:R-:W-:Y:S02]  /*86f0*/  HADD2.F32 R14, -RZ, R7.reuse.H0_H0 ;  /* 0x20000007ff0e7230 */ /* 0x100fe40000004100 */
[----:B------:R-:W-:Y:S01]  /*8700*/  FFMA.FTZ R13, R36, R6, R9 ;  /* 0x00000006240d7223 */ /* 0x000fe20000010009 */
[----:B------:R-:W-:-:S02]  /*8710*/  HADD2.F32 R7, -RZ, R7.H1_H1 ;  /* 0x30000007ff077230 */ /* 0x000fc40000004100 */
[-C--:B------:R-:W-:Y:S01]  /*8720*/  FMUL.FTZ R5, R34, R24.reuse ;  /* 0x0000001822057220 */ /* 0x080fe20000410000 */
[-C--:B------:R-:W-:Y:S01]  /*8730*/  FMUL.FTZ R4, R31, R11.reuse ;  /* 0x0000000b1f047220 */ /* 0x080fe20000410000 */
[C---:B------:R-:W-:Y:S01]  /*8740*/  FMUL.FTZ R9, R8.reuse, R24 ;  /* 0x0000001808097220 */ /* 0x040fe20000410000 */
[C---:B------:R-:W-:Y:S01]  /*8750*/  FMUL.FTZ R6, R29.reuse, R11 ;  /* 0x0000000b1d067220 */ /* 0x040fe20000410000 */
[-C--:B------:R-:W-:Y:S01]  /*8760*/  FFMA.FTZ R11, R8, R14.reuse, -R5 ;  /* 0x0000000e080b7223 */ /* 0x080fe20000010805 */
[-C--:B------:R-:W-:Y:S01]  /*8770*/  FFMA.FTZ R24, R29, R7.reuse, -R4 ;  /* 0x000000071d187223 */ /* 0x080fe20000010804 */
[----:B------:R-:W-:Y:S01]  /*8780*/  FFMA.FTZ R14, R34, R14, R9 ;  /* 0x0000000e220e7223 */ /* 0x000fe20000010009 */
[----:B------:R-:W-:Y:S01]  /*8790*/  FFMA.FTZ R29, R31, R7, R6 ;  /* 0x000000071f1d7223 */ /* 0x000fe20000010006 */
[----:B------:R-:W-:Y:S02]  /*87a0*/  F2FP.F16.F32.PACK_AB R4, R15, R26 ;  /* 0x0000001a0f04723e */ /* 0x000fe400000000ff */
[----:B------:R-:W-:-:S02]  /*87b0*/  F2FP.F16.F32.PACK_AB R5, R12, R25 ;  /* 0x000000190c05723e */ /* 0x000fc400000000ff */
[----:B------:R-:W-:Y:S02]  /*87c0*/  F2FP.F16.F32.PACK_AB R6, R10, R21 ;  /* 0x000000150a06723e */ /* 0x000fe400000000ff */
[----:B------:R-:W-:Y:S02]  /*87d0*/  F2FP.F16.F32.PACK_AB R7, R24, R11 ;  /* 0x0000000b1807723e */ /* 0x000fe400000000ff */
[----:B------:R-:W-:Y:S02]  /*87e0*/  F2FP.F16.F32.PACK_AB R8, R3, R30 ;  /* 0x0000001e0308723e */ /* 0x000fe400000000ff */
[----:B------:R-:W-:Y:S02]  /*87f0*/  F2FP.F16.F32.PACK_AB R9, R20, R27 ;  /* 0x0000001b1409723e */ /* 0x000fe400000000ff */
[----:B------:R-:W-:Y:S02]  /*8800*/  F2FP.F16.F32.PACK_AB R10, R13, R32 ;  /* 0x000000200d0a723e */ /* 0x000fe400000000ff */
[----:B------:R-:W-:Y:S01]  /*8810*/  F2FP.F16.F32.PACK_AB R11, R29, R14 ;  /* 0x0000000e1d0b723e */ /* 0x000fe200000000ff */
[----:B------:R2:W-:Y:S04]  /*8820*/  STS.128 [R45+0x18400], R4 ;  /* 0x018400042d007388 */ /* 0x0005e80000000c00 */
[----:B------:R2:W-:Y:S02]  /*8830*/  STS.128 [R0+0x18400], R8 ;  /* 0x0184000800007388 */ /* 0x0005e40000000c00 */
.L_x_690:
[----:B------:R-:W-:Y:S05]  /*8840*/  BSYNC B0 ;  /* 0x0000000000007941 */ /* 0x000fea0003800000 */
.L_x_679:
[----:B------:R-:W-:Y:S01]  /*8850*/  @!PT LDS RZ, [RZ] ;  /* 0x00000000fffff984 */ /* 0x000fe20000000800 */
[----:B------:R-:W-:Y:S01]  /*8860*/  @!PT LDS RZ, [RZ] ;  /* 0x00000000fffff984 */ /* 0x000fe20000000800 */
[----:B------:R-:W-:Y:S01]  /*8870*/  @!PT LDS RZ, [RZ] ;  /* 0x00000000fffff984 */ /* 0x000fe20000000800 */
[----:B------:R-:W-:Y:S01]  /*8880*/  @!PT LDS RZ, [RZ] ;  /* 0x00000000fffff984 */ /* 0x000fe20000000800 */
[----:B------:R4:W-:Y:S06]  /*8890*/  MEMBAR.ALL.CTA ;  /* 0x0000000000007992 */ /* 0x0009ec0000008000 */
[----:B----4-:R-:W4:Y:S01]  /*88a0*/  FENCE.VIEW.ASYNC.S ;  /* 0x00000000000073c6 */ /* 0x010f220000000000 */
[----:B------:R-:W-:Y:S05]  /*88b0*/  WARPSYNC.ALL ;  /* 0x0000000000007948 */ /* 0x000fea0003800000 */
[----:B----4-:R-:W-:Y:S06]  /*88c0*/  BAR.SYNC.DEFER_BLOCKING 0xd, 0x100 ;  /* 0x0344000000007b1d */ /* 0x010fec0000010000 */
.L_x_676:
[----:B-123--:R-:W1:Y:S01]  /*88d0*/  S2R R0, SR_TID.X ;  /* 0x0000000000007919 */ /* 0x00ee620000002100 */
[----:B------:R-:W-:Y:S05]  /*88e0*/  WARPSYNC.ALL ;  /* 0x0000000000007948 */ /* 0x000fea0003800000 */
[----:B-1----:R-:W-:-:S04]  /*88f0*/  SHF.R.U32.HI R0, RZ, 0x7, R0 ;  /* 0x00000007ff007819 */ /* 0x002fc80000011600 */
[----:B------:R-:W-:Y:S01]  /*8900*/  IADD3 R20, R0, 0x8, RZ ;  /* 0x0000000800147810 */ /* 0x000fe20007ffe0ff */
[----:B------:R-:W-:-:S04]  /*8910*/  IMAD.U32 R0, RZ, RZ, UR44 ;  /* 0x0000002cff007e24 */ /* 0x000fc8000f8e00ff */
[----:B------:R1:W-:Y:S01]  /*8920*/  BAR.SYNC.DEFER_BLOCKING R20, 0x100 ;  /* 0x000400140000751d */ /* 0x0003e20000010000 */
[----:B------:R-:W-:-:S13]  /*8930*/  ISETP.NE.AND P0, PT, R0, 0x3, PT ;  /* 0x000000030000780c */ /* 0x000fda0003f05270 */
[----:B-1----:R-:W-:Y:S05]  /*8940*/  @!P0 BRA `(.L_x_700) ;  /* 0x0000000000048947 */ /* 0x002fea0003800000 */
[----:B------:R-:W-:Y:S01]  /*8950*/  BPT.TRAP 0x1 ;  /* 0x000000040000795c */ /* 0x000fe20000300000 */
.L_x_700:
[----:B0-----:R-:W-:Y:S01]  /*8960*/  IMAD R13, R200, 0x8, R19 ;  /* 0x00000008c80d7824 */ /* 0x001fe200078e0213 */
[----:B------:R-:W-:-:S04]  /*8970*/  SHF.L.U32 R72, R204, 0x1f, RZ ;  /* 0x0000001fcc487819 */ /* 0x000fc800000006ff */
[----:B------:R0:W1:Y:S01]  /*8980*/  SYNCS.PHASECHK.TRANS64.TRYWAIT P1, [R13+URZ+0x22830], R72 ;  /* 0x022830480d0075a7 */ /* 0x000062000802017f */
[----:B------:R-:W-:Y:S05]  /*8990*/  @!P0 BRA `(.L_x_701) ;  /* 0x0000000000048947 */ /* 0x000fea0003800000 */
[----:B------:R-:W-:Y:S01]  /*89a0*/  BPT.TRAP 0x1 ;  /* 0x000000040000795c */ /* 0x000fe20000300000 */
.L_x_701:
[----:B------:R-:W-:Y:S01]  /*89b0*/  VIADD R0, R19, 0x1c400 ;  /* 0x0001c40013007836 */ /* 0x000fe20000000000 */
[----:B------:R-:W-:Y:S01]  /*89c0*/  LOP3.LUT R4, R28, 0x10000, RZ, 0xfc, !PT ;  /* 0x000100001c047812 */ /* 0x000fe200078efcff */
[----:B------:R-:W-:-:S03]  /*89d0*/  IMAD.MOV.U32 R5, RZ, RZ, 0x40000040 ;  /* 0x40000040ff057424 */ /* 0x000fc600078e00ff */
[----:B------:R-:W-:-:S04]  /*89e0*/  SHF.R.U32.HI R0, RZ, 0x4, R0 ;  /* 0x00000004ff007819 */ /* 0x000fc80000011600 */
[----:B------:R-:W-:-:S04]  /*89f0*/  LOP3.LUT R0, R0, 0x3fff, RZ, 0xc0, !PT ;  /* 0x00003fff00007812 */ /* 0x000fc800078ec0ff */
[----:B------:R-:W-:Y:S01]  /*8a00*/  LOP3.LUT R0, R0, 0x10000, RZ, 0xfc, !PT ;  /* 0x0001000000007812 */ /* 0x000fe200078efcff */
[----:B-1----:R-:W-:Y:S06]  /*8a10*/  @P1 BRA `(.L_x_702) ;  /* 0x0000000000081947 */ /* 0x002fec0003800000 */
[----:B------:R-:W1:Y:S02]  /*8a20*/  SYNCS.PHASECHK.TRANS64.TRYWAIT P1, [R13+URZ+0x22830], R72 ;  /* 0x022830480d0075a7 */ /* 0x000e64000802017f */
[----:B-1----:R-:W-:Y:S05]  /*8a30*/  @!P1 BRA `(.L_x_703) ;  /* 0x0000012000209947 */ /* 0x002fea0003800000 */
.L_x_702:
[----:B------:R-:W-:Y:S01]  /*8a40*/  IMAD R14, R200, 0x300, R0 ;  /* 0x00000300c80e7824 */ /* 0x000fe200078e0200 */
[----:B------:R-:W-:Y:S05]  /*8a50*/  WARPSYNC.ALL ;  /* 0x0000000000007948 */ /* 0x000fea0003800000 */
[----:B------:R-:W-:Y:S01]  /*8a60*/  IMAD.MOV.U32 R15, RZ, RZ, 0x40000040 ;  /* 0x40000040ff0f7424 */ /* 0x000fe200078e00ff */
[C---:B------:R-:W-:Y:S01]  /*8a70*/  R2UR UR4, R4.reuse ;  /* 0x00000000040472ca */ /* 0x040fe200000e0000 */
[----:B------:R-:W-:Y:S01]  /*8a80*/  WARPGROUP.ARRIVE ;  /* 0x00000000000079c5 */ /* 0x000fe20000000000 */
[----:B------:R-:W-:Y:S01]  /*8a90*/  R2UR UR5, R5 ;  /* 0x00000000050572ca */ /* 0x000fe200000e0000 */
[----:B------:R-:W-:Y:S01]  /*8aa0*/  VIADD R10, R4, 0x2 ;  /* 0x00000002040a7836 */ /* 0x000fe20000000000 */
[C---:B------:R-:W-:Y:S01]  /*8ab0*/  R2UR UR6, R14.reuse ;  /* 0x000000000e0672ca */ /* 0x040fe200000e0000 */
[----:B------:R-:W-:Y:S01]  /*8ac0*/  VIADD R6, R14, 0x2 ;  /* 0x000000020e067836 */ /* 0x000fe20000000000 */
[----:B------:R-:W-:Y:S01]  /*8ad0*/  R2UR UR7, R15 ;  /* 0x000000000f0772ca */ /* 0x000fe200000e0000 */
[----:B------:R-:W-:Y:S01]  /*8ae0*/  IMAD.MOV.U32 R11, RZ, RZ, 0x40000040 ;  /* 0x40000040ff0b7424 */ /* 0x000fe200078e00ff */
[----:B------:R-:W2:Y:S01]  /*8af0*/  S2R R73, SR_TID.X ;  /* 0x0000000000497919 */ /* 0x000ea20000002100 */
[----:B------:R-:W-:-:S02]  /*8b00*/  IMAD.MOV.U32 R7, RZ, RZ, 0x40000040 ;  /* 0x40000040ff077424 */ /* 0x000fc400078e00ff */
[----:B------:R-:W-:Y:S02]  /*8b10*/  VIADD R8, R4, 0x4 ;  /* 0x0000000404087836 */ /* 0x000fe40000000000 */
[----:B------:R-:W-:Y:S02]  /*8b20*/  IMAD.MOV.U32 R9, RZ, RZ, 0x40000040 ;  /* 0x40000040ff097424 */ /* 0x000fe400078e00ff */
[----:B------:R-:W-:Y:S02]  /*8b30*/  IMAD.MOV.U32 R15, RZ, RZ, 0x40000040 ;  /* 0x40000040ff0f7424 */ /* 0x000fe400078e00ff */
[----:B------:R-:W-:Y:S02]  /*8b40*/  IMAD R21, R178, -0x60, R152 ;  /* 0xffffffa0b2157824 */ /* 0x000fe400078e0298 */
[----:B------:R-:W-:Y:S01]  /*8b50*/  HGMMA.64x96x16.F32 R24, gdesc[UR4], RZ, !UPT, gsb0 ;  /* 0x01600000041879f0 */ /* 0x000fe2000c0008ff */
[----:B------:R-:W-:Y:S02]  /*8b60*/  R2UR UR4, R10 ;  /* 0x000000000a0472ca */ /* 0x000fe400000e0000 */
[----:B------:R-:W-:-:S02]  /*8b70*/  R2UR UR5, R11 ;  /* 0x000000000b0572ca */ /* 0x000fc400000e0000 */
[----:B------:R-:W-:Y:S01]  /*8b80*/  R2UR UR6, R6 ;  /* 0x00000000060672ca */ /* 0x000fe200000e0000 */
[----:B------:R-:W-:Y:S01]  /*8b90*/  VIADD R6, R14, 0x4 ;  /* 0x000000040e067836 */ /* 0x000fe20000000000 */
[----:B------:R-:W-:Y:S01]  /*8ba0*/  R2UR UR7, R7 ;  /* 0x00000000070772ca */ /* 0x000fe200000e0000 */
[----:B------:R-:W-:Y:S01]  /*8bb0*/  IMAD.MOV.U32 R7, RZ, RZ, 0x40000040 ;  /* 0x40000040ff077424 */ /* 0x000fe200078e00ff */
[----:B------:R-:W-:Y:S01]  /*8bc0*/  IADD3 R21, -R224, 0x60, R21 ;  /* 0x00000060e0157810 */ /* 0x000fe20007ffe115 */
[----:B------:R-:W-:-:S03]  /*8bd0*/  VIADD R14, R14, 0x6 ;  /* 0x000000060e0e7836 */ /* 0x000fc60000000000 */
[C---:B------:R-:W-:Y:S02]  /*8be0*/  ISETP.GT.AND P2, PT, R21.reuse, RZ, PT ;  /* 0x000000ff1500720c */ /* 0x040fe40003f44270 */
        /* <DEDUP_REMOVED lines=8> */
[----:B------:R-:W-:Y:S02]  /*8c70*/  R2UR UR4, R8 ;  /* 0x00000000080472ca */ /* 0x000fe400000e0000 */
[----:B------:R-:W-:Y:S02]  /*8c80*/  R2UR UR5, R9 ;  /* 0x00000000090572ca */ /* 0x000fe400000e0000 */
[----:B------:R-:W-:Y:S01]  /*8c90*/  R2UR UR6, R6 ;  /* 0x00000000060672ca */ /* 0x000fe200000e0000 */
[----:B------:R-:W-:Y:S01]  /*8ca0*/  VIADD R6, R4, 0x6 ;  /* 0x0000000604067836 */ /* 0x000fe20000000000 */
[----:B------:R-:W-:Y:S01]  /*8cb0*/  R2UR UR7, R7 ;  /* 0x00000000070772ca */ /* 0x000fe200000e0000 */
[----:B------:R-:W-:Y:S01]  /*8cc0*/  IMAD.MOV.U32 R7, RZ, RZ, 0x40000040 ;  /* 0x40000040ff077424 */ /* 0x000fe200078e00ff */
[----:B------:R-:W-:Y:S02]  /*8cd0*/  WARPGROUP.DEPBAR.LE gsb0, 0x0 ;  /* 0x00008000000079c5 */ /* 0x000fe40000010000 */
[----:B------:R-:W-:-:S09]  /*8ce0*/  WARPGROUP.ARRIVE ;  /* 0x00000000000079c5 */ /* 0x000fd20000000000 */
[----:B------:R-:W-:Y:S01]  /*8cf0*/  HGMMA.64x96x16.F32 R24, gdesc[UR4], R24, gsb0 ;  /* 0x01600000041879f0 */ /* 0x000fe20008000818 */
[----:B------:R-:W-:Y:S02]  /*8d00*/  R2UR UR4, R6 ;  /* 0x00000000060472ca */ /* 0x000fe400000e0000 */
[----:B------:R-:W-:Y:S02]  /*8d10*/  R2UR UR5, R7 ;  /* 0x00000000070572ca */ /* 0x000fe400000e0000 */
[----:B------:R-:W-:Y:S02]  /*8d20*/  R2UR UR6, R14 ;  /* 0x000000000e0672ca */ /* 0x000fe400000e0000 */
[----:B------:R-:W-:Y:S01]  /*8d30*/  R2UR UR7, R15 ;  /* 0x000000000f0772ca */ /* 0x000fe200000e0000 */
[----:B------:R-:W-:Y:S02]  /*8d40*/  WARPGROUP.DEPBAR.LE gsb0, 0x0 ;  /* 0x00008000000079c5 */ /* 0x000fe40000010000 */
[----:B------:R-:W-:-:S10]  /*8d50*/  WARPGROUP.ARRIVE ;  /* 0x00000000000079c5 */ /* 0x000fd40000000000 */
[----:B------:R-:W-:Y:S01]  /*8d60*/  HGMMA.64x96x16.F32 R24, gdesc[UR4], R24, gsb0 ;  /* 0x01600000041879f0 */ /* 0x000fe20008000818 */
[----:B------:R-:W-:Y:S01]  /*8d70*/  ULDC UR4, c[0x0][0x9d8] ;  /* 0x0002760000047ab9 */ /* 0x000fe20000000800 */
[----:B------:R-:W-:Y:S01]  /*8d80*/  ULDC UR5, c[0x0][0x988] ;  /* 0x0002620000057ab9 */ /* 0x000fe20000000800 */
[----:B------:R-:W-:Y:S02]  /*8d90*/  WARPGROUP.DEPBAR.LE gsb0, 0x0 ;  /* 0x00008000000079c5 */ /* 0x000fe40000010000 */
        /* <DEDUP_REMOVED lines=22> */
[----:B--2---:R-:W-:Y:S01]  /*8f00*/  FSEL R15, R15, -INF , P3 ;  /* 0xff8000000f0f7808 */ /* 0x004fe20001800000 */
        /* <DEDUP_REMOVED lines=31> */
[----:B--2---:R-:W-:-:S07]  /*9100*/  FSEL R12, R12, -INF , P2 ;  /* 0xff8000000c0c7808 */ /* 0x004fce0001000000 */
[----:B------:R-:W2:Y:S08]  /*9110*/  MUFU.TANH R3, R27 ;  /* 0x0000001b00037308 */ /* 0x000eb00000002400 */
[----:B------:R-:W4:Y:S01]  /*9120*/  MUFU.TANH R30, R38 ;  /* 0x00000026001e7308 */ /* 0x000f220000002400 */
[----:B---3--:R-:W-:-:S07]  /*9130*/  FSEL R14, R14, -INF , P4 ;  /* 0xff8000000e0e7808 */ /* 0x008fce0002000000 */
[----:B------:R-:W3:Y:S01]  /*9140*/  MUFU.TANH R33, R33 ;  /* 0x0000002100217308 */ /* 0x000ee20000002400 */
[----:B--2---:R-:W-:Y:S02]  /*9150*/  FSEL R3, R3, -INF , P3 ;  /* 0xff80000003037808 */ /* 0x004fe40001800000 */
[----:B------:R-:W-:-:S05]  /*9160*/  ISETP.GT.AND P3, PT, R21, 0x18, PT ;  /* 0x000000181500780c */ /* 0x000fca0003f64270 */
[----:B------:R2:W-:Y:S01]  /*9170*/  MUFU.TANH R38, R46 ;  /* 0x0000002e00267308 */ /* 0x0005e20000002400 */
[----:B----4-:R-:W-:-:S07]  /*9180*/  FSEL R30, R30, -INF , P3 ;  /* 0xff8000001e1e7808 */ /* 0x010fce0001800000 */
[----:B------:R-:W4:Y:S01]  /*9190*/  MUFU.TANH R26, R34 ;  /* 0x00000022001a7308 */ /* 0x000f220000002400 */
[----:B--2---:R-:W-:Y:S02]  /*91a0*/  FSEL R46, R24, -INF , P2 ;  /* 0xff800000182e7808 */ /* 0x004fe40001000000 */
[----:B------:R-:W-:-:S04]  /*91b0*/  ISETP.GT.AND P2, PT, R21, 0x11, PT ;  /* 0x000000111500780c */ /* 0x000fc80003f44270 */
[----:B---3--:R-:W-:Y:S01]  /*91c0*/  FSEL R74, R33, -INF , P2 ;  /* 0xff800000214a7808 */ /* 0x008fe20001000000 */
[----:B------:R-:W-:Y:S08]  /*91d0*/  MUFU.TANH R34, R42 ;  /* 0x0000002a00227308 */ /* 0x000ff00000002400 */
[----:B------:R2:W-:Y:S01]  /*91e0*/  MUFU.TANH R25, R54 ;  /* 0x0000003600197308 */ /* 0x0005e20000002400 */
[----:B----4-:R-:W-:-:S07]  /*91f0*/  FSEL R26, R26, -INF , P1 ;  /* 0xff8000001a1a7808 */ /* 0x010fce0000800000 */
[----:B------:R-:W3:Y:S01]  /*9200*/  MUFU.TANH R36, R36 ;  /* 0x0000002400247308 */ /* 0x000ee20000002400 */
[----:B--2---:R-:W-:Y:S02]  /*9210*/  FSEL R54, R29, -INF , P5 ;  /* 0xff8000001d367808 */ /* 0x004fe40002800000 */
[----:B------:R-:W-:-:S05]  /*9220*/  FMNMX.FTZ R29, R46, R15, !PT ;  /* 0x0000000f2e1d7209 */ /* 0x000fca0007810000 */
[----:B------:R2:W-:Y:S08]  /*9230*/  MUFU.TANH R42, R50 ;  /* 0x00000032002a7308 */ /* 0x0005f00000002400 */
[----:B------:R-:W4:Y:S01]  /*9240*/  MUFU.TANH R31, R31 ;  /* 0x0000001f001f7308 */ /* 0x000f220000002400 */
[----:B--2---:R-:W-:Y:S02]  /*9250*/  FSEL R50, R28, -INF , P4 ;  /* 0xff8000001c327808 */ /* 0x004fe40002000000 */
[----:B------:R-:W-:-:S02]  /*9260*/  ISETP.GT.AND P4, PT, R21, 0x19, PT ;  /* 0x000000191500780c */ /* 0x000fc40003f84270 */
[----:B------:R-:W-:Y:S02]  /*9270*/  FMNMX.FTZ R29, R50, R29, !PT ;  /* 0x0000001d321d7209 */ /* 0x000fe40007810000 */
[----:B---3--:R-:W-:Y:S01]  /*9280*/  FSEL R76, R36, -INF , P3 ;  /* 0xff800000244c7808 */ /* 0x008fe20001800000 */
[----:B------:R-:W2:Y:S01]  /*9290*/  MUFU.TANH R37, R37 ;  /* 0x0000002500257308 */ /* 0x000ea20000002400 */
[----:B------:R-:W-:Y:S02]  /*92a0*/  FMNMX.FTZ R29, R54, R29, !PT ;  /* 0x0000001d361d7209 */ /* 0x000fe40007810000 */
[----:B------:R-:W-:-:S05]  /*92b0*/  ISETP.GT.AND P3, PT, R21, 0x29, PT ;  /* 0x000000291500780c */ /* 0x000fca0003f64270 */
[----:B------:R-:W3:Y:S01]  /*92c0*/  MUFU.TANH R40, R40 ;  /* 0x0000002800287308 */ /* 0x000ee20000002400 */
[----:B----4-:R-:W-:Y:S02]  /*92d0*/  FSEL R24, R31, -INF , P5 ;  /* 0xff8000001f187808 */ /* 0x010fe40002800000 */
[----:B------:R-:W-:-:S04]  /*92e0*/  ISETP.GT.AND P5, PT, R21, 0x20, PT ;  /* 0x000000201500780c */ /* 0x000fc80003fa4270 */
[----:B------:R-:W-:Y:S01]  /*92f0*/  FSEL R34, R34, -INF , P5 ;  /* 0xff80000022227808 */ /* 0x000fe20002800000 */
[----:B------:R4:W-:Y:S01]  /*9300*/  MUFU.TANH R27, R58 ;  /* 0x0000003a001b7308 */ /* 0x0009e20000002400 */
[----:B--2---:R-:W-:-:S07]  /*9310*/  FSEL R78, R37, -INF , P4 ;  /* 0xff800000254e7808 */ /* 0x004fce0002000000 */
[----:B------:R-:W2:Y:S01]  /*9320*/  MUFU.TANH R35, R35 ;  /* 0x0000002300237308 */ /* 0x000ea20000002400 */
[----:B----4-:R-:W-:Y:S02]  /*9330*/  FSEL R58, R32, -INF , P1 ;  /* 0xff800000203a7808 */ /* 0x010fe40000800000 */
[C---:B------:R-:W-:Y:S02]  /*9340*/  ISETP.GT.AND P1, PT, R21.reuse, 0x21, PT ;  /* 0x000000211500780c */ /* 0x040fe40003f24270 */
[----:B------:R-:W-:Y:S02]  /*9350*/  FMNMX.FTZ R29, R58, R29, !PT ;  /* 0x0000001d3a1d7209 */ /* 0x000fe40007810000 */
[----:B---3--:R-:W-:Y:S01]  /*9360*/  FSEL R80, R40, -INF , P5 ;  /* 0xff80000028507808 */ /* 0x008fe20002800000 */
[----:B------:R-:W3:Y:S01]  /*9370*/  MUFU.TANH R41, R41 ;  /* 0x0000002900297308 */ /* 0x000ee20000002400 */
[----:B------:R-:W-:Y:S02]  /*9380*/  FMNMX.FTZ R29, R74, R29, !PT ;  /* 0x0000001d4a1d7209 */ /* 0x000fe40007810000 */
[----:B------:R-:W-:-:S02]  /*9390*/  ISETP.GT.AND P5, PT, R21, 0x31, PT ;  /* 0x000000311500780c */ /* 0x000fc40003fa4270 */
[----:B------:R-:W-:-:S03]  /*93a0*/  FMNMX.FTZ R29, R76, R29, !PT ;  /* 0x0000001d4c1d7209 */ /* 0x000fc60007810000 */
[----:B------:R-:W4:Y:S01]  /*93b0*/  MUFU.TANH R44, R44 ;  /* 0x0000002c002c7308 */ /* 0x000f220000002400 */
[----:B------:R-:W-:Y:S02]  /*93c0*/  FMNMX.FTZ R29, R78, R29, !PT ;  /* 0x0000001d4e1d7209 */ /* 0x000fe40007810000 */
[----:B--2---:R-:W-:Y:S02]  /*93d0*/  FSEL R28, R35, -INF , P2 ;  /* 0xff800000231c7808 */ /* 0x004fe40001000000 */
[----:B------:R-:W-:Y:S02]  /*93e0*/  ISETP.GT.AND P2, PT, R21, 0x28, PT ;  /* 0x000000281500780c */ /* 0x000fe40003f44270 */
[----:B------:R-:W-:Y:S01]  /*93f0*/  FMNMX.FTZ R29, R80, R29, !PT ;  /* 0x0000001d501d7209 */ /* 0x000fe20007810000 */
[----:B------:R-:W2:Y:S01]  /*9400*/  MUFU.TANH R39, R39 ;  /* 0x0000002700277308 */ /* 0x000ea20000002400 */
[----:B---3--:R-:W-:Y:S02]  /*9410*/  FSEL R82, R41, -INF , P1 ;  /* 0xff80000029527808 */ /* 0x008fe40000800000 */
[----:B------:R-:W-:-:S02]  /*9420*/  FSEL R38, R38, -INF , P2 ;  /* 0xff80000026267808 */ /* 0x000fc40001000000 */
[----:B------:R-:W-:-:S03]  /*9430*/  FMNMX.FTZ R29, R82, R29, !PT ;  /* 0x0000001d521d7209 */ /* 0x000fc60007810000 */
[----:B------:R-:W3:Y:S01]  /*9440*/  MUFU.TANH R45, R45 ;  /* 0x0000002d002d7308 */ /* 0x000ee20000002400 */
[----:B----4-:R-:W-:Y:S02]  /*9450*/  FSEL R84, R44, -INF , P2 ;  /* 0xff8000002c547808 */ /* 0x010fe40001000000 */
[----:B------:R-:W-:Y:S02]  /*9460*/  ISETP.GT.AND P2, PT, R21, 0x39, PT ;  /* 0x000000391500780c */ /* 0x000fe40003f44270 */
[----:B------:R-:W-:Y:S01]  /*9470*/  FMNMX.FTZ R31, R84, R29, !PT ;  /* 0x0000001d541f7209 */ /* 0x000fe20007810000 */
[----:B------:R-:W-:Y:S02]  /*9480*/  FMUL.FTZ R29, R64, UR4 ;  /* 0x00000004401d7c20 */ /* 0x000fe40008410000 */
[----:B------:R-:W4:Y:S01]  /*9490*/  MUFU.TANH R48, R48 ;  /* 0x0000003000307308 */ /* 0x000f220000002400 */
[----:B--2---:R-:W-:Y:S02]  /*94a0*/  FSEL R32, R39, -INF , P4 ;  /* 0xff80000027207808 */ /* 0x004fe40002000000 */
[----:B------:R-:W-:-:S04]  /*94b0*/  ISETP.GT.AND P4, PT, R21, 0x30, PT ;  /* 0x000000301500780c */ /* 0x000fc80003f84270 */
[----:B------:R-:W-:Y:S01]  /*94c0*/  FSEL R42, R42, -INF , P4 ;  /* 0xff8000002a2a7808 */ /* 0x000fe20002000000 */
[----:B------:R-:W2:Y:S01]  /*94d0*/  MUFU.TANH R43, R43 ;  /* 0x0000002b002b7308 */ /* 0x000ea20000002400 */
[----:B---3--:R-:W-:-:S04]  /*94e0*/  FSEL R86, R45, -INF , P3 ;  /* 0xff8000002d567808 */ /* 0x008fc80001800000 */
[----:B------:R-:W-:-:S03]  /*94f0*/  FMNMX.FTZ R31, R86, R31, !PT ;  /* 0x0000001f561f7209 */ /* 0x000fc60007810000 */
[----:B------:R-:W3:Y:S01]  /*9500*/  MUFU.TANH R49, R49 ;  /* 0x0000003100317308 */ /* 0x000ee20000002400 */
[----:B----4-:R-:W-:Y:S02]  /*9510*/  FSEL R64, R48, -INF , P4 ;  /* 0xff80000030407808 */ /* 0x010fe40002000000 */
[----:B------:R-:W-:Y:S02]  /*9520*/  ISETP.GT.AND P4, PT, R21, 0x41, PT ;  /* 0x000000411500780c */ /* 0x000fe40003f84270 */
[----:B------:R-:W-:-:S03]  /*9530*/  FMNMX.FTZ R31, R64, R31, !PT ;  /* 0x0000001f401f7209 */ /* 0x000fc60007810000 */
        /* <DEDUP_REMOVED lines=14> */
[----:B------:R-:W-:-:S05]  /*9620*/  ISETP.GT.AND P3, PT, R21, 0x40, PT ;  /* 0x000000401500780c */ /* 0x000fca0003f64270 */
[----:B------:R-:W2:Y:S01]  /*9630*/  MUFU.TANH R51, R51 ;  /* 0x0000003300337308 */ /* 0x000ea20000002400 */
[----:B---3--:R-:W-:-:S04]  /*9640*/  FSEL R92, R53, -INF , P2 ;  /* 0xff800000355c7808 */ /* 0x008fc80001000000 */
[----:B------:R-:W-:-:S03]  /*9650*/  FMNMX.FTZ R33, R92, R33, !PT ;  /* 0x000000215c217209 */ /* 0x000fc60007810000 */
[----:B------:R-:W3:Y:S01]  /*9660*/  MUFU.TANH R57, R57 ;  /* 0x0000003900397308 */ /* 0x000ee20000002400 */
[----:B----4-:R-:W-:Y:S02]  /*9670*/  FSEL R68, R56, -INF , P3 ;  /* 0xff80000038447808 */ /* 0x010fe40001800000 */
[----:B------:R-:W-:Y:S02]  /*9680*/  FSEL R56, R27, -INF , P3 ;  /* 0xff8000001b387808 */ /* 0x000fe40001800000 */
[----:B------:R-:W-:Y:S02]  /*9690*/  FMNMX.FTZ R33, R68, R33, !PT ;  /* 0x0000002144217209 */ /* 0x000fe40007810000 */
[----:B------:R-:W-:Y:S01]  /*96a0*/  ISETP.GT.AND P3, PT, R21, 0x51, PT ;  /* 0x000000511500780c */ /* 0x000fe20003f64270 */
[----:B------:R-:W4:Y:S01]  /*96b0*/  MUFU.TANH R60, R60 ;  /* 0x0000003c003c7308 */ /* 0x000f220000002400 */
[----:B--2---:R-:W-:Y:S02]  /*96c0*/  FSEL R44, R51, -INF , P5 ;  /* 0xff800000332c7808 */ /* 0x004fe40002800000 */
[----:B------:R-:W-:-:S02]  /*96d0*/  ISETP.GT.AND P5, PT, R21, 0x48, PT ;  /* 0x000000481500780c */ /* 0x000fc40003fa4270 */
[----:B------:R-:W-:-:S03]  /*96e0*/  FMNMX.FTZ R27, R12, R3, !PT ;  /* 0x000000030c1b7209 */ /* 0x000fc60007810000 */
[----:B------:R-:W2:Y:S01]  /*96f0*/  MUFU.TANH R55, R55 ;  /* 0x0000003700377308 */ /* 0x000ea20000002400 */
[----:B---3--:R-:W-:Y:S02]  /*9700*/  FSEL R94, R57, -INF , P4 ;  /* 0xff800000395e7808 */ /* 0x008fe40002000000 */
[----:B------:R-:W-:Y:S02]  /*9710*/  FMNMX.FTZ R27, R14, R27, !PT ;  /* 0x0000001b0e1b7209 */ /* 0x000fe40007810000 */
[----:B------:R-:W-:Y:S02]  /*9720*/  FMNMX.FTZ R33, R94, R33, !PT ;  /* 0x000000215e217209 */ /* 0x000fe40007810000 */
[----:B------:R-:W-:Y:S01]  /*9730*/  FMNMX.FTZ R27, R24, R27, !PT ;  /* 0x0000001b181b7209 */ /* 0x000fe20007810000 */
[----:B------:R-:W3:Y:S01]  /*9740*/  MUFU.TANH R61, R61 ;  /* 0x0000003d003d7308 */ /* 0x000ee20000002400 */
[----:B----4-:R-:W-:Y:S02]  /*9750*/  FSEL R96, R60, -INF , P5 ;  /* 0xff8000003c607808 */ /* 0x010fe40002800000 */
[----:B------:R-:W-:-:S02]  /*9760*/  FMNMX.FTZ R27, R26, R27, !PT ;  /* 0x0000001b1a1b7209 */ /* 0x000fc40007810000 */
[----:B------:R-:W-:Y:S02]  /*9770*/  FMNMX.FTZ R33, R96, R33, !PT ;  /* 0x0000002160217209 */ /* 0x000fe40007810000 */
[----:B------:R-:W-:Y:S01]  /*9780*/  FMNMX.FTZ R27, R28, R27, !PT ;  /* 0x0000001b1c1b7209 */ /* 0x000fe20007810000 */
[----:B------:R-:W4:Y:S01]  /*9790*/  MUFU.TANH R29, R29 ;  /* 0x0000001d001d7308 */ /* 0x000f220000002400 */
[----:B--2---:R-:W-:Y:S02]  /*97a0*/  FSEL R52, R55, -INF , P2 ;  /* 0xff80000037347808 */ /* 0x004fe40001000000 */
[----:B------:R-:W-:Y:S02]  /*97b0*/  ISETP.GT.AND P2, PT, R21, 0x50, PT ;  /* 0x000000501500780c */ /* 0x000fe40003f44270 */
        /* <DEDUP_REMOVED lines=18> */
[----:B------:R-:W-:-:S03]  /*98e0*/  FMNMX.FTZ R33, R102, R33, !PT ;  /* 0x0000002166217209 */ /* 0x000fc60007810000 */
[----:B------:R-:W3:Y:S01]  /*98f0*/  MUFU.TANH R69, R69 ;  /* 0x0000004500457308 */ /* 0x000ee20000002400 */
[----:B----4-:R-:W-:Y:S02]  /*9900*/  FSEL R62, R62, -INF , P5 ;  /* 0xff8000003e3e7808 */ /* 0x010fe40002800000 */
[----:B------:R-:W-:-:S05]  /*9910*/  ISETP.GT.AND P5, PT, R21, 0x59, PT ;  /* 0x000000591500780c */ /* 0x000fca0003fa4270 */
[----:B------:R-:W4:Y:S01]  /*9920*/  MUFU.TANH R63, R63 ;  /* 0x0000003f003f7308 */ /* 0x000f220000002400 */
[----:B--2---:R-:W-:Y:S02]  /*9930*/  FSEL R104, R31, -INF , P4 ;  /* 0xff8000001f687808 */ /* 0x004fe40002000000 */
[----:B------:R-:W-:Y:S02]  /*9940*/  FMNMX.FTZ R31, R44, R29, !PT ;  /* 0x0000001d2c1f7209 */ /* 0x000fe40007810000 */
[----:B------:R-:W-:Y:S02]  /*9950*/  FMNMX.FTZ R33, R104, R33, !PT ;  /* 0x0000002168217209 */ /* 0x000fe40007810000 */
[----:B------:R-:W-:Y:S01]  /*9960*/  FMNMX.FTZ R31, R48, R31, !PT ;  /* 0x0000001f301f7209 */ /* 0x000fe20007810000 */
[----:B------:R-:W2:Y:S01]  /*9970*/  MUFU.TANH R66, R66 ;  /* 0x0000004200427308 */ /* 0x000ea20000002400 */
[----:B---3--:R-:W-:Y:S02]  /*9980*/  FSEL R106, R69, -INF , P5 ;  /* 0xff800000456a7808 */ /* 0x008fe40002800000 */
[----:B------:R-:W-:-:S02]  /*9990*/  FMNMX.FTZ R31, R52, R31, !PT ;  /* 0x0000001f341f7209 */ /* 0x000fc40007810000 */
[----:B------:R-:W-:Y:S02]  /*99a0*/  FMNMX.FTZ R33, R106, R33, !PT ;  /* 0x000000216a217209 */ /* 0x000fe40007810000 */
[----:B------:R-:W-:Y:S01]  /*99b0*/  FMNMX.FTZ R31, R56, R31, !PT ;  /* 0x0000001f381f7209 */ /* 0x000fe20007810000 */
[----:B------:R-:W-:Y:S02]  /*99c0*/  MUFU.TANH R67, R67 ;  /* 0x0000004300437308 */ /* 0x000fe40000002400 */
[----:B------:R-:W3:Y:S06]  /*99d0*/  SHFL.BFLY PT, R108, R33, 0x2, 0x1f ;  /* 0x0c401f00216c7f89 */ /* 0x000eec00000e0000 */
[----:B------:R-:W0:Y:S08]  /*99e0*/  MUFU.TANH R70, R70 ;  /* 0x0000004600467308 */ /* 0x000e300000002400 */
[----:B------:R-:W1:Y:S01]  /*99f0*/  MUFU.TANH R71, R71 ;  /* 0x0000004700477308 */ /* 0x000e620000002400 */
[----:B---3--:R-:W-:-:S02]  /*9a00*/  FMNMX.FTZ R108, R33, R108, !PT ;  /* 0x0000006c216c7209 */ /* 0x008fc40007810000 */
[----:B------:R-:W-:-:S03]  /*9a10*/  FMNMX.FTZ R33, R60, R31, !PT ;  /* 0x0000001f3c217209 */ /* 0x000fc60007810000 */
[----:B------:R-:W3:Y:S01]  /*9a20*/  SHFL.BFLY PT, R21, R108, 0x1, 0x1f ;  /* 0x0c201f006c157f89 */ /* 0x000ee200000e0000 */
[----:B------:R-:W-:Y:S02]  /*9a30*/  FMNMX.FTZ R33, R62, R33, !PT ;  /* 0x000000213e217209 */ /* 0x000fe40007810000 */
[----:B---3--:R-:W-:Y:S01]  /*9a40*/  FMNMX.FTZ R176, R108, R21, !PT ;  /* 0x000000156cb07209 */ /* 0x008fe20007810000 */
[----:B------:R-:W-:-:S03]  /*9a50*/  IMAD.U32 R21, RZ, RZ, UR5 ;  /* 0x00000005ff157e24 */ /* 0x000fc6000f8e00ff */
[C---:B------:R-:W-:Y:S01]  /*9a60*/  FSETP.NEU.FTZ.AND P6, PT, R176.reuse, -INF , PT ;  /* 0xff800000b000780b */ /* 0x040fe20003fdd000 */
[----:B------:R-:W-:-:S05]  /*9a70*/  FMUL.FTZ R25, R176, R21 ;  /* 0x00000015b0197220 */ /* 0x000fca0000410000 */
[----:B------:R-:W-:-:S05]  /*9a80*/  FSEL R25, R25, RZ, P6 ;  /* 0x000000ff19197208 */ /* 0x000fca0003000000 */
[-CC-:B------:R-:W-:Y:S01]  /*9a90*/  FFMA.FTZ R152, R46, R21.reuse, -R25.reuse ;  /* 0x000000152e987223 */ /* 0x180fe20000010819 */
[----:B----4-:R-:W-:Y:S01]  /*9aa0*/  FSEL R46, R63, -INF , P1 ;  /* 0xff8000003f2e7808 */ /* 0x010fe20000800000 */
[-CC-:B-----5:R-:W-:Y:S01]  /*9ab0*/  FFMA.FTZ R154, R50, R21.reuse, -R25.reuse ;  /* 0x00000015329a7223 */ /* 0x1a0fe20000010819 */
[-CC-:B------:R-:W-:Y:S01]  /*9ac0*/  FFMA.FTZ R54, R54, R21.reuse, -R25.reuse ;  /* 0x0000001536367223 */ /* 0x180fe20000010819 */
[----:B--2---:R-:W-:Y:S01]  /*9ad0*/  FSEL R50, R66, -INF , P2 ;  /* 0xff80000042327808 */ /* 0x004fe20001000000 */
[--C-:B------:R-:W-:Y:S01]  /*9ae0*/  FFMA.FTZ R156, R58, R21, -R25.reuse ;  /* 0x000000153a9c7223 */ /* 0x100fe20000010819 */
[----:B------:R-:W-:Y:S01]  /*9af0*/  FMNMX.FTZ R33, R46, R33, !PT ;  /* 0x000000212e217209 */ /* 0x000fe20007810000 */
[----:B------:R2:W-:Y:S01]  /*9b00*/  MUFU.EX2 R27, R54 ;  /* 0x00000036001b7308 */ /* 0x0005e20000000800 */
[----:B0-----:R-:W-:Y:S01]  /*9b10*/  FSEL R58, R70, -INF , P4 ;  /* 0xff800000463a7808 */ /* 0x001fe20002000000 */
[--C-:B------:R-:W-:Y:S01]  /*9b20*/  FFMA.FTZ R15, R15, R21, -R25.reuse ;  /* 0x000000150f0f7223 */ /* 0x100fe20000010819 */
[----:B------:R-:W-:Y:S01]  /*9b30*/  FMNMX.FTZ R33, R50, R33, !PT ;  /* 0x0000002132217209 */ /* 0x000fe20007810000 */
[-CC-:B------:R-:W-:Y:S01]  /*9b40*/  FFMA.FTZ R74, R74, R21.reuse, -R25.reuse ;  /* 0x000000154a4a7223 */ /* 0x180fe20000010819 */
[----:B-1----:R-:W-:Y:S01]  /*9b50*/  FSEL R66, R71, -INF , P5 ;  /* 0xff80000047427808 */ /* 0x002fe20002800000 */
[-CC-:B------:R-:W-:Y:S01]  /*9b60*/  FFMA.FTZ R158, R76, R21.reuse, -R25.reuse ;  /* 0x000000154c9e7223 */ /* 0x180fe20000010819 */
[-CC-:B------:R-:W-:Y:S01]  /*9b70*/  FFMA.FTZ R78, R78, R21.reuse, -R25.reuse ;  /* 0x000000154e4e7223 */ /* 0x180fe20000010819 */
[----:B------:R-:W-:Y:S01]  /*9b80*/  MUFU.EX2 R152, R152 ;  /* 0x0000009800987308 */ /* 0x000fe20000000800 */
[----:B--2---:R-:W-:Y:S01]  /*9b90*/  FSEL R54, R67, -INF , P3 ;  /* 0xff80000043367808 */ /* 0x004fe20001800000 */
[-CC-:B------:R-:W-:Y:S01]  /*9ba0*/  FFMA.FTZ R160, R80, R21.reuse, -R25.reuse ;  /* 0x0000001550a07223 */ /* 0x180fe20000010819 */
[-CC-:B------:R-:W-:Y:S01]  /*9bb0*/  FFMA.FTZ R82, R82, R21.reuse, -R25.reuse ;  /* 0x0000001552527223 */ /* 0x180fe20000010819 */
[--C-:B------:R-:W-:Y:S01]  /*9bc0*/  FFMA.FTZ R162, R84, R21, -R25.reuse ;  /* 0x0000001554a27223 */ /* 0x100fe20000010819 */
[----:B------:R-:W-:Y:S01]  /*9bd0*/  FMNMX.FTZ R35, R54, R33, !PT ;  /* 0x0000002136237209 */ /* 0x000fe20007810000 */
[-CC-:B------:R-:W-:Y:S01]  /*9be0*/  FFMA.FTZ R164, R64, R21.reuse, -R25.reuse ;  /* 0x0000001540a47223 */ /* 0x180fe20000010819 */
[--C-:B------:R-:W-:Y:S01]  /*9bf0*/  FFMA.FTZ R37, R88, R21, -R25.reuse ;  /* 0x0000001558257223 */ /* 0x100fe20000010819 */
[----:B------:R-:W0:Y:S01]  /*9c00*/  MUFU.EX2 R15, R15 ;  /* 0x0000000f000f7308 */ /* 0x000e220000000800 */
[----:B------:R-:W-:Y:S01]  /*9c10*/  FMNMX.FTZ R35, R58, R35, !PT ;  /* 0x000000233a237209 */ /* 0x000fe20007810000 */
[-CC-:B------:R-:W-:Y:S01]  /*9c20*/  FFMA.FTZ R166, R90, R21.reuse, -R25.reuse ;  /* 0x000000155aa67223 */ /* 0x180fe20000010819 */
[-CC-:B------:R-:W-:Y:S01]  /*9c30*/  FFMA.FTZ R39, R92, R21.reuse, -R25.reuse ;  /* 0x000000155c277223 */ /* 0x180fe20000010819 */
[--C-:B------:R-:W-:Y:S01]  /*9c40*/  FFMA.FTZ R168, R68, R21, -R25.reuse ;  /* 0x0000001544a87223 */ /* 0x100fe20000010819 */
[----:B------:R-:W-:Y:S01]  /*9c50*/  FMNMX.FTZ R41, R66, R35, !PT ;  /* 0x0000002342297209 */ /* 0x000fe20007810000 */
[-CC-:B------:R-:W-:Y:S01]  /*9c60*/  FFMA.FTZ R35, R86, R21.reuse, -R25.reuse ;  /* 0x0000001556237223 */ /* 0x180fe20000010819 */
[-CC-:B------:R-:W-:Y:S01]  /*9c70*/  FFMA.FTZ R170, R96, R21.reuse, -R25.reuse ;  /* 0x0000001560aa7223 */ /* 0x180fe20000010819 */
[----:B------:R-:W1:Y:S01]  /*9c80*/  MUFU.EX2 R154, R154 ;  /* 0x0000009a009a7308 */ /* 0x000e620000000800 */
[-CC-:B------:R-:W-:Y:S01]  /*9c90*/  FFMA.FTZ R43, R98, R21.reuse, -R25.reuse ;  /* 0x00000015622b7223 */ /* 0x180fe20000010819 */
[----:B------:R-:W2:Y:S01]  /*9ca0*/  SHFL.BFLY PT, R70, R41, 0x2, 0x1f ;  /* 0x0c401f0029467f89 */ /* 0x000ea200000e0000 */
[-CC-:B------:R-:W-:Y:S01]  /*9cb0*/  FFMA.FTZ R172, R100, R21.reuse, -R25.reuse ;  /* 0x0000001564ac7223 */ /* 0x180fe20000010819 */
[-CC-:B------:R-:W-:Y:S01]  /*9cc0*/  FFMA.FTZ R45, R102, R21.reuse, -R25.reuse ;  /* 0x00000015662d7223 */ /* 0x180fe20000010819 */
[----:B------:R-:W-:-:S03]  /*9cd0*/  FFMA.FTZ R174, R104, R21, -R25 ;  /* 0x0000001568ae7223 */ /* 0x000fc60000010819 */
[----:B------:R-:W3:Y:S08]  /*9ce0*/  MUFU.EX2 R156, R156 ;  /* 0x0000009c009c7308 */ /* 0x000ef00000000800 */
[----:B------:R-:W4:Y:S08]  /*9cf0*/  MUFU.EX2 R29, R74 ;  /* 0x0000004a001d7308 */ /* 0x000f300000000800 */
[----:B------:R-:W4:Y:S01]  /*9d00*/  MUFU.EX2 R158, R158 ;  /* 0x0000009e009e7308 */ /* 0x000f220000000800 */
[----:B--2---:R-:W-:Y:S01]  /*9d10*/  FMNMX.FTZ R70, R41, R70, !PT ;  /* 0x0000004629467209 */ /* 0x004fe20007810000 */
[-CC-:B------:R-:W-:Y:S01]  /*9d20*/  FFMA.FTZ R41, R94, R21.reuse, -R25.reuse ;  /* 0x000000155e297223 */ /* 0x180fe20000010819 */
[----:B------:R-:W-:-:S03]  /*9d30*/  FFMA.FTZ R25, R106, R21, -R25 ;  /* 0x000000156a197223 */ /* 0x000fc60000010819 */
[----:B------:R-:W2:Y:S02]  /*9d40*/  SHFL.BFLY PT, R177, R70, 0x1, 0x1f ;  /* 0x0c201f0046b17f89 */ /* 0x000ea400000e0000 */
[----:B------:R-:W4:Y:S08]  /*9d50*/  MUFU.EX2 R31, R78 ;  /* 0x0000004e001f7308 */ /* 0x000f300000000800 */
[----:B------:R-:W-:Y:S08]  /*9d60*/  MUFU.EX2 R160, R160 ;  /* 0x000000a000a07308 */ /* 0x000ff00000000800 */
[----:B------:R-:W-:Y:S01]  /*9d70*/  MUFU.EX2 R33, R82 ;  /* 0x0000005200217308 */ /* 0x000fe20000000800 */
[----:B--2---:R-:W-:-:S07]  /*9d80*/  FMNMX.FTZ R177, R70, R177, !PT ;  /* 0x000000b146b17209 */ /* 0x004fce0007810000 */
[----:B------:R-:W-:Y:S01]  /*9d90*/  MUFU.EX2 R162, R162 ;  /* 0x000000a200a27308 */ /* 0x000fe20000000800 */
[C---:B------:R-:W-:Y:S01]  /*9da0*/  FSETP.NEU.FTZ.AND P1, PT, R177.reuse, -INF , PT ;  /* 0xff800000b100780b */ /* 0x040fe20003f3d000 */
[----:B------:R-:W-:-:S06]  /*9db0*/  FMUL.FTZ R47, R177, R21 ;  /* 0x00000015b12f7220 */ /* 0x000fcc0000410000 */
[----:B------:R-:W-:Y:S01]  /*9dc0*/  MUFU.EX2 R35, R35 ;  /* 0x0000002300237308 */ /* 0x000fe20000000800 */
[----:B------:R-:W-:Y:S02]  /*9dd0*/  FSEL R47, R47, RZ, P1 ;  /* 0x000000ff2f2f7208 */ /* 0x000fe40000800000 */
[----:B------:R-:W-:Y:S02]  /*9de0*/  ISETP.NE.AND P1, PT, R73, RZ, PT ;  /* 0x000000ff4900720c */ /* 0x000fe40003f25270 */
[----:B------:R-:W2:Y:S01]  /*9df0*/  S2R R73, SR_TID.X ;  /* 0x0000000000497919 */ /* 0x000ea20000002100 */
[-CC-:B------:R-:W-:Y:S01]  /*9e00*/  FFMA.FTZ R153, R12, R21.reuse, -R47.reuse ;  /* 0x000000150c997223 */ /* 0x180fe2000001082f */
[-CC-:B------:R-:W-:Y:S01]  /*9e10*/  FFMA.FTZ R12, R3, R21.reuse, -R47.reuse ;  /* 0x00000015030c7223 */ /* 0x180fe2000001082f */
[-CC-:B------:R-:W-:Y:S01]  /*9e20*/  FFMA.FTZ R155, R14, R21.reuse, -R47.reuse ;  /* 0x000000150e9b7223 */ /* 0x180fe2000001082f */
[-C--:B------:R-:W-:Y:S01]  /*9e30*/  FFMA.FTZ R14, R24, R21.reuse, -R47 ;  /* 0x00000015180e7223 */ /* 0x080fe2000001082f */
[----:B0-----:R-:W-:Y:S01]  /*9e40*/  FADD.FTZ R3, R152, R15 ;  /* 0x0000000f98037221 */ /* 0x001fe20000010000 */
[-CC-:B------:R-:W-:Y:S01]  /*9e50*/  FFMA.FTZ R157, R26, R21.reuse, -R47.reuse ;  /* 0x000000151a9d7223 */ /* 0x180fe2000001082f */
[----:B------:R-:W-:Y:S01]  /*9e60*/  MUFU.EX2 R153, R153 ;  /* 0x0000009900997308 */ /* 0x000fe20000000800 */
[-C--:B------:R-:W-:Y:S01]  /*9e70*/  FFMA.FTZ R161, R34, R21.reuse, -R47 ;  /* 0x0000001522a17223 */ /* 0x080fe2000001082f */
[----:B-1----:R-:W-:Y:S01]  /*9e80*/  FADD.FTZ R34, R154, R3 ;  /* 0x000000039a227221 */ /* 0x002fe20000010000 */
[-CC-:B------:R-:W-:Y:S01]  /*9e90*/  FFMA.FTZ R24, R28, R21.reuse, -R47.reuse ;  /* 0x000000151c187223 */ /* 0x180fe2000001082f */
[-CC-:B------:R-:W-:Y:S01]  /*9ea0*/  FFMA.FTZ R159, R30, R21.reuse, -R47.reuse ;  /* 0x000000151e9f7223 */ /* 0x180fe2000001082f */
[-CC-:B------:R-:W-:Y:S01]  /*9eb0*/  FFMA.FTZ R28, R36, R21.reuse, -R47.reuse ;  /* 0x00000015241c7223 */ /* 0x180fe2000001082f */
[----:B------:R-:W-:Y:S01]  /*9ec0*/  FADD.FTZ R3, R27, R34 ;  /* 0x000000221b037221 */ /* 0x000fe20000010000 */
[-CC-:B------:R-:W-:Y:S01]  /*9ed0*/  FFMA.FTZ R26, R32, R21.reuse, -R47.reuse ;  /* 0x00000015201a7223 */ /* 0x180fe2000001082f */
[----:B------:R-:W0:Y:S01]  /*9ee0*/  MUFU.EX2 R12, R12 ;  /* 0x0000000c000c7308 */ /* 0x000e220000000800 */
[-C--:B------:R-:W-:Y:S01]  /*9ef0*/  FFMA.FTZ R163, R38, R21.reuse, -R47 ;  /* 0x0000001526a37223 */ /* 0x080fe2000001082f */
[----:B---3--:R-:W-:Y:S01]  /*9f00*/  FADD.FTZ R36, R156, R3 ;  /* 0x000000039c247221 */ /* 0x008fe20000010000 */
[-CC-:B------:R-:W-:Y:S01]  /*9f10*/  FFMA.FTZ R30, R40, R21.reuse, -R47.reuse ;  /* 0x00000015281e7223 */ /* 0x180fe2000001082f */
[-CC-:B------:R-:W-:Y:S01]  /*9f20*/  FFMA.FTZ R165, R42, R21.reuse, -R47.reuse ;  /* 0x000000152aa57223 */ /* 0x180fe2000001082f */
[-CC-:B------:R-:W-:Y:S01]  /*9f30*/  FFMA.FTZ R32, R44, R21.reuse, -R47.reuse ;  /* 0x000000152c207223 */ /* 0x180fe2000001082f */
[----:B----4-:R-:W-:Y:S01]  /*9f40*/  FADD.FTZ R49, R29, R36 ;  /* 0x000000241d317221 */ /* 0x010fe20000010000 */
[-CC-:B------:R-:W-:Y:S01]  /*9f50*/  FFMA.FTZ R167, R48, R21.reuse, -R47.reuse ;  /* 0x0000001530a77223 */ /* 0x180fe2000001082f */
[----:B------:R-:W1:Y:S01]  /*9f60*/  MUFU.EX2 R155, R155 ;  /* 0x0000009b009b7308 */ /* 0x000e620000000800 */
[-C--:B------:R-:W-:Y:S01]  /*9f70*/  FFMA.FTZ R56, R56, R21.reuse, -R47 ;  /* 0x0000001538387223 */ /* 0x080fe2000001082f */
[----:B------:R-:W-:Y:S01]  /*9f80*/  FADD.FTZ R38, R158, R49 ;  /* 0x000000319e267221 */ /* 0x000fe20000010000 */
[-CC-:B------:R-:W-:Y:S01]  /*9f90*/  FFMA.FTZ R60, R60, R21.reuse, -R47.reuse ;  /* 0x000000153c3c7223 */ /* 0x180fe2000001082f */
[-CC-:B------:R-:W-:Y:S01]  /*9fa0*/  FFMA.FTZ R62, R62, R21.reuse, -R47.reuse ;  /* 0x000000153e3e7223 */ /* 0x180fe2000001082f */
[----:B------:R-:W-:Y:S01]  /*9fb0*/  F2FP.F16.F32.PACK_AB R152, R15, R152 ;  /* 0x000000980f98723e */ /* 0x000fe200000000ff */
[----:B------:R-:W-:Y:S01]  /*9fc0*/  FADD.FTZ R51, R31, R38 ;  /* 0x000000261f337221 */ /* 0x000fe20000010000 */
[-C--:B------:R-:W-:Y:S01]  /*9fd0*/  FFMA.FTZ R46, R46, R21.reuse, -R47 ;  /* 0x000000152e2e7223 */ /* 0x080fe2000001082f */
[----:B------:R-:W3:Y:S01]  /*9fe0*/  MUFU.EX2 R14, R14 ;  /* 0x0000000e000e7308 */ /* 0x000ee20000000800 */
[----:B0-----:R-:W-:Y:S01]  /*9ff0*/  FADD.FTZ R34, R153, R12 ;  /* 0x0000000c99227221 */ /* 0x001fe20000010000 */
[----:B------:R-:W-:Y:S01]  /*a000*/  FADD.FTZ R38, R160, R51 ;  /* 0x00000033a0267221 */ /* 0x000fe20000010000 */
[----:B--2---:R-:W-:Y:S01]  /*a010*/  SHF.R.U32.HI R73, RZ, 0x7, R73 ;  /* 0x00000007ff497819 */ /* 0x004fe20000011649 */
[-CC-:B------:R-:W-:Y:S01]  /*a020*/  FFMA.FTZ R50, R50, R21.reuse, -R47.reuse ;  /* 0x0000001532327223 */ /* 0x180fe2000001082f */
[-C--:B------:R-:W-:Y:S01]  /*a030*/  FFMA.FTZ R54, R54, R21.reuse, -R47 ;  /* 0x0000001536367223 */ /* 0x080fe2000001082f */
[----:B------:R-:W-:Y:S01]  /*a040*/  FADD.FTZ R51, R33, R38 ;  /* 0x0000002621337221 */ /* 0x000fe20000010000 */
[----:B------:R-:W-:Y:S01]  /*a050*/  IADD3 R194, -R73, 0xb, RZ ;  /* 0x0000000b49c27810 */ /* 0x000fe20007ffe1ff */
[----:B------:R-:W0:Y:S01]  /*a060*/  MUFU.EX2 R157, R157 ;  /* 0x0000009d009d7308 */ /* 0x000e220000000800 */
[----:B-1----:R-:W-:Y:S01]  /*a070*/  FADD.FTZ R3, R155, R34 ;  /* 0x000000229b037221 */ /* 0x002fe20000010000 */
[----:B------:R-:W-:Y:S01]  /*a080*/  FADD.FTZ R38, R162, R51 ;  /* 0x00000033a2267221 */ /* 0x000fe20000010000 */
[-CC-:B------:R-:W-:Y:S01]  /*a090*/  FFMA.FTZ R34, R52, R21.reuse, -R47.reuse ;  /* 0x0000001534227223 */ /* 0x180fe2000001082f */
[-CC-:B------:R-:W-:Y:S01]  /*a0a0*/  FFMA.FTZ R58, R58, R21.reuse, -R47.reuse ;  /* 0x000000153a3a7223 */ /* 0x180fe2000001082f */
[----:B------:R-:W-:Y:S01]  /*a0b0*/  FFMA.FTZ R47, R66, R21, -R47 ;  /* 0x00000015422f7223 */ /* 0x000fe2000001082f */
[----:B------:R-:W-:-:S02]  /*a0c0*/  F2FP.F16.F32.PACK_AB R153, R12, R153 ;  /* 0x000000990c99723e */ /* 0x000fc400000000ff */
[----:B------:R-:W1:Y:S01]  /*a0d0*/  MUFU.EX2 R24, R24 ;  /* 0x0000001800187308 */ /* 0x000e620000000800 */
[----:B---3--:R-:W-:Y:S01]  /*a0e0*/  FADD.FTZ R36, R14, R3 ;  /* 0x000000030e247221 */ /* 0x008fe20000010000 */
[----:B------:R-:W-:Y:S01]  /*a0f0*/  @!P1 VIADD R3, R13, 0x22840 ;  /* 0x000228400d039836 */ /* 0x000fe20000000000 */
[----:B------:R-:W-:Y:S02]  /*a100*/  F2FP.F16.F32.PACK_AB R154, R27, R154 ;  /* 0x0000009a1b9a723e */ /* 0x000fe400000000ff */
[----:B------:R-:W-:Y:S02]  /*a110*/  F2FP.F16.F32.PACK_AB R156, R29, R156 ;  /* 0x0000009c1d9c723e */ /* 0x000fe400000000ff */
[----:B------:R-:W-:Y:S01]  /*a120*/  @!P1 PRMT R3, RZ, 0x654, R3 ;  /* 0x00000654ff039816 */ /* 0x000fe20000000003 */
[----:B------:R-:W2:Y:S01]  /*a130*/  MUFU.EX2 R159, R159 ;  /* 0x0000009f009f7308 */ /* 0x000ea20000000800 */
[----:B0-----:R-:W-:Y:S01]  /*a140*/  FADD.FTZ R49, R157, R36 ;  /* 0x000000249d317221 */ /* 0x001fe20000010000 */
[----:B------:R0:W-:Y:S06]  /*a150*/  BAR.ARV R194, 0x100 ;  /* 0x000400c20000751d */ /* 0x0001ec0000002000 */
[----:B------:R-:W3:Y:S01]  /*a160*/  MUFU.EX2 R26, R26 ;  /* 0x0000001a001a7308 */ /* 0x000ee20000000800 */
[----:B-1----:R-:W-:Y:S01]  /*a170*/  FADD.FTZ R36, R24, R49 ;  /* 0x0000003118247221 */ /* 0x002fe20000010000 */
[----:B------:R1:W-:Y:S01]  /*a180*/  @!P1 SYNCS.ARRIVE.TRANS64.RED.A1T0 RZ, [R3+URZ], RZ ;  /* 0x000000ff03ff99a7 */ /* 0x0003e2000810043f */
[----:B------:R-:W-:-:S02]  /*a190*/  F2FP.F16.F32.PACK_AB R158, R31, R158 ;  /* 0x0000009e1f9e723e */ /* 0x000fc400000000ff */
[----:B------:R-:W-:Y:S02]  /*a1a0*/  F2FP.F16.F32.PACK_AB R160, R33, R160 ;  /* 0x000000a021a0723e */ /* 0x000fe400000000ff */
[----:B------:R-:W-:Y:S01]  /*a1b0*/  F2FP.F16.F32.PACK_AB R162, R35, R162 ;  /* 0x000000a223a2723e */ /* 0x000fe200000000ff */
[----:B------:R-:W1:Y:S01]  /*a1c0*/  MUFU.EX2 R161, R161 ;  /* 0x000000a100a17308 */ /* 0x000e620000000800 */
[----:B--2---:R-:W-:Y:S01]  /*a1d0*/  FADD.FTZ R49, R159, R36 ;  /* 0x000000249f317221 */ /* 0x004fe20000010000 */
[----:B------:R-:W-:Y:S02]  /*a1e0*/  F2FP.F16.F32.PACK_AB R155, R14, R155 ;  /* 0x0000009b0e9b723e */ /* 0x000fe400000000ff */
[----:B------:R-:W-:-:S04]  /*a1f0*/  F2FP.F16.F32.PACK_AB R157, R24, R157 ;  /* 0x0000009d189d723e */ /* 0x000fc800000000ff */
[----:B------:R-:W2:Y:S01]  /*a200*/  MUFU.EX2 R164, R164 ;  /* 0x000000a400a47308 */ /* 0x000ea20000000800 */
[C---:B---3--:R-:W-:Y:S01]  /*a210*/  FADD.FTZ R36, R26.reuse, R49 ;  /* 0x000000311a247221 */ /* 0x048fe20000010000 */
[----:B------:R-:W-:Y:S01]  /*a220*/  FADD.FTZ R49, R35, R38 ;  /* 0x0000002623317221 */ /* 0x000fe20000010000 */
[----:B------:R-:W-:-:S05]  /*a230*/  F2FP.F16.F32.PACK_AB R159, R26, R159 ;  /* 0x0000009f1a9f723e */ /* 0x000fca00000000ff */
[----:B------:R-:W3:Y:S01]  /*a240*/  MUFU.EX2 R28, R28 ;  /* 0x0000001c001c7308 */ /* 0x000ee20000000800 */
[----:B-1----:R-:W-:-:S07]  /*a250*/  FADD.FTZ R3, R161, R36 ;  /* 0x00000024a1037221 */ /* 0x002fce0000010000 */
[----:B------:R-:W1:Y:S01]  /*a260*/  MUFU.EX2 R37, R37 ;  /* 0x0000002500257308 */ /* 0x000e620000000800 */
[----:B--2---:R-:W-:-:S07]  /*a270*/  FADD.FTZ R38, R164, R49 ;  /* 0x00000031a4267221 */ /* 0x004fce0000010000 */
[----:B------:R-:W2:Y:S01]  /*a280*/  MUFU.EX2 R163, R163 ;  /* 0x000000a300a37308 */ /* 0x000ea20000000800 */
[C---:B---3--:R-:W-:Y:S01]  /*a290*/  FADD.FTZ R36, R28.reuse, R3 ;  /* 0x000000031c247221 */ /* 0x048fe20000010000 */
[----:B------:R-:W-:-:S06]  /*a2a0*/  F2FP.F16.F32.PACK_AB R161, R28, R161 ;  /* 0x000000a11ca1723e */ /* 0x000fcc00000000ff */
[----:B------:R-:W3:Y:S01]  /*a2b0*/  MUFU.EX2 R166, R166 ;  /* 0x000000a600a67308 */ /* 0x000ee20000000800 */
[C---:B-1----:R-:W-:Y:S01]  /*a2c0*/  FADD.FTZ R49, R37.reuse, R38 ;  /* 0x0000002625317221 */ /* 0x042fe20000010000 */
[----:B------:R-:W-:-:S06]  /*a2d0*/  F2FP.F16.F32.PACK_AB R164, R37, R164 ;  /* 0x000000a425a4723e */ /* 0x000fcc00000000ff */
[----:B------:R-:W1:Y:S01]  /*a2e0*/  MUFU.EX2 R30, R30 ;  /* 0x0000001e001e7308 */ /* 0x000e620000000800 */
[----:B--2---:R-:W-:-:S07]  /*a2f0*/  FADD.FTZ R3, R163, R36 ;  /* 0x00000024a3037221 */ /* 0x004fce0000010000 */
[----:B------:R-:W2:Y:S01]  /*a300*/  MUFU.EX2 R39, R39 ;  /* 0x0000002700277308 */ /* 0x000ea20000000800 */
[----:B---3--:R-:W-:-:S07]  /*a310*/  FADD.FTZ R38, R166, R49 ;  /* 0x00000031a6267221 */ /* 0x008fce0000010000 */
[----:B------:R-:W3:Y:S01]  /*a320*/  MUFU.EX2 R165, R165 ;  /* 0x000000a500a57308 */ /* 0x000ee20000000800 */
[C---:B-1----:R-:W-:Y:S01]  /*a330*/  FADD.FTZ R36, R30.reuse, R3 ;  /* 0x000000031e247221 */ /* 0x042fe20000010000 */
[----:B------:R-:W-:-:S06]  /*a340*/  F2FP.F16.F32.PACK_AB R163, R30, R163 ;  /* 0x000000a31ea3723e */ /* 0x000fcc00000000ff */
[----:B------:R-:W1:Y:S01]  /*a350*/  MUFU.EX2 R168, R168 ;  /* 0x000000a800a87308 */ /* 0x000e620000000800 */
[C---:B--2---:R-:W-:Y:S01]  /*a360*/  FADD.FTZ R49, R39.reuse, R38 ;  /* 0x0000002627317221 */ /* 0x044fe20000010000 */
[----:B------:R-:W-:-:S06]  /*a370*/  F2FP.F16.F32.PACK_AB R166, R39, R166 ;  /* 0x000000a627a6723e */ /* 0x000fcc00000000ff */
[----:B------:R-:W2:Y:S01]  /*a380*/  MUFU.EX2 R32, R32 ;  /* 0x0000002000207308 */ /* 0x000ea20000000800 */
[----:B---3--:R-:W-:-:S07]  /*a390*/  FADD.FTZ R3, R165, R36 ;  /* 0x00000024a5037221 */ /* 0x008fce0000010000 */
[----:B------:R-:W3:Y:S01]  /*a3a0*/  MUFU.EX2 R41, R41 ;  /* 0x0000002900297308 */ /* 0x000ee20000000800 */
[----:B-1----:R-:W-:-:S07]  /*a3b0*/  FADD.FTZ R38, R168, R49 ;  /* 0x00000031a8267221 */ /* 0x002fce0000010000 */
[----:B------:R-:W1:Y:S01]  /*a3c0*/  MUFU.EX2 R167, R167 ;  /* 0x000000a700a77308 */ /* 0x000e620000000800 */
[C---:B--2---:R-:W-:Y:S01]  /*a3d0*/  FADD.FTZ R36, R32.reuse, R3 ;  /* 0x0000000320247221 */ /* 0x044fe20000010000 */
[----:B------:R-:W-:-:S06]  /*a3e0*/  F2FP.F16.F32.PACK_AB R165, R32, R165 ;  /* 0x000000a520a5723e */ /* 0x000fcc00000000ff */
[----:B------:R-:W2:Y:S01]  /*a3f0*/  MUFU.EX2 R170, R170 ;  /* 0x000000aa00aa7308 */ /* 0x000ea20000000800 */
[C---:B---3--:R-:W-:Y:S01]  /*a400*/  FADD.FTZ R15, R41.reuse, R38 ;  /* 0x00000026290f7221 */ /* 0x048fe20000010000 */
[----:B------:R-:W-:-:S06]  /*a410*/  F2FP.F16.F32.PACK_AB R168, R41, R168 ;  /* 0x000000a829a8723e */ /* 0x000fcc00000000ff */
        /* <DEDUP_REMOVED lines=28> */
[----:B---3--:R-:W-:-:S07]  /*a5e0*/  FADD.FTZ R12, R50, R15 ;  /* 0x0000000f320c7221 */ /* 0x008fce0000010000 */
[----:B------:R-:W3:Y:S01]  /*a5f0*/  MUFU.EX2 R25, R25 ;  /* 0x0000001900197308 */ /* 0x000ee20000000800 */
[C---:B-1----:R-:W-:Y:S01]  /*a600*/  FADD.FTZ R15, R173.reuse, R12 ;  /* 0x0000000cad0f7221 */ /* 0x042fe20000010000 */
[----:B------:R-:W-:-:S06]  /*a610*/  F2FP.F16.F32.PACK_AB R173, R173, R50 ;  /* 0x00000032adad723e */ /* 0x000fcc00000000ff */
[----:B------:R-:W1:Y:S01]  /*a620*/  MUFU.EX2 R47, R47 ;  /* 0x0000002f002f7308 */ /* 0x000e620000000800 */
[----:B--2---:R-:W-:Y:S01]  /*a630*/  FADD.FTZ R12, R58, R15 ;  /* 0x0000000f3a0c7221 */ /* 0x004fe20000010000 */
[C---:B---3--:R-:W-:Y:S01]  /*a640*/  FADD.FTZ R3, R25.reuse, R38 ;  /* 0x0000002619037221 */ /* 0x048fe20000010000 */
[----:B------:R-:W-:Y:S02]  /*a650*/  F2FP.F16.F32.PACK_AB R174, R25, R174 ;  /* 0x000000ae19ae723e */ /* 0x000fe400000000ff */
[C---:B-1----:R-:W-:Y:S01]  /*a660*/  FADD.FTZ R12, R47.reuse, R12 ;  /* 0x0000000c2f0c7221 */ /* 0x042fe20000010000 */
[----:B------:R-:W-:Y:S01]  /*a670*/  F2FP.F16.F32.PACK_AB R175, R47, R58 ;  /* 0x0000003a2faf723e */ /* 0x000fe200000000ff */
[----:B0-----:R-:W-:Y:S06]  /*a680*/  @!P0 BRA `(.L_x_704) ;  /* 0x0000000000048947 */ /* 0x001fec0003800000 */
[----:B------:R-:W-:Y:S01]  /*a690*/  BPT.TRAP 0x1 ;  /* 0x000000040000795c */ /* 0x000fe20000300000 */
.L_x_704:
[----:B------:R0:W1:Y:S01]  /*a6a0*/  SYNCS.PHASECHK.TRANS64.TRYWAIT P2, [R13+URZ+0x22850], R72 ;  /* 0x022850480d0075a7 */ /* 0x000062000804017f */
[----:B------:R-:W-:Y:S05]  /*a6b0*/  @!P0 BRA `(.L_x_705) ;  /* 0x0000000000048947 */ /* 0x000fea0003800000 */
[----:B------:R-:W-:Y:S01]  /*a6c0*/  BPT.TRAP 0x1 ;  /* 0x000000040000795c */ /* 0x000fe20000300000 */
.L_x_705:
[----:B------:R-:W-:Y:S04]  /*a6d0*/  BSSY B0, `(.L_x_706) ;  /* 0x0000004000007945 */ /* 0x000fe80003800000 */
[----:B-1----:R-:W-:Y:S05]  /*a6e0*/  @P2 BRA `(.L_x_707) ;  /* 0x0000000000082947 */ /* 0x002fea0003800000 */
[----:B------:R-:W1:Y:S02]  /*a6f0*/  SYNCS.PHASECHK.TRANS64.TRYWAIT P2, [R13+URZ+0x22850], R72 ;  /* 0x022850480d0075a7 */ /* 0x000e64000804017f */
[----:B-1----:R-:W-:Y:S05]  /*a700*/  @!P2 BRA `(.L_x_708) ;  /* 0x000001040000a947 */ /* 0x002fea0003800000 */
.L_x_707:
[----:B------:R-:W-:Y:S05]  /*a710*/  BSYNC B0 ;  /* 0x0000000000007941 */ /* 0x000fea0003800000 */
.L_x_706:
[----:B------:R-:W-:Y:S05]  /*a720*/  WARPSYNC.ALL ;  /* 0x0000000000007948 */ /* 0x000fea0003800000 */
[----:B------:R-:W-:Y:S01]  /*a730*/  R2UR UR4, R19 ;  /* 0x00000000130472ca */ /* 0x000fe200000e0000 */
[----:B------:R2:W-:Y:S01]  /*a740*/  BAR.SYNC.DEFER_BLOCKING R20, 0x100 ;  /* 0x000400140000751d */ /* 0x0005e20000010000 */
[----:B------:R-:W-:Y:S01]  /*a750*/  IMAD.MOV.U32 R15, RZ, RZ, 0xc00 ;  /* 0x00000c00ff0f7424 */ /* 0x000fe200078e00ff */
[----:B------:R-:W-:Y:S01]  /*a760*/  MOV R27, 0x40000040 ;  /* 0x40000040001b7802 */ /* 0x000fe20000000f00 */
[----:B------:R-:W-:Y:S02]  /*a770*/  IMAD.MOV.U32 R25, RZ, RZ, 0x40000040 ;  /* 0x40000040ff197424 */ /* 0x000fe400078e00ff */
[----:B------:R-:W-:Y:S01]  /*a780*/  IMAD.MOV.U32 R29, RZ, RZ, 0x40000040 ;  /* 0x40000040ff1d7424 */ /* 0x000fe200078e00ff */
[----:B------:R-:W-:Y:S01]  /*a790*/  R2UR UR11, R27 ;  /* 0x000000001b0b72ca */ /* 0x000fe200000e0000 */
[----:B01----:R-:W-:Y:S01]  /*a7a0*/  @!P1 VIADD R13, R13, 0x22860 ;  /* 0x000228600d0d9836 */ /* 0x003fe20000000000 */
[----:B------:R-:W-:Y:S01]  /*a7b0*/  R2UR UR15, R25 ;  /* 0x00000000190f72ca */ /* 0x000fe200000e0000 */
[----:B------:R-:W-:Y:S01]  /*a7c0*/  ULDC UR47, c[0x0][0x9d8] ;  /* 0x00027600002f7ab9 */ /* 0x000fe20000000800 */
[----:B------:R-:W-:Y:S01]  /*a7d0*/  R2UR UR19, R27 ;  /* 0x000000001b1372ca */ /* 0x000fe200000e0000 */
[----:B------:R-:W-:Y:S01]  /*a7e0*/  ULDC UR46, c[0x0][0x988] ;  /* 0x00026200002e7ab9 */ /* 0x000fe20000000800 */
[----:B------:R-:W-:Y:S01]  /*a7f0*/  UIADD3 UR4, UR4, 0x400, URZ ;  /* 0x0000040004047890 */ /* 0x000fe2000fffe03f */
[----:B------:R-:W-:-:S02]  /*a800*/  R2UR UR23, R29 ;  /* 0x000000001d1772ca */ /* 0x000fc400000e0000 */
[----:B------:R-:W-:Y:S01]  /*a810*/  @!P1 PRMT R13, RZ, 0x654, R13 ;  /* 0x00000654ff0d9816 */ /* 0x000fe2000000000d */
[----:B------:R-:W-:-:S04]  /*a820*/  USHF.R.U32.HI UR4, URZ, 0x4, UR4 ;  /* 0x000000043f047899 */ /* 0x000fc80008011604 */
[----:B------:R-:W-:-:S04]  /*a830*/  ULOP3.LUT UR4, UR4, 0x3fff, URZ, 0xc0, !UPT ;  /* 0x00003fff04047892 */ /* 0x000fc8000f8ec03f */
[----:B------:R-:W-:-:S06]  /*a840*/  ULOP3.LUT UR37, UR4, 0x3000000, URZ, 0xfc, !UPT ;  /* 0x0300000004257892 */ /* 0x000fcc000f8efc3f */
[----:B------:R-:W-:Y:S02]  /*a850*/  IMAD R14, R200, R15, UR37 ;  /* 0x00000025c80e7e24 */ /* 0x000fe4000f8e020f */
[----:B------:R-:W-:Y:S02]  /*a860*/  IMAD.MOV.U32 R15, RZ, RZ, 0x40000040 ;  /* 0x40000040ff0f7424 */ /* 0x000fe400078e00ff */
[C---:B------:R-:W-:Y:S01]  /*a870*/  VIADD R26, R14.reuse, 0x80 ;  /* 0x000000800e1a7836 */ /* 0x040fe20000000000 */
[C---:B------:R-:W-:Y:S01]  /*a880*/  R2UR UR6, R14.reuse ;  /* 0x000000000e0672ca */ /* 0x040fe200000e0000 */
[C---:B------:R-:W-:Y:S01]  /*a890*/  VIADD R24, R14.reuse, 0x100 ;  /* 0x000001000e187836 */ /* 0x040fe20000000000 */
[----:B------:R-:W-:Y:S01]  /*a8a0*/  R2UR UR7, R15 ;  /* 0x000000000f0772ca */ /* 0x000fe200000e0000 */
[----:B------:R-:W-:Y:S01]  /*a8b0*/  VIADD R28, R14, 0x200 ;  /* 0x000002000e1c7836 */ /* 0x000fe20000000000 */
[----:B------:R-:W-:Y:S01]  /*a8c0*/  R2UR UR10, R26 ;  /* 0x000000001a0a72ca */ /* 0x000fe200000e0000 */
[----:B------:R-:W-:Y:S01]  /*a8d0*/  VIADD R26, R14, 0x180 ;  /* 0x000001800e1a7836 */ /* 0x000fe20000000000 */
[----:B------:R-:W-:Y:S01]  /*a8e0*/  R2UR UR14, R24 ;  /* 0x00000000180e72ca */ /* 0x000fe200000e0000 */
[----:B------:R-:W-:Y:S01]  /*a8f0*/  VIADD R14, R14, 0x280 ;  /* 0x000002800e0e7836 */ /* 0x000fe20000000000 */
[----:B------:R-:W-:-:S02]  /*a900*/  R2UR UR22, R28 ;  /* 0x000000001c1672ca */ /* 0x000fc400000e0000 */
[----:B------:R-:W-:Y:S02]  /*a910*/  R2UR UR18, R26 ;  /* 0x000000001a1272ca */ /* 0x000fe400000e0000 */
[----:B------:R-:W-:Y:S01]  /*a920*/  WARPGROUP.ARRIVE ;  /* 0x00000000000079c5 */ /* 0x000fe20000000000 */
[----:B------:R-:W-:Y:S02]  /*a930*/  R2UR UR26, R14 ;  /* 0x000000000e1a72ca */ /* 0x000fe400000e0000 */
[----:B------:R-:W-:-:S03]  /*a940*/  R2UR UR27, R15 ;  /* 0x000000000f1b72ca */ /* 0x000fc600000e0000 */
[----:B------:R-:W-:Y:S03]  /*a950*/  HGMMA.64x256x16.F32 R24, R152, gdesc[UR4].tnspB, RZ, !UPT, gsb0 ;  /* 0x43e0000498187df0 */ /* 0x000fe6000c0008ff */
[----:B------:R-:W-:Y:S02]  /*a960*/  WARPGROUP.DEPBAR.LE gsb0, 0x0 ;  /* 0x00008000000079c5 */ /* 0x000fe40000010000 */
[----:B------:R-:W-:-:S15]  /*a970*/  WARPGROUP.ARRIVE ;  /* 0x00000000000079c5 */ /* 0x000fde0000000000 */
[----:B------:R-:W-:-:S08]  /*a980*/  NOP ;  /* 0x0000000000007918 */ /* 0x000fd00000000000 */
[----:B------:R-:W-:Y:S03]  /*a990*/  HGMMA.64x256x16.F32 R24, R156, gdesc[UR8].tnspB, R24, gsb0 ;  /* 0x43e000089c187df0 */ /* 0x000fe60008000818 */
        /* <DEDUP_REMOVED lines=17> */
[----:B------:R0:W-:Y:S02]  /*aab0*/  @!P1 SYNCS.ARRIVE.TRANS64.RED.A1T0 RZ, [R13+URZ], RZ ;  /* 0x000000ff0dff99a7 */ /* 0x0001e4000810043f */
[----:B0-----:R-:W-:-:S05]  /*aac0*/  VIADD R13, R178, 0xfffffffe ;  /* 0xfffffffeb20d7836 */ /* 0x001fca0000000000 */
[----:B------:R-:W-:-:S13]  /*aad0*/  ISETP.GE.AND P2, PT, R13, R207, PT ;  /* 0x000000cf0d00720c */ /* 0x000fda0003f46270 */
[----:B--2---:R-:W-:Y:S05]  /*aae0*/  @!P2 BRA `(.L_x_709) ;  /* 0x000000240034a947 */ /* 0x004fea0003800000 */
[----:B------:R-:W-:Y:S02]  /*aaf0*/  IMAD.MOV.U32 R20, RZ, RZ, R177 ;  /* 0x000000ffff147224 */ /* 0x000fe400078e00b1 */
[----:B------:R-:W-:-:S07]  /*ab00*/  IMAD.MOV.U32 R221, RZ, RZ, R176 ;  /* 0x000000ffffdd7224 */ /* 0x000fce00078e00b0 */
.L_x_719:
[----:B------:R-:W-:Y:S01]  /*ab10*/  VIADD R200, R200, 0x1 ;  /* 0x00000001c8c87836 */ /* 0x000fe20000000000 */
[----:B------:R-:W-:Y:S05]  /*ab20*/  YIELD ;  /* 0x0000000000007946 */ /* 0x000fea0003800000 */
[----:B------:R-:W-:Y:S02]  /*ab30*/  ISETP.NE.AND P3, PT, R200, 0x2, PT ;  /* 0x00000002c800780c */ /* 0x000fe40003f65270 */
[C---:B------:R-:W-:Y:S01]  /*ab40*/  ISETP.GT.AND P2, PT, R13.reuse, R207, PT ;  /* 0x000000cf0d00720c */ /* 0x040fe20003f44270 */
[----:B------:R-:W-:Y:S01]  /*ab50*/  VIADD R13, R13, 0xffffffff ;  /* 0xffffffff0d0d7836 */ /* 0x000fe20000000000 */
[----:B0-----:R-:W-:-:S02]  /*ab60*/  SEL R14, RZ, 0x1, P3 ;  /* 0x00000001ff0e7807 */ /* 0x001fc40001800000 */
[----:B------:R-:W-:Y:S02]  /*ab70*/  SEL R200, R200, RZ, P3 ;  /* 0x000000ffc8c87207 */ /* 0x000fe40001800000 */
[----:B------:R-:W-:Y:S01]  /*ab80*/  LOP3.LUT R204, R204, R14, RZ, 0x3c, !PT ;  /* 0x0000000ecccc7212 */ /* 0x000fe200078e3cff */
[----:B------:R-:W-:Y:S06]  /*ab90*/  @!P0 BRA `(.L_x_710) ;  /* 0x0000000000048947 */ /* 0x000fec0003800000 */
[----:B------:R-:W-:Y:S01]  /*aba0*/  BPT.TRAP 0x1 ;  /* 0x000000040000795c */ /* 0x000fe20000300000 */
.L_x_710:
[----:B------:R-:W-:Y:S01]  /*abb0*/  IMAD R14, R200, 0x8, R19 ;  /* 0x00000008c80e7824 */ /* 0x000fe200078e0213 */
[----:B------:R-:W-:-:S04]  /*abc0*/  SHF.L.U32 R15, R204, 0x1f, RZ ;  /* 0x0000001fcc0f7819 */ /* 0x000fc800000006ff */
[----:B------:R0:W1:Y:S01]  /*abd0*/  SYNCS.PHASECHK.TRANS64.TRYWAIT P3, [R14+URZ+0x22830], R15 ;  /* 0x0228300f0e0075a7 */ /* 0x000062000806017f */
[----:B------:R-:W-:Y:S05]  /*abe0*/  @!P0 BRA `(.L_x_711) ;  /* 0x0000000000048947 */ /* 0x000fea0003800000 */
[----:B------:R-:W-:Y:S01]  /*abf0*/  BPT.TRAP 0x1 ;  /* 0x000000040000795c */ /* 0x000fe20000300000 */
.L_x_711:
[----:B------:R-:W-:Y:S02]  /*ac00*/  IMAD R156, R200, 0x300, R0 ;  /* 0x00000300c89c7824 */ /* 0x000fe400078e0200 */
[----:B------:R-:W-:Y:S01]  /*ac10*/  IMAD.MOV.U32 R157, RZ, RZ, 0x40000040 ;  /* 0x40000040ff9d7424 */ /* 0x000fe200078e00ff */
[----:B-1----:R-:W-:Y:S06]  /*ac20*/  @P3 BRA `(.L_x_712) ;  /* 0x0000000000083947 */ /* 0x002fec0003800000 */
[----:B------:R-:W1:Y:S02]  /*ac30*/  SYNCS.PHASECHK.TRANS64.TRYWAIT P3, [R14+URZ+0x22830], R15 ;  /* 0x0228300f0e0075a7 */ /* 0x000e64000806017f */
[----:B-1----:R-:W-:Y:S05]  /*ac40*/  @!P3 BRA `(.L_x_713) ;  /* 0x000000fc00c4b947 */ /* 0x002fea0003800000 */
.L_x_712:
[----:B------:R-:W-:Y:S05]  /*ac50*/  WARPSYNC.ALL ;  /* 0x0000000000007948 */ /* 0x000fea0003800000 */
[C---:B------:R-:W-:Y:S01]  /*ac60*/  R2UR UR6, R156.reuse ;  /* 0x000000009c0672ca */ /* 0x040fe200000e0000 */
[C---:B------:R-:W-:Y:S01]  /*ac70*/  VIADD R154, R156.reuse, 0x2 ;  /* 0x000000029c9a7836 */ /* 0x040fe20000000000 */
[----:B------:R-:W-:Y:S01]  /*ac80*/  R2UR UR7, R157 ;  /* 0x000000009d0772ca */ /* 0x000fe200000e0000 */
[----:B------:R-:W-:Y:S01]  /*ac90*/  VIADD R152, R156, 0x4 ;  /* 0x000000049c987836 */ /* 0x000fe20000000000 */
[----:B------:R-:W-:Y:S01]  /*aca0*/  R2UR UR4, R4 ;  /* 0x00000000040472ca */ /* 0x000fe200000e0000 */
[----:B------:R-:W-:Y:S01]  /*acb0*/  VIADD R156, R156, 0x6 ;  /* 0x000000069c9c7836 */ /* 0x000fe20000000000 */
[----:B------:R-:W-:Y:S01]  /*acc0*/  R2UR UR5, R5 ;  /* 0x00000000050572ca */ /* 0x000fe200000e0000 */
[----:B------:R-:W-:Y:S01]  /*acd0*/  IMAD.MOV.U32 R155, RZ, RZ, 0x40000040 ;  /* 0x40000040ff9b7424 */ /* 0x000fe200078e00ff */
[----:B------:R-:W-:Y:S01]  /*ace0*/  R2UR UR10, R154 ;  /* 0x000000009a0a72ca */ /* 0x000fe200000e0000 */
[----:B------:R-:W-:Y:S01]  /*acf0*/  IMAD.MOV.U32 R153, RZ, RZ, 0x40000040 ;  /* 0x40000040ff997424 */ /* 0x000fe200078e00ff */
[----:B------:R-:W-:Y:S01]  /*ad00*/  R2UR UR14, R152 ;  /* 0x00000000980e72ca */ /* 0x000fe200000e0000 */
[----:B------:R-:W-:Y:S01]  /*ad10*/  IMAD.MOV.U32 R157, RZ, RZ, 0x40000040 ;  /* 0x40000040ff9d7424 */ /* 0x000fe200078e00ff */
[----:B------:R-:W-:-:S02]  /*ad20*/  R2UR UR11, R155 ;  /* 0x000000009b0b72ca */ /* 0x000fc400000e0000 */
[----:B------:R-:W-:Y:S02]  /*ad30*/  R2UR UR15, R153 ;  /* 0x00000000990f72ca */ /* 0x000fe400000e0000 */
[----:B------:R-:W-:Y:S02]  /*ad40*/  R2UR UR18, R156 ;  /* 0x000000009c1272ca */ /* 0x000fe400000e0000 */
[----:B------:R-:W-:Y:S02]  /*ad50*/  R2UR UR19, R157 ;  /* 0x000000009d1372ca */ /* 0x000fe400000e0000 */
[----:B------:R-:W-:Y:S01]  /*ad60*/  WARPGROUP.ARRIVE ;  /* 0x00000000000079c5 */ /* 0x000fe20000000000 */
[----:B------:R-:W-:Y:S02]  /*ad70*/  R2UR UR8, R10 ;  /* 0x000000000a0872ca */ /* 0x000fe400000e0000 */
[----:B------:R-:W-:Y:S02]  /*ad80*/  R2UR UR9, R11 ;  /* 0x000000000b0972ca */ /* 0x000fe400000e0000 */
[----:B------:R-:W-:Y:S01]  /*ad90*/  R2UR UR12, R8 ;  /* 0x00000000080c72ca */ /* 0x000fe200000e0000 */
[----:B------:R-:W-:Y:S01]  /*ada0*/  HGMMA.64x96x16.F32 R152, gdesc[UR4], RZ, !UPT, gsb0 ;  /* 0x01600000049879f0 */ /* 0x000fe2000c0008ff */
[----:B------:R-:W-:-:S02]  /*adb0*/  R2UR UR13, R9 ;  /* 0x00000000090d72ca */ /* 0x000fc400000e0000 */
[----:B------:R-:W-:Y:S02]  /*adc0*/  R2UR UR16, R6 ;  /* 0x00000000061072ca */ /* 0x000fe400000e0000 */
[----:B------:R-:W-:Y:S01]  /*add0*/  R2UR UR17, R7 ;  /* 0x00000000071172ca */ /* 0x000fe200000e0000 */
        /* <DEDUP_REMOVED lines=25> */
[----:B------:R-:W-:Y:S01]  /*af70*/  FMUL.FTZ R177, R177, UR47 ;  /* 0x0000002fb1b17c20 */ /* 0x000fe20008410000 */
[----:B------:R-:W-:Y:S01]  /*af80*/  FMUL.FTZ R180, R180, UR47 ;  /* 0x0000002fb4b47c20 */ /* 0x000fe20008410000 */
[----:B------:R-:W-:Y:S01]  /*af90*/  FMUL.FTZ R181, R181, UR47 ;  /* 0x0000002fb5b57c20 */ /* 0x000fe20008410000 */
[----:B------:R-:W-:Y:S01]  /*afa0*/  FMUL.FTZ R184, R184, UR47 ;  /* 0x0000002fb8b87c20 */ /* 0x000fe20008410000 */
[----:B------:R-:W-:Y:S01]  /*afb0*/  FMUL.FTZ R185, R185, UR47 ;  /* 0x0000002fb9b97c20 */ /* 0x000fe20008410000 */
[----:B------:R-:W-:Y:S01]  /*afc0*/  FMUL.FTZ R188, R188, UR47 ;  /* 0x0000002fbcbc7c20 */ /* 0x000fe20008410000 */
[----:B------:R-:W-:Y:S01]  /*afd0*/  FMUL.FTZ R189, R189, UR47 ;  /* 0x0000002fbdbd7c20 */ /* 0x000fe20008410000 */
[----:B------:R-:W4:Y:S01]  /*afe0*/  MUFU.TANH R156, R156 ;  /* 0x0000009c009c7308 */ /* 0x000f220000002400 */
        /* <DEDUP_REMOVED lines=11> */
[----:B------:R-:W-:Y:S01]  /*b0a0*/  FMUL.FTZ R162, R162, UR47 ;  /* 0x0000002fa2a27c20 */ /* 0x000fe20008410000 */
[----:B------:R-:W-:Y:S01]  /*b0b0*/  FMUL.FTZ R163, R163, UR47 ;  /* 0x0000002fa3a37c20 */ /* 0x000fe20008410000 */
[----:B------:R-:W-:Y:S01]  /*b0c0*/  FMUL.FTZ R166, R166, UR47 ;  /* 0x0000002fa6a67c20 */ /* 0x000fe20008410000 */
[----:B------:R-:W-:Y:S01]  /*b0d0*/  FMUL.FTZ R167, R167, UR47 ;  /* 0x0000002fa7a77c20 */ /* 0x000fe20008410000 */
[----:B------:R-:W3:Y:S01]  /*b0e0*/  MUFU.TANH R160, R160 ;  /* 0x000000a000a07308 */ /* 0x000ee20000002400 */
[----:B----4-:R-:W-:Y:S01]  /*b0f0*/  FMNMX.FTZ R21, R156, R21, !PT ;  /* 0x000000159c157209 */ /* 0x010fe20007810000 */
        /* <DEDUP_REMOVED lines=10> */
[----:B------:R-:W-:-:S04]  /*b1a0*/  FMUL.FTZ R199, R199, UR47 ;  /* 0x0000002fc7c77c20 */ /* 0x000fc80008410000 */
[----:B------:R-:W2:Y:S01]  /*b1b0*/  MUFU.TANH R164, R164 ;  /* 0x000000a400a47308 */ /* 0x000ea20000002400 */
[----:B---3--:R-:W-:-:S07]  /*b1c0*/  FMNMX.FTZ R21, R160, R21, !PT ;  /* 0x00000015a0157209 */ /* 0x008fce0007810000 */
[----:B------:R-:W3:Y:S01]  /*b1d0*/  MUFU.TANH R165, R165 ;  /* 0x000000a500a57308 */ /* 0x000ee20000002400 */
[----:B----4-:R-:W-:-:S07]  /*b1e0*/  FMNMX.FTZ R21, R161, R21, !PT ;  /* 0x00000015a1157209 */ /* 0x010fce0007810000 */
[----:B------:R-:W4:Y:S01]  /*b1f0*/  MUFU.TANH R168, R168 ;  /* 0x000000a800a87308 */ /* 0x000f220000002400 */
[----:B--2---:R-:W-:-:S07]  /*b200*/  FMNMX.FTZ R21, R164, R21, !PT ;  /* 0x00000015a4157209 */ /* 0x004fce0007810000 */
        /* <DEDUP_REMOVED lines=30> */
[----:B------:R-:W-:Y:S01]  /*b3f0*/  MUFU.TANH R196, R196 ;  /* 0x000000c400c47308 */ /* 0x000fe20000002400 */
[----:B---3--:R-:W-:-:S07]  /*b400*/  FMNMX.FTZ R21, R223, R21, !PT ;  /* 0x00000015df157209 */ /* 0x008fce0007810000 */
[----:B------:R-:W-:Y:S01]  /*b410*/  MUFU.TANH R155, R155 ;  /* 0x0000009b009b7308 */ /* 0x000fe20000002400 */
[----:B----4-:R-:W-:-:S05]  /*b420*/  FMNMX.FTZ R176, R197, R21, !PT ;  /* 0x00000015c5b07209 */ /* 0x010fca0007810000 */
[----:B------:R-:W2:Y:S02]  /*b430*/  SHFL.BFLY PT, R21, R176, 0x2, 0x1f ;  /* 0x0c401f00b0157f89 */ /* 0x000ea400000e0000 */
[----:B------:R-:W-:Y:S08]  /*b440*/  MUFU.TANH R158, R158 ;  /* 0x0000009e009e7308 */ /* 0x000ff00000002400 */
[----:B------:R-:W-:Y:S08]  /*b450*/  MUFU.TANH R159, R159 ;  /* 0x0000009f009f7308 */ /* 0x000ff00000002400 */
[----:B------:R-:W-:Y:S01]  /*b460*/  MUFU.TANH R162, R162 ;  /* 0x000000a200a27308 */ /* 0x000fe20000002400 */
[----:B--2---:R-:W-:-:S07]  /*b470*/  FMNMX.FTZ R176, R176, R21, !PT ;  /* 0x00000015b0b07209 */ /* 0x004fce0007810000 */
[----:B------:R-:W-:Y:S01]  /*b480*/  MUFU.TANH R163, R163 ;  /* 0x000000a300a37308 */ /* 0x000fe20000002400 */
[----:B------:R-:W2:Y:S07]  /*b490*/  SHFL.BFLY PT, R21, R176, 0x1, 0x1f ;  /* 0x0c201f00b0157f89 */ /* 0x000eae00000e0000 */
[----:B------:R-:W-:Y:S08]  /*b4a0*/  MUFU.TANH R166, R166 ;  /* 0x000000a600a67308 */ /* 0x000ff00000002400 */
[----:B------:R-:W-:Y:S01]  /*b4b0*/  MUFU.TANH R167, R167 ;  /* 0x000000a700a77308 */ /* 0x000fe20000002400 */
[----:B--2---:R-:W-:Y:S01]  /*b4c0*/  FMNMX.FTZ R176, R176, R21, !PT ;  /* 0x00000015b0b07209 */ /* 0x004fe20007810000 */
[----:B------:R-:W-:-:S04]  /*b4d0*/  IMAD.U32 R21, RZ, RZ, UR46 ;  /* 0x0000002eff157e24 */ /* 0x000fc8000f8e00ff */
[C---:B------:R-:W-:Y:S01]  /*b4e0*/  FADD.FTZ R221, -R176.reuse, R221 ;  /* 0x000000ddb0dd7221 */ /* 0x040fe20000010100 */
[----:B------:R-:W-:-:S03]  /*b4f0*/  FMUL.FTZ R154, R176, R21 ;  /* 0x00000015b09a7220 */ /* 0x000fc60000410000 */
[-C--:B------:R-:W-:Y:S01]  /*b500*/  FMUL.FTZ R221, R221, R21.reuse ;  /* 0x00000015dddd7220 */ /* 0x080fe20000410000 */
[-CC-:B------:R-:W-:Y:S01]  /*b510*/  FFMA.FTZ R152, R152, R21.reuse, -R154.reuse ;  /* 0x0000001598987223 */ /* 0x180fe2000001089a */
[-CC-:B------:R-:W-:Y:S01]  /*b520*/  FFMA.FTZ R153, R153, R21.reuse, -R154.reuse ;  /* 0x0000001599997223 */ /* 0x180fe2000001089a */
[-CC-:B------:R-:W-:Y:S01]  /*b530*/  FFMA.FTZ R156, R156, R21.reuse, -R154.reuse ;  /* 0x000000159c9c7223 */ /* 0x180fe2000001089a */
[-CC-:B------:R-:W-:Y:S01]  /*b540*/  FFMA.FTZ R157, R157, R21.reuse, -R154.reuse ;  /* 0x000000159d9d7223 */ /* 0x180fe2000001089a */
[-CC-:B------:R-:W-:Y:S01]  /*b550*/  FFMA.FTZ R160, R160, R21.reuse, -R154.reuse ;  /* 0x00000015a0a07223 */ /* 0x180fe2000001089a */
[----:B------:R-:W2:Y:S01]  /*b560*/  MUFU.EX2 R221, R221 ;  /* 0x000000dd00dd7308 */ /* 0x000ea20000000800 */
[-CC-:B------:R-:W-:Y:S01]  /*b570*/  FFMA.FTZ R161, R161, R21.reuse, -R154.reuse ;  /* 0x00000015a1a17223 */ /* 0x180fe2000001089a */
[-CC-:B------:R-:W-:Y:S01]  /*b580*/  FFMA.FTZ R164, R164, R21.reuse, -R154.reuse ;  /* 0x00000015a4a47223 */ /* 0x180fe2000001089a */
[-CC-:B------:R-:W-:Y:S01]  /*b590*/  FFMA.FTZ R165, R165, R21.reuse, -R154.reuse ;  /* 0x00000015a5a57223 */ /* 0x180fe2000001089a */
[-CC-:B------:R-:W-:Y:S01]  /*b5a0*/  FFMA.FTZ R168, R168, R21.reuse, -R154.reuse ;  /* 0x00000015a8a87223 */ /* 0x180fe2000001089a */
[-CC-:B------:R-:W-:Y:S01]  /*b5b0*/  FFMA.FTZ R169, R169, R21.reuse, -R154.reuse ;  /* 0x00000015a9a97223 */ /* 0x180fe2000001089a */
[-CC-:B------:R-:W-:Y:S01]  /*b5c0*/  FFMA.FTZ R172, R172, R21.reuse, -R154.reuse ;  /* 0x00000015acac7223 */ /* 0x180fe2000001089a */
[-CC-:B------:R-:W-:Y:S01]  /*b5d0*/  FFMA.FTZ R173, R173, R21.reuse, -R154.reuse ;  /* 0x00000015adad7223 */ /* 0x180fe2000001089a */
[----:B------:R-:W3:Y:S01]  /*b5e0*/  MUFU.EX2 R152, R152 ;  /* 0x0000009800987308 */ /* 0x000ee20000000800 */
[-CC-:B------:R-:W-:Y:S01]  /*b5f0*/  FFMA.FTZ R222, R222, R21.reuse, -R154.reuse ;  /* 0x00000015dede7223 */ /* 0x180fe2000001089a */
        /* <DEDUP_REMOVED lines=10> */
[----:B------:R-:W-:Y:S01]  /*b6a0*/  FFMA.FTZ R197, R197, R21, -R154 ;  /* 0x00000015c5c57223 */ /* 0x000fe2000001089a */
[----:B------:R4:W-:Y:S01]  /*b6b0*/  MUFU.EX2 R227, R157 ;  /* 0x0000009d00e37308 */ /* 0x0009e20000000800 */
[-C--:B--2---:R-:W-:Y:S01]  /*b6c0*/  FMUL.FTZ R24, R24, R221.reuse ;  /* 0x000000dd18187220 */ /* 0x084fe20000410000 */
[-C--:B------:R-:W-:Y:S01]  /*b6d0*/  FMUL.FTZ R25, R25, R221.reuse ;  /* 0x000000dd19197220 */ /* 0x080fe20000410000 */
[-C--:B------:R-:W-:Y:S01]  /*b6e0*/  FMUL.FTZ R28, R28, R221.reuse ;  /* 0x000000dd1c1c7220 */ /* 0x080fe20000410000 */
[-C--:B------:R-:W-:Y:S01]  /*b6f0*/  FMUL.FTZ R29, R29, R221.reuse ;  /* 0x000000dd1d1d7220 */ /* 0x080fe20000410000 */
[-C--:B------:R-:W-:Y:S01]  /*b700*/  FMUL.FTZ R32, R32, R221.reuse ;  /* 0x000000dd20207220 */ /* 0x080fe20000410000 */
[-C--:B------:R-:W-:Y:S01]  /*b710*/  FMUL.FTZ R33, R33, R221.reuse ;  /* 0x000000dd21217220 */ /* 0x080fe20000410000 */
[-C--:B------:R-:W-:Y:S01]  /*b720*/  FMUL.FTZ R36, R36, R221.reuse ;  /* 0x000000dd24247220 */ /* 0x080fe20000410000 */
[----:B------:R-:W2:Y:S01]  /*b730*/  MUFU.EX2 R154, R153 ;  /* 0x00000099009a7308 */ /* 0x000ea20000000800 */
[----:B----4-:R-:W-:Y:S01]  /*b740*/  FMUL.FTZ R157, R178, UR47 ;  /* 0x0000002fb29d7c20 */ /* 0x010fe20008410000 */
[----:B------:R-:W-:Y:S01]  /*b750*/  FMNMX.FTZ R178, R196, R20, !PT ;  /* 0x00000014c4b27209 */ /* 0x000fe20007810000 */
        /* <DEDUP_REMOVED lines=57> */
[----:B---3--:R-:W-:Y:S01]  /*baf0*/  FFMA.FTZ R221, R221, R3, R152 ;  /* 0x00000003dddd7223 */ /* 0x008fe20000010098 */
[----:B------:R-:W-:Y:S01]  /*bb00*/  FMNMX.FTZ R178, R155, R178, !PT ;  /* 0x000000b29bb27209 */ /* 0x000fe20007810000 */
[----:B------:R-:W-:Y:S01]  /*bb10*/  FMUL.FTZ R3, R170, UR47 ;  /* 0x0000002faa037c20 */ /* 0x000fe20008410000 */
[----:B------:R-:W-:Y:S01]  /*bb20*/  FMUL.FTZ R170, R174, UR47 ;  /* 0x0000002faeaa7c20 */ /* 0x000fe20008410000 */
[----:B------:R-:W-:Y:S01]  /*bb30*/  FMUL.FTZ R174, R179, UR47 ;  /* 0x0000002fb3ae7c20 */ /* 0x000fe20008410000 */
[----:B------:R-:W-:Y:S01]  /*bb40*/  FMNMX.FTZ R179, R158, R178, !PT ;  /* 0x000000b29eb37209 */ /* 0x000fe20007810000 */
[C---:B--2---:R-:W-:Y:S01]  /*bb50*/  FADD.FTZ R221, R154.reuse, R221 ;  /* 0x000000dd9add7221 */ /* 0x044fe20000010000 */
[----:B------:R-:W-:Y:S01]  /*bb60*/  F2FP.F16.F32.PACK_AB R152, R154, R152 ;  /* 0x000000989a98723e */ /* 0x000fe200000000ff */
[----:B------:R-:W-:Y:S01]  /*bb70*/  FMUL.FTZ R153, R171, UR47 ;  /* 0x0000002fab997c20 */ /* 0x000fe20008410000 */
[----:B------:R-:W-:Y:S01]  /*bb80*/  FMNMX.FTZ R179, R159, R179, !PT ;  /* 0x000000b39fb37209 */ /* 0x000fe20007810000 */
[----:B------:R2:W3:Y:S08]  /*bb90*/  MUFU.EX2 R154, R156 ;  /* 0x0000009c009a7308 */ /* 0x0004f00000000800 */
[----:B------:R-:W4:Y:S01]  /*bba0*/  MUFU.TANH R3, R3 ;  /* 0x0000000300037308 */ /* 0x000f220000002400 */
[----:B--2---:R-:W-:Y:S01]  /*bbb0*/  FMUL.FTZ R156, R175, UR47 ;  /* 0x0000002faf9c7c20 */ /* 0x004fe20008410000 */
[----:B------:R-:W-:Y:S01]  /*bbc0*/  FMUL.FTZ R175, R182, UR47 ;  /* 0x0000002fb6af7c20 */ /* 0x000fe20008410000 */
[----:B------:R-:W-:-:S04]  /*bbd0*/  FMNMX.FTZ R182, R162, R179, !PT ;  /* 0x000000b3a2b67209 */ /* 0x000fc80007810000 */
[----:B------:R-:W-:Y:S01]  /*bbe0*/  FMNMX.FTZ R182, R163, R182, !PT ;  /* 0x000000b6a3b67209 */ /* 0x000fe20007810000 */
[----:B------:R-:W2:Y:S01]  /*bbf0*/  MUFU.TANH R153, R153 ;  /* 0x0000009900997308 */ /* 0x000ea20000002400 */
[----:B---3--:R-:W-:Y:S01]  /*bc00*/  FADD.FTZ R171, R154, R221 ;  /* 0x000000dd9aab7221 */ /* 0x008fe20000010000 */
[----:B------:R-:W-:-:S03]  /*bc10*/  F2FP.F16.F32.PACK_AB R154, R227, R154 ;  /* 0x0000009ae39a723e */ /* 0x000fc600000000ff */
[----:B------:R-:W-:-:S03]  /*bc20*/  FADD.FTZ R171, R227, R171 ;  /* 0x000000abe3ab7221 */ /* 0x000fc60000010000 */
[----:B------:R-:W3:Y:S08]  /*bc30*/  MUFU.TANH R170, R170 ;  /* 0x000000aa00aa7308 */ /* 0x000ef00000002400 */
[----:B------:R5:W-:Y:S08]  /*bc40*/  MUFU.TANH R178, R183 ;  /* 0x000000b700b27308 */ /* 0x000bf00000002400 */
[----:B------:R-:W0:Y:S01]  /*bc50*/  MUFU.TANH R156, R156 ;  /* 0x0000009c009c7308 */ /* 0x000e220000002400 */
[----:B-----5:R-:W-:-:S04]  /*bc60*/  FMNMX.FTZ R183, R166, R182, !PT ;  /* 0x000000b6a6b77209 */ /* 0x020fc80007810000 */
[----:B------:R-:W-:-:S03]  /*bc70*/  FMNMX.FTZ R183, R167, R183, !PT ;  /* 0x000000b7a7b77209 */ /* 0x000fc60007810000 */
[----:B------:R-:W5:Y:S08]  /*bc80*/  MUFU.TANH R157, R157 ;  /* 0x0000009d009d7308 */ /* 0x000f700000002400 */
[----:B------:R4:W-:Y:S08]  /*bc90*/  MUFU.TANH R179, R186 ;  /* 0x000000ba00b37308 */ /* 0x0009f00000002400 */
[----:B------:R-:W1:Y:S01]  /*bca0*/  MUFU.TANH R174, R174 ;  /* 0x000000ae00ae7308 */ /* 0x000e620000002400 */
[----:B----4-:R-:W-:-:S04]  /*bcb0*/  FMNMX.FTZ R186, R3, R183, !PT ;  /* 0x000000b703ba7209 */ /* 0x010fc80007810000 */
[----:B--2---:R-:W-:-:S03]  /*bcc0*/  FMNMX.FTZ R186, R153, R186, !PT ;  /* 0x000000ba99ba7209 */ /* 0x004fc60007810000 */
[----:B------:R-:W2:Y:S08]  /*bcd0*/  MUFU.TANH R175, R175 ;  /* 0x000000af00af7308 */ /* 0x000eb00000002400 */
[----:B------:R3:W4:Y:S08]  /*bce0*/  MUFU.TANH R182, R187 ;  /* 0x000000bb00b67308 */ /* 0x0007300000002400 */
[----:B------:R5:W4:Y:S01]  /*bcf0*/  MUFU.TANH R183, R190 ;  /* 0x000000be00b77308 */ /* 0x000b220000002400 */
[----:B---3--:R-:W-:-:S04]  /*bd00*/  FMNMX.FTZ R187, R170, R186, !PT ;  /* 0x000000baaabb7209 */ /* 0x008fc80007810000 */
[----:B0-----:R-:W-:-:S03]  /*bd10*/  FMNMX.FTZ R187, R156, R187, !PT ;  /* 0x000000bb9cbb7209 */ /* 0x001fc60007810000 */
[----:B------:R2:W0:Y:S01]  /*bd20*/  MUFU.TANH R186, R191 ;  /* 0x000000bf00ba7308 */ /* 0x0004220000002400 */
[----:B-----5:R-:W-:-:S04]  /*bd30*/  FMNMX.FTZ R190, R157, R187, !PT ;  /* 0x000000bb9dbe7209 */ /* 0x020fc80007810000 */
[----:B-1----:R-:W-:-:S03]  /*bd40*/  FMNMX.FTZ R190, R174, R190, !PT ;  /* 0x000000beaebe7209 */ /* 0x002fc60007810000 */
[----:B------:R1:W3:Y:S01]  /*bd50*/  MUFU.TANH R187, R194 ;  /* 0x000000c200bb7308 */ /* 0x0002e20000002400 */
[----:B--2---:R-:W-:-:S04]  /*bd60*/  FMNMX.FTZ R191, R175, R190, !PT ;  /* 0x000000beafbf7209 */ /* 0x004fc80007810000 */
[----:B------:R-:W-:-:S03]  /*bd70*/  FMNMX.FTZ R191, R178, R191, !PT ;  /* 0x000000bfb2bf7209 */ /* 0x000fc60007810000 */
[----:B------:R2:W5:Y:S01]  /*bd80*/  MUFU.TANH R190, R195 ;  /* 0x000000c300be7308 */ /* 0x0005620000002400 */
[----:B-1----:R-:W-:-:S04]  /*bd90*/  FMNMX.FTZ R194, R179, R191, !PT ;  /* 0x000000bfb3c27209 */ /* 0x002fc80007810000 */
[----:B----4-:R-:W-:-:S03]  /*bda0*/  FMNMX.FTZ R194, R182, R194, !PT ;  /* 0x000000c2b6c27209 */ /* 0x010fc60007810000 */
[----:B------:R-:W1:Y:S01]  /*bdb0*/  MUFU.TANH R191, R198 ;  /* 0x000000c600bf7308 */ /* 0x000e620000002400 */
[----:B--2---:R-:W-:-:S04]  /*bdc0*/  FMNMX.FTZ R195, R183, R194, !PT ;  /* 0x000000c2b7c37209 */ /* 0x004fc80007810000 */
[----:B0-----:R-:W-:-:S03]  /*bdd0*/  FMNMX.FTZ R195, R186, R195, !PT ;  /* 0x000000c3bac37209 */ /* 0x001fc60007810000 */
[----:B------:R-:W0:Y:S01]  /*bde0*/  MUFU.TANH R194, R199 ;  /* 0x000000c700c27308 */ /* 0x000e220000002400 */
[----:B---3--:R-:W-:-:S04]  /*bdf0*/  FMNMX.FTZ R195, R187, R195, !PT ;  /* 0x000000c3bbc37209 */ /* 0x008fc80007810000 */
[----:B-----5:R-:W-:-:S03]  /*be00*/  FMNMX.FTZ R195, R190, R195, !PT ;  /* 0x000000c3bec37209 */ /* 0x020fc60007810000 */
[----:B------:R-:W-:Y:S01]  /*be10*/  MUFU.EX2 R160, R160 ;  /* 0x000000a000a07308 */ /* 0x000fe20000000800 */
[----:B-1----:R-:W-:-:S07]  /*be20*/  FMNMX.FTZ R195, R191, R195, !PT ;  /* 0x000000c3bfc37209 */ /* 0x002fce0007810000 */
[----:B------:R-:W1:Y:S01]  /*be30*/  MUFU.EX2 R161, R161 ;  /* 0x000000a100a17308 */ /* 0x000e620000000800 */
[----:B0-----:R-:W-:-:S05]  /*be40*/  FMNMX.FTZ R198, R194, R195, !PT ;  /* 0x000000c3c2c67209 */ /* 0x001fca0007810000 */
[----:B------:R-:W0:Y:S02]  /*be50*/  SHFL.BFLY PT, R195, R198, 0x2, 0x1f ;  /* 0x0c401f00c6c37f89 */ /* 0x000e2400000e0000 */
[----:B------:R-:W-:Y:S08]  /*be60*/  MUFU.EX2 R164, R164 ;  /* 0x000000a400a47308 */ /* 0x000ff00000000800 */
[----:B------:R-:W-:Y:S08]  /*be70*/  MUFU.EX2 R165, R165 ;  /* 0x000000a500a57308 */ /* 0x000ff00000000800 */
[----:B------:R-:W-:Y:S01]  /*be80*/  MUFU.EX2 R168, R168 ;  /* 0x000000a800a87308 */ /* 0x000fe20000000800 */
[----:B0-----:R-:W-:-:S07]  /*be90*/  FMNMX.FTZ R198, R198, R195, !PT ;  /* 0x000000c3c6c67209 */ /* 0x001fce0007810000 */
[----:B------:R0:W-:Y:S01]  /*bea0*/  MUFU.EX2 R195, R177 ;  /* 0x000000b100c37308 */ /* 0x0001e20000000800 */
[----:B------:R-:W0:Y:S07]  /*beb0*/  SHFL.BFLY PT, R199, R198, 0x1, 0x1f ;  /* 0x0c201f00c6c77f89 */ /* 0x000e2e00000e0000 */
[----:B------:R-:W-:Y:S08]  /*bec0*/  MUFU.EX2 R169, R169 ;  /* 0x000000a900a97308 */ /* 0x000ff00000000800 */
[----:B------:R-:W-:Y:S08]  /*bed0*/  MUFU.EX2 R172, R172 ;  /* 0x000000ac00ac7308 */ /* 0x000ff00000000800 */
[----:B------:R-:W-:Y:S01]  /*bee0*/  MUFU.EX2 R173, R173 ;  /* 0x000000ad00ad7308 */ /* 0x000fe20000000800 */
[----:B0-----:R-:W-:-:S05]  /*bef0*/  FMNMX.FTZ R177, R198, R199, !PT ;  /* 0x000000c7c6b17209 */ /* 0x001fca0007810000 */
[C---:B------:R-:W-:Y:S01]  /*bf00*/  FADD.FTZ R198, -R177.reuse, R20 ;  /* 0x00000014b1c67221 */ /* 0x040fe20000010100 */
[-C--:B------:R-:W-:Y:S01]  /*bf10*/  FMUL.FTZ R20, R177, R21.reuse ;  /* 0x00000015b1147220 */ /* 0x080fe20000410000 */
[----:B------:R-:W-:Y:S02]  /*bf20*/  MUFU.EX2 R222, R222 ;  /* 0x000000de00de7308 */ /* 0x000fe40000000800 */
[-C--:B------:R-:W-:Y:S01]  /*bf30*/  FMUL.FTZ R198, R198, R21.reuse ;  /* 0x00000015c6c67220 */ /* 0x080fe20000410000 */
        /* <DEDUP_REMOVED lines=24> */
[----:B------:R-:W0:Y:S01]  /*c0c0*/  MUFU.EX2 R198, R198 ;  /* 0x000000c600c67308 */ /* 0x000e220000000800 */
[----:B------:R-:W2:Y:S01]  /*c0d0*/  S2R R194, SR_TID.X ;  /* 0x0000000000c27919 */ /* 0x000ea20000002100 */
[----:B-1----:R-:W-:-:S06]  /*c0e0*/  F2FP.F16.F32.PACK_AB R156, R161, R160 ;  /* 0x000000a0a19c723e */ /* 0x002fcc00000000ff */
[----:B------:R-:W1:Y:S08]  /*c0f0*/  MUFU.EX2 R196, R196 ;  /* 0x000000c400c47308 */ /* 0x000e700000000800 */
[----:B------:R-:W3:Y:S01]  /*c100*/  MUFU.EX2 R155, R155 ;  /* 0x0000009b009b7308 */ /* 0x000ee20000000800 */
[-C--:B0-----:R-:W-:Y:S01]  /*c110*/  FMUL.FTZ R26, R26, R198.reuse ;  /* 0x000000c61a1a7220 */ /* 0x081fe20000410000 */
[-C--:B------:R-:W-:Y:S01]  /*c120*/  FMUL.FTZ R27, R27, R198.reuse ;  /* 0x000000c61b1b7220 */ /* 0x080fe20000410000 */
[-C--:B------:R-:W-:Y:S01]  /*c130*/  FMUL.FTZ R30, R30, R198.reuse ;  /* 0x000000c61e1e7220 */ /* 0x080fe20000410000 */
[-C--:B------:R-:W-:Y:S01]  /*c140*/  FMUL.FTZ R31, R31, R198.reuse ;  /* 0x000000c61f1f7220 */ /* 0x080fe20000410000 */
[-C--:B------:R-:W-:Y:S01]  /*c150*/  FMUL.FTZ R34, R34, R198.reuse ;  /* 0x000000c622227220 */ /* 0x080fe20000410000 */
[-C--:B------:R-:W-:Y:S01]  /*c160*/  FMUL.FTZ R35, R35, R198.reuse ;  /* 0x000000c623237220 */ /* 0x080fe20000410000 */
[----:B------:R-:W-:Y:S01]  /*c170*/  FMUL.FTZ R38, R38, R198 ;  /* 0x000000c626267220 */ /* 0x000fe20000410000 */
[----:B------:R0:W4:Y:S01]  /*c180*/  MUFU.EX2 R221, R158 ;  /* 0x0000009e00dd7308 */ /* 0x0001220000000800 */
[----:B-1----:R-:W-:Y:S01]  /*c190*/  FFMA.FTZ R12, R198, R12, R196 ;  /* 0x0000000cc60c7223 */ /* 0x002fe200000100c4 */
[-C--:B------:R-:W-:Y:S01]  /*c1a0*/  FMUL.FTZ R39, R39, R198.reuse ;  /* 0x000000c627277220 */ /* 0x080fe20000410000 */
[-C--:B------:R-:W-:Y:S01]  /*c1b0*/  FMUL.FTZ R42, R42, R198.reuse ;  /* 0x000000c62a2a7220 */ /* 0x080fe20000410000 */
[-C--:B------:R-:W-:Y:S01]  /*c1c0*/  FMUL.FTZ R43, R43, R198.reuse ;  /* 0x000000c62b2b7220 */ /* 0x080fe20000410000 */
[-C--:B------:R-:W-:Y:S01]  /*c1d0*/  FMUL.FTZ R46, R46, R198.reuse ;  /* 0x000000c62e2e7220 */ /* 0x080fe20000410000 */
[-C--:B------:R-:W-:Y:S01]  /*c1e0*/  FMUL.FTZ R47, R47, R198.reuse ;  /* 0x000000c62f2f7220 */ /* 0x080fe20000410000 */
[----:B------:R-:W-:Y:S01]  /*c1f0*/  FMUL.FTZ R50, R50, R198 ;  /* 0x000000c632327220 */ /* 0x000fe20000410000 */
[----:B------:R-:W1:Y:S01]  /*c200*/  MUFU.EX2 R159, R159 ;  /* 0x0000009f009f7308 */ /* 0x000e620000000800 */
[----:B0-----:R-:W-:Y:S01]  /*c210*/  FADD.FTZ R158, R160, R171 ;  /* 0x000000aba09e7221 */ /* 0x001fe20000010000 */
[----:B---3--:R-:W-:Y:S01]  /*c220*/  FADD.FTZ R12, R155, R12 ;  /* 0x0000000c9b0c7221 */ /* 0x008fe20000010000 */
[----:B--2---:R-:W-:Y:S01]  /*c230*/  SHF.R.U32.HI R194, RZ, 0x7, R194 ;  /* 0x00000007ffc27819 */ /* 0x004fe200000116c2 */
[----:B------:R-:W-:-:S02]  /*c240*/  @!P1 VIADD R160, R14, 0x22840 ;  /* 0x000228400ea09836 */ /* 0x000fc40000000000 */
[----:B------:R-:W-:Y:S01]  /*c250*/  FADD.FTZ R158, R161, R158 ;  /* 0x0000009ea19e7221 */ /* 0x000fe20000010000 */
[----:B------:R-:W-:Y:S01]  /*c260*/  FMUL.FTZ R51, R51, R198 ;  /* 0x000000c633337220 */ /* 0x000fe20000410000 */
[----:B------:R-:W-:Y:S01]  /*c270*/  IADD3 R194, -R194, 0xb, RZ ;  /* 0x0000000bc2c27810 */ /* 0x000fe20007ffe1ff */
[----:B------:R0:W2:Y:S01]  /*c280*/  MUFU.EX2 R227, R162 ;  /* 0x000000a200e37308 */ /* 0x0000a20000000800 */
[----:B------:R-:W-:Y:S01]  /*c290*/  FADD.FTZ R158, R164, R158 ;  /* 0x0000009ea49e7221 */ /* 0x000fe20000010000 */
[----:B----4-:R-:W-:Y:S01]  /*c2a0*/  FADD.FTZ R12, R221, R12 ;  /* 0x0000000cdd0c7221 */ /* 0x010fe20000010000 */
[----:B------:R-:W-:Y:S01]  /*c2b0*/  @!P1 PRMT R160, RZ, 0x654, R160 ;  /* 0x00000654ffa09816 */ /* 0x000fe200000000a0 */
[----:B------:R3:W-:Y:S06]  /*c2c0*/  BAR.ARV R194, 0x100 ;  /* 0x000400c20000751d */ /* 0x0007ec0000002000 */
[----:B------:R-:W4:Y:S01]  /*c2d0*/  MUFU.EX2 R163, R163 ;  /* 0x000000a300a37308 */ /* 0x000f220000000800 */
[----:B------:R-:W-:Y:S01]  /*c2e0*/  FADD.FTZ R158, R165, R158 ;  /* 0x0000009ea59e7221 */ /* 0x000fe20000010000 */
[----:B-1----:R-:W-:Y:S01]  /*c2f0*/  FADD.FTZ R12, R159, R12 ;  /* 0x0000000c9f0c7221 */ /* 0x002fe20000010000 */
[----:B------:R1:W-:Y:S01]  /*c300*/  @!P1 SYNCS.ARRIVE.TRANS64.RED.A1T0 RZ, [R160+URZ], RZ ;  /* 0x000000ffa0ff99a7 */ /* 0x0003e2000810043f */
[----:B0-----:R-:W-:Y:S01]  /*c310*/  F2FP.F16.F32.PACK_AB R162, R173, R172 ;  /* 0x000000acada2723e */ /* 0x001fe200000000ff */
[-C--:B------:R-:W-:Y:S01]  /*c320*/  FMUL.FTZ R54, R54, R198.reuse ;  /* 0x000000c636367220 */ /* 0x080fe20000410000 */
[-C--:B------:R-:W-:Y:S01]  /*c330*/  FMUL.FTZ R55, R55, R198.reuse ;  /* 0x000000c637377220 */ /* 0x080fe20000410000 */
[----:B--2---:R-:W-:Y:S01]  /*c340*/  FADD.FTZ R12, R227, R12 ;  /* 0x0000000ce30c7221 */ /* 0x004fe20000010000 */
[----:B------:R-:W0:Y:S01]  /*c350*/  MUFU.EX2 R161, R166 ;  /* 0x000000a600a17308 */ /* 0x000e220000000800 */
[-C--:B------:R-:W-:Y:S01]  /*c360*/  FMUL.FTZ R58, R58, R198.reuse ;  /* 0x000000c63a3a7220 */ /* 0x080fe20000410000 */
[----:B------:R-:W-:Y:S01]  /*c370*/  FMUL.FTZ R59, R59, R198 ;  /* 0x000000c63b3b7220 */ /* 0x000fe20000410000 */
[----:B-1----:R-:W-:Y:S01]  /*c380*/  F2FP.F16.F32.PACK_AB R160, R169, R168 ;  /* 0x000000a8a9a0723e */ /* 0x002fe200000000ff */
[-C--:B------:R-:W-:Y:S01]  /*c390*/  FMUL.FTZ R62, R62, R198.reuse ;  /* 0x000000c63e3e7220 */ /* 0x080fe20000410000 */
[-C--:B------:R-:W-:Y:S01]  /*c3a0*/  FMUL.FTZ R63, R63, R198.reuse ;  /* 0x000000c63f3f7220 */ /* 0x080fe20000410000 */
[-C--:B------:R-:W-:Y:S01]  /*c3b0*/  FMUL.FTZ R66, R66, R198.reuse ;  /* 0x000000c642427220 */ /* 0x080fe20000410000 */
[-C--:B------:R-:W-:Y:S01]  /*c3c0*/  FMUL.FTZ R67, R67, R198.reuse ;  /* 0x000000c643437220 */ /* 0x080fe20000410000 */
[----:B------:R1:W-:Y:S01]  /*c3d0*/  MUFU.EX2 R171, R3 ;  /* 0x0000000300ab7308 */ /* 0x0003e20000000800 */
[----:B----4-:R-:W-:Y:S01]  /*c3e0*/  FADD.FTZ R12, R163, R12 ;  /* 0x0000000ca30c7221 */ /* 0x010fe20000010000 */
[-C--:B------:R-:W-:Y:S01]  /*c3f0*/  FMUL.FTZ R70, R70, R198.reuse ;  /* 0x000000c646467220 */ /* 0x080fe20000410000 */
[-C--:B------:R-:W-:Y:S01]  /*c400*/  FMUL.FTZ R71, R71, R198.reuse ;  /* 0x000000c647477220 */ /* 0x080fe20000410000 */
[-C--:B------:R-:W-:Y:S01]  /*c410*/  FMUL.FTZ R74, R74, R198.reuse ;  /* 0x000000c64a4a7220 */ /* 0x080fe20000410000 */
[-C--:B------:R-:W-:Y:S01]  /*c420*/  FMUL.FTZ R75, R75, R198.reuse ;  /* 0x000000c64b4b7220 */ /* 0x080fe20000410000 */
[-C--:B------:R-:W-:Y:S01]  /*c430*/  FMUL.FTZ R78, R78, R198.reuse ;  /* 0x000000c64e4e7220 */ /* 0x080fe20000410000 */
[----:B------:R-:W-:Y:S01]  /*c440*/  FMUL.FTZ R79, R79, R198 ;  /* 0x000000c64f4f7220 */ /* 0x000fe20000410000 */
[----:B------:R-:W2:Y:S01]  /*c450*/  MUFU.EX2 R167, R167 ;  /* 0x000000a700a77308 */ /* 0x000ea20000000800 */
[----:B-1----:R-:W-:Y:S01]  /*c460*/  FADD.FTZ R3, R168, R158 ;  /* 0x0000009ea8037221 */ /* 0x002fe20000010000 */
[----:B------:R-:W-:Y:S01]  /*c470*/  F2FP.F16.F32.PACK_AB R158, R165, R164 ;  /* 0x000000a4a59e723e */ /* 0x000fe200000000ff */
[----:B0-----:R-:W-:Y:S01]  /*c480*/  FADD.FTZ R12, R161, R12 ;  /* 0x0000000ca10c7221 */ /* 0x001fe20000010000 */
[----:B------:R-:W-:Y:S01]  /*c490*/  F2FP.F16.F32.PACK_AB R164, R195, R222 ;  /* 0x000000dec3a4723e */ /* 0x000fe200000000ff */
[----:B------:R-:W-:Y:S01]  /*c4a0*/  FADD.FTZ R3, R169, R3 ;  /* 0x00000003a9037221 */ /* 0x000fe20000010000 */
[-C--:B------:R-:W-:Y:S01]  /*c4b0*/  FMUL.FTZ R82, R82, R198.reuse ;  /* 0x000000c652527220 */ /* 0x080fe20000410000 */
[-C--:B------:R-:W-:Y:S01]  /*c4c0*/  FMUL.FTZ R83, R83, R198.reuse ;  /* 0x000000c653537220 */ /* 0x080fe20000410000 */
[----:B------:R-:W0:Y:S01]  /*c4d0*/  MUFU.EX2 R180, R180 ;  /* 0x000000b400b47308 */ /* 0x000e220000000800 */
[----:B------:R-:W-:Y:S01]  /*c4e0*/  FADD.FTZ R3, R172, R3 ;  /* 0x00000003ac037221 */ /* 0x000fe20000010000 */
[-C--:B------:R-:W-:Y:S01]  /*c4f0*/  FMUL.FTZ R86, R86, R198.reuse ;  /* 0x000000c656567220 */ /* 0x080fe20000410000 */
[-C--:B------:R-:W-:Y:S01]  /*c500*/  FMUL.FTZ R87, R87, R198.reuse ;  /* 0x000000c657577220 */ /* 0x080fe20000410000 */
[-C--:B------:R-:W-:Y:S01]  /*c510*/  FMUL.FTZ R90, R90, R198.reuse ;  /* 0x000000c65a5a7220 */ /* 0x080fe20000410000 */
[----:B------:R-:W-:Y:S01]  /*c520*/  FADD.FTZ R3, R173, R3 ;  /* 0x00000003ad037221 */ /* 0x000fe20000010000 */
[-C--:B------:R-:W-:Y:S01]  /*c530*/  FMUL.FTZ R91, R91, R198.reuse ;  /* 0x000000c65b5b7220 */ /* 0x080fe20000410000 */
[-C--:B------:R-:W-:Y:S01]  /*c540*/  FMUL.FTZ R94, R94, R198.reuse ;  /* 0x000000c65e5e7220 */ /* 0x080fe20000410000 */
[----:B------:R-:W1:Y:S01]  /*c550*/  MUFU.EX2 R181, R181 ;  /* 0x000000b500b57308 */ /* 0x000e620000000800 */
[----:B------:R-:W-:Y:S01]  /*c560*/  FADD.FTZ R3, R222, R3 ;  /* 0x00000003de037221 */ /* 0x000fe20000010000 */
[----:B--2---:R-:W-:Y:S01]  /*c570*/  FADD.FTZ R12, R167, R12 ;  /* 0x0000000ca70c7221 */ /* 0x004fe20000010000 */
[-C--:B------:R-:W-:Y:S01]  /*c580*/  FMUL.FTZ R95, R95, R198.reuse ;  /* 0x000000c65f5f7220 */ /* 0x080fe20000410000 */
[-C--:B------:R-:W-:Y:S01]  /*c590*/  FMUL.FTZ R98, R98, R198.reuse ;  /* 0x000000c662627220 */ /* 0x080fe20000410000 */
[----:B------:R-:W-:Y:S01]  /*c5a0*/  FADD.FTZ R3, R195, R3 ;  /* 0x00000003c3037221 */ /* 0x000fe20000010000 */
[----:B------:R-:W-:Y:S01]  /*c5b0*/  FADD.FTZ R12, R171, R12 ;  /* 0x0000000cab0c7221 */ /* 0x000fe20000010000 */
[-C--:B------:R-:W-:Y:S01]  /*c5c0*/  FMUL.FTZ R99, R99, R198.reuse ;  /* 0x000000c663637220 */ /* 0x080fe20000410000 */
[----:B------:R2:W4:Y:S01]  /*c5d0*/  MUFU.EX2 R165, R153 ;  /* 0x0000009900a57308 */ /* 0x0005220000000800 */
[----:B0-----:R-:W-:Y:S01]  /*c5e0*/  FADD.FTZ R3, R180, R3 ;  /* 0x00000003b4037221 */ /* 0x001fe20000010000 */
[-C--:B------:R-:W-:Y:S01]  /*c5f0*/  FMUL.FTZ R102, R102, R198.reuse ;  /* 0x000000c666667220 */ /* 0x080fe20000410000 */
[-C--:B------:R-:W-:Y:S01]  /*c600*/  FMUL.FTZ R103, R103, R198.reuse ;  /* 0x000000c667677220 */ /* 0x080fe20000410000 */
[-C--:B------:R-:W-:Y:S01]  /*c610*/  FMUL.FTZ R106, R106, R198.reuse ;  /* 0x000000c66a6a7220 */ /* 0x080fe20000410000 */
[-C--:B------:R-:W-:Y:S01]  /*c620*/  FMUL.FTZ R107, R107, R198.reuse ;  /* 0x000000c66b6b7220 */ /* 0x080fe20000410000 */
[-C--:B------:R-:W-:Y:S01]  /*c630*/  FMUL.FTZ R110, R110, R198.reuse ;  /* 0x000000c66e6e7220 */ /* 0x080fe20000410000 */
[----:B------:R-:W-:Y:S01]  /*c640*/  FMUL.FTZ R111, R111, R198 ;  /* 0x000000c66f6f7220 */ /* 0x000fe20000410000 */
[----:B------:R-:W0:Y:S01]  /*c650*/  MUFU.EX2 R199, R199 ;  /* 0x000000c700c77308 */ /* 0x000e220000000800 */
[C---:B-1----:R-:W-:Y:S01]  /*c660*/  F2FP.F16.F32.PACK_AB R166, R181.reuse, R180 ;  /* 0x000000b4b5a6723e */ /* 0x042fe200000000ff */
[----:B------:R-:W-:Y:S01]  /*c670*/  FADD.FTZ R3, R181, R3 ;  /* 0x00000003b5037221 */ /* 0x000fe20000010000 */
[----:B--2---:R-:W-:Y:S01]  /*c680*/  F2FP.F16.F32.PACK_AB R153, R155, R196 ;  /* 0x000000c49b99723e */ /* 0x004fe200000000ff */
[-C--:B------:R-:W-:Y:S01]  /*c690*/  FMUL.FTZ R114, R114, R198.reuse ;  /* 0x000000c672727220 */ /* 0x080fe20000410000 */
[----:B------:R-:W-:Y:S01]  /*c6a0*/  F2FP.F16.F32.PACK_AB R155, R159, R221 ;  /* 0x000000dd9f9b723e */ /* 0x000fe200000000ff */
[-C--:B------:R-:W-:Y:S01]  /*c6b0*/  FMUL.FTZ R115, R115, R198.reuse ;  /* 0x000000c673737220 */ /* 0x080fe20000410000 */
[----:B------:R-:W-:Y:S01]  /*c6c0*/  F2FP.F16.F32.PACK_AB R159, R167, R161 ;  /* 0x000000a1a79f723e */ /* 0x000fe200000000ff */
[----:B------:R-:W1:Y:S01]  /*c6d0*/  MUFU.EX2 R169, R170 ;  /* 0x000000aa00a97308 */ /* 0x000e620000000800 */
[C---:B----4-:R-:W-:Y:S01]  /*c6e0*/  FADD.FTZ R12, R165.reuse, R12 ;  /* 0x0000000ca50c7221 */ /* 0x050fe20000010000 */
[----:B------:R-:W-:Y:S01]  /*c6f0*/  F2FP.F16.F32.PACK_AB R161, R165, R171 ;  /* 0x000000aba5a1723e */ /* 0x000fe200000000ff */
[-C--:B------:R-:W-:Y:S01]  /*c700*/  FMUL.FTZ R118, R118, R198.reuse ;  /* 0x000000c676767220 */ /* 0x080fe20000410000 */
[-C--:B------:R-:W-:Y:S01]  /*c710*/  FMUL.FTZ R119, R119, R198.reuse ;  /* 0x000000c677777220 */ /* 0x080fe20000410000 */
[-C--:B------:R-:W-:Y:S01]  /*c720*/  FMUL.FTZ R122, R122, R198.reuse ;  /* 0x000000c67a7a7220 */ /* 0x080fe20000410000 */
[-C--:B------:R-:W-:Y:S01]  /*c730*/  FMUL.FTZ R123, R123, R198.reuse ;  /* 0x000000c67b7b7220 */ /* 0x080fe20000410000 */
        /* <DEDUP_REMOVED lines=11> */
[----:B--2---:R-:W-:Y:S01]  /*c7f0*/  F2FP.F16.F32.PACK_AB R157, R163, R227 ;  /* 0x000000e3a39d723e */ /* 0x004fe200000000ff */
[-C--:B------:R-:W-:Y:S01]  /*c800*/  FMUL.FTZ R139, R139, R198.reuse ;  /* 0x000000c68b8b7220 */ /* 0x080fe20000410000 */
[----:B------:R-:W-:Y:S01]  /*c810*/  F2FP.F16.F32.PACK_AB R163, R169, R199 ;  /* 0x000000c7a9a3723e */ /* 0x000fe200000000ff */
[-C--:B------:R-:W-:Y:S01]  /*c820*/  FMUL.FTZ R142, R142, R198.reuse ;  /* 0x000000c68e8e7220 */ /* 0x080fe20000410000 */
[-C--:B------:R-:W-:Y:S01]  /*c830*/  FMUL.FTZ R143, R143, R198.reuse ;  /* 0x000000c68f8f7220 */ /* 0x080fe20000410000 */
[-C--:B------:R-:W-:Y:S01]  /*c840*/  FMUL.FTZ R146, R146, R198.reuse ;  /* 0x000000c692927220 */ /* 0x080fe20000410000 */
[----:B------:R-:W1:Y:S01]  /*c850*/  MUFU.EX2 R175, R175 ;  /* 0x000000af00af7308 */ /* 0x000e620000000800 */
[----:B----4-:R-:W-:Y:S01]  /*c860*/  FADD.FTZ R12, R173, R12 ;  /* 0x0000000cad0c7221 */ /* 0x010fe20000010000 */
[-C--:B------:R-:W-:Y:S01]  /*c870*/  FMUL.FTZ R147, R147, R198.reuse ;  /* 0x000000c693937220 */ /* 0x080fe20000410000 */
[-C--:B------:R-:W-:Y:S01]  /*c880*/  FMUL.FTZ R150, R150, R198.reuse ;  /* 0x000000c696967220 */ /* 0x080fe20000410000 */
[----:B------:R-:W-:-:S04]  /*c890*/  FMUL.FTZ R151, R151, R198 ;  /* 0x000000c697977220 */ /* 0x000fc80000410000 */
[----:B------:R-:W2:Y:S01]  /*c8a0*/  MUFU.EX2 R178, R178 ;  /* 0x000000b200b27308 */ /* 0x000ea20000000800 */
[C---:B0-----:R-:W-:Y:S01]  /*c8b0*/  FADD.FTZ R12, R180.reuse, R12 ;  /* 0x0000000cb40c7221 */ /* 0x041fe20000010000 */
[----:B------:R-:W-:-:S06]  /*c8c0*/  F2FP.F16.F32.PACK_AB R165, R180, R173 ;  /* 0x000000adb4a5723e */ /* 0x000fcc00000000ff */
[----:B------:R-:W0:Y:S01]  /*c8d0*/  MUFU.EX2 R184, R184 ;  /* 0x000000b800b87308 */ /* 0x000e220000000800 */
[----:B-1----:R-:W-:-:S07]  /*c8e0*/  FADD.FTZ R12, R175, R12 ;  /* 0x0000000caf0c7221 */ /* 0x002fce0000010000 */
[----:B------:R-:W1:Y:S01]  /*c8f0*/  MUFU.EX2 R179, R179 ;  /* 0x000000b300b37308 */ /* 0x000e620000000800 */
[C---:B--2---:R-:W-:Y:S01]  /*c900*/  FADD.FTZ R12, R178.reuse, R12 ;  /* 0x0000000cb20c7221 */ /* 0x044fe20000010000 */
[----:B------:R-:W-:-:S06]  /*c910*/  F2FP.F16.F32.PACK_AB R167, R178, R175 ;  /* 0x000000afb2a7723e */ /* 0x000fcc00000000ff */
[----:B------:R-:W2:Y:S01]  /*c920*/  MUFU.EX2 R185, R185 ;  /* 0x000000b900b97308 */ /* 0x000ea20000000800 */
[----:B0-----:R-:W-:-:S07]  /*c930*/  FADD.FTZ R3, R184, R3 ;  /* 0x00000003b8037221 */ /* 0x001fce0000010000 */
[----:B------:R-:W0:Y:S01]  /*c940*/  MUFU.EX2 R182, R182 ;  /* 0x000000b600b67308 */ /* 0x000e220000000800 */
[----:B-1----:R-:W-:-:S07]  /*c950*/  FADD.FTZ R12, R179, R12 ;  /* 0x0000000cb30c7221 */ /* 0x002fce0000010000 */
[----:B------:R-:W1:Y:S01]  /*c960*/  MUFU.EX2 R188, R188 ;  /* 0x000000bc00bc7308 */ /* 0x000e620000000800 */
[C---:B--2---:R-:W-:Y:S01]  /*c970*/  FADD.FTZ R3, R185.reuse, R3 ;  /* 0x00000003b9037221 */ /* 0x044fe20000010000 */
[----:B------:R-:W-:-:S06]  /*c980*/  F2FP.F16.F32.PACK_AB R168, R185, R184 ;  /* 0x000000b8b9a8723e */ /* 0x000fcc00000000ff */
[----:B------:R-:W2:Y:S01]  /*c990*/  MUFU.EX2 R183, R183 ;  /* 0x000000b700b77308 */ /* 0x000ea20000000800 */
[C---:B0-----:R-:W-:Y:S01]  /*c9a0*/  FADD.FTZ R12, R182.reuse, R12 ;  /* 0x0000000cb60c7221 */ /* 0x041fe20000010000 */
[----:B------:R-:W-:-:S06]  /*c9b0*/  F2FP.F16.F32.PACK_AB R169, R182, R179 ;  /* 0x000000b3b6a9723e */ /* 0x000fcc00000000ff */
[----:B------:R-:W0:Y:S01]  /*c9c0*/  MUFU.EX2 R189, R189 ;  /* 0x000000bd00bd7308 */ /* 0x000e220000000800 */
[----:B-1----:R-:W-:-:S07]  /*c9d0*/  FADD.FTZ R3, R188, R3 ;  /* 0x00000003bc037221 */ /* 0x002fce0000010000 */
[----:B------:R-:W1:Y:S01]  /*c9e0*/  MUFU.EX2 R186, R186 ;  /* 0x000000ba00ba7308 */ /* 0x000e620000000800 */
[----:B--2---:R-:W-:-:S07]  /*c9f0*/  FADD.FTZ R12, R183, R12 ;  /* 0x0000000cb70c7221 */ /* 0x004fce0000010000 */
[----:B------:R-:W2:Y:S01]  /*ca00*/  MUFU.EX2 R192, R192 ;  /* 0x000000c000c07308 */ /* 0x000ea20000000800 */
[C---:B0-----:R-:W-:Y:S01]  /*ca10*/  FADD.FTZ R3, R189.reuse, R3 ;  /* 0x00000003bd037221 */ /* 0x041fe20000010000 */
[----:B------:R-:W-:-:S06]  /*ca20*/  F2FP.F16.F32.PACK_AB R170, R189, R188 ;  /* 0x000000bcbdaa723e */ /* 0x000fcc00000000ff */
[----:B------:R-:W0:Y:S01]  /*ca30*/  MUFU.EX2 R187, R187 ;  /* 0x000000bb00bb7308 */ /* 0x000e220000000800 */
[C---:B-1----:R-:W-:Y:S01]  /*ca40*/  FADD.FTZ R12, R186.reuse, R12 ;  /* 0x0000000cba0c7221 */ /* 0x042fe20000010000 */
[----:B------:R-:W-:-:S06]  /*ca50*/  F2FP.F16.F32.PACK_AB R171, R186, R183 ;  /* 0x000000b7baab723e */ /* 0x000fcc00000000ff */
[----:B------:R-:W1:Y:S01]  /*ca60*/  MUFU.EX2 R193, R193 ;  /* 0x000000c100c17308 */ /* 0x000e620000000800 */
[----:B--2---:R-:W-:-:S07]  /*ca70*/  FADD.FTZ R3, R192, R3 ;  /* 0x00000003c0037221 */ /* 0x004fce0000010000 */
[----:B------:R-:W2:Y:S01]  /*ca80*/  MUFU.EX2 R190, R190 ;  /* 0x000000be00be7308 */ /* 0x000ea20000000800 */
[----:B0-----:R-:W-:-:S07]  /*ca90*/  FADD.FTZ R12, R187, R12 ;  /* 0x0000000cbb0c7221 */ /* 0x001fce0000010000 */
[----:B------:R-:W0:Y:S01]  /*caa0*/  MUFU.EX2 R223, R223 ;  /* 0x000000df00df7308 */ /* 0x000e220000000800 */
[C---:B-1----:R-:W-:Y:S01]  /*cab0*/  FADD.FTZ R3, R193.reuse, R3 ;  /* 0x00000003c1037221 */ /* 0x042fe20000010000 */
[----:B------:R-:W-:-:S06]  /*cac0*/  F2FP.F16.F32.PACK_AB R172, R193, R192 ;  /* 0x000000c0c1ac723e */ /* 0x000fcc00000000ff */
[----:B------:R-:W1:Y:S01]  /*cad0*/  MUFU.EX2 R191, R191 ;  /* 0x000000bf00bf7308 */ /* 0x000e620000000800 */
[C---:B--2---:R-:W-:Y:S01]  /*cae0*/  FADD.FTZ R12, R190.reuse, R12 ;  /* 0x0000000cbe0c7221 */ /* 0x044fe20000010000 */
[----:B------:R-:W-:-:S06]  /*caf0*/  F2FP.F16.F32.PACK_AB R173, R190, R187 ;  /* 0x000000bbbead723e */ /* 0x000fcc00000000ff */
[----:B------:R-:W2:Y:S01]  /*cb00*/  MUFU.EX2 R197, R197 ;  /* 0x000000c500c57308 */ /* 0x000ea20000000800 */
[----:B0-----:R-:W-:-:S07]  /*cb10*/  FADD.FTZ R3, R223, R3 ;  /* 0x00000003df037221 */ /* 0x001fce0000010000 */
[----:B------:R-:W0:Y:S01]  /*cb20*/  MUFU.EX2 R20, R20 ;  /* 0x0000001400147308 */ /* 0x000e220000000800 */
[----:B-1----:R-:W-:Y:S01]  /*cb30*/  FADD.FTZ R12, R191, R12 ;  /* 0x0000000cbf0c7221 */ /* 0x002fe20000010000 */
[C---:B--2---:R-:W-:Y:S01]  /*cb40*/  FADD.FTZ R3, R197.reuse, R3 ;  /* 0x00000003c5037221 */ /* 0x044fe20000010000 */
[----:B------:R-:W-:Y:S02]  /*cb50*/  F2FP.F16.F32.PACK_AB R174, R197, R223 ;  /* 0x000000dfc5ae723e */ /* 0x000fe400000000ff */
[C---:B0-----:R-:W-:Y:S01]  /*cb60*/  FADD.FTZ R12, R20.reuse, R12 ;  /* 0x0000000c140c7221 */ /* 0x041fe20000010000 */
[----:B------:R-:W-:Y:S01]  /*cb70*/  F2FP.F16.F32.PACK_AB R175, R20, R191 ;  /* 0x000000bf14af723e */ /* 0x000fe200000000ff */
[----:B---3--:R-:W-:Y:S06]  /*cb80*/  @!P0 BRA `(.L_x_714) ;  /* 0x0000000000048947 */ /* 0x008fec0003800000 */
[----:B------:R-:W-:Y:S01]  /*cb90*/  BPT.TRAP 0x1 ;  /* 0x000000040000795c */ /* 0x000fe20000300000 */
.L_x_714:
[----:B------:R0:W1:Y:S01]  /*cba0*/  SYNCS.PHASECHK.TRANS64.TRYWAIT P3, [R14+URZ+0x22850], R15 ;  /* 0x0228500f0e0075a7 */ /* 0x000062000806017f */
[----:B------:R-:W-:Y:S05]  /*cbb0*/  @!P0 BRA `(.L_x_715) ;  /* 0x0000000000048947 */ /* 0x000fea0003800000 */
[----:B------:R-:W-:Y:S01]  /*cbc0*/  BPT.TRAP 0x1 ;  /* 0x000000040000795c */ /* 0x000fe20000300000 */
.L_x_715:
[----:B------:R-:W-:Y:S04]  /*cbd0*/  BSSY B0, `(.L_x_716) ;  /* 0x0000004000007945 */ /* 0x000fe80003800000 */
[----:B-1----:R-:W-:Y:S05]  /*cbe0*/  @P3 BRA `(.L_x_717) ;  /* 0x0000000000083947 */ /* 0x002fea0003800000 */
[----:B------:R-:W1:Y:S02]  /*cbf0*/  SYNCS.PHASECHK.TRANS64.TRYWAIT P3, [R14+URZ+0x22850], R15 ;  /* 0x0228500f0e0075a7 */ /* 0x000e64000806017f */
[----:B-1----:R-:W-:Y:S05]  /*cc00*/  @!P3 BRA `(.L_x_718) ;  /* 0x000000dc00e8b947 */ /* 0x002fea0003800000 */
.L_x_717:
[----:B------:R-:W-:Y:S05]  /*cc10*/  BSYNC B0 ;  /* 0x0000000000007941 */ /* 0x000fea0003800000 */
.L_x_716:
[----:B------:R-:W2:Y:S01]  /*cc20*/  S2R R20, SR_TID.X ;  /* 0x0000000000147919 */ /* 0x000ea20000002100 */
[----:B------:R-:W-:Y:S05]  /*cc30*/  WARPSYNC.ALL ;  /* 0x0000000000007948 */ /* 0x000fea0003800000 */
[----:B------:R-:W-:Y:S02]  /*cc40*/  IMAD.MOV.U32 R178, RZ, RZ, 0xc00 ;  /* 0x00000c00ffb27424 */ /* 0x000fe400078e00ff */
[----:B------:R-:W-:Y:S02]  /*cc50*/  IMAD.MOV.U32 R179, RZ, RZ, 0x40000040 ;  /* 0x40000040ffb37424 */ /* 0x000fe400078e00ff */
[----:B------:R-:W-:-:S02]  /*cc60*/  IMAD R178, R200, R178, UR37 ;  /* 0x00000025c8b27e24 */ /* 0x000fc4000f8e02b2 */
[----:B01----:R-:W-:Y:S01]  /*cc70*/  @!P1 VIADD R14, R14, 0x22860 ;  /* 0x000228600e0e9836 */ /* 0x003fe20000000000 */
[----:B------:R-:W-:Y:S01]  /*cc80*/  R2UR UR7, R179 ;  /* 0x00000000b30772ca */ /* 0x000fe200000e0000 */
[----:B------:R-:W-:Y:S01]  /*cc90*/  IMAD.MOV.U32 R179, RZ, RZ, 0x40000040 ;  /* 0x40000040ffb37424 */ /* 0x000fe200078e00ff */
[----:B------:R-:W-:Y:S01]  /*cca0*/  R2UR UR6, R178 ;  /* 0x00000000b20672ca */ /* 0x000fe200000e0000 */
[----:B------:R-:W-:Y:S01]  /*ccb0*/  IMAD.MOV.U32 R221, RZ, RZ, R176 ;  /* 0x000000ffffdd7224 */ /* 0x000fe200078e00b0 */
[----:B------:R-:W-:Y:S02]  /*ccc0*/  @!P1 PRMT R14, RZ, 0x654, R14 ;  /* 0x00000654ff0e9816 */ /* 0x000fe4000000000e */
[----:B--2---:R-:W-:-:S04]  /*ccd0*/  SHF.R.U32.HI R20, RZ, 0x7, R20 ;  /* 0x00000007ff147819 */ /* 0x004fc80000011614 */
[----:B------:R-:W-:Y:S01]  /*cce0*/  IADD3 R15, R20, 0x8, RZ ;  /* 0x00000008140f7810 */ /* 0x000fe20007ffe0ff */
[----:B------:R-:W-:-:S04]  /*ccf0*/  IMAD.MOV.U32 R20, RZ, RZ, R177 ;  /* 0x000000ffff147224 */ /* 0x000fc800078e00b1 */
[----:B------:R0:W-:Y:S06]  /*cd00*/  BAR.SYNC.DEFER_BLOCKING R15, 0x100 ;  /* 0x0004000f0000751d */ /* 0x0001ec0000010000 */
[----:B------:R-:W-:-:S06]  /*cd10*/  WARPGROUP.ARRIVE ;  /* 0x00000000000079c5 */ /* 0x000fcc0000000000 */
[----:B------:R-:W-:Y:S03]  /*cd20*/  HGMMA.64x256x16.F32 R24, R152, gdesc[UR4].tnspB, R24, gsb0 ;  /* 0x43e0000498187df0 */ /* 0x000fe60008000818 */
[----:B------:R-:W-:Y:S02]  /*cd30*/  WARPGROUP.DEPBAR.LE gsb0, 0x0 ;  /* 0x00008000000079c5 */ /* 0x000fe40000010000 */
[----:B------:R-:W-:Y:S01]  /*cd40*/  VIADD R152, R178, 0x80 ;  /* 0x00000080b2987836 */ /* 0x000fe20000000000 */
[----:B------:R-:W-:Y:S01]  /*cd50*/  WARPGROUP.ARRIVE ;  /* 0x00000000000079c5 */ /* 0x000fe20000000000 */
[----:B------:R-:W-:-:S03]  /*cd60*/  IMAD.MOV.U32 R153, RZ, RZ, 0x40000040 ;  /* 0x40000040ff997424 */ /* 0x000fc600078e00ff */
[----:B------:R-:W-:Y:S01]  /*cd70*/  R2UR UR6, R152 ;  /* 0x00000000980672ca */ /* 0x000fe200000e0000 */
[----:B------:R-:W-:Y:S01]  /*cd80*/  VIADD R152, R178, 0x100 ;  /* 0x00000100b2987836 */ /* 0x000fe20000000000 */
[----:B------:R-:W-:Y:S01]  /*cd90*/  R2UR UR7, R153 ;  /* 0x00000000990772ca */ /* 0x000fe200000e0000 */
[----:B------:R-:W-:-:S15]  /*cda0*/  IMAD.MOV.U32 R153, RZ, RZ, 0x40000040 ;  /* 0x40000040ff997424 */ /* 0x000fde00078e00ff */
[----:B------:R-:W-:Y:S01]  /*cdb0*/  HGMMA.64x256x16.F32 R24, R156, gdesc[UR4].tnspB, R24, gsb0 ;  /* 0x43e000049c187df0 */ /* 0x000fe20008000818 */
[----:B------:R-:W-:Y:S01]  /*cdc0*/  R2UR UR6, R152 ;  /* 0x00000000980672ca */ /* 0x000fe200000e0000 */
[----:B------:R-:W-:Y:S01]  /*cdd0*/  VIADD R152, R178, 0x180 ;  /* 0x00000180b2987836 */ /* 0x000fe20000000000 */
[----:B------:R-:W-:Y:S01]  /*cde0*/  R2UR UR7, R153 ;  /* 0x00000000990772ca */ /* 0x000fe200000e0000 */
[----:B------:R-:W-:Y:S01]  /*cdf0*/  IMAD.MOV.U32 R153, RZ, RZ, 0x40000040 ;  /* 0x40000040ff997424 */ /* 0x000fe200078e00ff */
[----:B------:R-:W-:Y:S02]  /*ce00*/  WARPGROUP.DEPBAR.LE gsb0, 0x0 ;  /* 0x00008000000079c5 */ /* 0x000fe40000010000 */
[----:B------:R-:W-:-:S15]  /*ce10*/  WARPGROUP.ARRIVE ;  /* 0x00000000000079c5 */ /* 0x000fde0000000000 */
[----:B------:R-:W-:-:S06]  /*ce20*/  NOP ;  /* 0x0000000000007918 */ /* 0x000fcc0000000000 */
[----:B------:R-:W-:Y:S01]  /*ce30*/  HGMMA.64x256x16.F32 R24, R160, gdesc[UR4].tnspB, R24, gsb0 ;  /* 0x43e00004a0187df0 */ /* 0x000fe20008000818 */
[----:B------:R-:W-:Y:S01]  /*ce40*/  R2UR UR6, R152 ;  /* 0x00000000980672ca */ /* 0x000fe200000e0000 */
[C---:B------:R-:W-:Y:S01]  /*ce50*/  VIADD R152, R178.reuse, 0x200 ;  /* 0x00000200b2987836 */ /* 0x040fe20000000000 */
[----:B------:R-:W-:Y:S01]  /*ce60*/  R2UR UR7, R153 ;  /* 0x00000000990772ca */ /* 0x000fe200000e0000 */
[----:B------:R-:W-:Y:S02]  /*ce70*/  IMAD.MOV.U32 R153, RZ, RZ, 0x40000040 ;  /* 0x40000040ff997424 */ /* 0x000fe400078e00ff */
[----:B------:R-:W-:Y:S01]  /*ce80*/  VIADD R178, R178, 0x280 ;  /* 0x00000280b2b27836 */ /* 0x000fe20000000000 */
[----:B------:R-:W-:Y:S02]  /*ce90*/  WARPGROUP.DEPBAR.LE gsb0, 0x0 ;  /* 0x00008000000079c5 */ /* 0x000fe40000010000 */
[----:B------:R-:W-:-:S15]  /*cea0*/  WARPGROUP.ARRIVE ;  /* 0x00000000000079c5 */ /* 0x000fde0000000000 */
[----:B------:R-:W-:-:S04]  /*ceb0*/  NOP ;  /* 0x0000000000007918 */ /* 0x000fc80000000000 */
[----:B------:R-:W-:Y:S01]  /*cec0*/  HGMMA.64x256x16.F32 R24, R164, gdesc[UR4].tnspB, R24, gsb0 ;  /* 0x43e00004a4187df0 */ /* 0x000fe20008000818 */
[----:B------:R-:W-:Y:S02]  /*ced0*/  R2UR UR6, R152 ;  /* 0x00000000980672ca */ /* 0x000fe400000e0000 */
[----:B------:R-:W-:Y:S01]  /*cee0*/  R2UR UR7, R153 ;  /* 0x00000000990772ca */ /* 0x000fe200000e0000 */
[----:B------:R-:W-:Y:S02]  /*cef0*/  WARPGROUP.DEPBAR.LE gsb0, 0x0 ;  /* 0x00008000000079c5 */ /* 0x000fe40000010000 */
[----:B------:R-:W-:-:S15]  /*cf00*/  WARPGROUP.ARRIVE ;  /* 0x00000000000079c5 */ /* 0x000fde0000000000 */
[----:B------:R-:W-:-:S07]  /*cf10*/  NOP ;  /* 0x0000000000007918 */ /* 0x000fce0000000000 */
[----:B------:R-:W-:Y:S01]  /*cf20*/  HGMMA.64x256x16.F32 R24, R168, gdesc[UR4].tnspB, R24, gsb0 ;  /* 0x43e00004a8187df0 */ /* 0x000fe20008000818 */
[----:B------:R-:W-:Y:S02]  /*cf30*/  R2UR UR6, R178 ;  /* 0x00000000b20672ca */ /* 0x000fe400000e0000 */
[----:B------:R-:W-:Y:S01]  /*cf40*/  R2UR UR7, R179 ;  /* 0x00000000b30772ca */ /* 0x000fe200000e0000 */
[----:B------:R-:W-:Y:S02]  /*cf50*/  WARPGROUP.DEPBAR.LE gsb0, 0x0 ;  /* 0x00008000000079c5 */ /* 0x000fe40000010000 */
[----:B------:R-:W-:-:S15]  /*cf60*/  WARPGROUP.ARRIVE ;  /* 0x00000000000079c5 */ /* 0x000fde0000000000 */
[----:B------:R-:W-:-:S07]  /*cf70*/  NOP ;  /* 0x0000000000007918 */ /* 0x000fce0000000000 */
[----:B------:R-:W-:Y:S03]  /*cf80*/  HGMMA.64x256x16.F32 R24, R172, gdesc[UR4].tnspB, R24, gsb0 ;  /* 0x43e00004ac187df0 */ /* 0x000fe60008000818 */
[----:B------:R-:W-:Y:S02]  /*cf90*/  WARPGROUP.DEPBAR.LE gsb0, 0x0 ;  /* 0x00008000000079c5 */ /* 0x000fe40000010000 */
[----:B------:R0:W-:Y:S01]  /*cfa0*/  @!P1 SYNCS.ARRIVE.TRANS64.RED.A1T0 RZ, [R14+URZ], RZ ;  /* 0x000000ff0eff99a7 */ /* 0x0001e2000810043f */
[----:B------:R-:W-:Y:S05]  /*cfb0*/  @P2 BRA `(.L_x_719) ;  /* 0xffffffd800d42947 */ /* 0x000fea000383ffff */
.L_x_709:
[----:B------:R-:W-:Y:S05]  /*cfc0*/  WARPSYNC.ALL ;  /* 0x0000000000007948 */ /* 0x000fea0003800000 */
[----:B------:R-:W1:Y:S01]  /*cfd0*/  SHFL.BFLY PT, R0, R3, 0x2, 0x1f ;  /* 0x0c401f0003007f89 */ /* 0x000e6200000e0000 */
[----:B------:R-:W-:Y:S02]  /*cfe0*/  IMAD.MOV.U32 R20, RZ, RZ, -0x800000 ;  /* 0xff800000ff147424 */ /* 0x000fe400078e00ff */
[----:B------:R-:W-:Y:S01]  /*cff0*/  IMAD.MOV.U32 R4, RZ, RZ, RZ ;  /* 0x000000ffff047224 */ /* 0x000fe200078e00ff */
[----:B------:R2:W-:Y:S06]  /*d000*/  BAR.ARV R194, 0x100 ;  /* 0x000400c20000751d */ /* 0x0005ec0000002000 */
[----:B------:R-:W-:-:S02]  /*d010*/  VIADD R200, R200, 0x1 ;  /* 0x00000001c8c87836 */ /* 0x000fc40000000000 */
[----:B------:R-:W-:Y:S06]  /*d020*/  BAR.ARV 0x8, 0x180 ;  /* 0x0206000000007b1d */ /* 0x000fec0000002000 */
[----:B------:R-:W-:Y:S01]  /*d030*/  ISETP.NE.AND P1, PT, R200, 0x2, PT ;  /* 0x00000002c800780c */ /* 0x000fe20003f25270 */
[----:B------:R-:W-:-:S03]  /*d040*/  VIADD R217, R217, 0x1 ;  /* 0x00000001d9d97836 */ /* 0x000fc60000000000 */
[----:B------:R-:W-:Y:S01]  /*d050*/  SEL R200, R200, RZ, P1 ;  /* 0x000000ffc8c87207 */ /* 0x000fe20000800000 */
[----:B-1----:R-:W-:-:S05]  /*d060*/  FADD.FTZ R0, R0, R3 ;  /* 0x0000000300007221 */ /* 0x002fca0000010000 */
[----:B------:R-:W1:Y:S02]  /*d070*/  SHFL.BFLY PT, R5, R0, 0x1, 0x1f ;  /* 0x0c201f0000057f89 */ /* 0x000e6400000e0000 */
[----:B-1----:R-:W-:-:S05]  /*d080*/  FADD.FTZ R7, R0, R5 ;  /* 0x0000000500077221 */ /* 0x002fca0000010000 */
[----:B------:R-:W-:-:S13]  /*d090*/  FSETP.NE.FTZ.AND P0, PT, R7, RZ, PT ;  /* 0x000000ff0700720b */ /* 0x000fda0003f15000 */
[----:B------:R-:W1:Y:S01]  /*d0a0*/  @P0 MUFU.LG2 R5, R7 ;  /* 0x0000000700050308 */ /* 0x000e620000000c00 */
[----:B------:R-:W-:-:S07]  /*d0b0*/  @P0 FMUL.FTZ R3, R21, 0.69314718246459960938 ;  /* 0x3f31721815030820 */ /* 0x000fce0000410000 */
[----:B------:R-:W3:Y:S01]  /*d0c0*/  @P0 MUFU.RCP R4, R7 ;  /* 0x0000000700040308 */ /* 0x000ee20000001000 */
[----:B-1----:R-:W-:-:S04]  /*d0d0*/  @P0 FMUL.FTZ R6, R5, 0.69314718246459960938 ;  /* 0x3f31721805060820 */ /* 0x002fc80000410000 */
[----:B------:R-:W-:Y:S02]  /*d0e0*/  @P0 FFMA.FTZ R20, R3, R176, R6 ;  /* 0x000000b003140223 */ /* 0x000fe40000010006 */
[----:B------:R-:W1:Y:S01]  /*d0f0*/  SHFL.BFLY PT, R3, R12, 0x2, 0x1f ;  /* 0x0c401f000c037f89 */ /* 0x000e6200000e0000 */
        /* <DEDUP_REMOVED lines=22> */
[----:B-1----:R-:W-:Y:S01]  /*d260*/  FADD.FTZ R5, R3, R12 ;  /* 0x0000000c03057221 */ /* 0x002fe20000010000 */
[-C--:B------:R-:W-:Y:S01]  /*d270*/  FMUL.FTZ R68, R68, R4.reuse ;  /* 0x0000000444447220 */ /* 0x080fe20000410000 */
[-C--:B------:R-:W-:Y:S01]  /*d280*/  FMUL.FTZ R69, R69, R4.reuse ;  /* 0x0000000445457220 */ /* 0x080fe20000410000 */
[-C--:B------:R-:W-:Y:S01]  /*d290*/  FMUL.FTZ R72, R72, R4.reuse ;  /* 0x0000000448487220 */ /* 0x080fe20000410000 */
[-C--:B------:R-:W-:Y:S01]  /*d2a0*/  FMUL.FTZ R73, R73, R4.reuse ;  /* 0x0000000449497220 */ /* 0x080fe20000410000 */
[----:B------:R-:W1:Y:S01]  /*d2b0*/  SHFL.BFLY PT, R0, R5, 0x1, 0x1f ;  /* 0x0c201f0005007f89 */ /* 0x000e6200000e0000 */
        /* <DEDUP_REMOVED lines=24> */
[----:B------:R-:W-:Y:S01]  /*d440*/  IMAD.MOV.U32 R0, RZ, RZ, RZ ;  /* 0x000000ffff007224 */ /* 0x000fe200078e00ff */
[----:B------:R-:W-:Y:S01]  /*d450*/  SEL R5, RZ, 0x1, P1 ;  /* 0x00000001ff057807 */ /* 0x000fe20000800000 */
[-C--:B------:R-:W-:Y:S01]  /*d460*/  FMUL.FTZ R121, R121, R4.reuse ;  /* 0x0000000479797220 */ /* 0x080fe20000410000 */
[-C--:B------:R-:W-:Y:S01]  /*d470*/  FMUL.FTZ R124, R124, R4.reuse ;  /* 0x000000047c7c7220 */ /* 0x080fe20000410000 */
[----:B------:R-:W-:Y:S01]  /*d480*/  FSETP.NE.FTZ.AND P0, PT, R8, RZ, PT ;  /* 0x000000ff0800720b */ /* 0x000fe20003f15000 */
        /* <DEDUP_REMOVED lines=12> */
[----:B------:R-:W1:Y:S01]  /*d550*/  @P0 MUFU.LG2 R3, R8 ;  /* 0x0000000800030308 */ /* 0x000e620000000c00 */
[----:B------:R-:W-:Y:S01]  /*d560*/  @P0 FMUL.FTZ R21, R21, 0.69314718246459960938 ;  /* 0x3f31721815150820 */ /* 0x000fe20000410000 */
[----:B------:R-:W-:Y:S01]  /*d570*/  FMUL.FTZ R149, R149, R4 ;  /* 0x0000000495957220 */ /* 0x000fe20000410000 */
[----:B------:R-:W-:-:S05]  /*d580*/  LOP3.LUT R204, R204, R5, RZ, 0x3c, !PT ;  /* 0x00000005cccc7212 */ /* 0x000fca00078e3cff */
[----:B------:R-:W3:Y:S01]  /*d590*/  @P0 MUFU.RCP R0, R8 ;  /* 0x0000000800000308 */ /* 0x000ee20000001000 */
[----:B-1----:R-:W-:Y:S01]  /*d5a0*/  @P0 FMUL.FTZ R6, R3, 0.69314718246459960938 ;  /* 0x3f31721803060820 */ /* 0x002fe20000410000 */
[----:B------:R-:W-:-:S03]  /*d5b0*/  IMAD.MOV.U32 R3, RZ, RZ, -0x800000 ;  /* 0xff800000ff037424 */ /* 0x000fc600078e00ff */
[----:B------:R-:W-:Y:S01]  /*d5c0*/  @P0 FFMA.FTZ R3, R21, R177, R6 ;  /* 0x000000b115030223 */ /* 0x000fe20000010006 */
[----:B------:R-:W-:Y:S01]  /*d5d0*/  PLOP3.LUT P0, PT, PT, PT, PT, 0x8, 0x0 ;  /* 0x000000000000781c */ /* 0x000fe20003f0e170 */
        /* <DEDUP_REMOVED lines=63> */
[----:B--2---:R-:W-:-:S07]  /*d9d0*/  FMUL.FTZ R151, R151, R0 ;  /* 0x0000000097977220 */ /* 0x004fce0000410000 */
.L_x_668:
[----:B------:R-:W-:Y:S05]  /*d9e0*/  WARPSYNC.ALL ;  /* 0x0000000000007948 */ /* 0x000fea0003800000 */
[----:B------:R-:W1:Y:S08]  /*d9f0*/  S2UR UR5, SR_CgaCtaId ;  /* 0x00000000000579c3 */ /* 0x000e700000008800 */
[----:B------:R-:W-:Y:S06]  /*da00*/  BAR.SYNC.DEFER_BLOCKING 0x5, 0x180 ;  /* 0x0146000000007b1d */ /* 0x000fec0000010000 */
[----:B------:R-:W-:Y:S01]  /*da10*/  UMOV UR4, 0x400 ;  /* 0x0000040000047882 */ /* 0x000fe20000000000 */
[----:B------:R-:W-:Y:S01]  /*da20*/  BSSY B0, `(.L_x_720) ;  /* 0x00004e0000007945 */ /* 0x000fe20003800000 */
[----:B-1----:R-:W-:-:S06]  /*da30*/  ULEA UR4, UR5, UR4, 0x18 ;  /* 0x0000000405047291 */ /* 0x002fcc000f8ec03f */
[----:B------:R-:W-:-:S05]  /*da40*/  IMAD.U32 R19, RZ, RZ, UR4 ;  /* 0x00000004ff137e24 */ /* 0x000fca000f8e00ff */
[----:B-----5:R1:W2:Y:S01]  /*da50*/  LDS.128 R152, [R19+0x228d0] ;  /* 0x0228d00013987984 */ /* 0x0202a20000000c00 */
[----:B------:R-:W-:Y:S06]  /*da60*/  BAR.ARV 0x4, 0x180 ;  /* 0x0106000000007b1d */ /* 0x000fec0000002000 */
[----:B------:R-:W-:Y:S05]  /*da70*/  @P0 BRA `(.L_x_721) ;  /* 0x0000003c00940947 */ /* 0x000fea0003800000 */
[----:B------:R-:W0:Y:S01]  /*da80*/  LDL R4, [R1+0x70] ;  /* 0x0000700001047983 */ /* 0x000e220000100800 */
[C---:B------:R-:W-:Y:S01]  /*da90*/  ISETP.NE.AND P0, PT, R212.reuse, RZ, PT ;  /* 0x000000ffd400720c */ /* 0x040fe20003f05270 */
[----:B------:R-:W-:Y:S01]  /*daa0*/  ULDC UR4, c[0x0][0xad4] ;  /* 0x0002b50000047ab9 */ /* 0x000fe20000000800 */
[----:B------:R-:W-:Y:S01]  /*dab0*/  F2FP.F16.F32.PACK_AB R6, R29, R28 ;  /* 0x0000001c1d06723e */ /* 0x000fe200000000ff */
[----:B------:R-:W3:Y:S01]  /*dac0*/  S2R R0, SR_SWINHI ;  /* 0x0000000000007919 */ /* 0x000ee20000002f00 */
[----:B------:R-:W-:Y:S01]  /*dad0*/  SEL R212, R212, UR4, P0 ;  /* 0x00000004d4d47c07 */ /* 0x000fe20008000000 */
[----:B------:R-:W-:Y:S05]  /*dae0*/  WARPSYNC.ALL ;  /* 0x0000000000007948 */ /* 0x000fea0003800000 */
[----:B------:R-:W-:Y:S01]  /*daf0*/  F2FP.F16.F32.PACK_AB R7, R31, R30 ;  /* 0x0000001e1f07723e */ /* 0x000fe200000000ff */
[----:B------:R-:W-:Y:S01]  /*db00*/  ULDC.64 UR4, c[0x0][0xc00] ;  /* 0x0003000000047ab9 */ /* 0x000fe20000000a00 */
[----:B------:R-:W-:Y:S01]  /*db10*/  F2FP.F16.F32.PACK_AB R8, R33, R32 ;  /* 0x000000202108723e */ /* 0x000fe200000000ff */
[----:B------:R-:W-:Y:S01]  /*db20*/  ULDC.64 UR6, c[0x0][0xc08] ;  /* 0x0003020000067ab9 */ /* 0x000fe20000000a00 */
[----:B------:R-:W-:-:S02]  /*db30*/  F2FP.F16.F32.PACK_AB R9, R35, R34 ;  /* 0x000000222309723e */ /* 0x000fc400000000ff */
[----:B------:R-:W-:Y:S02]  /*db40*/  F2FP.F16.F32.PACK_AB R10, R37, R36 ;  /* 0x00000024250a723e */ /* 0x000fe400000000ff */
[----:B------:R-:W-:Y:S01]  /*db50*/  F2FP.F16.F32.PACK_AB R11, R39, R38 ;  /* 0x00000026270b723e */ /* 0x000fe200000000ff */
[----:B------:R-:W-:Y:S01]  /*db60*/  BAR.SYNC.DEFER_BLOCKING 0x1, 0x100 ;  /* 0x0044000000007b1d */ /* 0x000fe20000010000 */
[----:B------:R-:W-:-:S04]  /*db70*/  ISETP.NE.U32.AND P1, PT, RZ, UR4, PT ;  /* 0x00000004ff007c0c */ /* 0x000fc8000bf25070 */
[----:B------:R-:W-:Y:S02]  /*db80*/  ISETP.NE.AND.EX P1, PT, RZ, UR5, PT, P1 ;  /* 0x00000005ff007c0c */ /* 0x000fe4000bf25310 */
[----:B------:R-:W-:Y:S02]  /*db90*/  MOV R12, R19 ;  /* 0x00000013000c7202 */ /* 0x000fe40000000f00 */
[----:B---3--:R-:W-:-:S03]  /*dba0*/  MOV R13, R0 ;  /* 0x00000000000d7202 */ /* 0x008fc60000000f00 */
[----:B0-----:R-:W-:-:S04]  /*dbb0*/  IMAD.WIDE R14, R4, 0x2, R12 ;  /* 0x00000002040e7825 */ /* 0x001fc800078e020c */
[----:B------:R-:W-:Y:S01]  /*dbc0*/  IMAD.MOV.U32 R5, RZ, RZ, R15 ;  /* 0x000000ffff057224 */ /* 0x000fe200078e000f */
[----:B------:R-:W-:-:S04]  /*dbd0*/  LOP3.LUT R0, R14, 0x380, RZ, 0xc0, !PT ;  /* 0x000003800e007812 */ /* 0x000fc800078ec0ff */
[----:B------:R-:W-:-:S04]  /*dbe0*/  SHF.R.U64 R0, R0, 0x3, RZ ;  /* 0x0000000300007819 */ /* 0x000fc800000012ff */
[----:B------:R-:W-:-:S04]  /*dbf0*/  LOP3.LUT R4, R0, R14, RZ, 0x3c, !PT ;  /* 0x0000000e00047212 */ /* 0x000fc800078e3cff */
[----:B------:R-:W-:Y:S02]  /*dc00*/  MOV R0, R4 ;  /* 0x0000000400007202 */ /* 0x000fe40000000f00 */
[----:B------:R-:W-:Y:S02]  /*dc10*/  F2FP.F16.F32.PACK_AB R4, R25, R24 ;  /* 0x000000181904723e */ /* 0x000fe400000000ff */
[----:B------:R-:W-:-:S05]  /*dc20*/  F2FP.F16.F32.PACK_AB R5, R27, R26 ;  /* 0x0000001a1b05723e */ /* 0x000fca00000000ff */
[----:B------:R0:W-:Y:S02]  /*dc30*/  STSM.16.M88.4 [R0], R4 ;  /* 0x0000000400007844 */ /* 0x0001e40000000200 */
[----:B0-----:R-:W-:Y:S02]  /*dc40*/  IADD3 R4, P0, R14, 0x20, RZ ;  /* 0x000000200e047810 */ /* 0x001fe40007f1e0ff */
[----:B------:R-:W-:Y:S02]  /*dc50*/  F2FP.F16.F32.PACK_AB R6, R45, R44 ;  /* 0x0000002c2d06723e */ /* 0x000fe400000000ff */
[----:B------:R-:W-:Y:S01]  /*dc60*/  LOP3.LUT R0, R4, 0x380, RZ, 0xc0, !PT ;  /* 0x0000038004007812 */ /* 0x000fe200078ec0ff */
[----:B------:R-:W-:Y:S01]  /*dc70*/  IMAD.X R5, RZ, RZ, R15, P0 ;  /* 0x000000ffff057224 */ /* 0x000fe200000e060f */
[----:B------:R-:W-:Y:S02]  /*dc80*/  F2FP.F16.F32.PACK_AB R7, R47, R46 ;  /* 0x0000002e2f07723e */ /* 0x000fe400000000ff */
[----:B------:R-:W-:-:S04]  /*dc90*/  SHF.R.U64 R0, R0, 0x3, RZ ;  /* 0x0000000300007819 */ /* 0x000fc800000012ff */
[----:B------:R-:W-:-:S04]  /*dca0*/  LOP3.LUT R4, R0, R4, RZ, 0x3c, !PT ;  /* 0x0000000400047212 */ /* 0x000fc800078e3cff */
[----:B------:R-:W-:-:S05]  /*dcb0*/  MOV R4, R4 ;  /* 0x0000000400047202 */ /* 0x000fca0000000f00 */
[----:B------:R0:W-:Y:S02]  /*dcc0*/  STSM.16.M88.4 [R4], R8 ;  /* 0x0000000804007844 */ /* 0x0001e40000000200 */
[----:B0-----:R-:W-:Y:S02]  /*dcd0*/  IADD3 R4, P0, R14, 0x40, RZ ;  /* 0x000000400e047810 */ /* 0x001fe40007f1e0ff */
[----:B------:R-:W-:Y:S02]  /*dce0*/  F2FP.F16.F32.PACK_AB R8, R49, R48 ;  /* 0x000000303108723e */ /* 0x000fe400000000ff */
[----:B------:R-:W-:Y:S01]  /*dcf0*/  LOP3.LUT R0, R4, 0x380, RZ, 0xc0, !PT ;  /* 0x0000038004007812 */ /* 0x000fe200078ec0ff */
[----:B------:R-:W-:Y:S01]  /*dd00*/  IMAD.X R5, RZ, RZ, R15, P0 ;  /* 0x000000ffff057224 */ /* 0x000fe200000e060f */
[----:B------:R-:W-:Y:S02]  /*dd10*/  F2FP.F16.F32.PACK_AB R9, R51, R50 ;  /* 0x000000323309723e */ /* 0x000fe400000000ff */
[----:B------:R-:W-:-:S02]  /*dd20*/  SHF.R.U64 R0, R0, 0x3, RZ ;  /* 0x0000000300007819 */ /* 0x000fc400000012ff */
[----:B------:R-:W-:Y:S02]  /*dd30*/  F2FP.F16.F32.PACK_AB R10, R53, R52 ;  /* 0x00000034350a723e */ /* 0x000fe400000000ff */
[----:B------:R-:W-:Y:S02]  /*dd40*/  LOP3.LUT R4, R0, R4, RZ, 0x3c, !PT ;  /* 0x0000000400047212 */ /* 0x000fe400078e3cff */
[----:B------:R-:W-:Y:S02]  /*dd50*/  F2FP.F16.F32.PACK_AB R11, R55, R54 ;  /* 0x00000036370b723e */ /* 0x000fe400000000ff */
[----:B------:R-:W-:Y:S02]  /*dd60*/  MOV R0, R4 ;  /* 0x0000000400007202 */ /* 0x000fe40000000f00 */
[----:B------:R-:W-:Y:S02]  /*dd70*/  F2FP.F16.F32.PACK_AB R4, R41, R40 ;  /* 0x000000282904723e */ /* 0x000fe400000000ff */
[----:B------:R-:W-:-:S05]  /*dd80*/  F2FP.F16.F32.PACK_AB R5, R43, R42 ;  /* 0x0000002a2b05723e */ /* 0x000fca00000000ff */
[----:B------:R0:W-:Y:S02]  /*dd90*/  STSM.16.M88.4 [R0], R4 ;  /* 0x0000000400007844 */ /* 0x0001e40000000200 */
[----:B0-----:R-:W-:Y:S02]  /*dda0*/  IADD3 R4, P0, R14, 0x60, RZ ;  /* 0x000000600e047810 */ /* 0x001fe40007f1e0ff */
[----:B------:R-:W-:Y:S02]  /*ddb0*/  F2FP.F16.F32.PACK_AB R6, R61, R60 ;  /* 0x0000003c3d06723e */ /* 0x000fe400000000ff */
[----:B------:R-:W-:Y:S02]  /*ddc0*/  LOP3.LUT R0, R4, 0x380, RZ, 0xc0, !PT ;  /* 0x0000038004007812 */ /* 0x000fe400078ec0ff */
[----:B------:R-:W-:Y:S02]  /*ddd0*/  IADD3.X R5, RZ, R15, RZ, P0, !PT ;  /* 0x0000000fff057210 */ /* 0x000fe400007fe4ff */
[----:B------:R-:W-:-:S02]  /*dde0*/  SHF.R.U64 R0, R0, 0x3, RZ ;  /* 0x0000000300007819 */ /* 0x000fc400000012ff */
[----:B------:R-:W-:Y:S02]  /*ddf0*/  F2FP.F16.F32.PACK_AB R7, R63, R62 ;  /* 0x0000003e3f07723e */ /* 0x000fe400000000ff */
        /* <DEDUP_REMOVED lines=126> */
[----:B0-----:R-:W-:-:S04]  /*e5e0*/  IADD3 R0, P0, R14, 0xc060, RZ ;  /* 0x0000c0600e007810 */ /* 0x001fc80007f1e0ff */
[----:B------:R-:W-:Y:S01]  /*e5f0*/  LOP3.LUT R4, R0, 0x380, RZ, 0xc0, !PT ;  /* 0x0000038000047812 */ /* 0x000fe200078ec0ff */
[----:B------:R-:W-:Y:S01]  /*e600*/  IMAD.X R15, RZ, RZ, R15, P0 ;  /* 0x000000ffff0f7224 */ /* 0x000fe200000e060f */
[----:B------:R-:W-:Y:S02]  /*e610*/  IADD3 R6, P0, R214, UR4, RZ ;  /* 0x00000004d6067c10 */ /* 0x000fe4000ff1e0ff */
[----:B------:R-:W-:Y:S02]  /*e620*/  SHF.R.U64 R4, R4, 0x3, RZ ;  /* 0x0000000304047819 */ /* 0x000fe400000012ff */
[----:B------:R-:W-:Y:S02]  /*e630*/  IADD3.X R7, R215, UR5, RZ, P0, !PT ;  /* 0x00000005d7077c10 */ /* 0x000fe400087fe4ff */
[----:B------:R-:W-:Y:S01]  /*e640*/  LOP3.LUT R14, R4, R0, RZ, 0x3c, !PT ;  /* 0x00000000040e7212 */ /* 0x000fe200078e3cff */
[----:B------:R-:W-:-:S03]  /*e650*/  IMAD.MOV.U32 R4, RZ, RZ, RZ ;  /* 0x000000ffff047224 */ /* 0x000fc600078e00ff */
[----:B------:R-:W-:Y:S02]  /*e660*/  MOV R14, R14 ;  /* 0x0000000e000e7202 */ /* 0x000fe40000000f00 */
[----:B------:R-:W-:-:S03]  /*e670*/  ISETP.NE.U32.AND P0, PT, RZ, UR6, PT ;  /* 0x00000006ff007c0c */ /* 0x000fc6000bf05070 */
[----:B------:R0:W-:Y:S01]  /*e680*/  STSM.16.M88.4 [R14], R8 ;  /* 0x000000080e007844 */ /* 0x0001e20000000200 */
[----:B------:R-:W-:Y:S01]  /*e690*/  BAR.SYNC.DEFER_BLOCKING 0x1, 0x100 ;  /* 0x0044000000007b1d */ /* 0x000fe20000010000 */
[----:B------:R-:W-:-:S13]  /*e6a0*/  ISETP.NE.AND.EX P0, PT, RZ, UR7, PT, P0 ;  /* 0x00000007ff007c0c */ /* 0x000fda000bf05300 */
[----:B------:R-:W-:Y:S01]  /*e6b0*/  @P0 IADD3 R214, P2, R214, UR6, RZ ;  /* 0x00000006d6d60c10 */ /* 0x000fe2000ff5e0ff */
[----:B------:R-:W-:Y:S02]  /*e6c0*/  ULDC UR6, c[0x0][0xa88] ;  /* 0x0002a20000067ab9 */ /* 0x000fe40000000800 */
[----:B------:R-:W-:Y:S01]  /*e6d0*/  IMAD.U32 R0, RZ, RZ, UR6 ;  /* 0x00000006ff007e24 */ /* 0x000fe2000f8e00ff */
[----:B------:R-:W-:Y:S01]  /*e6e0*/  @P0 IADD3.X R215, R215, UR7, RZ, P2, !PT ;  /* 0x00000007d7d70c10 */ /* 0x000fe200097fe4ff */
[----:B------:R3:W5:Y:S04]  /*e6f0*/  @P1 LDG.E R4, desc[UR40][R6.64] ;  /* 0x0000002806041981 */ /* 0x000768000c1e1900 */
[----:B------:R3:W5:Y:S01]  /*e700*/  @P0 LDG.E R0, desc[UR40][R214.64] ;  /* 0x00000028d6000981 */ /* 0x000762000c1e1900 */
[----:B------:R-:W-:Y:S01]  /*e710*/  IMAD.MOV.U32 R15, RZ, RZ, 0x9b8 ;  /* 0x000009b8ff0f7424 */ /* 0x000fe200078e00ff */
[----:B------:R-:W-:-:S04]  /*e720*/  ISETP.GT.AND P2, PT, R212, 0x1, PT ;  /* 0x00000001d400780c */ /* 0x000fc80003f44270 */
[----:B------:R-:W-:-:S04]  /*e730*/  SEL R15, R15, 0x978, P2 ;  /* 0x000009780f0f7807 */ /* 0x000fc80001000000 */
[----:B0-----:R3:W0:Y:S08]  /*e740*/  LDC.64 R10, c[0x0][R15+0x220] ;  /* 0x000088000f0a7b82 */ /* 0x0016300000000a00 */
[----:B------:R3:W4:Y:S01]  /*e750*/  LDC.64 R8, c[0x0][R15+0x218] ;  /* 0x000086000f087b82 */ /* 0x0007220000000a00 */
[----:B------:R-:W-:Y:S05]  /*e760*/  @P0 BRA `(.L_x_722) ;  /* 0x0000000000100947 */ /* 0x000fea0003800000 */
[----:B------:R-:W-:Y:S05]  /*e770*/  @!P1 BRA `(.L_x_722) ;  /* 0x00000000000c9947 */ /* 0x000fea0003800000 */
[----:B-----5:R-:W2:Y:S04]  /*e780*/  LDG.E R0, desc[UR40][R6.64] ;  /* 0x0000002806007981 */ /* 0x020ea8000c1e1900 */
[----:B---3--:R-:W2:Y:S02]  /*e790*/  LDG.E R6, desc[UR40][R6.64+0x4] ;  /* 0x0000042806067981 */ /* 0x008ea4000c1e1900 */
[----:B--2---:R-:W-:-:S07]  /*e7a0*/  IMAD.IADD R0, R6, 0x1, -R0 ;  /* 0x0000000106007824 */ /* 0x004fce00078e0a00 */
.L_x_722:
[----:B------:R-:W2:Y:S01]  /*e7b0*/  LDL.LU R5, [R1+0x4c] ;  /* 0x00004c0001057983 */ /* 0x000ea20000300800 */
[----:B------:R-:W1:Y:S03]  /*e7c0*/  LDC R157, c[0x0][0xbe8] ;  /* 0x0002fa00ff9d7b82 */ /* 0x000e660000000800 */
[----:B------:R-:W2:Y:S01]  /*e7d0*/  LDL R160, [R1+0x6c] ;  /* 0x00006c0001a07983 */ /* 0x000ea20000100800 */
[----:B------:R-:W-:-:S03]  /*e7e0*/  ISETP.NE.U32.AND P0, PT, RZ, UR4, PT ;  /* 0x00000004ff007c0c */ /* 0x000fc6000bf05070 */
[----:B------:R-:W2:Y:S01]  /*e7f0*/  LDL R159, [R1+0x68] ;  /* 0x00006800019f7983 */ /* 0x000ea20000100800 */
[----:B---3--:R-:W3:Y:S01]  /*e800*/  LDC.64 R6, c[0x0][R15+0x228] ;  /* 0x00008a000f067b82 */ /* 0x008ee20000000a00 */
[----:B------:R-:W-:Y:S02]  /*e810*/  ISETP.NE.AND.EX P0, PT, RZ, UR5, PT, P0 ;  /* 0x00000005ff007c0c */ /* 0x000fe4000bf05300 */
[----:B------:R-:W3:Y:S02]  /*e820*/  LDL R158, [R1+0x54] ;  /* 0x00005400019e7983 */ /* 0x000ee40000100800 */
[----:B------:R-:W-:Y:S02]  /*e830*/  SEL R213, R213, RZ, !P0 ;  /* 0x000000ffd5d57207 */ /* 0x000fe40004000000 */
[----:B-1----:R-:W-:-:S03]  /*e840*/  ISETP.NE.AND P1, PT, R157, 0x1, PT ;  /* 0x000000019d00780c */ /* 0x002fc60003f25270 */
[----:B0-----:R-:W-:Y:S02]  /*e850*/  IMAD R11, R11, R213, RZ ;  /* 0x000000d50b0b7224 */ /* 0x001fe400078e02ff */
[----:B----4-:R-:W-:-:S08]  /*e860*/  IMAD R14, R9, R211, RZ ;  /* 0x000000d3090e7224 */ /* 0x010fd000078e02ff */
[----:B--2---:R-:W0:Y:S01]  /*e870*/  @P1 LDC R152, c[0x0][0xbec] ;  /* 0x0002fb00ff981b82 */ /* 0x004e220000000800 */
[----:B------:R-:W-:-:S07]  /*e880*/  IMAD.WIDE.U32 R8, R8, R211, RZ ;  /* 0x000000d308087225 */ /* 0x000fce00078e00ff */
[----:B------:R-:W1:Y:S01]  /*e890*/  @P1 LDC R156, c[0x0][0xbf0] ;  /* 0x0002fc00ff9c1b82 */ /* 0x000e620000000800 */
[----:B------:R-:W-:Y:S02]  /*e8a0*/  IMAD.IADD R14, R9, 0x1, R14 ;  /* 0x00000001090e7824 */ /* 0x000fe400078e020e */
[----:B-----5:R-:W-:Y:S01]  /*e8b0*/  IMAD R0, R0, R157, RZ ;  /* 0x0000009d00007224 */ /* 0x020fe200078e02ff */
[----:B------:R-:W-:-:S05]  /*e8c0*/  SEL R5, R5, RZ, !P0 ;  /* 0x000000ff05057207 */ /* 0x000fca0004000000 */
[C---:B------:R-:W-:Y:S02]  /*e8d0*/  IMAD R5, R10.reuse, R5, R11 ;  /* 0x000000050a057224 */ /* 0x040fe400078e020b */
[----:B------:R-:W-:-:S04]  /*e8e0*/  IMAD.WIDE.U32 R10, R10, R213, RZ ;  /* 0x000000d50a0a7225 */ /* 0x000fc800078e00ff */
[----:B------:R-:W-:Y:S01]  /*e8f0*/  IMAD.IADD R11, R11, 0x1, R5 ;  /* 0x000000010b0b7824 */ /* 0x000fe200078e0205 */
[--C-:B------:R-:W-:Y:S02]  /*e900*/  IADD3 R10, P0, P3, R10, R8, R4.reuse ;  /* 0x000000080a0a7210 */ /* 0x100fe40007b1e004 */
[----:B------:R-:W-:Y:S02]  /*e910*/  SHF.R.S32.HI R5, RZ, 0x1f, R4 ;  /* 0x0000001fff057819 */ /* 0x000fe40000011404 */
[----:B------:R-:W-:Y:S02]  /*e920*/  SEL R8, R219, RZ, P2 ;  /* 0x000000ffdb087207 */ /* 0x000fe40001000000 */
[----:B------:R-:W-:Y:S01]  /*e930*/  IADD3.X R11, R11, R14, R5, P0, P3 ;  /* 0x0000000e0b0b7210 */ /* 0x000fe200007e6405 */
[----:B------:R-:W-:Y:S02]  /*e940*/  IMAD R14, R218, 0x80, R160 ;  /* 0x00000080da0e7824 */ /* 0x000fe400078e02a0 */
[----:B---3--:R-:W-:-:S02]  /*e950*/  IMAD R21, R7, R8, RZ ;  /* 0x0000000807157224 */ /* 0x008fc400078e02ff */
[----:B------:R-:W-:-:S04]  /*e960*/  IMAD.WIDE.U32 R8, R6, R8, RZ ;  /* 0x0000000806087225 */ /* 0x000fc800078e00ff */
[----:B0-----:R-:W-:-:S04]  /*e970*/  @P1 IMAD.HI.U32 R6, R14, R152, RZ ;  /* 0x000000980e061227 */ /* 0x001fc800078e00ff */
[----:B------:R-:W-:Y:S01]  /*e980*/  IMAD.MOV.U32 R152, RZ, RZ, R14 ;  /* 0x000000ffff987224 */ /* 0x000fe200078e000e */
[----:B-1----:R-:W-:Y:S02]  /*e990*/  @P1 SHF.R.U32.HI R152, RZ, R156, R6 ;  /* 0x0000009cff981219 */ /* 0x002fe40000011606 */
[----:B------:R0:W1:Y:S03]  /*e9a0*/  LDC.64 R6, c[0x0][R15+0x210] ;  /* 0x000084000f067b82 */ /* 0x0000660000000a00 */
[----:B0-----:R-:W-:-:S04]  /*e9b0*/  IMAD.MOV R15, RZ, RZ, -R152 ;  /* 0x000000ffff0f7224 */ /* 0x001fc800078e0a98 */
[----:B------:R-:W-:Y:S01]  /*e9c0*/  IMAD R15, R157, R15, R14 ;  /* 0x0000000f9d0f7224 */ /* 0x000fe200078e020e */
[----:B------:R-:W-:Y:S01]  /*e9d0*/  IADD3 R8, P0, P3, R152, R10, R8 ;  /* 0x0000000a98087210 */ /* 0x000fe20007b1e008 */
[----:B------:R-:W-:Y:S01]  /*e9e0*/  IMAD.IADD R21, R9, 0x1, R21 ;  /* 0x0000000109157824 */ /* 0x000fe200078e0215 */
[----:B------:R-:W-:Y:S02]  /*e9f0*/  SHF.R.S32.HI R9, RZ, 0x1f, R152 ;  /* 0x0000001fff097819 */ /* 0x000fe40000011498 */
[----:B------:R-:W-:Y:S02]  /*ea00*/  SHF.R.S32.HI R10, RZ, 0x1f, R15 ;  /* 0x0000001fff0a7819 */ /* 0x000fe4000001140f */
[----:B------:R-:W-:Y:S01]  /*ea10*/  IADD3.X R9, R9, R11, R21, P0, P3 ;  /* 0x0000000b09097210 */ /* 0x000fe200007e6415 */
[----:B-1----:R-:W-:-:S04]  /*ea20*/  IMAD R7, R7, R15, RZ ;  /* 0x0000000f07077224 */ /* 0x002fc800078e02ff */
[C---:B------:R-:W-:Y:S02]  /*ea30*/  IMAD R7, R6.reuse, R10, R7 ;  /* 0x0000000a06077224 */ /* 0x040fe400078e0207 */
[----:B------:R-:W0:Y:S01]  /*ea40*/  LDC.64 R10, c[0x0][0xba8] ;  /* 0x0002ea00ff0a7b82 */ /* 0x000e220000000a00 */
[----:B------:R-:W-:-:S07]  /*ea50*/  IMAD.WIDE.U32 R8, R6, R15, R8 ;  /* 0x0000000f06087225 */ /* 0x000fce00078e0008 */
[----:B0-----:R-:W0:Y:S08]  /*ea60*/  @!P2 LDC R10, c[0x0][0xb50] ;  /* 0x0002d400ff0aab82 */ /* 0x001e300000000800 */
[----:B------:R-:W1:Y:S01]  /*ea70*/  @!P2 LDC R11, c[0x0][0xb54] ;  /* 0x0002d500ff0bab82 */ /* 0x000e620000000800 */
[----:B------:R-:W-:Y:S01]  /*ea80*/  IMAD.IADD R7, R9, 0x1, R7 ;  /* 0x0000000109077824 */ /* 0x000fe200078e0207 */
[----:B------:R-:W-:-:S02]  /*ea90*/  LEA R21, R218, R159, 0x7 ;  /* 0x0000009fda157211 */ /* 0x000fc400078e38ff */
[----:B0-----:R-:W-:-:S04]  /*eaa0*/  LEA R10, P0, R8, R10, 0x2 ;  /* 0x0000000a080a7211 */ /* 0x001fc800078010ff */
[----:B-1----:R-:W-:Y:S01]  /*eab0*/  LEA.HI.X R11, R8, R11, R7, 0x2, P0 ;  /* 0x0000000b080b7211 */ /* 0x002fe200000f1407 */
[----:B------:R-:W-:Y:S04]  /*eac0*/  SHFL.IDX PT, R6, R10, RZ, 0x1c1f ;  /* 0x001c1fff0a067589 */ /* 0x000fe800000e0000 */
[----:B------:R-:W0:Y:S04]  /*ead0*/  SHFL.IDX PT, R7, R11, RZ, 0x1c1f ;  /* 0x001c1fff0b077589 */ /* 0x000e2800000e0000 */
[----:B------:R1:W-:Y:S04]  /*eae0*/  SHFL.IDX PT, R8, R10, 0x1, 0x1c1f ;  /* 0x003c1f000a087f89 */ /* 0x0003e800000e0000 */
[----:B------:R-:W2:Y:S01]  /*eaf0*/  SHFL.IDX PT, R9, R11, 0x1, 0x1c1f ;  /* 0x003c1f000b097f89 */ /* 0x000ea200000e0000 */
[----:B------:R-:W-:Y:S01]  /*eb00*/  LOP3.LUT P0, RZ, R158, 0x3, RZ, 0xc0, !PT ;  /* 0x000000039eff7812 */ /* 0x000fe2000780c0ff */
[----:B-1----:R-:W-:-:S03]  /*eb10*/  VIADD R10, R21, 0x8 ;  /* 0x00000008150a7836 */ /* 0x002fc60000000000 */
[-C--:B------:R-:W-:Y:S02]  /*eb20*/  ISETP.GE.OR P3, PT, R21, R0.reuse, P0 ;  /* 0x000000001500720c */ /* 0x080fe40000766670 */
[----:B------:R-:W-:-:S11]  /*eb30*/  ISETP.GE.OR P0, PT, R10, R0, P0 ;  /* 0x000000000a00720c */ /* 0x000fd60000706670 */
[----:B0-----:R0:W-:Y:S04]  /*eb40*/  @!P3 ST.E desc[UR40][R6.64], R20 ;  /* 0x000000140600b985 */ /* 0x0011e8000c101928 */
[----:B--2---:R0:W-:Y:S01]  /*eb50*/  @!P0 ST.E desc[UR40][R8.64], R3 ;  /* 0x0000000308008985 */ /* 0x0041e2000c101928 */
[----:B------:R-:W-:Y:S05]  /*eb60*/  @P2 BRA `(.L_x_723) ;  /* 0x0000001000382947 */ /* 0x000fea0003800000 */
[----:B0-----:R-:W0:Y:S01]  /*eb70*/  S2R R3, SR_TID.X ;  /* 0x0000000000037919 */ /* 0x001e220000002100 */
[----:B------:R-:W1:Y:S01]  /*eb80*/  @P1 LDC R10, c[0x0][0xbec] ;  /* 0x0002fb00ff0a1b82 */ /* 0x000e620000000800 */
[----:B------:R-:W-:Y:S01]  /*eb90*/  ULDC.64 UR4, c[0x0][0xaa0] ;  /* 0x0002a80000047ab9 */ /* 0x000fe20000000a00 */
[----:B0-----:R-:W-:-:S05]  /*eba0*/  VIADD R3, R3, 0xffffff80 ;  /* 0xffffff8003037836 */ /* 0x001fca0000000000 */
[----:B------:R-:W-:-:S04]  /*ebb0*/  SHF.R.S32.HI R6, RZ, 0x1f, R3 ;  /* 0x0000001fff067819 */ /* 0x000fc80000011403 */
[----:B------:R-:W-:-:S04]  /*ebc0*/  LEA.HI R7, R6, R3, RZ, 0x3 ;  /* 0x0000000306077211 */ /* 0x000fc800078f18ff */
[----:B------:R-:W-:-:S05]  /*ebd0*/  SHF.R.S32.HI R6, RZ, 0x3, R7 ;  /* 0x00000003ff067819 */ /* 0x000fca0000011407 */
[----:B------:R-:W-:-:S04]  /*ebe0*/  IMAD R9, R6, 0x40, R203 ;  /* 0x0000004006097824 */ /* 0x000fc800078e02cb */
[----:B------:R-:W-:-:S03]  /*ebf0*/  IMAD.WIDE R12, R9, 0x2, R12 ;  /* 0x00000002090c7825 */ /* 0x000fc600078e020c */
[C---:B------:R-:W-:Y:S02]  /*ec00*/  IADD3 R45, P5, R12.reuse, 0x5000, RZ ;  /* 0x000050000c2d7810 */ /* 0x040fe40007fbe0ff */
[C---:B------:R-:W-:Y:S02]  /*ec10*/  IADD3 R29, P0, R12.reuse, 0x1000, RZ ;  /* 0x000010000c1d7810 */ /* 0x040fe40007f1e0ff */
[C---:B------:R-:W-:Y:S02]  /*ec20*/  IADD3 R33, P2, R12.reuse, 0x2000, RZ ;  /* 0x000020000c217810 */ /* 0x040fe40007f5e0ff */
[C---:B------:R-:W-:Y:S02]  /*ec30*/  IADD3 R37, P3, R12.reuse, 0x3000, RZ ;  /* 0x000030000c257810 */ /* 0x040fe40007f7e0ff */
[----:B------:R-:W-:Y:S02]  /*ec40*/  IADD3 R41, P4, R12, 0x4000, RZ ;  /* 0x000040000c297810 */ /* 0x000fe40007f9e0ff */
[----:B------:R-:W-:-:S02]  /*ec50*/  LOP3.LUT R44, R45, 0x380, RZ, 0xc0, !PT ;  /* 0x000003802d2c7812 */ /* 0x000fc400078ec0ff */
[----:B------:R-:W-:Y:S02]  /*ec60*/  LOP3.LUT R28, R29, 0x380, RZ, 0xc0, !PT ;  /* 0x000003801d1c7812 */ /* 0x000fe400078ec0ff */
[----:B------:R-:W-:Y:S02]  /*ec70*/  LOP3.LUT R32, R33, 0x380, RZ, 0xc0, !PT ;  /* 0x0000038021207812 */ /* 0x000fe400078ec0ff */
[----:B------:R-:W-:Y:S02]  /*ec80*/  LOP3.LUT R36, R37, 0x380, RZ, 0xc0, !PT ;  /* 0x0000038025247812 */ /* 0x000fe400078ec0ff */
[----:B------:R-:W-:Y:S02]  /*ec90*/  LOP3.LUT R40, R41, 0x380, RZ, 0xc0, !PT ;  /* 0x0000038029287812 */ /* 0x000fe400078ec0ff */
[----:B------:R-:W-:Y:S02]  /*eca0*/  SHF.R.U64 R44, R44, 0x3, RZ ;  /* 0x000000032c2c7819 */ /* 0x000fe400000012ff */
[----:B------:R-:W-:-:S02]  /*ecb0*/  SHF.R.U64 R28, R28, 0x3, RZ ;  /* 0x000000031c1c7819 */ /* 0x000fc400000012ff */
[----:B------:R-:W-:Y:S02]  /*ecc0*/  SHF.R.U64 R32, R32, 0x3, RZ ;  /* 0x0000000320207819 */ /* 0x000fe400000012ff */
[----:B------:R-:W-:Y:S02]  /*ecd0*/  SHF.R.U64 R36, R36, 0x3, RZ ;  /* 0x0000000324247819 */ /* 0x000fe400000012ff */
[----:B------:R-:W-:Y:S02]  /*ece0*/  SHF.R.U64 R40, R40, 0x3, RZ ;  /* 0x0000000328287819 */ /* 0x000fe400000012ff */
[----:B------:R-:W-:Y:S01]  /*ecf0*/  LOP3.LUT R44, R44, R45, RZ, 0x3c, !PT ;  /* 0x0000002d2c2c7212 */ /* 0x000fe200078e3cff */
[--C-:B------:R-:W-:Y:S01]  /*ed00*/  IMAD.X R45, RZ, RZ, R13.reuse, P5 ;  /* 0x000000ffff2d7224 */ /* 0x100fe200028e060d */
[----:B------:R-:W-:Y:S02]  /*ed10*/  IADD3 R65, P5, R12, 0xa000, RZ ;  /* 0x0000a0000c417810 */ /* 0x000fe40007fbe0ff */
        /* <DEDUP_REMOVED lines=8> */
[C---:B------:R-:W-:Y:S01]  /*eda0*/  IADD3 R49, P0, R12.reuse, 0x6000, RZ ;  /* 0x000060000c317810 */ /* 0x040fe20007f1e0ff */
[----:B------:R-:W-:Y:S01]  /*edb0*/  IMAD R5, R5, UR4, RZ ;  /* 0x0000000405057c24 */ /* 0x000fe2000f8e02ff */
[C---:B------:R-:W-:Y:S01]  /*edc0*/  IADD3 R53, P2, R12.reuse, 0x7000, RZ ;  /* 0x000070000c357810 */ /* 0x040fe20007f5e0ff */
[----:B------:R-:W5:Y:S01]  /*edd0*/  LD.E.128 R28, desc[UR40][R28.64] ;  /* 0x000000281c1c7980 */ /* 0x000f62000c101d00 */
[----:B------:R-:W-:-:S02]  /*ede0*/  IADD3 R57, P3, R12, 0x8000, RZ ;  /* 0x000080000c397810 */ /* 0x000fc40007f7e0ff */
[----:B------:R-:W-:Y:S01]  /*edf0*/  IADD3 R61, P4, R12, 0x9000, RZ ;  /* 0x000090000c3d7810 */ /* 0x000fe20007f9e0ff */
[----:B------:R-:W5:Y:S01]  /*ee00*/  LD.E.128 R32, desc[UR40][R32.64] ;  /* 0x0000002820207980 */ /* 0x000f62000c101d00 */
[----:B------:R-:W-:Y:S02]  /*ee10*/  LOP3.LUT R64, R65, 0x380, RZ, 0xc0, !PT ;  /* 0x0000038041407812 */ /* 0x000fe400078ec0ff */
[----:B------:R-:W-:Y:S01]  /*ee20*/  LOP3.LUT R48, R49, 0x380, RZ, 0xc0, !PT ;  /* 0x0000038031307812 */ /* 0x000fe200078ec0ff */
[----:B------:R-:W5:Y:S01]  /*ee30*/  LD.E.128 R36, desc[UR40][R36.64] ;  /* 0x0000002824247980 */ /* 0x000f62000c101d00 */
[----:B------:R-:W-:Y:S02]  /*ee40*/  LOP3.LUT R52, R53, 0x380, RZ, 0xc0, !PT ;  /* 0x0000038035347812 */ /* 0x000fe400078ec0ff */
[----:B------:R-:W-:Y:S01]  /*ee50*/  LOP3.LUT R56, R57, 0x380, RZ, 0xc0, !PT ;  /* 0x0000038039387812 */ /* 0x000fe200078ec0ff */
[----:B------:R-:W5:Y:S01]  /*ee60*/  LD.E.128 R40, desc[UR40][R40.64] ;  /* 0x0000002828287980 */ /* 0x000f62000c101d00 */
[----:B------:R-:W-:-:S02]  /*ee70*/  LOP3.LUT R60, R61, 0x380, RZ, 0xc0, !PT ;  /* 0x000003803d3c7812 */ /* 0x000fc400078ec0ff */
[----:B------:R-:W-:Y:S01]  /*ee80*/  SHF.R.U64 R64, R64, 0x3, RZ ;  /* 0x0000000340407819 */ /* 0x000fe200000012ff */
[----:B------:R-:W5:Y:S01]  /*ee90*/  LD.E.128 R44, desc[UR40][R44.64] ;  /* 0x000000282c2c7980 */ /* 0x000f62000c101d00 */
[----:B------:R-:W-:Y:S02]  /*eea0*/  LOP3.LUT R11, R12, 0x380, RZ, 0xc0, !PT ;  /* 0x000003800c0b7812 */ /* 0x000fe400078ec0ff */
[----:B------:R-:W-:Y:S02]  /*eeb0*/  SHF.R.U64 R48, R48, 0x3, RZ ;  /* 0x0000000330307819 */ /* 0x000fe400000012ff */
[----:B------:R-:W-:Y:S02]  /*eec0*/  SHF.R.U64 R52, R52, 0x3, RZ ;  /* 0x0000000334347819 */ /* 0x000fe400000012ff */
[----:B------:R-:W-:Y:S02]  /*eed0*/  SHF.R.U64 R56, R56, 0x3, RZ ;  /* 0x0000000338387819 */ /* 0x000fe400000012ff */
[----:B------:R-:W-:-:S02]  /*eee0*/  SHF.R.U64 R60, R60, 0x3, RZ ;  /* 0x000000033c3c7819 */ /* 0x000fc400000012ff */
[----:B------:R-:W-:Y:S01]  /*eef0*/  LOP3.LUT R64, R64, R65, RZ, 0x3c, !PT ;  /* 0x0000004140407212 */ /* 0x000fe200078e3cff */
[--C-:B------:R-:W-:Y:S01]  /*ef00*/  IMAD.X R65, RZ, RZ, R13.reuse, P5 ;  /* 0x000000ffff417224 */ /* 0x100fe200028e060d */
[----:B------:R-:W-:Y:S02]  /*ef10*/  IADD3 R9, P5, R12, 0xf000, RZ ;  /* 0x0000f0000c097810 */ /* 0x000fe40007fbe0ff */
[----:B------:R-:W-:Y:S02]  /*ef20*/  SHF.R.U64 R11, R11, 0x3, RZ ;  /* 0x000000030b0b7819 */ /* 0x000fe400000012ff */
[----:B------:R-:W-:Y:S01]  /*ef30*/  LOP3.LUT R48, R48, R49, RZ, 0x3c, !PT ;  /* 0x0000003130307212 */ /* 0x000fe200078e3cff */
[--C-:B------:R-:W-:Y:S01]  /*ef40*/  IMAD.X R49, RZ, RZ, R13.reuse, P0 ;  /* 0x000000ffff317224 */ /* 0x100fe200000e060d */
[----:B------:R-:W-:Y:S01]  /*ef50*/  LOP3.LUT R52, R52, R53, RZ, 0x3c, !PT ;  /* 0x0000003534347212 */ /* 0x000fe200078e3cff */
[--C-:B------:R-:W-:Y:S01]  /*ef60*/  IMAD.X R53, RZ, RZ, R13.reuse, P2 ;  /* 0x000000ffff357224 */ /* 0x100fe200010e060d */
[----:B------:R-:W-:Y:S01]  /*ef70*/  LOP3.LUT R56, R56, R57, RZ, 0x3c, !PT ;  /* 0x0000003938387212 */ /* 0x000fe200078e3cff */
[--C-:B------:R-:W-:Y:S01]  /*ef80*/  IMAD.X R57, RZ, RZ, R13.reuse, P3 ;  /* 0x000000ffff397224 */ /* 0x100fe200018e060d */
[----:B------:R-:W-:Y:S01]  /*ef90*/  LOP3.LUT R60, R60, R61, RZ, 0x3c, !PT ;  /* 0x0000003d3c3c7212 */ /* 0x000fe200078e3cff */
[--C-:B------:R-:W-:Y:S01]  /*efa0*/  IMAD.X R61, RZ, RZ, R13.reuse, P4 ;  /* 0x000000ffff3d7224 */ /* 0x100fe200020e060d */
[C---:B------:R-:W-:Y:S01]  /*efb0*/  IADD3 R69, P0, R12.reuse, 0xb000, RZ ;  /* 0x0000b0000c457810 */ /* 0x040fe20007f1e0ff */
[----:B------:R-:W-:Y:S01]  /*efc0*/  IMAD.X R85, RZ, RZ, R13, P5 ;  /* 0x000000ffff557224 */ /* 0x000fe200028e060d */
[C---:B------:R-:W-:Y:S01]  /*efd0*/  IADD3 R73, P2, R12.reuse, 0xc000, RZ ;  /* 0x0000c0000c497810 */ /* 0x040fe20007f5e0ff */
[----:B------:R-:W5:Y:S01]  /*efe0*/  LD.E.128 R48, desc[UR40][R48.64] ;  /* 0x0000002830307980 */ /* 0x000f62000c101d00 */
[----:B------:R-:W-:-:S02]  /*eff0*/  IADD3 R77, P3, R12, 0xd000, RZ ;  /* 0x0000d0000c4d7810 */ /* 0x000fc40007f7e0ff */
[----:B------:R-:W-:Y:S01]  /*f000*/  IADD3 R81, P4, R12, 0xe000, RZ ;  /* 0x0000e0000c517810 */ /* 0x000fe20007f9e0ff */
[----:B------:R-:W5:Y:S01]  /*f010*/  LD.E.128 R52, desc[UR40][R52.64] ;  /* 0x0000002834347980 */ /* 0x000f62000c101d00 */
[----:B------:R-:W-:Y:S02]  /*f020*/  LOP3.LUT R8, R9, 0x380, RZ, 0xc0, !PT ;  /* 0x0000038009087812 */ /* 0x000fe400078ec0ff */
[----:B------:R-:W-:Y:S01]  /*f030*/  LOP3.LUT R12, R11, R12, RZ, 0x3c, !PT ;  /* 0x0000000c0b0c7212 */ /* 0x000fe200078e3cff */
[----:B------:R-:W5:Y:S01]  /*f040*/  LD.E.128 R56, desc[UR40][R56.64] ;  /* 0x0000002838387980 */ /* 0x000f62000c101d00 */
[----:B------:R-:W-:Y:S02]  /*f050*/  SHF.R.U64 R8, R8, 0x3, RZ ;  /* 0x0000000308087819 */ /* 0x000fe400000012ff */
[----:B------:R-:W-:Y:S01]  /*f060*/  LOP3.LUT R68, R69, 0x380, RZ, 0xc0, !PT ;  /* 0x0000038045447812 */ /* 0x000fe200078ec0ff */
[----:B------:R0:W5:Y:S01]  /*f070*/  LD.E.128 R24, desc[UR40][R12.64] ;  /* 0x000000280c187980 */ /* 0x000162000c101d00 */
[----:B------:R-:W-:-:S02]  /*f080*/  LOP3.LUT R84, R8, R9, RZ, 0x3c, !PT ;  /* 0x0000000908547212 */ /* 0x000fc400078e3cff */
[----:B------:R-:W-:Y:S01]  /*f090*/  LOP3.LUT R8, R7, 0xfffffff8, RZ, 0xc0, !PT ;  /* 0xfffffff807087812 */ /* 0x000fe200078ec0ff */
[----:B------:R-:W5:Y:S01]  /*f0a0*/  LD.E.128 R60, desc[UR40][R60.64] ;  /* 0x000000283c3c7980 */ /* 0x000f62000c101d00 */
[----:B------:R-:W-:Y:S02]  /*f0b0*/  LOP3.LUT R72, R73, 0x380, RZ, 0xc0, !PT ;  /* 0x0000038049487812 */ /* 0x000fe400078ec0ff */
[----:B------:R-:W-:Y:S01]  /*f0c0*/  LOP3.LUT R76, R77, 0x380, RZ, 0xc0, !PT ;  /* 0x000003804d4c7812 */ /* 0x000fe200078ec0ff */
[----:B------:R-:W5:Y:S01]  /*f0d0*/  LD.E.128 R64, desc[UR40][R64.64] ;  /* 0x0000002840407980 */ /* 0x000f62000c101d00 */
[----:B------:R-:W-:Y:S01]  /*f0e0*/  LOP3.LUT R80, R81, 0x380, RZ, 0xc0, !PT ;  /* 0x0000038051507812 */ /* 0x000fe200078ec0ff */
[----:B0-----:R-:W0:Y:S01]  /*f0f0*/  @P1 LDC R12, c[0x0][0xbf0] ;  /* 0x0002fc00ff0c1b82 */ /* 0x001e220000000800 */
[----:B------:R-:W-:Y:S01]  /*f100*/  IMAD R9, R4, UR5, R5 ;  /* 0x0000000504097c24 */ /* 0x000fe2000f8e0205 */
[----:B------:R-:W-:Y:S01]  /*f110*/  SHF.R.U64 R68, R68, 0x3, RZ ;  /* 0x0000000344447819 */ /* 0x000fe200000012ff */
[----:B------:R-:W-:Y:S01]  /*f120*/  IMAD.IADD R3, R3, 0x1, -R8 ;  /* 0x0000000103037824 */ /* 0x000fe200078e0a08 */
[----:B------:R-:W-:Y:S01]  /*f130*/  SHF.R.U64 R72, R72, 0x3, RZ ;  /* 0x0000000348487819 */ /* 0x000fe200000012ff */
[----:B------:R-:W-:Y:S01]  /*f140*/  IMAD.WIDE.U32 R4, R4, UR4, RZ ;  /* 0x0000000404047c25 */ /* 0x000fe2000f8e00ff */
[----:B------:R-:W-:Y:S01]  /*f150*/  ULDC.64 UR4, c[0x0][0xae8] ;  /* 0x0002ba0000047ab9 */ /* 0x000fe20000000a00 */
[----:B------:R-:W-:Y:S01]  /*f160*/  SHF.R.U64 R76, R76, 0x3, RZ ;  /* 0x000000034c4c7819 */ /* 0x000fe200000012ff */
[----:B------:R-:W5:Y:S01]  /*f170*/  LD.E.128 R84, desc[UR40][R84.64] ;  /* 0x0000002854547980 */ /* 0x000f62000c101d00 */
[----:B------:R-:W-:Y:S01]  /*f180*/  IMAD R3, R3, 0x20, R6 ;  /* 0x0000002003037824 */ /* 0x000fe200078e0206 */
[----:B------:R-:W-:Y:S01]  /*f190*/  SHF.R.U64 R80, R80, 0x3, RZ ;  /* 0x0000000350507819 */ /* 0x000fe200000012ff */
[----:B------:R-:W-:Y:S01]  /*f1a0*/  IMAD.IADD R5, R5, 0x1, R9 ;  /* 0x0000000105057824 */ /* 0x000fe200078e0209 */
[----:B------:R-:W-:Y:S01]  /*f1b0*/  SHF.R.S32.HI R8, RZ, 0x1f, R213 ;  /* 0x0000001fff087819 */ /* 0x000fe200000114d5 */
[----:B------:R-:W-:Y:S01]  /*f1c0*/  IMAD R11, R218, 0x80, R3 ;  /* 0x00000080da0b7824 */ /* 0x000fe200078e0203 */
[----:B------:R-:W-:Y:S01]  /*f1d0*/  LOP3.LUT R68, R68, R69, RZ, 0x3c, !PT ;  /* 0x0000004544447212 */ /* 0x000fe200078e3cff */
[----:B------:R-:W-:Y:S01]  /*f1e0*/  IMAD.WIDE.U32 R4, R211, UR4, R4 ;  /* 0x00000004d3047c25 */ /* 0x000fe2000f8e0004 */
[----:B------:R-:W-:-:S02]  /*f1f0*/  LOP3.LUT R72, R72, R73, RZ, 0x3c, !PT ;  /* 0x0000004948487212 */ /* 0x000fc400078e3cff */
[----:B------:R-:W-:Y:S01]  /*f200*/  LOP3.LUT R76, R76, R77, RZ, 0x3c, !PT ;  /* 0x0000004d4c4c7212 */ /* 0x000fe200078e3cff */
[----:B-1----:R-:W-:Y:S01]  /*f210*/  @P1 IMAD.HI.U32 R3, R11, R10, RZ ;  /* 0x0000000a0b031227 */ /* 0x002fe200078e00ff */
[----:B------:R-:W-:-:S03]  /*f220*/  LOP3.LUT R80, R80, R81, RZ, 0x3c, !PT ;  /* 0x0000005150507212 */ /* 0x000fc600078e3cff */
[--C-:B------:R-:W-:Y:S02]  /*f230*/  IMAD.X R69, RZ, RZ, R13.reuse, P0 ;  /* 0x000000ffff457224 */ /* 0x100fe400000e060d */
[--C-:B------:R-:W-:Y:S02]  /*f240*/  IMAD.X R73, RZ, RZ, R13.reuse, P2 ;  /* 0x000000ffff497224 */ /* 0x100fe400010e060d */
[--C-:B------:R-:W-:Y:S02]  /*f250*/  IMAD.X R77, RZ, RZ, R13.reuse, P3 ;  /* 0x000000ffff4d7224 */ /* 0x100fe400018e060d */
[----:B------:R-:W-:Y:S01]  /*f260*/  IMAD.X R81, RZ, RZ, R13, P4 ;  /* 0x000000ffff517224 */ /* 0x000fe200020e060d */
[----:B------:R-:W5:Y:S01]  /*f270*/  LD.E.128 R68, desc[UR40][R68.64] ;  /* 0x0000002844447980 */ /* 0x000f62000c101d00 */
[----:B------:R-:W-:Y:S01]  /*f280*/  IMAD R5, R211, UR5, R5 ;  /* 0x00000005d3057c24 */ /* 0x000fe2000f8e0205 */
[----:B------:R-:W-:Y:S01]  /*f290*/  ULDC.64 UR4, c[0x0][0xaf0] ;  /* 0x0002bc0000047ab9 */ /* 0x000fe20000000a00 */
[----:B------:R-:W-:Y:S01]  /*f2a0*/  IMAD.MOV.U32 R7, RZ, RZ, R11 ;  /* 0x000000ffff077224 */ /* 0x000fe200078e000b */
[----:B0-----:R-:W-:Y:S01]  /*f2b0*/  @P1 SHF.R.U32.HI R7, RZ, R12, R3 ;  /* 0x0000000cff071219 */ /* 0x001fe20000011603 */
[----:B------:R-:W-:Y:S01]  /*f2c0*/  IMAD R8, R8, UR4, RZ ;  /* 0x0000000408087c24 */ /* 0x000fe2000f8e02ff */
[----:B------:R-:W5:Y:S01]  /*f2d0*/  LD.E.128 R72, desc[UR40][R72.64] ;  /* 0x0000002848487980 */ /* 0x000f62000c101d00 */
[----:B------:R-:W-:Y:S01]  /*f2e0*/  IMAD.WIDE.U32 R4, R213, UR4, R4 ;  /* 0x00000004d5047c25 */ /* 0x000fe2000f8e0004 */
[----:B------:R-:W-:-:S02]  /*f2f0*/  SHF.R.S32.HI R3, RZ, 0x1f, R7 ;  /* 0x0000001fff037819 */ /* 0x000fc40000011407 */
[----:B------:R-:W5:Y:S01]  /*f300*/  LD.E.128 R76, desc[UR40][R76.64] ;  /* 0x000000284c4c7980 */ /* 0x000f62000c101d00 */
[----:B------:R-:W-:Y:S01]  /*f310*/  IMAD R9, R213, UR5, R8 ;  /* 0x00000005d5097c24 */ /* 0x000fe2000f8e0208 */
[----:B------:R-:W-:Y:S02]  /*f320*/  ULDC.64 UR4, c[0x0][0xae0] ;  /* 0x0002b80000047ab9 */ /* 0x000fe40000000a00 */
[----:B------:R-:W5:Y:S01]  /*f330*/  LD.E.128 R80, desc[UR40][R80.64] ;  /* 0x0000002850507980 */ /* 0x000f62000c101d00 */
[----:B------:R-:W-:Y:S01]  /*f340*/  IMAD.MOV R10, RZ, RZ, -R7 ;  /* 0x000000ffff0a7224 */ /* 0x000fe200078e0a07 */
[----:B------:R-:W-:Y:S01]  /*f350*/  @!PT LDS RZ, [RZ] ;  /* 0x00000000fffff984 */ /* 0x000fe20000000800 */
[----:B------:R-:W-:Y:S01]  /*f360*/  @!PT LDS RZ, [RZ] ;  /* 0x00000000fffff984 */ /* 0x000fe20000000800 */
[----:B------:R-:W-:Y:S01]  /*f370*/  @!PT LDS RZ, [RZ] ;  /* 0x00000000fffff984 */ /* 0x000fe20000000800 */
[----:B------:R-:W-:Y:S01]  /*f380*/  @!PT LDS RZ, [RZ] ;  /* 0x00000000fffff984 */ /* 0x000fe20000000800 */
[----:B------:R0:W-:Y:S06]  /*f390*/  MEMBAR.ALL.CTA ;  /* 0x0000000000007992 */ /* 0x0001ec0000008000 */
[----:B0-----:R-:W0:Y:S01]  /*f3a0*/  FENCE.VIEW.ASYNC.S ;  /* 0x00000000000073c6 */ /* 0x001e220000000000 */
[----:B------:R-:W-:Y:S01]  /*f3b0*/  IADD3 R5, R5, R9, RZ ;  /* 0x0000000905057210 */ /* 0x000fe20007ffe0ff */
[----:B------:R-:W-:-:S02]  /*f3c0*/  IMAD R8, R3, UR4, RZ ;  /* 0x0000000403087c24 */ /* 0x000fc4000f8e02ff */
[----:B------:R-:W-:Y:S02]  /*f3d0*/  IMAD R157, R157, R10, R11 ;  /* 0x0000000a9d9d7224 */ /* 0x000fe400078e020b */
[----:B------:R-:W-:-:S04]  /*f3e0*/  IMAD.WIDE.U32 R4, R7, UR4, R4 ;  /* 0x0000000407047c25 */ /* 0x000fc8000f8e0004 */
[----:B------:R-:W-:Y:S01]  /*f3f0*/  IMAD R9, R7, UR5, R8 ;  /* 0x0000000507097c24 */ /* 0x000fe2000f8e0208 */
[----:B------:R-:W-:Y:S01]  /*f400*/  SHF.R.S32.HI R7, RZ, 0x1f, R157 ;  /* 0x0000001fff077819 */ /* 0x000fe2000001149d */
[----:B------:R-:W-:Y:S01]  /*f410*/  ULDC.64 UR4, c[0x0][0xad8] ;  /* 0x0002b60000047ab9 */ /* 0x000fe20000000a00 */
[----:B------:R-:W-:Y:S02]  /*f420*/  VIADD R3, R19, 0x22820 ;  /* 0x0002282013037836 */ /* 0x000fe40000000000 */
[----:B------:R-:W-:Y:S02]  /*f430*/  IMAD.IADD R5, R5, 0x1, R9 ;  /* 0x0000000105057824 */ /* 0x000fe400078e0209 */
[----:B------:R-:W-:Y:S01]  /*f440*/  IMAD R8, R7, UR4, RZ ;  /* 0x0000000407087c24 */ /* 0x000fe2000f8e02ff */
[----:B------:R-:W-:Y:S01]  /*f450*/  PRMT R3, RZ, 0x654, R3 ;  /* 0x00000654ff037816 */ /* 0x000fe20000000003 */
[----:B------:R-:W-:-:S04]  /*f460*/  IMAD.WIDE.U32 R4, R157, UR4, R4 ;  /* 0x000000049d047c25 */ /* 0x000fc8000f8e0004 */
[----:B------:R-:W-:Y:S01]  /*f470*/  IMAD R21, R157, UR5, R8 ;  /* 0x000000059d157c24 */ /* 0x000fe2000f8e0208 */
[----:B------:R-:W-:Y:S01]  /*f480*/  ULDC.64 UR4, c[0x0][0xa80] ;  /* 0x0002a00000047ab9 */ /* 0x000fe20000000a00 */
[----:B0-----:R0:W-:Y:S02]  /*f490*/  SYNCS.ARRIVE.TRANS64.RED.A1T0 RZ, [R3+URZ], RZ ;  /* 0x000000ff03ff79a7 */ /* 0x0011e4000810043f */
[----:B------:R-:W-:Y:S01]  /*f4a0*/  IMAD.IADD R21, R5, 0x1, R21 ;  /* 0x0000000105157824 */ /* 0x000fe200078e0215 */
[----:B0-----:R-:W-:Y:S01]  /*f4b0*/  LEA R3, P0, R4, UR4, 0x1 ;  /* 0x0000000404037c11 */ /* 0x001fe2000f8008ff */
[----:B------:R-:W-:-:S03]  /*f4c0*/  UMOV UR4, 0xffffffff ;  /* 0xffffffff00047882 */ /* 0x000fc60000000000 */
[----:B------:R-:W-:Y:S01]  /*f4d0*/  LEA.HI.X R21, R4, UR5, R21, 0x1, P0 ;  /* 0x0000000504157c11 */ /* 0x000fe200080f0c15 */
[----:B------:R-:W-:Y:S08]  /*f4e0*/  BRA.DIV UR4, `(.L_x_724) ;  /* 0x000000b604c47947 */ /* 0x000ff0000b800000 */
[----:B------:R0:W1:Y:S04]  /*f4f0*/  SHFL.IDX PT, R20, R21, RZ, 0x181f ;  /* 0x00181fff15147589 */ /* 0x00006800000e0000 */
[----:B------:R0:W2:Y:S02]  /*f500*/  SHFL.IDX PT, R14, R3, RZ, 0x181f ;  /* 0x00181fff030e7589 */ /* 0x0000a400000e0000 */
.L_x_936:
[----:B------:R-:W-:Y:S01]  /*f510*/  IMAD R89, R218, 0x80, R6 ;  /* 0x00000080da597824 */ /* 0x000fe200078e0206 */
[----:B------:R-:W-:Y:S01]  /*f520*/  BSSY B1, `(.L_x_725) ;  /* 0x000001a000017945 */ /* 0x000fe20003800000 */
[----:B------:R-:W-:-:S03]  /*f530*/  VIADD R91, R203, 0xc0 ;  /* 0x000000c0cb5b7836 */ /* 0x000fc60000000000 */
[----:B------:R-:W-:-:S13]  /*f540*/  ISETP.GE.AND P0, PT, R89, R0, PT ;  /* 0x000000005900720c */ /* 0x000fda0003f06270 */
[----:B------:R-:W-:Y:S05]  /*f550*/  @P0 BRA `(.L_x_726) ;  /* 0x0000000000580947 */ /* 0x000fea0003800000 */
[----:B------:R-:W-:Y:S01]  /*f560*/  ULDC UR4, c[0x0][0xac8] ;  /* 0x0002b20000047ab9 */ /* 0x000fe20000000800 */
[C---:B------:R-:W-:Y:S01]  /*f570*/  VIADD R11, R203.reuse, 0xc0 ;  /* 0x000000c0cb0b7836 */ /* 0x040fe20000000000 */
[----:B------:R-:W-:Y:S02]  /*f580*/  ISETP.GE.AND P3, PT, R203, UR4, PT ;  /* 0x00000004cb007c0c */ /* 0x000fe4000bf66270 */
[----:B------:R-:W-:Y:S02]  /*f590*/  ISETP.GE.AND P2, PT, R210, UR4, PT ;  /* 0x00000004d2007c0c */ /* 0x000fe4000bf46270 */
[----:B------:R-:W-:Y:S02]  /*f5a0*/  ISETP.GE.AND P1, PT, R209, UR4, PT ;  /* 0x00000004d1007c0c */ /* 0x000fe4000bf26270 */
[----:B------:R-:W-:Y:S02]  /*f5b0*/  ISETP.GE.AND P0, PT, R11, UR4, PT ;  /* 0x000000040b007c0c */ /* 0x000fe4000bf06270 */
[----:B------:R-:W-:-:S02]  /*f5c0*/  SHF.R.S32.HI R8, RZ, 0x1f, R203 ;  /* 0x0000001fff087819 */ /* 0x000fc400000114cb */
[----:B------:R-:W-:Y:S02]  /*f5d0*/  SHF.R.S32.HI R10, RZ, 0x1f, R210 ;  /* 0x0000001fff0a7819 */ /* 0x000fe400000114d2 */
[----:B------:R-:W-:Y:S02]  /*f5e0*/  SHF.R.S32.HI R13, RZ, 0x1f, R209 ;  /* 0x0000001fff0d7819 */ /* 0x000fe400000114d1 */
[CC--:B--2---:R-:W-:Y:S02]  /*f5f0*/  @!P3 LEA R4, P5, R203.reuse, R14.reuse, 0x1 ;  /* 0x0000000ecb04b211 */ /* 0x0c4fe400078a08ff */
[----:B------:R-:W-:Y:S02]  /*f600*/  @!P2 LEA R6, P4, R210, R14, 0x1 ;  /* 0x0000000ed206a211 */ /* 0x000fe400078808ff */
[----:B-1----:R-:W-:Y:S02]  /*f610*/  @!P3 LEA.HI.X R5, R203, R20, R8, 0x1, P5 ;  /* 0x00000014cb05b211 */ /* 0x002fe400028f0c08 */
[----:B------:R-:W-:-:S02]  /*f620*/  @!P1 LEA R8, P5, R209, R14, 0x1 ;  /* 0x0000000ed1089211 */ /* 0x000fc400078a08ff */
[----:B------:R-:W-:Y:S01]  /*f630*/  @!P2 LEA.HI.X R7, R210, R20, R10, 0x1, P4 ;  /* 0x00000014d207a211 */ /* 0x000fe200020f0c0a */
[----:B-----5:R3:W-:Y:S01]  /*f640*/  @!P3 ST.E.128 desc[UR40][R4.64], R24 ;  /* 0x000000180400b985 */ /* 0x0207e2000c101d28 */
[----:B------:R-:W-:Y:S02]  /*f650*/  SHF.R.S32.HI R12, RZ, 0x1f, R11 ;  /* 0x0000001fff0c7819 */ /* 0x000fe4000001140b */
[----:B------:R-:W-:Y:S01]  /*f660*/  @!P0 LEA R10, P4, R11, R14, 0x1 ;  /* 0x0000000e0b0a8211 */ /* 0x000fe200078808ff */
[----:B------:R3:W-:Y:S01]  /*f670*/  @!P2 ST.E.128 desc[UR40][R6.64], R40 ;  /* 0x000000280600a985 */ /* 0x0007e2000c101d28 */
[-C--:B------:R-:W-:Y:S02]  /*f680*/  @!P1 LEA.HI.X R9, R209, R20.reuse, R13, 0x1, P5 ;  /* 0x00000014d1099211 */ /* 0x080fe400028f0c0d */
[----:B------:R-:W-:-:S03]  /*f690*/  @!P0 LEA.HI.X R11, R11, R20, R12, 0x1, P4 ;  /* 0x000000140b0b8211 */ /* 0x000fc600020f0c0c */
[----:B------:R3:W-:Y:S04]  /*f6a0*/  @!P1 ST.E.128 desc[UR40][R8.64], R56 ;  /* 0x0000003808009985 */ /* 0x0007e8000c101d28 */
[----:B------:R3:W-:Y:S02]  /*f6b0*/  @!P0 ST.E.128 desc[UR40][R10.64], R72 ;  /* 0x000000480a008985 */ /* 0x0007e4000c101d28 */
.L_x_726:
[----:B------:R-:W-:Y:S05]  /*f6c0*/  BSYNC B1 ;  /* 0x0000000000017941 */ /* 0x000fea0003800000 */
.L_x_725:
[----:B------:R-:W-:Y:S01]  /*f6d0*/  UMOV UR4, 0xffffffff ;  /* 0xffffffff00047882 */ /* 0x000fe20000000000 */
[----:B---3-5:R-:W-:Y:S02]  /*f6e0*/  SHF.R.S32.HI R24, RZ, 0x1f, R91 ;  /* 0x0000001fff187819 */ /* 0x028fe4000001145b */
[----:B------:R-:W-:Y:S05]  /*f6f0*/  BRA.DIV UR4, `(.L_x_727) ;  /* 0x000000b604747947 */ /* 0x000fea000b800000 */
[----:B-1----:R1:W3:Y:S04]  /*f700*/  SHFL.IDX PT, R20, R21, 0x1, 0x181f ;  /* 0x00381f0015147f89 */ /* 0x0022e800000e0000 */
[----:B--2---:R1:W2:Y:S02]  /*f710*/  SHFL.IDX PT, R14, R3, 0x1, 0x181f ;  /* 0x00381f00030e7f89 */ /* 0x0042a400000e0000 */
.L_x_940:
[----:B------:R-:W-:Y:S01]  /*f720*/  VIADD R5, R89, 0x20 ;  /* 0x0000002059057836 */ /* 0x000fe20000000000 */
[----:B------:R-:W-:Y:S04]  /*f730*/  BSSY B1, `(.L_x_728) ;  /* 0x0000017000017945 */ /* 0x000fe80003800000 */
[----:B------:R-:W-:-:S13]  /*f740*/  ISETP.GE.AND P0, PT, R5, R0, PT ;  /* 0x000000000500720c */ /* 0x000fda0003f06270 */
[----:B------:R-:W-:Y:S05]  /*f750*/  @P0 BRA `(.L_x_729) ;  /* 0x0000000000500947 */ /* 0x000fea0003800000 */
[----:B------:R-:W-:Y:S01]  /*f760*/  ULDC UR4, c[0x0][0xac8] ;  /* 0x0002b20000047ab9 */ /* 0x000fe20000000800 */
[----:B------:R-:W-:Y:S02]  /*f770*/  SHF.R.S32.HI R8, RZ, 0x1f, R203 ;  /* 0x0000001fff087819 */ /* 0x000fe400000114cb */
[----:B------:R-:W-:Y:S02]  /*f780*/  ISETP.GE.AND P3, PT, R203, UR4, PT ;  /* 0x00000004cb007c0c */ /* 0x000fe4000bf66270 */
[----:B------:R-:W-:Y:S02]  /*f790*/  ISETP.GE.AND P2, PT, R210, UR4, PT ;  /* 0x00000004d2007c0c */ /* 0x000fe4000bf46270 */
[----:B------:R-:W-:Y:S02]  /*f7a0*/  ISETP.GE.AND P1, PT, R209, UR4, PT ;  /* 0x00000004d1007c0c */ /* 0x000fe4000bf26270 */
[----:B------:R-:W-:Y:S02]  /*f7b0*/  ISETP.GE.AND P0, PT, R91, UR4, PT ;  /* 0x000000045b007c0c */ /* 0x000fe4000bf06270 */
[----:B------:R-:W-:-:S02]  /*f7c0*/  SHF.R.S32.HI R10, RZ, 0x1f, R210 ;  /* 0x0000001fff0a7819 */ /* 0x000fc400000114d2 */
[----:B------:R-:W-:-:S03]  /*f7d0*/  SHF.R.S32.HI R12, RZ, 0x1f, R209 ;  /* 0x0000001fff0c7819 */ /* 0x000fc600000114d1 */
[CC--:B--2---:R-:W-:Y:S02]  /*f7e0*/  @!P3 LEA R4, P5, R203.reuse, R14.reuse, 0x1 ;  /* 0x0000000ecb04b211 */ /* 0x0c4fe400078a08ff */
[C---:B------:R-:W-:Y:S02]  /*f7f0*/  @!P2 LEA R6, P4, R210.reuse, R14, 0x1 ;  /* 0x0000000ed206a211 */ /* 0x040fe400078808ff */
        /* <DEDUP_REMOVED lines=10> */
.L_x_729:
[----:B------:R-:W-:Y:S05]  /*f8a0*/  BSYNC B1 ;  /* 0x0000000000017941 */ /* 0x000fea0003800000 */
.L_x_728:
[----:B------:R-:W-:-:S03]  /*f8b0*/  UMOV UR4, 0xffffffff ;  /* 0xffffffff00047882 */ /* 0x000fc60000000000 */
[----:B------:R-:W-:Y:S05]  /*f8c0*/  BRA.DIV UR4, `(.L_x_730) ;  /* 0x000000b604487947 */ /* 0x000fea000b800000 */
[----:B----4-:R4:W0:Y:S04]  /*f8d0*/  SHFL.IDX PT, R4, R21, 0x2, 0x181f ;  /* 0x00581f0015047f89 */ /* 0x01082800000e0000 */
[----:B--2---:R4:W2:Y:S02]  /*f8e0*/  SHFL.IDX PT, R14, R3, 0x2, 0x181f ;  /* 0x00581f00030e7f89 */ /* 0x0048a400000e0000 */
.L_x_944:
        /* <DEDUP_REMOVED lines=14> */
[----:B0-----:R-:W-:Y:S02]  /*f9d0*/  @!P3 LEA.HI.X R11, R203, R4, R6, 0x1, P5 ;  /* 0x00000004cb0bb211 */ /* 0x001fe400028f0c06 */
        /* <DEDUP_REMOVED lines=9> */
.L_x_732:
[----:B------:R-:W-:Y:S05]  /*fa70*/  BSYNC B1 ;  /* 0x0000000000017941 */ /* 0x000fea0003800000 */
.L_x_731:
[----:B------:R-:W-:-:S03]  /*fa80*/  UMOV UR4, 0xffffffff ;  /* 0xffffffff00047882 */ /* 0x000fc60000000000 */
[----:B------:R-:W-:Y:S05]  /*fa90*/  BRA.DIV UR4, `(.L_x_733) ;  /* 0x000000b6041c7947 */ /* 0x000fea000b800000 */
[----:B0-----:R0:W0:Y:S04]  /*faa0*/  SHFL.IDX PT, R4, R21, 0x3, 0x181f ;  /* 0x00781f0015047f89 */ /* 0x00102800000e0000 */
[----:B--2---:R2:W0:Y:S02]  /*fab0*/  SHFL.IDX PT, R14, R3, 0x3, 0x181f ;  /* 0x00781f00030e7f89 */ /* 0x00442400000e0000 */
.L_x_948:
[----:B-12-4-:R-:W-:-:S05]  /*fac0*/  VIADD R3, R89, 0x60 ;  /* 0x0000006059037836 */ /* 0x016fca0000000000 */
[----:B------:R-:W-:-:S13]  /*fad0*/  ISETP.GE.AND P0, PT, R3, R0, PT ;  /* 0x000000000300720c */ /* 0x000fda0003f06270 */
[----:B------:R-:W-:Y:S05]  /*fae0*/  @P0 BRA `(.L_x_734) ;  /* 0x0000002c004c0947 */ /* 0x000fea0003800000 */
[----:B------:R-:W-:Y:S01]  /*faf0*/  ULDC UR4, c[0x0][0xac8] ;  /* 0x0002b20000047ab9 */ /* 0x000fe20000000800 */
[----:B------:R-:W-:Y:S02]  /*fb00*/  SHF.R.S32.HI R13, RZ, 0x1f, R203 ;  /* 0x0000001fff0d7819 */ /* 0x000fe400000114cb */
[----:B------:R-:W-:Y:S02]  /*fb10*/  ISETP.GE.AND P3, PT, R203, UR4, PT ;  /* 0x00000004cb007c0c */ /* 0x000fe4000bf66270 */
[----:B------:R-:W-:Y:S02]  /*fb20*/  ISETP.GE.AND P4, PT, R210, UR4, PT ;  /* 0x00000004d2007c0c */ /* 0x000fe4000bf86270 */
[----:B------:R-:W-:Y:S02]  /*fb30*/  ISETP.GE.AND P5, PT, R209, UR4, PT ;  /* 0x00000004d1007c0c */ /* 0x000fe4000bfa6270 */
[----:B------:R-:W-:Y:S02]  /*fb40*/  SHF.R.S32.HI R12, RZ, 0x1f, R210 ;  /* 0x0000001fff0c7819 */ /* 0x000fe400000114d2 */
[----:B------:R-:W-:-:S05]  /*fb50*/  SHF.R.S32.HI R5, RZ, 0x1f, R209 ;  /* 0x0000001fff057819 */ /* 0x000fca00000114d1 */
[-C--:B0-----:R-:W-:Y:S02]  /*fb60*/  @!P3 LEA R6, P0, R203, R14.reuse, 0x1 ;  /* 0x0000000ecb06b211 */ /* 0x081fe400078008ff */
[CC--:B------:R-:W-:Y:S02]  /*fb70*/  @!P4 LEA R8, P1, R210.reuse, R14.reuse, 0x1 ;  /* 0x0000000ed208c211 */ /* 0x0c0fe400078208ff */
[----:B------:R-:W-:Y:S02]  /*fb80*/  @!P5 LEA R10, P2, R209, R14, 0x1 ;  /* 0x0000000ed10ad211 */ /* 0x000fe400078408ff */
[-C--:B------:R-:W-:Y:S02]  /*fb90*/  @!P3 LEA.HI.X R7, R203, R4.reuse, R13, 0x1, P0 ;  /* 0x00000004cb07b211 */ /* 0x080fe400000f0c0d */
[-C--:B------:R-:W-:Y:S02]  /*fba0*/  @!P4 LEA.HI.X R9, R210, R4.reuse, R12, 0x1, P1 ;  /* 0x00000004d209c211 */ /* 0x080fe400008f0c0c */
[----:B------:R-:W-:Y:S01]  /*fbb0*/  @!P5 LEA.HI.X R11, R209, R4, R5, 0x1, P2 ;  /* 0x00000004d10bd211 */ /* 0x000fe200010f0c05 */
[----:B------:R4:W-:Y:S01]  /*fbc0*/  @!P3 ST.E.128 desc[UR40][R6.64], R36 ;  /* 0x000000240600b985 */ /* 0x0009e2000c101d28 */
[----:B------:R-:W-:-:S03]  /*fbd0*/  ISETP.GE.AND P0, PT, R91, UR4, PT ;  /* 0x000000045b007c0c */ /* 0x000fc6000bf06270 */
[----:B------:R4:W-:Y:S04]  /*fbe0*/  @!P4 ST.E.128 desc[UR40][R8.64], R52 ;  /* 0x000000340800c985 */ /* 0x0009e8000c101d28 */
[----:B------:R4:W-:Y:S06]  /*fbf0*/  @!P5 ST.E.128 desc[UR40][R10.64], R68 ;  /* 0x000000440a00d985 */ /* 0x0009ec000c101d28 */
[----:B------:R-:W-:Y:S05]  /*fc00*/  @P0 BRA `(.L_x_734) ;  /* 0x0000002c00040947 */ /* 0x000fea0003800000 */
[----:B------:R-:W-:-:S04]  /*fc10*/  LEA R14, P0, R91, R14, 0x1 ;  /* 0x0000000e5b0e7211 */ /* 0x000fc800078008ff */
[----:B------:R-:W-:-:S05]  /*fc20*/  LEA.HI.X R15, R91, R4, R24, 0x1, P0 ;  /* 0x000000045b0f7211 */ /* 0x000fca00000f0c18 */
[----:B------:R0:W-:Y:S01]  /*fc30*/  ST.E.128 desc[UR40][R14.64], R84 ;  /* 0x000000540e007985 */ /* 0x0001e2000c101d28 */
[----:B------:R-:W-:Y:S05]  /*fc40*/  BRA `(.L_x_734) ;  /* 0x0000002800f47947 */ /* 0x000fea0003800000 */
.L_x_723:
[----:B0-----:R-:W0:Y:S01]  /*fc50*/  @P1 LDC R7, c[0x0][0xbec] ;  /* 0x0002fb00ff071b82 */ /* 0x001e220000000800 */
[----:B------:R-:W-:Y:S01]  /*fc60*/  ULDC.64 UR4, c[0x0][0xb08] ;  /* 0x0002c20000047ab9 */ /* 0x000fe20000000a00 */
[----:B------:R-:W-:Y:S02]  /*fc70*/  IMAD.MOV.U32 R3, RZ, RZ, R14 ;  /* 0x000000ffff037224 */ /* 0x000fe400078e000e */
[----:B------:R-:W-:-:S04]  /*fc80*/  IMAD R5, R5, UR4, RZ ;  /* 0x0000000405057c24 */ /* 0x000fc8000f8e02ff */
[----:B------:R-:W1:Y:S01]  /*fc90*/  @P1 LDC R6, c[0x0][0xbf0] ;  /* 0x0002fc00ff061b82 */ /* 0x000e620000000800 */
[----:B0-----:R-:W-:-:S05]  /*fca0*/  @P1 IMAD.HI.U32 R7, R14, R7, RZ ;  /* 0x000000070e071227 */ /* 0x001fca00078e00ff */
[----:B-1----:R-:W-:Y:S01]  /*fcb0*/  @P1 SHF.R.U32.HI R3, RZ, R6, R7 ;  /* 0x00000006ff031219 */ /* 0x002fe20000011607 */
[C---:B------:R-:W-:Y:S02]  /*fcc0*/  IMAD R6, R4.reuse, UR5, R5 ;  /* 0x0000000504067c24 */ /* 0x040fe4000f8e0205 */
[----:B------:R-:W-:Y:S01]  /*fcd0*/  IMAD.WIDE.U32 R4, R4, UR4, RZ ;  /* 0x0000000404047c25 */ /* 0x000fe2000f8e00ff */
[----:B------:R-:W-:-:S03]  /*fce0*/  ULDC.64 UR4, c[0x0][0xb38] ;  /* 0x0002ce0000047ab9 */ /* 0x000fc60000000a00 */
[----:B------:R-:W-:Y:S01]  /*fcf0*/  IMAD.IADD R5, R5, 0x1, R6 ;  /* 0x0000000105057824 */ /* 0x000fe200078e0206 */
[----:B------:R-:W-:Y:S01]  /*fd00*/  SHF.R.S32.HI R6, RZ, 0x1f, R213 ;  /* 0x0000001fff067819 */ /* 0x000fe200000114d5 */
[----:B------:R-:W-:-:S04]  /*fd10*/  IMAD.WIDE.U32 R4, R211, UR4, R4 ;  /* 0x00000004d3047c25 */ /* 0x000fc8000f8e0004 */
[----:B------:R-:W-:Y:S01]  /*fd20*/  IMAD R5, R211, UR5, R5 ;  /* 0x00000005d3057c24 */ /* 0x000fe2000f8e0205 */
[----:B------:R-:W-:Y:S02]  /*fd30*/  ULDC.64 UR4, c[0x0][0xb40] ;  /* 0x0002d00000047ab9 */ /* 0x000fe40000000a00 */
[----:B------:R-:W-:Y:S02]  /*fd40*/  IMAD R6, R6, UR4, RZ ;  /* 0x0000000406067c24 */ /* 0x000fe4000f8e02ff */
[----:B------:R-:W-:-:S04]  /*fd50*/  IMAD.WIDE.U32 R4, R213, UR4, R4 ;  /* 0x00000004d5047c25 */ /* 0x000fc8000f8e0004 */
[----:B------:R-:W-:Y:S01]  /*fd60*/  IMAD R7, R213, UR5, R6 ;  /* 0x00000005d5077c24 */ /* 0x000fe2000f8e0206 */
[----:B------:R-:W-:Y:S01]  /*fd70*/  ULDC.64 UR4, c[0x0][0xb48] ;  /* 0x0002d20000047ab9 */ /* 0x000fe20000000a00 */
[----:B------:R-:W-:Y:S02]  /*fd80*/  IMAD.MOV R6, RZ, RZ, -R3 ;  /* 0x000000ffff067224 */ /* 0x000fe400078e0a03 */
[----:B------:R-:W-:Y:S01]  /*fd90*/  IMAD.IADD R5, R5, 0x1, R7 ;  /* 0x0000000105057824 */ /* 0x000fe200078e0207 */
[----:B------:R-:W-:Y:S01]  /*fda0*/  SHF.R.S32.HI R7, RZ, 0x1f, R3 ;  /* 0x0000001fff077819 */ /* 0x000fe20000011403 */
[----:B------:R-:W-:Y:S02]  /*fdb0*/  IMAD R6, R157, R6, R14 ;  /* 0x000000069d067224 */ /* 0x000fe400078e020e */
[----:B------:R-:W-:-:S04]  /*fdc0*/  IMAD.WIDE.U32 R4, R219, UR4, R4 ;  /* 0x00000004db047c25 */ /* 0x000fc8000f8e0004 */
[----:B------:R-:W-:Y:S01]  /*fdd0*/  IMAD R5, R219, UR5, R5 ;  /* 0x00000005db057c24 */ /* 0x000fe2000f8e0205 */
[----:B------:R-:W-:Y:S02]  /*fde0*/  ULDC.64 UR4, c[0x0][0xb30] ;  /* 0x0002cc0000047ab9 */ /* 0x000fe40000000a00 */
[----:B------:R-:W-:Y:S02]  /*fdf0*/  IMAD R8, R7, UR4, RZ ;  /* 0x0000000407087c24 */ /* 0x000fe4000f8e02ff */
[----:B------:R-:W-:-:S04]  /*fe00*/  IMAD.WIDE.U32 R4, R3, UR4, R4 ;  /* 0x0000000403047c25 */ /* 0x000fc8000f8e0004 */
[----:B------:R-:W-:Y:S01]  /*fe10*/  IMAD R7, R3, UR5, R8 ;  /* 0x0000000503077c24 */ /* 0x000fe2000f8e0208 */
[----:B------:R-:W-:Y:S01]  /*fe20*/  ULDC.64 UR4, c[0x0][0xb28] ;  /* 0x0002ca0000047ab9 */ /* 0x000fe20000000a00 */
[----:B------:R-:W-:Y:S02]  /*fe30*/  VIADD R3, R19, 0x22820 ;  /* 0x0002282013037836 */ /* 0x000fe40000000000 */
[----:B------:R-:W-:-:S03]  /*fe40*/  IMAD.IADD R5, R5, 0x1, R7 ;  /* 0x0000000105057824 */ /* 0x000fc600078e0207 */
[----:B------:R-:W-:Y:S01]  /*fe50*/  PRMT R3, RZ, 0x654, R3 ;  /* 0x00000654ff037816 */ /* 0x000fe20000000003 */
[----:B------:R-:W-:-:S03]  /*fe60*/  IMAD.WIDE.U32 R4, R6, UR4, R4 ;  /* 0x0000000406047c25 */ /* 0x000fc6000f8e0004 */
[----:B------:R0:W-:Y:S02]  /*fe70*/  SYNCS.ARRIVE.TRANS64.RED.A1T0 RZ, [R3+URZ], RZ ;  /* 0x000000ff03ff79a7 */ /* 0x0001e4000810043f */
[----:B0-----:R-:W-:-:S05]  /*fe80*/  SHF.R.S32.HI R3, RZ, 0x1f, R6 ;  /* 0x0000001fff037819 */ /* 0x001fca0000011406 */
[----:B------:R-:W-:-:S04]  /*fe90*/  IMAD R3, R3, UR4, RZ ;  /* 0x0000000403037c24 */ /* 0x000fc8000f8e02ff */
[----:B------:R-:W-:Y:S01]  /*fea0*/  IMAD R7, R6, UR5, R3 ;  /* 0x0000000506077c24 */ /* 0x000fe2000f8e0203 */
[----:B------:R-:W-:Y:S02]  /*feb0*/  ULDC.64 UR4, c[0x0][0xb00] ;  /* 0x0002c00000047ab9 */ /* 0x000fe40000000a00 */
[----:B------:R-:W-:Y:S01]  /*fec0*/  LEA R3, P0, R4, UR4, 0x2 ;  /* 0x0000000404037c11 */ /* 0x000fe2000f8010ff */
[----:B------:R-:W-:Y:S01]  /*fed0*/  IMAD.IADD R5, R5, 0x1, R7 ;  /* 0x0000000105057824 */ /* 0x000fe200078e0207 */
[----:B------:R-:W-:-:S04]  /*fee0*/  UMOV UR4, 0xffffffff ;  /* 0xffffffff00047882 */ /* 0x000fc80000000000 */
[----:B------:R-:W-:Y:S01]  /*fef0*/  LEA.HI.X R8, R4, UR5, R5, 0x2, P0 ;  /* 0x0000000504087c11 */ /* 0x000fe200080f1405 */
[----:B------:R-:W-:Y:S06]  /*ff00*/  BRA.DIV UR4, `(.L_x_735) ;  /* 0x000000b204487947 */ /* 0x000fec000b800000 */
[----:B------:R0:W1:Y:S04]  /*ff10*/  SHFL.IDX PT, R9, R8, RZ, 0x1c1f ;  /* 0x001c1fff08097589 */ /* 0x00006800000e0000 */
[----:B------:R0:W2:Y:S02]  /*ff20*/  SHFL.IDX PT, R11, R3, RZ, 0x1c1f ;  /* 0x001c1fff030b7589 */ /* 0x0000a400000e0000 */
.L_x_951:
[----:B------:R-:W-:Y:S01]  /*ff30*/  ISETP.GE.AND P0, PT, R21, R0, PT ;  /* 0x000000001500720c */ /* 0x000fe20003f06270 */
[----:B------:R-:W-:-:S12]  /*ff40*/  BSSY B1, `(.L_x_736) ;  /* 0x00000c9000017945 */ /* 0x000fd80003800000 */
[----:B------:R-:W-:Y:S05]  /*ff50*/  @P0 BRA `(.L_x_737) ;  /* 0x0000000c001c0947 */ /* 0x000fea0003800000 */
[----:B------:R-:W-:Y:S01]  /*ff60*/  ULDC UR4, c[0x0][0xac8] ;  /* 0x0002b20000047ab9 */ /* 0x000fe20000000800 */
[C---:B------:R-:W-:Y:S01]  /*ff70*/  VIADD R12, R224.reuse, 0x8 ;  /* 0x00000008e00c7836 */ /* 0x040fe20000000000 */
[C---:B------:R-:W-:Y:S01]  /*ff80*/  ISETP.GE.AND P0, PT, R224.reuse, UR4, PT ;  /* 0x00000004e0007c0c */ /* 0x040fe2000bf06270 */
[C---:B------:R-:W-:Y:S02]  /*ff90*/  VIADD R7, R224.reuse, 0x10 ;  /* 0x00000010e0077836 */ /* 0x040fe40000000000 */
[----:B------:R-:W-:Y:S01]  /*ffa0*/  VIADD R13, R224, 0x8 ;  /* 0x00000008e00d7836 */ /* 0x000fe20000000000 */
[----:B------:R-:W-:Y:S01]  /*ffb0*/  ISETP.GE.AND P1, PT, R12, UR4, PT ;  /* 0x000000040c007c0c */ /* 0x000fe2000bf26270 */
[C---:B------:R-:W-:Y:S02]  /*ffc0*/  VIADD R6, R224.reuse, 0x18 ;  /* 0x00000018e0067836 */ /* 0x040fe40000000000 */
[C---:B------:R-:W-:Y:S01]  /*ffd0*/  VIADD R20, R224.reuse, 0x40 ;  /* 0x00000040e0147836 */ /* 0x040fe20000000000 */
[----:B------:R-:W-:Y:S01]  /*ffe0*/  SHF.R.S32.HI R13, RZ, 0x1f, R13 ;  /* 0x0000001fff0d7819 */ /* 0x000fe2000001140d */
[----:B------:R-:W-:-:S02]  /*fff0*/  VIADD R15, R224, 0x38 ;  /* 0x00000038e00f7836 */ /* 0x000fc40000000000 */
[C---:B------:R-:W-:Y:S02]  /*10000*/  VIADD R14, R224.reuse, 0x50 ;  /* 0x00000050e00e7836 */ /* 0x040fe40000000000 */
[----:B--2---:R-:W-:Y:S01]  /*10010*/  @!P0 IMAD.MOV.U32 R4, RZ, RZ, R11 ;  /* 0x000000ffff048224 */ /* 0x004fe200078e000b */
[----:B------:R-:W-:Y:S01]  /*10020*/  SHF.R.S32.HI R15, RZ, 0x1f, R15 ;  /* 0x0000001fff0f7819 */ /* 0x000fe2000001140f */
[----:B-1----:R-:W-:Y:S02]  /*10030*/  @!P0 IMAD.MOV.U32 R5, RZ, RZ, R9 ;  /* 0x000000ffff058224 */ /* 0x002fe400078e0009 */
[C---:B------:R-:W-:Y:S02]  /*10040*/  VIADD R21, R224.reuse, 0x40 ;  /* 0x00000040e0157836 */ /* 0x040fe40000000000 */
[----:B------:R-:W-:-:S03]  /*10050*/  @!P0 IMAD.WIDE R4, R224, 0x4, R4 ;  /* 0x00000004e0048825 */ /* 0x000fc600078e0204 */
[----:B------:R-:W-:Y:S02]  /*10060*/  SHF.R.S32.HI R21, RZ, 0x1f, R21 ;  /* 0x0000001fff157819 */ /* 0x000fe40000011415 */
[----:B------:R1:W-:Y:S01]  /*10070*/  @!P0 ST.E.64 desc[UR40][R4.64], R24 ;  /* 0x0000001804008985 */ /* 0x0003e2000c101b28 */
[----:B------:R-:W-:Y:S02]  /*10080*/  ISETP.GE.AND P0, PT, R7, UR4, PT ;  /* 0x0000000407007c0c */ /* 0x000fe4000bf06270 */
[----:B-1----:R-:W-:-:S04]  /*10090*/  @!P1 LEA R4, P2, R12, R11, 0x2 ;  /* 0x0000000b0c049211 */ /* 0x002fc800078410ff */
[----:B------:R-:W-:Y:S01]  /*100a0*/  @!P1 LEA.HI.X R5, R12, R9, R13, 0x2, P2 ;  /* 0x000000090c059211 */ /* 0x000fe200010f140d */
[C---:B------:R-:W-:Y:S01]  /*100b0*/  VIADD R12, R224.reuse, 0x20 ;  /* 0x00000020e00c7836 */ /* 0x040fe20000000000 */
[----:B------:R-:W-:-:S03]  /*100c0*/  IADD3 R13, R224, 0x10, RZ ;  /* 0x00000010e00d7810 */ /* 0x000fc60007ffe0ff */
[----:B------:R1:W-:Y:S01]  /*100d0*/  @!P1 ST.E.64 desc[UR40][R4.64], R28 ;  /* 0x0000001c04009985 */ /* 0x0003e2000c101b28 */
[----:B------:R-:W-:Y:S02]  /*100e0*/  SHF.R.S32.HI R13, RZ, 0x1f, R13 ;  /* 0x0000001fff0d7819 */ /* 0x000fe4000001140d */
[----:B------:R-:W-:Y:S02]  /*100f0*/  ISETP.GE.AND P1, PT, R6, UR4, PT ;  /* 0x0000000406007c0c */ /* 0x000fe4000bf26270 */
[----:B-1----:R-:W-:-:S04]  /*10100*/  @!P0 LEA R4, P2, R7, R11, 0x2 ;  /* 0x0000000b07048211 */ /* 0x002fc800078410ff */
[----:B------:R-:W-:Y:S01]  /*10110*/  @!P0 LEA.HI.X R5, R7, R9, R13, 0x2, P2 ;  /* 0x0000000907058211 */ /* 0x000fe200010f140d */
[C---:B------:R-:W-:Y:S02]  /*10120*/  VIADD R13, R224.reuse, 0x18 ;  /* 0x00000018e00d7836 */ /* 0x040fe40000000000 */
[----:B------:R-:W-:Y:S02]  /*10130*/  VIADD R7, R224, 0x28 ;  /* 0x00000028e0077836 */ /* 0x000fe40000000000 */
[----:B------:R1:W-:Y:S01]  /*10140*/  @!P0 ST.E.64 desc[UR40][R4.64], R32 ;  /* 0x0000002004008985 */ /* 0x0003e2000c101b28 */
[----:B------:R-:W-:Y:S02]  /*10150*/  ISETP.GE.AND P0, PT, R12, UR4, PT ;  /* 0x000000040c007c0c */ /* 0x000fe4000bf06270 */
[----:B------:R-:W-:Y:S02]  /*10160*/  SHF.R.S32.HI R13, RZ, 0x1f, R13 ;  /* 0x0000001fff0d7819 */ /* 0x000fe4000001140d */
[----:B-1----:R-:W-:-:S04]  /*10170*/  @!P1 LEA R4, P2, R6, R11, 0x2 ;  /* 0x0000000b06049211 */ /* 0x002fc800078410ff */
[----:B------:R-:W-:Y:S01]  /*10180*/  @!P1 LEA.HI.X R5, R6, R9, R13, 0x2, P2 ;  /* 0x0000000906059211 */ /* 0x000fe200010f140d */
[C---:B------:R-:W-:Y:S01]  /*10190*/  VIADD R13, R224.reuse, 0x20 ;  /* 0x00000020e00d7836 */ /* 0x040fe20000000000 */
[----:B------:R-:W-:Y:S01]  /*101a0*/  ISETP.GE.AND P2, PT, R7, UR4, PT ;  /* 0x0000000407007c0c */ /* 0x000fe2000bf46270 */
[----:B------:R-:W-:Y:S02]  /*101b0*/  VIADD R6, R224, 0x30 ;  /* 0x00000030e0067836 */ /* 0x000fe40000000000 */
        /* <DEDUP_REMOVED lines=8> */
[----:B------:R-:W-:Y:S02]  /*10240*/  SHF.R.S32.HI R13, RZ, 0x1f, R13 ;  /* 0x0000001fff0d7819 */ /* 0x000fe4000001140d */
[----:B------:R-:W-:Y:S02]  /*10250*/  ISETP.GE.AND P1, PT, R12, UR4, PT ;  /* 0x000000040c007c0c */ /* 0x000fe4000bf26270 */
[----:B-1----:R-:W-:-:S04]  /*10260*/  @!P2 LEA R4, P0, R7, R11, 0x2 ;  /* 0x0000000b0704a211 */ /* 0x002fc800078010ff */
[----:B------:R-:W-:Y:S01]  /*10270*/  @!P2 LEA.HI.X R5, R7, R9, R13, 0x2, P0 ;  /* 0x000000090705a211 */ /* 0x000fe200000f140d */
[----:B------:R-:W-:Y:S01]  /*10280*/  VIADD R7, R224, 0x30 ;  /* 0x00000030e0077836 */ /* 0x000fe20000000000 */
[----:B------:R-:W-:Y:S01]  /*10290*/  ISETP.GE.AND P0, PT, R20, UR4, PT ;  /* 0x0000000414007c0c */ /* 0x000fe2000bf06270 */
[----:B------:R-:W-:Y:S02]  /*102a0*/  VIADD R13, R224, 0x48 ;  /* 0x00000048e00d7836 */ /* 0x000fe40000000000 */
[----:B------:R1:W-:Y:S01]  /*102b0*/  @!P2 ST.E.64 desc[UR40][R4.64], R44 ;  /* 0x0000002c0400a985 */ /* 0x0003e2000c101b28 */
[----:B------:R-:W-:Y:S02]  /*102c0*/  SHF.R.S32.HI R7, RZ, 0x1f, R7 ;  /* 0x0000001fff077819 */ /* 0x000fe40000011407 */
[----:B-1----:R-:W-:-:S04]  /*102d0*/  @!P3 LEA R4, P2, R6, R11, 0x2 ;  /* 0x0000000b0604b211 */ /* 0x002fc800078410ff */
[----:B------:R-:W-:Y:S02]  /*102e0*/  @!P3 LEA.HI.X R5, R6, R9, R7, 0x2, P2 ;  /* 0x000000090605b211 */ /* 0x000fe400010f1407 */
[----:B------:R-:W-:Y:S02]  /*102f0*/  ISETP.GE.AND P2, PT, R13, UR4, PT ;  /* 0x000000040d007c0c */ /* 0x000fe4000bf46270 */
[----:B------:R-:W-:Y:S01]  /*10300*/  @!P1 LEA R6, P4, R12, R11, 0x2 ;  /* 0x0000000b0c069211 */ /* 0x000fe200078810ff */
[----:B------:R1:W-:Y:S01]  /*10310*/  @!P3 ST.E.64 desc[UR40][R4.64], R48 ;  /* 0x000000300400b985 */ /* 0x0003e2000c101b28 */
[----:B------:R-:W-:Y:S02]  /*10320*/  ISETP.GE.AND P3, PT, R14, UR4, PT ;  /* 0x000000040e007c0c */ /* 0x000fe4000bf66270 */
[----:B------:R-:W-:Y:S01]  /*10330*/  @!P1 LEA.HI.X R7, R12, R9, R15, 0x2, P4 ;  /* 0x000000090c079211 */ /* 0x000fe200020f140f */
[C---:B------:R-:W-:Y:S02]  /*10340*/  VIADD R12, R224.reuse, 0x58 ;  /* 0x00000058e00c7836 */ /* 0x040fe40000000000 */
[----:B------:R-:W-:-:S02]  /*10350*/  VIADD R15, R224, 0x48 ;  /* 0x00000048e00f7836 */ /* 0x000fc40000000000 */
[----:B------:R2:W-:Y:S01]  /*10360*/  @!P1 ST.E.64 desc[UR40][R6.64], R52 ;  /* 0x0000003406009985 */ /* 0x0005e2000c101b28 */
[----:B------:R-:W-:Y:S02]  /*10370*/  ISETP.GE.AND P1, PT, R12, UR4, PT ;  /* 0x000000040c007c0c */ /* 0x000fe4000bf26270 */
[----:B------:R-:W-:Y:S02]  /*10380*/  SHF.R.S32.HI R15, RZ, 0x1f, R15 ;  /* 0x0000001fff0f7819 */ /* 0x000fe4000001140f */
[----:B-1----:R-:W-:-:S04]  /*10390*/  @!P0 LEA R4, P4, R20, R11, 0x2 ;  /* 0x0000000b14048211 */ /* 0x002fc800078810ff */
[----:B------:R-:W-:Y:S01]  /*103a0*/  @!P0 LEA.HI.X R5, R20, R9, R21, 0x2, P4 ;  /* 0x0000000914058211 */ /* 0x000fe200020f1415 */
[C---:B------:R-:W-:Y:S02]  /*103b0*/  VIADD R20, R224.reuse, 0x60 ;  /* 0x00000060e0147836 */ /* 0x040fe40000000000 */
[----:B------:R-:W-:Y:S01]  /*103c0*/  VIADD R21, R224, 0x50 ;  /* 0x00000050e0157836 */ /* 0x000fe20000000000 */
[C---:B--2---:R-:W-:Y:S01]  /*103d0*/  @!P2 LEA R6, P5, R13.reuse, R11, 0x2 ;  /* 0x0000000b0d06a211 */ /* 0x044fe200078a10ff */
[----:B------:R1:W-:Y:S01]  /*103e0*/  @!P0 ST.E.64 desc[UR40][R4.64], R56 ;  /* 0x0000003804008985 */ /* 0x0003e2000c101b28 */
[----:B------:R-:W-:Y:S02]  /*103f0*/  ISETP.GE.AND P0, PT, R20, UR4, PT ;  /* 0x0000000414007c0c */ /* 0x000fe4000bf06270 */
[----:B------:R-:W-:Y:S01]  /*10400*/  @!P2 LEA.HI.X R7, R13, R9, R15, 0x2, P5 ;  /* 0x000000090d07a211 */ /* 0x000fe200028f140f */
[C---:B------:R-:W-:Y:S01]  /*10410*/  VIADD R13, R224.reuse, 0x68 ;  /* 0x00000068e00d7836 */ /* 0x040fe20000000000 */
[----:B------:R-:W-:Y:S01]  /*10420*/  SHF.R.S32.HI R21, RZ, 0x1f, R21 ;  /* 0x0000001fff157819 */ /* 0x000fe20000011415 */
        /* <DEDUP_REMOVED lines=8> */
[----:B--2---:R-:W-:Y:S01]  /*104b0*/  @!P1 LEA R6, P5, R12, R11, 0x2 ;  /* 0x0000000b0c069211 */ /* 0x004fe200078a10ff */
        /* <DEDUP_REMOVED lines=11> */
[C---:B------:R-:W-:Y:S01]  /*10570*/  VIADD R21, R224.reuse, 0x70 ;  /* 0x00000070e0157836 */ /* 0x040fe20000000000 */
[----:B------:R-:W-:Y:S02]  /*10580*/  IADD3 R20, R224, 0x80, RZ ;  /* 0x00000080e0147810 */ /* 0x000fe40007ffe0ff */
        /* <DEDUP_REMOVED lines=22> */
[----:B------:R-:W-:Y:S02]  /*106f0*/  SHF.R.S32.HI R15, RZ, 0x1f, R15 ;  /* 0x0000001fff0f7819 */ /* 0x000fe4000001140f */
[----:B------:R-:W-:Y:S02]  /*10700*/  ISETP.GE.AND P1, PT, R12, UR4, PT ;  /* 0x000000040c007c0c */ /* 0x000fe4000bf26270 */
[----:B-1----:R-:W-:-:S04]  /*10710*/  @!P0 LEA R4, P4, R20, R11, 0x2 ;  /* 0x0000000b14048211 */ /* 0x002fc800078810ff */
[----:B------:R-:W-:Y:S02]  /*10720*/  @!P0 LEA.HI.X R5, R20, R9, R21, 0x2, P4 ;  /* 0x0000000914058211 */ /* 0x000fe400020f1415 */
[----:B------:R-:W-:Y:S02]  /*10730*/  SHF.R.S32.HI R21, RZ, 0x1f, R226 ;  /* 0x0000001fff157819 */ /* 0x000fe400000114e2 */
        /* <DEDUP_REMOVED lines=9> */
[----:B------:R-:W-:Y:S02]  /*107d0*/  SHF.R.S32.HI R13, RZ, 0x1f, R13 ;  /* 0x0000001fff0d7819 */ /* 0x000fe4000001140d */
[----:B------:R-:W-:Y:S02]  /*107e0*/  ISETP.GE.AND P2, PT, R236, UR4, PT ;  /* 0x00000004ec007c0c */ /* 0x000fe4000bf46270 */
[----:B-1----:R-:W-:-:S04]  /*107f0*/  @!P3 LEA R4, P4, R14, R11, 0x2 ;  /* 0x0000000b0e04b211 */ /* 0x002fc800078810ff */
[----:B------:R-:W-:Y:S02]  /*10800*/  @!P3 LEA.HI.X R5, R14, R9, R15, 0x2, P4 ;  /* 0x000000090e05b211 */ /* 0x000fe400020f140f */
[----:B------:R-:W-:Y:S02]  /*10810*/  ISETP.GE.AND P4, PT, R235, UR4, PT ;  /* 0x00000004eb007c0c */ /* 0x000fe4000bf86270 */
[C---:B--2---:R-:W-:Y:S01]  /*10820*/  @!P1 LEA R6, P5, R12.reuse, R11, 0x2 ;  /* 0x0000000b0c069211 */ /* 0x044fe200078a10ff */
[----:B------:R1:W-:Y:S01]  /*10830*/  @!P3 ST.E.64 desc[UR40][R4.64], R96 ;  /* 0x000000600400b985 */ /* 0x0003e2000c101b28 */
[----:B------:R-:W-:Y:S02]  /*10840*/  SHF.R.S32.HI R15, RZ, 0x1f, R232 ;  /* 0x0000001fff0f7819 */ /* 0x000fe400000114e8 */
[----:B------:R-:W-:Y:S02]  /*10850*/  @!P1 LEA.HI.X R7, R12, R9, R13, 0x2, P5 ;  /* 0x000000090c079211 */ /* 0x000fe400028f140d */
[----:B------:R-:W-:-:S02]  /*10860*/  SHF.R.S32.HI R13, RZ, 0x1f, R237 ;  /* 0x0000001fff0d7819 */ /* 0x000fc400000114ed */
[----:B------:R-:W-:Y:S01]  /*10870*/  SHF.R.S32.HI R12, RZ, 0x1f, R236 ;  /* 0x0000001fff0c7819 */ /* 0x000fe200000114ec */
[----:B------:R2:W-:Y:S01]  /*10880*/  @!P1 ST.E.64 desc[UR40][R6.64], R100 ;  /* 0x0000006406009985 */ /* 0x0005e2000c101b28 */
[----:B------:R-:W-:Y:S02]  /*10890*/  ISETP.GE.AND P1, PT, R234, UR4, PT ;  /* 0x00000004ea007c0c */ /* 0x000fe4000bf26270 */
[----:B------:R-:W-:Y:S02]  /*108a0*/  SHF.R.S32.HI R14, RZ, 0x1f, R231 ;  /* 0x0000001fff0e7819 */ /* 0x000fe400000114e7 */
[----:B-1----:R-:W-:-:S04]  /*108b0*/  @!P0 LEA R4, P3, R237, R11, 0x2 ;  /* 0x0000000bed048211 */ /* 0x002fc800078610ff */
[----:B------:R-:W-:Y:S02]  /*108c0*/  @!P0 LEA.HI.X R5, R237, R9, R13, 0x2, P3 ;  /* 0x00000009ed058211 */ /* 0x000fe400018f140d */
[----:B------:R-:W-:Y:S02]  /*108d0*/  SHF.R.S32.HI R13, RZ, 0x1f, R235 ;  /* 0x0000001fff0d7819 */ /* 0x000fe400000114eb */
[C---:B--2---:R-:W-:Y:S01]  /*108e0*/  @!P2 LEA R6, P5, R236.reuse, R11, 0x2 ;  /* 0x0000000bec06a211 */ /* 0x044fe200078a10ff */
[----:B------:R1:W-:Y:S01]  /*108f0*/  @!P0 ST.E.64 desc[UR40][R4.64], R104 ;  /* 0x0000006804008985 */ /* 0x0003e2000c101b28 */
[----:B------:R-:W-:Y:S02]  /*10900*/  ISETP.GE.AND P0, PT, R233, UR4, PT ;  /* 0x00000004e9007c0c */ /* 0x000fe4000bf06270 */
[----:B------:R-:W-:Y:S02]  /*10910*/  @!P2 LEA.HI.X R7, R236, R9, R12, 0x2, P5 ;  /* 0x00000009ec07a211 */ /* 0x000fe400028f140c */
[----:B------:R-:W-:-:S03]  /*10920*/  SHF.R.S32.HI R12, RZ, 0x1f, R234 ;  /* 0x0000001fff0c7819 */ /* 0x000fc600000114ea */
[----:B------:R2:W-:Y:S01]  /*10930*/  @!P2 ST.E.64 desc[UR40][R6.64], R108 ;  /* 0x0000006c0600a985 */ /* 0x0005e2000c101b28 */
[----:B------:R-:W-:Y:S02]  /*10940*/  ISETP.GE.AND P2, PT, R232, UR4, PT ;  /* 0x00000004e8007c0c */ /* 0x000fe4000bf46270 */
[----:B-1----:R-:W-:-:S04]  /*10950*/  @!P4 LEA R4, P3, R235, R11, 0x2 ;  /* 0x0000000beb04c211 */ /* 0x002fc800078610ff */
[----:B------:R-:W-:Y:S02]  /*10960*/  @!P4 LEA.HI.X R5, R235, R9, R13, 0x2, P3 ;  /* 0x00000009eb05c211 */ /* 0x000fe400018f140d */
[----:B------:R-:W-:Y:S02]  /*10970*/  ISETP.GE.AND P3, PT, R231, UR4, PT ;  /* 0x00000004e7007c0c */ /* 0x000fe4000bf66270 */
[C---:B--2---:R-:W-:Y:S01]  /*10980*/  @!P1 LEA R6, P5, R234.reuse, R11, 0x2 ;  /* 0x0000000bea069211 */ /* 0x044fe200078a10ff */
[----:B------:R1:W-:Y:S03]  /*10990*/  @!P4 ST.E.64 desc[UR40][R4.64], R112 ;  /* 0x000000700400c985 */ /* 0x0003e6000c101b28 */
[----:B------:R-:W-:Y:S02]  /*109a0*/  @!P1 LEA.HI.X R7, R234, R9, R12, 0x2, P5 ;  /* 0x00000009ea079211 */ /* 0x000fe400028f140c */
[----:B------:R-:W-:-:S03]  /*109b0*/  SHF.R.S32.HI R12, RZ, 0x1f, R233 ;  /* 0x0000001fff0c7819 */ /* 0x000fc600000114e9 */
[----:B------:R2:W-:Y:S01]  /*109c0*/  @!P1 ST.E.64 desc[UR40][R6.64], R116 ;  /* 0x0000007406009985 */ /* 0x0005e2000c101b28 */
[----:B------:R-:W-:Y:S02]  /*109d0*/  ISETP.GE.AND P1, PT, R230, UR4, PT ;  /* 0x00000004e6007c0c */ /* 0x000fe4000bf26270 */
[----:B-1----:R-:W-:-:S04]  /*109e0*/  @!P0 LEA R4, P4, R233, R11, 0x2 ;  /* 0x0000000be9048211 */ /* 0x002fc800078810ff */
[----:B------:R-:W-:Y:S02]  /*109f0*/  @!P0 LEA.HI.X R5, R233, R9, R12, 0x2, P4 ;  /* 0x00000009e9058211 */ /* 0x000fe400020f140c */
[-C--:B------:R-:W-:Y:S02]  /*10a00*/  @!P3 LEA R12, P4, R231, R11.reuse, 0x2 ;  /* 0x0000000be70cb211 */ /* 0x080fe400078810ff */
[C---:B--2---:R-:W-:Y:S01]  /*10a10*/  @!P2 LEA R6, P5, R232.reuse, R11, 0x2 ;  /* 0x0000000be806a211 */ /* 0x044fe200078a10ff */
[----:B------:R1:W-:Y:S01]  /*10a20*/  @!P0 ST.E.64 desc[UR40][R4.64], R120 ;  /* 0x0000007804008985 */ /* 0x0003e2000c101b28 */
[----:B------:R-:W-:Y:S02]  /*10a30*/  ISETP.GE.AND P0, PT, R229, UR4, PT ;  /* 0x00000004e5007c0c */ /* 0x000fe4000bf06270 */
[-C--:B------:R-:W-:Y:S02]  /*10a40*/  @!P2 LEA.HI.X R7, R232, R9.reuse, R15, 0x2, P5 ;  /* 0x00000009e807a211 */ /* 0x080fe400028f140f */
[----:B------:R-:W-:-:S02]  /*10a50*/  @!P3 LEA.HI.X R13, R231, R9, R14, 0x2, P4 ;  /* 0x00000009e70db211 */ /* 0x000fc400020f140e */
[----:B------:R-:W-:Y:S01]  /*10a60*/  ISETP.GE.AND P4, PT, R228, UR4, PT ;  /* 0x00000004e4007c0c */ /* 0x000fe2000bf86270 */
[----:B------:R2:W-:Y:S01]  /*10a70*/  @!P2 ST.E.64 desc[UR40][R6.64], R124 ;  /* 0x0000007c0600a985 */ /* 0x0005e2000c101b28 */
[----:B------:R-:W-:Y:S02]  /*10a80*/  SHF.R.S32.HI R14, RZ, 0x1f, R230 ;  /* 0x0000001fff0e7819 */ /* 0x000fe400000114e6 */
[----:B------:R-:W-:Y:S01]  /*10a90*/  ISETP.GE.AND P2, PT, R226, UR4, PT ;  /* 0x00000004e2007c0c */ /* 0x000fe2000bf46270 */
[----:B------:R3:W-:Y:S01]  /*10aa0*/  @!P3 ST.E.64 desc[UR40][R12.64], R128 ;  /* 0x000000800c00b985 */ /* 0x0007e2000c101b28 */
[----:B------:R-:W-:Y:S02]  /*10ab0*/  ISETP.GE.AND P3, PT, R225, UR4, PT ;  /* 0x00000004e1007c0c */ /* 0x000fe4000bf66270 */
[----:B-1----:R-:W-:-:S04]  /*10ac0*/  @!P1 LEA R4, P5, R230, R11, 0x2 ;  /* 0x0000000be6049211 */ /* 0x002fc800078a10ff */
[----:B------:R-:W-:Y:S02]  /*10ad0*/  @!P1 LEA.HI.X R5, R230, R9, R14, 0x2, P5 ;  /* 0x00000009e6059211 */ /* 0x000fe400028f140e */
[----:B------:R-:W-:Y:S02]  /*10ae0*/  SHF.R.S32.HI R14, RZ, 0x1f, R229 ;  /* 0x0000001fff0e7819 */ /* 0x000fe400000114e5 */
[CC--:B--2---:R-:W-:Y:S01]  /*10af0*/  @!P0 LEA R6, P5, R229.reuse, R11.reuse, 0x2 ;  /* 0x0000000be5068211 */ /* 0x0c4fe200078a10ff */
[----:B------:R1:W-:Y:S01]  /*10b00*/  @!P1 ST.E.64 desc[UR40][R4.64], R132 ;  /* 0x0000008404009985 */ /* 0x0003e2000c101b28 */
[----:B---3--:R-:W-:Y:S02]  /*10b10*/  @!P4 LEA R12, P1, R228, R11, 0x2 ;  /* 0x0000000be40cc211 */ /* 0x008fe400078210ff */
[----:B------:R-:W-:Y:S02]  /*10b20*/  @!P0 LEA.HI.X R7, R229, R9, R14, 0x2, P5 ;  /* 0x00000009e5078211 */ /* 0x000fe400028f140e */
[----:B------:R-:W-:-:S03]  /*10b30*/  SHF.R.S32.HI R14, RZ, 0x1f, R228 ;  /* 0x0000001fff0e7819 */ /* 0x000fc600000114e4 */
[----:B------:R3:W-:Y:S01]  /*10b40*/  @!P0 ST.E.64 desc[UR40][R6.64], R136 ;  /* 0x0000008806008985 */ /* 0x0007e2000c101b28 */
[----:B------:R-:W-:Y:S02]  /*10b50*/  @!P4 LEA.HI.X R13, R228, R9, R14, 0x2, P1 ;  /* 0x00000009e40dc211 */ /* 0x000fe400008f140e */
[CC--:B------:R-:W-:Y:S02]  /*10b60*/  @!P3 LEA R14, P1, R225.reuse, R11.reuse, 0x2 ;  /* 0x0000000be10eb211 */ /* 0x0c0fe400078210ff */
[C---:B-1----:R-:W-:Y:S01]  /*10b70*/  @!P2 LEA R4, P5, R226.reuse, R11, 0x2 ;  /* 0x0000000be204a211 */ /* 0x042fe200078a10ff */
[----:B------:R3:W-:Y:S01]  /*10b80*/  @!P4 ST.E.64 desc[UR40][R12.64], R140 ;  /* 0x0000008c0c00c985 */ /* 0x0007e2000c101b28 */
[-C--:B------:R-:W-:Y:S02]  /*10b90*/  @!P3 LEA.HI.X R15, R225, R9.reuse, R20, 0x2, P1 ;  /* 0x00000009e10fb211 */ /* 0x080fe400008f1414 */
[----:B------:R-:W-:-:S05]  /*10ba0*/  @!P2 LEA.HI.X R5, R226, R9, R21, 0x2, P5 ;  /* 0x00000009e205a211 */ /* 0x000fca00028f1415 */
[----:B------:R3:W-:Y:S04]  /*10bb0*/  @!P2 ST.E.64 desc[UR40][R4.64], R144 ;  /* 0x000000900400a985 */ /* 0x0007e8000c101b28 */
[----:B------:R3:W-:Y:S02]  /*10bc0*/  @!P3 ST.E.64 desc[UR40][R14.64], R148 ;  /* 0x000000940e00b985 */ /* 0x0007e4000c101b28 */
.L_x_737:
[----:B------:R-:W-:Y:S05]  /*10bd0*/  BSYNC B1 ;  /* 0x0000000000017941 */ /* 0x000fea0003800000 */
.L_x_736:
[----:B------:R-:W-:-:S03]  /*10be0*/  UMOV UR4, 0xffffffff ;  /* 0xffffffff00047882 */ /* 0x000fc60000000000 */
[----:B------:R-:W-:Y:S05]  /*10bf0*/  BRA.DIV UR4, `(.L_x_738) ;  /* 0x000000a604447947 */ /* 0x000fea000b800000 */
[----:B------:R4:W0:Y:S04]  /*10c00*/  SHFL.IDX PT, R20, R8, 0x1, 0x1c1f ;  /* 0x003c1f0008147f89 */ /* 0x00082800000e0000 */
[----:B---3--:R4:W3:Y:S02]  /*10c10*/  SHFL.IDX PT, R14, R3, 0x1, 0x1c1f ;  /* 0x003c1f00030e7f89 */ /* 0x0088e400000e0000 */
.L_x_955:
[----:B------:R-:W-:-:S13]  /*10c20*/  ISETP.GE.AND P0, PT, R10, R0, PT ;  /* 0x000000000a00720c */ /* 0x000fda0003f06270 */
[----:B------:R-:W-:Y:S05]  /*10c30*/  @P0 BRA `(.L_x_734) ;  /* 0x0000001800f80947 */ /* 0x000fea0003800000 */
[----:B------:R-:W-:Y:S01]  /*10c40*/  ULDC UR4, c[0x0][0xac8] ;  /* 0x0002b20000047ab9 */ /* 0x000fe20000000800 */
[C---:B-1----:R-:W-:Y:S01]  /*10c50*/  VIADD R9, R224.reuse, 0x8 ;  /* 0x00000008e0097836 */ /* 0x042fe20000000000 */
[C---:B------:R-:W-:Y:S01]  /*10c60*/  ISETP.GE.AND P2, PT, R224.reuse, UR4, PT ;  /* 0x00000004e0007c0c */ /* 0x040fe2000bf46270 */
[C---:B0---4-:R-:W-:Y:S02]  /*10c70*/  VIADD R3, R224.reuse, 0x10 ;  /* 0x00000010e0037836 */ /* 0x051fe40000000000 */
[C---:B------:R-:W-:Y:S01]  /*10c80*/  VIADD R12, R224.reuse, 0x18 ;  /* 0x00000018e00c7836 */ /* 0x040fe20000000000 */
[----:B------:R-:W-:Y:S01]  /*10c90*/  ISETP.GE.AND P3, PT, R9, UR4, PT ;  /* 0x0000000409007c0c */ /* 0x000fe2000bf66270 */
[C---:B------:R-:W-:Y:S01]  /*10ca0*/  VIADD R8, R224.reuse, 0x20 ;  /* 0x00000020e0087836 */ /* 0x040fe20000000000 */
[----:B------:R-:W-:Y:S01]  /*10cb0*/  ISETP.GE.AND P1, PT, R3, UR4, PT ;  /* 0x0000000403007c0c */ /* 0x000fe2000bf26270 */
[----:B------:R-:W-:Y:S01]  /*10cc0*/  VIADD R13, R224, 0x8 ;  /* 0x00000008e00d7836 */ /* 0x000fe20000000000 */
[----:B------:R-:W-:Y:S01]  /*10cd0*/  ISETP.GE.AND P0, PT, R12, UR4, PT ;  /* 0x000000040c007c0c */ /* 0x000fe2000bf06270 */
[----:B--2---:R-:W-:-:S02]  /*10ce0*/  VIADD R11, R224, 0x10 ;  /* 0x00000010e00b7836 */ /* 0x004fc40000000000 */
[C---:B------:R-:W-:Y:S01]  /*10cf0*/  VIADD R15, R224.reuse, 0x58 ;  /* 0x00000058e00f7836 */ /* 0x040fe20000000000 */
[----:B------:R-:W-:Y:S01]  /*10d00*/  SHF.R.S32.HI R13, RZ, 0x1f, R13 ;  /* 0x0000001fff0d7819 */ /* 0x000fe2000001140d */
[----:B---3--:R-:W-:Y:S01]  /*10d10*/  @!P2 IMAD.MOV.U32 R4, RZ, RZ, R14 ;  /* 0x000000ffff04a224 */ /* 0x008fe200078e000e */
[----:B------:R-:W-:Y:S01]  /*10d20*/  SHF.R.S32.HI R11, RZ, 0x1f, R11 ;  /* 0x0000001fff0b7819 */ /* 0x000fe2000001140b */
[----:B------:R-:W-:Y:S02]  /*10d30*/  @!P2 IMAD.MOV.U32 R5, RZ, RZ, R20 ;  /* 0x000000ffff05a224 */ /* 0x000fe400078e0014 */
[C---:B------:R-:W-:Y:S01]  /*10d40*/  @!P3 LEA R6, P4, R9.reuse, R14, 0x2 ;  /* 0x0000000e0906b211 */ /* 0x040fe200078810ff */
[C---:B------:R-:W-:Y:S02]  /*10d50*/  VIADD R24, R224.reuse, 0x68 ;  /* 0x00000068e0187836 */ /* 0x040fe40000000000 */
[----:B------:R-:W-:Y:S01]  /*10d60*/  @!P2 IMAD.WIDE R4, R224, 0x4, R4 ;  /* 0x00000004e004a825 */ /* 0x000fe200078e0204 */
[----:B------:R-:W-:-:S03]  /*10d70*/  @!P3 LEA.HI.X R7, R9, R20, R13, 0x2, P4 ;  /* 0x000000140907b211 */ /* 0x000fc600020f140d */
[----:B------:R-:W-:Y:S01]  /*10d80*/  VIADD R9, R224, 0x28 ;  /* 0x00000028e0097836 */ /* 0x000fe20000000000 */
[----:B------:R0:W-:Y:S01]  /*10d90*/  @!P2 ST.E.64 desc[UR40][R4.64], R26 ;  /* 0x0000001a0400a985 */ /* 0x0001e2000c101b28 */
[----:B------:R-:W-:Y:S01]  /*10da0*/  ISETP.GE.AND P2, PT, R8, UR4, PT ;  /* 0x0000000408007c0c */ /* 0x000fe2000bf46270 */
[C---:B------:R-:W-:Y:S02]  /*10db0*/  VIADD R13, R224.reuse, 0x18 ;  /* 0x00000018e00d7836 */ /* 0x040fe40000000000 */
[----:B------:R1:W-:Y:S01]  /*10dc0*/  @!P3 ST.E.64 desc[UR40][R6.64], R30 ;  /* 0x0000001e0600b985 */ /* 0x0003e2000c101b28 */
[----:B------:R-:W-:Y:S01]  /*10dd0*/  ISETP.GE.AND P3, PT, R9, UR4, PT ;  /* 0x0000000409007c0c */ /* 0x000fe2000bf66270 */
[C---:B------:R-:W-:Y:S01]  /*10de0*/  VIADD R21, R224.reuse, 0x58 ;  /* 0x00000058e0157836 */ /* 0x040fe20000000000 */
[----:B------:R-:W-:Y:S01]  /*10df0*/  SHF.R.S32.HI R13, RZ, 0x1f, R13 ;  /* 0x0000001fff0d7819 */ /* 0x000fe2000001140d */
[C---:B------:R-:W-:Y:S02]  /*10e00*/  VIADD R28, R224.reuse, 0x78 ;  /* 0x00000078e01c7836 */ /* 0x040fe40000000000 */
[C---:B------:R-:W-:Y:S01]  /*10e10*/  VIADD R25, R224.reuse, 0x68 ;  /* 0x00000068e0197836 */ /* 0x040fe20000000000 */
[----:B------:R-:W-:Y:S01]  /*10e20*/  SHF.R.S32.HI R21, RZ, 0x1f, R21 ;  /* 0x0000001fff157819 */ /* 0x000fe20000011415 */
[----:B------:R-:W-:Y:S01]  /*10e30*/  VIADD R29, R224, 0x78 ;  /* 0x00000078e01d7836 */ /* 0x000fe20000000000 */
[----:B0-----:R-:W-:-:S02]  /*10e40*/  @!P1 LEA R4, P5, R3, R14, 0x2 ;  /* 0x0000000e03049211 */ /* 0x001fc400078a10ff */
[----:B------:R-:W-:Y:S02]  /*10e50*/  SHF.R.S32.HI R25, RZ, 0x1f, R25 ;  /* 0x0000001fff197819 */ /* 0x000fe40000011419 */
[----:B------:R-:W-:Y:S01]  /*10e60*/  @!P1 LEA.HI.X R5, R3, R20, R11, 0x2, P5 ;  /* 0x0000001403059211 */ /* 0x000fe200028f140b */
[----:B------:R-:W-:Y:S01]  /*10e70*/  VIADD R3, R224, 0x30 ;  /* 0x00000030e0037836 */ /* 0x000fe20000000000 */
[----:B-1----:R-:W-:Y:S01]  /*10e80*/  @!P0 LEA R6, P4, R12, R14, 0x2 ;  /* 0x0000000e0c068211 */ /* 0x002fe200078810ff */
[----:B------:R-:W-:Y:S01]  /*10e90*/  VIADD R11, R224, 0x20 ;  /* 0x00000020e00b7836 */ /* 0x000fe20000000000 */
[----:B------:R-:W-:Y:S01]  /*10ea0*/  SHF.R.S32.HI R29, RZ, 0x1f, R29 ;  /* 0x0000001fff1d7819 */ /* 0x000fe2000001141d */
[----:B------:R0:W-:Y:S01]  /*10eb0*/  @!P1 ST.E.64 desc[UR40][R4.64], R34 ;  /* 0x0000002204009985 */ /* 0x0001e2000c101b28 */
[----:B------:R-:W-:Y:S02]  /*10ec0*/  ISETP.GE.AND P1, PT, R3, UR4, PT ;  /* 0x0000000403007c0c */ /* 0x000fe4000bf26270 */
[----:B------:R-:W-:-:S02]  /*10ed0*/  SHF.R.S32.HI R11, RZ, 0x1f, R11 ;  /* 0x0000001fff0b7819 */ /* 0x000fc4000001140b */
[----:B------:R-:W-:Y:S01]  /*10ee0*/  @!P0 LEA.HI.X R7, R12, R20, R13, 0x2, P4 ;  /* 0x000000140c078211 */ /* 0x000fe200020f140d */
[C---:B------:R-:W-:Y:S01]  /*10ef0*/  VIADD R12, R224.reuse, 0x38 ;  /* 0x00000038e00c7836 */ /* 0x040fe20000000000 */
[----:B------:R-:W-:-:S03]  /*10f00*/  IADD3 R13, R224, 0x28, RZ ;  /* 0x00000028e00d7810 */ /* 0x000fc60007ffe0ff */
[----:B------:R1:W-:Y:S01]  /*10f10*/  @!P0 ST.E.64 desc[UR40][R6.64], R38 ;  /* 0x0000002606008985 */ /* 0x0003e2000c101b28 */
[----:B------:R-:W-:Y:S02]  /*10f20*/  ISETP.GE.AND P0, PT, R12, UR4, PT ;  /* 0x000000040c007c0c */ /* 0x000fe4000bf06270 */
[----:B------:R-:W-:Y:S02]  /*10f30*/  SHF.R.S32.HI R13, RZ, 0x1f, R13 ;  /* 0x0000001fff0d7819 */ /* 0x000fe4000001140d */
[----:B0-----:R-:W-:-:S04]  /*10f40*/  @!P2 LEA R4, P5, R8, R14, 0x2 ;  /* 0x0000000e0804a211 */ /* 0x001fc800078a10ff */
[----:B------:R-:W-:Y:S01]  /*10f50*/  @!P2 LEA.HI.X R5, R8, R20, R11, 0x2, P5 ;  /* 0x000000140805a211 */ /* 0x000fe200028f140b */
[C---:B------:R-:W-:Y:S02]  /*10f60*/  VIADD R8, R224.reuse, 0x40 ;  /* 0x00000040e0087836 */ /* 0x040fe40000000000 */
[----:B------:R-:W-:Y:S02]  /*10f70*/  VIADD R11, R224, 0x30 ;  /* 0x00000030e00b7836 */ /* 0x000fe40000000000 */
[----:B------:R0:W-:Y:S01]  /*10f80*/  @!P2 ST.E.64 desc[UR40][R4.64], R42 ;  /* 0x0000002a0400a985 */ /* 0x0001e2000c101b28 */
[----:B-1----:R-:W-:Y:S02]  /*10f90*/  @!P3 LEA R6, P4, R9, R14, 0x2 ;  /* 0x0000000e0906b211 */ /* 0x002fe400078810ff */
[----:B------:R-:W-:Y:S02]  /*10fa0*/  ISETP.GE.AND P2, PT, R8, UR4, PT ;  /* 0x0000000408007c0c */ /* 0x000fe4000bf46270 */
[----:B------:R-:W-:-:S02]  /*10fb0*/  SHF.R.S32.HI R11, RZ, 0x1f, R11 ;  /* 0x0000001fff0b7819 */ /* 0x000fc4000001140b */
[----:B------:R-:W-:Y:S01]  /*10fc0*/  @!P3 LEA.HI.X R7, R9, R20, R13, 0x2, P4 ;  /* 0x000000140907b211 */ /* 0x000fe200020f140d */
[C---:B------:R-:W-:Y:S02]  /*10fd0*/  VIADD R9, R224.reuse, 0x48 ;  /* 0x00000048e0097836 */ /* 0x040fe40000000000 */
[----:B------:R-:W-:Y:S02]  /*10fe0*/  VIADD R13, R224, 0x38 ;  /* 0x00000038e00d7836 */ /* 0x000fe40000000000 */
[----:B------:R1:W-:Y:S01]  /*10ff0*/  @!P3 ST.E.64 desc[UR40][R6.64], R46 ;  /* 0x0000002e0600b985 */ /* 0x0003e2000c101b28 */
[----:B------:R-:W-:Y:S02]  /*11000*/  ISETP.GE.AND P3, PT, R9, UR4, PT ;  /* 0x0000000409007c0c */ /* 0x000fe4000bf66270 */
[----:B0-----:R-:W-:Y:S02]  /*11010*/  @!P1 LEA R4, P5, R3, R14, 0x2 ;  /* 0x0000000e03049211 */ /* 0x001fe400078a10ff */
[----:B------:R-:W-:-:S02]  /*11020*/  SHF.R.S32.HI R13, RZ, 0x1f, R13 ;  /* 0x0000001fff0d7819 */ /* 0x000fc4000001140d */
[----:B------:R-:W-:Y:S01]  /*11030*/  @!P1 LEA.HI.X R5, R3, R20, R11, 0x2, P5 ;  /* 0x0000001403059211 */ /* 0x000fe200028f140b */
[C---:B------:R-:W-:Y:S02]  /*11040*/  VIADD R3, R224.reuse, 0x50 ;  /* 0x00000050e0037836 */ /* 0x040fe40000000000 */
[----:B------:R-:W-:Y:S02]  /*11050*/  VIADD R11, R224, 0x40 ;  /* 0x00000040e00b7836 */ /* 0x000fe40000000000 */
[----:B------:R0:W-:Y:S01]  /*11060*/  @!P1 ST.E.64 desc[UR40][R4.64], R50 ;  /* 0x0000003204009985 */ /* 0x0001e2000c101b28 */
[----:B------:R-:W-:Y:S02]  /*11070*/  ISETP.GE.AND P1, PT, R3, UR4, PT ;  /* 0x0000000403007c0c */ /* 0x000fe4000bf26270 */
[----:B-1----:R-:W-:Y:S02]  /*11080*/  @!P0 LEA R6, P4, R12, R14, 0x2 ;  /* 0x0000000e0c068211 */ /* 0x002fe400078810ff */
        /* <DEDUP_REMOVED lines=12> */
[----:B------:R-:W-:Y:S02]  /*11150*/  SHF.R.S32.HI R11, RZ, 0x1f, R11 ;  /* 0x0000001fff0b7819 */ /* 0x000fe4000001140b */
[----:B-1----:R-:W-:Y:S02]  /*11160*/  @!P3 LEA R6, P4, R9, R14, 0x2 ;  /* 0x0000000e0906b211 */ /* 0x002fe400078810ff */
[----:B------:R-:W-:-:S02]  /*11170*/  ISETP.GE.AND P2, PT, R12, UR4, PT ;  /* 0x000000040c007c0c */ /* 0x000fc4000bf46270 */
[----:B------:R-:W-:Y:S02]  /*11180*/  SHF.R.S32.HI R8, RZ, 0x1f, R8 ;  /* 0x0000001fff087819 */ /* 0x000fe40000011408 */
[----:B------:R-:W-:Y:S02]  /*11190*/  @!P3 LEA.HI.X R7, R9, R20, R11, 0x2, P4 ;  /* 0x000000140907b211 */ /* 0x000fe400020f140b */
[----:B0-----:R-:W-:-:S03]  /*111a0*/  @!P1 LEA R4, P5, R3, R14, 0x2 ;  /* 0x0000000e03049211 */ /* 0x001fc600078a10ff */
[----:B------:R0:W-:Y:S01]  /*111b0*/  @!P3 ST.E.64 desc[UR40][R6.64], R62 ;  /* 0x0000003e0600b985 */ /* 0x0001e2000c101b28 */
[----:B------:R-:W-:Y:S02]  /*111c0*/  ISETP.GE.AND P3, PT, R24, UR4, PT ;  /* 0x0000000418007c0c */ /* 0x000fe4000bf66270 */
[----:B------:R-:W-:Y:S01]  /*111d0*/  @!P1 LEA.HI.X R5, R3, R20, R8, 0x2, P5 ;  /* 0x0000001403059211 */ /* 0x000fe200028f1408 */
[----:B------:R-:W-:Y:S01]  /*111e0*/  VIADD R3, R224, 0x70 ;  /* 0x00000070e0037836 */ /* 0x000fe20000000000 */
[-C--:B------:R-:W-:Y:S02]  /*111f0*/  @!P0 LEA R8, P4, R15, R14.reuse, 0x2 ;  /* 0x0000000e0f088211 */ /* 0x080fe400078810ff */
[----:B------:R-:W-:Y:S01]  /*11200*/  @!P2 LEA R10, P5, R12, R14, 0x2 ;  /* 0x0000000e0c0aa211 */ /* 0x000fe200078a10ff */
[----:B------:R1:W-:Y:S01]  /*11210*/  @!P1 ST.E.64 desc[UR40][R4.64], R66 ;  /* 0x0000004204009985 */ /* 0x0003e2000c101b28 */
[----:B------:R-:W-:Y:S02]  /*11220*/  ISETP.GE.AND P1, PT, R3, UR4, PT ;  /* 0x0000000403007c0c */ /* 0x000fe4000bf26270 */
[-C--:B------:R-:W-:Y:S01]  /*11230*/  @!P0 LEA.HI.X R9, R15, R20.reuse, R21, 0x2, P4 ;  /* 0x000000140f098211 */ /* 0x080fe200020f1415 */
[----:B------:R-:W-:Y:S01]  /*11240*/  VIADD R21, R224, 0x80 ;  /* 0x00000080e0157836 */ /* 0x000fe20000000000 */
[----:B------:R-:W-:Y:S01]  /*11250*/  @!P2 LEA.HI.X R11, R12, R20, R13, 0x2, P5 ;  /* 0x000000140c0ba211 */ /* 0x000fe200028f140d */
[----:B------:R-:W-:Y:S01]  /*11260*/  VIADD R15, R224, 0x70 ;  /* 0x00000070e00f7836 */ /* 0x000fe20000000000 */
[----:B------:R-:W-:Y:S01]  /*11270*/  @!P3 LEA R12, P4, R24, R14, 0x2 ;  /* 0x0000000e180cb211 */ /* 0x000fe200078810ff */
[----:B------:R2:W-:Y:S01]  /*11280*/  @!P0 ST.E.64 desc[UR40][R8.64], R70 ;  /* 0x0000004608008985 */ /* 0x0005e2000c101b28 */
[----:B------:R-:W-:-:S02]  /*11290*/  ISETP.GE.AND P0, PT, R28, UR4, PT ;  /* 0x000000041c007c0c */ /* 0x000fc4000bf06270 */
[----:B------:R-:W-:Y:S01]  /*112a0*/  SHF.R.S32.HI R15, RZ, 0x1f, R15 ;  /* 0x0000001fff0f7819 */ /* 0x000fe2000001140f */
[----:B------:R3:W-:Y:S01]  /*112b0*/  @!P2 ST.E.64 desc[UR40][R10.64], R74 ;  /* 0x0000004a0a00a985 */ /* 0x0007e2000c101b28 */
[----:B------:R-:W-:Y:S02]  /*112c0*/  ISETP.GE.AND P2, PT, R21, UR4, PT ;  /* 0x0000000415007c0c */ /* 0x000fe4000bf46270 */
[C---:B0-----:R-:W-:Y:S02]  /*112d0*/  @!P1 LEA R6, P5, R3.reuse, R14, 0x2 ;  /* 0x0000000e03069211 */ /* 0x041fe400078a10ff */
[-C--:B------:R-:W-:Y:S01]  /*112e0*/  @!P3 LEA.HI.X R13, R24, R20.reuse, R25, 0x2, P4 ;  /* 0x00000014180db211 */ /* 0x080fe200020f1419 */
[C---:B------:R-:W-:Y:S01]  /*112f0*/  VIADD R24, R224.reuse, 0x88 ;  /* 0x00000088e0187836 */ /* 0x040fe20000000000 */
[----:B------:R-:W-:Y:S01]  /*11300*/  @!P1 LEA.HI.X R7, R3, R20, R15, 0x2, P5 ;  /* 0x0000001403079211 */ /* 0x000fe200028f140f */
[C---:B------:R-:W-:Y:S02]  /*11310*/  VIADD R3, R224.reuse, 0x90 ;  /* 0x00000090e0037836 */ /* 0x040fe40000000000 */
[----:B------:R0:W-:Y:S01]  /*11320*/  @!P3 ST.E.64 desc[UR40][R12.64], R78 ;  /* 0x0000004e0c00b985 */ /* 0x0001e2000c101b28 */
[----:B------:R-:W-:Y:S01]  /*11330*/  VIADD R25, R224, 0x80 ;  /* 0x00000080e0197836 */ /* 0x000fe20000000000 */
[----:B------:R-:W-:Y:S01]  /*11340*/  ISETP.GE.AND P3, PT, R24, UR4, PT ;  /* 0x0000000418007c0c */ /* 0x000fe2000bf66270 */
[----:B------:R-:W-:Y:S01]  /*11350*/  VIADD R15, R224, 0x98 ;  /* 0x00000098e00f7836 */ /* 0x000fe20000000000 */
[----:B------:R4:W-:Y:S01]  /*11360*/  @!P1 ST.E.64 desc[UR40][R6.64], R82 ;  /* 0x0000005206009985 */ /* 0x0009e2000c101b28 */
[----:B-1----:R-:W-:-:S02]  /*11370*/  @!P0 LEA R4, P4, R28, R14, 0x2 ;  /* 0x0000000e1c048211 */ /* 0x002fc400078810ff */
[----:B------:R-:W-:Y:S02]  /*11380*/  ISETP.GE.AND P1, PT, R3, UR4, PT ;  /* 0x0000000403007c0c */ /* 0x000fe4000bf26270 */
[----:B------:R-:W-:Y:S02]  /*11390*/  SHF.R.S32.HI R25, RZ, 0x1f, R25 ;  /* 0x0000001fff197819 */ /* 0x000fe40000011419 */
[C---:B--2---:R-:W-:Y:S02]  /*113a0*/  @!P2 LEA R8, P5, R21.reuse, R14, 0x2 ;  /* 0x0000000e1508a211 */ /* 0x044fe400078a10ff */
[-C--:B------:R-:W-:Y:S02]  /*113b0*/  @!P0 LEA.HI.X R5, R28, R20.reuse, R29, 0x2, P4 ;  /* 0x000000141c058211 */ /* 0x080fe400020f141d */
[----:B------:R-:W-:Y:S01]  /*113c0*/  @!P2 LEA.HI.X R9, R21, R20, R25, 0x2, P5 ;  /* 0x000000141509a211 */ /* 0x000fe200028f1419 */
[C---:B------:R-:W-:Y:S01]  /*113d0*/  VIADD R21, R224.reuse, 0x90 ;  /* 0x00000090e0157836 */ /* 0x040fe20000000000 */
[----:B------:R-:W-:Y:S01]  /*113e0*/  IADD3 R25, R224, 0x88, RZ ;  /* 0x00000088e0197810 */ /* 0x000fe20007ffe0ff */
[----:B------:R1:W-:Y:S01]  /*113f0*/  @!P0 ST.E.64 desc[UR40][R4.64], R86 ;  /* 0x0000005604008985 */ /* 0x0003e2000c101b28 */
[----:B------:R-:W-:-:S02]  /*11400*/  ISETP.GE.AND P0, PT, R15, UR4, PT ;  /* 0x000000040f007c0c */ /* 0x000fc4000bf06270 */
[CC--:B---3--:R-:W-:Y:S01]  /*11410*/  @!P3 LEA R10, P4, R24.reuse, R14.reuse, 0x2 ;  /* 0x0000000e180ab211 */ /* 0x0c8fe200078810ff */
[----:B------:R2:W-:Y:S01]  /*11420*/  @!P2 ST.E.64 desc[UR40][R8.64], R90 ;  /* 0x0000005a0800a985 */ /* 0x0005e2000c101b28 */
[----:B------:R-:W-:Y:S02]  /*11430*/  SHF.R.S32.HI R25, RZ, 0x1f, R25 ;  /* 0x0000001fff197819 */ /* 0x000fe40000011419 */
[----:B------:R-:W-:Y:S02]  /*11440*/  SHF.R.S32.HI R21, RZ, 0x1f, R21 ;  /* 0x0000001fff157819 */ /* 0x000fe40000011415 */
[----:B0-----:R-:W-:Y:S02]  /*11450*/  @!P1 LEA R12, P5, R3, R14, 0x2 ;  /* 0x0000000e030c9211 */ /* 0x001fe400078a10ff */
[----:B------:R-:W-:Y:S02]  /*11460*/  ISETP.GE.AND P2, PT, R237, UR4, PT ;  /* 0x00000004ed007c0c */ /* 0x000fe4000bf46270 */
[----:B------:R-:W-:-:S02]  /*11470*/  @!P3 LEA.HI.X R11, R24, R20, R25, 0x2, P4 ;  /* 0x00000014180bb211 */ /* 0x000fc400020f1419 */
[----:B------:R-:W-:Y:S01]  /*11480*/  @!P1 LEA.HI.X R13, R3, R20, R21, 0x2, P5 ;  /* 0x00000014030d9211 */ /* 0x000fe200028f1415 */
[----:B------:R-:W-:Y:S01]  /*11490*/  VIADD R21, R224, 0x98 ;  /* 0x00000098e0157836 */ /* 0x000fe20000000000 */
[----:B------:R-:W-:Y:S01]  /*114a0*/  ISETP.GE.AND P4, PT, R236, UR4, PT ;  /* 0x00000004ec007c0c */ /* 0x000fe2000bf86270 */
[----:B------:R0:W-:Y:S01]  /*114b0*/  @!P3 ST.E.64 desc[UR40][R10.64], R94 ;  /* 0x0000005e0a00b985 */ /* 0x0001e2000c101b28 */
[----:B----4-:R-:W-:Y:S02]  /*114c0*/  @!P0 LEA R6, P5, R15, R14, 0x2 ;  /* 0x0000000e0f068211 */ /* 0x010fe400078a10ff */
[----:B------:R-:W-:Y:S01]  /*114d0*/  SHF.R.S32.HI R21, RZ, 0x1f, R21 ;  /* 0x0000001fff157819 */ /* 0x000fe20000011415 */
[----:B------:R3:W-:Y:S01]  /*114e0*/  @!P1 ST.E.64 desc[UR40][R12.64], R98 ;  /* 0x000000620c009985 */ /* 0x0007e2000c101b28 */
[----:B------:R-:W-:Y:S02]  /*114f0*/  ISETP.GE.AND P3, PT, R235, UR4, PT ;  /* 0x00000004eb007c0c */ /* 0x000fe4000bf66270 */
[----:B------:R-:W-:-:S02]  /*11500*/  SHF.R.S32.HI R3, RZ, 0x1f, R237 ;  /* 0x0000001fff037819 */ /* 0x000fc400000114ed */
[----:B-1----:R-:W-:Y:S02]  /*11510*/  @!P2 LEA R4, P1, R237, R14, 0x2 ;  /* 0x0000000eed04a211 */ /* 0x002fe400078210ff */
[-C--:B------:R-:W-:Y:S02]  /*11520*/  @!P0 LEA.HI.X R7, R15, R20.reuse, R21, 0x2, P5 ;  /* 0x000000140f078211 */ /* 0x080fe400028f1415 */
[----:B------:R-:W-:Y:S02]  /*11530*/  @!P2 LEA.HI.X R5, R237, R20, R3, 0x2, P1 ;  /* 0x00000014ed05a211 */ /* 0x000fe400008f1403 */
[----:B------:R-:W-:Y:S01]  /*11540*/  ISETP.GE.AND P1, PT, R234, UR4, PT ;  /* 0x00000004ea007c0c */ /* 0x000fe2000bf26270 */
[----:B------:R1:W-:Y:S01]  /*11550*/  @!P0 ST.E.64 desc[UR40][R6.64], R102 ;  /* 0x0000006606008985 */ /* 0x0003e2000c101b28 */
[----:B--2---:R-:W-:Y:S02]  /*11560*/  @!P4 LEA R8, P0, R236, R14, 0x2 ;  /* 0x0000000eec08c211 */ /* 0x004fe400078010ff */
[----:B------:R-:W-:Y:S01]  /*11570*/  SHF.R.S32.HI R15, RZ, 0x1f, R236 ;  /* 0x0000001fff0f7819 */ /* 0x000fe200000114ec */
[----:B------:R2:W-:Y:S01]  /*11580*/  @!P2 ST.E.64 desc[UR40][R4.64], R106 ;  /* 0x0000006a0400a985 */ /* 0x0005e2000c101b28 */
[----:B------:R-:W-:-:S02]  /*11590*/  SHF.R.S32.HI R3, RZ, 0x1f, R235 ;  /* 0x0000001fff037819 */ /* 0x000fc400000114eb */
[----:B0-----:R-:W-:Y:S02]  /*115a0*/  @!P3 LEA R10, P5, R235, R14, 0x2 ;  /* 0x0000000eeb0ab211 */ /* 0x001fe400078a10ff */
[----:B------:R-:W-:Y:S02]  /*115b0*/  ISETP.GE.AND P2, PT, R233, UR4, PT ;  /* 0x00000004e9007c0c */ /* 0x000fe4000bf46270 */
[-C--:B------:R-:W-:Y:S02]  /*115c0*/  @!P4 LEA.HI.X R9, R236, R20.reuse, R15, 0x2, P0 ;  /* 0x00000014ec09c211 */ /* 0x080fe400000f140f */
[----:B------:R-:W-:Y:S02]  /*115d0*/  ISETP.GE.AND P0, PT, R232, UR4, PT ;  /* 0x00000004e8007c0c */ /* 0x000fe4000bf06270 */
[----:B------:R-:W-:Y:S01]  /*115e0*/  @!P3 LEA.HI.X R11, R235, R20, R3, 0x2, P5 ;  /* 0x00000014eb0bb211 */ /* 0x000fe200028f1403 */
[----:B------:R0:W-:Y:S01]  /*115f0*/  @!P4 ST.E.64 desc[UR40][R8.64], R110 ;  /* 0x0000006e0800c985 */ /* 0x0001e2000c101b28 */
[----:B---3--:R-:W-:-:S02]  /*11600*/  @!P1 LEA R12, P4, R234, R14, 0x2 ;  /* 0x0000000eea0c9211 */ /* 0x008fc400078810ff */
[----:B------:R-:W-:Y:S01]  /*11610*/  SHF.R.S32.HI R3, RZ, 0x1f, R234 ;  /* 0x0000001fff037819 */ /* 0x000fe200000114ea */
[----:B------:R3:W-:Y:S01]  /*11620*/  @!P3 ST.E.64 desc[UR40][R10.64], R114 ;  /* 0x000000720a00b985 */ /* 0x0007e2000c101b28 */
[----:B------:R-:W-:Y:S02]  /*11630*/  ISETP.GE.AND P3, PT, R231, UR4, PT ;  /* 0x00000004e7007c0c */ /* 0x000fe4000bf66270 */
[----:B------:R-:W-:Y:S02]  /*11640*/  @!P1 LEA.HI.X R13, R234, R20, R3, 0x2, P4 ;  /* 0x00000014ea0d9211 */ /* 0x000fe400020f1403 */
[-C--:B-1----:R-:W-:Y:S02]  /*11650*/  @!P2 LEA R6, P5, R233, R14.reuse, 0x2 ;  /* 0x0000000ee906a211 */ /* 0x082fe400078a10ff */
[----:B------:R-:W-:Y:S01]  /*11660*/  SHF.R.S32.HI R15, RZ, 0x1f, R233 ;  /* 0x0000001fff0f7819 */ /* 0x000fe200000114e9 */
[----:B------:R1:W-:Y:S01]  /*11670*/  @!P1 ST.E.64 desc[UR40][R12.64], R118 ;  /* 0x000000760c009985 */ /* 0x0003e2000c101b28 */
[----:B--2---:R-:W-:-:S02]  /*11680*/  @!P0 LEA R4, P4, R232, R14, 0x2 ;  /* 0x0000000ee8048211 */ /* 0x004fc400078810ff */
[----:B------:R-:W-:Y:S02]  /*11690*/  SHF.R.S32.HI R3, RZ, 0x1f, R232 ;  /* 0x0000001fff037819 */ /* 0x000fe400000114e8 */
[-C--:B------:R-:W-:Y:S02]  /*116a0*/  @!P2 LEA.HI.X R7, R233, R20.reuse, R15, 0x2, P5 ;  /* 0x00000014e907a211 */ /* 0x080fe400028f140f */
[----:B------:R-:W-:Y:S02]  /*116b0*/  ISETP.GE.AND P1, PT, R230, UR4, PT ;  /* 0x00000004e6007c0c */ /* 0x000fe4000bf26270 */
[----:B------:R-:W-:Y:S01]  /*116c0*/  @!P0 LEA.HI.X R5, R232, R20, R3, 0x2, P4 ;  /* 0x00000014e8058211 */ /* 0x000fe200020f1403 */
[----:B------:R2:W-:Y:S01]  /*116d0*/  @!P2 ST.E.64 desc[UR40][R6.64], R122 ;  /* 0x0000007a0600a985 */ /* 0x0005e2000c101b28 */
[----:B------:R-:W-:Y:S02]  /*116e0*/  ISETP.GE.AND P4, PT, R229, UR4, PT ;  /* 0x00000004e5007c0c */ /* 0x000fe4000bf86270 */
[----:B------:R-:W-:Y:S01]  /*116f0*/  SHF.R.S32.HI R3, RZ, 0x1f, R231 ;  /* 0x0000001fff037819 */ /* 0x000fe200000114e7 */
[----:B------:R4:W-:Y:S01]  /*11700*/  @!P0 ST.E.64 desc[UR40][R4.64], R126 ;  /* 0x0000007e04008985 */ /* 0x0009e2000c101b28 */
[----:B0-----:R-:W-:-:S02]  /*11710*/  @!P3 LEA R8, P5, R231, R14, 0x2 ;  /* 0x0000000ee708b211 */ /* 0x001fc400078a10ff */
[----:B------:R-:W-:Y:S02]  /*11720*/  ISETP.GE.AND P2, PT, R228, UR4, PT ;  /* 0x00000004e4007c0c */ /* 0x000fe4000bf46270 */
[----:B------:R-:W-:Y:S02]  /*11730*/  ISETP.GE.AND P0, PT, R226, UR4, PT ;  /* 0x00000004e2007c0c */ /* 0x000fe4000bf06270 */
[----:B------:R-:W-:Y:S02]  /*11740*/  @!P3 LEA.HI.X R9, R231, R20, R3, 0x2, P5 ;  /* 0x00000014e709b211 */ /* 0x000fe400028f1403 */
[----:B------:R-:W-:Y:S02]  /*11750*/  SHF.R.S32.HI R3, RZ, 0x1f, R230 ;  /* 0x0000001fff037819 */ /* 0x000fe400000114e6 */
[-C--:B---3--:R-:W-:Y:S01]  /*11760*/  @!P1 LEA R10, P5, R230, R14.reuse, 0x2 ;  /* 0x0000000ee60a9211 */ /* 0x088fe200078a10ff */
[----:B------:R4:W-:Y:S01]  /*11770*/  @!P3 ST.E.64 desc[UR40][R8.64], R130 ;  /* 0x000000820800b985 */ /* 0x0009e2000c101b28 */
[----:B-1----:R-:W-:-:S02]  /*11780*/  @!P4 LEA R12, P3, R229, R14, 0x2 ;  /* 0x0000000ee50cc211 */ /* 0x002fc400078610ff */
[----:B------:R-:W-:Y:S02]  /*11790*/  SHF.R.S32.HI R21, RZ, 0x1f, R229 ;  /* 0x0000001fff157819 */ /* 0x000fe400000114e5 */
[----:B------:R-:W-:Y:S02]  /*117a0*/  @!P1 LEA.HI.X R11, R230, R20, R3, 0x2, P5 ;  /* 0x00000014e60b9211 */ /* 0x000fe400028f1403 */
[----:B--2---:R-:W-:Y:S02]  /*117b0*/  @!P2 LEA R6, P5, R228, R14, 0x2 ;  /* 0x0000000ee406a211 */ /* 0x004fe400078a10ff */
[----:B------:R-:W-:Y:S01]  /*117c0*/  SHF.R.S32.HI R15, RZ, 0x1f, R228 ;  /* 0x0000001fff0f7819 */ /* 0x000fe200000114e4 */
[----:B------:R4:W-:Y:S01]  /*117d0*/  @!P1 ST.E.64 desc[UR40][R10.64], R134 ;  /* 0x000000860a009985 */ /* 0x0009e2000c101b28 */
[----:B------:R-:W-:Y:S02]  /*117e0*/  @!P4 LEA.HI.X R13, R229, R20, R21, 0x2, P3 ;  /* 0x00000014e50dc211 */ /* 0x000fe400018f1415 */
[----:B------:R-:W-:-:S02]  /*117f0*/  SHF.R.S32.HI R3, RZ, 0x1f, R226 ;  /* 0x0000001fff037819 */ /* 0x000fc400000114e2 */
[----:B------:R-:W-:Y:S01]  /*11800*/  @!P0 LEA R24, P3, R226, R14, 0x2 ;  /* 0x0000000ee2188211 */ /* 0x000fe200078610ff */
[----:B------:R4:W-:Y:S01]  /*11810*/  @!P4 ST.E.64 desc[UR40][R12.64], R138 ;  /* 0x0000008a0c00c985 */ /* 0x0009e2000c101b28 */
[-C--:B------:R-:W-:Y:S02]  /*11820*/  @!P2 LEA.HI.X R7, R228, R20.reuse, R15, 0x2, P5 ;  /* 0x00000014e407a211 */ /* 0x080fe400028f140f */
[----:B------:R-:W-:-:S03]  /*11830*/  @!P0 LEA.HI.X R25, R226, R20, R3, 0x2, P3 ;  /* 0x00000014e2198211 */ /* 0x000fc600018f1403 */
[----:B------:R4:W-:Y:S04]  /*11840*/  @!P2 ST.E.64 desc[UR40][R6.64], R142 ;  /* 0x0000008e0600a985 */ /* 0x0009e8000c101b28 */
[----:B------:R4:W-:Y:S01]  /*11850*/  @!P0 ST.E.64 desc[UR40][R24.64], R146 ;  /* 0x0000009218008985 */ /* 0x0009e2000c101b28 */
[----:B------:R-:W-:-:S13]  /*11860*/  ISETP.GE.AND P0, PT, R225, UR4, PT ;  /* 0x00000004e1007c0c */ /* 0x000fda000bf06270 */
[----:B----4-:R-:W-:Y:S05]  /*11870*/  @P0 BRA `(.L_x_734) ;  /* 0x0000000c00e80947 */ /* 0x010fea0003800000 */
[----:B------:R-:W-:Y:S02]  /*11880*/  SHF.R.S32.HI R3, RZ, 0x1f, R225 ;  /* 0x0000001fff037819 */ /* 0x000fe400000114e1 */
[----:B------:R-:W-:-:S04]  /*11890*/  LEA R14, P0, R225, R14, 0x2 ;  /* 0x0000000ee10e7211 */ /* 0x000fc800078010ff */
[----:B------:R-:W-:-:S05]  /*118a0*/  LEA.HI.X R15, R225, R20, R3, 0x2, P0 ;  /* 0x00000014e10f7211 */ /* 0x000fca00000f1403 */
[----:B------:R0:W-:Y:S01]  /*118b0*/  ST.E.64 desc[UR40][R14.64], R150 ;  /* 0x000000960e007985 */ /* 0x0001e2000c101b28 */
[----:B------:R-:W-:Y:S05]  /*118c0*/  BRA `(.L_x_734) ;  /* 0x0000000c00d47947 */ /* 0x000fea0003800000 */
.L_x_721:
[----:B------:R-:W-:Y:S01]  /*118d0*/  ULDC.64 UR6, c[0x0][0xc08] ;  /* 0x0003020000067ab9 */ /* 0x000fe20000000a00 */
[----:B------:R-:W-:Y:S01]  /*118e0*/  ULDC.64 UR4, c[0x0][0xc00] ;  /* 0x0003000000047ab9 */ /* 0x000fe20000000a00 */
[----:B------:R-:W-:Y:S01]  /*118f0*/  ISETP.NE.U32.AND P1, PT, RZ, UR6, PT ;  /* 0x00000006ff007c0c */ /* 0x000fe2000bf25070 */
[----:B------:R-:W-:Y:S01]  /*11900*/  IMAD.MOV.U32 R3, RZ, RZ, RZ ;  /* 0x000000ffff037224 */ /* 0x000fe200078e00ff */
[----:B------:R-:W-:Y:S02]  /*11910*/  ISETP.NE.U32.AND P0, PT, RZ, UR4, PT ;  /* 0x00000004ff007c0c */ /* 0x000fe4000bf05070 */
[----:B------:R-:W-:Y:S02]  /*11920*/  ISETP.NE.AND.EX P1, PT, RZ, UR7, PT, P1 ;  /* 0x00000007ff007c0c */ /* 0x000fe4000bf25310 */
[----:B------:R-:W-:Y:S02]  /*11930*/  IADD3 R4, P2, R214, UR4, RZ ;  /* 0x00000004d6047c10 */ /* 0x000fe4000ff5e0ff */
[----:B------:R-:W-:-:S02]  /*11940*/  ISETP.NE.AND.EX P0, PT, RZ, UR5, PT, P0 ;  /* 0x00000005ff007c0c */ /* 0x000fc4000bf05300 */
[----:B------:R-:W-:Y:S01]  /*11950*/  IADD3.X R5, R215, UR5, RZ, P2, !PT ;  /* 0x00000005d7057c10 */ /* 0x000fe200097fe4ff */
[----:B------:R-:W-:Y:S02]  /*11960*/  ULDC UR4, c[0x0][0xa88] ;  /* 0x0002a20000047ab9 */ /* 0x000fe40000000800 */
[----:B------:R-:W-:-:S04]  /*11970*/  IMAD.U32 R20, RZ, RZ, UR4 ;  /* 0x00000004ff147e24 */ /* 0x000fc8000f8e00ff */
[----:B------:R-:W-:-:S04]  /*11980*/  @P1 IADD3 R214, P2, R214, UR6, RZ ;  /* 0x00000006d6d61c10 */ /* 0x000fc8000ff5e0ff */
[----:B------:R-:W-:Y:S01]  /*11990*/  @P1 IADD3.X R215, R215, UR7, RZ, P2, !PT ;  /* 0x00000007d7d71c10 */ /* 0x000fe200097fe4ff */
[----:B------:R3:W5:Y:S04]  /*119a0*/  @P0 LDG.E R3, desc[UR40][R4.64] ;  /* 0x0000002804030981 */ /* 0x000768000c1e1900 */
[----:B------:R3:W5:Y:S01]  /*119b0*/  @P1 LDG.E R20, desc[UR40][R214.64] ;  /* 0x00000028d6141981 */ /* 0x000762000c1e1900 */
[----:B------:R-:W-:Y:S01]  /*119c0*/  ISETP.NE.AND P2, PT, R212, RZ, PT ;  /* 0x000000ffd400720c */ /* 0x000fe20003f45270 */
[----:B------:R-:W4:-:S12]  /*119d0*/  S2R R0, SR_TID.X ;  /* 0x0000000000007919 */ /* 0x000f180000002100 */
[----:B------:R-:W0:Y:S01]  /*119e0*/  @!P2 LDC R212, c[0x0][0xad4] ;  /* 0x0002b500ffd4ab82 */ /* 0x000e220000000800 */
[----:B----4-:R-:W-:Y:S01]  /*119f0*/  VIADD R28, R0, 0xffffff80 ;  /* 0xffffff80001c7836 */ /* 0x010fe20000000000 */
[----:B0-----:R-:W-:-:S04]  /*11a00*/  ISETP.GT.AND P2, PT, R212, 0x1, PT ;  /* 0x00000001d400780c */ /* 0x001fc80003f44270 */
[----:B------:R-:W-:Y:S01]  /*11a10*/  ISETP.GT.AND P3, PT, R28, 0x7f, PT ;  /* 0x0000007f1c00780c */ /* 0x000fe20003f64270 */
[----:B---3--:R-:W-:-:S12]  /*11a20*/  @P1 BRA `(.L_x_739) ;  /* 0x0000000000101947 */ /* 0x008fd80003800000 */
[----:B------:R-:W-:Y:S05]  /*11a30*/  @!P0 BRA `(.L_x_739) ;  /* 0x00000000000c8947 */ /* 0x000fea0003800000 */
[----:B------:R-:W3:Y:S04]  /*11a40*/  LDG.E R7, desc[UR40][R4.64] ;  /* 0x0000002804077981 */ /* 0x000ee8000c1e1900 */
[----:B-----5:R-:W3:Y:S02]  /*11a50*/  LDG.E R20, desc[UR40][R4.64+0x4] ;  /* 0x0000042804147981 */ /* 0x020ee4000c1e1900 */
[----:B---3--:R-:W-:-:S07]  /*11a60*/  IMAD.IADD R20, R20, 0x1, -R7 ;  /* 0x0000000114147824 */ /* 0x008fce00078e0a07 */
.L_x_739:
[----:B------:R-:W3:Y:S01]  /*11a70*/  LDL.LU R0, [R1+0x4c] ;  /* 0x00004c0001007983 */ /* 0x000ee20000300800 */
[----:B------:R-:W-:Y:S01]  /*11a80*/  BSSY B1, `(.L_x_740) ;  /* 0x0000037000017945 */ /* 0x000fe20003800000 */
[----:B------:R-:W-:Y:S02]  /*11a90*/  SEL R213, R213, RZ, !P0 ;  /* 0x000000ffd5d57207 */ /* 0x000fe40004000000 */
[----:B-----5:R-:W-:Y:S02]  /*11aa0*/  SHF.R.S32.HI R26, RZ, 0x1f, R3 ;  /* 0x0000001fff1a7819 */ /* 0x020fe40000011403 */
[----:B---3--:R-:W-:Y:S01]  /*11ab0*/  SEL R27, R0, RZ, !P0 ;  /* 0x000000ff001b7207 */ /* 0x008fe20004000000 */
[----:B------:R-:W-:Y:S06]  /*11ac0*/  @P3 BRA `(.L_x_741) ;  /* 0x0000000000c83947 */ /* 0x000fec0003800000 */
[----:B------:R-:W0:Y:S01]  /*11ad0*/  S2R R5, SR_TID.X ;  /* 0x0000000000057919 */ /* 0x000e220000002100 */
[----:B------:R-:W3:Y:S02]  /*11ae0*/  LDC R31, c[0x0][0xbe8] ;  /* 0x0002fa00ff1f7b82 */ /* 0x000ee40000000800 */
[----:B---3--:R-:W-:Y:S02]  /*11af0*/  IMAD R4, R20, R31, RZ ;  /* 0x0000001f14047224 */ /* 0x008fe400078e02ff */
[----:B0-----:R-:W-:-:S04]  /*11b00*/  IMAD R0, R218, 0x80, R5 ;  /* 0x00000080da007824 */ /* 0x001fc800078e0205 */
[----:B------:R-:W-:-:S05]  /*11b10*/  VIADD R29, R0, 0xffffff80 ;  /* 0xffffff80001d7836 */ /* 0x000fca0000000000 */
[----:B------:R-:W-:-:S13]  /*11b20*/  ISETP.GE.AND P0, PT, R29, R4, PT ;  /* 0x000000041d00720c */ /* 0x000fda0003f06270 */
[----:B------:R-:W-:Y:S05]  /*11b30*/  @P0 BRA `(.L_x_741) ;  /* 0x0000000000ac0947 */ /* 0x000fea0003800000 */
[----:B------:R-:W-:Y:S01]  /*11b40*/  IMAD.MOV.U32 R24, RZ, RZ, 0x9b8 ;  /* 0x000009b8ff187424 */ /* 0x000fe200078e00ff */
[----:B------:R-:W-:Y:S01]  /*11b50*/  ISETP.GT.AND P0, PT, R212, 0x1, PT ;  /* 0x00000001d400780c */ /* 0x000fe20003f04270 */
[----:B------:R-:W0:Y:S01]  /*11b60*/  LDC.64 R4, c[0x0][0xba8] ;  /* 0x0002ea00ff047b82 */ /* 0x000e220000000a00 */
[----:B------:R-:W-:Y:S01]  /*11b70*/  ISETP.NE.AND P1, PT, R31, 0x1, PT ;  /* 0x000000011f00780c */ /* 0x000fe20003f25270 */
[----:B------:R-:W-:Y:S01]  /*11b80*/  IMAD.MOV.U32 R21, RZ, RZ, R29 ;  /* 0x000000ffff157224 */ /* 0x000fe200078e001d */
[----:B------:R-:W-:Y:S02]  /*11b90*/  SEL R24, R24, 0x978, P0 ;  /* 0x0000097818187807 */ /* 0x000fe40000000000 */
[----:B------:R-:W-:-:S03]  /*11ba0*/  SEL R219, R219, RZ, P0 ;  /* 0x000000ffdbdb7207 */ /* 0x000fc60000000000 */
[----:B------:R-:W3:Y:S08]  /*11bb0*/  LDC.64 R12, c[0x0][R24+0x220] ;  /* 0x00008800180c7b82 */ /* 0x000ef00000000a00 */
[----:B------:R-:W4:Y:S08]  /*11bc0*/  LDC.64 R14, c[0x0][R24+0x218] ;  /* 0x00008600180e7b82 */ /* 0x000f300000000a00 */
[----:B------:R-:W5:Y:S08]  /*11bd0*/  LDC.64 R8, c[0x0][R24+0x228] ;  /* 0x00008a0018087b82 */ /* 0x000f700000000a00 */
[----:B------:R-:W1:Y:S08]  /*11be0*/  LDC.64 R6, c[0x0][R24+0x210] ;  /* 0x0000840018067b82 */ /* 0x000e700000000a00 */
[----:B------:R-:W2:Y:S08]  /*11bf0*/  @P1 LDC R0, c[0x0][0xbec] ;  /* 0x0002fb00ff001b82 */ /* 0x000eb00000000800 */
[----:B------:R-:W5:Y:S01]  /*11c00*/  @P1 LDC R33, c[0x0][0xbf0] ;  /* 0x0002fc00ff211b82 */ /* 0x000f620000000800 */
[----:B---3--:R-:W-:-:S07]  /*11c10*/  IMAD R13, R13, R213, RZ ;  /* 0x000000d50d0d7224 */ /* 0x008fce00078e02ff */
[----:B0-----:R-:W0:Y:S01]  /*11c20*/  @!P0 LDC R4, c[0x0][0xb50] ;  /* 0x0002d400ff048b82 */ /* 0x001e220000000800 */
[----:B------:R-:W-:-:S04]  /*11c30*/  IMAD.WIDE.U32 R10, R12, R213, RZ ;  /* 0x000000d50c0a7225 */ /* 0x000fc800078e00ff */
[----:B------:R-:W-:Y:S02]  /*11c40*/  IMAD R13, R12, R27, R13 ;  /* 0x0000001b0c0d7224 */ /* 0x000fe400078e020d */
[----:B--2---:R-:W-:Y:S01]  /*11c50*/  @P1 IMAD.HI.U32 R0, R29, R0, RZ ;  /* 0x000000001d001227 */ /* 0x004fe200078e00ff */
[----:B------:R-:W2:Y:S03]  /*11c60*/  @!P0 LDC R5, c[0x0][0xb54] ;  /* 0x0002d500ff058b82 */ /* 0x000ea60000000800 */
[-C--:B----4-:R-:W-:Y:S02]  /*11c70*/  IMAD R25, R15, R211.reuse, RZ ;  /* 0x000000d30f197224 */ /* 0x090fe400078e02ff */
[----:B------:R-:W-:Y:S01]  /*11c80*/  IMAD.WIDE.U32 R14, R14, R211, RZ ;  /* 0x000000d30e0e7225 */ /* 0x000fe200078e00ff */
[----:B-----5:R-:W-:-:S03]  /*11c90*/  @P1 SHF.R.U32.HI R21, RZ, R33, R0 ;  /* 0x00000021ff151219 */ /* 0x020fc60000011600 */
[----:B------:R-:W-:Y:S01]  /*11ca0*/  IMAD.IADD R25, R15, 0x1, R25 ;  /* 0x000000010f197824 */ /* 0x000fe200078e0219 */
[----:B------:R-:W-:Y:S01]  /*11cb0*/  IADD3 R14, P1, P3, R10, R14, R3 ;  /* 0x0000000e0a0e7210 */ /* 0x000fe20007b3e003 */
[----:B------:R-:W-:Y:S02]  /*11cc0*/  IMAD.IADD R10, R11, 0x1, R13 ;  /* 0x000000010b0a7824 */ /* 0x000fe400078e020d */
[----:B------:R-:W-:Y:S02]  /*11cd0*/  IMAD.MOV R0, RZ, RZ, -R21 ;  /* 0x000000ffff007224 */ /* 0x000fe400078e0a15 */
[-C--:B------:R-:W-:Y:S02]  /*11ce0*/  IMAD R13, R9, R219.reuse, RZ ;  /* 0x000000db090d7224 */ /* 0x080fe400078e02ff */
[----:B------:R-:W-:-:S04]  /*11cf0*/  IMAD.WIDE.U32 R8, R8, R219, RZ ;  /* 0x000000db08087225 */ /* 0x000fc800078e00ff */
[----:B------:R-:W-:Y:S01]  /*11d00*/  IMAD R11, R31, R0, R29 ;  /* 0x000000001f0b7224 */ /* 0x000fe200078e021d */
[----:B------:R-:W-:Y:S01]  /*11d10*/  IADD3.X R0, R10, R25, R26, P1, P3 ;  /* 0x000000190a007210 */ /* 0x000fe20000fe641a */
[----:B------:R-:W-:Y:S01]  /*11d20*/  IMAD.IADD R13, R9, 0x1, R13 ;  /* 0x00000001090d7824 */ /* 0x000fe200078e020d */
[----:B------:R-:W-:Y:S02]  /*11d30*/  IADD3 R8, P0, P1, R21, R14, R8 ;  /* 0x0000000e15087210 */ /* 0x000fe4000791e008 */
[----:B------:R-:W-:-:S04]  /*11d40*/  SHF.R.S32.HI R21, RZ, 0x1f, R21 ;  /* 0x0000001fff157819 */ /* 0x000fc80000011415 */
[----:B------:R-:W-:Y:S01]  /*11d50*/  IADD3.X R9, R21, R0, R13, P0, P1 ;  /* 0x0000000015097210 */ /* 0x000fe200007e240d */
[----:B-1----:R-:W-:Y:S01]  /*11d60*/  IMAD R0, R7, R11, RZ ;  /* 0x0000000b07007224 */ /* 0x002fe200078e02ff */
[----:B------:R-:W-:-:S05]  /*11d70*/  SHF.R.S32.HI R13, RZ, 0x1f, R11 ;  /* 0x0000001fff0d7819 */ /* 0x000fca000001140b */
[C---:B------:R-:W-:Y:S02]  /*11d80*/  IMAD R13, R6.reuse, R13, R0 ;  /* 0x0000000d060d7224 */ /* 0x040fe400078e0200 */
[----:B------:R-:W-:-:S04]  /*11d90*/  IMAD.WIDE.U32 R6, R6, R11, R8 ;  /* 0x0000000b06067225 */ /* 0x000fc800078e0008 */
[----:B------:R-:W-:Y:S01]  /*11da0*/  IMAD.IADD R0, R7, 0x1, R13 ;  /* 0x0000000107007824 */ /* 0x000fe200078e020d */
[----:B0-----:R-:W-:Y:S01]  /*11db0*/  LEA R4, P0, R6, R4, 0x2 ;  /* 0x0000000406047211 */ /* 0x001fe200078010ff */
[----:B------:R-:W-:-:S03]  /*11dc0*/  IMAD.MOV.U32 R7, RZ, RZ, -0x800000 ;  /* 0xff800000ff077424 */ /* 0x000fc600078e00ff */
[----:B--2---:R-:W-:-:S05]  /*11dd0*/  LEA.HI.X R5, R6, R5, R0, 0x2, P0 ;  /* 0x0000000506057211 */ /* 0x004fca00000f1400 */
[----:B------:R0:W-:Y:S04]  /*11de0*/  STG.E desc[UR40][R4.64], R7 ;  /* 0x0000000704007986 */ /* 0x0001e8000c101928 */
.L_x_741:
[----:B------:R-:W-:Y:S05]  /*11df0*/  BSYNC B1 ;  /* 0x0000000000017941 */ /* 0x000fea0003800000 */
.L_x_740:
[----:B------:R-:W-:Y:S05]  /*11e00*/  @P2 BRA `(.L_x_734) ;  /* 0x0000000800842947 */ /* 0x000fea0003800000 */
[----:B------:R-:W3:Y:S01]  /*11e10*/  LDC R21, c[0x0][0xbe8] ;  /* 0x0002fa00ff157b82 */ /* 0x000ee20000000800 */
[----:B0-----:R-:W-:Y:S01]  /*11e20*/  SHF.R.S32.HI R5, RZ, 0x1f, R28 ;  /* 0x0000001fff057819 */ /* 0x001fe2000001141c */
[----:B------:R-:W-:Y:S02]  /*11e30*/  ULDC.64 UR4, c[0x0][0xaa0] ;  /* 0x0002a80000047ab9 */ /* 0x000fe40000000a00 */
[----:B------:R-:W-:Y:S01]  /*11e40*/  IMAD R0, R26, UR4, RZ ;  /* 0x000000041a007c24 */ /* 0x000fe2000f8e02ff */
[----:B------:R-:W-:Y:S01]  /*11e50*/  LEA.HI R8, R5, R28, RZ, 0x3 ;  /* 0x0000001c05087211 */ /* 0x000fe200078f18ff */
[----:B------:R-:W-:-:S03]  /*11e60*/  IMAD.WIDE.U32 R4, R3, UR4, RZ ;  /* 0x0000000403047c25 */ /* 0x000fc6000f8e00ff */
[----:B------:R-:W-:Y:S01]  /*11e70*/  LOP3.LUT R9, R8, 0xfffffff8, RZ, 0xc0, !PT ;  /* 0xfffffff808097812 */ /* 0x000fe200078ec0ff */
[----:B------:R-:W-:Y:S01]  /*11e80*/  IMAD R7, R3, UR5, R0 ;  /* 0x0000000503077c24 */ /* 0x000fe2000f8e0200 */
[----:B------:R-:W-:Y:S01]  /*11e90*/  SHF.R.S32.HI R8, RZ, 0x3, R8 ;  /* 0x00000003ff087819 */ /* 0x000fe20000011408 */
[----:B------:R-:W-:Y:S02]  /*11ea0*/  ULDC.64 UR4, c[0x0][0xae8] ;  /* 0x0002ba0000047ab9 */ /* 0x000fe40000000a00 */
[----:B------:R-:W-:Y:S02]  /*11eb0*/  IMAD.IADD R3, R28, 0x1, -R9 ;  /* 0x000000011c037824 */ /* 0x000fe400078e0a09 */
[----:B------:R-:W-:Y:S02]  /*11ec0*/  IMAD.IADD R5, R5, 0x1, R7 ;  /* 0x0000000105057824 */ /* 0x000fe400078e0207 */
[----:B------:R-:W-:Y:S02]  /*11ed0*/  IMAD R3, R3, 0x20, R8 ;  /* 0x0000002003037824 */ /* 0x000fe400078e0208 */
[----:B------:R-:W-:Y:S01]  /*11ee0*/  IMAD.WIDE.U32 R4, R211, UR4, R4 ;  /* 0x00000004d3047c25 */ /* 0x000fe2000f8e0004 */
[----:B---3--:R-:W-:-:S03]  /*11ef0*/  ISETP.NE.AND P0, PT, R21, 0x1, PT ;  /* 0x000000011500780c */ /* 0x008fc60003f05270 */
[----:B------:R-:W-:Y:S02]  /*11f00*/  IMAD R9, R218, 0x80, R3 ;  /* 0x00000080da097824 */ /* 0x000fe400078e0203 */
[----:B------:R-:W-:Y:S01]  /*11f10*/  IMAD R5, R211, UR5, R5 ;  /* 0x00000005d3057c24 */ /* 0x000fe2000f8e0205 */
[----:B------:R-:W-:Y:S01]  /*11f20*/  ULDC.64 UR4, c[0x0][0xaf0] ;  /* 0x0002bc0000047ab9 */ /* 0x000fe20000000a00 */
[----:B------:R-:W-:Y:S02]  /*11f30*/  IMAD.MOV.U32 R3, RZ, RZ, R9 ;  /* 0x000000ffff037224 */ /* 0x000fe400078e0009 */
[----:B------:R-:W-:-:S04]  /*11f40*/  IMAD.WIDE.U32 R4, R213, UR4, R4 ;  /* 0x00000004d5047c25 */ /* 0x000fc8000f8e0004 */
[----:B------:R-:W0:Y:S08]  /*11f50*/  @P0 LDC R6, c[0x0][0xbec] ;  /* 0x0002fb00ff060b82 */ /* 0x000e300000000800 */
[----:B------:R-:W3:Y:S01]  /*11f60*/  @P0 LDC R11, c[0x0][0xbf0] ;  /* 0x0002fc00ff0b0b82 */ /* 0x000ee20000000800 */
[----:B0-----:R-:W-:-:S04]  /*11f70*/  @P0 IMAD.HI.U32 R0, R9, R6, RZ ;  /* 0x0000000609000227 */ /* 0x001fc800078e00ff */
[----:B------:R-:W-:Y:S01]  /*11f80*/  IMAD R6, R27, UR4, RZ ;  /* 0x000000041b067c24 */ /* 0x000fe2000f8e02ff */
[----:B---3--:R-:W-:-:S03]  /*11f90*/  @P0 SHF.R.U32.HI R3, RZ, R11, R0 ;  /* 0x0000000bff030219 */ /* 0x008fc60000011600 */
[----:B------:R-:W-:Y:S01]  /*11fa0*/  IMAD R7, R213, UR5, R6 ;  /* 0x00000005d5077c24 */ /* 0x000fe2000f8e0206 */
[----:B------:R-:W-:Y:S01]  /*11fb0*/  ULDC.64 UR4, c[0x0][0xae0] ;  /* 0x0002b80000047ab9 */ /* 0x000fe20000000a00 */
[--C-:B------:R-:W-:Y:S01]  /*11fc0*/  SHF.R.S32.HI R0, RZ, 0x1f, R3.reuse ;  /* 0x0000001fff007819 */ /* 0x100fe20000011403 */
[----:B------:R-:W-:Y:S02]  /*11fd0*/  IMAD.MOV R6, RZ, RZ, -R3 ;  /* 0x000000ffff067224 */ /* 0x000fe400078e0a03 */
[----:B------:R-:W-:Y:S02]  /*11fe0*/  IMAD.IADD R5, R5, 0x1, R7 ;  /* 0x0000000105057824 */ /* 0x000fe400078e0207 */
[----:B------:R-:W-:Y:S02]  /*11ff0*/  IMAD R7, R21, R6, R9 ;  /* 0x0000000615077224 */ /* 0x000fe400078e0209 */
[----:B------:R-:W-:Y:S02]  /*12000*/  IMAD R0, R0, UR4, RZ ;  /* 0x0000000400007c24 */ /* 0x000fe4000f8e02ff */
[----:B------:R-:W-:-:S04]  /*12010*/  IMAD.WIDE.U32 R4, R3, UR4, R4 ;  /* 0x0000000403047c25 */ /* 0x000fc8000f8e0004 */
[----:B------:R-:W-:Y:S01]  /*12020*/  IMAD R9, R3, UR5, R0 ;  /* 0x0000000503097c24 */ /* 0x000fe2000f8e0200 */
[----:B------:R-:W-:Y:S01]  /*12030*/  SHF.R.S32.HI R0, RZ, 0x1f, R7 ;  /* 0x0000001fff007819 */ /* 0x000fe20000011407 */
[----:B------:R-:W-:Y:S02]  /*12040*/  ULDC.64 UR4, c[0x0][0xad8] ;  /* 0x0002b60000047ab9 */ /* 0x000fe40000000a00 */
[----:B------:R-:W-:Y:S02]  /*12050*/  IMAD.IADD R5, R5, 0x1, R9 ;  /* 0x0000000105057824 */ /* 0x000fe400078e0209 */
[----:B------:R-:W-:Y:S02]  /*12060*/  IMAD R0, R0, UR4, RZ ;  /* 0x0000000400007c24 */ /* 0x000fe4000f8e02ff */
[----:B------:R-:W-:-:S04]  /*12070*/  IMAD.WIDE.U32 R4, R7, UR4, R4 ;  /* 0x0000000407047c25 */ /* 0x000fc8000f8e0004 */
[----:B------:R-:W-:Y:S01]  /*12080*/  IMAD R3, R7, UR5, R0 ;  /* 0x0000000507037c24 */ /* 0x000fe2000f8e0200 */
[----:B------:R-:W-:Y:S01]  /*12090*/  ULDC.64 UR4, c[0x0][0xa80] ;  /* 0x0002a00000047ab9 */ /* 0x000fe20000000a00 */
[----:B------:R-:W-:-:S03]  /*120a0*/  VIADD R9, R203, 0xc0 ;  /* 0x000000c0cb097836 */ /* 0x000fc60000000000 */
[----:B------:R-:W-:Y:S02]  /*120b0*/  IADD3 R5, R5, R3, RZ ;  /* 0x0000000305057210 */ /* 0x000fe40007ffe0ff */
[C---:B------:R-:W-:Y:S01]  /*120c0*/  LEA R3, P0, R4.reuse, UR4, 0x1 ;  /* 0x0000000404037c11 */ /* 0x040fe2000f8008ff */
[----:B------:R-:W-:Y:S01]  /*120d0*/  UMOV UR4, 0xffffffff ;  /* 0xffffffff00047882 */ /* 0x000fe20000000000 */
[----:B------:R-:W-:Y:S02]  /*120e0*/  SHF.R.S32.HI R6, RZ, 0x1f, R9 ;  /* 0x0000001fff067819 */ /* 0x000fe40000011409 */
[----:B------:R-:W-:Y:S01]  /*120f0*/  LEA.HI.X R4, R4, UR5, R5, 0x1, P0 ;  /* 0x0000000504047c11 */ /* 0x000fe200080f0c05 */
[----:B------:R-:W-:Y:S08]  /*12100*/  BRA.DIV UR4, `(.L_x_742) ;  /* 0x0000009204487947 */ /* 0x000ff0000b800000 */
[----:B------:R0:W3:Y:S04]  /*12110*/  SHFL.IDX PT, R0, R4, RZ, 0x181f ;  /* 0x00181fff04007589 */ /* 0x0000e800000e0000 */
[----:B------:R0:W4:Y:S02]  /*12120*/  SHFL.IDX PT, R14, R3, RZ, 0x181f ;  /* 0x00181fff030e7589 */ /* 0x00012400000e0000 */
.L_x_958:
[----:B------:R-:W-:Y:S01]  /*12130*/  IMAD R20, R20, R21, RZ ;  /* 0x0000001514147224 */ /* 0x000fe200078e02ff */
[----:B------:R-:W-:Y:S01]  /*12140*/  BSSY B1, `(.L_x_743) ;  /* 0x0000018000017945 */ /* 0x000fe20003800000 */
[----:B------:R-:W-:-:S05]  /*12150*/  IMAD R7, R218, 0x80, R8 ;  /* 0x00000080da077824 */ /* 0x000fca00078e0208 */
        /* <DEDUP_REMOVED lines=8> */
[----:B------:R-:W-:-:S05]  /*121e0*/  SHF.R.S32.HI R15, RZ, 0x1f, R210 ;  /* 0x0000001fff0f7819 */ /* 0x000fca00000114d2 */
[CC--:B----4-:R-:W-:Y:S02]  /*121f0*/  @!P3 LEA R10, P5, R203.reuse, R14.reuse, 0x1 ;  /* 0x0000000ecb0ab211 */ /* 0x0d0fe400078a08ff */
[C---:B------:R-:W-:Y:S02]  /*12200*/  @!P2 LEA R12, P4, R210.reuse, R14, 0x1 ;  /* 0x0000000ed20ca211 */ /* 0x040fe400078808ff */
[----:B---3--:R-:W-:Y:S02]  /*12210*/  @!P3 LEA.HI.X R11, R203, R0, R5, 0x1, P5 ;  /* 0x00000000cb0bb211 */ /* 0x008fe400028f0c05 */
[----:B------:R-:W-:Y:S02]  /*12220*/  SHF.R.S32.HI R5, RZ, 0x1f, R209 ;  /* 0x0000001fff057819 */ /* 0x000fe400000114d1 */
[----:B------:R-:W-:Y:S01]  /*12230*/  @!P1 LEA R24, P5, R209, R14, 0x1 ;  /* 0x0000000ed1189211 */ /* 0x000fe200078a08ff */
[----:B------:R3:W-:Y:S01]  /*12240*/  @!P3 ST.E.128 desc[UR40][R10.64], RZ ;  /* 0x000000ff0a00b985 */ /* 0x0007e2000c101d28 */
[----:B------:R-:W-:-:S02]  /*12250*/  @!P2 LEA.HI.X R13, R210, R0, R15, 0x1, P4 ;  /* 0x00000000d20da211 */ /* 0x000fc400020f0c0f */
[----:B------:R-:W-:Y:S02]  /*12260*/  @!P0 LEA R14, P4, R9, R14, 0x1 ;  /* 0x0000000e090e8211 */ /* 0x000fe400078808ff */
[-C--:B------:R-:W-:Y:S01]  /*12270*/  @!P1 LEA.HI.X R25, R209, R0.reuse, R5, 0x1, P5 ;  /* 0x00000000d1199211 */ /* 0x080fe200028f0c05 */
[----:B------:R3:W-:Y:S01]  /*12280*/  @!P2 ST.E.128 desc[UR40][R12.64], RZ ;  /* 0x000000ff0c00a985 */ /* 0x0007e2000c101d28 */
[----:B------:R-:W-:-:S03]  /*12290*/  @!P0 LEA.HI.X R15, R9, R0, R6, 0x1, P4 ;  /* 0x00000000090f8211 */ /* 0x000fc600020f0c06 */
[----:B------:R3:W-:Y:S04]  /*122a0*/  @!P1 ST.E.128 desc[UR40][R24.64], RZ ;  /* 0x000000ff18009985 */ /* 0x0007e8000c101d28 */
[----:B------:R3:W-:Y:S02]  /*122b0*/  @!P0 ST.E.128 desc[UR40][R14.64], RZ ;  /* 0x000000ff0e008985 */ /* 0x0007e4000c101d28 */
.L_x_744:
[----:B------:R-:W-:Y:S05]  /*122c0*/  BSYNC B1 ;  /* 0x0000000000017941 */ /* 0x000fea0003800000 */
.L_x_743:
[----:B------:R-:W-:-:S03]  /*122d0*/  UMOV UR4, 0xffffffff ;  /* 0xffffffff00047882 */ /* 0x000fc60000000000 */
[----:B------:R-:W-:Y:S05]  /*122e0*/  BRA.DIV UR4, `(.L_x_745) ;  /* 0x0000009204047947 */ /* 0x000fea000b800000 */
[----:B---3--:R3:W0:Y:S04]  /*122f0*/  SHFL.IDX PT, R0, R4, 0x1, 0x181f ;  /* 0x00381f0004007f89 */ /* 0x00862800000e0000 */
[----:B----4-:R3:W4:Y:S02]  /*12300*/  SHFL.IDX PT, R14, R3, 0x1, 0x181f ;  /* 0x00381f00030e7f89 */ /* 0x01072400000e0000 */
.L_x_962:
        /* <DEDUP_REMOVED lines=13> */
[----:B0-----:R-:W-:Y:S02]  /*123e0*/  @!P3 LEA.HI.X R11, R203, R0, R8, 0x1, P5 ;  /* 0x00000000cb0bb211 */ /* 0x001fe400028f0c08 */
        /* <DEDUP_REMOVED lines=10> */
.L_x_747:
[----:B------:R-:W-:Y:S05]  /*12490*/  BSYNC B1 ;  /* 0x0000000000017941 */ /* 0x000fea0003800000 */
.L_x_746:
[----:B------:R-:W-:-:S03]  /*124a0*/  UMOV UR4, 0xffffffff ;  /* 0xffffffff00047882 */ /* 0x000fc60000000000 */
[----:B------:R-:W-:Y:S05]  /*124b0*/  BRA.DIV UR4, `(.L_x_748) ;  /* 0x0000008e04d87947 */ /* 0x000fea000b800000 */
[----:B0-----:R0:W0:Y:S04]  /*124c0*/  SHFL.IDX PT, R0, R4, 0x2, 0x181f ;  /* 0x00581f0004007f89 */ /* 0x00102800000e0000 */
[----:B----4-:R4:W0:Y:S02]  /*124d0*/  SHFL.IDX PT, R14, R3, 0x2, 0x181f ;  /* 0x00581f00030e7f89 */ /* 0x01082400000e0000 */
.L_x_966:
        /* <DEDUP_REMOVED lines=11> */
[CC--:B0-----:R-:W-:Y:S02]  /*12590*/  @!P3 LEA R10, P5, R203.reuse, R14.reuse, 0x1 ;  /* 0x0000000ecb0ab211 */ /* 0x0c1fe400078a08ff */
[C---:B------:R-:W-:Y:S02]  /*125a0*/  @!P2 LEA R12, P4, R210.reuse, R14, 0x1 ;  /* 0x0000000ed20ca211 */ /* 0x040fe400078808ff */
[----:B------:R-:W-:Y:S02]  /*125b0*/  @!P3 LEA.HI.X R11, R203, R0, R8, 0x1, P5 ;  /* 0x00000000cb0bb211 */ /* 0x000fe400028f0c08 */
        /* <DEDUP_REMOVED lines=10> */
.L_x_750:
[----:B------:R-:W-:Y:S05]  /*12660*/  BSYNC B1 ;  /* 0x0000000000017941 */ /* 0x000fea0003800000 */
.L_x_749:
[----:B------:R-:W-:-:S03]  /*12670*/  UMOV UR4, 0xffffffff ;  /* 0xffffffff00047882 */ /* 0x000fc60000000000 */
[----:B------:R-:W-:Y:S05]  /*12680*/  BRA.DIV UR4, `(.L_x_751) ;  /* 0x0000008e04ac7947 */ /* 0x000fea000b800000 */
[----:B0-----:R0:W0:Y:S04]  /*12690*/  SHFL.IDX PT, R0, R4, 0x3, 0x181f ;  /* 0x00781f0004007f89 */ /* 0x00102800000e0000 */
[----:B------:R0:W0:Y:S02]  /*126a0*/  SHFL.IDX PT, R14, R3, 0x3, 0x181f ;  /* 0x00781f00030e7f89 */ /* 0x00002400000e0000 */
.L_x_970:
[----:B0--34-:R-:W-:-:S05]  /*126b0*/  VIADD R3, R7, 0x60 ;  /* 0x0000006007037836 */ /* 0x019fca0000000000 */
        /* <DEDUP_REMOVED lines=9> */
[CC--:B------:R-:W-:Y:S02]  /*12750*/  @!P3 LEA R4, P5, R203.reuse, R14.reuse, 0x1 ;  /* 0x0000000ecb04b211 */ /* 0x0c0fe400078a08ff */
        /* <DEDUP_REMOVED lines=12> */
.L_x_734:
[----:B------:R-:W-:Y:S05]  /*12820*/  BSYNC B0 ;  /* 0x0000000000007941 */ /* 0x000fea0003800000 */
.L_x_720:
[----:B------:R-:W-:Y:S02]  /*12830*/  ULDC UR4, c[0x0][0xc3c] ;  /* 0x00030f0000047ab9 */ /* 0x000fe40000000800 */
[----:B--2---:R-:W-:-:S13]  /*12840*/  ISETP.GE.AND P0, PT, R155, UR4, PT ;  /* 0x000000049b007c0c */ /* 0x004fda000bf06270 */
[----:B------:R-:W-:Y:S05]  /*12850*/  @!P0 BRA `(.L_x_752) ;  /* 0xfffffee800d48947 */ /* 0x000fea000383ffff */
[----:B------:R-:W-:Y:S05]  /*12860*/  BRA `(.L_x_606) ;  /* 0x0000007c00107947 */ /* 0x000fea0003800000 */
.L_x_604:
[----:B------:R-:W-:-:S08]  /*12870*/  NOP ;  /* 0x0000000000007918 */ /* 0x000fd00000000000 */
[----:B------:R-:W0:-:S00]  /*12880*/  USETMAXREG.DEALLOC.CTAPOOL 0x18 ;  /* 0x00000018000079c8 */ /* 0x000e0000080e0500 */
[----:B0-----:R-:W2:Y:S01]  /*12890*/  LDL.LU R2, [R1+0x1c] ;  /* 0x00001c0001027983 */ /* 0x001ea20000300800 */
[----:B------:R-:W-:Y:S01]  /*128a0*/  LOP3.LUT R0, R0, 0x3, RZ, 0xc0, !PT ;  /* 0x0000000300007812 */ /* 0x000fe200078ec0ff */
[----:B------:R-:W-:-:S05]  /*128b0*/  IMAD.MOV.U32 R7, RZ, RZ, RZ ;  /* 0x000000ffff077224 */ /* 0x000fca00078e00ff */
[----:B------:R-:W0:Y:S02]  /*128c0*/  SHFL.IDX PT, R0, R0, RZ, 0x1f ;  /* 0x00001fff00007589 */ /* 0x000e2400000e0000 */
[----:B0-----:R-:W-:Y:S02]  /*128d0*/  ISETP.NE.AND P0, PT, R0, RZ, PT ;  /* 0x000000ff0000720c */ /* 0x001fe40003f05270 */
[----:B--2---:R-:W-:-:S11]  /*128e0*/  LOP3.LUT R2, R2, 0xfffffffd, RZ, 0xc0, !PT ;  /* 0xfffffffd02027812 */ /* 0x004fd600078ec0ff */
[----:B------:R-:W-:-:S05]  /*128f0*/  @P0 LOP3.LUT R2, R2, 0x2, RZ, 0xfc, !PT ;  /* 0x0000000202020812 */ /* 0x000fca00078efcff */
[----:B------:R0:W-:Y:S01]  /*12900*/  STL [R1+0x1c], R2 ;  /* 0x00001c0201007387 */ /* 0x0001e20000100800 */
        /* <DEDUP_REMOVED lines=10> */
.L_x_753:
[----:B------:R-:W-:Y:S01]  /*129b0*/  LOP3.LUT R0, R6, 0x1f, RZ, 0xc0, !PT ;  /* 0x0000001f06007812 */ /* 0x000fe200078ec0ff */
[----:B------:R-:W-:Y:S01]  /*129c0*/  ULDC UR4, c[0x0][0xc3c] ;  /* 0x00030f0000047ab9 */ /* 0x000fe20000000800 */
[----:B------:R-:W-:Y:S01]  /*129d0*/  IMAD.MOV.U32 R10, RZ, RZ, RZ ;  /* 0x000000ffff0a7224 */ /* 0x000fe200078e00ff */
[----:B------:R-:W1:Y:S01]  /*129e0*/  S2UR UR6, SR_CTAID.X ;  /* 0x00000000000679c3 */ /* 0x000e620000002500 */
[----:B------:R-:W-:Y:S01]  /*129f0*/  ISETP.NE.AND P0, PT, R0, 0x1f, PT ;  /* 0x0000001f0000780c */ /* 0x000fe20003f05270 */
[----:B------:R-:W-:-:S03]  /*12a00*/  ULDC UR5, c[0x0][0xc38] ;  /* 0x00030e0000057ab9 */ /* 0x000fc60000000800 */
[----:B------:R-:W-:-:S13]  /*12a10*/  ISETP.GE.OR P1, PT, R0, UR4, !P0 ;  /* 0x0000000400007c0c */ /* 0x000fda000c726670 */
[----:B0-----:R-:W0:Y:S08]  /*12a20*/  @!P1 LDC.64 R2, c[0x0][0xc80] ;  /* 0x00032000ff029b82 */ /* 0x001e300000000a00 */
[----:B------:R-:W2:Y:S01]  /*12a30*/  @!P1 LDC.64 R4, c[0x0][0xc78] ;  /* 0x00031e00ff049b82 */ /* 0x000ea20000000a00 */
[----:B0-----:R-:W-:-:S05]  /*12a40*/  @!P1 IMAD.WIDE.U32 R2, R0, 0x4, R2 ;  /* 0x0000000400029825 */ /* 0x001fca00078e0002 */
        /* <DEDUP_REMOVED lines=27> */
[----:B------:R-:W-:Y:S01]  /*12c00*/  IMAD.MOV.U32 R11, RZ, RZ, R8 ;  /* 0x000000ffff0b7224 */ /* 0x000fe200078e0008 */
[----:B-1----:R-:W-:-:S13]  /*12c10*/  ISETP.GT.AND P6, PT, R8, UR6, PT ;  /* 0x0000000608007c0c */ /* 0x002fda000bfc4270 */
[----:B------:R-:W-:Y:S05]  /*12c20*/  @P6 BRA `(.L_x_755) ;  /* 0x0000000000a46947 */ /* 0x000fea0003800000 */
[----:B------:R-:W-:Y:S01]  /*12c30*/  IMAD.MOV.U32 R8, RZ, RZ, R11 ;  /* 0x000000ffff087224 */ /* 0x000fe200078e000b */
[----:B------:R-:W-:Y:S01]  /*12c40*/  UMOV UR4, URZ ;  /* 0x0000003f00047c82 */ /* 0x000fe20008000000 */
[----:B------:R-:W-:-:S05]  /*12c50*/  ULDC UR5, c[0x0][0xc38] ;  /* 0x00030e0000057ab9 */ /* 0x000fca0000000800 */
.L_x_757:
        /* <DEDUP_REMOVED lines=34> */
[----:B0-----:R-:W-:-:S05]  /*12e80*/  IMAD R11, R4, UR5, RZ ;  /* 0x00000005040b7c24 */ /* 0x001fca000f8e02ff */
[----:B------:R-:W-:-:S04]  /*12e90*/  IADD3 R8, R11, R8, RZ ;  /* 0x000000080b087210 */ /* 0x000fc80007ffe0ff */
[----:B------:R-:W-:-:S13]  /*12ea0*/  ISETP.GT.AND P6, PT, R8, UR6, PT ;  /* 0x0000000608007c0c */ /* 0x000fda000bfc4270 */
[----:B------:R-:W-:Y:S05]  /*12eb0*/  @!P6 BRA `(.L_x_757) ;  /* 0xfffffffc0068e947 */ /* 0x000fea000383ffff */
.L_x_755:
        /* <DEDUP_REMOVED lines=20> */
.L_x_758:
        /* <DEDUP_REMOVED lines=48> */
[----:B------:R-:W-:Y:S01]  /*13300*/  IMAD R3, R11, 0x10000, R2 ;  /* 0x000100000b037824 */ /* 0x000fe200078e0202 */
[----:B------:R-:W-:Y:S02]  /*13310*/  IADD3 R2, R4, UR4, RZ ;  /* 0x0000000404027c10 */ /* 0x000fe4000fffe0ff */
[----:B------:R1:W-:Y:S04]  /*13320*/  STL [R1+0x4], R5 ;  /* 0x0000040501007387 */ /* 0x0003e80000100800 */
[----:B------:R1:W-:Y:S04]  /*13330*/  STL [R1+0xc], R2 ;  /* 0x00000c0201007387 */ /* 0x0003e80000100800 */
[----:B------:R1:W-:Y:S01]  /*13340*/  STL [R1+0x8], R3 ;  /* 0x0000080301007387 */ /* 0x0003e20000100800 */
[----:B------:R-:W-:Y:S05]  /*13350*/  BRA `(.L_x_759) ;  /* 0x0000000000107947 */ /* 0x000fea0003800000 */
.L_x_756:
[----:B------:R-:W-:Y:S01]  /*13360*/  IMAD.U32 R2, RZ, RZ, UR6 ;  /* 0x00000006ff027e24 */ /* 0x000fe2000f8e00ff */
[----:B------:R0:W-:Y:S04]  /*13370*/  STL [R1+0x4], RZ ;  /* 0x000004ff01007387 */ /* 0x0001e80000100800 */
[----:B------:R0:W-:Y:S04]  /*13380*/  STL [R1+0x8], RZ ;  /* 0x000008ff01007387 */ /* 0x0001e80000100800 */
[----:B------:R0:W-:Y:S02]  /*13390*/  STL [R1], R2 ;  /* 0x0000000201007387 */ /* 0x0001e40000100800 */
.L_x_759:
[----:B------:R-:W2:Y:S04]  /*133a0*/  LDL R8, [R1] ;  /* 0x0000000001087983 */ /* 0x000ea80000100800 */
[----:B------:R-:W2:Y:S04]  /*133b0*/  LDL R9, [R1+0x4] ;  /* 0x0000040001097983 */ /* 0x000ea80000100800 */
[----:B------:R-:W2:Y:S04]  /*133c0*/  LDL R10, [R1+0x8] ;  /* 0x00000800010a7983 */ /* 0x000ea80000100800 */
[----:B------:R-:W2:Y:S01]  /*133d0*/  LDL R11, [R1+0xc] ;  /* 0x00000c00010b7983 */ /* 0x000ea20000100800 */
[----:B------:R-:W-:-:S13]  /*133e0*/  ISETP.NE.AND P0, PT, R0, RZ, PT ;  /* 0x000000ff0000720c */ /* 0x000fda0003f05270 */
[----:B-1----:R-:W1:Y:S01]  /*133f0*/  @!P0 S2R R3, SR_CgaCtaId ;  /* 0x0000000000038919 */ /* 0x002e620000008800 */
[----:B------:R-:W-:-:S04]  /*13400*/  @!P0 MOV R0, 0x400 ;  /* 0x0000040000008802 */ /* 0x000fc80000000f00 */
[----:B-1----:R-:W-:-:S05]  /*13410*/  @!P0 LEA R0, R3, R0, 0x18 ;  /* 0x0000000003008211 */ /* 0x002fca00078ec0ff */
[----:B--2---:R1:W-:Y:S01]  /*13420*/  @!P0 STS.128 [R0+0x228d0], R8 ;  /* 0x0228d00800008388 */ /* 0x0043e20000000c00 */
[----:B------:R-:W-:Y:S06]  /*13430*/  BAR.ARV 0x5, 0x180 ;  /* 0x0146000000007b1d */ /* 0x000fec0000002000 */
.L_x_754:
[----:B-1----:R-:W3:Y:S01]  /*13440*/  LDL R0, [R1+0xc] ;  /* 0x00000c0001007983 */ /* 0x002ee20000100800 */
[----:B------:R-:W-:Y:S01]  /*13450*/  ULDC UR4, c[0x0][0xc3c] ;  /* 0x00030f0000047ab9 */ /* 0x000fe20000000800 */
[----:B------:R-:W-:Y:S01]  /*13460*/  IMAD.MOV.U32 R19, RZ, RZ, RZ ;  /* 0x000000ffff137224 */ /* 0x000fe200078e00ff */
[----:B---3--:R-:W-:Y:S01]  /*13470*/  ISETP.GE.AND P0, PT, R0, UR4, PT ;  /* 0x0000000400007c0c */ /* 0x008fe2000bf06270 */
[----:B------:R-:W-:-:S05]  /*13480*/  IMAD.MOV.U32 R0, RZ, RZ, 0x1 ;  /* 0x00000001ff007424 */ /* 0x000fca00078e00ff */
[----:B------:R1:W-:Y:S04]  /*13490*/  STL [R1+0x14], R0 ;  /* 0x0000140001007387 */ /* 0x0003e80000100800 */
[----:B------:R1:W-:Y:S03]  /*134a0*/  STL [R1+0x54], RZ ;  /* 0x000054ff01007387 */ /* 0x0003e60000100800 */
[----:B------:R-:W-:Y:S05]  /*134b0*/  @P0 BRA `(.L_x_760) ;  /* 0x0000006c001c0947 */ /* 0x000fea0003800000 */
[----:B------:R-:W3:Y:S01]  /*134c0*/  S2UR UR5, SR_CgaCtaId ;  /* 0x00000000000579c3 */ /* 0x000ee20000008800 */
[C---:B-1----:R-:W-:Y:S01]  /*134d0*/  IMAD.SHL.U32 R0, R6.reuse, 0x8, RZ ;  /* 0x0000000806007824 */ /* 0x042fe200078e00ff */
[----:B------:R-:W-:Y:S01]  /*134e0*/  LOP3.LUT R4, R6, 0x7f, RZ, 0xc0, !PT ;  /* 0x0000007f06047812 */ /* 0x000fe200078ec0ff */
[----:B------:R-:W-:Y:S01]  /*134f0*/  UMOV UR4, 0x400 ;  /* 0x0000040000047882 */ /* 0x000fe20000000000 */
[----:B------:R-:W-:Y:S01]  /*13500*/  BSSY B8, `(.L_x_760) ;  /* 0x00006c2000087945 */ /* 0x000fe20003800000 */
[----:B------:R-:W-:Y:S01]  /*13510*/  IMAD.MOV.U32 R19, RZ, RZ, RZ ;  /* 0x000000ffff137224 */ /* 0x000fe200078e00ff */
[----:B------:R-:W-:Y:S01]  /*13520*/  LOP3.LUT R3, R0, 0x1f8, RZ, 0xc0, !PT ;  /* 0x000001f800037812 */ /* 0x000fe200078ec0ff */
[----:B0-----:R-:W-:Y:S01]  /*13530*/  IMAD.SHL.U32 R2, R4, 0x8, RZ ;  /* 0x0000000804027824 */ /* 0x001fe200078e00ff */
[----:B------:R-:W-:Y:S01]  /*13540*/  ULDC.64 UR38, c[0x0][0x198] ;  /* 0x0000660000267ab9 */ /* 0x000fe20000000a00 */
[----:B------:R-:W-:Y:S01]  /*13550*/  IMAD.MOV.U32 R0, RZ, RZ, 0x1 ;  /* 0x00000001ff007424 */ /* 0x000fe200078e00ff */
[----:B------:R-:W-:Y:S01]  /*13560*/  LOP3.LUT R3, R3, 0x38, R6, 0x78, !PT ;  /* 0x0000003803037812 */ /* 0x000fe200078e7806 */
[----:B------:R-:W-:Y:S01]  /*13570*/  IMAD.SHL.U32 R6, R6, 0x10, RZ ;  /* 0x0000001006067824 */ /* 0x000fe200078e00ff */
[----:B------:R-:W-:-:S02]  /*13580*/  ULDC UR37, c[0x0][0xc] ;  /* 0x0000030000257ab9 */ /* 0x000fc40000000800 */
[----:B------:R-:W-:Y:S02]  /*13590*/  LOP3.LUT R3, R3, 0x200, R2, 0xf8, !PT ;  /* 0x0000020003037812 */ /* 0x000fe400078ef802 */
[----:B------:R-:W-:-:S04]  /*135a0*/  SHF.R.U32.HI R2, RZ, 0x3, R4 ;  /* 0x00000003ff027819 */ /* 0x000fc80000011604 */
[----:B------:R-:W-:Y:S01]  /*135b0*/  LOP3.LUT R4, R2, 0x70, R6, 0xf8, !PT ;  /* 0x0000007002047812 */ /* 0x000fe200078ef806 */
[----:B---3--:R-:W-:-:S06]  /*135c0*/  ULEA UR4, UR5, UR4, 0x18 ;  /* 0x0000000405047291 */ /* 0x008fcc000f8ec03f */
[----:B------:R-:W-:-:S04]  /*135d0*/  IMAD.U32 R18, RZ, RZ, UR4 ;  /* 0x00000004ff127e24 */ /* 0x000fc8000f8e00ff */
[----:B------:R-:W-:-:S05]  /*135e0*/  IMAD R2, R3, 0x2, R18 ;  /* 0x0000000203027824 */ /* 0x000fca00078e0212 */
[----:B------:R0:W-:Y:S04]  /*135f0*/  STL [R1+0x34], R2 ;  /* 0x0000340201007387 */ /* 0x0001e80000100800 */
[----:B------:R0:W-:Y:S04]  /*13600*/  STL [R1+0x54], RZ ;  /* 0x000054ff01007387 */ /* 0x0001e80000100800 */
[----:B------:R0:W-:Y:S04]  /*13610*/  STL [R1+0x18], R0 ;  /* 0x0000180001007387 */ /* 0x0001e80000100800 */
[----:B------:R0:W-:Y:S04]  /*13620*/  STL [R1+0x10], RZ ;  /* 0x000010ff01007387 */ /* 0x0001e80000100800 */
[----:B------:R0:W-:Y:S02]  /*13630*/  STL [R1+0x14], R0 ;  /* 0x0000140001007387 */ /* 0x0001e40000100800 */
.L_x_902:
[----:B0--3--:R-:W3:Y:S01]  /*13640*/  LDL R0, [R1+0xc] ;  /* 0x00000c0001007983 */ /* 0x009ee20000100800 */
[----:B-1----:R-:W3:Y:S01]  /*13650*/  LDC.64 R2, c[0x0][0xc88] ;  /* 0x00032200ff027b82 */ /* 0x002ee20000000a00 */
[----:B------:R-:W-:Y:S05]  /*13660*/  YIELD ;  /* 0x0000000000007946 */ /* 0x000fea0003800000 */
[----:B------:R-:W-:Y:S01]  /*13670*/  ULDC.64 UR4, c[0x0][0xa28] ;  /* 0x00028a0000047ab9 */ /* 0x000fe20000000a00 */
[----:B--2---:R-:W-:Y:S02]  /*13680*/  CS2R R8, SRZ ;  /* 0x0000000000087805 */ /* 0x004fe4000001ff00 */
[----:B------:R-:W-:Y:S01]  /*13690*/  ISETP.NE.U32.AND P0, PT, RZ, UR4, PT ;  /* 0x00000004ff007c0c */ /* 0x000fe2000bf05070 */
[----:B------:R-:W-:Y:S01]  /*136a0*/  ULDC.64 UR10, c[0x0][0xa18] ;  /* 0x00028600000a7ab9 */ /* 0x000fe20000000a00 */
[----:B------:R-:W-:Y:S01]  /*136b0*/  ULDC.64 UR8, c[0x0][0xa10] ;  /* 0x0002840000087ab9 */ /* 0x000fe20000000a00 */
[----:B------:R-:W-:Y:S01]  /*136c0*/  ULDC.64 UR6, c[0x0][0xa08] ;  /* 0x0002820000067ab9 */ /* 0x000fe20000000a00 */
[----:B---3--:R-:W-:-:S05]  /*136d0*/  IMAD.WIDE R2, R0, 0x4, R2 ;  /* 0x0000000400027825 */ /* 0x008fca00078e0202 */
[----:B------:R-:W2:Y:S01]  /*136e0*/  LDG.E R13, desc[UR40][R2.64] ;  /* 0x00000028020d7981 */ /* 0x000ea2000c1e1900 */
[----:B------:R-:W-:Y:S02]  /*136f0*/  ISETP.NE.AND.EX P0, PT, RZ, UR5, PT, P0 ;  /* 0x00000005ff007c0c */ /* 0x000fe4000bf05300 */
        /* <DEDUP_REMOVED lines=14> */
[----:B------:R-:W-:Y:S01]  /*137e0*/  ISETP.NE.U32.AND P0, PT, RZ, UR6, PT ;  /* 0x00000006ff007c0c */ /* 0x000fe2000bf05070 */
[----:B0-----:R-:W-:Y:S01]  /*137f0*/  IMAD.MOV.U32 R0, RZ, RZ, RZ ;  /* 0x000000ffff007224 */ /* 0x001fe200078e00ff */
[----:B------:R-:W-:Y:S02]  /*13800*/  ISETP.NE.U32.AND P2, PT, RZ, UR8, PT ;  /* 0x00000008ff007c0c */ /* 0x000fe4000bf45070 */
[C---:B------:R-:W-:Y:S02]  /*13810*/  IADD3 R6, P5, R17.reuse, UR6, RZ ;  /* 0x0000000611067c10 */ /* 0x040fe4000ffbe0ff */
[----:B-1----:R-:W-:-:S02]  /*13820*/  IADD3 R2, P4, R17, UR4, RZ ;  /* 0x0000000411027c10 */ /* 0x002fc4000ff9e0ff */
[----:B------:R-:W-:Y:S02]  /*13830*/  ISETP.NE.AND.EX P3, PT, RZ, UR11, PT, P3 ;  /* 0x0000000bff007c0c */ /* 0x000fe4000bf65330 */
[C---:B------:R-:W-:Y:S02]  /*13840*/  IADD3.X R3, R14.reuse, UR5, RZ, P4, !PT ;  /* 0x000000050e037c10 */ /* 0x040fe4000a7fe4ff */
[----:B------:R-:W-:Y:S02]  /*13850*/  IADD3 R4, P4, R17, UR8, RZ ;  /* 0x0000000811047c10 */ /* 0x000fe4000ff9e0ff */
[----:B------:R-:W-:Y:S01]  /*13860*/  ISETP.NE.AND.EX P0, PT, RZ, UR7, PT, P0 ;  /* 0x00000007ff007c0c */ /* 0x000fe2000bf05300 */
[----:B------:R-:W2:Y:S01]  /*13870*/  @P1 LDG.E R9, desc[UR40][R2.64] ;  /* 0x0000002802091981 */ /* 0x000ea2000c1e1900 */
[----:B------:R-:W-:Y:S01]  /*13880*/  IADD3.X R5, R14, UR9, RZ, P4, !PT ;  /* 0x000000090e057c10 */ /* 0x000fe2000a7fe4ff */
[----:B------:R-:W-:Y:S01]  /*13890*/  ULDC UR4, c[0x0][0x288] ;  /* 0x0000a20000047ab9 */ /* 0x000fe20000000800 */
[----:B------:R-:W-:-:S02]  /*138a0*/  ISETP.NE.AND.EX P2, PT, RZ, UR9, PT, P2 ;  /* 0x00000009ff007c0c */ /* 0x000fc4000bf45320 */
[----:B------:R-:W-:Y:S02]  /*138b0*/  IADD3.X R7, R14, UR7, RZ, P5, !PT ;  /* 0x000000070e077c10 */ /* 0x000fe4000affe4ff */
[----:B------:R-:W-:-:S04]  /*138c0*/  @P3 IADD3 R10, P4, R17, UR10, RZ ;  /* 0x0000000a110a3c10 */ /* 0x000fc8000ff9e0ff */
[----:B------:R-:W-:Y:S01]  /*138d0*/  @P3 IADD3.X R11, R14, UR11, RZ, P4, !PT ;  /* 0x0000000b0e0b3c10 */ /* 0x000fe2000a7fe4ff */
[----:B------:R-:W5:Y:S04]  /*138e0*/  @P0 LDG.E R12, desc[UR40][R6.64] ;  /* 0x00000028060c0981 */ /* 0x000f68000c1e1900 */
[----:B------:R-:W5:Y:S04]  /*138f0*/  @P2 LDG.E R0, desc[UR40][R4.64] ;  /* 0x0000002804002981 */ /* 0x000f68000c1e1900 */
[----:B--2---:R0:W-:Y:S02]  /*13900*/  STL [R1+0x48], R9 ;  /* 0x0000480901007387 */ /* 0x0041e40000100800 */
[----:B0-----:R-:W-:Y:S01]  /*13910*/  IMAD.U32 R9, RZ, RZ, UR4 ;  /* 0x00000004ff097e24 */ /* 0x001fe2000f8e00ff */
[----:B------:R-:W-:-:S05]  /*13920*/  ULDC.64 UR4, c[0x0][0x418] ;  /* 0x0001060000047ab9 */ /* 0x000fca0000000a00 */
[----:B------:R0:W2:Y:S01]  /*13930*/  @P3 LDG.E R9, desc[UR40][R10.64] ;  /* 0x000000280a093981 */ /* 0x0000a2000c1e1900 */
[----:B------:R-:W-:-:S03]  /*13940*/  UISETP.NE.U32.AND UP0, UPT, UR4, URZ, UPT ;  /* 0x0000003f0400728c */ /* 0x000fc6000bf05070 */
[----:B------:R-:W-:Y:S01]  /*13950*/  ULDC UR4, c[0x0][0x424] ;  /* 0x0001090000047ab9 */ /* 0x000fe20000000800 */
[----:B------:R-:W-:-:S03]  /*13960*/  UISETP.NE.AND.EX UP0, UPT, UR5, URZ, UPT, UP0 ;  /* 0x0000003f0500728c */ /* 0x000fc6000bf05300 */
[----:B------:R-:W-:Y:S01]  /*13970*/  ULDC UR5, c[0x0][0x2f0] ;  /* 0x0000bc0000057ab9 */ /* 0x000fe20000000800 */
[----:B------:R-:W-:-:S04]  /*13980*/  USEL UR4, UR4, 0x1, UP0 ;  /* 0x0000000104047887 */ /* 0x000fc80008000000 */
[----:B------:R-:W-:-:S03]  /*13990*/  UIMAD UR4, UR4, UR5, URZ ;  /* 0x00000005040472a4 */ /* 0x000fc6000f8e023f */
[----:B------:R-:W-:Y:S02]  /*139a0*/  ULDC UR5, c[0x0][0x348] ;  /* 0x0000d20000057ab9 */ /* 0x000fe40000000800 */
[----:B0-----:R-:W-:Y:S01]  /*139b0*/  IMAD.U32 R11, RZ, RZ, UR5 ;  /* 0x00000005ff0b7e24 */ /* 0x001fe2000f8e00ff */
[----:B--2---:R0:W-:Y:S02]  /*139c0*/  STL [R1+0x58], R9 ;  /* 0x0000580901007387 */ /* 0x0041e40000100800 */
[----:B0-----:R-:W-:Y:S01]  /*139d0*/  IMAD.U32 R9, RZ, RZ, UR4 ;  /* 0x00000004ff097e24 */ /* 0x001fe2000f8e00ff */
[----:B------:R-:W-:Y:S06]  /*139e0*/  @P3 BRA `(.L_x_761) ;  /* 0x0000000000143947 */ /* 0x000fec0003800000 */
[----:B------:R-:W-:Y:S05]  /*139f0*/  @!P1 BRA `(.L_x_761) ;  /* 0x0000000000109947 */ /* 0x000fea0003800000 */
[----:B------:R-:W2:Y:S04]  /*13a00*/  LDG.E R10, desc[UR40][R2.64] ;  /* 0x00000028020a7981 */ /* 0x000ea8000c1e1900 */
[----:B------:R-:W2:Y:S02]  /*13a10*/  LDG.E R2, desc[UR40][R2.64+0x4] ;  /* 0x0000042802027981 */ /* 0x000ea4000c1e1900 */
[----:B--2---:R-:W-:-:S05]  /*13a20*/  IMAD.IADD R2, R2, 0x1, -R10 ;  /* 0x0000000102027824 */ /* 0x004fca00078e0a0a */
[----:B------:R0:W-:Y:S02]  /*13a30*/  STL [R1+0x58], R2 ;  /* 0x0000580201007387 */ /* 0x0001e40000100800 */
.L_x_761:
[----:B------:R-:W2:Y:S01]  /*13a40*/  LDL.LU R3, [R1+0x8] ;  /* 0x0000080001037983 */ /* 0x000ea20000300800 */
[----:B------:R-:W-:Y:S02]  /*13a50*/  ULDC.64 UR4, c[0x0][0xa20] ;  /* 0x0002880000047ab9 */ /* 0x000fe40000000a00 */
[----:B------:R-:W-:Y:S01]  /*13a60*/  ISETP.NE.U32.AND P1, PT, RZ, UR4, PT ;  /* 0x00000004ff007c0c */ /* 0x000fe2000bf25070 */
[----:B------:R1:W-:Y:S03]  /*13a70*/  STL [R1+0x8], R13 ;  /* 0x0000080d01007387 */ /* 0x0003e60000100800 */
[----:B------:R-:W-:Y:S02]  /*13a80*/  ISETP.NE.AND.EX P1, PT, RZ, UR5, PT, P1 ;  /* 0x00000005ff007c0c */ /* 0x000fe4000bf25310 */
[C---:B--2---:R-:W-:Y:S02]  /*13a90*/  LOP3.LUT R10, R3.reuse, 0xff000000, RZ, 0xc0, !PT ;  /* 0xff000000030a7812 */ /* 0x044fe400078ec0ff */
[----:B0-----:R-:W-:-:S02]  /*13aa0*/  LOP3.LUT R2, R3, 0xff0000, RZ, 0xc0, !PT ;  /* 0x00ff000003027812 */ /* 0x001fc400078ec0ff */
[----:B------:R-:W-:Y:S02]  /*13ab0*/  SHF.R.U32.HI R10, RZ, 0x8, R10 ;  /* 0x00000008ff0a7819 */ /* 0x000fe4000001160a */
[----:B------:R-:W-:Y:S02]  /*13ac0*/  LOP3.LUT R16, R3, 0xffff, RZ, 0xc0, !PT ;  /* 0x0000ffff03107812 */ /* 0x000fe400078ec0ff */
[----:B------:R-:W-:Y:S01]  /*13ad0*/  LEA.HI R10, R2, R10, RZ, 0x10 ;  /* 0x0000000a020a7211 */ /* 0x000fe200078f80ff */
[----:B-----5:R-:W-:-:S05]  /*13ae0*/  IMAD.IADD R2, R12, 0x1, R8 ;  /* 0x000000010c027824 */ /* 0x020fca00078e0208 */
[----:B------:R1:W-:Y:S01]  /*13af0*/  STL [R1+0x24], R2 ;  /* 0x0000240201007387 */ /* 0x0003e20000100800 */
[----:B------:R-:W-:Y:S05]  /*13b00*/  @!P1 BRA `(.L_x_762) ;  /* 0x0000000000109947 */ /* 0x000fea0003800000 */
[----:B-1----:R-:W-:-:S04]  /*13b10*/  IADD3 R2, P0, R17, UR4, RZ ;  /* 0x0000000411027c10 */ /* 0x002fc8000ff1e0ff */
[----:B------:R-:W-:-:S05]  /*13b20*/  IADD3.X R3, R14, UR5, RZ, P0, !PT ;  /* 0x000000050e037c10 */ /* 0x000fca00087fe4ff */
[----:B------:R0:W5:Y:S01]  /*13b30*/  LDG.E R9, desc[UR40][R2.64] ;  /* 0x0000002802097981 */ /* 0x000162000c1e1900 */
[----:B------:R-:W-:Y:S05]  /*13b40*/  BRA `(.L_x_763) ;  /* 0x0000000000107947 */ /* 0x000fea0003800000 */
.L_x_762:
[----:B------:R-:W-:Y:S05]  /*13b50*/  @!P0 BRA `(.L_x_763) ;  /* 0x00000000000c8947 */ /* 0x000fea0003800000 */
[----:B------:R-:W2:Y:S04]  /*13b60*/  LDG.E R9, desc[UR40][R6.64] ;  /* 0x0000002806097981 */ /* 0x000ea8000c1e1900 */
[----:B------:R-:W2:Y:S02]  /*13b70*/  LDG.E R6, desc[UR40][R6.64+0x4] ;  /* 0x0000042806067981 */ /* 0x000ea4000c1e1900 */
[----:B--2---:R-:W-:-:S07]  /*13b80*/  IMAD.IADD R9, R6, 0x1, -R9 ;  /* 0x0000000106097824 */ /* 0x004fce00078e0a09 */
.L_x_763:
[----:B01----:R-:W2:Y:S01]  /*13b90*/  @P2 LDG.E R2, desc[UR40][R4.64] ;  /* 0x0000002804022981 */ /* 0x003ea2000c1e1900 */
[----:B-----5:R-:W-:-:S03]  /*13ba0*/  IMAD.IADD R6, R9, 0x1, -R8 ;  /* 0x0000000109067824 */ /* 0x020fc600078e0a08 */
[----:B------:R-:W2:Y:S01]  /*13bb0*/  @P2 LDG.E R4, desc[UR40][R4.64+0x4] ;  /* 0x0000042804042981 */ /* 0x000ea2000c1e1900 */
[----:B------:R-:W-:Y:S01]  /*13bc0*/  LOP3.LUT R14, R10, 0xff, RZ, 0xc0, !PT ;  /* 0x000000ff0a0e7812 */ /* 0x000fe200078ec0ff */
[----:B------:R-:W-:Y:S01]  /*13bd0*/  BSSY B0, `(.L_x_764) ;  /* 0x000002a000007945 */ /* 0x000fe20003800000 */
[----:B------:R-:W-:Y:S01]  /*13be0*/  SHF.R.U32.HI R10, RZ, 0x10, R10 ;  /* 0x00000010ff0a7819 */ /* 0x000fe2000001160a */
[----:B--2---:R-:W-:-:S04]  /*13bf0*/  @P2 IMAD.IADD R11, R4, 0x1, -R2 ;  /* 0x00000001040b2824 */ /* 0x004fc800078e0a02 */
[----:B------:R-:W-:-:S04]  /*13c00*/  IMAD.IADD R3, R6, 0x1, R11 ;  /* 0x0000000106037824 */ /* 0x000fc800078e020b */
[----:B------:R-:W-:-:S04]  /*13c10*/  VIADD R2, R3, 0x5f ;  /* 0x0000005f03027836 */ /* 0x000fc80000000000 */
[----:B------:R-:W-:Y:S01]  /*13c20*/  IMAD.HI R2, R2, 0x2aaaaaab, RZ ;  /* 0x2aaaaaab02027827 */ /* 0x000fe200078e02ff */
[----:B------:R-:W-:-:S04]  /*13c30*/  ISETP.GE.AND P1, PT, R3, 0x1, PT ;  /* 0x000000010300780c */ /* 0x000fc80003f26270 */
[----:B------:R-:W-:-:S04]  /*13c40*/  SHF.R.U32.HI R3, RZ, 0x1f, R2 ;  /* 0x0000001fff037819 */ /* 0x000fc80000011602 */
[----:B------:R-:W-:-:S05]  /*13c50*/  LEA.HI.SX32 R12, R2, R3, 0x1c ;  /* 0x00000003020c7211 */ /* 0x000fca00078fe2ff */
[----:B------:R0:W-:Y:S04]  /*13c60*/  STL [R1+0x38], R12 ;  /* 0x0000380c01007387 */ /* 0x0001e80000100800 */
[----:B------:R0:W-:Y:S01]  /*13c70*/  STL [R1+0x5c], R14 ;  /* 0x00005c0e01007387 */ /* 0x0001e20000100800 */
[----:B------:R-:W-:Y:S01]  /*13c80*/  MOV R4, RZ ;  /* 0x000000ff00047202 */ /* 0x000fe20000000f00 */
[----:B------:R-:W-:Y:S06]  /*13c90*/  @!P1 BRA `(.L_x_765) ;  /* 0x0000000000749947 */ /* 0x000fec0003800000 */
[----:B------:R-:W-:Y:S01]  /*13ca0*/  ISETP.NE.AND P0, PT, R10, RZ, PT ;  /* 0x000000ff0a00720c */ /* 0x000fe20003f05270 */
[----:B------:R-:W-:-:S03]  /*13cb0*/  ULDC UR4, c[0x0][0x9f0] ;  /* 0x00027c0000047ab9 */ /* 0x000fc60000000800 */
[----:B------:R-:W-:-:S04]  /*13cc0*/  SEL R2, R10, UR4, P0 ;  /* 0x000000040a027c07 */ /* 0x000fc80008000000 */
[----:B------:R-:W-:Y:S02]  /*13cd0*/  IABS R3, R2 ;  /* 0x0000000200037213 */ /* 0x000fe40000000000 */
[----:B------:R-:W-:Y:S02]  /*13ce0*/  IADD3 R7, R2, -0x1, R12 ;  /* 0xffffffff02077810 */ /* 0x000fe40007ffe00c */
[----:B------:R-:W1:Y:S08]  /*13cf0*/  I2F.RP R4, R3 ;  /* 0x0000000300047306 */ /* 0x000e700000209400 */
[----:B-1----:R-:W1:Y:S02]  /*13d00*/  MUFU.RCP R4, R4 ;  /* 0x0000000400047308 */ /* 0x002e640000001000 */
[----:B-1----:R-:W-:-:S06]  /*13d10*/  VIADD R4, R4, 0xffffffe ;  /* 0x0ffffffe04047836 */ /* 0x002fcc0000000000 */
[----:B------:R1:W2:Y:S02]  /*13d20*/  F2I.FTZ.U32.TRUNC.NTZ R5, R4 ;  /* 0x0000000400057305 */ /* 0x0002a4000021f000 */
[----:B-1----:R-:W-:-:S04]  /*13d30*/  LOP3.LUT R4, R7, R2, RZ, 0x3c, !PT ;  /* 0x0000000207047212 */ /* 0x002fc800078e3cff */
[----:B------:R-:W-:Y:S01]  /*13d40*/  ISETP.GE.AND P4, PT, R4, RZ, PT ;  /* 0x000000ff0400720c */ /* 0x000fe20003f86270 */
[----:B--2---:R-:W-:-:S04]  /*13d50*/  IMAD.MOV R4, RZ, RZ, -R5 ;  /* 0x000000ffff047224 */ /* 0x004fc800078e0a05 */
[----:B------:R-:W-:Y:S02]  /*13d60*/  IMAD R8, R4, R3, RZ ;  /* 0x0000000304087224 */ /* 0x000fe400078e02ff */
[----:B------:R-:W-:-:S04]  /*13d70*/  IMAD.MOV.U32 R4, RZ, RZ, RZ ;  /* 0x000000ffff047224 */ /* 0x000fc800078e00ff */
[----:B------:R-:W-:Y:S01]  /*13d80*/  IMAD.HI.U32 R8, R5, R8, R4 ;  /* 0x0000000805087227 */ /* 0x000fe200078e0004 */
[----:B------:R-:W-:Y:S02]  /*13d90*/  IABS R4, R2 ;  /* 0x0000000200047213 */ /* 0x000fe40000000000 */
[----:B------:R-:W-:-:S03]  /*13da0*/  IABS R5, R7 ;  /* 0x0000000700057213 */ /* 0x000fc60000000000 */
[----:B------:R-:W-:-:S04]  /*13db0*/  IMAD.MOV R4, RZ, RZ, -R4 ;  /* 0x000000ffff047224 */ /* 0x000fc800078e0a04 */
[----:B------:R-:W-:Y:S02]  /*13dc0*/  IMAD.MOV.U32 R7, RZ, RZ, R4 ;  /* 0x000000ffff077224 */ /* 0x000fe400078e0004 */
        /* <DEDUP_REMOVED lines=9> */
[----:B------:R-:W-:-:S07]  /*13e60*/  @!P3 LOP3.LUT R4, RZ, R2, RZ, 0x33, !PT ;  /* 0x00000002ff04b212 */ /* 0x000fce00078e33ff */
.L_x_765:
[----:B------:R-:W-:Y:S05]  /*13e70*/  BSYNC B0 ;  /* 0x0000000000007941 */ /* 0x000fea0003800000 */
.L_x_764:
[-C--:B------:R-:W-:Y:S01]  /*13e80*/  IMAD R2, R14, R4.reuse, RZ ;  /* 0x000000040e027224 */ /* 0x080fe200078e02ff */
[----:B------:R-:W-:Y:S04]  /*13e90*/  BSSY B0, `(.L_x_766) ;  /* 0x0000141000007945 */ /* 0x000fe80003800000 */
[C---:B------:R-:W-:Y:S01]  /*13ea0*/  VIADDMNMX R4, R2.reuse, R4, R12, PT ;  /* 0x0000000402047246 */ /* 0x040fe2000380010c */
[----:B------:R-:W-:-:S04]  /*13eb0*/  IMAD R2, R2, 0x60, -R6 ;  /* 0x0000006002027824 */ /* 0x000fc800078e0a06 */
[----:B------:R-:W-:Y:S01]  /*13ec0*/  IMAD R6, R4, 0x60, -R6 ;  /* 0x0000006004067824 */ /* 0x000fe200078e0a06 */
[----:B------:R-:W-:-:S04]  /*13ed0*/  VIMNMX R2, RZ, R2, !PT ;  /* 0x00000002ff027248 */ /* 0x000fc80007fe0100 */
[----:B------:R-:W-:-:S04]  /*13ee0*/  VIMNMX R11, R6, R11, PT ;  /* 0x0000000b060b7248 */ /* 0x000fc80003fe0100 */
[----:B------:R-:W-:Y:S01]  /*13ef0*/  ISETP.GT.AND P0, PT, R11, R2, PT ;  /* 0x000000020b00720c */ /* 0x000fe20003f04270 */
[----:B------:R-:W-:-:S05]  /*13f00*/  IMAD.WIDE.U32 R2, R2, -0x55555555, RZ ;  /* 0xaaaaaaab02027825 */ /* 0x000fca00078e00ff */
[----:B------:R-:W-:-:S05]  /*13f10*/  SHF.R.U32.HI R3, RZ, 0x6, R3 ;  /* 0x00000006ff037819 */ /* 0x000fca0000011603 */
[----:B------:R-:W-:Y:S02]  /*13f20*/  IMAD.MOV.U32 R8, RZ, RZ, R3 ;  /* 0x000000ffff087224 */ /* 0x000fe400078e0003 */
[----:B------:R-:W-:-:S04]  /*13f30*/  @P0 VIADD R11, R11, 0x5f ;  /* 0x0000005f0b0b0836 */ /* 0x000fc80000000000 */
[----:B------:R-:W-:-:S05]  /*13f40*/  @P0 IMAD.HI R2, R11, 0x2aaaaaab, RZ ;  /* 0x2aaaaaab0b020827 */ /* 0x000fca00078e02ff */
[----:B------:R-:W-:-:S04]  /*13f50*/  @P0 SHF.R.U32.HI R4, RZ, 0x1f, R2 ;  /* 0x0000001fff040819 */ /* 0x000fc80000011602 */
[----:B------:R-:W-:Y:S02]  /*13f60*/  @P0 LEA.HI.SX32 R8, R2, R4, 0x1c ;  /* 0x0000000402080211 */ /* 0x000fe400078fe2ff */
[----:B------:R-:W-:Y:S02]  /*13f70*/  PLOP3.LUT P0, PT, PT, PT, PT, 0x80, 0x0 ;  /* 0x000000000000781c */ /* 0x000fe40003f0f070 */
[----:B------:R-:W-:-:S13]  /*13f80*/  ISETP.GT.AND P3, PT, R8, R3, PT ;  /* 0x000000030800720c */ /* 0x000fda0003f64270 */
[----:B------:R-:W-:Y:S05]  /*13f90*/  @!P3 BRA `(.L_x_767) ;  /* 0x0000001000c0b947 */ /* 0x000fea0003800000 */
[----:B------:R-:W-:Y:S01]  /*13fa0*/  UMOV UR4, 0xffffffff ;  /* 0xffffffff00047882 */ /* 0x000fe20000000000 */
[----:B------:R-:W-:Y:S02]  /*13fb0*/  SEL R2, R13, RZ, !P2 ;  /* 0x000000ff0d027207 */ /* 0x000fe40005000000 */
[----:B------:R-:W-:Y:S05]  /*13fc0*/  BRA.DIV UR4, `(.L_x_768) ;  /* 0x0000007604a47947 */ /* 0x000fea000b800000 */
[----:B------:R-:W1:Y:S02]  /*13fd0*/  S2R R4, SR_TID.X ;  /* 0x0000000000047919 */ /* 0x000e640000002100 */
[----:B-1----:R-:W-:-:S04]  /*13fe0*/  SHF.R.U32.HI R4, RZ, 0x5, R4 ;  /* 0x00000005ff047819 */ /* 0x002fc80000011604 */
[----:B------:R-:W-:-:S05]  /*13ff0*/  LOP3.LUT R4, R4, 0x3, RZ, 0xc0, !PT ;  /* 0x0000000304047812 */ /* 0x000fca00078ec0ff */
[----:B0-----:R0:W1:Y:S02]  /*14000*/  SHFL.IDX PT, R14, R4, RZ, 0x1f ;  /* 0x00001fff040e7589 */ /* 0x00106400000e0000 */
.L_x_973:
[----:B-1----:R-:W-:Y:S02]  /*14010*/  ISETP.NE.AND P0, PT, R14, RZ, PT ;  /* 0x000000ff0e00720c */ /* 0x002fe40003f05270 */
[----:B------:R-:W-:-:S11]  /*14020*/  PLOP3.LUT P6, PT, PT, PT, PT, 0x8, 0x0 ;  /* 0x000000000000781c */ /* 0x000fd60003fce170 */
[----:B------:R-:W-:Y:S05]  /*14030*/  @P0 BRA `(.L_x_769) ;  /* 0x00000000000c0947 */ /* 0x000fea0003800000 */
[----:B------:R-:W-:-:S03]  /*14040*/  UMOV UR4, 0xffffffff ;  /* 0xffffffff00047882 */ /* 0x000fc60000000000 */
[----:B------:R-:W-:Y:S05]  /*14050*/  BRA.DIV UR4, `(.L_x_770) ;  /* 0x0000007604b47947 */ /* 0x000fea000b800000 */
[----:B------:R-:W-:-:S13]  /*14060*/  ELECT P6, URZ, PT ;  /* 0x00000000003f782f */ /* 0x000fda00038c0000 */
.L_x_769:
[----:B0-----:R-:W2:Y:S01]  /*14070*/  LDL R4, [R1+0x54] ;  /* 0x0000540001047983 */ /* 0x001ea20000100800 */
[----:B------:R-:W-:Y:S01]  /*14080*/  BSSY B1, `(.L_x_771) ;  /* 0x0000008000017945 */ /* 0x000fe20003800000 */
[----:B--2---:R-:W-:-:S05]  /*14090*/  VIADD R4, R4, 0x1 ;  /* 0x0000000104047836 */ /* 0x004fca0000000000 */
[----:B------:R-:W-:-:S04]  /*140a0*/  LEA.HI R5, R4, R4, RZ, 0x1 ;  /* 0x0000000404057211 */ /* 0x000fc800078f08ff */
[----:B------:R-:W-:-:S05]  /*140b0*/  LOP3.LUT R5, R5, 0xfffffffe, RZ, 0xc0, !PT ;  /* 0xfffffffe05057812 */ /* 0x000fca00078ec0ff */
[----:B------:R-:W-:-:S05]  /*140c0*/  IMAD.IADD R4, R4, 0x1, -R5 ;  /* 0x0000000104047824 */ /* 0x000fca00078e0a05 */
[----:B------:R-:W-:-:S04]  /*140d0*/  SHF.L.U32 R4, R4, 0x1f, RZ ;  /* 0x0000001f04047819 */ /* 0x000fc800000006ff */
[----:B------:R-:W0:Y:S02]  /*140e0*/  SYNCS.PHASECHK.TRANS64.TRYWAIT P0, [R18+URZ+0x22820], R4 ;  /* 0x02282004120075a7 */ /* 0x000e24000800017f */
[----:B0-----:R-:W-:Y:S05]  /*140f0*/  @!P0 BRA `(.L_x_772) ;  /* 0x0000007400ac8947 */ /* 0x001fea0003800000 */
.L_x_976:
[----:B------:R-:W-:Y:S05]  /*14100*/  BSYNC B1 ;  /* 0x0000000000017941 */ /* 0x000fea0003800000 */
.L_x_771:
[----:B------:R-:W-:Y:S04]  /*14110*/  BSSY B1, `(.L_x_773) ;  /* 0x000007f000017945 */ /* 0x000fe80003800000 */
[----:B------:R-:W-:Y:S05]  /*14120*/  @!P6 BRA `(.L_x_774) ;  /* 0x0000000400f4e947 */ /* 0x000fea0003800000 */
[----:B------:R-:W0:Y:S04]  /*14130*/  LDL R7, [R1+0x10] ;  /* 0x0000100001077983 */ /* 0x000e280000100800 */
[----:B------:R-:W2:Y:S01]  /*14140*/  LDL R6, [R1+0x18] ;  /* 0x0000180001067983 */ /* 0x000ea20000100800 */
[----:B------:R-:W-:Y:S01]  /*14150*/  BSSY B2, `(.L_x_775) ;  /* 0x0000008000027945 */ /* 0x000fe20003800000 */
[----:B------:R-:W1:Y:S02]  /*14160*/  S2R R5, SR_TID.X ;  /* 0x0000000000057919 */ /* 0x000e640000002100 */
[----:B-1----:R-:W-:-:S04]  /*14170*/  LOP3.LUT R5, R5, 0x7f, RZ, 0xc0, !PT ;  /* 0x0000007f05057812 */ /* 0x002fc800078ec0ff */
[----:B------:R-:W-:Y:S01]  /*14180*/  ISETP.NE.AND P2, PT, R5, RZ, PT ;  /* 0x000000ff0500720c */ /* 0x000fe20003f45270 */
[----:B0-----:R-:W-:Y:S01]  /*14190*/  IMAD R4, R7, 0x8, R18 ;  /* 0x0000000807047824 */ /* 0x001fe200078e0212 */
[----:B--2---:R-:W-:-:S04]  /*141a0*/  SHF.L.U32 R9, R6, 0x1f, RZ ;  /* 0x0000001f06097819 */ /* 0x004fc800000006ff */
[----:B------:R-:W0:Y:S02]  /*141b0*/  SYNCS.PHASECHK.TRANS64.TRYWAIT P0, [R4+URZ+0x228a0], R9 ;  /* 0x0228a009040075a7 */ /* 0x000e24000800017f */
[----:B0-----:R-:W-:Y:S05]  /*141c0*/  @!P0 BRA `(.L_x_776) ;  /* 0x00000074008c8947 */ /* 0x001fea0003800000 */
.L_x_977:
[----:B------:R-:W-:Y:S05]  /*141d0*/  BSYNC B2 ;  /* 0x0000000000027941 */ /* 0x000fea0003800000 */
.L_x_775:
[----:B------:R-:W-:Y:S04]  /*141e0*/  BSSY B2, `(.L_x_777) ;  /* 0x0000009000027945 */ /* 0x000fe80003800000 */
[----:B------:R-:W-:Y:S05]  /*141f0*/  @P2 BRA `(.L_x_778) ;  /* 0x00000000001c2947 */ /* 0x000fea0003800000 */
[----:B------:R-:W1:Y:S01]  /*14200*/  S2R R6, SR_TID.X ;  /* 0x0000000000067919 */ /* 0x000e620000002100 */
[----:B------:R-:W-:-:S04]  /*14210*/  IMAD.MOV.U32 R5, RZ, RZ, 0x3000 ;  /* 0x00003000ff057424 */ /* 0x000fc800078e00ff */
[----:B------:R2:W-:Y:S01]  /*14220*/  SYNCS.ARRIVE.TRANS64 RZ, [R4+URZ+0x22890], R5 ;  /* 0x0228900504ff79a7 */ /* 0x0005e2000800003f */
[----:B-1----:R-:W-:-:S04]  /*14230*/  LOP3.LUT R6, R6, 0x1f, RZ, 0xc0, !PT ;  /* 0x0000001f06067812 */ /* 0x002fc800078ec0ff */
[----:B------:R-:W-:-:S13]  /*14240*/  ISETP.NE.AND P0, PT, R6, RZ, PT ;  /* 0x000000ff0600720c */ /* 0x000fda0003f05270 */
[----:B--2---:R-:W-:Y:S05]  /*14250*/  @!P0 BRA `(.L_x_778) ;  /* 0x0000000000048947 */ /* 0x004fea0003800000 */
[----:B------:R-:W-:Y:S01]  /*14260*/  BPT.TRAP 0x1 ;  /* 0x000000040000795c */ /* 0x000fe20000300000 */
.L_x_778:
[----:B------:R-:W-:Y:S05]  /*14270*/  BSYNC B2 ;  /* 0x0000000000027941 */ /* 0x000fea0003800000 */
.L_x_777:
[----:B------:R-:W2:Y:S01]  /*14280*/  LDL R6, [R1+0x10] ;  /* 0x0000100001067983 */ /* 0x000ea20000100800 */
[----:B------:R-:W-:Y:S01]  /*14290*/  IMAD.MOV.U32 R11, RZ, RZ, RZ ;  /* 0x000000ffff0b7224 */ /* 0x000fe200078e00ff */
[----:B------:R-:W-:Y:S01]  /*142a0*/  UIADD3 UR4, UP0, UR38, 0x570, URZ ;  /* 0x0000057026047890 */ /* 0x000fe2000ff1e03f */
[----:B------:R-:W-:Y:S01]  /*142b0*/  IMAD R5, R8, 0x60, R0 ;  /* 0x0000006008057824 */ /* 0x000fe200078e0200 */
[----:B------:R-:W-:Y:S01]  /*142c0*/  PLOP3.LUT P0, PT, PT, PT, PT, 0x80, 0x0 ;  /* 0x000000000000781c */ /* 0x000fe20003f0f070 */
[----:B------:R-:W-:Y:S01]  /*142d0*/  VIADD R7, R4, 0x22890 ;  /* 0x0002289004077836 */ /* 0x000fe20000000000 */
[----:B------:R-:W-:Y:S01]  /*142e0*/  R2UR UR10, R11 ;  /* 0x000000000b0a72ca */ /* 0x000fe200000e0000 */
[----:B------:R-:W-:Y:S01]  /*142f0*/  VIADD R5, R5, 0xffffffa0 ;  /* 0xffffffa005057836 */ /* 0x000fe20000000000 */
[----:B------:R-:W-:Y:S01]  /*14300*/  UIADD3.X UR5, URZ, UR39, URZ, UP0, !UPT ;  /* 0x000000273f057290 */ /* 0x000fe200087fe43f */
[----:B------:R-:W-:Y:S01]  /*14310*/  UMOV UR6, 0x0 ;  /* 0x0000000000067882 */ /* 0x000fe20000000000 */
[----:B------:R-:W-:Y:S01]  /*14320*/  UMOV UR7, 0x12f00000 ;  /* 0x12f0000000077882 */ /* 0x000fe20000000000 */
[----:B--2---:R-:W-:-:S04]  /*14330*/  IMAD R6, R6, 0x3000, R18 ;  /* 0x0000300006067824 */ /* 0x004fc800078e0212 */
[----:B------:R-:W-:-:S07]  /*14340*/  VIADD R6, R6, 0x1c400 ;  /* 0x0001c40006067836 */ /* 0x000fce0000000000 */
.L_x_779:
        /* <DEDUP_REMOVED lines=10> */
[----:B------:R-:W1:Y:S01]  /*143f0*/  SYNCS.PHASECHK.TRANS64.TRYWAIT P0, [R4+URZ+0x228c0], R9 ;  /* 0x0228c009040075a7 */ /* 0x000e62000800017f */
[----:B------:R-:W-:Y:S04]  /*14400*/  BSSY B2, `(.L_x_780) ;  /* 0x0000002000027945 */ /* 0x000fe80003800000 */
[----:B-1----:R-:W-:Y:S05]  /*14410*/  @!P0 BRA `(.L_x_781) ;  /* 0x00000074000c8947 */ /* 0x002fea0003800000 */
.L_x_978:
[----:B------:R-:W-:Y:S05]  /*14420*/  BSYNC B2 ;  /* 0x0000000000027941 */ /* 0x000fea0003800000 */
.L_x_780:
[----:B------:R-:W-:Y:S01]  /*14430*/  BSSY B2, `(.L_x_782) ;  /* 0x000000b000027945 */ /* 0x000fe20003800000 */
[----:B------:R-:W-:Y:S02]  /*14440*/  IMAD.MOV.U32 R12, RZ, RZ, 0x0 ;  /* 0x00000000ff0c7424 */ /* 0x000fe400078e00ff */
[----:B------:R-:W-:Y:S01]  /*14450*/  IMAD.MOV.U32 R13, RZ, RZ, 0x12f00000 ;  /* 0x12f00000ff0d7424 */ /* 0x000fe200078e00ff */
[----:B------:R-:W-:Y:S06]  /*14460*/  @P2 BRA `(.L_x_783) ;  /* 0x00000000001c2947 */ /* 0x000fec0003800000 */
[----:B------:R-:W2:Y:S01]  /*14470*/  S2R R7, SR_TID.X ;  /* 0x0000000000077919 */ /* 0x000ea20000002100 */
[----:B------:R-:W-:-:S04]  /*14480*/  IMAD.MOV.U32 R6, RZ, RZ, 0xc000 ;  /* 0x0000c000ff067424 */ /* 0x000fc800078e00ff */
[----:B------:R3:W-:Y:S01]  /*14490*/  SYNCS.ARRIVE.TRANS64 RZ, [R4+URZ+0x228b0], R6 ;  /* 0x0228b00604ff79a7 */ /* 0x0007e2000800003f */
[----:B--2---:R-:W-:-:S04]  /*144a0*/  LOP3.LUT R7, R7, 0x1f, RZ, 0xc0, !PT ;  /* 0x0000001f07077812 */ /* 0x004fc800078ec0ff */
[----:B------:R-:W-:-:S13]  /*144b0*/  ISETP.NE.AND P0, PT, R7, RZ, PT ;  /* 0x000000ff0700720c */ /* 0x000fda0003f05270 */
[----:B---3--:R-:W-:Y:S05]  /*144c0*/  @!P0 BRA `(.L_x_783) ;  /* 0x0000000000048947 */ /* 0x008fea0003800000 */
[----:B------:R-:W-:Y:S01]  /*144d0*/  BPT.TRAP 0x1 ;  /* 0x000000040000795c */ /* 0x000fe20000300000 */
.L_x_783:
[----:B------:R-:W-:Y:S05]  /*144e0*/  BSYNC B2 ;  /* 0x0000000000027941 */ /* 0x000fea0003800000 */
.L_x_782:
[----:B------:R-:W2:Y:S01]  /*144f0*/  LDL R6, [R1+0x10] ;  /* 0x0000100001067983 */ /* 0x000ea20000100800 */
[----:B------:R-:W-:Y:S01]  /*14500*/  R2UR UR10, R11 ;  /* 0x000000000b0a72ca */ /* 0x000fe200000e0000 */
[----:B------:R-:W-:Y:S01]  /*14510*/  UIADD3 UR4, UP0, UR38, 0x670, URZ ;  /* 0x0000067026047890 */ /* 0x000fe2000ff1e03f */
[----:B------:R-:W-:Y:S01]  /*14520*/  R2UR UR6, R12 ;  /* 0x000000000c0672ca */ /* 0x000fe200000e0000 */
[----:B01----:R-:W-:Y:S01]  /*14530*/  VIADD R4, R4, 0x228b0 ;  /* 0x000228b004047836 */ /* 0x003fe20000000000 */
[----:B------:R-:W-:Y:S01]  /*14540*/  R2UR UR7, R13 ;  /* 0x000000000d0772ca */ /* 0x000fe200000e0000 */
[----:B------:R-:W-:Y:S01]  /*14550*/  UIADD3.X UR5, URZ, UR39, URZ, UP0, !UPT ;  /* 0x000000273f057290 */ /* 0x000fe200087fe43f */
[----:B------:R-:W-:Y:S01]  /*14560*/  PLOP3.LUT P0, PT, PT, PT, PT, 0x80, 0x0 ;  /* 0x000000000000781c */ /* 0x000fe20003f0f070 */
[----:B--2---:R-:W-:-:S05]  /*14570*/  IMAD R7, R6, 0xc000, R18 ;  /* 0x0000c00006077824 */ /* 0x004fca00078e0212 */
[----:B------:R-:W-:-:S07]  /*14580*/  IADD3 R6, R7, 0x400, RZ ;  /* 0x0000040007067810 */ /* 0x000fce0007ffe0ff */
.L_x_784:
        /* <DEDUP_REMOVED lines=15> */
.L_x_785:
        /* <DEDUP_REMOVED lines=15> */
.L_x_786:
        /* <DEDUP_REMOVED lines=15> */
.L_x_787:
        /* <DEDUP_REMOVED lines=10> */
.L_x_774:
[----:B------:R-:W-:Y:S05]  /*14900*/  BSYNC B1 ;  /* 0x0000000000017941 */ /* 0x000fea0003800000 */
.L_x_773:
[----:B------:R-:W2:Y:S04]  /*14910*/  LDL.LU R9, [R1+0x10] ;  /* 0x0000100001097983 */ /* 0x000ea80000300800 */
[----:B------:R-:W3:Y:S01]  /*14920*/  LDL.LU R7, [R1+0x18] ;  /* 0x0000180001077983 */ /* 0x000ee20000300800 */
[----:B0-----:R-:W-:Y:S01]  /*14930*/  VIADD R4, R8, 0xfffffffe ;  /* 0xfffffffe08047836 */ /* 0x001fe20000000000 */
[----:B------:R-:W-:-:S04]  /*14940*/  PLOP3.LUT P0, PT, PT, PT, PT, 0x8, 0x0 ;  /* 0x000000000000781c */ /* 0x000fc80003f0e170 */
[----:B------:R-:W-:Y:S01]  /*14950*/  ISETP.GE.AND P3, PT, R4, R3, PT ;  /* 0x000000030400720c */ /* 0x000fe20003f66270 */
[----:B--2---:R-:W-:-:S05]  /*14960*/  VIADD R5, R9, 0x1 ;  /* 0x0000000109057836 */ /* 0x004fca0000000000 */
[----:B------:R-:W-:-:S04]  /*14970*/  ISETP.NE.AND P2, PT, R5, 0x2, PT ;  /* 0x000000020500780c */ /* 0x000fc80003f45270 */
[----:B------:R-:W-:Y:S02]  /*14980*/  SEL R6, RZ, 0x1, P2 ;  /* 0x00000001ff067807 */ /* 0x000fe40001000000 */
[----:B------:R-:W-:Y:S02]  /*14990*/  SEL R5, R5, RZ, P2 ;  /* 0x000000ff05057207 */ /* 0x000fe40001000000 */
[----:B---3--:R-:W-:-:S03]  /*149a0*/  LOP3.LUT R7, R7, R6, RZ, 0x3c, !PT ;  /* 0x0000000607077212 */ /* 0x008fc600078e3cff */
[----:B------:R1:W-:Y:S04]  /*149b0*/  STL [R1+0x10], R5 ;  /* 0x0000100501007387 */ /* 0x0003e80000100800 */
[----:B------:R1:W-:Y:S01]  /*149c0*/  STL [R1+0x18], R7 ;  /* 0x0000180701007387 */ /* 0x0003e20000100800 */
[----:B------:R-:W-:Y:S05]  /*149d0*/  @!P3 BRA `(.L_x_767) ;  /* 0x000000080030b947 */ /* 0x000fea0003800000 */
.L_x_803:
[----:B------:R-:W-:Y:S05]  /*149e0*/  YIELD ;  /* 0x0000000000007946 */ /* 0x000fea0003800000 */
[----:B------:R-:W-:Y:S04]  /*149f0*/  BSSY B1, `(.L_x_788) ;  /* 0x000007e000017945 */ /* 0x000fe80003800000 */
[----:B--2---:R-:W-:Y:S05]  /*14a00*/  @!P6 BRA `(.L_x_789) ;  /* 0x0000000400f0e947 */ /* 0x004fea0003800000 */
[----:B-1----:R-:W2:Y:S04]  /*14a10*/  LDL R5, [R1+0x10] ;  /* 0x0000100001057983 */ /* 0x002ea80000100800 */
[----:B------:R-:W3:Y:S01]  /*14a20*/  LDL R6, [R1+0x18] ;  /* 0x0000180001067983 */ /* 0x000ee20000100800 */
[----:B------:R-:W-:Y:S01]  /*14a30*/  BSSY B2, `(.L_x_790) ;  /* 0x0000008000027945 */ /* 0x000fe20003800000 */
[----:B------:R-:W0:Y:S02]  /*14a40*/  S2R R7, SR_TID.X ;  /* 0x0000000000077919 */ /* 0x000e240000002100 */
[----:B0-----:R-:W-:-:S04]  /*14a50*/  LOP3.LUT R7, R7, 0x7f, RZ, 0xc0, !PT ;  /* 0x0000007f07077812 */ /* 0x001fc800078ec0ff */
[----:B------:R-:W-:Y:S01]  /*14a60*/  ISETP.NE.AND P3, PT, R7, RZ, PT ;  /* 0x000000ff0700720c */ /* 0x000fe20003f65270 */
[----:B--2---:R-:W-:Y:S01]  /*14a70*/  IMAD R5, R5, 0x8, R18 ;  /* 0x0000000805057824 */ /* 0x004fe200078e0212 */
[----:B---3--:R-:W-:-:S04]  /*14a80*/  SHF.L.U32 R6, R6, 0x1f, RZ ;  /* 0x0000001f06067819 */ /* 0x008fc800000006ff */
[----:B------:R-:W0:Y:S02]  /*14a90*/  SYNCS.PHASECHK.TRANS64.TRYWAIT P2, [R5+URZ+0x228a0], R6 ;  /* 0x0228a006050075a7 */ /* 0x000e24000804017f */
[----:B0-----:R-:W-:Y:S05]  /*14aa0*/  @!P2 BRA `(.L_x_791) ;  /* 0x0000006c007ca947 */ /* 0x001fea0003800000 */
.L_x_979:
[----:B------:R-:W-:Y:S05]  /*14ab0*/  BSYNC B2 ;  /* 0x0000000000027941 */ /* 0x000fea0003800000 */
.L_x_790:
        /* <DEDUP_REMOVED lines=9> */
.L_x_793:
[----:B------:R-:W-:Y:S05]  /*14b50*/  BSYNC B2 ;  /* 0x0000000000027941 */ /* 0x000fea0003800000 */
.L_x_792:
[----:B------:R-:W2:Y:S01]  /*14b60*/  LDL R7, [R1+0x10] ;  /* 0x0000100001077983 */ /* 0x000ea20000100800 */
[----:B------:R-:W-:Y:S01]  /*14b70*/  IMAD.MOV.U32 R11, RZ, RZ, RZ ;  /* 0x000000ffff0b7224 */ /* 0x000fe200078e00ff */
[----:B------:R-:W-:Y:S01]  /*14b80*/  UIADD3 UR4, UP0, UR38, 0x570, URZ ;  /* 0x0000057026047890 */ /* 0x000fe2000ff1e03f */
[----:B------:R-:W-:Y:S01]  /*14b90*/  PLOP3.LUT P2, PT, PT, PT, PT, 0x80, 0x0 ;  /* 0x000000000000781c */ /* 0x000fe20003f4f070 */
[----:B------:R-:W-:Y:S01]  /*14ba0*/  IMAD R8, R4, 0x60, R0 ;  /* 0x0000006004087824 */ /* 0x000fe200078e0200 */
[----:B------:R-:W-:Y:S01]  /*14bb0*/  UMOV UR6, 0x0 ;  /* 0x0000000000067882 */ /* 0x000fe20000000000 */
[----:B------:R-:W-:Y:S01]  /*14bc0*/  R2UR UR10, R11 ;  /* 0x000000000b0a72ca */ /* 0x000fe200000e0000 */
[----:B------:R-:W-:Y:S01]  /*14bd0*/  VIADD R9, R5, 0x22890 ;  /* 0x0002289005097836 */ /* 0x000fe20000000000 */
[----:B------:R-:W-:Y:S01]  /*14be0*/  UIADD3.X UR5, URZ, UR39, URZ, UP0, !UPT ;  /* 0x000000273f057290 */ /* 0x000fe200087fe43f */
[----:B------:R-:W-:Y:S01]  /*14bf0*/  UMOV UR7, 0x12f00000 ;  /* 0x12f0000000077882 */ /* 0x000fe20000000000 */
[----:B--2---:R-:W-:-:S04]  /*14c00*/  IMAD R7, R7, 0x3000, R18 ;  /* 0x0000300007077824 */ /* 0x004fc800078e0212 */
[----:B------:R-:W-:-:S07]  /*14c10*/  VIADD R7, R7, 0x1c400 ;  /* 0x0001c40007077836 */ /* 0x000fce0000000000 */
.L_x_794:
        /* <DEDUP_REMOVED lines=13> */
.L_x_980:
[----:B------:R-:W-:Y:S05]  /*14cf0*/  BSYNC B2 ;  /* 0x0000000000027941 */ /* 0x000fea0003800000 */
.L_x_795:
[----:B------:R-:W-:Y:S01]  /*14d00*/  BSSY B2, `(.L_x_797) ;  /* 0x000000b000027945 */ /* 0x000fe20003800000 */
[----:B------:R-:W-:Y:S02]  /*14d10*/  IMAD.MOV.U32 R12, RZ, RZ, 0x0 ;  /* 0x00000000ff0c7424 */ /* 0x000fe400078e00ff */
[----:B------:R-:W-:Y:S01]  /*14d20*/  IMAD.MOV.U32 R13, RZ, RZ, 0x12f00000 ;  /* 0x12f00000ff0d7424 */ /* 0x000fe200078e00ff */
[----:B------:R-:W-:Y:S06]  /*14d30*/  @P3 BRA `(.L_x_798) ;  /* 0x00000000001c3947 */ /* 0x000fec0003800000 */
[----:B------:R-:W2:Y:S01]  /*14d40*/  S2R R7, SR_TID.X ;  /* 0x0000000000077919 */ /* 0x000ea20000002100 */
[----:B01----:R-:W-:-:S04]  /*14d50*/  IMAD.MOV.U32 R6, RZ, RZ, 0xc000 ;  /* 0x0000c000ff067424 */ /* 0x003fc800078e00ff */
[----:B------:R3:W-:Y:S01]  /*14d60*/  SYNCS.ARRIVE.TRANS64 RZ, [R5+URZ+0x228b0], R6 ;  /* 0x0228b00605ff79a7 */ /* 0x0007e2000800003f */
[----:B--2---:R-:W-:-:S04]  /*14d70*/  LOP3.LUT R7, R7, 0x1f, RZ, 0xc0, !PT ;  /* 0x0000001f07077812 */ /* 0x004fc800078ec0ff */
[----:B------:R-:W-:-:S13]  /*14d80*/  ISETP.NE.AND P2, PT, R7, RZ, PT ;  /* 0x000000ff0700720c */ /* 0x000fda0003f45270 */
[----:B---3--:R-:W-:Y:S05]  /*14d90*/  @!P2 BRA `(.L_x_798) ;  /* 0x000000000004a947 */ /* 0x008fea0003800000 */
[----:B------:R-:W-:Y:S01]  /*14da0*/  BPT.TRAP 0x1 ;  /* 0x000000040000795c */ /* 0x000fe20000300000 */
.L_x_798:
[----:B------:R-:W-:Y:S05]  /*14db0*/  BSYNC B2 ;  /* 0x0000000000027941 */ /* 0x000fea0003800000 */
.L_x_797:
[----:B01----:R-:W2:Y:S01]  /*14dc0*/  LDL R6, [R1+0x10] ;  /* 0x0000100001067983 */ /* 0x003ea20000100800 */
[----:B------:R-:W-:Y:S01]  /*14dd0*/  R2UR UR10, R11 ;  /* 0x000000000b0a72ca */ /* 0x000fe200000e0000 */
[----:B------:R-:W-:Y:S01]  /*14de0*/  UIADD3 UR4, UP0, UR38, 0x670, URZ ;  /* 0x0000067026047890 */ /* 0x000fe2000ff1e03f */
[----:B------:R-:W-:Y:S01]  /*14df0*/  R2UR UR6, R12 ;  /* 0x000000000c0672ca */ /* 0x000fe200000e0000 */
[----:B------:R-:W-:Y:S01]  /*14e00*/  VIADD R5, R5, 0x228b0 ;  /* 0x000228b005057836 */ /* 0x000fe20000000000 */
[----:B------:R-:W-:Y:S01]  /*14e10*/  R2UR UR7, R13 ;  /* 0x000000000d0772ca */ /* 0x000fe200000e0000 */
[----:B------:R-:W-:Y:S01]  /*14e20*/  UIADD3.X UR5, URZ, UR39, URZ, UP0, !UPT ;  /* 0x000000273f057290 */ /* 0x000fe200087fe43f */
[----:B------:R-:W-:Y:S01]  /*14e30*/  PLOP3.LUT P2, PT, PT, PT, PT, 0x80, 0x0 ;  /* 0x000000000000781c */ /* 0x000fe20003f4f070 */
[----:B--2---:R-:W-:-:S04]  /*14e40*/  IMAD R6, R6, 0xc000, R18 ;  /* 0x0000c00006067824 */ /* 0x004fc800078e0212 */
[----:B------:R-:W-:-:S08]  /*14e50*/  VIADD R7, R6, 0x400 ;  /* 0x0000040006077836 */ /* 0x000fd00000000000 */
.L_x_799:
        /* <DEDUP_REMOVED lines=15> */
.L_x_800:
        /* <DEDUP_REMOVED lines=15> */
.L_x_801:
        /* <DEDUP_REMOVED lines=15> */
.L_x_802:
        /* <DEDUP_REMOVED lines=10> */
.L_x_789:
[----:B------:R-:W-:Y:S05]  /*151d0*/  BSYNC B1 ;  /* 0x0000000000017941 */ /* 0x000fea0003800000 */
.L_x_788:
[----:B------:R-:W2:Y:S04]  /*151e0*/  LDL.LU R9, [R1+0x10] ;  /* 0x0000100001097983 */ /* 0x000ea80000300800 */
[----:B-1----:R-:W3:Y:S01]  /*151f0*/  LDL.LU R7, [R1+0x18] ;  /* 0x0000180001077983 */ /* 0x002ee20000300800 */
[C---:B------:R-:W-:Y:S01]  /*15200*/  ISETP.GT.AND P3, PT, R4.reuse, R3, PT ;  /* 0x000000030400720c */ /* 0x040fe20003f64270 */
[----:B------:R-:W-:Y:S02]  /*15210*/  VIADD R4, R4, 0xffffffff ;  /* 0xffffffff04047836 */ /* 0x000fe40000000000 */
[----:B--2---:R-:W-:-:S05]  /*15220*/  VIADD R5, R9, 0x1 ;  /* 0x0000000109057836 */ /* 0x004fca0000000000 */
[----:B------:R-:W-:-:S04]  /*15230*/  ISETP.NE.AND P2, PT, R5, 0x2, PT ;  /* 0x000000020500780c */ /* 0x000fc80003f45270 */
[----:B------:R-:W-:Y:S02]  /*15240*/  SEL R6, RZ, 0x1, P2 ;  /* 0x00000001ff067807 */ /* 0x000fe40001000000 */
[----:B------:R-:W-:Y:S02]  /*15250*/  SEL R5, R5, RZ, P2 ;  /* 0x000000ff05057207 */ /* 0x000fe40001000000 */
[----:B---3--:R-:W-:-:S05]  /*15260*/  LOP3.LUT R7, R7, R6, RZ, 0x3c, !PT ;  /* 0x0000000607077212 */ /* 0x008fca00078e3cff */
[----:B------:R2:W-:Y:S04]  /*15270*/  STL [R1+0x18], R7 ;  /* 0x0000180701007387 */ /* 0x0005e80000100800 */
[----:B------:R2:W-:Y:S01]  /*15280*/  STL [R1+0x10], R5 ;  /* 0x0000100501007387 */ /* 0x0005e20000100800 */
[----:B------:R-:W-:Y:S05]  /*15290*/  @P3 BRA `(.L_x_803) ;  /* 0xfffffff400d03947 */ /* 0x000fea000383ffff */
.L_x_767:
[----:B------:R-:W-:Y:S05]  /*152a0*/  BSYNC B0 ;  /* 0x0000000000007941 */ /* 0x000fea0003800000 */
.L_x_766:
[----:B-12---:R1:W5:Y:S01]  /*152b0*/  LDL R7, [R1+0x38] ;  /* 0x0000380001077983 */ /* 0x0063620000100800 */
[----:B------:R-:W-:Y:S05]  /*152c0*/  @!P0 WARPSYNC.ALL ;  /* 0x0000000000008948 */ /* 0x000fea0003800000 */
[----:B------:R1:W-:Y:S01]  /*152d0*/  STL [R1+0x3c], RZ ;  /* 0x00003cff01007387 */ /* 0x0003e20000100800 */
[----:B------:R-:W-:Y:S01]  /*152e0*/  BSSY B0, `(.L_x_804) ;  /* 0x0000020000007945 */ /* 0x000fe20003800000 */
[----:B------:R-:W-:Y:S06]  /*152f0*/  @!P0 BAR.SYNC.DEFER_BLOCKING 0xc, 0x180 ;  /* 0x0306000000008b1d */ /* 0x000fec0000010000 */
[----:B-1----:R-:W-:Y:S05]  /*15300*/  @!P1 BRA `(.L_x_805) ;  /* 0x0000000000749947 */ /* 0x002fea0003800000 */
[----:B------:R-:W-:-:S13]  /*15310*/  ISETP.NE.AND P0, PT, R10, RZ, PT ;  /* 0x000000ff0a00720c */ /* 0x000fda0003f05270 */
[----:B------:R-:W1:Y:S02]  /*15320*/  @!P0 LDC R10, c[0x0][0x9f0] ;  /* 0x00027c00ff0a8b82 */ /* 0x000e640000000800 */
[----:B-1----:R-:W-:-:S04]  /*15330*/  IABS R0, R10 ;  /* 0x0000000a00007213 */ /* 0x002fc80000000000 */
        /* <DEDUP_REMOVED lines=9> */
[----:B-----5:R-:W-:Y:S02]  /*153d0*/  IADD3 R4, R7, -0x1, R10 ;  /* 0xffffffff07047810 */ /* 0x020fe40007ffe00a */
[----:B------:R-:W-:Y:S02]  /*153e0*/  IADD3 R2, RZ, -R2, RZ ;  /* 0x80000002ff027210 */ /* 0x000fe40007ffe0ff */
[----:B------:R-:W-:Y:S02]  /*153f0*/  IABS R3, R4 ;  /* 0x0000000400037213 */ /* 0x000fe40000000000 */
[----:B------:R-:W-:Y:S01]  /*15400*/  LOP3.LUT R4, R4, R10, RZ, 0x3c, !PT ;  /* 0x0000000a04047212 */ /* 0x000fe200078e3cff */
[----:B------:R-:W-:-:S02]  /*15410*/  IMAD.MOV.U32 R5, RZ, RZ, R2 ;  /* 0x000000ffff057224 */ /* 0x000fc400078e0002 */
        /* <DEDUP_REMOVED lines=11> */
[----:B------:R1:W-:Y:S02]  /*154d0*/  STL [R1+0x3c], R2 ;  /* 0x00003c0201007387 */ /* 0x0003e40000100800 */
.L_x_805:
[----:B------:R-:W-:Y:S05]  /*154e0*/  BSYNC B0 ;  /* 0x0000000000007941 */ /* 0x000fea0003800000 */
.L_x_804:
[----:B------:R-:W2:Y:S04]  /*154f0*/  LDL R0, [R1+0x3c] ;  /* 0x00003c0001007983 */ /* 0x000ea80000100800 */
[----:B-1----:R-:W2:Y:S01]  /*15500*/  LDL R2, [R1+0x5c] ;  /* 0x00005c0001027983 */ /* 0x002ea20000100800 */
[----:B------:R-:W-:Y:S01]  /*15510*/  BSSY B7, `(.L_x_806) ;  /* 0x00003e6000077945 */ /* 0x000fe20003800000 */
[----:B--2---:R-:W-:-:S05]  /*15520*/  IMAD R2, R2, R0, RZ ;  /* 0x0000000002027224 */ /* 0x004fca00078e02ff */
[----:B-----5:R-:W-:Y:S01]  /*15530*/  VIADDMNMX R0, R2, R0, R7, PT ;  /* 0x0000000002007246 */ /* 0x020fe20003800107 */
[----:B------:R1:W-:Y:S03]  /*15540*/  STL [R1+0x28], R2 ;  /* 0x0000280201007387 */ /* 0x0003e60000100800 */
[----:B------:R-:W-:Y:S01]  /*15550*/  ISETP.GT.AND P0, PT, R0, R2, PT ;  /* 0x000000020000720c */ /* 0x000fe20003f04270 */
[----:B------:R1:W-:-:S12]  /*15560*/  STL [R1+0x40], R0 ;  /* 0x0000400001007387 */ /* 0x0003d80000100800 */
[----:B-1----:R-:W-:Y:S05]  /*15570*/  @P0 BRA `(.L_x_807) ;  /* 0x0000000000480947 */ /* 0x002fea0003800000 */
[----:B------:R-:W1:Y:S02]  /*15580*/  S2R R0, SR_TID.X ;  /* 0x0000000000007919 */ /* 0x000e640000002100 */
[----:B-1----:R-:W-:-:S04]  /*15590*/  LOP3.LUT R0, R0, 0x7f, RZ, 0xc0, !PT ;  /* 0x0000007f00007812 */ /* 0x002fc800078ec0ff */
[----:B------:R-:W-:-:S13]  /*155a0*/  ISETP.NE.AND P0, PT, R0, RZ, PT ;  /* 0x000000ff0000720c */ /* 0x000fda0003f05270 */
[----:B------:R-:W-:Y:S05]  /*155b0*/  @P0 BRA `(.L_x_808) ;  /* 0x0000003c006c0947 */ /* 0x000fea0003800000 */
[----:B------:R-:W1:Y:S01]  /*155c0*/  S2R R5, SR_LANEID ;  /* 0x0000000000057919 */ /* 0x000e620000000000 */
[----:B------:R-:W-:Y:S01]  /*155d0*/  VOTEU.ANY UR4, UPT, PT ;  /* 0x0000000000047886 */ /* 0x000fe200038e0100 */
[----:B------:R-:W2:Y:S01]  /*155e0*/  LDC.64 R2, c[0x0][0xc60] ;  /* 0x00031800ff027b82 */ /* 0x000ea20000000a00 */
[----:B------:R-:W1:Y:S02]  /*155f0*/  FLO.U32 R0, UR4 ;  /* 0x0000000400007d00 */ /* 0x000e6400080e0000 */
[----:B-1----:R-:W-:-:S06]  /*15600*/  ISETP.EQ.U32.AND P0, PT, R0, R5, PT ;  /* 0x000000050000720c */ /* 0x002fcc0003f02070 */
[----:B------:R-:W2:Y:S07]  /*15610*/  POPC R5, UR4 ;  /* 0x0000000400057d09 */ /* 0x000eae0008000000 */
[----:B--2---:R-:W2:Y:S01]  /*15620*/  @P0 ATOMG.E.ADD.STRONG.GPU PT, R3, desc[UR40][R2.64], R5 ;  /* 0x00000005020309a8 */ /* 0x004ea200081ee1e8 */
[----:B------:R-:W1:Y:S02]  /*15630*/  S2R R4, SR_LTMASK ;  /* 0x0000000000047919 */ /* 0x000e640000003900 */
[----:B-1----:R-:W-:-:S04]  /*15640*/  LOP3.LUT R4, R4, UR4, RZ, 0xc0, !PT ;  /* 0x0000000404047c12 */ /* 0x002fc8000f8ec0ff */
[----:B------:R-:W1:Y:S01]  /*15650*/  POPC R7, R4 ;  /* 0x0000000400077309 */ /* 0x000e620000000000 */
[----:B--2---:R-:W1:Y:S02]  /*15660*/  SHFL.IDX PT, R0, R3, R0, 0x1f ;  /* 0x00001f0003007589 */ /* 0x004e6400000e0000 */
[----:B-1----:R-:W-:-:S05]  /*15670*/  IADD3 R0, R0, UR37, R7 ;  /* 0x0000002500007c10 */ /* 0x002fca000fffe007 */
[----:B------:R3:W-:Y:S01]  /*15680*/  STL [R1], R0 ;  /* 0x0000000001007387 */ /* 0x0007e20000100800 */
[----:B------:R-:W-:Y:S05]  /*15690*/  BRA `(.L_x_808) ;  /* 0x0000003c00347947 */ /* 0x000fea0003800000 */
.L_x_807:
        /* <DEDUP_REMOVED lines=11> */
[----:B------:R-:W-:Y:S02]  /*15750*/  IMAD.U32 R6, RZ, RZ, UR8 ;  /* 0x00000008ff067e24 */ /* 0x000fe4000f8e00ff */
[----:B------:R-:W-:-:S02]  /*15760*/  IMAD.U32 R7, RZ, RZ, UR9 ;  /* 0x00000009ff077e24 */ /* 0x000fc4000f8e00ff */
[----:B------:R-:W-:Y:S02]  /*15770*/  IMAD.U32 R10, RZ, RZ, UR4 ;  /* 0x00000004ff0a7e24 */ /* 0x000fe4000f8e00ff */
[----:B------:R-:W-:Y:S02]  /*15780*/  IMAD.U32 R11, RZ, RZ, UR5 ;  /* 0x00000005ff0b7e24 */ /* 0x000fe4000f8e00ff */
[----:B------:R-:W-:Y:S02]  /*15790*/  IMAD.MOV.U32 R8, RZ, RZ, 0x70 ;  /* 0x00000070ff087424 */ /* 0x000fe400078e00ff */
[----:B0-----:R-:W-:Y:S02]  /*157a0*/  IMAD.MOV.U32 R12, RZ, RZ, 0x1 ;  /* 0x00000001ff0c7424 */ /* 0x001fe400078e00ff */
[----:B------:R-:W-:-:S07]  /*157b0*/  IMAD.MOV.U32 R13, RZ, RZ, RZ ;  /* 0x000000ffff0d7224 */ /* 0x000fce00078e00ff */
[----:B------:R-:W-:-:S07]  /*157c0*/  LEPC R20, `(.L_x_810) ;  /* 0x000000001014794e */ /* 0x000fce0000000000 */
[----:B-1----:R-:W-:Y:S05]  /*157d0*/  CALL.ABS.NOINC R2 ;  /* 0x0000000002007343 */ /* 0x002fea0003c00000 */
.L_x_810:
[----:B------:R-:W-:Y:S05]  /*157e0*/  BSYNC B6 ;  /* 0x0000000000067941 */ /* 0x000fea0003800000 */
.L_x_809:
        /* <DEDUP_REMOVED lines=8> */
[----:B------:R1:W2:Y:S01]  /*15870*/  LDC.64 R2, c[0x4][R0] ;  /* 0x0100000000027b82 */ /* 0x0002a20000000a00 */
[----:B------:R-:W-:Y:S01]  /*15880*/  IMAD.U32 R4, RZ, RZ, UR6 ;  /* 0x00000006ff047e24 */ /* 0x000fe2000f8e00ff */
[----:B0-----:R-:W-:Y:S01]  /*15890*/  MOV R12, 0x1 ;  /* 0x00000001000c7802 */ /* 0x001fe20000000f00 */
[----:B------:R-:W-:Y:S02]  /*158a0*/  IMAD.U32 R5, RZ, RZ, UR7 ;  /* 0x00000007ff057e24 */ /* 0x000fe4000f8e00ff */
[----:B------:R-:W-:Y:S02]  /*158b0*/  IMAD.U32 R6, RZ, RZ, UR8 ;  /* 0x00000008ff067e24 */ /* 0x000fe4000f8e00ff */
[----:B------:R-:W-:-:S02]  /*158c0*/  IMAD.U32 R7, RZ, RZ, UR9 ;  /* 0x00000009ff077e24 */ /* 0x000fc4000f8e00ff */
[----:B------:R-:W-:Y:S02]  /*158d0*/  IMAD.U32 R10, RZ, RZ, UR4 ;  /* 0x00000004ff0a7e24 */ /* 0x000fe4000f8e00ff */
[----:B------:R-:W-:Y:S02]  /*158e0*/  IMAD.U32 R11, RZ, RZ, UR5 ;  /* 0x00000005ff0b7e24 */ /* 0x000fe4000f8e00ff */
[----:B------:R-:W-:Y:S02]  /*158f0*/  IMAD.MOV.U32 R8, RZ, RZ, 0x70 ;  /* 0x00000070ff087424 */ /* 0x000fe400078e00ff */
[----:B-1----:R-:W-:-:S07]  /*15900*/  IMAD.MOV.U32 R13, RZ, RZ, RZ ;  /* 0x000000ffff0d7224 */ /* 0x002fce00078e00ff */
[----:B------:R-:W-:-:S07]  /*15910*/  LEPC R20, `(.L_x_813) ;  /* 0x000000001014794e */ /* 0x000fce0000000000 */
[----:B--2---:R-:W-:Y:S05]  /*15920*/  CALL.ABS.NOINC R2 ;  /* 0x0000000002007343 */ /* 0x004fea0003c00000 */
.L_x_813:
        /* <DEDUP_REMOVED lines=16> */
.L_x_812:
[----:B------:R-:W-:Y:S05]  /*15a30*/  BSYNC B6 ;  /* 0x0000000000067941 */ /* 0x000fea0003800000 */
.L_x_811:
[----:B------:R-:W2:Y:S01]  /*15a40*/  LDL.LU R4, [R1+0x20] ;  /* 0x0000200001047983 */ /* 0x000ea20000300800 */
        /* <DEDUP_REMOVED lines=8> */
[----:B---3--:R1:W2:Y:S02]  /*15ad0*/  @P0 LDG.E R7, desc[UR40][R2.64] ;  /* 0x0000002802070981 */ /* 0x0082a4000c1e1900 */
[----:B-1----:R-:W1:Y:S01]  /*15ae0*/  LDC.64 R2, c[0x0][0x418] ;  /* 0x00010600ff027b82 */ /* 0x002e620000000a00 */
[----:B----4-:R-:W-:Y:S01]  /*15af0*/  VIADD R0, R0, 0xffffffff ;  /* 0xffffffff00007836 */ /* 0x010fe20000000000 */
[----:B--2---:R-:W-:Y:S01]  /*15b00*/  SHF.R.S32.HI R8, RZ, 0x1f, R7 ;  /* 0x0000001fff087819 */ /* 0x004fe20000011407 */
[----:B------:R2:W-:Y:S04]  /*15b10*/  @P0 STL [R1+0x8], R7 ;  /* 0x0000080701000387 */ /* 0x0005e80000100800 */
[----:B------:R2:W-:Y:S01]  /*15b20*/  STL [R1+0x20], R8 ;  /* 0x0000200801007387 */ /* 0x0005e20000100800 */
[----:B-1----:R-:W-:Y:S01]  /*15b30*/  LOP3.LUT P0, RZ, R2, UR4, RZ, 0xfc, !PT ;  /* 0x0000000402ff7c12 */ /* 0x002fe2000f80fcff */
[----:B------:R-:W-:-:S03]  /*15b40*/  UMOV UR4, 0xffffffff ;  /* 0xffffffff00047882 */ /* 0x000fc60000000000 */
[----:B------:R-:W-:-:S04]  /*15b50*/  LOP3.LUT P0, RZ, R3, UR5, RZ, 0xfc, P0 ;  /* 0x0000000503ff7c12 */ /* 0x000fc8000800fcff */
[----:B------:R-:W-:Y:S01]  /*15b60*/  SEL R17, R7, RZ, !P0 ;  /* 0x000000ff07117207 */ /* 0x000fe20004000000 */
[----:B--2---:R-:W-:Y:S08]  /*15b70*/  BRA.DIV UR4, `(.L_x_814) ;  /* 0x0000005e04707947 */ /* 0x004ff0000b800000 */
[----:B------:R-:W1:Y:S02]  /*15b80*/  S2R R4, SR_TID.X ;  /* 0x0000000000047919 */ /* 0x000e640000002100 */
[----:B-1----:R-:W-:-:S04]  /*15b90*/  SHF.R.U32.HI R4, RZ, 0x5, R4 ;  /* 0x00000005ff047819 */ /* 0x002fc80000011604 */
[----:B------:R-:W-:-:S05]  /*15ba0*/  LOP3.LUT R4, R4, 0x3, RZ, 0xc0, !PT ;  /* 0x0000000304047812 */ /* 0x000fca00078ec0ff */
[----:B0-----:R0:W1:Y:S02]  /*15bb0*/  SHFL.IDX PT, R14, R4, RZ, 0x1f ;  /* 0x00001fff040e7589 */ /* 0x00106400000e0000 */
.L_x_983:
[----:B0-----:R-:W2:Y:S01]  /*15bc0*/  LDL.LU R4, [R1+0x1c] ;  /* 0x00001c0001047983 */ /* 0x001ea20000300800 */
[----:B------:R-:W-:Y:S02]  /*15bd0*/  PLOP3.LUT P1, PT, PT, PT, PT, 0x8, 0x0 ;  /* 0x000000000000781c */ /* 0x000fe40003f2e170 */
[----:B-1----:R-:W-:Y:S01]  /*15be0*/  ISETP.NE.AND P0, PT, R14, RZ, PT ;  /* 0x000000ff0e00720c */ /* 0x002fe20003f05270 */
[----:B------:R0:W-:Y:S01]  /*15bf0*/  STL [R1+0x30], R0 ;  /* 0x0000300001007387 */ /* 0x0001e20000100800 */
[----:B--2---:R-:W-:-:S09]  /*15c00*/  LOP3.LUT R4, R4, 0xfffffffe, RZ, 0xc0, !PT ;  /* 0xfffffffe04047812 */ /* 0x004fd200078ec0ff */
[----:B------:R-:W-:-:S05]  /*15c10*/  @P1 LOP3.LUT R4, R4, 0x1, RZ, 0xfc, !PT ;  /* 0x0000000104041812 */ /* 0x000fca00078efcff */
[----:B------:R0:W-:Y:S01]  /*15c20*/  STL [R1+0x1c], R4 ;  /* 0x00001c0401007387 */ /* 0x0001e20000100800 */
[----:B------:R-:W-:Y:S05]  /*15c30*/  @P0 BRA `(.L_x_815) ;  /* 0x00000004000c0947 */ /* 0x000fea0003800000 */
[----:B------:R-:W-:-:S03]  /*15c40*/  UMOV UR4, 0xffffffff ;  /* 0xffffffff00047882 */ /* 0x000fc60000000000 */
[----:B------:R-:W-:Y:S05]  /*15c50*/  BRA.DIV UR4, `(.L_x_816) ;  /* 0x0000005e046c7947 */ /* 0x000fea000b800000 */
[----:B------:R-:W-:-:S13]  /*15c60*/  ELECT P6, URZ, PT ;  /* 0x00000000003f782f */ /* 0x000fda00038c0000 */
.L_x_986:
[----:B------:R-:W-:Y:S05]  /*15c70*/  @!P6 BRA `(.L_x_815) ;  /* 0x0000000000fce947 */ /* 0x000fea0003800000 */
[----:B------:R-:W-:-:S04]  /*15c80*/  ISETP.NE.U32.AND P0, PT, R2, RZ, PT ;  /* 0x000000ff0200720c */ /* 0x000fc80003f05070 */
[----:B------:R-:W-:-:S13]  /*15c90*/  ISETP.NE.AND.EX P0, PT, R3, RZ, PT, P0 ;  /* 0x000000ff0300720c */ /* 0x000fda0003f05300 */
[----:B------:R-:W-:Y:S05]  /*15ca0*/  @!P0 BRA `(.L_x_817) ;  /* 0x0000000000508947 */ /* 0x000fea0003800000 */
[----:B------:R-:W1:Y:S01]  /*15cb0*/  LDC R6, c[0x0][0x43c] ;  /* 0x00010f00ff067b82 */ /* 0x000e620000000800 */
[----:B------:R-:W-:Y:S01]  /*15cc0*/  IMAD.MOV.U32 R9, RZ, RZ, R0 ;  /* 0x000000ffff097224 */ /* 0x000fe200078e0000 */
[----:B------:R-:W-:-:S03]  /*15cd0*/  ULDC.64 UR4, c[0x0][0x428] ;  /* 0x00010a0000047ab9 */ /* 0x000fc60000000a00 */
[----:B0-----:R-:W-:Y:S01]  /*15ce0*/  IMAD.MOV.U32 R0, RZ, RZ, R9 ;  /* 0x000000ffff007224 */ /* 0x001fe200078e0009 */
[----:B-1----:R-:W-:-:S13]  /*15cf0*/  ISETP.NE.AND P0, PT, R6, 0x1, PT ;  /* 0x000000010600780c */ /* 0x002fda0003f05270 */
[----:B------:R-:W0:Y:S02]  /*15d00*/  @P0 LDC.64 R4, c[0x0][0x440] ;  /* 0x00011000ff040b82 */ /* 0x000e240000000a00 */
[----:B0-----:R-:W-:-:S05]  /*15d10*/  @P0 IMAD.HI.U32 R4, R9, R4, RZ ;  /* 0x0000000409040227 */ /* 0x001fca00078e00ff */
        /* <DEDUP_REMOVED lines=13> */
.L_x_817:
[----:B-1----:R-:W2:Y:S01]  /*15df0*/  LDL R2, [R1+0x14] ;  /* 0x0000140001027983 */ /* 0x002ea20000100800 */
[----:B0-----:R-:W-:Y:S01]  /*15e00*/  IMAD R0, R19, 0x8, R18 ;  /* 0x0000000813007824 */ /* 0x001fe200078e0212 */
[----:B--2---:R-:W-:-:S04]  /*15e10*/  SHF.L.U32 R2, R2, 0x1f, RZ ;  /* 0x0000001f02027819 */ /* 0x004fc800000006ff */
[----:B------:R-:W0:Y:S02]  /*15e20*/  SYNCS.PHASECHK.TRANS64.TRYWAIT P0, [R0+URZ+0x22840], R2 ;  /* 0x02284002000075a7 */ /* 0x000e24000800017f */
[----:B0-----:R-:W-:Y:S05]  /*15e30*/  @!P0 BRA `(.L_x_818) ;  /* 0x0000005c00148947 */ /* 0x001fea0003800000 */
.L_x_987:
[----:B------:R-:W1:Y:S02]  /*15e40*/  S2R R3, SR_TID.X ;  /* 0x0000000000037919 */ /* 0x000e640000002100 */
[----:B-1----:R-:W-:-:S04]  /*15e50*/  LOP3.LUT R3, R3, 0x7f, RZ, 0xc0, !PT ;  /* 0x0000007f03037812 */ /* 0x002fc800078ec0ff */
[----:B------:R-:W-:-:S13]  /*15e60*/  ISETP.NE.AND P0, PT, R3, RZ, PT ;  /* 0x000000ff0300720c */ /* 0x000fda0003f05270 */
        /* <DEDUP_REMOVED lines=8> */
.L_x_819:
[----:B------:R-:W2:Y:S04]  /*15ef0*/  LDL R4, [R1+0x30] ;  /* 0x0000300001047983 */ /* 0x000ea80000100800 */
[----:B------:R-:W3:Y:S04]  /*15f00*/  LDL R3, [R1+0x24] ;  /* 0x0000240001037983 */ /* 0x000ee80000100800 */
[----:B0-----:R-:W4:Y:S01]  /*15f10*/  LDL.LU R2, [R1+0x1c] ;  /* 0x00001c0001027983 */ /* 0x001f220000300800 */
[----:B------:R-:W-:Y:S01]  /*15f20*/  R2UR UR9, R0 ;  /* 0x00000000000972ca */ /* 0x000fe200000e0000 */
[----:B------:R-:W-:Y:S01]  /*15f30*/  IMAD R0, R19, 0x3000, R18 ;  /* 0x0000300013007824 */ /* 0x000fe200078e0212 */
[----:B------:R-:W-:Y:S01]  /*15f40*/  PLOP3.LUT P0, PT, PT, PT, PT, 0x80, 0x0 ;  /* 0x000000000000781c */ /* 0x000fe20003f0f070 */
[----:B------:R-:W-:Y:S01]  /*15f50*/  UIADD3 UR6, UP0, UR38, 0x370, URZ ;  /* 0x0000037026067890 */ /* 0x000fe2000ff1e03f */
[----:B------:R-:W-:Y:S01]  /*15f60*/  R2UR UR12, R16 ;  /* 0x00000000100c72ca */ /* 0x000fe200000e0000 */
[----:B------:R-:W-:Y:S01]  /*15f70*/  UMOV UR5, 0x14f00000 ;  /* 0x14f0000000057882 */ /* 0x000fe20000000000 */
[----:B------:R-:W-:Y:S01]  /*15f80*/  R2UR UR8, R0 ;  /* 0x00000000000872ca */ /* 0x000fe200000e0000 */
[----:B------:R-:W-:Y:S01]  /*15f90*/  UIADD3.X UR7, URZ, UR39, URZ, UP0, !UPT ;  /* 0x000000273f077290 */ /* 0x000fe200087fe43f */
[----:B-----5:R-:W-:Y:S01]  /*15fa0*/  R2UR UR13, R17 ;  /* 0x00000000110d72ca */ /* 0x020fe200000e0000 */
[----:B------:R-:W-:-:S04]  /*15fb0*/  UMOV UR10, URZ ;  /* 0x0000003f000a7c82 */ /* 0x000fc80008000000 */
[----:B------:R-:W-:-:S06]  /*15fc0*/  UIADD3 UR9, UR9, 0x22830, URZ ;  /* 0x0002283009097890 */ /* 0x000fcc000fffe03f */
[----:B------:R-:W-:Y:S01]  /*15fd0*/  UIADD3 UR8, UR8, 0x1c400, URZ ;  /* 0x0001c40008087890 */ /* 0x000fe2000fffe03f */
[----:B--2---:R-:W-:Y:S02]  /*15fe0*/  R2UR UR11, R4 ;  /* 0x00000000040b72ca */ /* 0x004fe400000e0000 */
[----:B---3--:R-:W-:Y:S02]  /*15ff0*/  R2UR UR4, R3 ;  /* 0x00000000030472ca */ /* 0x008fe400000e0000 */
[----:B----4-:R-:W-:-:S04]  /*16000*/  LOP3.LUT R2, R2, 0xfffffffe, RZ, 0xc0, !PT ;  /* 0xfffffffe02027812 */ /* 0x010fc800078ec0ff */
[----:B------:R-:W-:-:S07]  /*16010*/  @P0 LOP3.LUT R2, R2, 0x1, RZ, 0xfc, !PT ;  /* 0x0000000102020812 */ /* 0x000fce00078efcff */
[----:B------:R-:W-:Y:S01]  /*16020*/  UIMAD UR11, UR11, 0x60, UR4 ;  /* 0x000000600b0b78a4 */ /* 0x000fe2000f8e0204 */
[----:B------:R1:W-:Y:S02]  /*16030*/  STL [R1+0x1c], R2 ;  /* 0x00001c0201007387 */ /* 0x0003e40000100800 */
[----:B------:R-:W-:-:S06]  /*16040*/  UMOV UR4, 0x0 ;  /* 0x0000000000047882 */ /* 0x000fcc0000000000 */
[----:B------:R1:W-:Y:S01]  /*16050*/  UTMALDG.4D [UR8], [UR6], desc[UR4] ;  /* 0x00000408060075b4 */ /* 0x0003e20008019000 */
[----:B------:R-:W-:Y:S02]  /*16060*/  NOP ;  /* 0x0000000000007918 */ /* 0x000fe40000000000 */
.L_x_815:
[----:B------:R-:W2:Y:S04]  /*16070*/  LDL.LU R3, [R1+0x48] ;  /* 0x0000480001037983 */ /* 0x000ea80000300800 */
[----:B------:R-:W3:Y:S04]  /*16080*/  LDL.LU R5, [R1+0x2c] ;  /* 0x00002c0001057983 */ /* 0x000ee80000300800 */
[----:B0-----:R-:W4:Y:S01]  /*16090*/  LDL.LU R4, [R1+0x50] ;  /* 0x0000500001047983 */ /* 0x001f220000300800 */
[----:B------:R-:W-:Y:S05]  /*160a0*/  WARPSYNC.ALL ;  /* 0x0000000000007948 */ /* 0x000fea0003800000 */
[----:B-1----:R-:W-:Y:S01]  /*160b0*/  ULDC.64 UR6, c[0x0][0xa00] ;  /* 0x0002800000067ab9 */ /* 0x002fe20000000a00 */
        /* <DEDUP_REMOVED lines=19> */
[----:B0-----:R-:W-:Y:S01]  /*161f0*/  MOV R2, 0x0 ;  /* 0x0000000000027802 */ /* 0x001fe20000000f00 */
[----:B------:R-:W-:Y:S01]  /*16200*/  ULDC.64 UR4, c[0x4][0x98] ;  /* 0x0100260000047ab9 */ /* 0x000fe20000000a00 */
[----:B------:R-:W-:Y:S01]  /*16210*/  ULDC.64 UR6, c[0x4][0xa0] ;  /* 0x0100280000067ab9 */ /* 0x000fe20000000a00 */
[----:B------:R-:W-:Y:S01]  /*16220*/  ULDC.64 UR8, c[0x4][0x20] ;  /* 0x0100080000087ab9 */ /* 0x000fe20000000a00 */
[----:B------:R-:W-:Y:S01]  /*16230*/  IMAD.U32 R4, RZ, RZ, UR4 ;  /* 0x00000004ff047e24 */ /* 0x000fe2000f8e00ff */
[----:B------:R-:W-:Y:S01]  /*16240*/  MOV R7, UR7 ;  /* 0x0000000700077c02 */ /* 0x000fe20008000f00 */
[----:B------:R-:W0:Y:S01]  /*16250*/  LDC.64 R2, c[0x4][R2] ;  /* 0x0100000002027b82 */ /* 0x000e220000000a00 */
[----:B------:R-:W-:Y:S02]  /*16260*/  IMAD.U32 R5, RZ, RZ, UR5 ;  /* 0x00000005ff057e24 */ /* 0x000fe4000f8e00ff */
[----:B------:R-:W-:Y:S02]  /*16270*/  IMAD.U32 R6, RZ, RZ, UR6 ;  /* 0x00000006ff067e24 */ /* 0x000fe4000f8e00ff */
[----:B------:R-:W-:-:S02]  /*16280*/  IMAD.U32 R10, RZ, RZ, UR8 ;  /* 0x00000008ff0a7e24 */ /* 0x000fc4000f8e00ff */
[----:B------:R-:W-:Y:S02]  /*16290*/  IMAD.U32 R11, RZ, RZ, UR9 ;  /* 0x00000009ff0b7e24 */ /* 0x000fe4000f8e00ff */
[----:B------:R-:W-:Y:S02]  /*162a0*/  IMAD.MOV.U32 R8, RZ, RZ, 0x70 ;  /* 0x00000070ff087424 */ /* 0x000fe400078e00ff */
[----:B------:R-:W-:Y:S02]  /*162b0*/  IMAD.MOV.U32 R12, RZ, RZ, 0x1 ;  /* 0x00000001ff0c7424 */ /* 0x000fe400078e00ff */
[----:B------:R-:W-:-:S07]  /*162c0*/  IMAD.MOV.U32 R13, RZ, RZ, RZ ;  /* 0x000000ffff0d7224 */ /* 0x000fce00078e00ff */
[----:B------:R-:W-:-:S07]  /*162d0*/  LEPC R20, `(.L_x_821) ;  /* 0x000000001014794e */ /* 0x000fce0000000000 */
[----:B0-----:R-:W-:Y:S05]  /*162e0*/  CALL.ABS.NOINC R2 ;  /* 0x0000000002007343 */ /* 0x001fea0003c00000 */
.L_x_821:
[----:B------:R-:W-:Y:S05]  /*162f0*/  BSYNC B6 ;  /* 0x0000000000067941 */ /* 0x000fea0003800000 */
.L_x_820:
[----:B0-----:R-:W2:Y:S01]  /*16300*/  LDL.LU R0, [R1+0x60] ;  /* 0x0000600001007983 */ /* 0x001ea20000300800 */
[----:B------:R-:W-:Y:S01]  /*16310*/  ULDC.64 UR4, c[0x0][0x2d8] ;  /* 0x0000b60000047ab9 */ /* 0x000fe20000000a00 */
[----:B------:R-:W0:Y:S01]  /*16320*/  LDC R8, c[0x0][0x448] ;  /* 0x00011200ff087b82 */ /* 0x000e220000000800 */
[----:B------:R-:W-:Y:S01]  /*16330*/  ULDC UR6, c[0x0][0x2b8] ;  /* 0x0000ae0000067ab9 */ /* 0x000fe20000000800 */
[----:B------:R-:W3:Y:S04]  /*16340*/  LDL.LU R5, [R1+0x50] ;  /* 0x0000500001057983 */ /* 0x000ee80000300800 */
[----:B------:R-:W3:Y:S04]  /*16350*/  LDL.LU.64 R2, [R1+0x48] ;  /* 0x0000480001027983 */ /* 0x000ee80000300a00 */
[----:B------:R-:W4:Y:S01]  /*16360*/  LDL.LU R4, [R1+0x2c] ;  /* 0x00002c0001047983 */ /* 0x000f220000300800 */
[----:B0-----:R-:W-:-:S13]  /*16370*/  ISETP.NE.AND P0, PT, R8, 0x1, PT ;  /* 0x000000010800780c */ /* 0x001fda0003f05270 */
[----:B------:R-:W0:Y:S01]  /*16380*/  @P0 LDC R7, c[0x0][0x450] ;  /* 0x00011400ff070b82 */ /* 0x000e220000000800 */
[----:B---3--:R-:W-:Y:S02]  /*16390*/  IMAD.MOV.U32 R3, RZ, RZ, R5 ;  /* 0x000000ffff037224 */ /* 0x008fe400078e0005 */
[----:B------:R-:W3:Y:S01]  /*163a0*/  LDL.LU R5, [R1+0x4] ;  /* 0x0000040001057983 */ /* 0x000ee20000300800 */
[----:B------:R-:W-:-:S03]  /*163b0*/  IMAD.WIDE.U32 R2, R16, UR4, R2 ;  /* 0x0000000410027c25 */ /* 0x000fc6000f8e0002 */
[----:B------:R1:W5:Y:S01]  /*163c0*/  LDL R9, [R1+0x34] ;  /* 0x0000340001097983 */ /* 0x0003620000100800 */
[----:B------:R-:W-:Y:S01]  /*163d0*/  IMAD R3, R16, UR5, R3 ;  /* 0x0000000510037c24 */ /* 0x000fe2000f8e0203 */
[----:B------:R-:W-:Y:S02]  /*163e0*/  ULDC.64 UR4, c[0x0][0x2e0] ;  /* 0x0000b80000047ab9 */ /* 0x000fe40000000a00 */
[----:B--2---:R-:W-:Y:S02]  /*163f0*/  IMAD R0, R0, UR4, RZ ;  /* 0x0000000400007c24 */ /* 0x004fe4000f8e02ff */
[----:B----4-:R-:W-:-:S04]  /*16400*/  IMAD.WIDE.U32 R2, R4, UR4, R2 ;  /* 0x0000000404027c25 */ /* 0x010fc8000f8e0002 */
[----:B------:R-:W-:Y:S01]  /*16410*/  IMAD R0, R4, UR5, R0 ;  /* 0x0000000504007c24 */ /* 0x000fe2000f8e0200 */
[----:B------:R-:W2:Y:S01]  /*16420*/  S2R R10, SR_TID.X ;  /* 0x00000000000a7919 */ /* 0x000ea20000002100 */
[----:B------:R-:W-:Y:S02]  /*16430*/  ULDC.64 UR4, c[0x0][0x2d0] ;  /* 0x0000b40000047ab9 */ /* 0x000fe40000000a00 */
[----:B------:R-:W-:Y:S01]  /*16440*/  IMAD.IADD R3, R3, 0x1, R0 ;  /* 0x0000000103037824 */ /* 0x000fe200078e0200 */
[----:B------:R-:W4:Y:S02]  /*16450*/  S2R R4, SR_TID.X ;  /* 0x0000000000047919 */ /* 0x000f240000002100 */
[----:B----4-:R-:W-:-:S04]  /*16460*/  LOP3.LUT R4, R4, 0x7f, RZ, 0xc0, !PT ;  /* 0x0000007f04047812 */ /* 0x010fc800078ec0ff */
[----:B------:R-:W-:Y:S02]  /*16470*/  SHF.R.U32.HI R6, RZ, 0x3, R4 ;  /* 0x00000003ff067819 */ /* 0x000fe40000011604 */
[----:B------:R-:W4:Y:S02]  /*16480*/  S2R R4, SR_TID.X ;  /* 0x0000000000047919 */ /* 0x000f240000002100 */
[----:B----4-:R-:W-:-:S05]  /*16490*/  IMAD.SHL.U32 R4, R4, 0x10, RZ ;  /* 0x0000001004047824 */ /* 0x010fca00078e00ff */
[----:B------:R-:W-:Y:S02]  /*164a0*/  LOP3.LUT R4, R6, 0x70, R4, 0xf8, !PT ;  /* 0x0000007006047812 */ /* 0x000fe400078ef804 */
[----:B------:R-:W4:Y:S01]  /*164b0*/  @P0 LDC R6, c[0x0][0x44c] ;  /* 0x00011300ff060b82 */ /* 0x000f220000000800 */
[----:B--2---:R-:W-:-:S05]  /*164c0*/  IMAD.SHL.U32 R10, R10, 0x8, RZ ;  /* 0x000000080a0a7824 */ /* 0x004fca00078e00ff */
[----:B------:R-:W-:Y:S01]  /*164d0*/  LOP3.LUT R10, R10, 0x38, RZ, 0xc0, !PT ;  /* 0x000000380a0a7812 */ /* 0x000fe200078ec0ff */
[----:B---3--:R-:W-:-:S05]  /*164e0*/  IMAD.SHL.U32 R5, R5, 0x80, RZ ;  /* 0x0000008005057824 */ /* 0x008fca00078e00ff */
[----:B------:R-:W-:-:S05]  /*164f0*/  LOP3.LUT R4, R4, R5, RZ, 0xfc, !PT ;  /* 0x0000000504047212 */ /* 0x000fca00078efcff */
[----:B----4-:R-:W-:-:S04]  /*16500*/  @P0 IMAD.HI.U32 R6, R4, R6, RZ ;  /* 0x0000000604060227 */ /* 0x010fc800078e00ff */
[----:B------:R-:W-:Y:S01]  /*16510*/  IMAD.MOV.U32 R0, RZ, RZ, R4 ;  /* 0x000000ffff007224 */ /* 0x000fe200078e0004 */
[----:B0-----:R-:W-:-:S05]  /*16520*/  @P0 SHF.R.U32.HI R0, RZ, R7, R6 ;  /* 0x00000007ff000219 */ /* 0x001fca0000011606 */
        /* <DEDUP_REMOVED lines=18> */
[----:B-1----:R-:W-:Y:S09]  /*16650*/  BRA.DIV UR4, `(.L_x_822) ;  /* 0x0000005604207947 */ /* 0x002ff2000b800000 */
[----:B------:R-:W2:Y:S01]  /*16660*/  LDL.LU R6, [R1+0x58] ;  /* 0x0000580001067983 */ /* 0x000ea20000300800 */
[----:B------:R-:W0:Y:S02]  /*16670*/  S2R R7, SR_TID.X ;  /* 0x0000000000077919 */ /* 0x000e240000002100 */
[----:B0-----:R-:W-:-:S04]  /*16680*/  LOP3.LUT R7, R7, 0x7f, RZ, 0xc0, !PT ;  /* 0x0000007f07077812 */ /* 0x001fc800078ec0ff */
[----:B------:R-:W-:Y:S02]  /*16690*/  SHF.R.U32.HI R11, RZ, 0x3, R7 ;  /* 0x00000003ff0b7819 */ /* 0x000fe40000011607 */
[----:B------:R-:W0:Y:S03]  /*166a0*/  SHFL.IDX PT, R7, R4, RZ, 0x181f ;  /* 0x00181fff04077589 */ /* 0x000e2600000e0000 */
[----:B------:R-:W-:-:S04]  /*166b0*/  IMAD.IADD R0, R11, 0x1, R5 ;  /* 0x000000010b007824 */ /* 0x000fc800078e0205 */
[----:B------:R-:W-:Y:S02]  /*166c0*/  VIADD R5, R0, 0x10 ;  /* 0x0000001000057836 */ /* 0x000fe40000000000 */
        /* <DEDUP_REMOVED lines=24> */
[----:B------:R-:W-:Y:S01]  /*16850*/  @!P1 IMAD.MOV.U32 R7, RZ, RZ, R6 ;  /* 0x000000ffff079224 */ /* 0x000fe200078e0006 */
[----:B------:R-:W-:Y:S01]  /*16860*/  @!P1 MOV R6, R5 ;  /* 0x0000000500069202 */ /* 0x000fe20000000f00 */
[----:B------:R-:W-:-:S04]  /*16870*/  VIADD R5, R0, 0x30 ;  /* 0x0000003000057836 */ /* 0x000fc80000000000 */
[----:B------:R0:W-:Y:S01]  /*16880*/  @!P1 LDGSTS.E.BYPASS.LTC128B.128 [R9+0x19400], desc[UR40][R6.64], !P0 ;  /* 0x1940000006099fae */ /* 0x0001e2000c101d68 */
        /* <DEDUP_REMOVED lines=34> */
[----:B------:R0:W1:Y:S04]  /*16ab0*/  SHFL.IDX PT, R5, R3, 0x7, 0x181f ;  /* 0x00f81f0003057f89 */ /* 0x00006800000e0000 */
[----:B------:R0:W-:Y:S04]  /*16ac0*/  @!P1 LDGSTS.E.BYPASS.LTC128B.128 [R9+0x1b400], desc[UR40][R6.64], !P0 ;  /* 0x1b40000006099fae */ /* 0x0001e8000c101d68 */
[----:B------:R0:W2:Y:S02]  /*16ad0*/  SHFL.IDX PT, R3, R4, 0x7, 0x181f ;  /* 0x00f81f0004037f89 */ /* 0x0000a400000e0000 */
.L_x_1004:
[----:B------:R-:W-:-:S05]  /*16ae0*/  VIADD R0, R0, 0x70 ;  /* 0x0000007000007836 */ /* 0x000fca0000000000 */
[----:B------:R-:W-:-:S13]  /*16af0*/  ISETP.GE.AND P1, PT, R0, R2, PT ;  /* 0x000000020000720c */ /* 0x000fda0003f26270 */
[----:B--2---:R-:W-:-:S05]  /*16b00*/  @!P1 LEA R2, P2, R10, R3, 0x1 ;  /* 0x000000030a029211 */ /* 0x004fca00078408ff */
[----:B01----:R-:W-:-:S05]  /*16b10*/  @!P1 IMAD.X R3, RZ, RZ, R5, P2 ;  /* 0x000000ffff039224 */ /* 0x003fca00010e0605 */
[----:B------:R-:W-:Y:S01]  /*16b20*/  @!PT LDS RZ, [RZ] ;  /* 0x00000000fffff984 */ /* 0x000fe20000000800 */
[----:B------:R-:W-:Y:S01]  /*16b30*/  @!PT LDS RZ, [RZ] ;  /* 0x00000000fffff984 */ /* 0x000fe20000000800 */
[----:B------:R-:W-:Y:S01]  /*16b40*/  @!PT LDS RZ, [RZ] ;  /* 0x00000000fffff984 */ /* 0x000fe20000000800 */
[----:B------:R0:W-:Y:S01]  /*16b50*/  @!P1 LDGSTS.E.BYPASS.LTC128B.128 [R9+0x1bc00], desc[UR40][R2.64], !P0 ;  /* 0x1bc0000002099fae */ /* 0x0001e2000c101d68 */
[----:B------:R-:W-:Y:S01]  /*16b60*/  PLOP3.LUT P0, PT, PT, PT, PT, 0x80, 0x0 ;  /* 0x000000000000781c */ /* 0x000fe20003f0f070 */
[----:B------:R-:W-:-:S12]  /*16b70*/  NOP ;  /* 0x0000000000007918 */ /* 0x000fd80000000000 */
.L_x_823:
        /* <DEDUP_REMOVED lines=18> */
.L_x_1005:
[----:B------:R-:W-:Y:S05]  /*16ca0*/  BSYNC B0 ;  /* 0x0000000000007941 */ /* 0x000fea0003800000 */
.L_x_824:
[----:B------:R-:W2:Y:S01]  /*16cb0*/  LDL R2, [R1+0x1c] ;  /* 0x00001c0001027983 */ /* 0x000ea20000100800 */
[----:B------:R-:W-:Y:S01]  /*16cc0*/  BSSY B0, `(.L_x_826) ;  /* 0x000005a000007945 */ /* 0x000fe20003800000 */
[----:B--2---:R-:W-:-:S13]  /*16cd0*/  LOP3.LUT P0, RZ, R2, 0x1, RZ, 0xc0, !PT ;  /* 0x0000000102ff7812 */ /* 0x004fda000780c0ff */
        /* <DEDUP_REMOVED lines=10> */
.L_x_1006:
[----:B------:R-:W-:Y:S05]  /*16d80*/  BSYNC B1 ;  /* 0x0000000000017941 */ /* 0x000fea0003800000 */
.L_x_828:
        /* <DEDUP_REMOVED lines=9> */
.L_x_831:
[----:B------:R-:W-:Y:S05]  /*16e20*/  BSYNC B1 ;  /* 0x0000000000017941 */ /* 0x000fea0003800000 */
.L_x_830:
        /* <DEDUP_REMOVED lines=10> */
[----:B--2---:R-:W-:Y:S01]  /*16ed0*/  IMAD R3, R3, 0x60, R4 ;  /* 0x0000006003037824 */ /* 0x004fe200078e0204 */
[----:B------:R-:W-:-:S08]  /*16ee0*/  IADD3 R4, R0, 0x400, RZ ;  /* 0x0000040000047810 */ /* 0x000fd00007ffe0ff */
.L_x_832:
        /* <DEDUP_REMOVED lines=15> */
.L_x_833:
        /* <DEDUP_REMOVED lines=15> */
.L_x_834:
        /* <DEDUP_REMOVED lines=15> */
.L_x_835:
        /* <DEDUP_REMOVED lines=10> */
.L_x_827:
[----:B------:R-:W-:Y:S05]  /*17260*/  BSYNC B0 ;  /* 0x0000000000007941 */ /* 0x000fea0003800000 */
.L_x_826:
        /* <DEDUP_REMOVED lines=9> */
[----:B------:R-:W-:Y:S01]  /*17300*/  BSSY B2, `(.L_x_838) ;  /* 0x00000a9000027945 */ /* 0x000fe20003800000 */
[----:B--2---:R-:W-:-:S04]  /*17310*/  VIADD R2, R7, 0x1 ;  /* 0x0000000107027836 */ /* 0x004fc80000000000 */
[----:B---3--:R-:W-:-:S05]  /*17320*/  IMAD R2, R2, R6, RZ ;  /* 0x0000000602027224 */ /* 0x008fca00078e02ff */
[----:B----4-:R-:W-:Y:S02]  /*17330*/  VIMNMX R4, R4, R2, PT ;  /* 0x0000000204047248 */ /* 0x010fe40003fe0100 */
[----:B------:R-:W-:-:S03]  /*17340*/  LOP3.LUT R2, RZ, R5, RZ, 0x33, !PT ;  /* 0x00000005ff027212 */ /* 0x000fc600078e33ff */
        /* <DEDUP_REMOVED lines=13> */
[----:B--2---:R-:W-:Y:S02]  /*17420*/  LOP3.LUT P2, RZ, R5, 0x1, RZ, 0xc0, !PT ;  /* 0x0000000105ff7812 */ /* 0x004fe4000784c0ff */
        /* <DEDUP_REMOVED lines=26> */
.L_x_842:
[----:B------:R-:W-:Y:S01]  /*175d0*/  IMAD R2, R19, 0x8, R18 ;  /* 0x0000000813027824 */ /* 0x000fe200078e0212 */
[----:B-1----:R-:W-:Y:S01]  /*175e0*/  SHF.L.U32 R6, R9, 0x1f, RZ ;  /* 0x0000001f09067819 */ /* 0x002fe200000006ff */
[----:B------:R-:W1:Y:S01]  /*175f0*/  S2R R3, SR_TID.X ;  /* 0x0000000000037919 */ /* 0x000e620000002100 */
[----:B------:R-:W-:Y:S02]  /*17600*/  BSSY B3, `(.L_x_843) ;  /* 0x0000005000037945 */ /* 0x000fe40003800000 */
[----:B------:R-:W2:Y:S01]  /*17610*/  SYNCS.PHASECHK.TRANS64.TRYWAIT P0, [R2+URZ+0x22840], R6 ;  /* 0x02284006020075a7 */ /* 0x000ea2000800017f */
[----:B-1----:R-:W-:-:S04]  /*17620*/  LOP3.LUT R3, R3, 0x7f, RZ, 0xc0, !PT ;  /* 0x0000007f03037812 */ /* 0x002fc800078ec0ff */
[----:B------:R-:W-:Y:S01]  /*17630*/  ISETP.NE.AND P1, PT, R3, RZ, PT ;  /* 0x000000ff0300720c */ /* 0x000fe20003f25270 */
[----:B--2---:R-:W-:-:S12]  /*17640*/  @!P0 BRA `(.L_x_844) ;  /* 0x0000004c00e88947 */ /* 0x004fd80003800000 */
.L_x_1007:
[----:B------:R-:W-:Y:S05]  /*17650*/  BSYNC B3 ;  /* 0x0000000000037941 */ /* 0x000fea0003800000 */
.L_x_843:
        /* <DEDUP_REMOVED lines=9> */
.L_x_846:
[----:B------:R-:W-:Y:S05]  /*176f0*/  BSYNC B3 ;  /* 0x0000000000037941 */ /* 0x000fea0003800000 */
.L_x_845:
        /* <DEDUP_REMOVED lines=12> */
.L_x_847:
        /* <DEDUP_REMOVED lines=13> */
.L_x_1008:
[----:B------:R-:W-:Y:S05]  /*17890*/  BSYNC B3 ;  /* 0x0000000000037941 */ /* 0x000fea0003800000 */
.L_x_848:
        /* <DEDUP_REMOVED lines=11> */
.L_x_851:
[----:B------:R-:W-:Y:S05]  /*17950*/  BSYNC B3 ;  /* 0x0000000000037941 */ /* 0x000fea0003800000 */
.L_x_850:
        /* <DEDUP_REMOVED lines=9> */
.L_x_852:
        /* <DEDUP_REMOVED lines=15> */
.L_x_853:
        /* <DEDUP_REMOVED lines=15> */
.L_x_854:
        /* <DEDUP_REMOVED lines=11> */
[----:B------:R-:W-:Y:S01]  /*17c80*/  UMOV UR10, 0xc0 ;  /* 0x000000c0000a7882 */ /* 0x000fe20000000000 */
[----:B------:R-:W-:Y:S02]  /*17c90*/  R2UR UR7, R7 ;  /* 0x00000000070772ca */ /* 0x000fe400000e0000 */
[----:B------:R-:W-:Y:S02]  /*17ca0*/  PLOP3.LUT P0, PT, PT, PT, PT, 0x80, 0x0 ;  /* 0x000000000000781c */ /* 0x000fe40003f0f070 */
[----:B------:R-:W-:-:S11]  /*17cb0*/  IADD3 R3, R3, 0x9400, RZ ;  /* 0x0000940003037810 */ /* 0x000fd60007ffe0ff */
.L_x_855:
        /* <DEDUP_REMOVED lines=10> */
.L_x_841:
[----:B------:R-:W-:Y:S05]  /*17d60*/  BSYNC B1 ;  /* 0x0000000000017941 */ /* 0x000fea0003800000 */
.L_x_840:
[----:B------:R-:W2:Y:S02]  /*17d70*/  LDL.LU R5, [R1+0x40] ;  /* 0x0000400001057983 */ /* 0x000ea40000300800 */
[----:B--2---:R-:W-:-:S07]  /*17d80*/  VIADD R0, R5, 0xfffffffd ;  /* 0xfffffffd05007836 */ /* 0x004fce0000000000 */
.L_x_839:
[----:B------:R-:W-:Y:S05]  /*17d90*/  BSYNC B2 ;  /* 0x0000000000027941 */ /* 0x000fea0003800000 */
.L_x_838:
[----:B------:R-:W-:Y:S01]  /*17da0*/  VIADD R8, R8, 0xfffffffe ;  /* 0xfffffffe08087836 */ /* 0x000fe20000000000 */
[----:B------:R-:W-:-:S04]  /*17db0*/  LOP3.LUT R4, RZ, R4, RZ, 0x33, !PT ;  /* 0x00000004ff047212 */ /* 0x000fc800078e33ff */
[----:B------:R-:W-:-:S13]  /*17dc0*/  ISETP.NE.AND P0, PT, R8, R4, PT ;  /* 0x000000040800720c */ /* 0x000fda0003f05270 */
[----:B------:R-:W-:Y:S05]  /*17dd0*/  @!P0 BRA `(.L_x_837) ;  /* 0x0000001000f88947 */ /* 0x000fea0003800000 */
.L_x_888:
        /* <DEDUP_REMOVED lines=8> */
[----:B--2---:R-:W-:Y:S02]  /*17e60*/  LOP3.LUT P1, RZ, R3, 0x1, RZ, 0xc0, !PT ;  /* 0x0000000103ff7812 */ /* 0x004fe4000782c0ff */
[----:B---3--:R-:W-:-:S11]  /*17e70*/  LOP3.LUT R6, R2, R6, RZ, 0x3c, !PT ;  /* 0x0000000602067212 */ /* 0x008fd600078e3cff */
[----:B------:R-:W-:Y:S05]  /*17e80*/  @!P1 BRA `(.L_x_857) ;  /* 0x0000000800449947 */ /* 0x000fea0003800000 */
        /* <DEDUP_REMOVED lines=24> */
.L_x_858:
[----:B------:R-:W-:Y:S01]  /*18010*/  IMAD R3, R7, 0x8, R18 ;  /* 0x0000000807037824 */ /* 0x000fe200078e0212 */
[----:B------:R-:W-:Y:S01]  /*18020*/  SHF.L.U32 R2, R6, 0x1f, RZ ;  /* 0x0000001f06027819 */ /* 0x000fe200000006ff */
[----:B-1----:R-:W1:Y:S01]  /*18030*/  S2R R4, SR_TID.X ;  /* 0x0000000000047919 */ /* 0x002e620000002100 */
[----:B------:R-:W-:Y:S02]  /*18040*/  BSSY B2, `(.L_x_859) ;  /* 0x0000005000027945 */ /* 0x000fe40003800000 */
[----:B------:R-:W2:Y:S01]  /*18050*/  SYNCS.PHASECHK.TRANS64.TRYWAIT P0, [R3+URZ+0x22840], R2 ;  /* 0x02284002030075a7 */ /* 0x000ea2000800017f */
[----:B-1----:R-:W-:-:S04]  /*18060*/  LOP3.LUT R4, R4, 0x7f, RZ, 0xc0, !PT ;  /* 0x0000007f04047812 */ /* 0x002fc800078ec0ff */
[----:B------:R-:W-:Y:S01]  /*18070*/  ISETP.NE.AND P1, PT, R4, RZ, PT ;  /* 0x000000ff0400720c */ /* 0x000fe20003f25270 */
[----:B--2---:R-:W-:-:S12]  /*18080*/  @!P0 BRA `(.L_x_860) ;  /* 0x0000004400808947 */ /* 0x004fd80003800000 */
.L_x_1009:
[----:B------:R-:W-:Y:S05]  /*18090*/  BSYNC B2 ;  /* 0x0000000000027941 */ /* 0x000fea0003800000 */
.L_x_859:
        /* <DEDUP_REMOVED lines=9> */
.L_x_862:
[----:B------:R-:W-:Y:S05]  /*18130*/  BSYNC B2 ;  /* 0x0000000000027941 */ /* 0x000fea0003800000 */
.L_x_861:
[----:B------:R-:W2:Y:S01]  /*18140*/  LDL R4, [R1+0x24] ;  /* 0x0000240001047983 */ /* 0x000ea20000100800 */
        /* <DEDUP_REMOVED lines=11> */
.L_x_863:
        /* <DEDUP_REMOVED lines=10> */
[----:B------:R-:W2:Y:S01]  /*182a0*/  SYNCS.PHASECHK.TRANS64.TRYWAIT P0, [R3+URZ+0x22860], R2 ;  /* 0x02286002030075a7 */ /* 0x000ea2000800017f */
[----:B------:R-:W-:Y:S04]  /*182b0*/  BSSY B2, `(.L_x_864) ;  /* 0x0000002000027945 */ /* 0x000fe80003800000 */
[----:B--2---:R-:W-:Y:S05]  /*182c0*/  @!P0 BRA `(.L_x_865) ;  /* 0x0000004400048947 */ /* 0x004fea0003800000 */
.L_x_1010:
[----:B------:R-:W-:Y:S05]  /*182d0*/  BSYNC B2 ;  /* 0x0000000000027941 */ /* 0x000fea0003800000 */
.L_x_864:
[----:B------:R-:W-:Y:S01]  /*182e0*/  BSSY B2, `(.L_x_866) ;  /* 0x000000b000027945 */ /* 0x000fe20003800000 */
[----:B------:R-:W-:Y:S02]  /*182f0*/  IMAD.MOV.U32 R8, RZ, RZ, 0x0 ;  /* 0x00000000ff087424 */ /* 0x000fe400078e00ff */
[----:B0-----:R-:W-:Y:S01]  /*18300*/  IMAD.MOV.U32 R9, RZ, RZ, 0x14f00000 ;  /* 0x14f00000ff097424 */ /* 0x001fe200078e00ff */
[----:B------:R-:W-:Y:S06]  /*18310*/  @P1 BRA `(.L_x_867) ;  /* 0x00000000001c1947 */ /* 0x000fec0003800000 */
[----:B------:R-:W0:Y:S01]  /*18320*/  S2R R5, SR_TID.X ;  /* 0x0000000000057919 */ /* 0x000e220000002100 */
[----:B-12---:R-:W-:-:S04]  /*18330*/  IMAD.MOV.U32 R2, RZ, RZ, 0xc000 ;  /* 0x0000c000ff027424 */ /* 0x006fc800078e00ff */
[----:B------:R3:W-:Y:S01]  /*18340*/  SYNCS.ARRIVE.TRANS64 RZ, [R3+URZ+0x22850], R2 ;  /* 0x0228500203ff79a7 */ /* 0x0007e2000800003f */
[----:B0-----:R-:W-:-:S04]  /*18350*/  LOP3.LUT R5, R5, 0x1f, RZ, 0xc0, !PT ;  /* 0x0000001f05057812 */ /* 0x001fc800078ec0ff */
[----:B------:R-:W-:-:S13]  /*18360*/  ISETP.NE.AND P0, PT, R5, RZ, PT ;  /* 0x000000ff0500720c */ /* 0x000fda0003f05270 */
[----:B---3--:R-:W-:Y:S05]  /*18370*/  @!P0 BRA `(.L_x_867) ;  /* 0x0000000000048947 */ /* 0x008fea0003800000 */
[----:B------:R-:W-:Y:S01]  /*18380*/  BPT.TRAP 0x1 ;  /* 0x000000040000795c */ /* 0x000fe20000300000 */
.L_x_867:
[----:B------:R-:W-:Y:S05]  /*18390*/  BSYNC B2 ;  /* 0x0000000000027941 */ /* 0x000fea0003800000 */
.L_x_866:
[----:B------:R-:W-:Y:S01]  /*183a0*/  R2UR UR10, R10 ;  /* 0x000000000a0a72ca */ /* 0x000fe200000e0000 */
[----:B-12---:R-:W-:Y:S01]  /*183b0*/  IMAD R2, R7, 0xc000, R18 ;  /* 0x0000c00007027824 */ /* 0x006fe200078e0212 */
[----:B------:R-:W-:Y:S01]  /*183c0*/  R2UR UR6, R8 ;  /* 0x00000000080672ca */ /* 0x000fe200000e0000 */
[----:B------:R-:W-:Y:S01]  /*183d0*/  UIADD3 UR4, UP0, UR38, 0x470, URZ ;  /* 0x0000047026047890 */ /* 0x000fe2000ff1e03f */
[----:B------:R-:W-:Y:S01]  /*183e0*/  R2UR UR7, R9 ;  /* 0x00000000090772ca */ /* 0x000fe200000e0000 */
[----:B------:R-:W-:Y:S01]  /*183f0*/  VIADD R3, R3, 0x22850 ;  /* 0x0002285003037836 */ /* 0x000fe20000000000 */
[----:B------:R-:W-:Y:S01]  /*18400*/  PLOP3.LUT P0, PT, PT, PT, PT, 0x80, 0x0 ;  /* 0x000000000000781c */ /* 0x000fe20003f0f070 */
[----:B------:R-:W-:Y:S01]  /*18410*/  VIADD R5, R2, 0x400 ;  /* 0x0000040002057836 */ /* 0x000fe20000000000 */
[----:B------:R-:W-:-:S12]  /*18420*/  UIADD3.X UR5, URZ, UR39, URZ, UP0, !UPT ;  /* 0x000000273f057290 */ /* 0x000fd800087fe43f */
.L_x_868:
        /* <DEDUP_REMOVED lines=15> */
.L_x_869:
        /* <DEDUP_REMOVED lines=15> */
.L_x_870:
        /* <DEDUP_REMOVED lines=15> */
.L_x_871:
        /* <DEDUP_REMOVED lines=10> */
.L_x_857:
[----:B------:R-:W-:Y:S05]  /*187a0*/  BSYNC B1 ;  /* 0x0000000000017941 */ /* 0x000fea0003800000 */
.L_x_856:
[----:B------:R-:W2:Y:S01]  /*187b0*/  LDL R5, [R1+0x1c] ;  /* 0x00001c0001057983 */ /* 0x000ea20000100800 */
[----:B------:R-:W-:Y:S01]  /*187c0*/  VIADD R7, R7, 0x1 ;  /* 0x0000000107077836 */ /* 0x000fe20000000000 */
[----:B------:R-:W-:Y:S04]  /*187d0*/  BSSY B1, `(.L_x_872) ;  /* 0x000009a000017945 */ /* 0x000fe80003800000 */
[----:B------:R-:W-:-:S04]  /*187e0*/  ISETP.NE.AND P0, PT, R7, 0x2, PT ;  /* 0x000000020700780c */ /* 0x000fc80003f05270 */
[----:B------:R-:W-:Y:S02]  /*187f0*/  SEL R2, RZ, 0x1, P0 ;  /* 0x00000001ff027807 */ /* 0x000fe40000000000 */
[----:B------:R-:W-:Y:S02]  /*18800*/  SEL R19, R7, RZ, P0 ;  /* 0x000000ff07137207 */ /* 0x000fe40000000000 */
[----:B------:R-:W-:Y:S01]  /*18810*/  LOP3.LUT R8, R6, R2, RZ, 0x3c, !PT ;  /* 0x0000000206087212 */ /* 0x000fe200078e3cff */
[----:B------:R-:W-:-:S04]  /*18820*/  VIADD R6, R0, 0xffffffff ;  /* 0xffffffff00067836 */ /* 0x000fc80000000000 */
[----:B------:R1:W-:Y:S01]  /*18830*/  STL [R1+0x14], R8 ;  /* 0x0000140801007387 */ /* 0x0003e20000100800 */
[----:B--2---:R-:W-:-:S13]  /*18840*/  LOP3.LUT P2, RZ, R5, 0x1, RZ, 0xc0, !PT ;  /* 0x0000000105ff7812 */ /* 0x004fda000784c0ff */
        /* <DEDUP_REMOVED lines=12> */
[----:B0-----:R-:W-:Y:S01]  /*18910*/  @P0 IMAD.HI.U32 R4, R6, R2, RZ ;  /* 0x0000000206040227 */ /* 0x001fe200078e00ff */
[----:B------:R-:W-:-:S04]  /*18920*/  MOV R2, R6 ;  /* 0x0000000600027202 */ /* 0x000fc80000000f00 */
        /* <DEDUP_REMOVED lines=11> */
.L_x_874:
        /* <DEDUP_REMOVED lines=8> */
.L_x_1011:
[----:B------:R-:W-:Y:S05]  /*18a60*/  BSYNC B2 ;  /* 0x0000000000027941 */ /* 0x000fea0003800000 */
.L_x_875:
        /* <DEDUP_REMOVED lines=9> */
.L_x_878:
[----:B------:R-:W-:Y:S05]  /*18b00*/  BSYNC B2 ;  /* 0x0000000000027941 */ /* 0x000fea0003800000 */
.L_x_877:
        /* <DEDUP_REMOVED lines=12> */
.L_x_879:
        /* <DEDUP_REMOVED lines=13> */
.L_x_1012:
[----:B------:R-:W-:Y:S05]  /*18ca0*/  BSYNC B2 ;  /* 0x0000000000027941 */ /* 0x000fea0003800000 */
.L_x_880:
        /* <DEDUP_REMOVED lines=11> */
.L_x_883:
[----:B------:R-:W-:Y:S05]  /*18d60*/  BSYNC B2 ;  /* 0x0000000000027941 */ /* 0x000fea0003800000 */
.L_x_882:
        /* <DEDUP_REMOVED lines=9> */
.L_x_884:
        /* <DEDUP_REMOVED lines=15> */
.L_x_885:
        /* <DEDUP_REMOVED lines=15> */
.L_x_886:
        /* <DEDUP_REMOVED lines=15> */
.L_x_887:
        /* <DEDUP_REMOVED lines=10> */
.L_x_873:
[----:B------:R-:W-:Y:S05]  /*19170*/  BSYNC B1 ;  /* 0x0000000000017941 */ /* 0x000fea0003800000 */
.L_x_872:
[----:B------:R-:W2:Y:S01]  /*19180*/  LDL R5, [R1+0x28] ;  /* 0x0000280001057983 */ /* 0x000ea20000100800 */
[----:B------:R-:W-:Y:S01]  /*19190*/  VIADD R0, R0, 0xfffffffe ;  /* 0xfffffffe00007836 */ /* 0x000fe20000000000 */
[----:B--2---:R-:W-:-:S13]  /*191a0*/  ISETP.GT.AND P0, PT, R6, R5, PT ;  /* 0x000000050600720c */ /* 0x004fda0003f04270 */
[----:B------:R-:W-:Y:S05]  /*191b0*/  @P0 BRA `(.L_x_888) ;  /* 0xffffffec00080947 */ /* 0x000fea000383ffff */
.L_x_837:
[----:B------:R-:W-:Y:S05]  /*191c0*/  BSYNC B0 ;  /* 0x0000000000007941 */ /* 0x000fea0003800000 */
.L_x_836:
[----:B------:R-:W2:Y:S01]  /*191d0*/  LDL.LU R2, [R1+0x14] ;  /* 0x0000140001027983 */ /* 0x000ea20000300800 */
[----:B------:R-:W1:Y:S01]  /*191e0*/  S2R R3, SR_TID.X ;  /* 0x0000000000037919 */ /* 0x000e620000002100 */
[----:B------:R-:W-:-:S05]  /*191f0*/  VIADD R19, R19, 0x1 ;  /* 0x0000000113137836 */ /* 0x000fca0000000000 */
[----:B------:R-:W-:-:S04]  /*19200*/  ISETP.NE.AND P0, PT, R19, 0x2, PT ;  /* 0x000000021300780c */ /* 0x000fc80003f05270 */
[----:B------:R-:W-:Y:S01]  /*19210*/  SEL R0, RZ, 0x1, P0 ;  /* 0x00000001ff007807 */ /* 0x000fe20000000000 */
[----:B------:R-:W-:Y:S01]  /*19220*/  BSSY B0, `(.L_x_889) ;  /* 0x0000013000007945 */ /* 0x000fe20003800000 */
[----:B-1----:R-:W-:-:S04]  /*19230*/  LOP3.LUT R3, R3, 0x7f, RZ, 0xc0, !PT ;  /* 0x0000007f03037812 */ /* 0x002fc800078ec0ff */
[----:B------:R-:W-:Y:S02]  /*19240*/  ISETP.NE.AND P1, PT, R3, RZ, PT ;  /* 0x000000ff0300720c */ /* 0x000fe40003f25270 */
[----:B--2---:R-:W-:-:S05]  /*19250*/  LOP3.LUT R2, R2, R0, RZ, 0x3c, !PT ;  /* 0x0000000002027212 */ /* 0x004fca00078e3cff */
[----:B------:R1:W-:Y:S06]  /*19260*/  STL [R1+0x14], R2 ;  /* 0x0000140201007387 */ /* 0x0003ec0000100800 */
[----:B------:R-:W-:Y:S05]  /*19270*/  @P1 BRA `(.L_x_890) ;  /* 0x0000000000341947 */ /* 0x000fea0003800000 */
[----:B------:R-:W2:Y:S01]  /*19280*/  S2R R5, SR_LANEID ;  /* 0x0000000000057919 */ /* 0x000ea20000000000 */
[----:B------:R-:W-:Y:S01]  /*19290*/  VOTEU.ANY UR4, UPT, PT ;  /* 0x0000000000047886 */ /* 0x000fe200038e0100 */
[----:B-1----:R-:W1:Y:S01]  /*192a0*/  LDC.64 R2, c[0x0][0xc60] ;  /* 0x00031800ff027b82 */ /* 0x002e620000000a00 */
[----:B------:R-:W2:Y:S02]  /*192b0*/  FLO.U32 R0, UR4 ;  /* 0x0000000400007d00 */ /* 0x000ea400080e0000 */
[----:B--2---:R-:W-:-:S06]  /*192c0*/  ISETP.EQ.U32.AND P1, PT, R0, R5, PT ;  /* 0x000000050000720c */ /* 0x004fcc0003f22070 */
[----:B------:R-:W1:Y:S07]  /*192d0*/  POPC R5, UR4 ;  /* 0x0000000400057d09 */ /* 0x000e6e0008000000 */
[----:B-1----:R-:W2:Y:S01]  /*192e0*/  @P1 ATOMG.E.ADD.STRONG.GPU PT, R3, desc[UR40][R2.64], R5 ;  /* 0x00000005020319a8 */ /* 0x002ea200081ee1e8 */
[----:B------:R-:W1:Y:S02]  /*192f0*/  S2R R4, SR_LTMASK ;  /* 0x0000000000047919 */ /* 0x000e640000003900 */
[----:B-1----:R-:W-:-:S04]  /*19300*/  LOP3.LUT R4, R4, UR4, RZ, 0xc0, !PT ;  /* 0x0000000404047c12 */ /* 0x002fc8000f8ec0ff */
[----:B------:R-:W1:Y:S01]  /*19310*/  POPC R7, R4 ;  /* 0x0000000400077309 */ /* 0x000e620000000000 */
[----:B--2---:R-:W1:Y:S02]  /*19320*/  SHFL.IDX PT, R0, R3, R0, 0x1f ;  /* 0x00001f0003007589 */ /* 0x004e6400000e0000 */
[----:B-1----:R-:W-:-:S05]  /*19330*/  IADD3 R0, R0, UR37, R7 ;  /* 0x0000002500007c10 */ /* 0x002fca000fffe007 */
[----:B------:R2:W-:Y:S02]  /*19340*/  STL [R1], R0 ;  /* 0x0000000001007387 */ /* 0x0005e40000100800 */
.L_x_890:
[----:B------:R-:W-:Y:S05]  /*19350*/  BSYNC B0 ;  /* 0x0000000000007941 */ /* 0x000fea0003800000 */
.L_x_889:
[----:B------:R-:W-:-:S07]  /*19360*/  SEL R19, R19, RZ, P0 ;  /* 0x000000ff13137207 */ /* 0x000fce0000000000 */
.L_x_808:
[----:B------:R-:W-:Y:S05]  /*19370*/  BSYNC B7 ;  /* 0x0000000000077941 */ /* 0x000fea0003800000 */
.L_x_806:
[----:B--23--:R-:W2:Y:S02]  /*19380*/  LDL R0, [R1+0x1c] ;  /* 0x00001c0001007983 */ /* 0x00cea40000100800 */
[----:B--2---:R-:W-:-:S13]  /*19390*/  LOP3.LUT P0, RZ, R0, 0x2, RZ, 0xc0, !PT ;  /* 0x0000000200ff7812 */ /* 0x004fda000780c0ff */
[----:B------:R-:W-:Y:S05]  /*193a0*/  @!P0 BRA `(.L_x_891) ;  /* 0x00000000002c8947 */ /* 0x000fea0003800000 */
[----:B------:R-:W-:Y:S05]  /*193b0*/  WARPSYNC.ALL ;  /* 0x0000000000007948 */ /* 0x000fea0003800000 */
[----:B------:R-:W2:Y:S08]  /*193c0*/  S2UR UR5, SR_CgaCtaId ;  /* 0x00000000000579c3 */ /* 0x000eb00000008800 */
[----:B------:R-:W-:Y:S06]  /*193d0*/  BAR.SYNC.DEFER_BLOCKING 0x5, 0x180 ;  /* 0x0146000000007b1d */ /* 0x000fec0000010000 */
[----:B------:R-:W-:-:S02]  /*193e0*/  UMOV UR4, 0x400 ;  /* 0x0000040000047882 */ /* 0x000fc40000000000 */
[----:B--2---:R-:W-:-:S06]  /*193f0*/  ULEA UR4, UR5, UR4, 0x18 ;  /* 0x0000000405047291 */ /* 0x004fcc000f8ec03f */
[----:B------:R-:W-:-:S05]  /*19400*/  IMAD.U32 R18, RZ, RZ, UR4 ;  /* 0x00000004ff127e24 */ /* 0x000fca000f8e00ff */
[----:B------:R-:W2:Y:S04]  /*19410*/  LDS.128 R4, [R18+0x228d0] ;  /* 0x0228d00012047984 */ /* 0x000ea80000000c00 */
[----:B--2---:R2:W-:Y:S04]  /*19420*/  STL.64 [R1], R4 ;  /* 0x0000000401007387 */ /* 0x0045e80000100a00 */
[----:B------:R2:W-:Y:S01]  /*19430*/  STL.64 [R1+0x8], R6 ;  /* 0x0000080601007387 */ /* 0x0005e20000100a00 */
[----:B------:R-:W-:Y:S06]  /*19440*/  BAR.ARV 0x4, 0x180 ;  /* 0x0106000000007b1d */ /* 0x000fec0000002000 */
[----:B------:R-:W-:Y:S05]  /*19450*/  BRA `(.L_x_892) ;  /* 0x0000000c00207947 */ /* 0x000fea0003800000 */
.L_x_891:
[----:B------:R-:W2:Y:S01]  /*19460*/  S2R R16, SR_TID.X ;  /* 0x0000000000107919 */ /* 0x000ea20000002100 */
[----:B------:R-:W-:Y:S01]  /*19470*/  UMOV UR4, 0xffffffff ;  /* 0xffffffff00047882 */ /* 0x000fe20000000000 */
[----:B--2---:R-:W-:-:S04]  /*19480*/  LOP3.LUT R16, R16, 0x1f, RZ, 0xc0, !PT ;  /* 0x0000001f10107812 */ /* 0x004fc800078ec0ff */
[----:B------:R-:W-:Y:S01]  /*19490*/  ISETP.NE.AND P0, PT, R16, 0x1f, PT ;  /* 0x0000001f1000780c */ /* 0x000fe20003f05270 */
[----:B------:R-:W-:-:S12]  /*194a0*/  BRA.DIV UR4, `(.L_x_893) ;  /* 0x0000003204c87947 */ /* 0x000fd8000b800000 */
[----:B-1----:R-:W2:Y:S01]  /*194b0*/  LDL.LU R2, [R1] ;  /* 0x0000000001027983 */ /* 0x002ea20000300800 */
[----:B------:R-:W-:-:S03]  /*194c0*/  ULDC UR4, c[0x0][0xc3c] ;  /* 0x00030f0000047ab9 */ /* 0x000fc60000000800 */
[----:B------:R-:W3:Y:S01]  /*194d0*/  LDL R3, [R1+0xc] ;  /* 0x00000c0001037983 */ /* 0x000ee20000100800 */
[----:B--2---:R-:W-:Y:S02]  /*194e0*/  IMAD.MOV.U32 R10, RZ, RZ, R2 ;  /* 0x000000ffff0a7224 */ /* 0x004fe400078e0002 */
[----:B---3--:R-:W-:-:S05]  /*194f0*/  IMAD.IADD R0, R3, 0x1, R16 ;  /* 0x0000000103007824 */ /* 0x008fca00078e0210 */
[----:B------:R-:W-:-:S13]  /*19500*/  ISETP.GE.OR P1, PT, R0, UR4, !P0 ;  /* 0x0000000400007c0c */ /* 0x000fda000c726670 */
[----:B------:R-:W1:Y:S08]  /*19510*/  @!P1 LDC.64 R2, c[0x0][0xc80] ;  /* 0x00032000ff029b82 */ /* 0x000e700000000a00 */
[----:B------:R-:W2:Y:S01]  /*19520*/  @!P1 LDC.64 R6, c[0x0][0xc78] ;  /* 0x00031e00ff069b82 */ /* 0x000ea20000000a00 */
[----:B-1----:R-:W-:-:S05]  /*19530*/  @!P1 IMAD.WIDE R2, R0, 0x4, R2 ;  /* 0x0000000400029825 */ /* 0x002fca00078e0202 */
[----:B------:R2:W3:Y:S02]  /*19540*/  @!P1 LDG.E R8, desc[UR40][R2.64] ;  /* 0x0000002802089981 */ /* 0x0004e4000c1e1900 */
[----:B--2---:R-:W-:-:S06]  /*19550*/  @!P1 IMAD.WIDE R2, R0, 0x4, R6 ;  /* 0x0000000400029825 */ /* 0x004fcc00078e0206 */
[----:B------:R-:W2:Y:S01]  /*19560*/  @!P1 LDG.E R2, desc[UR40][R2.64] ;  /* 0x0000002802029981 */ /* 0x000ea2000c1e1900 */
[----:B------:R-:W-:Y:S01]  /*19570*/  IMAD.MOV.U32 R6, RZ, RZ, RZ ;  /* 0x000000ffff067224 */ /* 0x000fe200078e00ff */
[C---:B------:R-:W-:Y:S01]  /*19580*/  ISETP.GE.U32.AND P2, PT, R16.reuse, 0x2, PT ;  /* 0x000000021000780c */ /* 0x040fe20003f46070 */
[----:B------:R-:W-:Y:S01]  /*19590*/  IMAD.MOV.U32 R4, RZ, RZ, RZ ;  /* 0x000000ffff047224 */ /* 0x000fe200078e00ff */
[C---:B------:R-:W-:Y:S01]  /*195a0*/  ISETP.GE.U32.AND P3, PT, R16.reuse, 0x4, PT ;  /* 0x000000041000780c */ /* 0x040fe20003f66070 */
[----:B------:R-:W-:Y:S01]  /*195b0*/  SHFL.IDX PT, R0, R10, 0x1, 0x1f ;  /* 0x00201f000a007f89 */ /* 0x000fe200000e0000 */
[C---:B------:R-:W-:Y:S02]  /*195c0*/  ISETP.GE.U32.AND P4, PT, R16.reuse, 0x8, PT ;  /* 0x000000081000780c */ /* 0x040fe40003f86070 */
[----:B------:R-:W-:Y:S01]  /*195d0*/  ISETP.GE.U32.AND P5, PT, R16, 0x10, PT ;  /* 0x000000101000780c */ /* 0x000fe20003fa6070 */
[----:B---3--:R-:W-:Y:S02]  /*195e0*/  @!P1 IMAD.MOV.U32 R4, RZ, RZ, R8 ;  /* 0x000000ffff049224 */ /* 0x008fe400078e0008 */
[----:B------:R-:W-:Y:S01]  /*195f0*/  IMAD.MOV.U32 R8, RZ, RZ, RZ ;  /* 0x000000ffff087224 */ /* 0x000fe200078e00ff */
[----:B--2---:R-:W-:-:S02]  /*19600*/  @!P1 MOV R6, R2 ;  /* 0x0000000200069202 */ /* 0x004fc40000000f00 */
[----:B------:R-:W-:-:S03]  /*19610*/  ISETP.NE.AND P1, PT, R16, RZ, PT ;  /* 0x000000ff1000720c */ /* 0x000fc60003f25270 */
[----:B------:R-:W-:-:S05]  /*19620*/  IMAD R2, R6, R4, RZ ;  /* 0x0000000406027224 */ /* 0x000fca00078e02ff */
[----:B------:R-:W1:Y:S02]  /*19630*/  SHFL.UP PT, R3, R2, 0x1, RZ ;  /* 0x0420000002037989 */ /* 0x000e6400000e00ff */
[----:B-1----:R-:W-:-:S05]  /*19640*/  SEL R5, R3, RZ, P1 ;  /* 0x000000ff03057207 */ /* 0x002fca0000800000 */
[----:B------:R-:W-:Y:S02]  /*19650*/  IMAD.IADD R2, R2, 0x1, R5 ;  /* 0x0000000102027824 */ /* 0x000fe400078e0205 */
[----:B------:R-:W-:Y:S04]  /*19660*/  SHFL.IDX PT, R5, R10, RZ, 0x1f ;  /* 0x00001fff0a057589 */ /* 0x000fe800000e0000 */
        /* <DEDUP_REMOVED lines=12> */
[----:B0-----:R0:W1:Y:S02]  /*19730*/  SHFL.IDX PT, R9, R7, 0x1f, 0x1f ;  /* 0x03e01f0007097f89 */ /* 0x00106400000e0000 */
.L_x_1022:
[----:B------:R-:W-:Y:S02]  /*19740*/  ULDC UR4, c[0x0][0xc38] ;  /* 0x00030e0000047ab9 */ /* 0x000fe40000000800 */
[----:B------:R-:W-:-:S04]  /*19750*/  IMAD.U32 R2, RZ, RZ, UR4 ;  /* 0x00000004ff027e24 */ /* 0x000fc8000f8e00ff */
[----:B-1----:R-:W-:-:S04]  /*19760*/  IMAD R9, R9, R2, RZ ;  /* 0x0000000209097224 */ /* 0x002fc800078e02ff */
[----:B------:R-:W-:-:S05]  /*19770*/  IMAD.IADD R0, R0, 0x1, R9 ;  /* 0x0000000100007824 */ /* 0x000fca00078e0209 */
[----:B------:R-:W-:-:S13]  /*19780*/  ISETP.GT.AND P6, PT, R0, R5, PT ;  /* 0x000000050000720c */ /* 0x000fda0003fc4270 */
[----:B------:R-:W-:Y:S05]  /*19790*/  @P6 BRA `(.L_x_894) ;  /* 0x0000000000ac6947 */ /* 0x000fea0003800000 */
.L_x_897:
[----:B------:R-:W2:Y:S01]  /*197a0*/  LDL.LU R2, [R1+0xc] ;  /* 0x00000c0001027983 */ /* 0x000ea20000300800 */
[----:B------:R-:W1:Y:S01]  /*197b0*/  LDC R3, c[0x0][0xc3c] ;  /* 0x00030f00ff037b82 */ /* 0x000e620000000800 */
[----:B--2---:R-:W-:-:S05]  /*197c0*/  VIADD R2, R2, 0x1f ;  /* 0x0000001f02027836 */ /* 0x004fca0000000000 */
[----:B-1----:R-:W-:-:S13]  /*197d0*/  ISETP.GE.AND P6, PT, R2, R3, PT ;  /* 0x000000030200720c */ /* 0x002fda0003fc6270 */
[----:B------:R-:W-:Y:S05]  /*197e0*/  @P6 BRA `(.L_x_895) ;  /* 0x0000000400d46947 */ /* 0x000fea0003800000 */
[----:B------:R-:W1:Y:S01]  /*197f0*/  S2R R4, SR_TID.X ;  /* 0x0000000000047919 */ /* 0x000e620000002100 */
[----:B------:R2:W-:Y:S01]  /*19800*/  STL [R1+0xc], R2 ;  /* 0x00000c0201007387 */ /* 0x0005e20000100800 */
[----:B-1----:R-:W-:-:S05]  /*19810*/  LOP3.LUT R4, R4, 0x1f, RZ, 0xc0, !PT ;  /* 0x0000001f04047812 */ /* 0x002fca00078ec0ff */
[----:B------:R-:W-:Y:S02]  /*19820*/  IMAD.IADD R6, R2, 0x1, R4 ;  /* 0x0000000102067824 */ /* 0x000fe400078e0204 */
[----:B------:R-:W-:-:S03]  /*19830*/  IMAD.MOV.U32 R4, RZ, RZ, RZ ;  /* 0x000000ffff047224 */ /* 0x000fc600078e00ff */
[----:B------:R-:W-:-:S13]  /*19840*/  ISETP.GE.OR P6, PT, R6, R3, !P0 ;  /* 0x000000030600720c */ /* 0x000fda00047c6670 */
[----:B--2---:R-:W1:Y:S02]  /*19850*/  @!P6 LDC.64 R2, c[0x0][0xc80] ;  /* 0x00032000ff02eb82 */ /* 0x004e640000000a00 */
[----:B-1----:R-:W-:-:S05]  /*19860*/  @!P6 IMAD.WIDE R2, R6, 0x4, R2 ;  /* 0x000000040602e825 */ /* 0x002fca00078e0202 */
[----:B------:R1:W2:Y:S02]  /*19870*/  @!P6 LDG.E R4, desc[UR40][R2.64] ;  /* 0x000000280204e981 */ /* 0x0002a4000c1e1900 */
[----:B-1----:R-:W1:Y:S02]  /*19880*/  @!P6 LDC.64 R2, c[0x0][0xc78] ;  /* 0x00031e00ff02eb82 */ /* 0x002e640000000a00 */
[----:B-1----:R-:W-:-:S04]  /*19890*/  @!P6 IMAD.WIDE R2, R6, 0x4, R2 ;  /* 0x000000040602e825 */ /* 0x002fc800078e0202 */
[----:B------:R-:W-:-:S06]  /*198a0*/  IMAD.MOV.U32 R6, RZ, RZ, RZ ;  /* 0x000000ffff067224 */ /* 0x000fcc00078e00ff */
[----:B------:R-:W2:Y:S01]  /*198b0*/  @!P6 LDG.E R6, desc[UR40][R2.64] ;  /* 0x000000280206e981 */ /* 0x000ea2000c1e1900 */
[----:B------:R-:W-:Y:S01]  /*198c0*/  UMOV UR4, 0xffffffff ;  /* 0xffffffff00047882 */ /* 0x000fe20000000000 */
[----:B--2---:R-:W-:Y:S02]  /*198d0*/  IMAD R2, R6, R4, RZ ;  /* 0x0000000406027224 */ /* 0x004fe400078e02ff */
[----:B------:R-:W-:Y:S05]  /*198e0*/  BRA.DIV UR4, `(.L_x_896) ;  /* 0x0000003604187947 */ /* 0x000fea000b800000 */
        /* <DEDUP_REMOVED lines=14> */
[----:B0-----:R-:W-:-:S05]  /*199d0*/  IMAD.IADD R7, R2, 0x1, R3 ;  /* 0x0000000102077824 */ /* 0x001fca00078e0203 */
[----:B------:R0:W1:Y:S02]  /*199e0*/  SHFL.IDX PT, R9, R7, 0x1f, 0x1f ;  /* 0x03e01f0007097f89 */ /* 0x00006400000e0000 */
.L_x_1030:
[----:B------:R-:W-:Y:S02]  /*199f0*/  ULDC UR4, c[0x0][0xc38] ;  /* 0x00030e0000047ab9 */ /* 0x000fe40000000800 */
[----:B------:R-:W-:-:S04]  /*19a00*/  IMAD.U32 R2, RZ, RZ, UR4 ;  /* 0x00000004ff027e24 */ /* 0x000fc8000f8e00ff */
[----:B-1----:R-:W-:-:S04]  /*19a10*/  IMAD R9, R9, R2, RZ ;  /* 0x0000000209097224 */ /* 0x002fc800078e02ff */
[----:B------:R-:W-:-:S05]  /*19a20*/  IMAD.IADD R0, R9, 0x1, R0 ;  /* 0x0000000109007824 */ /* 0x000fca00078e0200 */
[----:B------:R-:W-:-:S13]  /*19a30*/  ISETP.GT.AND P6, PT, R0, R5, PT ;  /* 0x000000050000720c */ /* 0x000fda0003fc4270 */
[----:B------:R-:W-:Y:S05]  /*19a40*/  @!P6 BRA `(.L_x_897) ;  /* 0xfffffffc0054e947 */ /* 0x000fea000383ffff */
.L_x_894:
        /* <DEDUP_REMOVED lines=9> */
.L_x_1035:
[----:B------:R-:W-:-:S13]  /*19ae0*/  ISETP.NE.AND P0, PT, R3, RZ, PT ;  /* 0x000000ff0300720c */ /* 0x000fda0003f05270 */
[----:B------:R-:W-:Y:S05]  /*19af0*/  @!P0 BRA `(.L_x_899) ;  /* 0x0000000000148947 */ /* 0x000fea0003800000 */
[----:B------:R-:W-:Y:S01]  /*19b00*/  UMOV UR4, 0xffffffff ;  /* 0xffffffff00047882 */ /* 0x000fe20000000000 */
[----:B------:R-:W-:Y:S02]  /*19b10*/  VIADD R12, R0, 0xffffffff ;  /* 0xffffffff000c7836 */ /* 0x000fe40000000000 */
[----:B------:R-:W-:Y:S05]  /*19b20*/  BRA.DIV UR4, `(.L_x_900) ;  /* 0x0000003604bc7947 */ /* 0x000fea000b800000 */
[----:B0-----:R0:W4:Y:S02]  /*19b30*/  SHFL.IDX PT, R7, R7, R12, 0x1f ;  /* 0x00001f0c07077589 */ /* 0x00112400000e0000 */
.L_x_1038:
[----:B----4-:R-:W-:-:S07]  /*19b40*/  IMAD.MOV.U32 R8, RZ, RZ, R7 ;  /* 0x000000ffff087224 */ /* 0x010fce00078e0007 */
.L_x_899:
[----:B------:R-:W4:Y:S01]  /*19b50*/  LDL.LU R10, [R1+0xc] ;  /* 0x00000c00010a7983 */ /* 0x000f220000300800 */
[----:B0-2---:R-:W-:Y:S01]  /*19b60*/  IABS R7, R4 ;  /* 0x0000000400077213 */ /* 0x005fe20000000000 */
[----:B------:R-:W-:-:S03]  /*19b70*/  IMAD R9, R8, R2, R9 ;  /* 0x0000000208097224 */ /* 0x000fc600078e0209 */
[----:B------:R-:W0:Y:S01]  /*19b80*/  I2F.RP R2, R7 ;  /* 0x0000000700027306 */ /* 0x000e220000209400 */
[----:B------:R-:W-:Y:S01]  /*19b90*/  IMAD.IADD R5, R5, 0x1, -R9 ;  /* 0x0000000105057824 */ /* 0x000fe200078e0a09 */
[----:B------:R2:W-:Y:S02]  /*19ba0*/  STL [R1], R9 ;  /* 0x0000000901007387 */ /* 0x0005e40000100800 */
[----:B--2---:R-:W-:-:S04]  /*19bb0*/  IABS R9, R4 ;  /* 0x0000000400097213 */ /* 0x004fc80000000000 */
[----:B0-----:R-:W0:Y:S01]  /*19bc0*/  MUFU.RCP R2, R2 ;  /* 0x0000000200027308 */ /* 0x001e220000001000 */
[----:B------:R-:W-:Y:S02]  /*19bd0*/  IMAD.MOV R9, RZ, RZ, -R9 ;  /* 0x000000ffff097224 */ /* 0x000fe400078e0a09 */
[----:B0-----:R-:W-:-:S05]  /*19be0*/  VIADD R2, R2, 0xffffffe ;  /* 0x0ffffffe02027836 */ /* 0x001fca0000000000 */
[----:B------:R-:W0:Y:S02]  /*19bf0*/  F2I.FTZ.U32.TRUNC.NTZ R3, R2 ;  /* 0x0000000200037305 */ /* 0x000e24000021f000 */
[----:B0-----:R-:W-:-:S05]  /*19c00*/  IADD3 R2, RZ, -R3, RZ ;  /* 0x80000003ff027210 */ /* 0x001fca0007ffe0ff */
        /* <DEDUP_REMOVED lines=30> */
[----:B------:R-:W-:Y:S02]  /*19df0*/  IMAD R3, R2, R9, R3 ;  /* 0x0000000902037224 */ /* 0x000fe400078e0203 */
[----:B------:R-:W-:-:S03]  /*19e00*/  IMAD.IADD R4, R5, 0x1, -R4 ;  /* 0x0000000105047824 */ /* 0x000fc600078e0a04 */
        /* <DEDUP_REMOVED lines=14> */
[----:B-1----:R-:W-:-:S05]  /*19ef0*/  IMAD R0, R3, 0x10000, R2 ;  /* 0x0001000003007824 */ /* 0x002fca00078e0202 */
[----:B------:R0:W-:Y:S04]  /*19f00*/  STL [R1+0x8], R0 ;  /* 0x0000080001007387 */ /* 0x0001e80000100800 */
[----:B------:R0:W-:Y:S04]  /*19f10*/  STL [R1+0xc], R10 ;  /* 0x00000c0a01007387 */ /* 0x0001e80000100800 */
[----:B------:R0:W-:Y:S01]  /*19f20*/  STL [R1+0x4], R4 ;  /* 0x0000040401007387 */ /* 0x0001e20000100800 */
[----:B------:R-:W-:Y:S05]  /*19f30*/  BRA `(.L_x_901) ;  /* 0x0000000000287947 */ /* 0x000fea0003800000 */
.L_x_895:
[----:B------:R-:W-:Y:S01]  /*19f40*/  UMOV UR4, URZ ;  /* 0x0000003f00047c82 */ /* 0x000fe20008000000 */
[----:B------:R-:W-:Y:S01]  /*19f50*/  ULDC UR6, c[0x0][0xc3c] ;  /* 0x00030f0000067ab9 */ /* 0x000fe20000000800 */
[----:B------:R-:W-:Y:S01]  /*19f60*/  UMOV UR5, URZ ;  /* 0x0000003f00057c82 */ /* 0x000fe20008000000 */
[----:B------:R-:W-:Y:S01]  /*19f70*/  IMAD.U32 R3, RZ, RZ, UR4 ;  /* 0x00000004ff037e24 */ /* 0x000fe2000f8e00ff */
[----:B------:R1:W-:Y:S01]  /*19f80*/  STL [R1], R5 ;  /* 0x0000000501007387 */ /* 0x0003e20000100800 */
[----:B------:R-:W-:Y:S02]  /*19f90*/  IMAD.U32 R0, RZ, RZ, UR6 ;  /* 0x00000006ff007e24 */ /* 0x000fe4000f8e00ff */
[----:B------:R-:W-:Y:S01]  /*19fa0*/  IMAD.U32 R2, RZ, RZ, UR5 ;  /* 0x00000005ff027e24 */ /* 0x000fe2000f8e00ff */
[----:B------:R1:W-:Y:S04]  /*19fb0*/  STL [R1+0x4], R3 ;  /* 0x0000040301007387 */ /* 0x0003e80000100800 */
[----:B------:R1:W-:Y:S04]  /*19fc0*/  STL [R1+0xc], R0 ;  /* 0x00000c0001007387 */ /* 0x0003e80000100800 */
[----:B------:R1:W-:Y:S02]  /*19fd0*/  STL [R1+0x8], R2 ;  /* 0x0000080201007387 */ /* 0x0003e40000100800 */
.L_x_901:
        /* <DEDUP_REMOVED lines=9> */
[----:B------:R-:W-:Y:S02]  /*1a070*/  @!P0 MOV R0, 0x400 ;  /* 0x0000040000008802 */ /* 0x000fe40000000f00 */
[----:B--2---:R-:W-:Y:S02]  /*1a080*/  MOV R6, R3 ;  /* 0x0000000300067202 */ /* 0x004fe40000000f00 */
[----:B------:R-:W0:Y:S01]  /*1a090*/  @!P0 S2R R3, SR_CgaCtaId ;  /* 0x0000000000038919 */ /* 0x000e220000008800 */
[----:B---3--:R-:W-:Y:S01]  /*1a0a0*/  IMAD.MOV.U32 R7, RZ, RZ, R2 ;  /* 0x000000ffff077224 */ /* 0x008fe200078e0002 */
[----:B0-----:R-:W-:-:S05]  /*1a0b0*/  @!P0 LEA R18, R3, R0, 0x18 ;  /* 0x0000000003128211 */ /* 0x001fca00078ec0ff */
[----:B----4-:R3:W-:Y:S01]  /*1a0c0*/  @!P0 STS.128 [R18+0x228d0], R4 ;  /* 0x0228d00412008388 */ /* 0x0107e20000000c00 */
[----:B------:R-:W-:Y:S06]  /*1a0d0*/  BAR.ARV 0x5, 0x180 ;  /* 0x0146000000007b1d */ /* 0x000fec0000002000 */
.L_x_892:
[----:B------:R-:W4:Y:S01]  /*1a0e0*/  LDL R0, [R1+0xc] ;  /* 0x00000c0001007983 */ /* 0x000f220000100800 */
[----:B------:R-:W-:Y:S02]  /*1a0f0*/  ULDC UR4, c[0x0][0xc3c] ;  /* 0x00030f0000047ab9 */ /* 0x000fe40000000800 */
[----:B----4-:R-:W-:-:S13]  /*1a100*/  ISETP.GE.AND P0, PT, R0, UR4, PT ;  /* 0x0000000400007c0c */ /* 0x010fda000bf06270 */
[----:B------:R-:W-:Y:S05]  /*1a110*/  @!P0 BRA `(.L_x_902) ;  /* 0xffffff9400488947 */ /* 0x000fea000383ffff */
[----:B------:R-:W-:Y:S05]  /*1a120*/  BSYNC B8 ;  /* 0x0000000000087941 */ /* 0x000fea0003800000 */
.L_x_760:
[----:B-1----:R-:W4:Y:S01]  /*1a130*/  LDL.LU R0, [R1+0x54] ;  /* 0x0000540001007983 */ /* 0x002f220000300800 */
[----:B------:R-:W-:Y:S01]  /*1a140*/  BSSY B0, `(.L_x_903) ;  /* 0x000000b000007945 */ /* 0x000fe20003800000 */
[----:B--23--:R-:W1:Y:S01]  /*1a150*/  S2R R5, SR_CgaCtaId ;  /* 0x0000000000057919 */ /* 0x00ce620000008800 */
[----:B----4-:R-:W-:-:S05]  /*1a160*/  VIADD R0, R0, 0x1 ;  /* 0x0000000100007836 */ /* 0x010fca0000000000 */
[----:B0-----:R-:W-:-:S04]  /*1a170*/  LEA.HI R2, R0, R0, RZ, 0x1 ;  /* 0x0000000000027211 */ /* 0x001fc800078f08ff */
[----:B------:R-:W-:-:S05]  /*1a180*/  LOP3.LUT R3, R2, 0xfffffffe, RZ, 0xc0, !PT ;  /* 0xfffffffe02037812 */ /* 0x000fca00078ec0ff */
[----:B------:R-:W-:Y:S01]  /*1a190*/  IMAD.IADD R3, R0, 0x1, -R3 ;  /* 0x0000000100037824 */ /* 0x000fe200078e0a03 */
[----:B------:R-:W-:-:S04]  /*1a1a0*/  MOV R0, 0x400 ;  /* 0x0000040000007802 */ /* 0x000fc80000000f00 */
[----:B-1----:R-:W-:Y:S02]  /*1a1b0*/  LEA R0, R5, R0, 0x18 ;  /* 0x0000000005007211 */ /* 0x002fe400078ec0ff */
[----:B------:R-:W-:-:S04]  /*1a1c0*/  SHF.L.U32 R3, R3, 0x1f, RZ ;  /* 0x0000001f03037819 */ /* 0x000fc800000006ff */
[----:B------:R-:W0:Y:S02]  /*1a1d0*/  SYNCS.PHASECHK.TRANS64.TRYWAIT P0, [R0+URZ+0x22820], R3 ;  /* 0x02282003000075a7 */ /* 0x000e24000800017f */
[----:B0-----:R-:W-:Y:S05]  /*1a1e0*/  @!P0 BRA `(.L_x_904) ;  /* 0x0000003000348947 */ /* 0x001fea0003800000 */
.L_x_1039:
[----:B------:R-:W-:Y:S05]  /*1a1f0*/  BSYNC B0 ;  /* 0x0000000000007941 */ /* 0x000fea0003800000 */
.L_x_903:
[----:B------:R-:W-:-:S03]  /*1a200*/  UMOV UR4, 0xffffffff ;  /* 0xffffffff00047882 */ /* 0x000fc60000000000 */
[----:B------:R-:W-:Y:S05]  /*1a210*/  BRA.DIV UR4, `(.L_x_905) ;  /* 0x00000032043c7947 */ /* 0x000fea000b800000 */
[----:B------:R-:W1:Y:S02]  /*1a220*/  S2R R2, SR_TID.X ;  /* 0x0000000000027919 */ /* 0x000e640000002100 */
[----:B-1----:R-:W-:-:S04]  /*1a230*/  SHF.R.U32.HI R2, RZ, 0x5, R2 ;  /* 0x00000005ff027819 */ /* 0x002fc80000011602 */
[----:B------:R-:W-:-:S05]  /*1a240*/  LOP3.LUT R2, R2, 0x3, RZ, 0xc0, !PT ;  /* 0x0000000302027812 */ /* 0x000fca00078ec0ff */
[----:B------:R1:W2:Y:S02]  /*1a250*/  SHFL.IDX PT, R14, R2, RZ, 0x1f ;  /* 0x00001fff020e7589 */ /* 0x0002a400000e0000 */
.L_x_1042:
[----:B--2---:R-:W-:-:S13]  /*1a260*/  ISETP.NE.AND P0, PT, R14, RZ, PT ;  /* 0x000000ff0e00720c */ /* 0x004fda0003f05270 */
[----:B------:R-:W-:Y:S05]  /*1a270*/  @P0 BRA `(.L_x_606) ;  /* 0x00000000008c0947 */ /* 0x000fea0003800000 */
[----:B------:R-:W-:-:S03]  /*1a280*/  UMOV UR4, 0xffffffff ;  /* 0xffffffff00047882 */ /* 0x000fc60000000000 */
[----:B------:R-:W-:Y:S05]  /*1a290*/  BRA.DIV UR4, `(.L_x_906) ;  /* 0x0000003204507947 */ /* 0x000fea000b800000 */
[----:B------:R-:W-:-:S13]  /*1a2a0*/  ELECT P6, URZ, PT ;  /* 0x00000000003f782f */ /* 0x000fda00038c0000 */
.L_x_1045:
[----:B------:R-:W-:Y:S05]  /*1a2b0*/  @!P6 BRA `(.L_x_606) ;  /* 0x00000000007ce947 */ /* 0x000fea0003800000 */
[----:B------:R-:W-:-:S06]  /*1a2c0*/  ULOP3.LUT UR4, UR36, 0x2, URZ, 0xfc, !UPT ;  /* 0x0000000224047892 */ /* 0x000fcc000f8efc3f */
[----:B-1----:R-:W-:-:S05]  /*1a2d0*/  IMAD.U32 R2, RZ, RZ, UR4 ;  /* 0x00000004ff027e24 */ /* 0x002fca000f8e00ff */
[----:B------:R-:W-:-:S13]  /*1a2e0*/  ISETP.NE.AND P2, PT, R2, 0x3, PT ;  /* 0x000000030200780c */ /* 0x000fda0003f45270 */
[----:B------:R-:W-:Y:S05]  /*1a2f0*/  @!P2 BRA `(.L_x_907) ;  /* 0x000000000004a947 */ /* 0x000fea0003800000 */
[----:B------:R-:W-:Y:S01]  /*1a300*/  BPT.TRAP 0x1 ;  /* 0x000000040000795c */ /* 0x000fe20000300000 */
.L_x_907:
        /* <DEDUP_REMOVED lines=13> */
.L_x_1046:
[----:B------:R-:W1:Y:S02]  /*1a3e0*/  SYNCS.PHASECHK.TRANS64.TRYWAIT P0, [R7+URZ], R2 ;  /* 0x00000002070075a7 */ /* 0x000e64000800017f */
[----:B-1----:R-:W-:Y:S05]  /*1a3f0*/  @!P0 BRA `(.L_x_909) ;  /* 0x00000030002c8947 */ /* 0x002fea0003800000 */
.L_x_1047:
[----:B------:R-:W-:Y:S05]  /*1a400*/  @!P2 BRA `(.L_x_910) ;  /* 0x000000000004a947 */ /* 0x000fea0003800000 */
[----:B------:R-:W-:Y:S01]  /*1a410*/  BPT.TRAP 0x1 ;  /* 0x000000040000795c */ /* 0x000fe20000300000 */
.L_x_910:
[----:B------:R-:W-:-:S04]  /*1a420*/  VIADD R0, R0, 0x22860 ;  /* 0x0002286000007836 */ /* 0x000fc80000000000 */
[----:B------:R-:W-:-:S04]  /*1a430*/  IMAD R4, R19, 0x8, R0 ;  /* 0x0000000813047824 */ /* 0x000fc800078e0200 */
[----:B------:R-:W2:Y:S02]  /*1a440*/  SYNCS.PHASECHK.TRANS64.TRYWAIT P0, [R4+URZ], R5 ;  /* 0x00000005040075a7 */ /* 0x000ea4000800017f */
[----:B--2---:R-:W-:Y:S05]  /*1a450*/  @!P0 BRA `(.L_x_911) ;  /* 0x0000003000288947 */ /* 0x004fea0003800000 */
.L_x_1048:
[----:B------:R-:W-:-:S07]  /*1a460*/  IMAD R3, R3, 0x8, R0 ;  /* 0x0000000803037824 */ /* 0x000fce00078e0200 */
.L_x_912:
[----:B---3--:R3:W4:Y:S02]  /*1a470*/  SYNCS.PHASECHK.TRANS64.TRYWAIT P0, [R3+URZ], R2 ;  /* 0x00000002030075a7 */ /* 0x008724000800017f */
[----:B----4-:R-:W-:Y:S05]  /*1a480*/  @!P0 NANOSLEEP.SYNCS 0x989680 ;  /* 0x009896800000895d */ /* 0x010fea0003900000 */
[----:B------:R-:W4:Y:S02]  /*1a490*/  @!P0 SYNCS.PHASECHK.TRANS64 P0, [R3+URZ], R2 ;  /* 0x00000002030085a7 */ /* 0x000f24000800007f */
[----:B----4-:R-:W-:Y:S05]  /*1a4a0*/  @!P0 BRA `(.L_x_912) ;  /* 0xfffffffc00f08947 */ /* 0x010fea000383ffff */
.L_x_606:
[----:B------:R-:W-:Y:S05]  /*1a4b0*/  BSYNC B9 ;  /* 0x0000000000097941 */ /* 0x000fea0003800000 */
.L_x_603:
[----:B------:R-:W-:Y:S05]  /*1a4c0*/  EXIT ;  /* 0x000000000000794d */ /* 0x000fea0003800000 */
.L_x_626:
[----:B0-----:R0:W1:Y:S02]  /*1a4d0*/  SYNCS.PHASECHK.TRANS64.TRYWAIT P6, [R95+URZ+0x22890], R106 ;  /* 0x0228906a5f0075a7 */ /* 0x00106400080c017f */
[----:B-1----:R-:W-:Y:S05]  /*1a4e0*/  @!P6 NANOSLEEP.SYNCS 0x989680 ;  /* 0x009896800000e95d */ /* 0x002fea0003900000 */
[----:B------:R-:W1:Y:S02]  /*1a4f0*/  @!P6 SYNCS.PHASECHK.TRANS64 P6, [R95+URZ+0x22890], R106 ;  /* 0x0228906a5f00e5a7 */ /* 0x000e6400080c007f */
[----:B-1----:R-:W-:Y:S05]  /*1a500*/  @!P6 BRA `(.L_x_626) ;  /* 0xfffffffc00f0e947 */ /* 0x002fea000383ffff */
[----:B------:R-:W-:Y:S05]  /*1a510*/  BRA `(.L_x_913) ;  /* 0xfffffe8c00187947 */ /* 0x000fea000383ffff */
.L_x_644:
[----:B0-----:R0:W1:Y:S02]  /*1a520*/  SYNCS.PHASECHK.TRANS64.TRYWAIT P5, [R95+URZ+0x22890], R106 ;  /* 0x0228906a5f0075a7 */ /* 0x00106400080a017f */
[----:B-1----:R-:W-:Y:S05]  /*1a530*/  @!P5 NANOSLEEP.SYNCS 0x989680 ;  /* 0x009896800000d95d */ /* 0x002fea0003900000 */
[----:B------:R-:W1:Y:S02]  /*1a540*/  @!P5 SYNCS.PHASECHK.TRANS64 P5, [R95+URZ+0x22890], R106 ;  /* 0x0228906a5f00d5a7 */ /* 0x000e6400080a007f */
[----:B-1----:R-:W-:Y:S05]  /*1a550*/  @!P5 BRA `(.L_x_644) ;  /* 0xfffffffc00f0d947 */ /* 0x002fea000383ffff */
[----:B------:R-:W-:Y:S05]  /*1a560*/  BRA `(.L_x_914) ;  /* 0xfffffe9c006c7947 */ /* 0x000fea000383ffff */
.L_x_653:
[----:B0-----:R0:W1:Y:S02]  /*1a570*/  SYNCS.PHASECHK.TRANS64.TRYWAIT P4, [R95+URZ+0x22890], R106 ;  /* 0x0228906a5f0075a7 */ /* 0x001064000808017f */
[----:B-1----:R-:W-:Y:S05]  /*1a580*/  @!P4 NANOSLEEP.SYNCS 0x989680 ;  /* 0x009896800000c95d */ /* 0x002fea0003900000 */
[----:B------:R-:W1:Y:S02]  /*1a590*/  @!P4 SYNCS.PHASECHK.TRANS64 P4, [R95+URZ+0x22890], R106 ;  /* 0x0228906a5f00c5a7 */ /* 0x000e64000808007f */
[----:B-1----:R-:W-:Y:S05]  /*1a5a0*/  @!P4 BRA `(.L_x_653) ;  /* 0xfffffffc00f0c947 */ /* 0x002fea000383ffff */
[----:B------:R-:W-:Y:S05]  /*1a5b0*/  BRA `(.L_x_915) ;  /* 0xfffffeac00607947 */ /* 0x000fea000383ffff */
.L_x_659:
[----:B--2---:R2:W3:Y:S02]  /*1a5c0*/  SYNCS.PHASECHK.TRANS64.TRYWAIT P3, [R95+URZ+0x228b0], R106 ;  /* 0x0228b06a5f0075a7 */ /* 0x0044e4000806017f */
[----:B---3--:R-:W-:Y:S05]  /*1a5d0*/  @!P3 NANOSLEEP.SYNCS 0x989680 ;  /* 0x009896800000b95d */ /* 0x008fea0003900000 */
[----:B------:R-:W3:Y:S02]  /*1a5e0*/  @!P3 SYNCS.PHASECHK.TRANS64 P3, [R95+URZ+0x228b0], R106 ;  /* 0x0228b06a5f00b5a7 */ /* 0x000ee4000806007f */
[----:B---3--:R-:W-:Y:S05]  /*1a5f0*/  @!P3 BRA `(.L_x_659) ;  /* 0xfffffffc00f0b947 */ /* 0x008fea000383ffff */
[----:B------:R-:W-:Y:S05]  /*1a600*/  BRA `(.L_x_916) ;  /* 0xfffffeac00f47947 */ /* 0x000fea000383ffff */
.L_x_669:
[----:B------:R-:W-:Y:S01]  /*1a610*/  BSSY B0, `(.L_x_917) ;  /* 0x0000007000007945 */ /* 0x000fe20003800000 */
[----:B------:R-:W-:Y:S02]  /*1a620*/  IMAD.MOV.U32 R12, RZ, RZ, RZ ;  /* 0x000000ffff0c7224 */ /* 0x000fe400078e00ff */
[----:B------:R-:W-:Y:S02]  /*1a630*/  IMAD.MOV.U32 R11, RZ, RZ, 0x1f ;  /* 0x0000001fff0b7424 */ /* 0x000fe400078e00ff */
[----:B------:R-:W-:-:S07]  /*1a640*/  IMAD.MOV.U32 R15, RZ, RZ, -0x1 ;  /* 0xffffffffff0f7424 */ /* 0x000fce00078e00ff */
[----:B-----5:R-:W-:Y:S05]  /*1a650*/  WARPSYNC.COLLECTIVE R15, `(.L_x_918) ;  /* 0x000000000f087348 */ /* 0x020fea0003c00000 */
[----:B------:R0:W1:Y:S02]  /*1a660*/  SHFL.IDX P6, R14, R13, R12, R11 ;  /* 0x0000000c0d0e7389 */ /* 0x00006400000c000b */
[----:B01---5:R-:W-:Y:S01]  /*1a670*/  ENDCOLLECTIVE ;  /* 0x000000000000791b */ /* 0x023fe20003800000 */
.L_x_918:
[----:B------:R-:W-:Y:S05]  /*1a680*/  BSYNC B0 ;  /* 0x0000000000007941 */ /* 0x000fea0003800000 */
.L_x_917:
[----:B------:R-:W-:Y:S05]  /*1a690*/  BRA `(.L_x_919) ;  /* 0xfffffebc00347947 */ /* 0x000fea000383ffff */
.L_x_681:
[----:B------:R-:W-:Y:S01]  /*1a6a0*/  BSSY B1, `(.L_x_920) ;  /* 0x0000008000017945 */ /* 0x000fe20003800000 */
[----:B0-----:R-:W-:Y:S02]  /*1a6b0*/  IMAD.MOV.U32 R13, RZ, RZ, R25 ;  /* 0x000000ffff0d7224 */ /* 0x001fe400078e0019 */
[----:B------:R-:W-:Y:S02]  /*1a6c0*/  IMAD.MOV.U32 R12, RZ, RZ, RZ ;  /* 0x000000ffff0c7224 */ /* 0x000fe400078e00ff */
[----:B------:R-:W-:Y:S02]  /*1a6d0*/  IMAD.MOV.U32 R11, RZ, RZ, 0x1c1f ;  /* 0x00001c1fff0b7424 */ /* 0x000fe400078e00ff */
[----:B------:R-:W-:-:S07]  /*1a6e0*/  IMAD.MOV.U32 R15, RZ, RZ, -0x1 ;  /* 0xffffffffff0f7424 */ /* 0x000fce00078e00ff */
[----:B------:R-:W-:Y:S05]  /*1a6f0*/  WARPSYNC.COLLECTIVE R15, `(.L_x_921) ;  /* 0x000000000f087348 */ /* 0x000fea0003c00000 */
[----:B------:R0:W1:Y:S02]  /*1a700*/  SHFL.IDX P6, R14, R13, R12, R11 ;  /* 0x0000000c0d0e7389 */ /* 0x00006400000c000b */
[----:B01----:R-:W-:Y:S01]  /*1a710*/  ENDCOLLECTIVE ;  /* 0x000000000000791b */ /* 0x003fe20003800000 */
.L_x_921:
[----:B------:R-:W-:Y:S05]  /*1a720*/  BSYNC B1 ;  /* 0x0000000000017941 */ /* 0x000fea0003800000 */
.L_x_920:
[----:B------:R-:W-:Y:S02]  /*1a730*/  IMAD.MOV.U32 R13, RZ, RZ, R24 ;  /* 0x000000ffff0d7224 */ /* 0x000fe400078e0018 */
[----:B------:R-:W-:Y:S02]  /*1a740*/  IMAD.MOV.U32 R12, RZ, RZ, RZ ;  /* 0x000000ffff0c7224 */ /* 0x000fe400078e00ff */
[----:B------:R-:W-:Y:S02]  /*1a750*/  IMAD.MOV.U32 R11, RZ, RZ, 0x1c1f ;  /* 0x00001c1fff0b7424 */ /* 0x000fe400078e00ff */
[----:B------:R-:W-:Y:S02]  /*1a760*/  IMAD.MOV.U32 R15, RZ, RZ, -0x1 ;  /* 0xffffffffff0f7424 */ /* 0x000fe400078e00ff */
[----:B------:R-:W-:-:S07]  /*1a770*/  IMAD.MOV.U32 R3, RZ, RZ, R14 ;  /* 0x000000ffff037224 */ /* 0x000fce00078e000e */
[----:B------:R-:W-:Y:S05]  /*1a780*/  WARPSYNC.COLLECTIVE R15, `(.L_x_922) ;  /* 0x000000000f087348 */ /* 0x000fea0003c00000 */
[----:B------:R0:W1:Y:S02]  /*1a790*/  SHFL.IDX P6, R14, R13, R12, R11 ;  /* 0x0000000c0d0e7389 */ /* 0x00006400000c000b */
[----:B01----:R-:W-:Y:S01]  /*1a7a0*/  ENDCOLLECTIVE ;  /* 0x000000000000791b */ /* 0x003fe20003800000 */
.L_x_922:
[----:B------:R-:W-:Y:S01]  /*1a7b0*/  IMAD.MOV.U32 R13, RZ, RZ, R27 ;  /* 0x000000ffff0d7224 */ /* 0x000fe200078e001b */
[----:B------:R-:W-:-:S07]  /*1a7c0*/  MOV R0, R14 ;  /* 0x0000000e00007202 */ /* 0x000fce0000000f00 */
[----:B------:R-:W-:Y:S05]  /*1a7d0*/  WARPSYNC.COLLECTIVE R15, `(.L_x_923) ;  /* 0x000000000f087348 */ /* 0x000fea0003c00000 */
[----:B------:R0:W1:Y:S02]  /*1a7e0*/  SHFL.IDX P6, R14, R13, R12, R11 ;  /* 0x0000000c0d0e7389 */ /* 0x00006400000c000b */
[----:B01----:R-:W-:Y:S01]  /*1a7f0*/  ENDCOLLECTIVE ;  /* 0x000000000000791b */ /* 0x003fe20003800000 */
.L_x_923:
[----:B------:R-:W-:Y:S02]  /*1a800*/  IMAD.MOV.U32 R13, RZ, RZ, R26 ;  /* 0x000000ffff0d7224 */ /* 0x000fe400078e001a */
[----:B------:R-:W-:-:S07]  /*1a810*/  IMAD.MOV.U32 R5, RZ, RZ, R14 ;  /* 0x000000ffff057224 */ /* 0x000fce00078e000e */
[----:B------:R-:W-:Y:S05]  /*1a820*/  WARPSYNC.COLLECTIVE R15, `(.L_x_924) ;  /* 0x000000000f087348 */ /* 0x000fea0003c00000 */
[----:B------:R0:W1:Y:S02]  /*1a830*/  SHFL.IDX P6, R14, R13, R12, R11 ;  /* 0x0000000c0d0e7389 */ /* 0x00006400000c000b */
[----:B01----:R-:W-:Y:S01]  /*1a840*/  ENDCOLLECTIVE ;  /* 0x000000000000791b */ /* 0x003fe20003800000 */
.L_x_924:
[----:B------:R-:W-:Y:S05]  /*1a850*/  BRA `(.L_x_925) ;  /* 0xfffffec0004c7947 */ /* 0x000fea000383ffff */
.L_x_685:
[----:B0-----:R0:W1:Y:S02]  /*1a860*/  SYNCS.PHASECHK.TRANS64.TRYWAIT P0, [R19+URZ+0x22800], R30 ;  /* 0x0228001e130075a7 */ /* 0x001064000800017f */
[----:B-1----:R-:W-:Y:S05]  /*1a870*/  @!P0 NANOSLEEP.SYNCS 0x989680 ;  /* 0x009896800000895d */ /* 0x002fea0003900000 */
[----:B------:R-:W1:Y:S02]  /*1a880*/  @!P0 SYNCS.PHASECHK.TRANS64 P0, [R19+URZ+0x22800], R30 ;  /* 0x0228001e130085a7 */ /* 0x000e64000800007f */
[----:B-1----:R-:W-:Y:S05]  /*1a890*/  @!P0 BRA `(.L_x_685) ;  /* 0xfffffffc00f08947 */ /* 0x002fea000383ffff */
[----:B------:R-:W-:Y:S05]  /*1a8a0*/  BRA `(.L_x_926) ;  /* 0xfffffec4006c7947 */ /* 0x000fea000383ffff */
.L_x_693:
        /* <DEDUP_REMOVED lines=8> */
.L_x_928:
[----:B------:R-:W-:Y:S05]  /*1a930*/  BSYNC B1 ;  /* 0x0000000000017941 */ /* 0x000fea0003800000 */
.L_x_927:
        /* <DEDUP_REMOVED lines=8> */
.L_x_929:
[----:B------:R-:W-:Y:S02]  /*1a9c0*/  IMAD.MOV.U32 R13, RZ, RZ, R27 ;  /* 0x000000ffff0d7224 */ /* 0x000fe400078e001b */
[----:B------:R-:W-:-:S07]  /*1a9d0*/  IMAD.MOV.U32 R3, RZ, RZ, R14 ;  /* 0x000000ffff037224 */ /* 0x000fce00078e000e */
[----:B------:R-:W-:Y:S05]  /*1a9e0*/  WARPSYNC.COLLECTIVE R15, `(.L_x_930) ;  /* 0x000000000f087348 */ /* 0x000fea0003c00000 */
[----:B------:R0:W1:Y:S02]  /*1a9f0*/  SHFL.IDX P6, R14, R13, R12, R11 ;  /* 0x0000000c0d0e7389 */ /* 0x00006400000c000b */
[----:B01----:R-:W-:Y:S01]  /*1aa00*/  ENDCOLLECTIVE ;  /* 0x000000000000791b */ /* 0x003fe20003800000 */
.L_x_930:
[----:B------:R-:W-:Y:S02]  /*1aa10*/  IMAD.MOV.U32 R13, RZ, RZ, R26 ;  /* 0x000000ffff0d7224 */ /* 0x000fe400078e001a */
[----:B------:R-:W-:-:S07]  /*1aa20*/  IMAD.MOV.U32 R20, RZ, RZ, R14 ;  /* 0x000000ffff147224 */ /* 0x000fce00078e000e */
[----:B------:R-:W-:Y:S05]  /*1aa30*/  WARPSYNC.COLLECTIVE R15, `(.L_x_931) ;  /* 0x000000000f087348 */ /* 0x000fea0003c00000 */
[----:B------:R0:W1:Y:S02]  /*1aa40*/  SHFL.IDX P6, R14, R13, R12, R11 ;  /* 0x0000000c0d0e7389 */ /* 0x00006400000c000b */
[----:B01----:R-:W-:Y:S01]  /*1aa50*/  ENDCOLLECTIVE ;  /* 0x000000000000791b */ /* 0x003fe20003800000 */
.L_x_931:
[----:B------:R-:W-:Y:S05]  /*1aa60*/  BRA `(.L_x_932) ;  /* 0xfffffecc00cc7947 */ /* 0x000fea000383ffff */
.L_x_697:
[----:B0-----:R0:W1:Y:S02]  /*1aa70*/  SYNCS.PHASECHK.TRANS64.TRYWAIT P1, [R19+URZ+0x22800], R24 ;  /* 0x02280018130075a7 */ /* 0x001064000802017f */
[----:B-1----:R-:W-:Y:S05]  /*1aa80*/  @!P1 NANOSLEEP.SYNCS 0x989680 ;  /* 0x009896800000995d */ /* 0x002fea0003900000 */
[----:B------:R-:W1:Y:S02]  /*1aa90*/  @!P1 SYNCS.PHASECHK.TRANS64 P1, [R19+URZ+0x22800], R24 ;  /* 0x02280018130095a7 */ /* 0x000e64000802007f */
[----:B-1----:R-:W-:Y:S05]  /*1aaa0*/  @!P1 BRA `(.L_x_697) ;  /* 0xfffffffc00f09947 */ /* 0x002fea000383ffff */
[----:B------:R-:W-:Y:S05]  /*1aab0*/  BRA `(.L_x_933) ;  /* 0xfffffed000ac7947 */ /* 0x000fea000383ffff */
.L_x_703:
[----:B-1----:R1:W2:Y:S02]  /*1aac0*/  SYNCS.PHASECHK.TRANS64.TRYWAIT P1, [R13+URZ+0x22830], R72 ;  /* 0x022830480d0075a7 */ /* 0x0022a4000802017f */
[----:B--2---:R-:W-:Y:S05]  /*1aad0*/  @!P1 NANOSLEEP.SYNCS 0x989680 ;  /* 0x009896800000995d */ /* 0x004fea0003900000 */
[----:B------:R-:W2:Y:S02]  /*1aae0*/  @!P1 SYNCS.PHASECHK.TRANS64 P1, [R13+URZ+0x22830], R72 ;  /* 0x022830480d0095a7 */ /* 0x000ea4000802007f */
[----:B--2---:R-:W-:Y:S05]  /*1aaf0*/  @!P1 BRA `(.L_x_703) ;  /* 0xfffffffc00f09947 */ /* 0x004fea000383ffff */
[----:B------:R-:W-:Y:S05]  /*1ab00*/  BRA `(.L_x_702) ;  /* 0xfffffedc00cc7947 */ /* 0x000fea000383ffff */
.L_x_708:
[----:B-1----:R1:W2:Y:S02]  /*1ab10*/  SYNCS.PHASECHK.TRANS64.TRYWAIT P2, [R13+URZ+0x22850], R72 ;  /* 0x022850480d0075a7 */ /* 0x0022a4000804017f */
[----:B--2---:R-:W-:Y:S05]  /*1ab20*/  @!P2 NANOSLEEP.SYNCS 0x989680 ;  /* 0x009896800000a95d */ /* 0x004fea0003900000 */
[----:B------:R-:W2:Y:S02]  /*1ab30*/  @!P2 SYNCS.PHASECHK.TRANS64 P2, [R13+URZ+0x22850], R72 ;  /* 0x022850480d00a5a7 */ /* 0x000ea4000804007f */
[----:B--2---:R-:W-:Y:S05]  /*1ab40*/  @!P2 BRA `(.L_x_708) ;  /* 0xfffffffc00f0a947 */ /* 0x004fea000383ffff */
[----:B------:R-:W-:Y:S05]  /*1ab50*/  BRA `(.L_x_707) ;  /* 0xfffffef800ec7947 */ /* 0x000fea000383ffff */
.L_x_713:
[----:B-1----:R1:W2:Y:S02]  /*1ab60*/  SYNCS.PHASECHK.TRANS64.TRYWAIT P3, [R14+URZ+0x22830], R15 ;  /* 0x0228300f0e0075a7 */ /* 0x0022a4000806017f */
[----:B--2---:R-:W-:Y:S05]  /*1ab70*/  @!P3 NANOSLEEP.SYNCS 0x989680 ;  /* 0x009896800000b95d */ /* 0x004fea0003900000 */
[----:B------:R-:W2:Y:S02]  /*1ab80*/  @!P3 SYNCS.PHASECHK.TRANS64 P3, [R14+URZ+0x22830], R15 ;  /* 0x0228300f0e00b5a7 */ /* 0x000ea4000806007f */
[----:B--2---:R-:W-:Y:S05]  /*1ab90*/  @!P3 BRA `(.L_x_713) ;  /* 0xfffffffc00f0b947 */ /* 0x004fea000383ffff */
[----:B------:R-:W-:Y:S05]  /*1aba0*/  BRA `(.L_x_712) ;  /* 0xffffff0000287947 */ /* 0x000fea000383ffff */
.L_x_718:
[----:B-1----:R1:W2:Y:S02]  /*1abb0*/  SYNCS.PHASECHK.TRANS64.TRYWAIT P3, [R14+URZ+0x22850], R15 ;  /* 0x0228500f0e0075a7 */ /* 0x0022a4000806017f */
[----:B--2---:R-:W-:Y:S05]  /*1abc0*/  @!P3 NANOSLEEP.SYNCS 0x989680 ;  /* 0x009896800000b95d */ /* 0x004fea0003900000 */
[----:B------:R-:W2:Y:S02]  /*1abd0*/  @!P3 SYNCS.PHASECHK.TRANS64 P3, [R14+URZ+0x22850], R15 ;  /* 0x0228500f0e00b5a7 */ /* 0x000ea4000806007f */
[----:B--2---:R-:W-:Y:S05]  /*1abe0*/  @!P3 BRA `(.L_x_718) ;  /* 0xfffffffc00f0b947 */ /* 0x004fea000383ffff */
[----:B------:R-:W-:Y:S05]  /*1abf0*/  BRA `(.L_x_717) ;  /* 0xffffff2000047947 */ /* 0x000fea000383ffff */
.L_x_724:
[----:B------:R-:W-:Y:S02]  /*1ac00*/  IMAD.MOV.U32 R13, RZ, RZ, R21 ;  /* 0x000000ffff0d7224 */ /* 0x000fe400078e0015 */
[----:B------:R-:W-:Y:S02]  /*1ac10*/  IMAD.MOV.U32 R12, RZ, RZ, RZ ;  /* 0x000000ffff0c7224 */ /* 0x000fe400078e00ff */
[----:B------:R-:W-:Y:S02]  /*1ac20*/  IMAD.MOV.U32 R11, RZ, RZ, 0x181f ;  /* 0x0000181fff0b7424 */ /* 0x000fe400078e00ff */
[----:B------:R-:W-:-:S07]  /*1ac30*/  IMAD.MOV.U32 R15, RZ, RZ, -0x1 ;  /* 0xffffffffff0f7424 */ /* 0x000fce00078e00ff */
[----:B-----5:R-:W-:Y:S05]  /*1ac40*/  WARPSYNC.COLLECTIVE R15, `(.L_x_934) ;  /* 0x000000000f087348 */ /* 0x020fea0003c00000 */
[----:B------:R0:W1:Y:S02]  /*1ac50*/  SHFL.IDX P6, R14, R13, R12, R11 ;  /* 0x0000000c0d0e7389 */ /* 0x00006400000c000b */
[----:B01---5:R-:W-:Y:S01]  /*1ac60*/  ENDCOLLECTIVE ;  /* 0x000000000000791b */ /* 0x023fe20003800000 */
.L_x_934:
[----:B------:R-:W-:Y:S02]  /*1ac70*/  IMAD.MOV.U32 R13, RZ, RZ, R3 ;  /* 0x000000ffff0d7224 */ /* 0x000fe400078e0003 */
[----:B------:R-:W-:-:S07]  /*1ac80*/  IMAD.MOV.U32 R20, RZ, RZ, R14 ;  /* 0x000000ffff147224 */ /* 0x000fce00078e000e */
[----:B------:R-:W-:Y:S05]  /*1ac90*/  WARPSYNC.COLLECTIVE R15, `(.L_x_935) ;  /* 0x000000000f087348 */ /* 0x000fea0003c00000 */
[----:B------:R0:W1:Y:S02]  /*1aca0*/  SHFL.IDX P6, R14, R13, R12, R11 ;  /* 0x0000000c0d0e7389 */ /* 0x00006400000c000b */
[----:B01----:R-:W-:Y:S01]  /*1acb0*/  ENDCOLLECTIVE ;  /* 0x000000000000791b */ /* 0x003fe20003800000 */
.L_x_935:
[----:B------:R-:W-:Y:S05]  /*1acc0*/  BRA `(.L_x_936) ;  /* 0xffffff4800107947 */ /* 0x000fea000383ffff */
.L_x_727:
[----:B------:R-:W-:Y:S01]  /*1acd0*/  BSSY B1, `(.L_x_937) ;  /* 0x0000008000017945 */ /* 0x000fe20003800000 */
[----:B------:R-:W-:Y:S01]  /*1ace0*/  IMAD.MOV.U32 R13, RZ, RZ, R21 ;  /* 0x000000ffff0d7224 */ /* 0x000fe200078e0015 */
[----:B------:R-:W-:Y:S01]  /*1acf0*/  MOV R12, 0x1 ;  /* 0x00000001000c7802 */ /* 0x000fe20000000f00 */
[----:B------:R-:W-:Y:S02]  /*1ad00*/  IMAD.MOV.U32 R11, RZ, RZ, 0x181f ;  /* 0x0000181fff0b7424 */ /* 0x000fe400078e00ff */
[----:B------:R-:W-:-:S07]  /*1ad10*/  IMAD.MOV.U32 R15, RZ, RZ, -0x1 ;  /* 0xffffffffff0f7424 */ /* 0x000fce00078e00ff */
[----:B012---:R-:W-:Y:S05]  /*1ad20*/  WARPSYNC.COLLECTIVE R15, `(.L_x_938) ;  /* 0x000000000f087348 */ /* 0x007fea0003c00000 */
[----:B--2---:R2:W3:Y:S02]  /*1ad30*/  SHFL.IDX P6, R14, R13, R12, R11 ;  /* 0x0000000c0d0e7389 */ /* 0x0044e400000c000b */
[----:B0123--:R-:W-:Y:S01]  /*1ad40*/  ENDCOLLECTIVE ;  /* 0x000000000000791b */ /* 0x00ffe20003800000 */
.L_x_938:
[----:B------:R-:W-:Y:S05]  /*1ad50*/  BSYNC B1 ;  /* 0x0000000000017941 */ /* 0x000fea0003800000 */
.L_x_937:
[----:B------:R-:W-:Y:S02]  /*1ad60*/  IMAD.MOV.U32 R13, RZ, RZ, R3 ;  /* 0x000000ffff0d7224 */ /* 0x000fe400078e0003 */
[----:B------:R-:W-:Y:S02]  /*1ad70*/  IMAD.MOV.U32 R12, RZ, RZ, 0x1 ;  /* 0x00000001ff0c7424 */ /* 0x000fe400078e00ff */
[----:B------:R-:W-:Y:S02]  /*1ad80*/  IMAD.MOV.U32 R11, RZ, RZ, 0x181f ;  /* 0x0000181fff0b7424 */ /* 0x000fe400078e00ff */
[----:B------:R-:W-:Y:S02]  /*1ad90*/  IMAD.MOV.U32 R15, RZ, RZ, -0x1 ;  /* 0xffffffffff0f7424 */ /* 0x000fe400078e00ff */
[----:B------:R-:W-:-:S07]  /*1ada0*/  IMAD.MOV.U32 R20, RZ, RZ, R14 ;  /* 0x000000ffff147224 */ /* 0x000fce00078e000e */
[----:B------:R-:W-:Y:S05]  /*1adb0*/  WARPSYNC.COLLECTIVE R15, `(.L_x_939) ;  /* 0x000000000f087348 */ /* 0x000fea0003c00000 */
[----:B------:R0:W1:Y:S02]  /*1adc0*/  SHFL.IDX P6, R14, R13, R12, R11 ;  /* 0x0000000c0d0e7389 */ /* 0x00006400000c000b */
[----:B01----:R-:W-:Y:S01]  /*1add0*/  ENDCOLLECTIVE ;  /* 0x000000000000791b */ /* 0x003fe20003800000 */
.L_x_939:
[----:B------:R-:W-:Y:S05]  /*1ade0*/  BRA `(.L_x_940) ;  /* 0xffffff48004c7947 */ /* 0x000fea000383ffff */
.L_x_730:
[----:B------:R-:W-:Y:S01]  /*1adf0*/  BSSY B1, `(.L_x_941) ;  /* 0x0000008000017945 */ /* 0x000fe20003800000 */
[----:B------:R-:W-:Y:S02]  /*1ae00*/  IMAD.MOV.U32 R13, RZ, RZ, R21 ;  /* 0x000000ffff0d7224 */ /* 0x000fe400078e0015 */
[----:B------:R-:W-:Y:S02]  /*1ae10*/  IMAD.MOV.U32 R12, RZ, RZ, 0x2 ;  /* 0x00000002ff0c7424 */ /* 0x000fe400078e00ff */
[----:B----4-:R-:W-:Y:S02]  /*1ae20*/  IMAD.MOV.U32 R11, RZ, RZ, 0x181f ;  /* 0x0000181fff0b7424 */ /* 0x010fe400078e00ff */
[----:B------:R-:W-:-:S07]  /*1ae30*/  IMAD.MOV.U32 R15, RZ, RZ, -0x1 ;  /* 0xffffffffff0f7424 */ /* 0x000fce00078e00ff */
[----:B0123--:R-:W-:Y:S05]  /*1ae40*/  WARPSYNC.COLLECTIVE R15, `(.L_x_942) ;  /* 0x000000000f087348 */ /* 0x00ffea0003c00000 */
[----:B--2---:R2:W4:Y:S02]  /*1ae50*/  SHFL.IDX P6, R14, R13, R12, R11 ;  /* 0x0000000c0d0e7389 */ /* 0x00452400000c000b */
[----:B01234-:R-:W-:Y:S01]  /*1ae60*/  ENDCOLLECTIVE ;  /* 0x000000000000791b */ /* 0x01ffe20003800000 */
.L_x_942:
[----:B------:R-:W-:Y:S05]  /*1ae70*/  BSYNC B1 ;  /* 0x0000000000017941 */ /* 0x000fea0003800000 */
.L_x_941:
        /* <DEDUP_REMOVED lines=8> */
.L_x_943:
[----:B------:R-:W-:Y:S05]  /*1af00*/  BRA `(.L_x_944) ;  /* 0xffffff4800787947 */ /* 0x000fea000383ffff */
.L_x_733:
[----:B------:R-:W-:Y:S01]  /*1af10*/  BSSY B1, `(.L_x_945) ;  /* 0x0000008000017945 */ /* 0x000fe20003800000 */
[----:B------:R-:W-:Y:S02]  /*1af20*/  IMAD.MOV.U32 R13, RZ, RZ, R21 ;  /* 0x000000ffff0d7224 */ /* 0x000fe400078e0015 */
[----:B------:R-:W-:Y:S02]  /*1af30*/  IMAD.MOV.U32 R12, RZ, RZ, 0x3 ;  /* 0x00000003ff0c7424 */ /* 0x000fe400078e00ff */
[----:B0-----:R-:W-:Y:S02]  /*1af40*/  IMAD.MOV.U32 R11, RZ, RZ, 0x181f ;  /* 0x0000181fff0b7424 */ /* 0x001fe400078e00ff */
[----:B------:R-:W-:-:S07]  /*1af50*/  IMAD.MOV.U32 R15, RZ, RZ, -0x1 ;  /* 0xffffffffff0f7424 */ /* 0x000fce00078e00ff */
[----:B-1234-:R-:W-:Y:S05]  /*1af60*/  WARPSYNC.COLLECTIVE R15, `(.L_x_946) ;  /* 0x000000000f087348 */ /* 0x01efea0003c00000 */
[----:B--2---:R0:W2:Y:S02]  /*1af70*/  SHFL.IDX P6, R14, R13, R12, R11 ;  /* 0x0000000c0d0e7389 */ /* 0x0040a400000c000b */
[----:B01234-:R-:W-:Y:S01]  /*1af80*/  ENDCOLLECTIVE ;  /* 0x000000000000791b */ /* 0x01ffe20003800000 */
.L_x_946:
[----:B------:R-:W-:Y:S05]  /*1af90*/  BSYNC B1 ;  /* 0x0000000000017941 */ /* 0x000fea0003800000 */
.L_x_945:
[----:B------:R-:W-:Y:S01]  /*1afa0*/  IMAD.MOV.U32 R13, RZ, RZ, R3 ;  /* 0x000000ffff0d7224 */ /* 0x000fe200078e0003 */
[----:B------:R-:W-:Y:S01]  /*1afb0*/  MOV R11, 0x181f ;  /* 0x0000181f000b7802 */ /* 0x000fe20000000f00 */
[----:B------:R-:W-:Y:S02]  /*1afc0*/  IMAD.MOV.U32 R12, RZ, RZ, 0x3 ;  /* 0x00000003ff0c7424 */ /* 0x000fe400078e00ff */
[----:B------:R-:W-:Y:S02]  /*1afd0*/  IMAD.MOV.U32 R15, RZ, RZ, -0x1 ;  /* 0xffffffffff0f7424 */ /* 0x000fe400078e00ff */
[----:B------:R-:W-:-:S07]  /*1afe0*/  IMAD.MOV.U32 R4, RZ, RZ, R14 ;  /* 0x000000ffff047224 */ /* 0x000fce00078e000e */
[----:B------:R-:W-:Y:S05]  /*1aff0*/  WARPSYNC.COLLECTIVE R15, `(.L_x_947) ;  /* 0x000000000f087348 */ /* 0x000fea0003c00000 */
[----:B------:R0:W1:Y:S02]  /*1b000*/  SHFL.IDX P6, R14, R13, R12, R11 ;  /* 0x0000000c0d0e7389 */ /* 0x00006400000c000b */
[----:B01----:R-:W-:Y:S01]  /*1b010*/  ENDCOLLECTIVE ;  /* 0x000000000000791b */ /* 0x003fe20003800000 */
.L_x_947:
[----:B------:R-:W-:Y:S05]  /*1b020*/  BRA `(.L_x_948) ;  /* 0xffffff4800a47947 */ /* 0x000fea000383ffff */
.L_x_735:
[----:B------:R-:W-:Y:S02]  /*1b030*/  IMAD.MOV.U32 R13, RZ, RZ, R8 ;  /* 0x000000ffff0d7224 */ /* 0x000fe400078e0008 */
[----:B------:R-:W-:Y:S02]  /*1b040*/  IMAD.MOV.U32 R12, RZ, RZ, RZ ;  /* 0x000000ffff0c7224 */ /* 0x000fe400078e00ff */
[----:B------:R-:W-:Y:S02]  /*1b050*/  IMAD.MOV.U32 R11, RZ, RZ, 0x1c1f ;  /* 0x00001c1fff0b7424 */ /* 0x000fe400078e00ff */
[----:B------:R-:W-:-:S07]  /*1b060*/  IMAD.MOV.U32 R15, RZ, RZ, -0x1 ;  /* 0xffffffffff0f7424 */ /* 0x000fce00078e00ff */
[----:B------:R-:W-:Y:S05]  /*1b070*/  WARPSYNC.COLLECTIVE R15, `(.L_x_949) ;  /* 0x000000000f087348 */ /* 0x000fea0003c00000 */
[----:B------:R0:W1:Y:S02]  /*1b080*/  SHFL.IDX P6, R14, R13, R12, R11 ;  /* 0x0000000c0d0e7389 */ /* 0x00006400000c000b */
[----:B01----:R-:W-:Y:S01]  /*1b090*/  ENDCOLLECTIVE ;  /* 0x000000000000791b */ /* 0x003fe20003800000 */
.L_x_949:
[----:B------:R-:W-:Y:S02]  /*1b0a0*/  IMAD.MOV.U32 R13, RZ, RZ, R3 ;  /* 0x000000ffff0d7224 */ /* 0x000fe400078e0003 */
[----:B------:R-:W-:-:S07]  /*1b0b0*/  IMAD.MOV.U32 R9, RZ, RZ, R14 ;  /* 0x000000ffff097224 */ /* 0x000fce00078e000e */
[----:B------:R-:W-:Y:S05]  /*1b0c0*/  WARPSYNC.COLLECTIVE R15, `(.L_x_950) ;  /* 0x000000000f087348 */ /* 0x000fea0003c00000 */
[----:B------:R0:W1:Y:S02]  /*1b0d0*/  SHFL.IDX P6, R14, R13, R12, R11 ;  /* 0x0000000c0d0e7389 */ /* 0x00006400000c000b */
[----:B01----:R-:W-:Y:S01]  /*1b0e0*/  ENDCOLLECTIVE ;  /* 0x000000000000791b */ /* 0x003fe20003800000 */
.L_x_950:
[----:B------:R-:W-:Y:S01]  /*1b0f0*/  IMAD.MOV.U32 R11, RZ, RZ, R14 ;  /* 0x000000ffff0b7224 */ /* 0x000fe200078e000e */
[----:B------:R-:W-:Y:S06]  /*1b100*/  BRA `(.L_x_951) ;  /* 0xffffff4c00887947 */ /* 0x000fec000383ffff */
.L_x_738:
[----:B------:R-:W-:Y:S01]  /*1b110*/  BSSY B1, `(.L_x_952) ;  /* 0x0000008000017945 */ /* 0x000fe20003800000 */
[----:B---3--:R-:W-:Y:S02]  /*1b120*/  IMAD.MOV.U32 R13, RZ, RZ, R8 ;  /* 0x000000ffff0d7224 */ /* 0x008fe400078e0008 */
[----:B------:R-:W-:Y:S02]  /*1b130*/  IMAD.MOV.U32 R12, RZ, RZ, 0x1 ;  /* 0x00000001ff0c7424 */ /* 0x000fe400078e00ff */
[----:B--2---:R-:W-:Y:S02]  /*1b140*/  IMAD.MOV.U32 R11, RZ, RZ, 0x1c1f ;  /* 0x00001c1fff0b7424 */ /* 0x004fe400078e00ff */
[----:B------:R-:W-:-:S07]  /*1b150*/  IMAD.MOV.U32 R15, RZ, RZ, -0x1 ;  /* 0xffffffffff0f7424 */ /* 0x000fce00078e00ff */
[----:B01----:R-:W-:Y:S05]  /*1b160*/  WARPSYNC.COLLECTIVE R15, `(.L_x_953) ;  /* 0x000000000f087348 */ /* 0x003fea0003c00000 */
[----:B------:R2:W3:Y:S02]  /*1b170*/  SHFL.IDX P6, R14, R13, R12, R11 ;  /* 0x0000000c0d0e7389 */ /* 0x0004e400000c000b */
[----:B0123--:R-:W-:Y:S01]  /*1b180*/  ENDCOLLECTIVE ;  /* 0x000000000000791b */ /* 0x00ffe20003800000 */
.L_x_953:
[----:B------:R-:W-:Y:S05]  /*1b190*/  BSYNC B1 ;  /* 0x0000000000017941 */ /* 0x000fea0003800000 */
.L_x_952:
        /* <DEDUP_REMOVED lines=8> */
.L_x_954:
[----:B------:R-:W-:Y:S05]  /*1b220*/  BRA `(.L_x_955) ;  /* 0xffffff58007c7947 */ /* 0x000fea000383ffff */
.L_x_742:
[----:B------:R-:W-:Y:S02]  /*1b230*/  IMAD.MOV.U32 R13, RZ, RZ, R4 ;  /* 0x000000ffff0d7224 */ /* 0x000fe400078e0004 */
[----:B------:R-:W-:Y:S02]  /*1b240*/  IMAD.MOV.U32 R12, RZ, RZ, RZ ;  /* 0x000000ffff0c7224 */ /* 0x000fe400078e00ff */
[----:B------:R-:W-:Y:S02]  /*1b250*/  IMAD.MOV.U32 R11, RZ, RZ, 0x181f ;  /* 0x0000181fff0b7424 */ /* 0x000fe400078e00ff */
[----:B------:R-:W-:-:S07]  /*1b260*/  IMAD.MOV.U32 R15, RZ, RZ, -0x1 ;  /* 0xffffffffff0f7424 */ /* 0x000fce00078e00ff */
[----:B-12---:R-:W-:Y:S05]  /*1b270*/  WARPSYNC.COLLECTIVE R15, `(.L_x_956) ;  /* 0x000000000f087348 */ /* 0x006fea0003c00000 */
[----:B------:R0:W3:Y:S02]  /*1b280*/  SHFL.IDX P6, R14, R13, R12, R11 ;  /* 0x0000000c0d0e7389 */ /* 0x0000e400000c000b */
[----:B0123--:R-:W-:Y:S01]  /*1b290*/  ENDCOLLECTIVE ;  /* 0x000000000000791b */ /* 0x00ffe20003800000 */
.L_x_956:
[----:B------:R-:W-:Y:S02]  /*1b2a0*/  IMAD.MOV.U32 R13, RZ, RZ, R3 ;  /* 0x000000ffff0d7224 */ /* 0x000fe400078e0003 */
[----:B------:R-:W-:-:S07]  /*1b2b0*/  IMAD.MOV.U32 R0, RZ, RZ, R14 ;  /* 0x000000ffff007224 */ /* 0x000fce00078e000e */
[----:B------:R-:W-:Y:S05]  /*1b2c0*/  WARPSYNC.COLLECTIVE R15, `(.L_x_957) ;  /* 0x000000000f087348 */ /* 0x000fea0003c00000 */
[----:B------:R0:W1:Y:S02]  /*1b2d0*/  SHFL.IDX P6, R14, R13, R12, R11 ;  /* 0x0000000c0d0e7389 */ /* 0x00006400000c000b */
[----:B01----:R-:W-:Y:S01]  /*1b2e0*/  ENDCOLLECTIVE ;  /* 0x000000000000791b */ /* 0x003fe20003800000 */
.L_x_957:
[----:B------:R-:W-:Y:S05]  /*1b2f0*/  BRA `(.L_x_958) ;  /* 0xffffff6c008c7947 */ /* 0x000fea000383ffff */
.L_x_745:
[----:B------:R-:W-:Y:S01]  /*1b300*/  BSSY B1, `(.L_x_959) ;  /* 0x0000008000017945 */ /* 0x000fe20003800000 */
[----:B---3--:R-:W-:Y:S01]  /*1b310*/  MOV R13, R4 ;  /* 0x00000004000d7202 */ /* 0x008fe20000000f00 */
[----:B------:R-:W-:Y:S02]  /*1b320*/  IMAD.MOV.U32 R12, RZ, RZ, 0x1 ;  /* 0x00000001ff0c7424 */ /* 0x000fe400078e00ff */
[----:B------:R-:W-:Y:S02]  /*1b330*/  IMAD.MOV.U32 R11, RZ, RZ, 0x181f ;  /* 0x0000181fff0b7424 */ /* 0x000fe400078e00ff */
[----:B------:R-:W-:-:S07]  /*1b340*/  IMAD.MOV.U32 R15, RZ, RZ, -0x1 ;  /* 0xffffffffff0f7424 */ /* 0x000fce00078e00ff */
[----:B012-4-:R-:W-:Y:S05]  /*1b350*/  WARPSYNC.COLLECTIVE R15, `(.L_x_960) ;  /* 0x000000000f087348 */ /* 0x017fea0003c00000 */
[----:B----4-:R3:W4:Y:S02]  /*1b360*/  SHFL.IDX P6, R14, R13, R12, R11 ;  /* 0x0000000c0d0e7389 */ /* 0x01072400000c000b */
[----:B01234-:R-:W-:Y:S01]  /*1b370*/  ENDCOLLECTIVE ;  /* 0x000000000000791b */ /* 0x01ffe20003800000 */
.L_x_960:
[----:B------:R-:W-:Y:S05]  /*1b380*/  BSYNC B1 ;  /* 0x0000000000017941 */ /* 0x000fea0003800000 */
.L_x_959:
        /* <DEDUP_REMOVED lines=8> */
.L_x_961:
[----:B------:R-:W-:Y:S05]  /*1b410*/  BRA `(.L_x_962) ;  /* 0xffffff6c00bc7947 */ /* 0x000fea000383ffff */
.L_x_748:
[----:B------:R-:W-:Y:S01]  /*1b420*/  BSSY B1, `(.L_x_963) ;  /* 0x0000008000017945 */ /* 0x000fe20003800000 */
[----:B0-----:R-:W-:Y:S02]  /*1b430*/  IMAD.MOV.U32 R13, RZ, RZ, R4 ;  /* 0x000000ffff0d7224 */ /* 0x001fe400078e0004 */
[----:B------:R-:W-:Y:S02]  /*1b440*/  IMAD.MOV.U32 R12, RZ, RZ, 0x2 ;  /* 0x00000002ff0c7424 */ /* 0x000fe400078e00ff */
[----:B------:R-:W-:Y:S02]  /*1b450*/  IMAD.MOV.U32 R11, RZ, RZ, 0x181f ;  /* 0x0000181fff0b7424 */ /* 0x000fe400078e00ff */
[----:B------:R-:W-:-:S07]  /*1b460*/  IMAD.MOV.U32 R15, RZ, RZ, -0x1 ;  /* 0xffffffffff0f7424 */ /* 0x000fce00078e00ff */
[----:B-1234-:R-:W-:Y:S05]  /*1b470*/  WARPSYNC.COLLECTIVE R15, `(.L_x_964) ;  /* 0x000000000f087348 */ /* 0x01efea0003c00000 */
[----:B----4-:R0:W4:Y:S02]  /*1b480*/  SHFL.IDX P6, R14, R13, R12, R11 ;  /* 0x0000000c0d0e7389 */ /* 0x01012400000c000b */
[----:B01234-:R-:W-:Y:S01]  /*1b490*/  ENDCOLLECTIVE ;  /* 0x000000000000791b */ /* 0x01ffe20003800000 */
.L_x_964:
[----:B------:R-:W-:Y:S05]  /*1b4a0*/  BSYNC B1 ;  /* 0x0000000000017941 */ /* 0x000fea0003800000 */
.L_x_963:
        /* <DEDUP_REMOVED lines=8> */
.L_x_965:
[----:B------:R-:W-:Y:S05]  /*1b530*/  BRA `(.L_x_966) ;  /* 0xffffff6c00e87947 */ /* 0x000fea000383ffff */
.L_x_751:
[----:B------:R-:W-:Y:S01]  /*1b540*/  BSSY B1, `(.L_x_967) ;  /* 0x0000008000017945 */ /* 0x000fe20003800000 */
[----:B0-----:R-:W-:Y:S02]  /*1b550*/  IMAD.MOV.U32 R13, RZ, RZ, R4 ;  /* 0x000000ffff0d7224 */ /* 0x001fe400078e0004 */
[----:B------:R-:W-:Y:S02]  /*1b560*/  IMAD.MOV.U32 R12, RZ, RZ, 0x3 ;  /* 0x00000003ff0c7424 */ /* 0x000fe400078e00ff */
[----:B------:R-:W-:Y:S02]  /*1b570*/  IMAD.MOV.U32 R11, RZ, RZ, 0x181f ;  /* 0x0000181fff0b7424 */ /* 0x000fe400078e00ff */
[----:B------:R-:W-:-:S07]  /*1b580*/  IMAD.MOV.U32 R15, RZ, RZ, -0x1 ;  /* 0xffffffffff0f7424 */ /* 0x000fce00078e00ff */
[----:B-1234-:R-:W-:Y:S05]  /*1b590*/  WARPSYNC.COLLECTIVE R15, `(.L_x_968) ;  /* 0x000000000f087348 */ /* 0x01efea0003c00000 */
[----:B------:R0:W0:Y:S02]  /*1b5a0*/  SHFL.IDX P6, R14, R13, R12, R11 ;  /* 0x0000000c0d0e7389 */ /* 0x00002400000c000b */
[----:B01234-:R-:W-:Y:S01]  /*1b5b0*/  ENDCOLLECTIVE ;  /* 0x000000000000791b */ /* 0x01ffe20003800000 */
.L_x_968:
[----:B------:R-:W-:Y:S05]  /*1b5c0*/  BSYNC B1 ;  /* 0x0000000000017941 */ /* 0x000fea0003800000 */
.L_x_967:
        /* <DEDUP_REMOVED lines=8> */
.L_x_969:
[----:B------:R-:W-:Y:S05]  /*1b650*/  BRA `(.L_x_970) ;  /* 0xffffff7000147947 */ /* 0x000fea000383ffff */
.L_x_768:
[----:B------:R-:W1:Y:S01]  /*1b660*/  S2R R5, SR_TID.X ;  /* 0x0000000000057919 */ /* 0x000e620000002100 */
[----:B------:R-:W-:Y:S01]  /*1b670*/  BSSY B1, `(.L_x_971) ;  /* 0x000000a000017945 */ /* 0x000fe20003800000 */
[----:B0-----:R-:W-:Y:S02]  /*1b680*/  IMAD.MOV.U32 R12, RZ, RZ, RZ ;  /* 0x000000ffff0c7224 */ /* 0x001fe400078e00ff */
[----:B------:R-:W-:Y:S02]  /*1b690*/  IMAD.MOV.U32 R11, RZ, RZ, 0x1f ;  /* 0x0000001fff0b7424 */ /* 0x000fe400078e00ff */
[----:B------:R-:W-:Y:S01]  /*1b6a0*/  IMAD.MOV.U32 R15, RZ, RZ, -0x1 ;  /* 0xffffffffff0f7424 */ /* 0x000fe200078e00ff */
[----:B-1----:R-:W-:-:S04]  /*1b6b0*/  SHF.R.U32.HI R5, RZ, 0x5, R5 ;  /* 0x00000005ff057819 */ /* 0x002fc80000011605 */
[----:B------:R-:W-:-:S05]  /*1b6c0*/  LOP3.LUT R5, R5, 0x3, RZ, 0xc0, !PT ;  /* 0x0000000305057812 */ /* 0x000fca00078ec0ff */
[----:B------:R-:W-:-:S07]  /*1b6d0*/  IMAD.MOV.U32 R13, RZ, RZ, R5 ;  /* 0x000000ffff0d7224 */ /* 0x000fce00078e0005 */
[----:B------:R-:W-:Y:S05]  /*1b6e0*/  WARPSYNC.COLLECTIVE R15, `(.L_x_972) ;  /* 0x000000000f087348 */ /* 0x000fea0003c00000 */
[----:B------:R0:W1:Y:S02]  /*1b6f0*/  SHFL.IDX P6, R14, R13, R12, R11 ;  /* 0x0000000c0d0e7389 */ /* 0x00006400000c000b */
[----:B01----:R-:W-:Y:S01]  /*1b700*/  ENDCOLLECTIVE ;  /* 0x000000000000791b */ /* 0x003fe20003800000 */
.L_x_972:
[----:B------:R-:W-:Y:S05]  /*1b710*/  BSYNC B1 ;  /* 0x0000000000017941 */ /* 0x000fea0003800000 */
.L_x_971:
[----:B------:R-:W-:Y:S05]  /*1b720*/  BRA `(.L_x_973) ;  /* 0xffffff8800387947 */ /* 0x000fea000383ffff */
.L_x_770:
[----:B------:R-:W-:Y:S01]  /*1b730*/  BSSY B1, `(.L_x_974) ;  /* 0x0000006000017945 */ /* 0x000fe20003800000 */
[----:B------:R-:W-:-:S07]  /*1b740*/  IMAD.MOV.U32 R15, RZ, RZ, -0x1 ;  /* 0xffffffffff0f7424 */ /* 0x000fce00078e00ff */
[----:B0-----:R-:W-:Y:S05]  /*1b750*/  WARPSYNC.COLLECTIVE R15, `(.L_x_975) ;  /* 0x000000000f0c7348 */ /* 0x001fea0003c00000 */
[----:B------:R-:W-:Y:S02]  /*1b760*/  ELECT P6, UR62, PT ;  /* 0x00000000003e782f */ /* 0x000fe400038c0000 */
[----:B------:R-:W-:Y:S01]  /*1b770*/  MOV R14, UR62 ;  /* 0x0000003e000e7c02 */ /* 0x000fe20008000f00 */
[----:B0-----:R-:W-:Y:S10]  /*1b780*/  ENDCOLLECTIVE ;  /* 0x000000000000791b */ /* 0x001ff40003800000 */
.L_x_975:
[----:B------:R-:W-:Y:S05]  /*1b790*/  BSYNC B1 ;  /* 0x0000000000017941 */ /* 0x000fea0003800000 */
.L_x_974:
[----:B------:R-:W-:Y:S05]  /*1b7a0*/  BRA `(.L_x_769) ;  /* 0xffffff8800307947 */ /* 0x000fea000383ffff */
.L_x_772:
[----:B0-----:R0:W1:Y:S02]  /*1b7b0*/  SYNCS.PHASECHK.TRANS64.TRYWAIT P0, [R18+URZ+0x22820], R4 ;  /* 0x02282004120075a7 */ /* 0x001064000800017f */
[----:B-1----:R-:W-:Y:S05]  /*1b7c0*/  @!P0 NANOSLEEP.SYNCS 0x989680 ;  /* 0x009896800000895d */ /* 0x002fea0003900000 */
[----:B------:R-:W1:Y:S02]  /*1b7d0*/  @!P0 SYNCS.PHASECHK.TRANS64 P0, [R18+URZ+0x22820], R4 ;  /* 0x02282004120085a7 */ /* 0x000e64000800007f */
[----:B-1----:R-:W-:Y:S05]  /*1b7e0*/  @!P0 BRA `(.L_x_772) ;  /* 0xfffffffc00f08947 */ /* 0x002fea000383ffff */
[----:B------:R-:W-:Y:S05]  /*1b7f0*/  BRA `(.L_x_976) ;  /* 0xffffff8800407947 */ /* 0x000fea000383ffff */
.L_x_776:
[----:B0-----:R0:W1:Y:S02]  /*1b800*/  SYNCS.PHASECHK.TRANS64.TRYWAIT P0, [R4+URZ+0x228a0], R9 ;  /* 0x0228a009040075a7 */ /* 0x001064000800017f */
[----:B-1----:R-:W-:Y:S05]  /*1b810*/  @!P0 NANOSLEEP.SYNCS 0x989680 ;  /* 0x009896800000895d */ /* 0x002fea0003900000 */
[----:B------:R-:W1:Y:S02]  /*1b820*/  @!P0 SYNCS.PHASECHK.TRANS64 P0, [R4+URZ+0x228a0], R9 ;  /* 0x0228a009040085a7 */ /* 0x000e64000800007f */
[----:B-1----:R-:W-:Y:S05]  /*1b830*/  @!P0 BRA `(.L_x_776) ;  /* 0xfffffffc00f08947 */ /* 0x002fea000383ffff */
[----:B------:R-:W-:Y:S05]  /*1b840*/  BRA `(.L_x_977) ;  /* 0xffffff8800607947 */ /* 0x000fea000383ffff */
.L_x_781:
[----:B-1----:R1:W2:Y:S02]  /*1b850*/  SYNCS.PHASECHK.TRANS64.TRYWAIT P0, [R4+URZ+0x228c0], R9 ;  /* 0x0228c009040075a7 */ /* 0x0022a4000800017f */
[----:B--2---:R-:W-:Y:S05]  /*1b860*/  @!P0 NANOSLEEP.SYNCS 0x989680 ;  /* 0x009896800000895d */ /* 0x004fea0003900000 */
[----:B------:R-:W2:Y:S02]  /*1b870*/  @!P0 SYNCS.PHASECHK.TRANS64 P0, [R4+URZ+0x228c0], R9 ;  /* 0x0228c009040085a7 */ /* 0x000ea4000800007f */
[----:B--2---:R-:W-:Y:S05]  /*1b880*/  @!P0 BRA `(.L_x_781) ;  /* 0xfffffffc00f08947 */ /* 0x004fea000383ffff */
[----:B------:R-:W-:Y:S05]  /*1b890*/  BRA `(.L_x_978) ;  /* 0xffffff8800e07947 */ /* 0x000fea000383ffff */
.L_x_791:
[----:B0-----:R0:W1:Y:S02]  /*1b8a0*/  SYNCS.PHASECHK.TRANS64.TRYWAIT P2, [R5+URZ+0x228a0], R6 ;  /* 0x0228a006050075a7 */ /* 0x001064000804017f */
[----:B-1----:R-:W-:Y:S05]  /*1b8b0*/  @!P2 NANOSLEEP.SYNCS 0x989680 ;  /* 0x009896800000a95d */ /* 0x002fea0003900000 */
[----:B------:R-:W1:Y:S02]  /*1b8c0*/  @!P2 SYNCS.PHASECHK.TRANS64 P2, [R5+URZ+0x228a0], R6 ;  /* 0x0228a0060500a5a7 */ /* 0x000e64000804007f */
[----:B-1----:R-:W-:Y:S05]  /*1b8d0*/  @!P2 BRA `(.L_x_791) ;  /* 0xfffffffc00f0a947 */ /* 0x002fea000383ffff */
[----:B------:R-:W-:Y:S05]  /*1b8e0*/  BRA `(.L_x_979) ;  /* 0xffffff9000707947 */ /* 0x000fea000383ffff */
.L_x_796:
[----:B-1----:R1:W2:Y:S02]  /*1b8f0*/  SYNCS.PHASECHK.TRANS64.TRYWAIT P2, [R5+URZ+0x228c0], R6 ;  /* 0x0228c006050075a7 */ /* 0x0022a4000804017f */
[----:B--2---:R-:W-:Y:S05]  /*1b900*/  @!P2 NANOSLEEP.SYNCS 0x989680 ;  /* 0x009896800000a95d */ /* 0x004fea0003900000 */
[----:B------:R-:W2:Y:S02]  /*1b910*/  @!P2 SYNCS.PHASECHK.TRANS64 P2, [R5+URZ+0x228c0], R6 ;  /* 0x0228c0060500a5a7 */ /* 0x000ea4000804007f */
[----:B--2---:R-:W-:Y:S05]  /*1b920*/  @!P2 BRA `(.L_x_796) ;  /* 0xfffffffc00f0a947 */ /* 0x004fea000383ffff */
[----:B------:R-:W-:Y:S05]  /*1b930*/  BRA `(.L_x_980) ;  /* 0xffffff9000ec7947 */ /* 0x000fea000383ffff */
.L_x_814:
        /* <DEDUP_REMOVED lines=11> */
.L_x_982:
[----:B------:R-:W-:Y:S05]  /*1b9f0*/  BSYNC B0 ;  /* 0x0000000000007941 */ /* 0x000fea0003800000 */
.L_x_981:
[----:B------:R-:W-:Y:S05]  /*1ba00*/  BRA `(.L_x_983) ;  /* 0xffffffa0006c7947 */ /* 0x000fea000383ffff */
.L_x_816:
[----:B------:R-:W-:Y:S01]  /*1ba10*/  BSSY B0, `(.L_x_984) ;  /* 0x0000006000007945 */ /* 0x000fe20003800000 */
[----:B------:R-:W-:-:S07]  /*1ba20*/  IMAD.MOV.U32 R15, RZ, RZ, -0x1 ;  /* 0xffffffffff0f7424 */ /* 0x000fce00078e00ff */
[----:B0-----:R-:W-:Y:S05]  /*1ba30*/  WARPSYNC.COLLECTIVE R15, `(.L_x_985) ;  /* 0x000000000f0c7348 */ /* 0x001fea0003c00000 */
[----:B------:R-:W-:Y:S02]  /*1ba40*/  ELECT P6, UR62, PT ;  /* 0x00000000003e782f */ /* 0x000fe400038c0000 */
[----:B------:R-:W-:Y:S01]  /*1ba50*/  MOV R14, UR62 ;  /* 0x0000003e000e7c02 */ /* 0x000fe20008000f00 */
[----:B0-----:R-:W-:Y:S10]  /*1ba60*/  ENDCOLLECTIVE ;  /* 0x000000000000791b */ /* 0x001ff40003800000 */
.L_x_985:
[----:B------:R-:W-:Y:S05]  /*1ba70*/  BSYNC B0 ;  /* 0x0000000000007941 */ /* 0x000fea0003800000 */
.L_x_984:
[----:B------:R-:W-:Y:S05]  /*1ba80*/  BRA `(.L_x_986) ;  /* 0xffffffa000787947 */ /* 0x000fea000383ffff */
.L_x_818:
[----:B0-----:R0:W1:Y:S02]  /*1ba90*/  SYNCS.PHASECHK.TRANS64.TRYWAIT P0, [R0+URZ+0x22840], R2 ;  /* 0x02284002000075a7 */ /* 0x001064000800017f */
[----:B-1----:R-:W-:Y:S05]  /*1baa0*/  @!P0 NANOSLEEP.SYNCS 0x989680 ;  /* 0x009896800000895d */ /* 0x002fea0003900000 */
[----:B------:R-:W1:Y:S02]  /*1bab0*/  @!P0 SYNCS.PHASECHK.TRANS64 P0, [R0+URZ+0x22840], R2 ;  /* 0x02284002000085a7 */ /* 0x000e64000800007f */
[----:B-1----:R-:W-:Y:S05]  /*1bac0*/  @!P0 BRA `(.L_x_818) ;  /* 0xfffffffc00f08947 */ /* 0x002fea000383ffff */
[----:B------:R-:W-:Y:S05]  /*1bad0*/  BRA `(.L_x_987) ;  /* 0xffffffa000d87947 */ /* 0x000fea000383ffff */
.L_x_822:
        /* <DEDUP_REMOVED lines=15> */
.L_x_988:
[----:B------:R-:W-:Y:S02]  /*1bbd0*/  IMAD.MOV.U32 R13, RZ, RZ, R4 ;  /* 0x000000ffff0d7224 */ /* 0x000fe400078e0004 */
[----:B------:R-:W-:-:S07]  /*1bbe0*/  IMAD.MOV.U32 R6, RZ, RZ, R14 ;  /* 0x000000ffff067224 */ /* 0x000fce00078e000e */
[----:B------:R-:W-:Y:S05]  /*1bbf0*/  WARPSYNC.COLLECTIVE R15, `(.L_x_989) ;  /* 0x000000000f087348 */ /* 0x000fea0003c00000 */
[----:B------:R0:W1:Y:S02]  /*1bc00*/  SHFL.IDX P6, R14, R13, R12, R11 ;  /* 0x0000000c0d0e7389 */ /* 0x00006400000c000b */
[----:B01----:R-:W-:Y:S01]  /*1bc10*/  ENDCOLLECTIVE ;  /* 0x000000000000791b */ /* 0x003fe20003800000 */
.L_x_989:
[----:B------:R-:W-:Y:S01]  /*1bc20*/  IMAD.MOV.U32 R13, RZ, RZ, R3 ;  /* 0x000000ffff0d7224 */ /* 0x000fe200078e0003 */
[----:B------:R-:W-:Y:S01]  /*1bc30*/  MOV R12, 0x1 ;  /* 0x00000001000c7802 */ /* 0x000fe20000000f00 */
[----:B------:R-:W-:-:S07]  /*1bc40*/  IMAD.MOV.U32 R7, RZ, RZ, R14 ;  /* 0x000000ffff077224 */ /* 0x000fce00078e000e */
[----:B------:R-:W-:Y:S05]  /*1bc50*/  WARPSYNC.COLLECTIVE R15, `(.L_x_990) ;  /* 0x000000000f087348 */ /* 0x000fea0003c00000 */
[----:B------:R0:W1:Y:S02]  /*1bc60*/  SHFL.IDX P6, R14, R13, R12, R11 ;  /* 0x0000000c0d0e7389 */ /* 0x00006400000c000b */
[----:B01----:R-:W-:Y:S01]  /*1bc70*/  ENDCOLLECTIVE ;  /* 0x000000000000791b */ /* 0x003fe20003800000 */
.L_x_990:
        /* <DEDUP_REMOVED lines=15> */
.L_x_991:
[----:B------:R-:W-:Y:S02]  /*1bd70*/  IMAD.MOV.U32 R13, RZ, RZ, R3 ;  /* 0x000000ffff0d7224 */ /* 0x000fe400078e0003 */
[----:B------:R-:W-:Y:S02]  /*1bd80*/  IMAD.MOV.U32 R12, RZ, RZ, 0x2 ;  /* 0x00000002ff0c7424 */ /* 0x000fe400078e00ff */
[----:B------:R-:W-:-:S07]  /*1bd90*/  IMAD.MOV.U32 R5, RZ, RZ, R14 ;  /* 0x000000ffff057224 */ /* 0x000fce00078e000e */
[----:B------:R-:W-:Y:S05]  /*1bda0*/  WARPSYNC.COLLECTIVE R15, `(.L_x_992) ;  /* 0x000000000f087348 */ /* 0x000fea0003c00000 */
[----:B------:R0:W1:Y:S02]  /*1bdb0*/  SHFL.IDX P6, R14, R13, R12, R11 ;  /* 0x0000000c0d0e7389 */ /* 0x00006400000c000b */
[----:B01----:R-:W-:Y:S01]  /*1bdc0*/  ENDCOLLECTIVE ;  /* 0x000000000000791b */ /* 0x003fe20003800000 */
.L_x_992:
        /* <DEDUP_REMOVED lines=15> */
.L_x_993:
[----:B------:R-:W-:Y:S02]  /*1bec0*/  IMAD.MOV.U32 R13, RZ, RZ, R3 ;  /* 0x000000ffff0d7224 */ /* 0x000fe400078e0003 */
[----:B------:R-:W-:Y:S02]  /*1bed0*/  IMAD.MOV.U32 R12, RZ, RZ, 0x3 ;  /* 0x00000003ff0c7424 */ /* 0x000fe400078e00ff */
[----:B------:R-:W-:-:S07]  /*1bee0*/  IMAD.MOV.U32 R5, RZ, RZ, R14 ;  /* 0x000000ffff057224 */ /* 0x000fce00078e000e */
[----:B------:R-:W-:Y:S05]  /*1bef0*/  WARPSYNC.COLLECTIVE R15, `(.L_x_994) ;  /* 0x000000000f087348 */ /* 0x000fea0003c00000 */
[----:B------:R0:W1:Y:S02]  /*1bf00*/  SHFL.IDX P6, R14, R13, R12, R11 ;  /* 0x0000000c0d0e7389 */ /* 0x00006400000c000b */
[----:B01----:R-:W-:Y:S01]  /*1bf10*/  ENDCOLLECTIVE ;  /* 0x000000000000791b */ /* 0x003fe20003800000 */
.L_x_994:
        /* <DEDUP_REMOVED lines=15> */
.L_x_995:
[----:B------:R-:W-:Y:S02]  /*1c010*/  IMAD.MOV.U32 R13, RZ, RZ, R3 ;  /* 0x000000ffff0d7224 */ /* 0x000fe400078e0003 */
[----:B------:R-:W-:Y:S02]  /*1c020*/  IMAD.MOV.U32 R12, RZ, RZ, 0x4 ;  /* 0x00000004ff0c7424 */ /* 0x000fe400078e00ff */
[----:B------:R-:W-:-:S07]  /*1c030*/  IMAD.MOV.U32 R5, RZ, RZ, R14 ;  /* 0x000000ffff057224 */ /* 0x000fce00078e000e */
[----:B------:R-:W-:Y:S05]  /*1c040*/  WARPSYNC.COLLECTIVE R15, `(.L_x_996) ;  /* 0x000000000f087348 */ /* 0x000fea0003c00000 */
[----:B------:R0:W1:Y:S02]  /*1c050*/  SHFL.IDX P6, R14, R13, R12, R11 ;  /* 0x0000000c0d0e7389 */ /* 0x00006400000c000b */
[----:B01----:R-:W-:Y:S01]  /*1c060*/  ENDCOLLECTIVE ;  /* 0x000000000000791b */ /* 0x003fe20003800000 */
.L_x_996:
[----:B------:R-:W-:-:S05]  /*1c070*/  @!P1 LEA R5, P2, R10, R5, 0x1 ;  /* 0x000000050a059211 */ /* 0x000fca00078408ff */
[----:B------:R-:W-:-:S04]  /*1c080*/  @!P1 IMAD.X R6, RZ, RZ, R6, P2 ;  /* 0x000000ffff069224 */ /* 0x000fc800010e0606 */
[----:B------:R-:W-:Y:S01]  /*1c090*/  @!P1 IMAD.MOV.U32 R7, RZ, RZ, R6 ;  /* 0x000000ffff079224 */ /* 0x000fe200078e0006 */
[----:B------:R-:W-:Y:S01]  /*1c0a0*/  @!P1 MOV R6, R5 ;  /* 0x0000000500069202 */ /* 0x000fe20000000f00 */
[----:B------:R-:W-:Y:S02]  /*1c0b0*/  IMAD.MOV.U32 R13, RZ, RZ, R4 ;  /* 0x000000ffff0d7224 */ /* 0x000fe400078e0004 */
[----:B------:R-:W-:Y:S02]  /*1c0c0*/  VIADD R5, R0, 0x40 ;  /* 0x0000004000057836 */ /* 0x000fe40000000000 */
[----:B------:R-:W-:Y:S01]  /*1c0d0*/  @!PT LDS RZ, [RZ] ;  /* 0x00000000fffff984 */ /* 0x000fe20000000800 */
[----:B------:R-:W-:Y:S01]  /*1c0e0*/  @!PT LDS RZ, [RZ] ;  /* 0x00000000fffff984 */ /* 0x000fe20000000800 */
[----:B------:R-:W-:Y:S01]  /*1c0f0*/  @!PT LDS RZ, [RZ] ;  /* 0x00000000fffff984 */ /* 0x000fe20000000800 */
[----:B------:R0:W-:Y:S03]  /*1c100*/  @!P1 LDGSTS.E.BYPASS.LTC128B.128 [R9+0x19c00], desc[UR40][R6.64], !P0 ;  /* 0x19c0000006099fae */ /* 0x0001e6000c101d68 */
[----:B------:R-:W-:Y:S01]  /*1c110*/  ISETP.GE.AND P1, PT, R5, R2, PT ;  /* 0x000000020500720c */ /* 0x000fe20003f26270 */
[----:B0-----:R-:W-:-:S12]  /*1c120*/  IMAD.MOV.U32 R6, RZ, RZ, R14 ;  /* 0x000000ffff067224 */ /* 0x001fd800078e000e */
[----:B------:R-:W-:Y:S05]  /*1c130*/  WARPSYNC.COLLECTIVE R15, `(.L_x_997) ;  /* 0x000000000f087348 */ /* 0x000fea0003c00000 */
[----:B------:R0:W1:Y:S02]  /*1c140*/  SHFL.IDX P6, R14, R13, R12, R11 ;  /* 0x0000000c0d0e7389 */ /* 0x00006400000c000b */
[----:B01----:R-:W-:Y:S01]  /*1c150*/  ENDCOLLECTIVE ;  /* 0x000000000000791b */ /* 0x003fe20003800000 */
.L_x_997:
[----:B------:R-:W-:Y:S02]  /*1c160*/  IMAD.MOV.U32 R13, RZ, RZ, R3 ;  /* 0x000000ffff0d7224 */ /* 0x000fe400078e0003 */
[----:B------:R-:W-:Y:S02]  /*1c170*/  IMAD.MOV.U32 R12, RZ, RZ, 0x5 ;  /* 0x00000005ff0c7424 */ /* 0x000fe400078e00ff */
[----:B------:R-:W-:-:S07]  /*1c180*/  IMAD.MOV.U32 R5, RZ, RZ, R14 ;  /* 0x000000ffff057224 */ /* 0x000fce00078e000e */
[----:B------:R-:W-:Y:S05]  /*1c190*/  WARPSYNC.COLLECTIVE R15, `(.L_x_998) ;  /* 0x000000000f087348 */ /* 0x000fea0003c00000 */
[----:B------:R0:W1:Y:S02]  /*1c1a0*/  SHFL.IDX P6, R14, R13, R12, R11 ;  /* 0x0000000c0d0e7389 */ /* 0x00006400000c000b */
[----:B01----:R-:W-:Y:S01]  /*1c1b0*/  ENDCOLLECTIVE ;  /* 0x000000000000791b */ /* 0x003fe20003800000 */
.L_x_998:
        /* <DEDUP_REMOVED lines=15> */
.L_x_999:
[----:B------:R-:W-:Y:S02]  /*1c2b0*/  IMAD.MOV.U32 R13, RZ, RZ, R3 ;  /* 0x000000ffff0d7224 */ /* 0x000fe400078e0003 */
[----:B------:R-:W-:Y:S02]  /*1c2c0*/  IMAD.MOV.U32 R12, RZ, RZ, 0x6 ;  /* 0x00000006ff0c7424 */ /* 0x000fe400078e00ff */
[----:B------:R-:W-:-:S07]  /*1c2d0*/  IMAD.MOV.U32 R5, RZ, RZ, R14 ;  /* 0x000000ffff057224 */ /* 0x000fce00078e000e */
[----:B------:R-:W-:Y:S05]  /*1c2e0*/  WARPSYNC.COLLECTIVE R15, `(.L_x_1000) ;  /* 0x000000000f087348 */ /* 0x000fea0003c00000 */
[----:B------:R0:W1:Y:S02]  /*1c2f0*/  SHFL.IDX P6, R14, R13, R12, R11 ;  /* 0x0000000c0d0e7389 */ /* 0x00006400000c000b */
[----:B01----:R-:W-:Y:S01]  /*1c300*/  ENDCOLLECTIVE ;  /* 0x000000000000791b */ /* 0x003fe20003800000 */
.L_x_1000:
        /* <DEDUP_REMOVED lines=9> */
[----:B0-----:R-:W-:Y:S01]  /*1c3a0*/  IMAD.MOV.U32 R6, RZ, RZ, R14 ;  /* 0x000000ffff067224 */ /* 0x001fe200078e000e */
[----:B------:R-:W-:-:S07]  /*1c3b0*/  IADD3 R7, R0, 0x60, RZ ;  /* 0x0000006000077810 */ /* 0x000fce0007ffe0ff */
[----:B------:R-:W-:Y:S05]  /*1c3c0*/  WARPSYNC.COLLECTIVE R15, `(.L_x_1001) ;  /* 0x000000000f087348 */ /* 0x000fea0003c00000 */
[----:B------:R0:W1:Y:S02]  /*1c3d0*/  SHFL.IDX P6, R14, R13, R12, R11 ;  /* 0x0000000c0d0e7389 */ /* 0x00006400000c000b */
[----:B01----:R-:W-:Y:S01]  /*1c3e0*/  ENDCOLLECTIVE ;  /* 0x000000000000791b */ /* 0x003fe20003800000 */
.L_x_1001:
[----:B------:R-:W-:Y:S01]  /*1c3f0*/  ISETP.GE.AND P1, PT, R7, R2, PT ;  /* 0x000000020700720c */ /* 0x000fe20003f26270 */
[----:B------:R-:W-:Y:S02]  /*1c400*/  IMAD.MOV.U32 R13, RZ, RZ, R3 ;  /* 0x000000ffff0d7224 */ /* 0x000fe400078e0003 */
[----:B------:R-:W-:Y:S02]  /*1c410*/  IMAD.MOV.U32 R12, RZ, RZ, 0x7 ;  /* 0x00000007ff0c7424 */ /* 0x000fe400078e00ff */
[----:B------:R-:W-:-:S08]  /*1c420*/  IMAD.MOV.U32 R5, RZ, RZ, R14 ;  /* 0x000000ffff057224 */ /* 0x000fd000078e000e */
[----:B------:R-:W-:Y:S05]  /*1c430*/  WARPSYNC.COLLECTIVE R15, `(.L_x_1002) ;  /* 0x000000000f087348 */ /* 0x000fea0003c00000 */
[----:B------:R0:W1:Y:S02]  /*1c440*/  SHFL.IDX P6, R14, R13, R12, R11 ;  /* 0x0000000c0d0e7389 */ /* 0x00006400000c000b */
[----:B01----:R-:W-:Y:S01]  /*1c450*/  ENDCOLLECTIVE ;  /* 0x000000000000791b */ /* 0x003fe20003800000 */
.L_x_1002:
        /* <DEDUP_REMOVED lines=13> */
.L_x_1003:
[----:B------:R-:W-:Y:S01]  /*1c530*/  IMAD.MOV.U32 R3, RZ, RZ, R14 ;  /* 0x000000ffff037224 */ /* 0x000fe200078e000e */
[----:B------:R-:W-:Y:S06]  /*1c540*/  BRA `(.L_x_1004) ;  /* 0xffffffa400647947 */ /* 0x000fec000383ffff */
.L_x_825:
[----:B0-----:R0:W1:Y:S02]  /*1c550*/  SYNCS.PHASECHK.TRANS64.TRYWAIT P0, [R18+URZ+0x22820], R0 ;  /* 0x02282000120075a7 */ /* 0x001064000800017f */
[----:B-1----:R-:W-:Y:S05]  /*1c560*/  @!P0 NANOSLEEP.SYNCS 0x989680 ;  /* 0x009896800000895d */ /* 0x002fea0003900000 */
[----:B------:R-:W1:Y:S02]  /*1c570*/  @!P0 SYNCS.PHASECHK.TRANS64 P0, [R18+URZ+0x22820], R0 ;  /* 0x02282000120085a7 */ /* 0x000e64000800007f */
[----:B-1----:R-:W-:Y:S05]  /*1c580*/  @!P0 BRA `(.L_x_825) ;  /* 0xfffffffc00f08947 */ /* 0x002fea000383ffff */
[----:B------:R-:W-:Y:S05]  /*1c590*/  BRA `(.L_x_1005) ;  /* 0xffffffa400c07947 */ /* 0x000fea000383ffff */
.L_x_829:
[----:B0-----:R0:W1:Y:S02]  /*1c5a0*/  SYNCS.PHASECHK.TRANS64.TRYWAIT P0, [R2+URZ+0x22860], R0 ;  /* 0x02286000020075a7 */ /* 0x001064000800017f */
[----:B-1----:R-:W-:Y:S05]  /*1c5b0*/  @!P0 NANOSLEEP.SYNCS 0x989680 ;  /* 0x009896800000895d */ /* 0x002fea0003900000 */
[----:B------:R-:W1:Y:S02]  /*1c5c0*/  @!P0 SYNCS.PHASECHK.TRANS64 P0, [R2+URZ+0x22860], R0 ;  /* 0x02286000020085a7 */ /* 0x000e64000800007f */
[----:B-1----:R-:W-:Y:S05]  /*1c5d0*/  @!P0 BRA `(.L_x_829) ;  /* 0xfffffffc00f08947 */ /* 0x002fea000383ffff */
[----:B------:R-:W-:Y:S05]  /*1c5e0*/  BRA `(.L_x_1006) ;  /* 0xffffffa400e47947 */ /* 0x000fea000383ffff */
.L_x_844:
[----:B-1----:R1:W2:Y:S02]  /*1c5f0*/  SYNCS.PHASECHK.TRANS64.TRYWAIT P0, [R2+URZ+0x22840], R6 ;  /* 0x02284006020075a7 */ /* 0x0022a4000800017f */
[----:B--2---:R-:W-:Y:S05]  /*1c600*/  @!P0 NANOSLEEP.SYNCS 0x989680 ;  /* 0x009896800000895d */ /* 0x004fea0003900000 */
[----:B------:R-:W2:Y:S02]  /*1c610*/  @!P0 SYNCS.PHASECHK.TRANS64 P0, [R2+URZ+0x22840], R6 ;  /* 0x02284006020085a7 */ /* 0x000ea4000800007f */
[----:B--2---:R-:W-:Y:S05]  /*1c620*/  @!P0 BRA `(.L_x_844) ;  /* 0xfffffffc00f08947 */ /* 0x004fea000383ffff */
[----:B------:R-:W-:Y:S05]  /*1c630*/  BRA `(.L_x_1007) ;  /* 0xffffffb000047947 */ /* 0x000fea000383ffff */
.L_x_849:
[----:B0-----:R0:W2:Y:S02]  /*1c640*/  SYNCS.PHASECHK.TRANS64.TRYWAIT P0, [R2+URZ+0x22860], R6 ;  /* 0x02286006020075a7 */ /* 0x0010a4000800017f */
[----:B--2---:R-:W-:Y:S05]  /*1c650*/  @!P0 NANOSLEEP.SYNCS 0x989680 ;  /* 0x009896800000895d */ /* 0x004fea0003900000 */
[----:B------:R-:W2:Y:S02]  /*1c660*/  @!P0 SYNCS.PHASECHK.TRANS64 P0, [R2+URZ+0x22860], R6 ;  /* 0x02286006020085a7 */ /* 0x000ea4000800007f */
[----:B--2---:R-:W-:Y:S05]  /*1c670*/  @!P0 BRA `(.L_x_849) ;  /* 0xfffffffc00f08947 */ /* 0x004fea000383ffff */
[----:B------:R-:W-:Y:S05]  /*1c680*/  BRA `(.L_x_1008) ;  /* 0xffffffb000807947 */ /* 0x000fea000383ffff */
.L_x_860:
[----:B-1----:R1:W2:Y:S02]  /*1c690*/  SYNCS.PHASECHK.TRANS64.TRYWAIT P0, [R3+URZ+0x22840], R2 ;  /* 0x02284002030075a7 */ /* 0x0022a4000800017f */
[----:B--2---:R-:W-:Y:S05]  /*1c6a0*/  @!P0 NANOSLEEP.SYNCS 0x989680 ;  /* 0x009896800000895d */ /* 0x004fea0003900000 */
[----:B------:R-:W2:Y:S02]  /*1c6b0*/  @!P0 SYNCS.PHASECHK.TRANS64 P0, [R3+URZ+0x22840], R2 ;  /* 0x02284002030085a7 */ /* 0x000ea4000800007f */
[----:B--2---:R-:W-:Y:S05]  /*1c6c0*/  @!P0 BRA `(.L_x_860) ;  /* 0xfffffffc00f08947 */ /* 0x004fea000383ffff */
[----:B------:R-:W-:Y:S05]  /*1c6d0*/  BRA `(.L_x_1009) ;  /* 0xffffffb8006c7947 */ /* 0x000fea000383ffff */
.L_x_865:
[----:B--2---:R2:W3:Y:S02]  /*1c6e0*/  SYNCS.PHASECHK.TRANS64.TRYWAIT P0, [R3+URZ+0x22860], R2 ;  /* 0x02286002030075a7 */ /* 0x0044e4000800017f */
[----:B---3--:R-:W-:Y:S05]  /*1c6f0*/  @!P0 NANOSLEEP.SYNCS 0x989680 ;  /* 0x009896800000895d */ /* 0x008fea0003900000 */
[----:B------:R-:W3:Y:S02]  /*1c700*/  @!P0 SYNCS.PHASECHK.TRANS64 P0, [R3+URZ+0x22860], R2 ;  /* 0x02286002030085a7 */ /* 0x000ee4000800007f */
[----:B---3--:R-:W-:Y:S05]  /*1c710*/  @!P0 BRA `(.L_x_865) ;  /* 0xfffffffc00f08947 */ /* 0x008fea000383ffff */
[----:B------:R-:W-:Y:S05]  /*1c720*/  BRA `(.L_x_1010) ;  /* 0xffffffb800e87947 */ /* 0x000fea000383ffff */
.L_x_876:
[----:B-1----:R1:W2:Y:S02]  /*1c730*/  SYNCS.PHASECHK.TRANS64.TRYWAIT P0, [R3+URZ+0x22840], R2 ;  /* 0x02284002030075a7 */ /* 0x0022a4000800017f */
[----:B--2---:R-:W-:Y:S05]  /*1c740*/  @!P0 NANOSLEEP.SYNCS 0x989680 ;  /* 0x009896800000895d */ /* 0x004fea0003900000 */
[----:B------:R-:W2:Y:S02]  /*1c750*/  @!P0 SYNCS.PHASECHK.TRANS64 P0, [R3+URZ+0x22840], R2 ;  /* 0x02284002030085a7 */ /* 0x000ea4000800007f */
[----:B--2---:R-:W-:Y:S05]  /*1c760*/  @!P0 BRA `(.L_x_876) ;  /* 0xfffffffc00f08947 */ /* 0x004fea000383ffff */
[----:B------:R-:W-:Y:S05]  /*1c770*/  BRA `(.L_x_1011) ;  /* 0xffffffc000b87947 */ /* 0x000fea000383ffff */
.L_x_881:
[----:B--2---:R2:W3:Y:S02]  /*1c780*/  SYNCS.PHASECHK.TRANS64.TRYWAIT P0, [R3+URZ+0x22860], R2 ;  /* 0x02286002030075a7 */ /* 0x0044e4000800017f */
[----:B---3--:R-:W-:Y:S05]  /*1c790*/  @!P0 NANOSLEEP.SYNCS 0x989680 ;  /* 0x009896800000895d */ /* 0x008fea0003900000 */
[----:B------:R-:W3:Y:S02]  /*1c7a0*/  @!P0 SYNCS.PHASECHK.TRANS64 P0, [R3+URZ+0x22860], R2 ;  /* 0x02286002030085a7 */ /* 0x000ee4000800007f */
[----:B---3--:R-:W-:Y:S05]  /*1c7b0*/  @!P0 BRA `(.L_x_881) ;  /* 0xfffffffc00f08947 */ /* 0x008fea000383ffff */
[----:B------:R-:W-:Y:S05]  /*1c7c0*/  BRA `(.L_x_1012) ;  /* 0xffffffc400347947 */ /* 0x000fea000383ffff */
.L_x_893:
[----:B------:R-:W2:Y:S01]  /*1c7d0*/  LDL R0, [R1] ;  /* 0x0000000001007983 */ /* 0x000ea20000100800 */
[----:B------:R-:W-:Y:S01]  /*1c7e0*/  BSSY B0, `(.L_x_1013) ;  /* 0x0000008000007945 */ /* 0x000fe20003800000 */
[----:B0-----:R-:W-:Y:S02]  /*1c7f0*/  IMAD.MOV.U32 R12, RZ, RZ, RZ ;  /* 0x000000ffff0c7224 */ /* 0x001fe400078e00ff */
[----:B------:R-:W-:Y:S02]  /*1c800*/  IMAD.MOV.U32 R11, RZ, RZ, 0x1f ;  /* 0x0000001fff0b7424 */ /* 0x000fe400078e00ff */
[----:B------:R-:W-:Y:S02]  /*1c810*/  IMAD.MOV.U32 R15, RZ, RZ, -0x1 ;  /* 0xffffffffff0f7424 */ /* 0x000fe400078e00ff */
[----:B--2---:R-:W-:-:S07]  /*1c820*/  IMAD.MOV.U32 R13, RZ, RZ, R0 ;  /* 0x000000ffff0d7224 */ /* 0x004fce00078e0000 */
[----:B-1----:R-:W-:Y:S05]  /*1c830*/  WARPSYNC.COLLECTIVE R15, `(.L_x_1014) ;  /* 0x000000000f087348 */ /* 0x002fea0003c00000 */
[----:B------:R0:W2:Y:S02]  /*1c840*/  SHFL.IDX P6, R14, R13, R12, R11 ;  /* 0x0000000c0d0e7389 */ /* 0x0000a400000c000b */
[----:B012---:R-:W-:Y:S01]  /*1c850*/  ENDCOLLECTIVE ;  /* 0x000000000000791b */ /* 0x007fe20003800000 */
.L_x_1014:
[----:B------:R-:W-:Y:S05]  /*1c860*/  BSYNC B0 ;  /* 0x0000000000007941 */ /* 0x000fea0003800000 */
.L_x_1013:
        /* <DEDUP_REMOVED lines=9> */
.L_x_1015:
        /* <DEDUP_REMOVED lines=9> */
[----:B-1----:R-:W-:-:S06]  /*1c990*/  @!P1 IMAD.WIDE R2, R4, 0x4, R6 ;  /* 0x0000000404029825 */ /* 0x002fcc00078e0206 */
[----:B------:R-:W3:Y:S01]  /*1c9a0*/  @!P1 LDG.E R2, desc[UR40][R2.64] ;  /* 0x0000002802029981 */ /* 0x000ee2000c1e1900 */
[----:B------:R-:W-:Y:S01]  /*1c9b0*/  IMAD.MOV.U32 R4, RZ, RZ, RZ ;  /* 0x000000ffff047224 */ /* 0x000fe200078e00ff */
[C---:B------:R-:W-:Y:S01]  /*1c9c0*/  ISETP.GE.U32.AND P2, PT, R16.reuse, 0x2, PT ;  /* 0x000000021000780c */ /* 0x040fe20003f46070 */
[----:B------:R-:W-:Y:S01]  /*1c9d0*/  IMAD.MOV.U32 R6, RZ, RZ, RZ ;  /* 0x000000ffff067224 */ /* 0x000fe200078e00ff */
[C---:B------:R-:W-:Y:S02]  /*1c9e0*/  ISETP.GE.U32.AND P3, PT, R16.reuse, 0x4, PT ;  /* 0x000000041000780c */ /* 0x040fe40003f66070 */
[C---:B------:R-:W-:Y:S02]  /*1c9f0*/  ISETP.GE.U32.AND P4, PT, R16.reuse, 0x8, PT ;  /* 0x000000081000780c */ /* 0x040fe40003f86070 */
[C---:B------:R-:W-:Y:S01]  /*1ca00*/  ISETP.GE.U32.AND P5, PT, R16.reuse, 0x10, PT ;  /* 0x000000101000780c */ /* 0x040fe20003fa6070 */
[----:B--2---:R-:W-:Y:S01]  /*1ca10*/  @!P1 IMAD.MOV.U32 R4, RZ, RZ, R8 ;  /* 0x000000ffff049224 */ /* 0x004fe200078e0008 */
[----:B------:R-:W-:Y:S01]  /*1ca20*/  MOV R8, RZ ;  /* 0x000000ff00087202 */ /* 0x000fe20000000f00 */
[----:B---3--:R-:W-:Y:S01]  /*1ca30*/  @!P1 IMAD.MOV.U32 R6, RZ, RZ, R2 ;  /* 0x000000ffff069224 */ /* 0x008fe200078e0002 */
[----:B------:R-:W-:-:S03]  /*1ca40*/  ISETP.NE.AND P1, PT, R16, RZ, PT ;  /* 0x000000ff1000720c */ /* 0x000fc60003f25270 */
[----:B------:R-:W-:-:S05]  /*1ca50*/  IMAD R2, R6, R4, RZ ;  /* 0x0000000406027224 */ /* 0x000fca00078e02ff */
[----:B------:R-:W-:-:S07]  /*1ca60*/  MOV R13, R2 ;  /* 0x00000002000d7202 */ /* 0x000fce0000000f00 */
[----:B------:R-:W-:Y:S05]  /*1ca70*/  WARPSYNC.COLLECTIVE R15, `(.L_x_1016) ;  /* 0x000000000f087348 */ /* 0x000fea0003c00000 */
[----:B------:R0:W1:Y:S02]  /*1ca80*/  SHFL.UP P6, R14, R13, R12, R11 ;  /* 0x0400000c0d0e7389 */ /* 0x00006400000c000b */
[----:B01----:R-:W-:Y:S01]  /*1ca90*/  ENDCOLLECTIVE ;  /* 0x000000000000791b */ /* 0x003fe20003800000 */
.L_x_1016:
[----:B------:R-:W-:Y:S02]  /*1caa0*/  IMAD.MOV.U32 R12, RZ, RZ, 0x2 ;  /* 0x00000002ff0c7424 */ /* 0x000fe400078e00ff */
[----:B------:R-:W-:-:S05]  /*1cab0*/  IMAD.MOV.U32 R3, RZ, RZ, R14 ;  /* 0x000000ffff037224 */ /* 0x000fca00078e000e */
[----:B------:R-:W-:-:S05]  /*1cac0*/  SEL R3, R3, RZ, P1 ;  /* 0x000000ff03037207 */ /* 0x000fca0000800000 */
[----:B------:R-:W-:-:S04]  /*1cad0*/  IMAD.IADD R2, R2, 0x1, R3 ;  /* 0x0000000102027824 */ /* 0x000fc800078e0203 */
[----:B------:R-:W-:-:S07]  /*1cae0*/  IMAD.MOV.U32 R13, RZ, RZ, R2 ;  /* 0x000000ffff0d7224 */ /* 0x000fce00078e0002 */
[----:B------:R-:W-:Y:S05]  /*1caf0*/  WARPSYNC.COLLECTIVE R15, `(.L_x_1017) ;  /* 0x000000000f087348 */ /* 0x000fea0003c00000 */
[----:B------:R0:W1:Y:S02]  /*1cb00*/  SHFL.UP P6, R14, R13, R12, R11 ;  /* 0x0400000c0d0e7389 */ /* 0x00006400000c000b */
[----:B01----:R-:W-:Y:S01]  /*1cb10*/  ENDCOLLECTIVE ;  /* 0x000000000000791b */ /* 0x003fe20003800000 */
.L_x_1017:
        /* <DEDUP_REMOVED lines=8> */
.L_x_1018:
        /* <DEDUP_REMOVED lines=8> */
.L_x_1019:
        /* <DEDUP_REMOVED lines=8> */
.L_x_1020:
[----:B------:R-:W-:Y:S02]  /*1cca0*/  IMAD.MOV.U32 R12, RZ, RZ, 0x1f ;  /* 0x0000001fff0c7424 */ /* 0x000fe400078e00ff */
[----:B------:R-:W-:Y:S02]  /*1ccb0*/  IMAD.MOV.U32 R11, RZ, RZ, 0x1f ;  /* 0x0000001fff0b7424 */ /* 0x000fe400078e00ff */
[----:B------:R-:W-:-:S05]  /*1ccc0*/  IMAD.MOV.U32 R3, RZ, RZ, R14 ;  /* 0x000000ffff037224 */ /* 0x000fca00078e000e */
[----:B------:R-:W-:-:S05]  /*1ccd0*/  SEL R3, R3, RZ, P5 ;  /* 0x000000ff03037207 */ /* 0x000fca0002800000 */
[----:B------:R-:W-:-:S04]  /*1cce0*/  IMAD.IADD R7, R2, 0x1, R3 ;  /* 0x0000000102077824 */ /* 0x000fc800078e0203 */
[----:B------:R-:W-:-:S07]  /*1ccf0*/  IMAD.MOV.U32 R13, RZ, RZ, R7 ;  /* 0x000000ffff0d7224 */ /* 0x000fce00078e0007 */
[----:B------:R-:W-:Y:S05]  /*1cd00*/  WARPSYNC.COLLECTIVE R15, `(.L_x_1021) ;  /* 0x000000000f087348 */ /* 0x000fea0003c00000 */
[----:B------:R0:W1:Y:S02]  /*1cd10*/  SHFL.IDX P6, R14, R13, R12, R11 ;  /* 0x0000000c0d0e7389 */ /* 0x00006400000c000b */
[----:B01----:R-:W-:Y:S01]  /*1cd20*/  ENDCOLLECTIVE ;  /* 0x000000000000791b */ /* 0x003fe20003800000 */
.L_x_1021:
[----:B------:R-:W-:Y:S01]  /*1cd30*/  IMAD.MOV.U32 R9, RZ, RZ, R14 ;  /* 0x000000ffff097224 */ /* 0x000fe200078e000e */
[----:B------:R-:W-:Y:S06]  /*1cd40*/  BRA `(.L_x_1022) ;  /* 0xffffffc8007c7947 */ /* 0x000fec000383ffff */
.L_x_896:
[----:B------:R-:W-:Y:S01]  /*1cd50*/  BSSY B0, `(.L_x_1023) ;  /* 0x0000008000007945 */ /* 0x000fe20003800000 */
[----:B------:R-:W-:Y:S02]  /*1cd60*/  IMAD.MOV.U32 R13, RZ, RZ, R2 ;  /* 0x000000ffff0d7224 */ /* 0x000fe400078e0002 */
[----:B------:R-:W-:Y:S02]  /*1cd70*/  IMAD.MOV.U32 R12, RZ, RZ, 0x1 ;  /* 0x00000001ff0c7424 */ /* 0x000fe400078e00ff */
[----:B------:R-:W-:Y:S02]  /*1cd80*/  IMAD.MOV.U32 R11, RZ, RZ, RZ ;  /* 0x000000ffff0b7224 */ /* 0x000fe400078e00ff */
[----:B------:R-:W-:-:S07]  /*1cd90*/  IMAD.MOV.U32 R15, RZ, RZ, -0x1 ;  /* 0xffffffffff0f7424 */ /* 0x000fce00078e00ff */
[----:B0-----:R-:W-:Y:S05]  /*1cda0*/  WARPSYNC.COLLECTIVE R15, `(.L_x_1024) ;  /* 0x000000000f087348 */ /* 0x001fea0003c00000 */
[----:B------:R1:W2:Y:S02]  /*1cdb0*/  SHFL.UP P6, R14, R13, R12, R11 ;  /* 0x0400000c0d0e7389 */ /* 0x0002a400000c000b */
[----:B012---:R-:W-:Y:S01]  /*1cdc0*/  ENDCOLLECTIVE ;  /* 0x000000000000791b */ /* 0x007fe20003800000 */
.L_x_1024:
[----:B------:R-:W-:Y:S05]  /*1cdd0*/  BSYNC B0 ;  /* 0x0000000000007941 */ /* 0x000fea0003800000 */
.L_x_1023:
[----:B------:R-:W-:Y:S02]  /*1cde0*/  IMAD.MOV.U32 R3, RZ, RZ, R14 ;  /* 0x000000ffff037224 */ /* 0x000fe400078e000e */
[----:B------:R-:W-:Y:S02]  /*1cdf0*/  IMAD.MOV.U32 R12, RZ, RZ, 0x2 ;  /* 0x00000002ff0c7424 */ /* 0x000fe400078e00ff */
[----:B------:R-:W-:Y:S01]  /*1ce00*/  IMAD.MOV.U32 R11, RZ, RZ, RZ ;  /* 0x000000ffff0b7224 */ /* 0x000fe200078e00ff */
[----:B------:R-:W-:Y:S01]  /*1ce10*/  SEL R3, R3, RZ, P1 ;  /* 0x000000ff03037207 */ /* 0x000fe20000800000 */
[----:B------:R-:W-:-:S04]  /*1ce20*/  IMAD.MOV.U32 R15, RZ, RZ, -0x1 ;  /* 0xffffffffff0f7424 */ /* 0x000fc800078e00ff */
[----:B------:R-:W-:-:S04]  /*1ce30*/  IMAD.IADD R2, R2, 0x1, R3 ;  /* 0x0000000102027824 */ /* 0x000fc800078e0203 */
[----:B------:R-:W-:-:S07]  /*1ce40*/  IMAD.MOV.U32 R13, RZ, RZ, R2 ;  /* 0x000000ffff0d7224 */ /* 0x000fce00078e0002 */
[----:B------:R-:W-:Y:S05]  /*1ce50*/  WARPSYNC.COLLECTIVE R15, `(.L_x_1025) ;  /* 0x000000000f087348 */ /* 0x000fea0003c00000 */
[----:B------:R0:W1:Y:S02]  /*1ce60*/  SHFL.UP P6, R14, R13, R12, R11 ;  /* 0x0400000c0d0e7389 */ /* 0x00006400000c000b */
[----:B01----:R-:W-:Y:S01]  /*1ce70*/  ENDCOLLECTIVE ;  /* 0x000000000000791b */ /* 0x003fe20003800000 */
.L_x_1025:
        /* <DEDUP_REMOVED lines=8> */
.L_x_1026:
        /* <DEDUP_REMOVED lines=8> */
.L_x_1027:
        /* <DEDUP_REMOVED lines=8> */
.L_x_1028:
[----:B------:R-:W-:Y:S02]  /*1d000*/  IMAD.MOV.U32 R12, RZ, RZ, 0x1f ;  /* 0x0000001fff0c7424 */ /* 0x000fe400078e00ff */
[----:B------:R-:W-:Y:S02]  /*1d010*/  IMAD.MOV.U32 R11, RZ, RZ, 0x1f ;  /* 0x0000001fff0b7424 */ /* 0x000fe400078e00ff */
[----:B------:R-:W-:-:S05]  /*1d020*/  IMAD.MOV.U32 R3, RZ, RZ, R14 ;  /* 0x000000ffff037224 */ /* 0x000fca00078e000e */
[----:B------:R-:W-:-:S04]  /*1d030*/  SEL R3, R3, RZ, P5 ;  /* 0x000000ff03037207 */ /* 0x000fc80002800000 */
[----:B------:R-:W-:-:S05]  /*1d040*/  IADD3 R7, R2, R3, RZ ;  /* 0x0000000302077210 */ /* 0x000fca0007ffe0ff */
[----:B------:R-:W-:-:S07]  /*1d050*/  IMAD.MOV.U32 R13, RZ, RZ, R7 ;  /* 0x000000ffff0d7224 */ /* 0x000fce00078e0007 */
[----:B------:R-:W-:Y:S05]  /*1d060*/  WARPSYNC.COLLECTIVE R15, `(.L_x_1029) ;  /* 0x000000000f087348 */ /* 0x000fea0003c00000 */
[----:B------:R0:W1:Y:S02]  /*1d070*/  SHFL.IDX P6, R14, R13, R12, R11 ;  /* 0x0000000c0d0e7389 */ /* 0x00006400000c000b */
[----:B01----:R-:W-:Y:S01]  /*1d080*/  ENDCOLLECTIVE ;  /* 0x000000000000791b */ /* 0x003fe20003800000 */
.L_x_1029:
[----:B------:R-:W-:Y:S01]  /*1d090*/  IMAD.MOV.U32 R9, RZ, RZ, R14 ;  /* 0x000000ffff097224 */ /* 0x000fe200078e000e */
[----:B------:R-:W-:Y:S06]  /*1d0a0*/  BRA `(.L_x_1030) ;  /* 0xffffffc800507947 */ /* 0x000fec000383ffff */
.L_x_898:
[----:B------:R-:W-:Y:S01]  /*1d0b0*/  BSSY B0, `(.L_x_1031) ;  /* 0x0000006000007945 */ /* 0x000fe20003800000 */
[----:B------:R-:W-:Y:S01]  /*1d0c0*/  PLOP3.LUT P6, PT, P6, PT, PT, 0x8, 0x0 ;  /* 0x000000000000781c */ /* 0x000fe200037ce170 */
[----:B------:R-:W-:-:S12]  /*1d0d0*/  IMAD.MOV.U32 R15, RZ, RZ, -0x1 ;  /* 0xffffffffff0f7424 */ /* 0x000fd800078e00ff */
[----:B0-----:R-:W-:Y:S05]  /*1d0e0*/  WARPSYNC.COLLECTIVE R15, `(.L_x_1032) ;  /* 0x000000000f087348 */ /* 0x001fea0003c00000 */
[----:B------:R-:W-:Y:S01]  /*1d0f0*/  VOTE.ANY R14, PT, P6 ;  /* 0x00000000000e7806 */ /* 0x000fe200030e0100 */
[----:B0-----:R-:W-:Y:S06]  /*1d100*/  ENDCOLLECTIVE ;  /* 0x000000000000791b */ /* 0x001fec0003800000 */
.L_x_1032:
[----:B------:R-:W-:Y:S05]  /*1d110*/  BSYNC B0 ;  /* 0x0000000000007941 */ /* 0x000fea0003800000 */
.L_x_1031:
        /* <DEDUP_REMOVED lines=9> */
.L_x_1033:
[----:B------:R-:W-:Y:S02]  /*1d1b0*/  IMAD.MOV.U32 R13, RZ, RZ, R6 ;  /* 0x000000ffff0d7224 */ /* 0x000fe400078e0006 */
[----:B------:R-:W-:-:S07]  /*1d1c0*/  IMAD.MOV.U32 R4, RZ, RZ, R14 ;  /* 0x000000ffff047224 */ /* 0x000fce00078e000e */
[----:B------:R-:W-:Y:S05]  /*1d1d0*/  WARPSYNC.COLLECTIVE R15, `(.L_x_1034) ;  /* 0x000000000f087348 */ /* 0x000fea0003c00000 */
[----:B------:R0:W1:Y:S02]  /*1d1e0*/  SHFL.IDX P6, R14, R13, R12, R11 ;  /* 0x0000000c0d0e7389 */ /* 0x00006400000c000b */
[----:B01----:R-:W-:Y:S01]  /*1d1f0*/  ENDCOLLECTIVE ;  /* 0x000000000000791b */ /* 0x003fe20003800000 */
.L_x_1034:
[----:B------:R-:W-:Y:S01]  /*1d200*/  IMAD.MOV.U32 R6, RZ, RZ, R14 ;  /* 0x000000ffff067224 */ /* 0x000fe200078e000e */
[----:B------:R-:W-:Y:S06]  /*1d210*/  BRA `(.L_x_1035) ;  /* 0xffffffc800307947 */ /* 0x000fec000383ffff */
.L_x_900:
[----:B------:R-:W-:Y:S01]  /*1d220*/  BSSY B0, `(.L_x_1036) ;  /* 0x0000007000007945 */ /* 0x000fe20003800000 */
[----:B------:R-:W-:Y:S02]  /*1d230*/  IMAD.MOV.U32 R13, RZ, RZ, R7 ;  /* 0x000000ffff0d7224 */ /* 0x000fe400078e0007 */
[----:B------:R-:W-:Y:S02]  /*1d240*/  IMAD.MOV.U32 R11, RZ, RZ, 0x1f ;  /* 0x0000001fff0b7424 */ /* 0x000fe400078e00ff */
[----:B------:R-:W-:-:S07]  /*1d250*/  IMAD.MOV.U32 R15, RZ, RZ, -0x1 ;  /* 0xffffffffff0f7424 */ /* 0x000fce00078e00ff */
[----:B0123--:R-:W-:Y:S05]  /*1d260*/  WARPSYNC.COLLECTIVE R15, `(.L_x_1037) ;  /* 0x000000000f087348 */ /* 0x00ffea0003c00000 */
[----:B------:R4:W0:Y:S02]  /*1d270*/  SHFL.IDX P6, R14, R13, R12, R11 ;  /* 0x0000000c0d0e7389 */ /* 0x00082400000c000b */
[----:B01234-:R-:W-:Y:S01]  /*1d280*/  ENDCOLLECTIVE ;  /* 0x000000000000791b */ /* 0x01ffe20003800000 */
.L_x_1037:
[----:B------:R-:W-:Y:S05]  /*1d290*/  BSYNC B0 ;  /* 0x0000000000007941 */ /* 0x000fea0003800000 */
.L_x_1036:
[----:B------:R-:W-:Y:S01]  /*1d2a0*/  IMAD.MOV.U32 R7, RZ, RZ, R14 ;  /* 0x000000ffff077224 */ /* 0x000fe200078e000e */
[----:B------:R-:W-:Y:S06]  /*1d2b0*/  BRA `(.L_x_1038) ;  /* 0xffffffc800207947 */ /* 0x000fec000383ffff */
.L_x_904:
[----:B0-----:R0:W1:Y:S02]  /*1d2c0*/  SYNCS.PHASECHK.TRANS64.TRYWAIT P0, [R0+URZ+0x22820], R3 ;  /* 0x02282003000075a7 */ /* 0x001064000800017f */
[----:B-1----:R-:W-:Y:S05]  /*1d2d0*/  @!P0 NANOSLEEP.SYNCS 0x989680 ;  /* 0x009896800000895d */ /* 0x002fea0003900000 */
[----:B------:R-:W1:Y:S02]  /*1d2e0*/  @!P0 SYNCS.PHASECHK.TRANS64 P0, [R0+URZ+0x22820], R3 ;  /* 0x02282003000085a7 */ /* 0x000e64000800007f */
[----:B-1----:R-:W-:Y:S05]  /*1d2f0*/  @!P0 BRA `(.L_x_904) ;  /* 0xfffffffc00f08947 */ /* 0x002fea000383ffff */
[----:B------:R-:W-:Y:S05]  /*1d300*/  BRA `(.L_x_1039) ;  /* 0xffffffcc00b87947 */ /* 0x000fea000383ffff */
.L_x_905:
        /* <DEDUP_REMOVED lines=11> */
.L_x_1041:
[----:B------:R-:W-:Y:S05]  /*1d3c0*/  BSYNC B0 ;  /* 0x0000000000007941 */ /* 0x000fea0003800000 */
.L_x_1040:
[----:B------:R-:W-:Y:S05]  /*1d3d0*/  BRA `(.L_x_1042) ;  /* 0xffffffcc00a07947 */ /* 0x000fea000383ffff */
.L_x_906:
[----:B------:R-:W-:Y:S01]  /*1d3e0*/  BSSY B0, `(.L_x_1043) ;  /* 0x0000006000007945 */ /* 0x000fe20003800000 */
[----:B------:R-:W-:-:S07]  /*1d3f0*/  IMAD.MOV.U32 R15, RZ, RZ, -0x1 ;  /* 0xffffffffff0f7424 */ /* 0x000fce00078e00ff */
[----:B01----:R-:W-:Y:S05]  /*1d400*/  WARPSYNC.COLLECTIVE R15, `(.L_x_1044) ;  /* 0x000000000f0c7348 */ /* 0x003fea0003c00000 */
[----:B------:R-:W-:Y:S02]  /*1d410*/  ELECT P6, UR62, PT ;  /* 0x00000000003e782f */ /* 0x000fe400038c0000 */
[----:B------:R-:W-:Y:S01]  /*1d420*/  MOV R14, UR62 ;  /* 0x0000003e000e7c02 */ /* 0x000fe20008000f00 */
[----:B01----:R-:W-:Y:S10]  /*1d430*/  ENDCOLLECTIVE ;  /* 0x000000000000791b */ /* 0x003ff40003800000 */
.L_x_1044:
[----:B------:R-:W-:Y:S05]  /*1d440*/  BSYNC B0 ;  /* 0x0000000000007941 */ /* 0x000fea0003800000 */
.L_x_1043:
[----:B------:R-:W-:Y:S05]  /*1d450*/  BRA `(.L_x_1045) ;  /* 0xffffffcc00947947 */ /* 0x000fea000383ffff */
.L_x_908:
[----:B0-----:R0:W1:Y:S02]  /*1d460*/  SYNCS.PHASECHK.TRANS64.TRYWAIT P0, [R6+URZ], R5 ;  /* 0x00000005060075a7 */ /* 0x001064000800017f */
[----:B-1----:R-:W-:Y:S05]  /*1d470*/  @!P0 NANOSLEEP.SYNCS 0x989680 ;  /* 0x009896800000895d */ /* 0x002fea0003900000 */
[----:B------:R-:W1:Y:S02]  /*1d480*/  @!P0 SYNCS.PHASECHK.TRANS64 P0, [R6+URZ], R5 ;  /* 0x00000005060085a7 */ /* 0x000e64000800007f */
[----:B-1----:R-:W-:Y:S05]  /*1d490*/  @!P0 BRA `(.L_x_908) ;  /* 0xfffffffc00f08947 */ /* 0x002fea000383ffff */
[----:B------:R-:W-:Y:S05]  /*1d4a0*/  BRA `(.L_x_1046) ;  /* 0xffffffcc00cc7947 */ /* 0x000fea000383ffff */
.L_x_909:
[----:B-1----:R1:W2:Y:S02]  /*1d4b0*/  SYNCS.PHASECHK.TRANS64.TRYWAIT P0, [R7+URZ], R2 ;  /* 0x00000002070075a7 */ /* 0x0022a4000800017f */
[----:B--2---:R-:W-:Y:S05]  /*1d4c0*/  @!P0 NANOSLEEP.SYNCS 0x989680 ;  /* 0x009896800000895d */ /* 0x004fea0003900000 */
[----:B------:R-:W2:Y:S02]  /*1d4d0*/  @!P0 SYNCS.PHASECHK.TRANS64 P0, [R7+URZ], R2 ;  /* 0x00000002070085a7 */ /* 0x000ea4000800007f */
[----:B--2---:R-:W-:Y:S05]  /*1d4e0*/  @!P0 BRA `(.L_x_909) ;  /* 0xfffffffc00f08947 */ /* 0x004fea000383ffff */
[----:B------:R-:W-:Y:S05]  /*1d4f0*/  BRA `(.L_x_1047) ;  /* 0xffffffcc00c07947 */ /* 0x000fea000383ffff */
.L_x_911:
[----:B--2---:R2:W3:Y:S02]  /*1d500*/  SYNCS.PHASECHK.TRANS64.TRYWAIT P0, [R4+URZ], R5 ;  /* 0x00000005040075a7 */ /* 0x0044e4000800017f */
[----:B---3--:R-:W-:Y:S05]  /*1d510*/  @!P0 NANOSLEEP.SYNCS 0x989680 ;  /* 0x009896800000895d */ /* 0x008fea0003900000 */
[----:B------:R-:W3:Y:S02]  /*1d520*/  @!P0 SYNCS.PHASECHK.TRANS64 P0, [R4+URZ], R5 ;  /* 0x00000005040085a7 */ /* 0x000ee4000800007f */
[----:B---3--:R-:W-:Y:S05]  /*1d530*/  @!P0 BRA `(.L_x_911) ;  /* 0xfffffffc00f08947 */ /* 0x008fea000383ffff */
[----:B------:R-:W-:Y:S05]  /*1d540*/  BRA `(.L_x_1048) ;  /* 0xffffffcc00c47947 */ /* 0x000fea000383ffff */
.L_x_1049:
        /* <DEDUP_REMOVED lines=11> */
.L_x_6131:


//--------------------- .text._ZN7cutlass13device_kernelIN5flash11enable_sm90INS1_16FlashAttnFwdSm90INS1_25CollectiveMainloopFwdSm90ILi2EN4cute5tupleIJNS5_1CILi1EEES8_S8_EEENS6_IJNS7_ILi128EEENS7_ILi96EEENS7_ILi64EEEEEELi256ENS_6half_tEfNS_4arch4Sm90ELb0ELb0ELb1ELb1ELb0ELb0ELb1ELb1ELb0ELb1ELb1ELb0EEENS1_21CollectiveEpilogueFwdINS6_IJSA_NS7_ILi256EEESB_EEES9_SE_SG_Li256ELb1ELb1ELb1ELb0EEENS1_36VarlenDynamicPersistentTileSchedulerILi128ELi96ELi256ELi128ELb1ELb1ELb1ELb0ELb1ELb1EEEEEEEEEvNT_6ParamsE --------------------------
	.section	.text._ZN7cutlass13device_kernelIN5flash11enable_sm90INS1_16FlashAttnFwdSm90INS1_25CollectiveMainloopFwdSm90ILi2EN4cute5tupleIJNS5_1CILi1EEES8_S8_EEENS6_IJNS7_ILi128EEENS7_ILi96EEENS7_ILi64EEEEEELi256ENS_6half_tEfNS_4arch4Sm90ELb0ELb0ELb1ELb1ELb0ELb0ELb1ELb1ELb0ELb1ELb1ELb0EEENS1_21CollectiveEpilogueFwdINS6_IJSA_NS7_ILi256EEESB_EEES9_SE_SG_Li256ELb1ELb1ELb1ELb0EEENS1_36VarlenDynamicPersistentTileSchedulerILi128ELi96ELi256ELi128ELb1ELb1ELb1ELb0ELb1ELb1EEEEEEEEEvNT_6ParamsE,"ax",@progbits
	.align	128
.text._ZN7cutlass13device_kernelIN5flash11enable_sm90INS1_16FlashAttnFwdSm90INS1_25CollectiveMainloopFwdSm90ILi2EN4cute5tupleIJNS5_1CILi1EEES8_S8_EEENS6_IJNS7_ILi128EEENS7_ILi96EEENS7_ILi64EEEEEELi256ENS_6half_tEfNS_4arch4Sm90ELb0ELb0ELb1ELb1ELb0ELb0ELb1ELb1ELb0ELb1ELb1ELb0EEENS1_21CollectiveEpilogueFwdINS6_IJSA_NS7_ILi256EEESB_EEES9_SE_SG_Li256ELb1ELb1ELb1ELb0EEENS1_36VarlenDynamicPersistentTileSchedulerILi128ELi96ELi256ELi128ELb1ELb1ELb1ELb0ELb1ELb1EEEEEEEEEvNT_6ParamsE:
        .type           _ZN7cutlass13device_kernelIN5flash11enable_sm90INS1_16FlashAttnFwdSm90INS1_25CollectiveMainloopFwdSm90ILi2EN4cute5tupleIJNS5_1CILi1EEES8_S8_EEENS6_IJNS7_ILi128EEENS7_ILi96EEENS7_ILi64EEEEEELi256ENS_6half_tEfNS_4arch4Sm90ELb0ELb0ELb1ELb1ELb0ELb0ELb1ELb1ELb0ELb1ELb1ELb0EEENS1_21CollectiveEpilogueFwdINS6_IJSA_NS7_ILi256EEESB_EEES9_SE_SG_Li256ELb1ELb1ELb1ELb0EEENS1_36VarlenDynamicPersistentTileSchedulerILi128ELi96ELi256ELi128ELb1ELb1ELb1ELb0ELb1ELb1EEEEEEEEEvNT_6ParamsE,@function
        .size           _ZN7cutlass13device_kernelIN5flash11enable_sm90INS1_16FlashAttnFwdSm90INS1_25CollectiveMainloopFwdSm90ILi2EN4cute5tupleIJNS5_1CILi1EEES8_S8_EEENS6_IJNS7_ILi128EEENS7_ILi96EEENS7_ILi64EEEEEELi256ENS_6half_tEfNS_4arch4Sm90ELb0ELb0ELb1ELb1ELb0ELb0ELb1ELb1ELb0ELb1ELb1ELb0EEENS1_21CollectiveEpilogueFwdINS6_IJSA_NS7_ILi256EEESB_EEES9_SE_SG_Li256ELb1ELb1ELb1ELb0EEENS1_36VarlenDynamicPersistentTileSchedulerILi128ELi96ELi256ELi128ELb1ELb1ELb1ELb0ELb1ELb1EEEEEEEEEvNT_6ParamsE,(.L_x_6132 - _ZN7cutlass13device_kernelIN5flash11enable_sm90INS1_16FlashAttnFwdSm90INS1_25CollectiveMainloopFwdSm90ILi2EN4cute5tupleIJNS5_1CILi1EEES8_S8_EEENS6_IJNS7_ILi128EEENS7_ILi96EEENS7_ILi64EEEEEELi256ENS_6half_tEfNS_4arch4Sm90ELb0ELb0ELb1ELb1ELb0ELb0ELb1ELb1ELb0ELb1ELb1ELb0EEENS1_21CollectiveEpilogueFwdINS6_IJSA_NS7_ILi256EEESB_EEES9_SE_SG_Li256ELb1ELb1ELb1ELb0EEENS1_36VarlenDynamicPersistentTileSchedulerILi128ELi96ELi256ELi128ELb1ELb1ELb1ELb0ELb1ELb1EEEEEEEEEvNT_6ParamsE)
        .other          _ZN7cutlass13device_kernelIN5flash11enable_sm90INS1_16FlashAttnFwdSm90INS1_25CollectiveMainloopFwdSm90ILi2EN4cute5tupleIJNS5_1CILi1EEES8_S8_EEENS6_IJNS7_ILi128EEENS7_ILi96EEENS7_ILi64EEEEEELi256ENS_6half_tEfNS_4arch4Sm90ELb0ELb0ELb1ELb1ELb0ELb0ELb1ELb1ELb0ELb1ELb1ELb0EEENS1_21CollectiveEpilogueFwdINS6_IJSA_NS7_ILi256EEESB_EEES9_SE_SG_Li256ELb1ELb1ELb1ELb0EEENS1_36VarlenDynamicPersistentTileSchedulerILi128ELi96ELi256ELi128ELb1ELb1ELb1ELb0ELb1ELb1EEEEEEEEEvNT_6ParamsE,@"STO_CUDA_ENTRY STV_DEFAULT"
_ZN7cutlass13device_kernelIN5flash11enable_sm90INS1_16FlashAttnFwdSm90INS1_25CollectiveMainloopFwdSm90ILi2EN4cute5tupleIJNS5_1CILi1EEES8_S8_EEENS6_IJNS7_ILi128EEENS7_ILi96EEENS7_ILi64EEEEEELi256ENS_6half_tEfNS_4arch4Sm90ELb0ELb0ELb1ELb1ELb0ELb0ELb1ELb1ELb0ELb1ELb1ELb0EEENS1_21CollectiveEpilogueFwdINS6_IJSA_NS7_ILi256EEESB_EEES9_SE_SG_Li256ELb1ELb1ELb1ELb0EEENS1_36VarlenDynamicPersistentTileSchedulerILi128ELi96ELi256ELi128ELb1ELb1ELb1ELb0ELb1ELb1EEEEEEEEEvNT_6ParamsE:
[----:B------:R-:W0:Y:S02]  /*0000*/  LDC R1, c[0x0][0x28] ;  /* 0x00000a00ff017b82 */ /* 0x000e240000000800 */
[----:B0-----:R-:W-:Y:S01]  /*0010*/  VIADD R1, R1, 0xffffff78 ;  /* 0xffffff7801017836 */ /* 0x001fe20000000000 */
[----:B------:R-:W0:Y:S01]  /*0020*/  S2R R3, SR_TID.X ;  /* 0x0000000000037919 */ /* 0x000e220000002100 */
[----:B------:R-:W-:Y:S01]  /*0030*/  ELECT P0, URZ, PT ;  /* 0x00000000003f782f */ /* 0x000fe20003800000 */
[----:B------:R-:W-:Y:S01]  /*0040*/  BSSY B0, `(.L_x_1050) ;  /* 0x000000d000007945 */ /* 0x000fe20003800000 */
[----:B0-----:R-:W-:-:S05]  /*0050*/  SHF.R.U32.HI R0, RZ, 0x5, R3 ;  /* 0x00000005ff007819 */ /* 0x001fca0000011603 */
        /* <DEDUP_REMOVED lines=11> */
.L_x_1051:
[----:B------:R-:W-:Y:S05]  /*0110*/  BSYNC B0 ;  /* 0x0000000000007941 */ /* 0x000fea0003800000 */
.L_x_1050:
[----:B------:R-:W-:Y:S01]  /*0120*/  VOTEU.ANY UP0, P0 ;  /* 0x00000000003f7886 */ /* 0x000fe20000000100 */
[----:B------:R-:W0:Y:S01]  /*0130*/  SHFL.IDX PT, R2, R0, RZ, 0x1f ;  /* 0x00001fff00027589 */ /* 0x000e2200000e0000 */
[----:B------:R-:W-:Y:S01]  /*0140*/  UMOV UR4, 0x80 ;  /* 0x0000008000047882 */ /* 0x000fe20000000000 */
[----:B------:R-:W-:Y:S01]  /*0150*/  UMOV UR7, 0x100 ;  /* 0x0000010000077882 */ /* 0x000fe20000000000 */
[----:B------:R-:W-:Y:S01]  /*0160*/  VOTEU.ANY UP1, P0 ;  /* 0x00000000003f7886 */ /* 0x000fe20000020100 */
[----:B------:R-:W1:Y:S01]  /*0170*/  @UP0 S2UR UR8, SR_CgaCtaId ;  /* 0x00000000000809c3 */ /* 0x000e620000008800 */
[----:B------:R-:W-:Y:S01]  /*0180*/  @UP0 UMOV UR6, 0x400 ;  /* 0x0000040000060882 */ /* 0x000fe20000000000 */
[----:B------:R-:W-:-:S04]  /*0190*/  @UP0 UIADD3 UR4, -UR4, 0x100000, URZ ;  /* 0x0010000004040890 */ /* 0x000fc8000fffe13f */
[----:B------:R-:W-:Y:S02]  /*01a0*/  @UP0 USHF.L.U32 UR5, UR4, 0xb, URZ ;  /* 0x0000000b04050899 */ /* 0x000fe4000800063f */
[----:B------:R-:W-:Y:S01]  /*01b0*/  @UP0 USHF.L.U32 UR4, UR4, 0x1, URZ ;  /* 0x0000000104040899 */ /* 0x000fe2000800063f */
[----:B------:R-:W-:Y:S01]  /*01c0*/  SHF.R.U32.HI R3, RZ, 0x7, R3 ;  /* 0x00000007ff037819 */ /* 0x000fe20000011603 */
[----:B------:R-:W-:Y:S01]  /*01d0*/  VOTEU.ANY UP2, P0 ;  /* 0x00000000003f7886 */ /* 0x000fe20000040100 */
[----:B0-----:R-:W-:-:S03]  /*01e0*/  ISETP.NE.AND P1, PT, R2, RZ, PT ;  /* 0x000000ff0200720c */ /* 0x001fc60003f25270 */
[----:B------:R0:W2:Y:S01]  /*01f0*/  SHFL.IDX PT, R2, R3, RZ, 0x1f ;  /* 0x00001fff03027589 */ /* 0x0000a200000e0000 */
[----:B-1----:R-:W-:Y:S02]  /*0200*/  @UP0 ULEA UR8, UR8, UR6, 0x18 ;  /* 0x0000000608080291 */ /* 0x002fe4000f8ec03f */
[----:B------:R-:W-:-:S04]  /*0210*/  @UP0 UIADD3 UR6, -UR7, 0x100000, URZ ;  /* 0x0010000007060890 */ /* 0x000fc8000fffe13f */
[----:B------:R-:W-:Y:S02]  /*0220*/  @UP0 USHF.L.U32 UR7, UR6, 0xb, URZ ;  /* 0x0000000b06070899 */ /* 0x000fe4000800063f */
[----:B------:R-:W-:Y:S01]  /*0230*/  @UP0 USHF.L.U32 UR6, UR6, 0x1, URZ ;  /* 0x0000000106060899 */ /* 0x000fe2000800063f */
[----:B------:R-:W-:Y:S01]  /*0240*/  VOTEU.ANY UP0, P0 ;  /* 0x00000000003f7886 */ /* 0x000fe20000000100 */
[----:B------:R-:W1:Y:S04]  /*0250*/  FENCE.VIEW.ASYNC.S ;  /* 0x00000000000073c6 */ /* 0x000e680000000000 */
[----:B-1----:R0:W1:Y:S01]  /*0260*/  @UP0 SYNCS.EXCH.64 URZ, [UR8+0x32400], UR4 ;  /* 0x03240004083f05b2 */ /* 0x0020620008000100 */
[----:B------:R0:W3:Y:S05]  /*0270*/  @UP1 SYNCS.EXCH.64 URZ, [UR8+0x32410], UR4 ;  /* 0x03241004083f15b2 */ /* 0x0000ea0008000100 */
[----:B------:R0:W4:Y:S02]  /*0280*/  @UP2 SYNCS.EXCH.64 URZ, [UR8+0x32420], UR6 ;  /* 0x03242006083f25b2 */ /* 0x0001240008000100 */
[----:B0-----:R-:W-:Y:S05]  /*0290*/  @P1 BRA `(.L_x_1052) ;  /* 0x0000000000481947 */ /* 0x001fea0003800000 */
[----:B------:R-:W0:Y:S01]  /*02a0*/  S2UR UR5, SR_CgaCtaId ;  /* 0x00000000000579c3 */ /* 0x000e220000008800 */
        /* <DEDUP_REMOVED lines=15> */
[----:B------:R0:W0:Y:S01]  /*03a0*/  SYNCS.EXCH.64 URZ, [UR8+0x32448], UR6 ;  /* 0x03244806083f75b2 */ /* 0x0000220008000100 */
[----:B------:R-:W-:Y:S01]  /*03b0*/  NOP ;  /* 0x0000000000007918 */ /* 0x000fe20000000000 */
.L_x_1052:
[----:B------:R-:W5:Y:S01]  /*03c0*/  SHFL.IDX PT, R3, R0, RZ, 0x1f ;  /* 0x00001fff00037589 */ /* 0x000f6200000e0000 */
[----:B------:R-:W-:Y:S01]  /*03d0*/  NOP ;  /* 0x0000000000007918 */ /* 0x000fe20000000000 */
[----:B-----5:R-:W-:-:S13]  /*03e0*/  ISETP.NE.AND P0, PT, R3, RZ, PT ;  /* 0x000000ff0300720c */ /* 0x020fda0003f05270 */
        /* <DEDUP_REMOVED lines=19> */
.L_x_1053:
[----:B------:R-:W5:Y:S01]  /*0520*/  SHFL.IDX PT, R3, R0, RZ, 0x1f ;  /* 0x00001fff00037589 */ /* 0x000f6200000e0000 */
[----:B------:R-:W-:Y:S01]  /*0530*/  NOP ;  /* 0x0000000000007918 */ /* 0x000fe20000000000 */
[----:B-----5:R-:W-:-:S13]  /*0540*/  ISETP.NE.AND P0, PT, R3, RZ, PT ;  /* 0x000000ff0300720c */ /* 0x020fda0003f05270 */
        /* <DEDUP_REMOVED lines=13> */
[----:B------:R0:W0:Y:S01]  /*0620*/  SYNCS.EXCH.64 URZ, [UR6+0x32488], UR4 ;  /* 0x03248804063f75b2 */ /* 0x0000220008000100 */
[----:B------:R-:W-:Y:S01]  /*0630*/  NOP ;  /* 0x0000000000007918 */ /* 0x000fe20000000000 */
.L_x_1054:
        /* <DEDUP_REMOVED lines=22> */
.L_x_1055:
        /* <DEDUP_REMOVED lines=22> */
.L_x_1056:
[----:B--2---:R-:W-:Y:S01]  /*0900*/  ISETP.NE.AND P0, PT, R2, RZ, PT ;  /* 0x000000ff0200720c */ /* 0x004fe20003f05270 */
[----:B------:R-:W-:Y:S01]  /*0910*/  IMAD.MOV.U32 R2, RZ, RZ, 0x1 ;  /* 0x00000001ff027424 */ /* 0x000fe200078e00ff */
[----:B------:R-:W-:Y:S01]  /*0920*/  NOP ;  /* 0x0000000000007918 */ /* 0x000fe20000000000 */
[----:B------:R-:W-:-:S03]  /*0930*/  ULDC.64 UR38, c[0x0][0x208] ;  /* 0x0000820000267ab9 */ /* 0x000fc60000000a00 */
[----:B------:R-:W-:-:S05]  /*0940*/  SEL R2, R2, 0x2, !P0 ;  /* 0x0000000202027807 */ /* 0x000fca0004000000 */
[----:B------:R2:W-:Y:S01]  /*0950*/  STL [R1+0x84], R2 ;  /* 0x0000840201007387 */ /* 0x0005e20000100800 */
[----:B01-34-:R-:W-:Y:S06]  /*0960*/  BAR.SYNC.DEFER_BLOCKING 0x0 ;  /* 0x0000000000007b1d */ /* 0x01bfec0000010000 */
[----:B------:R-:W-:Y:S05]  /*0970*/  @!P0 BRA `(.L_x_1057) ;  /* 0x000000b800188947 */ /* 0x000fea0003800000 */
.L_x_1058:
[----:B------:R-:W-:-:S08]  /*0980*/  NOP ;  /* 0x0000000000007918 */ /* 0x000fd00000000000 */
[----:B------:R-:W0:Y:S02]  /*0990*/  USETMAXREG.TRY_ALLOC.CTAPOOL UP0, 0xf0 ;  /* 0x000000f0000079c8 */ /* 0x000e240008000600 */
[----:B0-----:R-:W-:-:S13]  /*09a0*/  PLOP3.LUT P0, PT, PT, PT, UP0, 0x80, 0x0 ;  /* 0x000000000000781c */ /* 0x001fda0003f0f008 */
[----:B------:R-:W-:Y:S05]  /*09b0*/  @!P0 BRA `(.L_x_1058) ;  /* 0xfffffffc00f08947 */ /* 0x000fea000383ffff */
[----:B------:R-:W0:Y:S01]  /*09c0*/  S2R R0, SR_TID.X ;  /* 0x0000000000007919 */ /* 0x000e220000002100 */
[----:B------:R-:W1:Y:S01]  /*09d0*/  S2UR UR5, SR_CgaCtaId ;  /* 0x00000000000579c3 */ /* 0x000e620000008800 */
[----:B------:R-:W-:-:S07]  /*09e0*/  UMOV UR4, 0x400 ;  /* 0x0000040000047882 */ /* 0x000fce0000000000 */
[----:B------:R-:W-:Y:S06]  /*09f0*/  BAR.ARV 0x8, 0x180 ;  /* 0x0206000000007b1d */ /* 0x000fec0000002000 */
[----:B-1----:R-:W-:Y:S01]  /*0a00*/  ULEA UR4, UR5, UR4, 0x18 ;  /* 0x0000000405047291 */ /* 0x002fe2000f8ec03f */
[----:B0-----:R-:W-:-:S04]  /*0a10*/  SHF.R.U32.HI R0, RZ, 0x7, R0 ;  /* 0x00000007ff007819 */ /* 0x001fc80000011600 */
[----:B------:R-:W-:-:S13]  /*0a20*/  ISETP.NE.AND P0, PT, R0, 0x1, PT ;  /* 0x000000010000780c */ /* 0x000fda0003f05270 */
[----:B------:R-:W-:Y:S08]  /*0a30*/  @!P0 BAR.ARV 0x9, 0x100 ;  /* 0x0244000000008b1d */ /* 0x000ff00000002000 */
[----:B------:R-:W-:Y:S06]  /*0a40*/  BAR.SYNC.DEFER_BLOCKING 0x5, 0x180 ;  /* 0x0146000000007b1d */ /* 0x000fec0000010000 */
[----:B------:R-:W0:Y:S01]  /*0a50*/  LDS.128 R12, [UR4+0x324d0] ;  /* 0x0324d004ff0c7984 */ /* 0x000e220008000c00 */
[----:B------:R-:W-:Y:S01]  /*0a60*/  ULDC UR4, c[0x0][0xd3c] ;  /* 0x00034f0000047ab9 */ /* 0x000fe20000000800 */
[----:B------:R-:W-:Y:S06]  /*0a70*/  BAR.ARV 0x4, 0x180 ;  /* 0x0106000000007b1d */ /* 0x000fec0000002000 */
[----:B0-----:R-:W-:-:S13]  /*0a80*/  ISETP.GE.AND P0, PT, R15, UR4, PT ;  /* 0x000000040f007c0c */ /* 0x001fda000bf06270 */
[----:B------:R-:W-:Y:S05]  /*0a90*/  @P0 EXIT ;  /* 0x000000000000094d */ /* 0x000fea0003800000 */
[----:B------:R-:W3:Y:S01]  /*0aa0*/  LDL.LU R11, [R1+0x84] ;  /* 0x00008400010b7983 */ /* 0x000ee20000300800 */
[----:B------:R-:W0:Y:S02]  /*0ab0*/  S2R R0, SR_TID.X ;  /* 0x0000000000007919 */ /* 0x000e240000002100 */
[----:B0-----:R-:W-:-:S05]  /*0ac0*/  VIADD R16, R0, 0xffffff80 ;  /* 0xffffff8000107836 */ /* 0x001fca0000000000 */
[----:B------:R-:W-:-:S04]  /*0ad0*/  SHF.R.S32.HI R0, RZ, 0x1f, R16 ;  /* 0x0000001fff007819 */ /* 0x000fc80000011410 */
[----:B--2---:R-:W-:-:S04]  /*0ae0*/  LEA.HI R2, R0, R16, RZ, 0x7 ;  /* 0x0000001000027211 */ /* 0x004fc800078f38ff */
[----:B------:R-:W-:Y:S02]  /*0af0*/  LOP3.LUT R5, R2, 0xffffff80, RZ, 0xc0, !PT ;  /* 0xffffff8002057812 */ /* 0x000fe400078ec0ff */
[----:B------:R-:W-:-:S03]  /*0b00*/  LEA.HI R4, R0, R16, RZ, 0x5 ;  /* 0x0000001000047211 */ /* 0x000fc600078f28ff */
[----:B------:R-:W-:Y:S01]  /*0b10*/  IMAD.IADD R12, R16, 0x1, -R5 ;  /* 0x00000001100c7824 */ /* 0x000fe200078e0a05 */
[----:B------:R-:W-:Y:S01]  /*0b20*/  LEA.HI R3, R0, R16, RZ, 0x4 ;  /* 0x0000001000037211 */ /* 0x000fe200078f20ff */
[----:B------:R-:W-:-:S03]  /*0b30*/  IMAD.SHL.U32 R5, R4, 0x20, RZ ;  /* 0x0000002004057824 */ /* 0x000fc600078e00ff */
[----:B------:R-:W-:Y:S02]  /*0b40*/  SHF.R.S32.HI R7, RZ, 0x1f, R12 ;  /* 0x0000001fff077819 */ /* 0x000fe4000001140c */
[----:B------:R-:W-:Y:S02]  /*0b50*/  LOP3.LUT R4, R3, 0x3fffff0, RZ, 0xc0, !PT ;  /* 0x03fffff003047812 */ /* 0x000fe400078ec0ff */
[----:B------:R-:W-:Y:S02]  /*0b60*/  LEA.HI R8, R7, R12, RZ, 0x2 ;  /* 0x0000000c07087211 */ /* 0x000fe400078f10ff */
[----:B------:R-:W-:Y:S02]  /*0b70*/  SHF.R.S32.HI R6, RZ, 0x4, R3 ;  /* 0x00000004ff067819 */ /* 0x000fe40000011403 */
[----:B------:R-:W-:Y:S01]  /*0b80*/  LEA.HI R10, R0, R16, RZ, 0x2 ;  /* 0x00000010000a7211 */ /* 0x000fe200078f10ff */
[----:B------:R-:W-:Y:S01]  /*0b90*/  IMAD.IADD R4, R16, 0x1, -R4 ;  /* 0x0000000110047824 */ /* 0x000fe200078e0a04 */
[----:B------:R-:W-:-:S02]  /*0ba0*/  LOP3.LUT R5, R5, 0xfffffc00, RZ, 0xc0, !PT ;  /* 0xfffffc0005057812 */ /* 0x000fc400078ec0ff */
[--C-:B------:R-:W-:Y:S02]  /*0bb0*/  SHF.R.S32.HI R0, RZ, 0x2, R8.reuse ;  /* 0x00000002ff007819 */ /* 0x100fe40000011408 */
[----:B------:R-:W-:Y:S02]  /*0bc0*/  SHF.R.S32.HI R9, RZ, 0x1f, R8 ;  /* 0x0000001fff097819 */ /* 0x000fe40000011408 */
[----:B------:R-:W-:Y:S01]  /*0bd0*/  LEA.HI R3, R3, R6, RZ, 0x1 ;  /* 0x0000000603037211 */ /* 0x000fe200078f08ff */
[----:B------:R-:W-:Y:S01]  /*0be0*/  IMAD R4, R4, 0x40, R5 ;  /* 0x0000004004047824 */ /* 0x000fe200078e0205 */
[----:B------:R-:W-:Y:S02]  /*0bf0*/  LEA.HI R9, R9, R0, RZ, 0x3 ;  /* 0x0000000009097211 */ /* 0x000fe400078f18ff */
[----:B------:R-:W-:Y:S02]  /*0c00*/  LOP3.LUT R5, R3, 0x1ffffffe, RZ, 0xc0, !PT ;  /* 0x1ffffffe03057812 */ /* 0x000fe400078ec0ff */
[----:B------:R-:W-:-:S02]  /*0c10*/  SHF.R.S32.HI R3, RZ, 0x7, R2 ;  /* 0x00000007ff037819 */ /* 0x000fc40000011402 */
[----:B------:R-:W-:Y:S02]  /*0c20*/  LOP3.LUT R10, R10, 0xfffffffc, RZ, 0xc0, !PT ;  /* 0xfffffffc0a0a7812 */ /* 0x000fe400078ec0ff */
[----:B------:R-:W-:Y:S02]  /*0c30*/  LOP3.LUT R9, R9, 0xfffffff8, RZ, 0xc0, !PT ;  /* 0xfffffff809097812 */ /* 0x000fe400078ec0ff */
[----:B------:R-:W-:Y:S01]  /*0c40*/  LEA.HI R7, R7, R12, RZ, 0x5 ;  /* 0x0000000c07077211 */ /* 0x000fe200078f28ff */
[----:B------:R-:W-:Y:S01]  /*0c50*/  IMAD.IADD R10, R16, 0x1, -R10 ;  /* 0x00000001100a7824 */ /* 0x000fe200078e0a0a */
[----:B------:R-:W-:Y:S01]  /*0c60*/  LEA.HI R2, R2, R3, RZ, 0x1 ;  /* 0x0000000302027211 */ /* 0x000fe200078f08ff */
[----:B------:R-:W-:Y:S01]  /*0c70*/  IMAD.IADD R0, R0, 0x1, -R9 ;  /* 0x0000000100007824 */ /* 0x000fe200078e0a09 */
[----:B------:R-:W-:Y:S01]  /*0c80*/  SHF.R.S32.HI R7, RZ, 0x5, R7 ;  /* 0x00000005ff077819 */ /* 0x000fe20000011407 */
[----:B------:R-:W-:Y:S01]  /*0c90*/  IMAD.IADD R5, R6, 0x1, -R5 ;  /* 0x0000000106057824 */ /* 0x000fe200078e0a05 */
[----:B------:R-:W-:-:S02]  /*0ca0*/  LOP3.LUT R2, R2, 0x3fffffe, RZ, 0xc0, !PT ;  /* 0x03fffffe02027812 */ /* 0x000fc400078ec0ff */
[----:B------:R-:W-:Y:S01]  /*0cb0*/  LEA.HI R6, R10, R10, RZ, 0x1 ;  /* 0x0000000a0a067211 */ /* 0x000fe200078f08ff */
[----:B------:R-:W-:Y:S02]  /*0cc0*/  IMAD R7, R7, 0x10, R0 ;  /* 0x0000001007077824 */ /* 0x000fe400078e0200 */
[----:B------:R-:W-:Y:S02]  /*0cd0*/  IMAD R0, R5, 0x8, R4 ;  /* 0x0000000805007824 */ /* 0x000fe400078e0204 */
[----:B------:R-:W-:Y:S01]  /*0ce0*/  IMAD.IADD R2, R3, 0x1, -R2 ;  /* 0x0000000103027824 */ /* 0x000fe200078e0a02 */
[----:B------:R-:W-:Y:S02]  /*0cf0*/  LOP3.LUT R3, R6, 0x1ffffffe, RZ, 0xc0, !PT ;  /* 0x1ffffffe06037812 */ /* 0x000fe400078ec0ff */
[----:B------:R0:W-:Y:S03]  /*0d00*/  STL [R1+0x80], R0 ;  /* 0x0000800001007387 */ /* 0x0001e60000100800 */
[----:B------:R-:W-:Y:S01]  /*0d10*/  IMAD.IADD R3, R10, 0x1, -R3 ;  /* 0x000000010a037824 */ /* 0x000fe200078e0a03 */
[----:B------:R-:W-:Y:S01]  /*0d20*/  LOP3.LUT R8, R8, 0x7ffffffc, RZ, 0xc0, !PT ;  /* 0x7ffffffc08087812 */ /* 0x000fe200078ec0ff */
[----:B0-----:R-:W-:-:S05]  /*0d30*/  IMAD R0, R2, 0x40, R7 ;  /* 0x0000004002007824 */ /* 0x001fca00078e0207 */
[----:B------:R0:W-:Y:S01]  /*0d40*/  STL [R1+0x78], R0 ;  /* 0x0000780001007387 */ /* 0x0001e20000100800 */
[----:B------:R-:W-:-:S03]  /*0d50*/  IMAD.IADD R8, R12, 0x1, -R8 ;  /* 0x000000010c087824 */ /* 0x000fc600078e0a08 */
[----:B------:R1:W-:Y:S01]  /*0d60*/  STL [R1+0x14], RZ ;  /* 0x000014ff01007387 */ /* 0x0003e20000100800 */
[----:B0-----:R-:W-:Y:S02]  /*0d70*/  IMAD R0, R3, 0x8, R0 ;  /* 0x0000000803007824 */ /* 0x001fe400078e0200 */
[----:B------:R-:W-:-:S03]  /*0d80*/  IMAD.SHL.U32 R201, R8, 0x2, RZ ;  /* 0x0000000208c97824 */ /* 0x000fc600078e00ff */
[----:B------:R1:W-:Y:S01]  /*0d90*/  STL [R1+0x7c], R0 ;  /* 0x00007c0001007387 */ /* 0x0003e20000100800 */
[C---:B------:R-:W-:Y:S02]  /*0da0*/  VIADD R8, R201.reuse, 0x8 ;  /* 0x00000008c9087836 */ /* 0x040fe40000000000 */
[C---:B------:R-:W-:Y:S02]  /*0db0*/  VIADD R4, R201.reuse, 0x10 ;  /* 0x00000010c9047836 */ /* 0x040fe40000000000 */
[C---:B------:R-:W-:Y:S02]  /*0dc0*/  VIADD R2, R201.reuse, 0x18 ;  /* 0x00000018c9027836 */ /* 0x040fe40000000000 */
[C---:B------:R-:W-:Y:S02]  /*0dd0*/  VIADD R237, R201.reuse, 0x20 ;  /* 0x00000020c9ed7836 */ /* 0x040fe40000000000 */
[C---:B------:R-:W-:Y:S02]  /*0de0*/  VIADD R236, R201.reuse, 0x28 ;  /* 0x00000028c9ec7836 */ /* 0x040fe40000000000 */
[----:B------:R-:W-:-:S02]  /*0df0*/  VIADD R235, R201, 0x30 ;  /* 0x00000030c9eb7836 */ /* 0x000fc40000000000 */
[C---:B------:R-:W-:Y:S02]  /*0e00*/  VIADD R234, R201.reuse, 0x38 ;  /* 0x00000038c9ea7836 */ /* 0x040fe40000000000 */
[C---:B------:R-:W-:Y:S02]  /*0e10*/  VIADD R233, R201.reuse, 0x40 ;  /* 0x00000040c9e97836 */ /* 0x040fe40000000000 */
[C---:B------:R-:W-:Y:S02]  /*0e20*/  VIADD R232, R201.reuse, 0x48 ;  /* 0x00000048c9e87836 */ /* 0x040fe40000000000 */
[C---:B------:R-:W-:Y:S02]  /*0e30*/  VIADD R231, R201.reuse, 0x50 ;  /* 0x00000050c9e77836 */ /* 0x040fe40000000000 */
[C---:B------:R-:W-:Y:S02]  /*0e40*/  VIADD R230, R201.reuse, 0x58 ;  /* 0x00000058c9e67836 */ /* 0x040fe40000000000 */
        /* <DEDUP_REMOVED lines=32> */
[----:B------:R-:W-:Y:S02]  /*1050*/  SHF.R.S32.HI R4, RZ, 0x1f, R223 ;  /* 0x0000001fff047819 */ /* 0x000fe400000114df */
[----:B------:R-:W-:Y:S02]  /*1060*/  SHF.R.S32.HI R2, RZ, 0x1f, R222 ;  /* 0x0000001fff027819 */ /* 0x000fe400000114de */
[----:B------:R-:W-:Y:S02]  /*1070*/  SHF.R.S32.HI R8, RZ, 0x1f, R221 ;  /* 0x0000001fff087819 */ /* 0x000fe400000114dd */
[----:B------:R-:W-:Y:S02]  /*1080*/  SHF.R.S32.HI R4, RZ, 0x1f, R213 ;  /* 0x0000001fff047819 */ /* 0x000fe400000114d5 */
[----:B------:R-:W-:Y:S01]  /*1090*/  SHF.R.S32.HI R2, RZ, 0x1f, R212 ;  /* 0x0000001fff027819 */ /* 0x000fe200000114d4 */
[----:B------:R-:W-:Y:S01]  /*10a0*/  IMAD.MOV.U32 R5, RZ, RZ, R13 ;  /* 0x000000ffff057224 */ /* 0x000fe200078e000d */
[----:B------:R-:W-:Y:S01]  /*10b0*/  SHF.R.S32.HI R8, RZ, 0x1f, R211 ;  /* 0x0000001fff087819 */ /* 0x000fe200000114d3 */
[----:B------:R-:W-:Y:S01]  /*10c0*/  IMAD.MOV.U32 R6, RZ, RZ, R14 ;  /* 0x000000ffff067224 */ /* 0x000fe200078e000e */
[----:B------:R-:W-:Y:S01]  /*10d0*/  SHF.R.S32.HI R4, RZ, 0x1f, R210 ;  /* 0x0000001fff047819 */ /* 0x000fe200000114d2 */
[----:B------:R-:W-:Y:S01]  /*10e0*/  IMAD.MOV.U32 R7, RZ, RZ, R15 ;  /* 0x000000ffff077224 */ /* 0x000fe200078e000f */
[----:B------:R-:W-:Y:S01]  /*10f0*/  SHF.R.S32.HI R2, RZ, 0x1f, R209 ;  /* 0x0000001fff027819 */ /* 0x000fe200000114d1 */
[----:B------:R-:W-:Y:S01]  /*1100*/  VIADD R205, R201, 0xe0 ;  /* 0x000000e0c9cd7836 */ /* 0x000fe20000000000 */
[----:B------:R-:W-:-:S02]  /*1110*/  SHF.R.S32.HI R8, RZ, 0x1f, R208 ;  /* 0x0000001fff087819 */ /* 0x000fc400000114d0 */
[----:B------:R-:W-:Y:S02]  /*1120*/  SHF.R.S32.HI R4, RZ, 0x1f, R207 ;  /* 0x0000001fff047819 */ /* 0x000fe400000114cf */
[----:B------:R-:W-:Y:S01]  /*1130*/  SHF.R.S32.HI R2, RZ, 0x1f, R206 ;  /* 0x0000001fff027819 */ /* 0x000fe200000114ce */
[----:B------:R-:W-:Y:S01]  /*1140*/  UMOV UR37, URZ ;  /* 0x0000003f00257c82 */ /* 0x000fe20008000000 */
[----:B------:R-:W-:Y:S01]  /*1150*/  UMOV UR36, URZ ;  /* 0x0000003f00247c82 */ /* 0x000fe20008000000 */
[----:B-1-3--:R-:W-:-:S07]  /*1160*/  LOP3.LUT R23, R11, 0x1, RZ, 0xfc, !PT ;  /* 0x000000010b177812 */ /* 0x00afce00078efcff */
.L_x_1105:
[----:B01234-:R-:W0:Y:S01]  /*1170*/  LDC.64 R2, c[0x0][0xd88] ;  /* 0x00036200ff027b82 */ /* 0x01fe220000000a00 */
[----:B------:R-:W-:-:S07]  /*1180*/  ULDC.64 UR4, c[0x0][0xb20] ;  /* 0x0002c80000047ab9 */ /* 0x000fce0000000a00 */
[----:B------:R-:W1:Y:S08]  /*1190*/  LDC.64 R10, c[0x0][0x418] ;  /* 0x00010600ff0a7b82 */ /* 0x000e700000000a00 */
[----:B------:R-:W2:Y:S01]  /*11a0*/  LDC R0, c[0x0][0x424] ;  /* 0x00010900ff007b82 */ /* 0x000ea20000000800 */
[----:B0-----:R-:W-:-:S07]  /*11b0*/  IMAD.WIDE R2, R7, 0x4, R2 ;  /* 0x0000000407027825 */ /* 0x001fce00078e0202 */
[----:B------:R-:W0:Y:S01]  /*11c0*/  LDC R13, c[0x0][0x2f0] ;  /* 0x0000bc00ff0d7b82 */ /* 0x000e220000000800 */
[----:B------:R-:W3:Y:S01]  /*11d0*/  LDG.E R200, desc[UR38][R2.64] ;  /* 0x0000002602c87981 */ /* 0x000ee2000c1e1900 */
[----:B------:R-:W-:Y:S01]  /*11e0*/  ISETP.NE.U32.AND P0, PT, RZ, UR4, PT ;  /* 0x00000004ff007c0c */ /* 0x000fe2000bf05070 */
[----:B------:R-:W-:-:S03]  /*11f0*/  IMAD.MOV.U32 R7, RZ, RZ, RZ ;  /* 0x000000ffff077224 */ /* 0x000fc600078e00ff */
[----:B------:R-:W-:Y:S02]  /*1200*/  ISETP.NE.AND.EX P0, PT, RZ, UR5, PT, P0 ;  /* 0x00000005ff007c0c */ /* 0x000fe4000bf05300 */
[----:B---3--:R-:W-:-:S11]  /*1210*/  SHF.R.S32.HI R4, RZ, 0x1f, R200 ;  /* 0x0000001fff047819 */ /* 0x008fd600000114c8 */
[C---:B------:R-:W-:Y:S01]  /*1220*/  @P0 LEA R8, P1, R200.reuse, UR4, 0x2 ;  /* 0x00000004c8080c11 */ /* 0x040fe2000f8210ff */
[----:B------:R3:W-:Y:S03]  /*1230*/  STL [R1+0x10], R4 ;  /* 0x0000100401007387 */ /* 0x0007e60000100800 */
[----:B------:R-:W-:Y:S01]  /*1240*/  @P0 LEA.HI.X R9, R200, UR5, R4, 0x2, P1 ;  /* 0x00000005c8090c11 */ /* 0x000fe200088f1404 */
[----:B------:R-:W-:Y:S02]  /*1250*/  ULDC.64 UR4, c[0x0][0xb18] ;  /* 0x0002c60000047ab9 */ /* 0x000fe40000000a00 */
[----:B------:R-:W-:Y:S02]  /*1260*/  ISETP.NE.U32.AND P1, PT, RZ, UR4, PT ;  /* 0x00000004ff007c0c */ /* 0x000fe4000bf25070 */
[----:B------:R3:W5:Y:S01]  /*1270*/  @P0 LDG.E R7, desc[UR38][R8.64] ;  /* 0x0000002608070981 */ /* 0x000762000c1e1900 */
[----:B-1----:R-:W-:-:S02]  /*1280*/  ISETP.NE.U32.AND P0, PT, R10, RZ, PT ;  /* 0x000000ff0a00720c */ /* 0x002fc40003f05070 */
[----:B------:R-:W-:Y:S02]  /*1290*/  ISETP.NE.AND.EX P1, PT, RZ, UR5, PT, P1 ;  /* 0x00000005ff007c0c */ /* 0x000fe4000bf25310 */
[----:B------:R-:W-:-:S04]  /*12a0*/  ISETP.NE.AND.EX P0, PT, R11, RZ, PT, P0 ;  /* 0x000000ff0b00720c */ /* 0x000fc80003f05300 */
[----:B--2---:R-:W-:-:S05]  /*12b0*/  SEL R0, R0, 0x1, P0 ;  /* 0x0000000100007807 */ /* 0x004fca0000000000 */
[----:B0-----:R-:W-:Y:S02]  /*12c0*/  IMAD R152, R0, R13, RZ ;  /* 0x0000000d00987224 */ /* 0x001fe400078e02ff */
[----:B------:R-:W-:-:S04]  /*12d0*/  @P1 LEA R2, P2, R200, UR4, 0x2 ;  /* 0x00000004c8021c11 */ /* 0x000fc8000f8410ff */
[----:B------:R-:W-:-:S05]  /*12e0*/  @P1 LEA.HI.X R3, R200, UR5, R4, 0x2, P2 ;  /* 0x00000005c8031c11 */ /* 0x000fca00090f1404 */
[----:B------:R3:W5:Y:S01]  /*12f0*/  @P1 LDG.E R152, desc[UR38][R2.64] ;  /* 0x0000002602981981 */ /* 0x000762000c1e1900 */
[----:B------:R-:W-:Y:S05]  /*1300*/  @P1 BRA `(.L_x_1059) ;  /* 0x0000000000241947 */ /* 0x000fea0003800000 */
[----:B------:R-:W-:Y:S02]  /*1310*/  ULDC.64 UR4, c[0x0][0xb00] ;  /* 0x0002c00000047ab9 */ /* 0x000fe40000000a00 */
[----:B------:R-:W-:-:S04]  /*1320*/  ISETP.NE.U32.AND P0, PT, RZ, UR4, PT ;  /* 0x00000004ff007c0c */ /* 0x000fc8000bf05070 */
[----:B------:R-:W-:-:S13]  /*1330*/  ISETP.NE.AND.EX P0, PT, RZ, UR5, PT, P0 ;  /* 0x00000005ff007c0c */ /* 0x000fda000bf05300 */
[----:B------:R-:W-:Y:S05]  /*1340*/  @!P0 BRA `(.L_x_1059) ;  /* 0x0000000000148947 */ /* 0x000fea0003800000 */
[----:B---3--:R-:W0:Y:S02]  /*1350*/  LDC.64 R2, c[0x0][0xb00] ;  /* 0x0002c000ff027b82 */ /* 0x008e240000000a00 */
[----:B0-----:R-:W-:-:S05]  /*1360*/  IMAD.WIDE R2, R200, 0x4, R2 ;  /* 0x00000004c8027825 */ /* 0x001fca00078e0202 */
[----:B-----5:R-:W2:Y:S04]  /*1370*/  LDG.E R152, desc[UR38][R2.64] ;  /* 0x0000002602987981 */ /* 0x020ea8000c1e1900 */
[----:B------:R-:W2:Y:S02]  /*1380*/  LDG.E R9, desc[UR38][R2.64+0x4] ;  /* 0x0000042602097981 */ /* 0x000ea4000c1e1900 */
[----:B--2---:R-:W-:-:S07]  /*1390*/  IMAD.IADD R152, R9, 0x1, -R152 ;  /* 0x0000000109987824 */ /* 0x004fce00078e0a98 */
.L_x_1059:
[----:B-----5:R-:W-:Y:S01]  /*13a0*/  IMAD.IADD R152, R152, 0x1, -R7 ;  /* 0x0000000198987824 */ /* 0x020fe200078e0a07 */
[----:B---3--:R-:W-:Y:S01]  /*13b0*/  LOP3.LUT R2, R6, 0xff000000, RZ, 0xc0, !PT ;  /* 0xff00000006027812 */ /* 0x008fe200078ec0ff */
[----:B------:R-:W-:Y:S02]  /*13c0*/  IMAD.MOV.U32 R165, RZ, RZ, RZ ;  /* 0x000000ffffa57224 */ /* 0x000fe400078e00ff */
[C---:B------:R-:W-:Y:S01]  /*13d0*/  VIADD R0, R152.reuse, 0x5f ;  /* 0x0000005f98007836 */ /* 0x040fe20000000000 */
[----:B------:R-:W-:Y:S02]  /*13e0*/  SHF.R.U32.HI R3, RZ, 0x8, R2 ;  /* 0x00000008ff037819 */ /* 0x000fe40000011602 */
[----:B------:R-:W-:Y:S01]  /*13f0*/  ISETP.GE.AND P0, PT, R152, 0x1, PT ;  /* 0x000000019800780c */ /* 0x000fe20003f06270 */
[----:B------:R-:W-:Y:S01]  /*1400*/  IMAD.HI R4, R0, 0x2aaaaaab, RZ ;  /* 0x2aaaaaab00047827 */ /* 0x000fe200078e02ff */
[----:B------:R-:W-:-:S04]  /*1410*/  LOP3.LUT R0, R6, 0xff0000, RZ, 0xc0, !PT ;  /* 0x00ff000006007812 */ /* 0x000fc800078ec0ff */
[----:B------:R-:W-:Y:S02]  /*1420*/  LEA.HI R0, R0, R3, RZ, 0x10 ;  /* 0x0000000300007211 */ /* 0x000fe400078f80ff */
[----:B------:R-:W-:Y:S02]  /*1430*/  SHF.R.U32.HI R7, RZ, 0x1f, R4 ;  /* 0x0000001fff077819 */ /* 0x000fe40000011604 */
[----:B------:R-:W-:Y:S02]  /*1440*/  LOP3.LUT R13, R0, 0xff, RZ, 0xc0, !PT ;  /* 0x000000ff000d7812 */ /* 0x000fe400078ec0ff */
[----:B------:R-:W-:Y:S02]  /*1450*/  LEA.HI.SX32 R8, R4, R7, 0x1c ;  /* 0x0000000704087211 */ /* 0x000fe400078fe2ff */
[----:B------:R-:W-:Y:S01]  /*1460*/  SHF.R.U32.HI R203, RZ, 0x10, R0 ;  /* 0x00000010ffcb7819 */ /* 0x000fe20000011600 */
[----:B------:R0:W-:Y:S01]  /*1470*/  STL [R1+0xc], R13 ;  /* 0x00000c0d01007387 */ /* 0x0001e20000100800 */
[----:B------:R-:W-:Y:S05]  /*1480*/  @!P0 BRA `(.L_x_1060) ;  /* 0x0000000000788947 */ /* 0x000fea0003800000 */
[----:B------:R-:W1:Y:S01]  /*1490*/  LDC R0, c[0x0][0xae8] ;  /* 0x0002ba00ff007b82 */ /* 0x000e620000000800 */
[----:B------:R-:W-:-:S04]  /*14a0*/  ISETP.NE.AND P0, PT, R203, RZ, PT ;  /* 0x000000ffcb00720c */ /* 0x000fc80003f05270 */
[----:B-1----:R-:W-:-:S04]  /*14b0*/  SEL R11, R203, R0, P0 ;  /* 0x00000000cb0b7207 */ /* 0x002fc80000000000 */
[-C--:B------:R-:W-:Y:S02]  /*14c0*/  IABS R7, R11.reuse ;  /* 0x0000000b00077213 */ /* 0x080fe40000000000 */
[----:B------:R-:W-:Y:S02]  /*14d0*/  IADD3 R0, R8, -0x1, R11 ;  /* 0xffffffff08007810 */ /* 0x000fe40007ffe00b */
[----:B------:R-:W1:Y:S01]  /*14e0*/  I2F.RP R4, R7 ;  /* 0x0000000700047306 */ /* 0x000e620000209400 */
[----:B------:R-:W-:-:S05]  /*14f0*/  IABS R12, R11 ;  /* 0x0000000b000c7213 */ /* 0x000fca0000000000 */
[----:B------:R-:W-:Y:S02]  /*1500*/  IMAD.MOV R12, RZ, RZ, -R12 ;  /* 0x000000ffff0c7224 */ /* 0x000fe400078e0a0c */
[----:B-1----:R-:W1:Y:S02]  /*1510*/  MUFU.RCP R4, R4 ;  /* 0x0000000400047308 */ /* 0x002e640000001000 */
[----:B-1----:R-:W-:Y:S01]  /*1520*/  VIADD R2, R4, 0xffffffe ;  /* 0x0ffffffe04027836 */ /* 0x002fe20000000000 */
[----:B------:R-:W-:Y:S02]  /*1530*/  IABS R4, R0 ;  /* 0x0000000000047213 */ /* 0x000fe40000000000 */
[----:B------:R-:W-:-:S03]  /*1540*/  LOP3.LUT R0, R0, R11, RZ, 0x3c, !PT ;  /* 0x0000000b00007212 */ /* 0x000fc600078e3cff */
[----:B------:R1:W2:Y:S01]  /*1550*/  F2I.FTZ.U32.TRUNC.NTZ R3, R2 ;  /* 0x0000000200037305 */ /* 0x0002a2000021f000 */
[----:B------:R-:W-:Y:S01]  /*1560*/  ISETP.GE.AND P2, PT, R0, RZ, PT ;  /* 0x000000ff0000720c */ /* 0x000fe20003f46270 */
[----:B-1----:R-:W-:Y:S02]  /*1570*/  IMAD.MOV.U32 R2, RZ, RZ, RZ ;  /* 0x000000ffff027224 */ /* 0x002fe400078e00ff */
[----:B--2---:R-:W-:-:S04]  /*1580*/  IMAD.MOV R10, RZ, RZ, -R3 ;  /* 0x000000ffff0a7224 */ /* 0x004fc800078e0a03 */
[----:B------:R-:W-:-:S04]  /*1590*/  IMAD R9, R10, R7, RZ ;  /* 0x000000070a097224 */ /* 0x000fc800078e02ff */
[----:B------:R-:W-:-:S04]  /*15a0*/  IMAD.HI.U32 R3, R3, R9, R2 ;  /* 0x0000000903037227 */ /* 0x000fc800078e0002 */
        /* <DEDUP_REMOVED lines=11> */
[----:B------:R-:W-:-:S07]  /*1660*/  IMAD.MOV.U32 R165, RZ, RZ, R3 ;  /* 0x000000ffffa57224 */ /* 0x000fce00078e0003 */
.L_x_1060:
[-C--:B------:R-:W-:Y:S01]  /*1670*/  IMAD R22, R13, R165.reuse, RZ ;  /* 0x000000a50d167224 */ /* 0x080fe200078e02ff */
[----:B------:R-:W-:Y:S01]  /*1680*/  LOP3.LUT R202, R6, 0xffff, RZ, 0xc0, !PT ;  /* 0x0000ffff06ca7812 */ /* 0x000fe200078ec0ff */
[----:B------:R-:W-:Y:S01]  /*1690*/  IMAD.MOV.U32 R204, RZ, RZ, R5 ;  /* 0x000000ffffcc7224 */ /* 0x000fe200078e0005 */
[----:B------:R-:W-:Y:S02]  /*16a0*/  PLOP3.LUT P0, PT, PT, PT, PT, 0x80, 0x0 ;  /* 0x000000000000781c */ /* 0x000fe40003f0f070 */
[----:B------:R-:W-:Y:S02]  /*16b0*/  CS2R R2, SRZ ;  /* 0x0000000000027805 */ /* 0x000fe4000001ff00 */
[----:B------:R-:W-:Y:S02]  /*16c0*/  VIADDMNMX R165, R22, R165, R8, PT ;  /* 0x000000a516a57246 */ /* 0x000fe40003800108 */
[----:B------:R-:W-:Y:S02]  /*16d0*/  CS2R R150, SRZ ;  /* 0x0000000000967805 */ /* 0x000fe4000001ff00 */
[----:B------:R-:W-:-:S02]  /*16e0*/  CS2R R148, SRZ ;  /* 0x0000000000947805 */ /* 0x000fc4000001ff00 */
[----:B------:R-:W-:Y:S02]  /*16f0*/  CS2R R146, SRZ ;  /* 0x0000000000927805 */ /* 0x000fe4000001ff00 */
[----:B------:R-:W-:Y:S02]  /*1700*/  ISETP.GT.AND P1, PT, R165, R22, PT ;  /* 0x00000016a500720c */ /* 0x000fe40003f24270 */
        /* <DEDUP_REMOVED lines=62> */
[----:B------:R-:W1:Y:S01]  /*1af0*/  S2R R0, SR_TID.X ;  /* 0x0000000000007919 */ /* 0x000e620000002100 */
[----:B------:R-:W2:Y:S01]  /*1b00*/  S2UR UR6, SR_CgaCtaId ;  /* 0x00000000000679c3 */ /* 0x000ea20000008800 */
[----:B------:R-:W-:Y:S02]  /*1b10*/  UMOV UR5, 0x400 ;  /* 0x0000040000057882 */ /* 0x000fe40000000000 */
[----:B--2---:R-:W-:-:S04]  /*1b20*/  ULEA UR5, UR6, UR5, 0x18 ;  /* 0x0000000506057291 */ /* 0x004fc8000f8ec03f */
[----:B------:R-:W-:Y:S01]  /*1b30*/  UIADD3 UR5, UR5, 0x18400, URZ ;  /* 0x0001840005057890 */ /* 0x000fe2000fffe03f */
[----:B-1----:R-:W-:-:S03]  /*1b40*/  VIADD R4, R0, 0xffffff80 ;  /* 0xffffff8000047836 */ /* 0x002fc60000000000 */
[----:B------:R-:W-:Y:S02]  /*1b50*/  ULOP3.LUT UP0, URZ, UR5, 0x1bf, URZ, 0xc0, !UPT ;  /* 0x000001bf053f7892 */ /* 0x000fe4000f80c03f */
[----:B------:R-:W-:-:S04]  /*1b60*/  SHF.R.S32.HI R0, RZ, 0x1f, R4 ;  /* 0x0000001fff007819 */ /* 0x000fc80000011404 */
[----:B------:R-:W-:Y:S02]  /*1b70*/  PLOP3.LUT P0, PT, PT, PT, UP0, 0x80, 0x0 ;  /* 0x000000000000781c */ /* 0x000fe40003f0f008 */
[----:B------:R-:W-:-:S04]  /*1b80*/  LEA.HI R0, R0, R4, RZ, 0x7 ;  /* 0x0000000400007211 */ /* 0x000fc800078f38ff */
[----:B------:R-:W-:-:S06]  /*1b90*/  SHF.R.S32.HI R0, RZ, 0x7, R0 ;  /* 0x00000007ff007819 */ /* 0x000fcc0000011400 */
[----:B------:R-:W1:Y:S02]  /*1ba0*/  SHFL.IDX PT, R0, R0, RZ, 0x1f ;  /* 0x00001fff00007589 */ /* 0x000e6400000e0000 */
[----:B-1----:R-:W-:-:S13]  /*1bb0*/  R2UR UR40, R0 ;  /* 0x00000000002872ca */ /* 0x002fda00000e0000 */
        /* <DEDUP_REMOVED lines=11> */
[----:B------:R1:W2:Y:S01]  /*1c70*/  LDC.64 R2, c[0x4][R0] ;  /* 0x0100000000027b82 */ /* 0x0002a20000000a00 */
        /* <DEDUP_REMOVED lines=8> */
[----:B01----:R-:W-:-:S07]  /*1d00*/  IMAD.MOV.U32 R13, RZ, RZ, RZ ;  /* 0x000000ffff0d7224 */ /* 0x003fce00078e00ff */
[----:B------:R-:W-:-:S07]  /*1d10*/  LEPC R20, `(.L_x_1062) ;  /* 0x000000001014794e */ /* 0x000fce0000000000 */
[----:B--2---:R-:W-:Y:S05]  /*1d20*/  CALL.ABS.NOINC R2 ;  /* 0x0000000002007343 */ /* 0x004fea0003c00000 */
.L_x_1062:
[----:B------:R-:W2:Y:S01]  /*1d30*/  LDL R17, [R1+0x14] ;  /* 0x0000140001117983 */ /* 0x000ea20000100800 */
[----:B------:R-:W-:Y:S01]  /*1d40*/  MOV R2, 0x400 ;  /* 0x0000040000027802 */ /* 0x000fe20000000f00 */
[----:B------:R-:W1:Y:S01]  /*1d50*/  S2R R3, SR_CgaCtaId ;  /* 0x0000000000037919 */ /* 0x000e620000008800 */
[----:B------:R-:W3:Y:S02]  /*1d60*/  S2R R16, SR_TID.X ;  /* 0x0000000000107919 */ /* 0x000ee40000002100 */
[----:B-1----:R-:W-:Y:S02]  /*1d70*/  LEA R7, R3, R2, 0x18 ;  /* 0x0000000203077211 */ /* 0x002fe400078ec0ff */
[----:B---3--:R-:W-:-:S05]  /*1d80*/  SHF.R.U32.HI R16, RZ, 0x7, R16 ;  /* 0x00000007ff107819 */ /* 0x008fca0000011610 */
[----:B------:R-:W-:Y:S01]  /*1d90*/  VIADD R72, R16, 0x8 ;  /* 0x0000000810487836 */ /* 0x000fe20000000000 */
[----:B--2---:R-:W-:-:S04]  /*1da0*/  LEA.HI R0, R17, R17, RZ, 0x1 ;  /* 0x0000001111007211 */ /* 0x004fc800078f08ff */
[----:B------:R-:W-:-:S05]  /*1db0*/  LOP3.LUT R0, R0, 0xfffffffe, RZ, 0xc0, !PT ;  /* 0xfffffffe00007812 */ /* 0x000fca00078ec0ff */
[----:B------:R-:W-:-:S05]  /*1dc0*/  IMAD.IADD R0, R17, 0x1, -R0 ;  /* 0x0000000111007824 */ /* 0x000fca00078e0a00 */
[----:B------:R-:W-:-:S04]  /*1dd0*/  SHF.L.U32 R4, R0, 0x1f, RZ ;  /* 0x0000001f00047819 */ /* 0x000fc800000006ff */
[----:B------:R-:W1:Y:S02]  /*1de0*/  SYNCS.PHASECHK.TRANS64.TRYWAIT P0, [R7+URZ+0x32400], R4 ;  /* 0x03240004070075a7 */ /* 0x000e64000800017f */
[----:B-1----:R-:W-:Y:S05]  /*1df0*/  @!P0 BRA `(.L_x_1063) ;  /* 0x0000011400808947 */ /* 0x002fea0003800000 */
.L_x_1234:
[----:B------:R-:W-:Y:S01]  /*1e00*/  ISETP.NE.AND P0, PT, R23, 0x3, PT ;  /* 0x000000031700780c */ /* 0x000fe20003f05270 */
[----:B------:R-:W-:Y:S05]  /*1e10*/  WARPSYNC.ALL ;  /* 0x0000000000007948 */ /* 0x000fea0003800000 */
[----:B------:R2:W-:Y:S07]  /*1e20*/  BAR.SYNC.DEFER_BLOCKING R72, 0x100 ;  /* 0x000400480000751d */ /* 0x0005ee0000010000 */
[----:B------:R-:W-:Y:S05]  /*1e30*/  @!P0 BRA `(.L_x_1064) ;  /* 0x0000000000048947 */ /* 0x000fea0003800000 */
[----:B------:R-:W-:Y:S01]  /*1e40*/  BPT.TRAP 0x1 ;  /* 0x000000040000795c */ /* 0x000fe20000300000 */
.L_x_1064:
[----:B------:R-:W-:Y:S02]  /*1e50*/  IMAD.U32 R5, RZ, RZ, UR37 ;  /* 0x00000025ff057e24 */ /* 0x000fe4000f8e00ff */
[----:B------:R-:W-:-:S03]  /*1e60*/  IMAD.U32 R0, RZ, RZ, UR36 ;  /* 0x00000024ff007e24 */ /* 0x000fc6000f8e00ff */
[----:B------:R-:W-:Y:S01]  /*1e70*/  SHF.L.U32 R5, R5, 0x1f, RZ ;  /* 0x0000001f05057819 */ /* 0x000fe200000006ff */
[----:B------:R-:W-:-:S04]  /*1e80*/  IMAD R0, R0, 0x8, R7 ;  /* 0x0000000800007824 */ /* 0x000fc800078e0207 */
[----:B------:R3:W4:Y:S01]  /*1e90*/  SYNCS.PHASECHK.TRANS64.TRYWAIT P1, [R0+URZ+0x32430], R5 ;  /* 0x03243005000075a7 */ /* 0x000722000802017f */
[----:B------:R-:W-:Y:S05]  /*1ea0*/  @!P0 BRA `(.L_x_1065) ;  /* 0x0000000000048947 */ /* 0x000fea0003800000 */
[----:B------:R-:W-:Y:S01]  /*1eb0*/  BPT.TRAP 0x1 ;  /* 0x000000040000795c */ /* 0x000fe20000300000 */
.L_x_1065:
[----:B----4-:R-:W-:Y:S05]  /*1ec0*/  @P1 BRA `(.L_x_1066) ;  /* 0x0000000000081947 */ /* 0x010fea0003800000 */
[----:B------:R-:W4:Y:S02]  /*1ed0*/  SYNCS.PHASECHK.TRANS64.TRYWAIT P1, [R0+URZ+0x32430], R5 ;  /* 0x03243005000075a7 */ /* 0x000f24000802017f */
[----:B----4-:R-:W-:Y:S05]  /*1ee0*/  @!P1 BRA `(.L_x_1067) ;  /* 0x0000011400589947 */ /* 0x010fea0003800000 */
.L_x_1066:
[----:B------:R-:W-:Y:S01]  /*1ef0*/  R2UR UR4, R7 ;  /* 0x00000000070472ca */ /* 0x000fe200000e0000 */
[----:B------:R-:W-:Y:S01]  /*1f00*/  ULOP3.LUT UR41, UR41, 0x10000, URZ, 0xfc, !UPT ;  /* 0x0001000029297892 */ /* 0x000fe2000f8efc3f */
[----:B------:R-:W-:Y:S01]  /*1f10*/  WARPGROUP.ARRIVE ;  /* 0x00000000000079c5 */ /* 0x000fe20000000000 */
[----:B------:R-:W-:Y:S01]  /*1f20*/  UMOV UR9, 0x40000040 ;  /* 0x4000004000097882 */ /* 0x000fe20000000000 */
[----:B------:R-:W-:Y:S01]  /*1f30*/  UMOV UR11, 0x40000040 ;  /* 0x40000040000b7882 */ /* 0x000fe20000000000 */
[----:B------:R-:W-:Y:S01]  /*1f40*/  UIADD3 UR5, UR41, 0x2, URZ ;  /* 0x0000000229057890 */ /* 0x000fe2000fffe03f */
[----:B------:R-:W-:Y:S02]  /*1f50*/  IMAD.U32 R19, RZ, RZ, UR9 ;  /* 0x00000009ff137e24 */ /* 0x000fe4000f8e00ff */
[----:B------:R-:W-:Y:S02]  /*1f60*/  UMOV UR8, UR41 ;  /* 0x0000002900087c82 */ /* 0x000fe40008000000 */
[----:B------:R-:W-:-:S03]  /*1f70*/  IMAD.U32 R18, RZ, RZ, UR8 ;  /* 0x00000008ff127e24 */ /* 0x000fc6000f8e00ff */
[----:B------:R-:W-:-:S04]  /*1f80*/  UIADD3 UR4, UR4, 0x1c400, URZ ;  /* 0x0001c40004047890 */ /* 0x000fc8000fffe03f */
[----:B------:R-:W-:-:S04]  /*1f90*/  USHF.R.U32.HI UR4, URZ, 0x4, UR4 ;  /* 0x000000043f047899 */ /* 0x000fc80008011604 */
[----:B------:R-:W-:-:S04]  /*1fa0*/  ULOP3.LUT UR4, UR4, 0x3fff, URZ, 0xc0, !UPT ;  /* 0x00003fff04047892 */ /* 0x000fc8000f8ec03f */
[----:B------:R-:W-:-:S04]  /*1fb0*/  ULOP3.LUT UR61, UR4, 0x10000, URZ, 0xfc, !UPT ;  /* 0x00010000043d7892 */ /* 0x000fc8000f8efc3f */
[----:B------:R-:W-:-:S04]  /*1fc0*/  UIMAD UR4, UR36, 0x300, UR61 ;  /* 0x00000300240478a4 */ /* 0x000fc8000f8e023d */
[----:B------:R-:W-:-:S03]  /*1fd0*/  UIADD3 UR6, UR4, 0x2, URZ ;  /* 0x0000000204067890 */ /* 0x000fc6000fffe03f */
[----:B------:R-:W-:Y:S02]  /*1fe0*/  UMOV UR10, UR4 ;  /* 0x00000004000a7c82 */ /* 0x000fe40008000000 */
[----:B------:R-:W-:Y:S01]  /*1ff0*/  HGMMA.64x96x16.F32 R24, gdesc[UR8], RZ, !UPT, gsb0 ;  /* 0x01600000081879f0 */ /* 0x000fe2000c0008ff */
[----:B------:R-:W-:Y:S01]  /*2000*/  UMOV UR8, UR5 ;  /* 0x0000000500087c82 */ /* 0x000fe20008000000 */
[----:B------:R-:W-:Y:S01]  /*2010*/  UMOV UR9, 0x40000040 ;  /* 0x4000004000097882 */ /* 0x000fe20000000000 */
[----:B------:R-:W-:Y:S01]  /*2020*/  UMOV UR10, UR6 ;  /* 0x00000006000a7c82 */ /* 0x000fe20008000000 */
[----:B------:R-:W-:Y:S01]  /*2030*/  UMOV UR11, 0x40000040 ;  /* 0x40000040000b7882 */ /* 0x000fe20000000000 */
[----:B------:R-:W-:Y:S01]  /*2040*/  UIADD3 UR5, UR41, 0x4, URZ ;  /* 0x0000000429057890 */ /* 0x000fe2000fffe03f */
[----:B------:R-:W-:Y:S01]  /*2050*/  IMAD.U32 R16, RZ, RZ, UR8 ;  /* 0x00000008ff107e24 */ /* 0x000fe2000f8e00ff */
[----:B------:R-:W-:Y:S01]  /*2060*/  UIADD3 UR6, UR4, 0x4, URZ ;  /* 0x0000000404067890 */ /* 0x000fe2000fffe03f */
[----:B------:R-:W-:Y:S01]  /*2070*/  IMAD.U32 R17, RZ, RZ, UR9 ;  /* 0x00000009ff117e24 */ /* 0x000fe2000f8e00ff */
[----:B------:R-:W-:Y:S01]  /*2080*/  UIADD3 UR4, UR4, 0x6, URZ ;  /* 0x0000000604047890 */ /* 0x000fe2000fffe03f */
[----:B------:R-:W-:-:S02]  /*2090*/  WARPGROUP.DEPBAR.LE gsb0, 0x0 ;  /* 0x00008000000079c5 */ /* 0x000fc40000010000 */
[----:B------:R-:W-:-:S06]  /*20a0*/  WARPGROUP.ARRIVE ;  /* 0x00000000000079c5 */ /* 0x000fcc0000000000 */
[----:B------:R-:W-:Y:S01]  /*20b0*/  HGMMA.64x96x16.F32 R24, gdesc[UR8], R24, gsb0 ;  /* 0x01600000081879f0 */ /* 0x000fe20008000818 */
[----:B------:R-:W-:Y:S01]  /*20c0*/  UMOV UR8, UR5 ;  /* 0x0000000500087c82 */ /* 0x000fe20008000000 */
[----:B------:R-:W-:Y:S01]  /*20d0*/  UMOV UR9, 0x40000040 ;  /* 0x4000004000097882 */ /* 0x000fe20000000000 */
[----:B------:R-:W-:Y:S01]  /*20e0*/  UMOV UR10, UR6 ;  /* 0x00000006000a7c82 */ /* 0x000fe20008000000 */
[----:B------:R-:W-:Y:S01]  /*20f0*/  UMOV UR11, 0x40000040 ;  /* 0x40000040000b7882 */ /* 0x000fe20000000000 */
[----:B------:R-:W-:Y:S01]  /*2100*/  UIADD3 UR5, UR41, 0x6, URZ ;  /* 0x0000000629057890 */ /* 0x000fe2000fffe03f */
[----:B------:R-:W-:Y:S02]  /*2110*/  IMAD.U32 R14, RZ, RZ, UR8 ;  /* 0x00000008ff0e7e24 */ /* 0x000fe4000f8e00ff */
[----:B------:R-:W-:Y:S01]  /*2120*/  IMAD.U32 R15, RZ, RZ, UR9 ;  /* 0x00000009ff0f7e24 */ /* 0x000fe2000f8e00ff */
[----:B------:R-:W-:Y:S02]  /*2130*/  WARPGROUP.DEPBAR.LE gsb0, 0x0 ;  /* 0x00008000000079c5 */ /* 0x000fe40000010000 */
[----:B------:R-:W-:-:S06]  /*2140*/  WARPGROUP.ARRIVE ;  /* 0x00000000000079c5 */ /* 0x000fcc0000000000 */
[----:B------:R-:W-:Y:S01]  /*2150*/  HGMMA.64x96x16.F32 R24, gdesc[UR8], R24, gsb0 ;  /* 0x01600000081879f0 */ /* 0x000fe20008000818 */
[----:B------:R-:W-:Y:S01]  /*2160*/  UMOV UR8, UR5 ;  /* 0x0000000500087c82 */ /* 0x000fe20008000000 */
[----:B------:R-:W-:Y:S01]  /*2170*/  UMOV UR9, 0x40000040 ;  /* 0x4000004000097882 */ /* 0x000fe20000000000 */
[----:B------:R-:W-:Y:S01]  /*2180*/  UMOV UR10, UR4 ;  /* 0x00000004000a7c82 */ /* 0x000fe20008000000 */
[----:B------:R-:W-:Y:S01]  /*2190*/  UMOV UR11, 0x40000040 ;  /* 0x40000040000b7882 */ /* 0x000fe20000000000 */
[----:B------:R-:W-:Y:S02]  /*21a0*/  IMAD.U32 R2, RZ, RZ, UR8 ;  /* 0x00000008ff027e24 */ /* 0x000fe4000f8e00ff */
[----:B------:R-:W-:Y:S01]  /*21b0*/  IMAD.U32 R3, RZ, RZ, UR9 ;  /* 0x00000009ff037e24 */ /* 0x000fe2000f8e00ff */
[----:B------:R-:W-:Y:S02]  /*21c0*/  WARPGROUP.DEPBAR.LE gsb0, 0x0 ;  /* 0x00008000000079c5 */ /* 0x000fe40000010000 */
[----:B------:R-:W-:-:S06]  /*21d0*/  WARPGROUP.ARRIVE ;  /* 0x00000000000079c5 */ /* 0x000fcc0000000000 */
[----:B------:R-:W-:Y:S03]  /*21e0*/  HGMMA.64x96x16.F32 R24, gdesc[UR8], R24, gsb0 ;  /* 0x01600000081879f0 */ /* 0x000fe60008000818 */
[----:B------:R-:W-:Y:S02]  /*21f0*/  WARPGROUP.DEPBAR.LE gsb0, 0x0 ;  /* 0x00008000000079c5 */ /* 0x000fe40000010000 */
[----:B------:R-:W5:Y:S02]  /*2200*/  SYNCS.PHASECHK.TRANS64.TRYWAIT P1, [R7+URZ+0x32410], R4 ;  /* 0x03241004070075a7 */ /* 0x000f64000802017f */
[----:B-----5:R-:W-:Y:S05]  /*2210*/  @!P1 BRA `(.L_x_1068) ;  /* 0x0000011000a09947 */ /* 0x020fea0003800000 */
.L_x_1235:
[----:B------:R-:W-:Y:S05]  /*2220*/  @!P0 BRA `(.L_x_1069) ;  /* 0x0000000000048947 */ /* 0x000fea0003800000 */
[----:B------:R-:W-:Y:S01]  /*2230*/  BPT.TRAP 0x1 ;  /* 0x000000040000795c */ /* 0x000fe20000300000 */
.L_x_1069:
[----:B------:R0:W0:Y:S01]  /*2240*/  SYNCS.PHASECHK.TRANS64.TRYWAIT P1, [R0+URZ+0x32450], R5 ;  /* 0x03245005000075a7 */ /* 0x000022000802017f */
[----:B------:R-:W-:Y:S05]  /*2250*/  @!P0 BRA `(.L_x_1070) ;  /* 0x0000000000048947 */ /* 0x000fea0003800000 */
[----:B------:R-:W-:Y:S01]  /*2260*/  BPT.TRAP 0x1 ;  /* 0x000000040000795c */ /* 0x000fe20000300000 */
.L_x_1070:
[----:B0-----:R-:W-:Y:S05]  /*2270*/  @P1 BRA `(.L_x_1071) ;  /* 0x0000000000081947 */ /* 0x001fea0003800000 */
[----:B------:R-:W0:Y:S02]  /*2280*/  SYNCS.PHASECHK.TRANS64.TRYWAIT P1, [R0+URZ+0x32450], R5 ;  /* 0x03245005000075a7 */ /* 0x000e24000802017f */
[----:B0-----:R-:W-:Y:S05]  /*2290*/  @!P1 BRA `(.L_x_1072) ;  /* 0x0000011000949947 */ /* 0x001fea0003800000 */
.L_x_1071:
[----:B------:R-:W-:Y:S01]  /*22a0*/  R2UR UR5, R7 ;  /* 0x00000000070572ca */ /* 0x000fe200000e0000 */
[----:B------:R-:W-:Y:S01]  /*22b0*/  WARPGROUP.ARRIVE ;  /* 0x00000000000079c5 */ /* 0x000fe20000000000 */
[----:B------:R-:W-:Y:S01]  /*22c0*/  UMOV UR11, 0x40000040 ;  /* 0x40000040000b7882 */ /* 0x000fe20000000000 */
[----:B------:R-:W-:Y:S01]  /*22d0*/  UMOV UR9, 0x40000040 ;  /* 0x4000004000097882 */ /* 0x000fe20000000000 */
[----:B------:R-:W-:Y:S01]  /*22e0*/  UMOV UR13, 0x40000040 ;  /* 0x40000040000d7882 */ /* 0x000fe20000000000 */
[----:B------:R-:W-:Y:S01]  /*22f0*/  UMOV UR15, 0x40000040 ;  /* 0x40000040000f7882 */ /* 0x000fe20000000000 */
[----:B-1----:R-:W-:Y:S01]  /*2300*/  IMAD.U32 R7, RZ, RZ, UR13 ;  /* 0x0000000dff077e24 */ /* 0x002fe2000f8e00ff */
[----:B------:R-:W-:Y:S01]  /*2310*/  UMOV UR17, 0x40000040 ;  /* 0x4000004000117882 */ /* 0x000fe20000000000 */
[----:B---34-:R-:W-:Y:S01]  /*2320*/  IMAD.U32 R5, RZ, RZ, UR9 ;  /* 0x00000009ff057e24 */ /* 0x018fe2000f8e00ff */
[----:B------:R-:W-:Y:S01]  /*2330*/  UMOV UR19, 0x40000040 ;  /* 0x4000004000137882 */ /* 0x000fe20000000000 */
[----:B------:R-:W-:Y:S01]  /*2340*/  UMOV UR21, 0x40000040 ;  /* 0x4000004000157882 */ /* 0x000fe20000000000 */
[----:B------:R-:W-:Y:S01]  /*2350*/  UMOV UR23, 0x40000040 ;  /* 0x4000004000177882 */ /* 0x000fe20000000000 */
[----:B------:R-:W-:Y:S01]  /*2360*/  UMOV UR25, 0x40000040 ;  /* 0x4000004000197882 */ /* 0x000fe20000000000 */
[----:B------:R-:W-:Y:S01]  /*2370*/  UIADD3 UR4, UR5, 0x400, URZ ;  /* 0x0000040005047890 */ /* 0x000fe2000fffe03f */
[----:B------:R-:W-:Y:S01]  /*2380*/  IMAD R152, R165, -0x60, R152 ;  /* 0xffffffa0a5987824 */ /* 0x000fe200078e0298 */
[----:B------:R-:W-:Y:S01]  /*2390*/  ULEA UR40, UR40, UR5, 0xd ;  /* 0x0000000528287291 */ /* 0x000fe2000f8e683f */
[----:B------:R-:W0:Y:S01]  /*23a0*/  S2R R77, SR_TID.X ;  /* 0x00000000004d7919 */ /* 0x000e220000002100 */
[----:B------:R-:W-:-:S02]  /*23b0*/  USHF.R.U32.HI UR4, URZ, 0x4, UR4 ;  /* 0x000000043f047899 */ /* 0x000fc40008011604 */
[----:B------:R-:W-:Y:S01]  /*23c0*/  UIADD3 UR40, UR40, 0x22400, URZ ;  /* 0x0002240028287890 */ /* 0x000fe2000fffe03f */
[----:B------:R-:W-:Y:S01]  /*23d0*/  IADD3 R152, -R201, 0x60, R152 ;  /* 0x00000060c9987810 */ /* 0x000fe20007ffe198 */
[----:B------:R-:W-:Y:S02]  /*23e0*/  ULOP3.LUT UR7, UR4, 0x3fff, URZ, 0xc0, !UPT ;  /* 0x00003fff04077892 */ /* 0x000fe4000f8ec03f */
[----:B------:R-:W-:Y:S01]  /*23f0*/  USHF.R.U32.HI UR40, URZ, 0x4, UR40 ;  /* 0x000000043f287899 */ /* 0x000fe20008011628 */
[C---:B------:R-:W-:Y:S01]  /*2400*/  ISETP.GT.AND P4, PT, R152.reuse, RZ, PT ;  /* 0x000000ff9800720c */ /* 0x040fe20003f84270 */
[----:B------:R-:W-:Y:S01]  /*2410*/  ULOP3.LUT UR60, UR7, 0x10000, URZ, 0xfc, !UPT ;  /* 0x00010000073c7892 */ /* 0x000fe2000f8efc3f */
[C---:B------:R-:W-:Y:S01]  /*2420*/  ISETP.GT.AND P5, PT, R152.reuse, 0x1, PT ;  /* 0x000000019800780c */ /* 0x040fe20003fa4270 */
[----:B------:R-:W-:Y:S01]  /*2430*/  ULOP3.LUT UR4, UR40, 0x3fff, URZ, 0xc0, !UPT ;  /* 0x00003fff28047892 */ /* 0x000fe2000f8ec03f */
[C---:B------:R-:W-:Y:S01]  /*2440*/  ISETP.GT.AND P6, PT, R152.reuse, 0x8, PT ;  /* 0x000000089800780c */ /* 0x040fe20003fc4270 */
[----:B------:R-:W-:Y:S01]  /*2450*/  UIMAD UR5, UR36, 0xc00, UR60 ;  /* 0x00000c00240578a4 */ /* 0x000fe2000f8e023c */
[C---:B------:R-:W-:Y:S01]  /*2460*/  ISETP.GT.AND P1, PT, R152.reuse, 0x9, PT ;  /* 0x000000099800780c */ /* 0x040fe20003f24270 */
[----:B------:R-:W-:Y:S01]  /*2470*/  ULOP3.LUT UR4, UR4, 0x10000, URZ, 0xfc, !UPT ;  /* 0x0001000004047892 */ /* 0x000fe2000f8efc3f */
[C---:B------:R-:W-:Y:S01]  /*2480*/  ISETP.GT.AND P2, PT, R152.reuse, 0x10, PT ;  /* 0x000000109800780c */ /* 0x040fe20003f44270 */
[----:B------:R-:W-:Y:S01]  /*2490*/  UIADD3 UR18, UR5, 0x306, URZ ;  /* 0x0000030605127890 */ /* 0x000fe2000fffe03f */
[----:B------:R-:W-:Y:S01]  /*24a0*/  ISETP.GT.AND P3, PT, R152, 0x11, PT ;  /* 0x000000119800780c */ /* 0x000fe20003f64270 */
[----:B------:R-:W-:Y:S01]  /*24b0*/  UIADD3 UR6, UR4, 0x2, URZ ;  /* 0x0000000204067890 */ /* 0x000fe2000fffe03f */
[----:B------:R-:W-:-:S02]  /*24c0*/  UMOV UR10, UR5 ;  /* 0x00000005000a7c82 */ /* 0x000fc40008000000 */
[----:B------:R-:W-:Y:S01]  /*24d0*/  UMOV UR8, UR4 ;  /* 0x0000000400087c82 */ /* 0x000fe20008000000 */
[----:B------:R-:W-:Y:S01]  /*24e0*/  UIADD3 UR16, UR4, 0x406, URZ ;  /* 0x0000040604107890 */ /* 0x000fe2000fffe03f */
[----:B------:R-:W-:Y:S01]  /*24f0*/  HGMMA.64x96x16.F32 R24, gdesc[UR8], R24, gsb0 ;  /* 0x01600000081879f0 */ /* 0x000fe20008000818 */
[----:B------:R-:W-:Y:S01]  /*2500*/  IMAD.U32 R4, RZ, RZ, UR8 ;  /* 0x00000008ff047e24 */ /* 0x000fe2000f8e00ff */
[----:B------:R-:W-:Y:S01]  /*2510*/  UIADD3 UR8, UR5, 0x2, URZ ;  /* 0x0000000205087890 */ /* 0x000fe2000fffe03f */
[----:B------:R-:W-:Y:S01]  /*2520*/  UMOV UR12, UR6 ;  /* 0x00000006000c7c82 */ /* 0x000fe20008000000 */
[----:B------:R-:W-:Y:S01]  /*2530*/  UIADD3 UR6, UR4, 0x4, URZ ;  /* 0x0000000404067890 */ /* 0x000fe2000fffe03f */
[----:B------:R-:W-:Y:S01]  /*2540*/  IMAD.U32 R6, RZ, RZ, UR12 ;  /* 0x0000000cff067e24 */ /* 0x000fe2000f8e00ff */
[----:B------:R-:W-:-:S03]  /*2550*/  UIADD3 UR10, UR5, 0x302, URZ ;  /* 0x00000302050a7890 */ /* 0x000fc6000fffe03f */
[----:B------:R-:W-:Y:S01]  /*2560*/  UMOV UR14, UR8 ;  /* 0x00000008000e7c82 */ /* 0x000fe20008000000 */
[----:B------:R-:W-:Y:S01]  /*2570*/  UIADD3 UR8, UR5, 0x4, URZ ;  /* 0x0000000405087890 */ /* 0x000fe2000fffe03f */
[----:B------:R-:W-:Y:S01]  /*2580*/  UMOV UR9, 0x40000040 ;  /* 0x4000004000097882 */ /* 0x000fe20000000000 */
[----:B------:R-:W-:Y:S01]  /*2590*/  UMOV UR11, 0x40000040 ;  /* 0x40000040000b7882 */ /* 0x000fe20000000000 */
[----:B------:R-:W-:Y:S02]  /*25a0*/  UIADD3 UR20, UR4, 0x800, URZ ;  /* 0x0000080004147890 */ /* 0x000fe4000fffe03f */
[----:B------:R-:W-:Y:S02]  /*25b0*/  UIADD3 UR22, UR5, 0x600, URZ ;  /* 0x0000060005167890 */ /* 0x000fe4000fffe03f */
[----:B------:R-:W-:Y:S02]  /*25c0*/  UIADD3 UR24, UR4, 0x802, URZ ;  /* 0x0000080204187890 */ /* 0x000fe4000fffe03f */
[----:B------:R-:W-:Y:S01]  /*25d0*/  UIADD3 UR26, UR5, 0x602, URZ ;  /* 0x00000602051a7890 */ /* 0x000fe2000fffe03f */
        /* <DEDUP_REMOVED lines=25> */
[----:B------:R-:W-:Y:S01]  /*2770*/  ULOP3.LUT UR7, UR7, 0x3000000, URZ, 0xfc, !UPT ;  /* 0x0300000007077892 */ /* 0x000fe2000f8efc3f */
        /* <DEDUP_REMOVED lines=35> */
[----:B------:R-:W-:Y:S02]  /*29b0*/  UIADD3 UR12, UR4, 0x404, URZ ;  /* 0x00000404040c7890 */ /* 0x000fe4000fffe03f */
[----:B------:R-:W-:Y:S01]  /*29c0*/  UIADD3 UR14, UR5, 0x304, URZ ;  /* 0x00000304050e7890 */ /* 0x000fe2000fffe03f */
[----:B------:R-:W-:Y:S01]  /*29d0*/  UMOV UR13, 0x40000040 ;  /* 0x40000040000d7882 */ /* 0x000fe20000000000 */
[----:B------:R-:W-:Y:S01]  /*29e0*/  UMOV UR15, 0x40000040 ;  /* 0x40000040000f7882 */ /* 0x000fe20000000000 */
[----:B------:R-:W-:Y:S01]  /*29f0*/  ULDC UR4, c[0x0][0xad0] ;  /* 0x0002b40000047ab9 */ /* 0x000fe20000000800 */
[----:B------:R-:W-:Y:S02]  /*2a00*/  WARPGROUP.DEPBAR.LE gsb0, 0x0 ;  /* 0x00008000000079c5 */ /* 0x000fe40000010000 */
[----:B------:R-:W-:-:S06]  /*2a10*/  WARPGROUP.ARRIVE ;  /* 0x00000000000079c5 */ /* 0x000fcc0000000000 */
[----:B------:R-:W-:Y:S01]  /*2a20*/  HGMMA.64x96x16.F32 R24, gdesc[UR8], R24, gsb0 ;  /* 0x01600000081879f0 */ /* 0x000fe20008000818 */
[----:B------:R-:W-:Y:S02]  /*2a30*/  UMOV UR11, 0x40000040 ;  /* 0x40000040000b7882 */ /* 0x000fe40000000000 */
[----:B------:R-:W-:Y:S02]  /*2a40*/  WARPGROUP.DEPBAR.LE gsb0, 0x0 ;  /* 0x00008000000079c5 */ /* 0x000fe40000010000 */
[----:B------:R-:W-:-:S06]  /*2a50*/  WARPGROUP.ARRIVE ;  /* 0x00000000000079c5 */ /* 0x000fcc0000000000 */
[----:B------:R-:W-:Y:S01]  /*2a60*/  HGMMA.64x96x16.F32 R24, gdesc[UR12], R24, gsb0 ;  /* 0x016000000c1879f0 */ /* 0x000fe20008000818 */
[----:B------:R-:W-:Y:S02]  /*2a70*/  UMOV UR15, 0x40000040 ;  /* 0x40000040000f7882 */ /* 0x000fe40000000000 */
        /* <DEDUP_REMOVED lines=42> */
[----:B------:R3:W4:Y:S01]  /*2d20*/  MUFU.TANH R26, R25 ;  /* 0x00000019001a7308 */ /* 0x0007220000002400 */
        /* <DEDUP_REMOVED lines=8> */
[----:B---3--:R-:W-:Y:S01]  /*2db0*/  FMUL.FTZ R25, R34, UR4 ;  /* 0x0000000422197c20 */ /* 0x008fe20008410000 */
[----:B-1----:R-:W-:Y:S01]  /*2dc0*/  FSEL R24, R24, -INF , P4 ;  /* 0xff80000018187808 */ /* 0x002fe20002000000 */
[----:B------:R-:W-:Y:S01]  /*2dd0*/  FMUL.FTZ R49, R49, UR4 ;  /* 0x0000000431317c20 */ /* 0x000fe20008410000 */
[----:B------:R-:W-:Y:S01]  /*2de0*/  FMUL.FTZ R43, R43, UR4 ;  /* 0x000000042b2b7c20 */ /* 0x000fe20008410000 */
[----:B------:R-:W-:Y:S01]  /*2df0*/  FMUL.FTZ R50, R50, UR4 ;  /* 0x0000000432327c20 */ /* 0x000fe20008410000 */
[----:B------:R-:W-:Y:S01]  /*2e00*/  FMUL.FTZ R52, R52, UR4 ;  /* 0x0000000434347c20 */ /* 0x000fe20008410000 */
[----:B------:R-:W-:Y:S01]  /*2e10*/  FMUL.FTZ R53, R53, UR4 ;  /* 0x0000000435357c20 */ /* 0x000fe20008410000 */
[----:B------:R-:W1:Y:S01]  /*2e20*/  MUFU.TANH R28, R28 ;  /* 0x0000001c001c7308 */ /* 0x000e620000002400 */
[----:B----4-:R-:W-:Y:S01]  /*2e30*/  FSEL R26, R26, -INF , P5 ;  /* 0xff8000001a1a7808 */ /* 0x010fe20002800000 */
        /* <DEDUP_REMOVED lines=14> */
[----:B------:R-:W5:Y:S01]  /*2f20*/  MUFU.TANH R32, R32 ;  /* 0x0000002000207308 */ /* 0x000f620000002400 */
[----:B---3--:R-:W-:Y:S01]  /*2f30*/  FMUL.FTZ R29, R38, UR4 ;  /* 0x00000004261d7c20 */ /* 0x008fe20008410000 */
[----:B-1----:R-:W-:Y:S01]  /*2f40*/  FSEL R28, R28, -INF , P6 ;  /* 0xff8000001c1c7808 */ /* 0x002fe20003000000 */
[----:B------:R-:W-:Y:S01]  /*2f50*/  FMUL.FTZ R69, R69, UR4 ;  /* 0x0000000445457c20 */ /* 0x000fe20008410000 */
[----:B------:R-:W-:Y:S01]  /*2f60*/  FMUL.FTZ R62, R62, UR4 ;  /* 0x000000043e3e7c20 */ /* 0x000fe20008410000 */
[----:B------:R-:W-:Y:S01]  /*2f70*/  FMUL.FTZ R63, R63, UR4 ;  /* 0x000000043f3f7c20 */ /* 0x000fe20008410000 */
[----:B------:R-:W-:Y:S01]  /*2f80*/  FMUL.FTZ R66, R66, UR4 ;  /* 0x0000000442427c20 */ /* 0x000fe20008410000 */
[----:B------:R-:W-:Y:S01]  /*2f90*/  FMUL.FTZ R67, R67, UR4 ;  /* 0x0000000443437c20 */ /* 0x000fe20008410000 */
[----:B------:R-:W-:Y:S01]  /*2fa0*/  MUFU.TANH R20, R20 ;  /* 0x0000001400147308 */ /* 0x000fe20000002400 */
[----:B----4-:R-:W-:Y:S01]  /*2fb0*/  FSEL R30, R30, -INF , P1 ;  /* 0xff8000001e1e7808 */ /* 0x010fe20000800000 */
[----:B------:R-:W-:Y:S01]  /*2fc0*/  FMUL.FTZ R70, R70, UR4 ;  /* 0x0000000446467c20 */ /* 0x000fe20008410000 */
[----:B------:R-:W-:-:S05]  /*2fd0*/  FMUL.FTZ R71, R71, UR4 ;  /* 0x0000000447477c20 */ /* 0x000fca0008410000 */
[----:B------:R-:W1:Y:S01]  /*2fe0*/  MUFU.TANH R34, R33 ;  /* 0x0000002100227308 */ /* 0x000e620000002400 */
[----:B-----5:R-:W-:-:S07]  /*2ff0*/  FSEL R32, R32, -INF , P2 ;  /* 0xff80000020207808 */ /* 0x020fce0001000000 */
[----:B------:R-:W3:Y:S08]  /*3000*/  MUFU.TANH R27, R27 ;  /* 0x0000001b001b7308 */ /* 0x000ef00000002400 */
[----:B------:R4:W-:Y:S01]  /*3010*/  MUFU.TANH R74, R29 ;  /* 0x0000001d004a7308 */ /* 0x0009e20000002400 */
[----:B-1----:R-:W-:-:S07]  /*3020*/  FSEL R34, R34, -INF , P3 ;  /* 0xff80000022227808 */ /* 0x002fce0001800000 */
[----:B------:R-:W-:Y:S01]  /*3030*/  MUFU.TANH R36, R36 ;  /* 0x0000002400247308 */ /* 0x000fe20000002400 */
[----:B----4-:R-:W-:Y:S02]  /*3040*/  FSEL R29, R21, -INF , P6 ;  /* 0xff800000151d7808 */ /* 0x010fe40003000000 */
[----:B------:R-:W-:Y:S02]  /*3050*/  FMNMX.FTZ R21, R24, R26, !PT ;  /* 0x0000001a18157209 */ /* 0x000fe40007810000 */
[----:B---3--:R-:W-:Y:S02]  /*3060*/  FSEL R27, R27, -INF , P5 ;  /* 0xff8000001b1b7808 */ /* 0x008fe40002800000 */
[----:B------:R-:W-:Y:S01]  /*3070*/  FMNMX.FTZ R21, R28, R21, !PT ;  /* 0x000000151c157209 */ /* 0x000fe20007810000 */
[----:B------:R-:W1:Y:S01]  /*3080*/  MUFU.TANH R38, R37 ;  /* 0x0000002500267308 */ /* 0x000e620000002400 */
[----:B------:R-:W-:Y:S02]  /*3090*/  ISETP.GT.AND P5, PT, R152, 0x19, PT ;  /* 0x000000199800780c */ /* 0x000fe40003fa4270 */
[----:B------:R-:W-:-:S02]  /*30a0*/  FMNMX.FTZ R21, R30, R21, !PT ;  /* 0x000000151e157209 */ /* 0x000fc40007810000 */
[----:B------:R-:W-:Y:S02]  /*30b0*/  ISETP.GT.AND P6, PT, R152, 0x20, PT ;  /* 0x000000209800780c */ /* 0x000fe40003fc4270 */
[----:B------:R-:W-:Y:S01]  /*30c0*/  FMNMX.FTZ R21, R32, R21, !PT ;  /* 0x0000001520157209 */ /* 0x000fe20007810000 */
[----:B------:R3:W4:Y:S03]  /*30d0*/  MUFU.TANH R73, R25 ;  /* 0x0000001900497308 */ /* 0x0007260000002400 */
[----:B------:R-:W-:-:S05]  /*30e0*/  FMNMX.FTZ R21, R34, R21, !PT ;  /* 0x0000001522157209 */ /* 0x000fca0007810000 */
[----:B------:R-:W5:Y:S01]  /*30f0*/  MUFU.TANH R31, R31 ;  /* 0x0000001f001f7308 */ /* 0x000f620000002400 */
[----:B---3--:R-:W-:Y:S01]  /*3100*/  FMUL.FTZ R25, R42, UR4 ;  /* 0x000000042a197c20 */ /* 0x008fe20008410000 */
[----:B-1----:R-:W-:Y:S01]  /*3110*/  FSEL R38, R38, -INF , P5 ;  /* 0xff80000026267808 */ /* 0x002fe20002800000 */
[----:B------:R-:W-:-:S05]  /*3120*/  ULDC UR4, c[0x0][0xa80] ;  /* 0x0002a00000047ab9 */ /* 0x000fca0000000800 */
[----:B------:R-:W1:Y:S01]  /*3130*/  MUFU.TANH R40, R40 ;  /* 0x0000002800287308 */ /* 0x000e620000002400 */
[----:B----4-:R-:W-:Y:S02]  /*3140*/  FSEL R33, R73, -INF , P2 ;  /* 0xff80000049217808 */ /* 0x010fe40001000000 */
[----:B------:R-:W-:-:S05]  /*3150*/  ISETP.GT.AND P2, PT, R152, 0x28, PT ;  /* 0x000000289800780c */ /* 0x000fca0003f44270 */
[----:B------:R3:W4:Y:S01]  /*3160*/  MUFU.TANH R76, R25 ;  /* 0x00000019004c7308 */ /* 0x0007220000002400 */
[----:B-----5:R-:W-:Y:S02]  /*3170*/  FSEL R31, R31, -INF , P1 ;  /* 0xff8000001f1f7808 */ /* 0x020fe40000800000 */
[----:B------:R-:W-:-:S05]  /*3180*/  ISETP.GT.AND P1, PT, R152, 0x21, PT ;  /* 0x000000219800780c */ /* 0x000fca0003f24270 */
[----:B------:R4:W5:Y:S01]  /*3190*/  MUFU.TANH R42, R41 ;  /* 0x00000029002a7308 */ /* 0x0009620000002400 */
[----:B---3--:R-:W-:Y:S02]  /*31a0*/  FSEL R25, R20, -INF , P4 ;  /* 0xff80000014197808 */ /* 0x008fe40002000000 */
[----:B------:R-:W-:Y:S02]  /*31b0*/  ISETP.GT.AND P4, PT, R152, 0x18, PT ;  /* 0x000000189800780c */ /* 0x000fe40003f84270 */
[----:B-1----:R-:W-:Y:S02]  /*31c0*/  FSEL R40, R40, -INF , P6 ;  /* 0xff80000028287808 */ /* 0x002fe40003000000 */
[----:B------:R-:W-:Y:S01]  /*31d0*/  FSEL R36, R36, -INF , P4 ;  /* 0xff80000024247808 */ /* 0x000fe20002000000 */
[----:B------:R-:W-:Y:S01]  /*31e0*/  MUFU.TANH R35, R35 ;  /* 0x0000002300237308 */ /* 0x000fe20000002400 */
[----:B----4-:R-:W-:Y:S02]  /*31f0*/  FSEL R41, R76, -INF , P6 ;  /* 0xff8000004c297808 */ /* 0x010fe40003000000 */
[----:B------:R-:W-:-:S02]  /*3200*/  FMNMX.FTZ R21, R36, R21, !PT ;  /* 0x0000001524157209 */ /* 0x000fc40007810000 */
[----:B------:R-:W-:Y:S02]  /*3210*/  ISETP.GT.AND P6, PT, R152, 0x38, PT ;  /* 0x000000389800780c */ /* 0x000fe40003fc4270 */
[----:B------:R-:W-:Y:S01]  /*3220*/  FMNMX.FTZ R21, R38, R21, !PT ;  /* 0x0000001526157209 */ /* 0x000fe20007810000 */
[----:B------:R-:W1:Y:S01]  /*3230*/  MUFU.TANH R44, R44 ;  /* 0x0000002c002c7308 */ /* 0x000e620000002400 */
[----:B-----5:R-:W-:Y:S02]  /*3240*/  FSEL R42, R42, -INF , P1 ;  /* 0xff8000002a2a7808 */ /* 0x020fe40000800000 */
[----:B------:R-:W-:Y:S02]  /*3250*/  FMNMX.FTZ R21, R40, R21, !PT ;  /* 0x0000001528157209 */ /* 0x000fe40007810000 */
[----:B------:R-:W-:Y:S02]  /*3260*/  FMNMX.FTZ R20, R25, R27, !PT ;  /* 0x0000001b19147209 */ /* 0x000fe40007810000 */
[----:B------:R-:W-:Y:S01]  /*3270*/  FMNMX.FTZ R21, R42, R21, !PT ;  /* 0x000000152a157209 */ /* 0x000fe20007810000 */
[----:B------:R-:W3:Y:S01]  /*3280*/  MUFU.TANH R46, R46 ;  /* 0x0000002e002e7308 */ /* 0x000ee20000002400 */
[----:B------:R-:W-:-:S04]  /*3290*/  FMNMX.FTZ R20, R29, R20, !PT ;  /* 0x000000141d147209 */ /* 0x000fc80007810000 */
[----:B------:R-:W-:-:S03]  /*32a0*/  FMNMX.FTZ R20, R31, R20, !PT ;  /* 0x000000141f147209 */ /* 0x000fc60007810000 */
[----:B------:R-:W4:Y:S01]  /*32b0*/  MUFU.TANH R45, R45 ;  /* 0x0000002d002d7308 */ /* 0x000f220000002400 */
[----:B-1----:R-:W-:Y:S02]  /*32c0*/  FSEL R44, R44, -INF , P2 ;  /* 0xff8000002c2c7808 */ /* 0x002fe40001000000 */
[----:B------:R-:W-:Y:S02]  /*32d0*/  FMNMX.FTZ R20, R33, R20, !PT ;  /* 0x0000001421147209 */ /* 0x000fe40007810000 */
[----:B------:R-:W-:-:S03]  /*32e0*/  FMNMX.FTZ R21, R44, R21, !PT ;  /* 0x000000152c157209 */ /* 0x000fc60007810000 */
[----:B------:R1:W5:Y:S01]  /*32f0*/  MUFU.TANH R75, R39 ;  /* 0x00000027004b7308 */ /* 0x0003620000002400 */
[----:B---3--:R-:W-:Y:S02]  /*3300*/  FSEL R163, R46, -INF , P2 ;  /* 0xff8000002ea37808 */ /* 0x008fe40001000000 */
[----:B------:R-:W-:-:S05]  /*3310*/  ISETP.GT.AND P2, PT, R152, 0x40, PT ;  /* 0x000000409800780c */ /* 0x000fca0003f44270 */
[----:B------:R-:W3:Y:S01]  /*3320*/  MUFU.TANH R48, R48 ;  /* 0x0000003000307308 */ /* 0x000ee20000002400 */
[----:B-1----:R-:W-:Y:S02]  /*3330*/  FSEL R39, R35, -INF , P3 ;  /* 0xff80000023277808 */ /* 0x002fe40001800000 */
[----:B------:R-:W-:Y:S02]  /*3340*/  ISETP.GT.AND P3, PT, R152, 0x29, PT ;  /* 0x000000299800780c */ /* 0x000fe40003f64270 */
[----:B------:R-:W-:Y:S02]  /*3350*/  FSEL R35, R74, -INF , P4 ;  /* 0xff8000004a237808 */ /* 0x000fe40002000000 */
[----:B------:R-:W-:Y:S01]  /*3360*/  ISETP.GT.AND P4, PT, R152, 0x30, PT ;  /* 0x000000309800780c */ /* 0x000fe20003f84270 */
[----:B------:R-:W1:Y:S01]  /*3370*/  MUFU.TANH R49, R49 ;  /* 0x0000003100317308 */ /* 0x000e620000002400 */
[----:B----4-:R-:W-:Y:S02]  /*3380*/  FSEL R46, R45, -INF , P3 ;  /* 0xff8000002d2e7808 */ /* 0x010fe40001800000 */
[----:B-----5:R-:W-:-:S02]  /*3390*/  FSEL R37, R75, -INF , P5 ;  /* 0xff8000004b257808 */ /* 0x020fc40002800000 */
[----:B------:R-:W-:Y:S02]  /*33a0*/  ISETP.GT.AND P5, PT, R152, 0x31, PT ;  /* 0x000000319800780c */ /* 0x000fe40003fa4270 */
[----:B------:R-:W-:Y:S01]  /*33b0*/  FMNMX.FTZ R21, R46, R21, !PT ;  /* 0x000000152e157209 */ /* 0x000fe20007810000 */
[----:B------:R-:W4:Y:S01]  /*33c0*/  MUFU.TANH R43, R43 ;  /* 0x0000002b002b7308 */ /* 0x000f220000002400 */
[----:B---3--:R-:W-:Y:S02]  /*33d0*/  FSEL R48, R48, -INF , P4 ;  /* 0xff80000030307808 */ /* 0x008fe40002000000 */
[----:B------:R-:W-:Y:S02]  /*33e0*/  FMNMX.FTZ R20, R39, R20, !PT ;  /* 0x0000001427147209 */ /* 0x000fe40007810000 */
[----:B------:R-:W-:Y:S02]  /*33f0*/  FMNMX.FTZ R21, R48, R21, !PT ;  /* 0x0000001530157209 */ /* 0x000fe40007810000 */
[----:B------:R-:W-:Y:S01]  /*3400*/  FMNMX.FTZ R20, R35, R20, !PT ;  /* 0x0000001423147209 */ /* 0x000fe20007810000 */
[----:B------:R-:W3:Y:S01]  /*3410*/  MUFU.TANH R50, R50 ;  /* 0x0000003200327308 */ /* 0x000ee20000002400 */
[----:B-1----:R-:W-:-:S02]  /*3420*/  FSEL R192, R49, -INF , P5 ;  /* 0xff80000031c07808 */ /* 0x002fc40002800000 */
[----:B------:R-:W-:Y:S02]  /*3430*/  FMNMX.FTZ R20, R37, R20, !PT ;  /* 0x0000001425147209 */ /* 0x000fe40007810000 */
[----:B------:R-:W-:Y:S02]  /*3440*/  FMNMX.FTZ R21, R192, R21, !PT ;  /* 0x00000015c0157209 */ /* 0x000fe40007810000 */
[----:B------:R-:W-:Y:S01]  /*3450*/  FMNMX.FTZ R20, R41, R20, !PT ;  /* 0x0000001429147209 */ /* 0x000fe20007810000 */
[----:B------:R-:W1:Y:S01]  /*3460*/  MUFU.TANH R52, R52 ;  /* 0x0000003400347308 */ /* 0x000e620000002400 */
[----:B----4-:R-:W-:Y:S02]  /*3470*/  FSEL R43, R43, -INF , P1 ;  /* 0xff8000002b2b7808 */ /* 0x010fe40000800000 */
[----:B------:R-:W-:Y:S02]  /*3480*/  ISETP.GT.AND P1, PT, R152, 0x39, PT ;  /* 0x000000399800780c */ /* 0x000fe40003f24270 */
[----:B------:R-:W-:-:S03]  /*3490*/  FMNMX.FTZ R20, R43, R20, !PT ;  /* 0x000000142b147209 */ /* 0x000fc60007810000 */
[----:B------:R-:W4:Y:S01]  /*34a0*/  MUFU.TANH R53, R53 ;  /* 0x0000003500357308 */ /* 0x000f220000002400 */
[----:B---3--:R-:W-:Y:S02]  /*34b0*/  FSEL R169, R50, -INF , P4 ;  /* 0xff80000032a97808 */ /* 0x008fe40002000000 */
[----:B------:R-:W-:-:S05]  /*34c0*/  ISETP.GT.AND P4, PT, R152, 0x48, PT ;  /* 0x000000489800780c */ /* 0x000fca0003f84270 */
[----:B------:R-:W3:Y:S01]  /*34d0*/  MUFU.TANH R47, R47 ;  /* 0x0000002f002f7308 */ /* 0x000ee20000002400 */
[----:B-1----:R-:W-:-:S04]  /*34e0*/  FSEL R50, R52, -INF , P6 ;  /* 0xff80000034327808 */ /* 0x002fc80003000000 */
[----:B------:R-:W-:-:S03]  /*34f0*/  FMNMX.FTZ R21, R50, R21, !PT ;  /* 0x0000001532157209 */ /* 0x000fc60007810000 */
[----:B------:R-:W1:Y:S01]  /*3500*/  MUFU.TANH R56, R56 ;  /* 0x0000003800387308 */ /* 0x000e620000002400 */
[----:B----4-:R-:W-:-:S04]  /*3510*/  FSEL R52, R53, -INF , P1 ;  /* 0xff80000035347808 */ /* 0x010fc80000800000 */
        /* <DEDUP_REMOVED lines=8> */
[----:B----4-:R-:W-:Y:S02]  /*35a0*/  FSEL R171, R54, -INF , P6 ;  /* 0xff80000036ab7808 */ /* 0x010fe40003000000 */
[----:B------:R-:W-:-:S05]  /*35b0*/  ISETP.GT.AND P6, PT, R152, 0x50, PT ;  /* 0x000000509800780c */ /* 0x000fca0003fc4270 */
[----:B------:R-:W4:Y:S01]  /*35c0*/  MUFU.TANH R60, R60 ;  /* 0x0000003c003c7308 */ /* 0x000f220000002400 */
[----:B---3--:R-:W-:-:S04]  /*35d0*/  FSEL R54, R57, -INF , P3 ;  /* 0xff80000039367808 */ /* 0x008fc80001800000 */
[----:B------:R-:W-:-:S03]  /*35e0*/  FMNMX.FTZ R21, R54, R21, !PT ;  /* 0x0000001536157209 */ /* 0x000fc60007810000 */
[----:B------:R-:W3:Y:S01]  /*35f0*/  MUFU.TANH R58, R58 ;  /* 0x0000003a003a7308 */ /* 0x000ee20000002400 */
[----:B-1----:R-:W-:Y:S02]  /*3600*/  FSEL R170, R51, -INF , P5 ;  /* 0xff80000033aa7808 */ /* 0x002fe40002800000 */
[----:B------:R-:W-:-:S05]  /*3610*/  ISETP.GT.AND P5, PT, R152, 0x49, PT ;  /* 0x000000499800780c */ /* 0x000fca0003fa4270 */
        /* <DEDUP_REMOVED lines=26> */
[----:B------:R-:W-:Y:S02]  /*37c0*/  FMNMX.FTZ R45, R176, R21, !PT ;  /* 0x00000015b02d7209 */ /* 0x000fe40007810000 */
[----:B------:R-:W-:Y:S01]  /*37d0*/  FMNMX.FTZ R21, R163, R20, !PT ;  /* 0x00000014a3157209 */ /* 0x000fe20007810000 */
[----:B------:R-:W1:Y:S01]  /*37e0*/  MUFU.TANH R66, R66 ;  /* 0x0000004200427308 */ /* 0x000e620000002400 */
[----:B----4-:R-:W-:Y:S01]  /*37f0*/  FSEL R184, R62, -INF , P4 ;  /* 0xff8000003eb87808 */ /* 0x010fe20002000000 */
[----:B------:R-:W4:Y:S01]  /*3800*/  SHFL.BFLY PT, R68, R45, 0x2, 0x1f ;  /* 0x0c401f002d447f89 */ /* 0x000f2200000e0000 */
[----:B------:R-:W-:-:S04]  /*3810*/  FMNMX.FTZ R20, R172, R21, !PT ;  /* 0x00000015ac147209 */ /* 0x000fc80007810000 */
[----:B------:R-:W-:Y:S01]  /*3820*/  FMNMX.FTZ R21, R169, R20, !PT ;  /* 0x00000014a9157209 */ /* 0x000fe20007810000 */
[----:B------:R-:W5:Y:S01]  /*3830*/  MUFU.TANH R67, R67 ;  /* 0x0000004300437308 */ /* 0x000f620000002400 */
[----:B---3--:R-:W-:Y:S02]  /*3840*/  FSEL R182, R63, -INF , P5 ;  /* 0xff8000003fb67808 */ /* 0x008fe40002800000 */
[----:B------:R-:W-:-:S04]  /*3850*/  FMNMX.FTZ R20, R170, R21, !PT ;  /* 0x00000015aa147209 */ /* 0x000fc80007810000 */
[----:B------:R-:W-:Y:S01]  /*3860*/  FMNMX.FTZ R20, R171, R20, !PT ;  /* 0x00000014ab147209 */ /* 0x000fe20007810000 */
[----:B------:R-:W3:Y:S01]  /*3870*/  MUFU.TANH R70, R70 ;  /* 0x0000004600467308 */ /* 0x000ee20000002400 */
[----:B-1----:R-:W-:Y:S02]  /*3880*/  FSEL R186, R66, -INF , P6 ;  /* 0xff80000042ba7808 */ /* 0x002fe40003000000 */
[----:B------:R-:W-:-:S04]  /*3890*/  FMNMX.FTZ R21, R177, R20, !PT ;  /* 0x00000014b1157209 */ /* 0x000fc80007810000 */
[----:B------:R-:W-:Y:S01]  /*38a0*/  FMNMX.FTZ R21, R168, R21, !PT ;  /* 0x00000015a8157209 */ /* 0x000fe20007810000 */
[----:B------:R-:W1:Y:S01]  /*38b0*/  MUFU.TANH R71, R71 ;  /* 0x0000004700477308 */ /* 0x000e620000002400 */
[----:B-----5:R-:W-:Y:S02]  /*38c0*/  FSEL R180, R67, -INF , P1 ;  /* 0xff80000043b47808 */ /* 0x020fe40000800000 */
[----:B----4-:R-:W-:Y:S02]  /*38d0*/  FMNMX.FTZ R68, R45, R68, !PT ;  /* 0x000000442d447209 */ /* 0x010fe40007810000 */
[----:B------:R-:W-:-:S03]  /*38e0*/  FMNMX.FTZ R21, R166, R21, !PT ;  /* 0x00000015a6157209 */ /* 0x000fc60007810000 */
[----:B------:R-:W4:Y:S01]  /*38f0*/  SHFL.BFLY PT, R45, R68, 0x1, 0x1f ;  /* 0x0c201f00442d7f89 */ /* 0x000f2200000e0000 */
[----:B------:R-:W-:Y:S02]  /*3900*/  FMNMX.FTZ R21, R184, R21, !PT ;  /* 0x00000015b8157209 */ /* 0x000fe40007810000 */
[----:B---3--:R-:W-:Y:S02]  /*3910*/  FSEL R181, R70, -INF , P2 ;  /* 0xff80000046b57808 */ /* 0x008fe40001000000 */
[----:B------:R-:W-:-:S04]  /*3920*/  FMNMX.FTZ R21, R182, R21, !PT ;  /* 0x00000015b6157209 */ /* 0x000fc80007810000 */
[----:B------:R-:W-:Y:S02]  /*3930*/  FMNMX.FTZ R21, R186, R21, !PT ;  /* 0x00000015ba157209 */ /* 0x000fe40007810000 */
[----:B-1----:R-:W-:Y:S02]  /*3940*/  FSEL R187, R71, -INF , P3 ;  /* 0xff80000047bb7808 */ /* 0x002fe40001800000 */
[----:B------:R-:W-:Y:S01]  /*3950*/  FMNMX.FTZ R20, R180, R21, !PT ;  /* 0x00000015b4147209 */ /* 0x000fe20007810000 */
[----:B------:R-:W-:Y:S01]  /*3960*/  IMAD.U32 R21, RZ, RZ, UR4 ;  /* 0x00000004ff157e24 */ /* 0x000fe2000f8e00ff */
[----:B------:R-:W-:Y:S02]  /*3970*/  UIMAD UR4, UR36, 0xc00, UR7 ;  /* 0x00000c00240478a4 */ /* 0x000fe4000f8e0207 */
[----:B------:R-:W-:Y:S02]  /*3980*/  FMNMX.FTZ R62, R181, R20, !PT ;  /* 0x00000014b53e7209 */ /* 0x000fe40007810000 */
[----:B------:R-:W-:-:S02]  /*3990*/  UIADD3 UR6, UR4, 0x80, URZ ;  /* 0x0000008004067890 */ /* 0x000fc4000fffe03f */
[----:B------:R-:W-:Y:S01]  /*39a0*/  FMNMX.FTZ R62, R187, R62, !PT ;  /* 0x0000003ebb3e7209 */ /* 0x000fe20007810000 */
[----:B------:R-:W-:Y:S01]  /*39b0*/  UMOV UR10, UR4 ;  /* 0x00000004000a7c82 */ /* 0x000fe20008000000 */
[----:B----4-:R-:W-:-:S03]  /*39c0*/  FMNMX.FTZ R20, R68, R45, !PT ;  /* 0x0000002d44147209 */ /* 0x010fc60007810000 */
[----:B------:R-:W1:Y:S01]  /*39d0*/  SHFL.BFLY PT, R45, R62, 0x2, 0x1f ;  /* 0x0c401f003e2d7f89 */ /* 0x000e6200000e0000 */
[----:B------:R-:W-:Y:S01]  /*39e0*/  UMOV UR14, UR6 ;  /* 0x00000006000e7c82 */ /* 0x000fe20008000000 */
[C---:B------:R-:W-:Y:S01]  /*39f0*/  FSETP.NEU.FTZ.AND P1, PT, R20.reuse, -INF , PT ;  /* 0xff8000001400780b */ /* 0x040fe20003f3d000 */
[----:B------:R-:W-:Y:S01]  /*3a00*/  FMUL.FTZ R47, R20, R21 ;  /* 0x00000015142f7220 */ /* 0x000fe20000410000 */
[----:B------:R-:W-:-:S04]  /*3a10*/  UIADD3 UR6, UR4, 0x100, URZ ;  /* 0x0000010004067890 */ /* 0x000fc8000fffe03f */
[----:B------:R-:W-:-:S05]  /*3a20*/  FSEL R47, R47, RZ, P1 ;  /* 0x000000ff2f2f7208 */ /* 0x000fca0000800000 */
[-CC-:B------:R-:W-:Y:S01]  /*3a30*/  FFMA.FTZ R24, R24, R21.reuse, -R47.reuse ;  /* 0x0000001518187223 */ /* 0x180fe2000001082f */
[-CC-:B------:R-:W-:Y:S01]  /*3a40*/  FFMA.FTZ R26, R26, R21.reuse, -R47.reuse ;  /* 0x000000151a1a7223 */ /* 0x180fe2000001082f */
[-CC-:B------:R-:W-:Y:S01]  /*3a50*/  FFMA.FTZ R28, R28, R21.reuse, -R47.reuse ;  /* 0x000000151c1c7223 */ /* 0x180fe2000001082f */
[-CC-:B------:R-:W-:Y:S01]  /*3a60*/  FFMA.FTZ R30, R30, R21.reuse, -R47.reuse ;  /* 0x000000151e1e7223 */ /* 0x180fe2000001082f */
[----:B------:R-:W-:Y:S01]  /*3a70*/  MUFU.EX2 R152, R24 ;  /* 0x0000001800987308 */ /* 0x000fe20000000800 */
[-CC-:B------:R-:W-:Y:S01]  /*3a80*/  FFMA.FTZ R32, R32, R21.reuse, -R47.reuse ;  /* 0x0000001520207223 */ /* 0x180fe2000001082f */
[-CC-:B------:R-:W-:Y:S01]  /*3a90*/  FFMA.FTZ R34, R34, R21.reuse, -R47.reuse ;  /* 0x0000001522227223 */ /* 0x180fe2000001082f */
[-CC-:B------:R-:W-:Y:S01]  /*3aa0*/  FFMA.FTZ R36, R36, R21.reuse, -R47.reuse ;  /* 0x0000001524247223 */ /* 0x180fe2000001082f */
[-CC-:B------:R-:W-:Y:S01]  /*3ab0*/  FFMA.FTZ R38, R38, R21.reuse, -R47.reuse ;  /* 0x0000001526267223 */ /* 0x180fe2000001082f */
[-CC-:B------:R-:W-:Y:S01]  /*3ac0*/  FFMA.FTZ R40, R40, R21.reuse, -R47.reuse ;  /* 0x0000001528287223 */ /* 0x180fe2000001082f */
[--C-:B------:R-:W-:Y:S01]  /*3ad0*/  FFMA.FTZ R42, R42, R21, -R47.reuse ;  /* 0x000000152a2a7223 */ /* 0x100fe2000001082f */
[----:B-1----:R-:W-:Y:S01]  /*3ae0*/  FMNMX.FTZ R45, R62, R45, !PT ;  /* 0x0000002d3e2d7209 */ /* 0x002fe20007810000 */
[----:B------:R-:W-:Y:S01]  /*3af0*/  MUFU.EX2 R49, R26 ;  /* 0x0000001a00317308 */ /* 0x000fe20000000800 */
[-CC-:B------:R-:W-:Y:S01]  /*3b00*/  FFMA.FTZ R44, R44, R21.reuse, -R47.reuse ;  /* 0x000000152c2c7223 */ /* 0x180fe2000001082f */
[-CC-:B------:R-:W-:Y:S01]  /*3b10*/  FFMA.FTZ R46, R46, R21.reuse, -R47.reuse ;  /* 0x000000152e2e7223 */ /* 0x180fe2000001082f */
[-CC-:B------:R-:W-:Y:S01]  /*3b20*/  FFMA.FTZ R193, R48, R21.reuse, -R47.reuse ;  /* 0x0000001530c17223 */ /* 0x180fe2000001082f */
[----:B------:R-:W1:Y:S01]  /*3b30*/  SHFL.BFLY PT, R164, R45, 0x1, 0x1f ;  /* 0x0c201f002da47f89 */ /* 0x000e6200000e0000 */
        /* <DEDUP_REMOVED lines=12> */
[----:B------:R-:W-:-:S07]  /*3c00*/  FFMA.FTZ R176, R176, R21, -R47 ;  /* 0x00000015b0b07223 */ /* 0x000fce000001082f */
[----:B------:R-:W-:Y:S01]  /*3c10*/  MUFU.EX2 R32, R32 ;  /* 0x0000002000207308 */ /* 0x000fe20000000800 */
[----:B-1----:R-:W-:-:S04]  /*3c20*/  FMNMX.FTZ R164, R45, R164, !PT ;  /* 0x000000a42da47209 */ /* 0x002fc80007810000 */
[C---:B------:R-:W-:Y:S01]  /*3c30*/  FSETP.NEU.FTZ.AND P1, PT, R164.reuse, -INF , PT ;  /* 0xff800000a400780b */ /* 0x040fe20003f3d000 */
[----:B------:R-:W-:Y:S02]  /*3c40*/  FMUL.FTZ R178, R164, R21 ;  /* 0x00000015a4b27220 */ /* 0x000fe40000410000 */
[----:B------:R-:W1:Y:S01]  /*3c50*/  MUFU.EX2 R53, R34 ;  /* 0x0000002200357308 */ /* 0x000e620000000800 */
[----:B---3--:R-:W-:Y:S02]  /*3c60*/  F2FP.F16.F32.PACK_AB R154, R51, R28 ;  /* 0x0000001c339a723e */ /* 0x008fe400000000ff */
[----:B------:R-:W-:Y:S02]  /*3c70*/  FSEL R178, R178, RZ, P1 ;  /* 0x000000ffb2b27208 */ /* 0x000fe40000800000 */
[----:B0-----:R-:W-:-:S03]  /*3c80*/  LOP3.LUT P1, RZ, R77, 0x7f, RZ, 0xc0, !PT ;  /* 0x0000007f4dff7812 */ /* 0x001fc6000782c0ff */
[----:B------:R-:W-:Y:S01]  /*3c90*/  MUFU.EX2 R36, R36 ;  /* 0x0000002400247308 */ /* 0x000fe20000000800 */
[-CC-:B------:R-:W-:Y:S01]  /*3ca0*/  FFMA.FTZ R25, R25, R21.reuse, -R178.reuse ;  /* 0x0000001519197223 */ /* 0x180fe200000108b2 */
[-CC-:B------:R-:W-:Y:S01]  /*3cb0*/  FFMA.FTZ R27, R27, R21.reuse, -R178.reuse ;  /* 0x000000151b1b7223 */ /* 0x180fe200000108b2 */
[-CC-:B------:R-:W-:Y:S01]  /*3cc0*/  FFMA.FTZ R29, R29, R21.reuse, -R178.reuse ;  /* 0x000000151d1d7223 */ /* 0x180fe200000108b2 */
[-CC-:B------:R-:W-:Y:S01]  /*3cd0*/  FFMA.FTZ R31, R31, R21.reuse, -R178.reuse ;  /* 0x000000151f1f7223 */ /* 0x180fe200000108b2 */
[----:B------:R-:W-:Y:S01]  /*3ce0*/  SHF.R.U32.HI R77, RZ, 0x7, R77 ;  /* 0x00000007ff4d7819 */ /* 0x000fe2000001164d */
[-CC-:B------:R-:W-:Y:S01]  /*3cf0*/  FFMA.FTZ R33, R33, R21.reuse, -R178.reuse ;  /* 0x0000001521217223 */ /* 0x180fe200000108b2 */
[-CC-:B------:R-:W-:Y:S01]  /*3d00*/  FFMA.FTZ R39, R39, R21.reuse, -R178.reuse ;  /* 0x0000001527277223 */ /* 0x180fe200000108b2 */
[----:B------:R0:W-:Y:S01]  /*3d10*/  MUFU.EX2 R26, R27 ;  /* 0x0000001b001a7308 */ /* 0x0001e20000000800 */
[----:B------:R-:W-:Y:S01]  /*3d20*/  IADD3 R167, -R77, 0xb, RZ ;  /* 0x0000000b4da77810 */ /* 0x000fe20007ffe1ff */
[----:B------:R-:W-:Y:S01]  /*3d30*/  FFMA.FTZ R35, R35, R21, -R178 ;  /* 0x0000001523237223 */ /* 0x000fe200000108b2 */
[----:B------:R-:W-:-:S02]  /*3d40*/  @!P1 VIADD R24, R0, 0x32440 ;  /* 0x0003244000189836 */ /* 0x000fc40000000000 */
[-CC-:B------:R-:W-:Y:S01]  /*3d50*/  FFMA.FTZ R37, R37, R21.reuse, -R178.reuse ;  /* 0x0000001525257223 */ /* 0x180fe200000108b2 */
[-CC-:B------:R-:W-:Y:S01]  /*3d60*/  FFMA.FTZ R41, R41, R21.reuse, -R178.reuse ;  /* 0x0000001529297223 */ /* 0x180fe200000108b2 */
[-C--:B------:R-:W-:Y:S01]  /*3d70*/  FFMA.FTZ R43, R43, R21.reuse, -R178 ;  /* 0x000000152b2b7223 */ /* 0x080fe200000108b2 */
[----:B-1----:R-:W-:Y:S01]  /*3d80*/  F2FP.F16.F32.PACK_AB R156, R53, R32 ;  /* 0x00000020359c723e */ /* 0x002fe200000000ff */
[----:B------:R-:W1:Y:S01]  /*3d90*/  MUFU.EX2 R25, R25 ;  /* 0x0000001900197308 */ /* 0x000e620000000800 */
[----:B0-----:R-:W-:Y:S01]  /*3da0*/  FADD.FTZ R27, R152, R49 ;  /* 0x00000031981b7221 */ /* 0x001fe20000010000 */
[----:B------:R-:W-:Y:S01]  /*3db0*/  @!P1 PRMT R24, RZ, 0x654, R24 ;  /* 0x00000654ff189816 */ /* 0x000fe20000000018 */
[----:B------:R0:W-:Y:S06]  /*3dc0*/  BAR.ARV R167, 0x100 ;  /* 0x000400a70000751d */ /* 0x0001ec0000002000 */
[----:B------:R-:W-:Y:S01]  /*3dd0*/  FADD.FTZ R34, R28, R27 ;  /* 0x0000001b1c227221 */ /* 0x000fe20000010000 */
[----:B------:R-:W-:Y:S01]  /*3de0*/  MUFU.EX2 R29, R29 ;  /* 0x0000001d001d7308 */ /* 0x000fe20000000800 */
[----:B------:R3:W-:Y:S01]  /*3df0*/  @!P1 SYNCS.ARRIVE.TRANS64.RED.A1T0 RZ, [R24+URZ], RZ ;  /* 0x000000ff18ff99a7 */ /* 0x0007e2000810043f */
[----:B------:R-:W-:Y:S01]  /*3e00*/  F2FP.F16.F32.PACK_AB R152, R49, R152 ;  /* 0x000000983198723e */ /* 0x000fe200000000ff */
[----:B------:R-:W-:Y:S01]  /*3e10*/  FADD.FTZ R27, R51, R34 ;  /* 0x00000022331b7221 */ /* 0x000fe20000010000 */
[-CC-:B------:R-:W-:Y:S01]  /*3e20*/  FFMA.FTZ R163, R163, R21.reuse, -R178.reuse ;  /* 0x00000015a3a37223 */ /* 0x180fe200000108b2 */
[-CC-:B------:R-:W-:Y:S01]  /*3e30*/  FFMA.FTZ R186, R186, R21.reuse, -R178.reuse ;  /* 0x00000015baba7223 */ /* 0x180fe200000108b2 */
[--C-:B------:R-:W-:Y:S01]  /*3e40*/  FFMA.FTZ R180, R180, R21, -R178.reuse ;  /* 0x00000015b4b47223 */ /* 0x100fe200000108b2 */
[----:B------:R-:W-:Y:S01]  /*3e50*/  FADD.FTZ R34, R32, R27 ;  /* 0x0000001b20227221 */ /* 0x000fe20000010000 */
[----:B------:R4:W5:Y:S01]  /*3e60*/  MUFU.EX2 R55, R38 ;  /* 0x0000002600377308 */ /* 0x0009620000000800 */
[----:B-1----:R-:W-:Y:S01]  /*3e70*/  F2FP.F16.F32.PACK_AB R153, R26, R25 ;  /* 0x000000191a99723e */ /* 0x002fe200000000ff */
[----:B------:R-:W-:Y:S01]  /*3e80*/  FFMA.FTZ R181, R181, R21, -R178 ;  /* 0x00000015b5b57223 */ /* 0x000fe200000108b2 */
[----:B------:R-:W-:Y:S01]  /*3e90*/  FADD.FTZ R27, R53, R34 ;  /* 0x00000022351b7221 */ /* 0x000fe20000010000 */
[----:B------:R-:W-:-:S04]  /*3ea0*/  @!P1 VIADD R0, R0, 0x32460 ;  /* 0x0003246000009836 */ /* 0x000fc80000000000 */
[----:B------:R-:W1:Y:S01]  /*3eb0*/  MUFU.EX2 R30, R31 ;  /* 0x0000001f001e7308 */ /* 0x000e620000000800 */
[----:B----4-:R-:W-:Y:S01]  /*3ec0*/  FADD.FTZ R38, R25, R26 ;  /* 0x0000001a19267221 */ /* 0x010fe20000010000 */
[----:B------:R-:W-:-:S06]  /*3ed0*/  @!P1 PRMT R0, RZ, 0x654, R0 ;  /* 0x00000654ff009816 */ /* 0x000fcc0000000000 */
[----:B------:R-:W4:Y:S01]  /*3ee0*/  MUFU.EX2 R40, R40 ;  /* 0x0000002800287308 */ /* 0x000f220000000800 */
[----:B-----5:R-:W-:-:S07]  /*3ef0*/  F2FP.F16.F32.PACK_AB R158, R55, R36 ;  /* 0x00000024379e723e */ /* 0x020fce00000000ff */
[----:B------:R-:W5:Y:S01]  /*3f00*/  MUFU.EX2 R33, R33 ;  /* 0x0000002100217308 */ /* 0x000f620000000800 */
[----:B-1----:R-:W-:-:S07]  /*3f10*/  F2FP.F16.F32.PACK_AB R155, R30, R29 ;  /* 0x0000001d1e9b723e */ /* 0x002fce00000000ff */
[----:B------:R1:W2:Y:S08]  /*3f20*/  MUFU.EX2 R45, R42 ;  /* 0x0000002a002d7308 */ /* 0x0002b00000000800 */
[----:B---3--:R-:W3:Y:S01]  /*3f30*/  MUFU.EX2 R24, R39 ;  /* 0x0000002700187308 */ /* 0x008ee20000000800 */
[----:B-1----:R-:W-:Y:S01]  /*3f40*/  FADD.FTZ R42, R36, R27 ;  /* 0x0000001b242a7221 */ /* 0x002fe20000010000 */
[----:B------:R-:W-:-:S03]  /*3f50*/  FADD.FTZ R27, R29, R38 ;  /* 0x000000261d1b7221 */ /* 0x000fc60000010000 */
[----:B------:R-:W-:Y:S01]  /*3f60*/  FADD.FTZ R31, R55, R42 ;  /* 0x0000002a371f7221 */ /* 0x000fe20000010000 */
[----:B------:R-:W-:Y:S02]  /*3f70*/  FADD.FTZ R38, R30, R27 ;  /* 0x0000001b1e267221 */ /* 0x000fe40000010000 */
[----:B------:R-:W1:Y:S01]  /*3f80*/  MUFU.EX2 R35, R35 ;  /* 0x0000002300237308 */ /* 0x000e620000000800 */
[----:B----4-:R-:W-:Y:S01]  /*3f90*/  FADD.FTZ R28, R40, R31 ;  /* 0x0000001f281c7221 */ /* 0x010fe20000010000 */
[----:B-----5:R-:W-:Y:S01]  /*3fa0*/  FADD.FTZ R27, R33, R38 ;  /* 0x00000026211b7221 */ /* 0x020fe20000010000 */
[C---:B--2---:R-:W-:Y:S02]  /*3fb0*/  F2FP.F16.F32.PACK_AB R160, R45.reuse, R40 ;  /* 0x000000282da0723e */ /* 0x044fe400000000ff */
[----:B------:R-:W-:-:S03]  /*3fc0*/  FADD.FTZ R31, R45, R28 ;  /* 0x0000001c2d1f7221 */ /* 0x000fc60000010000 */
[----:B------:R-:W2:Y:S01]  /*3fd0*/  MUFU.EX2 R34, R37 ;  /* 0x0000002500227308 */ /* 0x000ea20000000800 */
[C---:B---3--:R-:W-:Y:S01]  /*3fe0*/  FADD.FTZ R32, R24.reuse, R27 ;  /* 0x0000001b18207221 */ /* 0x048fe20000010000 */
[----:B------:R-:W-:-:S06]  /*3ff0*/  F2FP.F16.F32.PACK_AB R157, R24, R33 ;  /* 0x00000021189d723e */ /* 0x000fcc00000000ff */
        /* <DEDUP_REMOVED lines=12> */
[----:B------:R-:W-:Y:S01]  /*40c0*/  MUFU.EX2 R193, R193 ;  /* 0x000000c100c17308 */ /* 0x000fe20000000800 */
[C---:B---3--:R-:W-:Y:S01]  /*40d0*/  FADD.FTZ R194, R28.reuse, R25 ;  /* 0x000000191cc27221 */ /* 0x048fe20000010000 */
[----:B------:R-:W-:-:S06]  /*40e0*/  F2FP.F16.F32.PACK_AB R161, R28, R41 ;  /* 0x000000291ca1723e */ /* 0x000fcc00000000ff */
[----:B------:R-:W-:Y:S01]  /*40f0*/  MUFU.EX2 R192, R192 ;  /* 0x000000c000c07308 */ /* 0x000fe20000000800 */
[----:B-1----:R-:W-:-:S07]  /*4100*/  FADD.FTZ R194, R163, R194 ;  /* 0x000000c2a3c27221 */ /* 0x002fce0000010000 */
[----:B------:R-:W-:Y:S08]  /*4110*/  MUFU.EX2 R189, R189 ;  /* 0x000000bd00bd7308 */ /* 0x000ff00000000800 */
[----:B------:R-:W1:Y:S08]  /*4120*/  MUFU.EX2 R191, R191 ;  /* 0x000000bf00bf7308 */ /* 0x000e700000000800 */
[----:B------:R-:W-:Y:S08]  /*4130*/  MUFU.EX2 R179, R179 ;  /* 0x000000b300b37308 */ /* 0x000ff00000000800 */
[----:B------:R-:W-:Y:S08]  /*4140*/  MUFU.EX2 R183, R183 ;  /* 0x000000b700b77308 */ /* 0x000ff00000000800 */
[----:B------:R-:W-:Y:S08]  /*4150*/  MUFU.EX2 R185, R185 ;  /* 0x000000b900b97308 */ /* 0x000ff00000000800 */
[----:B------:R-:W-:Y:S08]  /*4160*/  MUFU.EX2 R174, R174 ;  /* 0x000000ae00ae7308 */ /* 0x000ff00000000800 */
[----:B------:R-:W-:Y:S08]  /*4170*/  MUFU.EX2 R175, R175 ;  /* 0x000000af00af7308 */ /* 0x000ff00000000800 */
[----:B------:R-:W-:Y:S08]  /*4180*/  MUFU.EX2 R176, R176 ;  /* 0x000000b000b07308 */ /* 0x000ff00000000800 */
[----:B------:R-:W-:Y:S08]  /*4190*/  MUFU.EX2 R180, R180 ;  /* 0x000000b400b47308 */ /* 0x000ff00000000800 */
[----:B------:R-:W-:Y:S01]  /*41a0*/  MUFU.EX2 R181, R181 ;  /* 0x000000b500b57308 */ /* 0x000fe20000000800 */
[----:B------:R2:W-:Y:S06]  /*41b0*/  BAR.SYNC.DEFER_BLOCKING R72, 0x100 ;  /* 0x000400480000751d */ /* 0x0005ec0000010000 */
[----:B--2---:R-:W-:-:S06]  /*41c0*/  WARPGROUP.ARRIVE ;  /* 0x00000000000079c5 */ /* 0x004fcc0000000000 */
[----:B------:R-:W-:Y:S01]  /*41d0*/  HGMMA.64x256x16.F32 R24, R152, gdesc[UR8].tnspB, RZ, !UPT, gsb0 ;  /* 0x43e0000898187df0 */ /* 0x000fe2000c0008ff */
[----:B------:R-:W-:Y:S01]  /*41e0*/  UMOV UR10, UR6 ;  /* 0x00000006000a7c82 */ /* 0x000fe20008000000 */
[----:B------:R-:W-:Y:S01]  /*41f0*/  UMOV UR11, 0x40000040 ;  /* 0x40000040000b7882 */ /* 0x000fe20000000000 */
[----:B------:R-:W-:Y:S01]  /*4200*/  UIADD3 UR6, UR4, 0x180, URZ ;  /* 0x0000018004067890 */ /* 0x000fe2000fffe03f */
[----:B------:R-:W-:Y:S02]  /*4210*/  WARPGROUP.DEPBAR.LE gsb0, 0x0 ;  /* 0x00008000000079c5 */ /* 0x000fe40000010000 */
[----:B------:R-:W-:Y:S01]  /*4220*/  WARPGROUP.ARRIVE ;  /* 0x00000000000079c5 */ /* 0x000fe20000000000 */
[-CC-:B------:R-:W-:Y:S01]  /*4230*/  FFMA.FTZ R152, R172, R21.reuse, -R178.reuse ;  /* 0x00000015ac987223 */ /* 0x180fe200000108b2 */
[----:B------:R-:W-:Y:S01]  /*4240*/  FFMA.FTZ R153, R169, R21, -R178 ;  /* 0x00000015a9997223 */ /* 0x000fe200000108b2 */
[----:B-1----:R-:W-:-:S15]  /*4250*/  F2FP.F16.F32.PACK_AB R154, R191, R189 ;  /* 0x000000bdbf9a723e */ /* 0x002fde00000000ff */
[----:B------:R-:W-:-:S04]  /*4260*/  NOP ;  /* 0x0000000000007918 */ /* 0x000fc80000000000 */
[----:B------:R-:W-:Y:S01]  /*4270*/  HGMMA.64x256x16.F32 R24, R156, gdesc[UR12].tnspB, R24, gsb0 ;  /* 0x43e0000c9c187df0 */ /* 0x000fe20008000818 */
[----:B------:R-:W1:Y:S08]  /*4280*/  MUFU.EX2 R152, R152 ;  /* 0x0000009800987308 */ /* 0x000e700000000800 */
[----:B------:R-:W2:Y:S01]  /*4290*/  MUFU.EX2 R153, R153 ;  /* 0x0000009900997308 */ /* 0x000ea20000000800 */
[C---:B-1----:R-:W-:Y:S01]  /*42a0*/  F2FP.F16.F32.PACK_AB R163, R152.reuse, R163 ;  /* 0x000000a398a3723e */ /* 0x042fe200000000ff */
[----:B------:R-:W-:Y:S01]  /*42b0*/  FADD.FTZ R194, R152, R194 ;  /* 0x000000c298c27221 */ /* 0x000fe20000010000 */
[----:B------:R-:W-:-:S03]  /*42c0*/  F2FP.F16.F32.PACK_AB R152, R192, R193 ;  /* 0x000000c1c098723e */ /* 0x000fc600000000ff */
[----:B--2---:R-:W-:Y:S01]  /*42d0*/  FADD.FTZ R194, R153, R194 ;  /* 0x000000c299c27221 */ /* 0x004fe20000010000 */
[----:B------:R-:W-:Y:S02]  /*42e0*/  WARPGROUP.DEPBAR.LE gsb0, 0x0 ;  /* 0x00008000000079c5 */ /* 0x000fe40000010000 */
[----:B------:R-:W-:Y:S01]  /*42f0*/  WARPGROUP.ARRIVE ;  /* 0x00000000000079c5 */ /* 0x000fe20000000000 */
[-CC-:B------:R-:W-:Y:S01]  /*4300*/  FFMA.FTZ R156, R170, R21.reuse, -R178.reuse ;  /* 0x00000015aa9c7223 */ /* 0x180fe200000108b2 */
[-CC-:B------:R-:W-:Y:S01]  /*4310*/  FFMA.FTZ R157, R171, R21.reuse, -R178.reuse ;  /* 0x00000015ab9d7223 */ /* 0x180fe200000108b2 */
[----:B------:R-:W-:Y:S01]  /*4320*/  FFMA.FTZ R158, R177, R21, -R178 ;  /* 0x00000015b19e7223 */ /* 0x000fe200000108b2 */
[----:B------:R-:W-:-:S06]  /*4330*/  FADD.FTZ R159, R193, R190 ;  /* 0x000000bec19f7221 */ /* 0x000fcc0000010000 */
[----:B------:R-:W-:Y:S01]  /*4340*/  HGMMA.64x256x16.F32 R24, R160, gdesc[UR8].tnspB, R24, gsb0 ;  /* 0x43e00008a0187df0 */ /* 0x000fe20008000818 */
[----:B------:R-:W1:Y:S01]  /*4350*/  MUFU.EX2 R156, R156 ;  /* 0x0000009c009c7308 */ /* 0x000e620000000800 */
[----:B------:R-:W-:Y:S01]  /*4360*/  UMOV UR10, UR6 ;  /* 0x00000006000a7c82 */ /* 0x000fe20008000000 */
[----:B------:R-:W-:Y:S01]  /*4370*/  UMOV UR11, 0x40000040 ;  /* 0x40000040000b7882 */ /* 0x000fe20000000000 */
[----:B------:R-:W-:Y:S01]  /*4380*/  FADD.FTZ R159, R192, R159 ;  /* 0x0000009fc09f7221 */ /* 0x000fe20000010000 */
[----:B------:R-:W-:Y:S02]  /*4390*/  UIADD3 UR6, UR4, 0x200, URZ ;  /* 0x0000020004067890 */ /* 0x000fe4000fffe03f */
[----:B------:R-:W-:Y:S01]  /*43a0*/  UIADD3 UR4, UR4, 0x280, URZ ;  /* 0x0000028004047890 */ /* 0x000fe2000fffe03f */
[----:B------:R-:W-:Y:S01]  /*43b0*/  FADD.FTZ R159, R189, R159 ;  /* 0x0000009fbd9f7221 */ /* 0x000fe20000010000 */
[----:B------:R-:W2:Y:S03]  /*43c0*/  MUFU.EX2 R157, R157 ;  /* 0x0000009d009d7308 */ /* 0x000ea60000000800 */
[----:B------:R-:W-:-:S05]  /*43d0*/  FADD.FTZ R159, R191, R159 ;  /* 0x0000009fbf9f7221 */ /* 0x000fca0000010000 */
[----:B------:R-:W3:Y:S01]  /*43e0*/  MUFU.EX2 R158, R158 ;  /* 0x0000009e009e7308 */ /* 0x000ee20000000800 */
[C---:B-1----:R-:W-:Y:S01]  /*43f0*/  F2FP.F16.F32.PACK_AB R153, R156.reuse, R153 ;  /* 0x000000999c99723e */ /* 0x042fe200000000ff */
[----:B------:R-:W-:Y:S01]  /*4400*/  FADD.FTZ R194, R156, R194 ;  /* 0x000000c29cc27221 */ /* 0x000fe20000010000 */
[----:B------:R-:W-:-:S06]  /*4410*/  FFMA.FTZ R156, R182, R21, -R178 ;  /* 0x00000015b69c7223 */ /* 0x000fcc00000108b2 */
[----:B------:R-:W-:Y:S01]  /*4420*/  MUFU.EX2 R156, R156 ;  /* 0x0000009c009c7308 */ /* 0x000fe20000000800 */
[----:B--2---:R-:W-:Y:S01]  /*4430*/  FADD.FTZ R194, R157, R194 ;  /* 0x000000c29dc27221 */ /* 0x004fe20000010000 */
[----:B---3--:R-:W-:-:S03]  /*4440*/  F2FP.F16.F32.PACK_AB R155, R158, R157 ;  /* 0x0000009d9e9b723e */ /* 0x008fc600000000ff */
[----:B------:R-:W-:Y:S01]  /*4450*/  FADD.FTZ R157, R158, R194 ;  /* 0x000000c29e9d7221 */ /* 0x000fe20000010000 */
[----:B------:R-:W-:Y:S02]  /*4460*/  WARPGROUP.DEPBAR.LE gsb0, 0x0 ;  /* 0x00008000000079c5 */ /* 0x000fe40000010000 */
[----:B------:R-:W-:Y:S01]  /*4470*/  WARPGROUP.ARRIVE ;  /* 0x00000000000079c5 */ /* 0x000fe20000000000 */
[-CC-:B------:R-:W-:Y:S01]  /*4480*/  FFMA.FTZ R160, R166, R21.reuse, -R178.reuse ;  /* 0x00000015a6a07223 */ /* 0x180fe200000108b2 */
[----:B------:R-:W-:-:S04]  /*4490*/  FFMA.FTZ R161, R184, R21, -R178 ;  /* 0x00000015b8a17223 */ /* 0x000fc800000108b2 */
[----:B------:R-:W-:Y:S01]  /*44a0*/  HGMMA.64x256x16.F32 R24, R152, gdesc[UR8].tnspB, R24, gsb0 ;  /* 0x43e0000898187df0 */ /* 0x000fe20008000818 */
[----:B------:R-:W-:Y:S01]  /*44b0*/  MUFU.EX2 R160, R160 ;  /* 0x000000a000a07308 */ /* 0x000fe20000000800 */
[----:B------:R-:W-:Y:S01]  /*44c0*/  UMOV UR10, UR6 ;  /* 0x00000006000a7c82 */ /* 0x000fe20008000000 */
[----:B------:R-:W-:-:S06]  /*44d0*/  UMOV UR11, 0x40000040 ;  /* 0x40000040000b7882 */ /* 0x000fcc0000000000 */
[----:B------:R-:W1:Y:S01]  /*44e0*/  MUFU.EX2 R161, R161 ;  /* 0x000000a100a17308 */ /* 0x000e620000000800 */
[----:B------:R-:W-:Y:S02]  /*44f0*/  WARPGROUP.DEPBAR.LE gsb0, 0x0 ;  /* 0x00008000000079c5 */ /* 0x000fe40000010000 */
[----:B------:R-:W-:-:S05]  /*4500*/  FFMA.FTZ R153, R168, R21, -R178 ;  /* 0x00000015a8997223 */ /* 0x000fca00000108b2 */
[----:B------:R-:W2:Y:S01]  /*4510*/  MUFU.EX2 R152, R188 ;  /* 0x000000bc00987308 */ /* 0x000ea20000000800 */
[----:B------:R-:W-:Y:S01]  /*4520*/  F2FP.F16.F32.PACK_AB R154, R185, R183 ;  /* 0x000000b7b99a723e */ /* 0x000fe200000000ff */
[----:B------:R-:W-:Y:S01]  /*4530*/  FFMA.FTZ R178, R187, R21, -R178 ;  /* 0x00000015bbb27223 */ /* 0x000fe200000108b2 */
[----:B-1----:R-:W-:-:S05]  /*4540*/  F2FP.F16.F32.PACK_AB R155, R156, R161 ;  /* 0x000000a19c9b723e */ /* 0x002fca00000000ff */
[----:B------:R-:W1:Y:S08]  /*4550*/  MUFU.EX2 R153, R153 ;  /* 0x0000009900997308 */ /* 0x000e700000000800 */
[----:B------:R-:W3:Y:S01]  /*4560*/  MUFU.EX2 R178, R178 ;  /* 0x000000b200b27308 */ /* 0x000ee20000000800 */
[----:B--2---:R-:W-:Y:S01]  /*4570*/  FADD.FTZ R159, R152, R159 ;  /* 0x0000009f989f7221 */ /* 0x004fe20000010000 */
[----:B------:R-:W-:-:S03]  /*4580*/  F2FP.F16.F32.PACK_AB R152, R179, R152 ;  /* 0x00000098b398723e */ /* 0x000fc600000000ff */
[----:B------:R-:W-:Y:S01]  /*4590*/  FADD.FTZ R159, R179, R159 ;  /* 0x0000009fb39f7221 */ /* 0x000fe20000010000 */
[----:B-1----:R-:W-:Y:S01]  /*45a0*/  FADD.FTZ R157, R153, R157 ;  /* 0x0000009d999d7221 */ /* 0x002fe20000010000 */
[----:B------:R-:W-:-:S03]  /*45b0*/  F2FP.F16.F32.PACK_AB R153, R160, R153 ;  /* 0x00000099a099723e */ /* 0x000fc600000000ff */
[----:B------:R-:W-:Y:S01]  /*45c0*/  FADD.FTZ R157, R160, R157 ;  /* 0x0000009da09d7221 */ /* 0x000fe20000010000 */
[----:B------:R-:W-:-:S03]  /*45d0*/  WARPGROUP.ARRIVE ;  /* 0x00000000000079c5 */ /* 0x000fc60000000000 */
[----:B------:R-:W-:-:S03]  /*45e0*/  FADD.FTZ R157, R161, R157 ;  /* 0x0000009da19d7221 */ /* 0x000fc60000010000 */
[----:B------:R-:W-:Y:S01]  /*45f0*/  HGMMA.64x256x16.F32 R24, R152, gdesc[UR8].tnspB, R24, gsb0 ;  /* 0x43e0000898187df0 */ /* 0x000fe20008000818 */
[----:B------:R-:W-:Y:S01]  /*4600*/  FADD.FTZ R156, R156, R157 ;  /* 0x0000009d9c9c7221 */ /* 0x000fe20000010000 */
[----:B------:R-:W-:Y:S01]  /*4610*/  UMOV UR10, UR4 ;  /* 0x00000004000a7c82 */ /* 0x000fe20008000000 */
[----:B------:R-:W-:Y:S01]  /*4620*/  UMOV UR11, 0x40000040 ;  /* 0x40000040000b7882 */ /* 0x000fe20000000000 */
[----:B------:R-:W-:Y:S02]  /*4630*/  WARPGROUP.DEPBAR.LE gsb0, 0x0 ;  /* 0x00008000000079c5 */ /* 0x000fe40000010000 */
[----:B------:R-:W1:Y:S01]  /*4640*/  MUFU.EX2 R152, R173 ;  /* 0x000000ad00987308 */ /* 0x000e620000000800 */
[----:B------:R-:W-:Y:S01]  /*4650*/  FADD.FTZ R154, R183, R159 ;  /* 0x0000009fb79a7221 */ /* 0x000fe20000010000 */
[----:B---3--:R-:W-:-:S03]  /*4660*/  F2FP.F16.F32.PACK_AB R155, R178, R181 ;  /* 0x000000b5b29b723e */ /* 0x008fc600000000ff */
[----:B------:R-:W-:Y:S01]  /*4670*/  FADD.FTZ R185, R185, R154 ;  /* 0x0000009ab9b97221 */ /* 0x000fe20000010000 */
[----:B------:R-:W-:Y:S02]  /*4680*/  F2FP.F16.F32.PACK_AB R154, R176, R175 ;  /* 0x000000afb09a723e */ /* 0x000fe400000000ff */
[----:B------:R-:W2:Y:S01]  /*4690*/  MUFU.EX2 R153, R186 ;  /* 0x000000ba00997308 */ /* 0x000ea20000000800 */
[----:B-1----:R-:W-:Y:S01]  /*46a0*/  FADD.FTZ R157, R152, R185 ;  /* 0x000000b9989d7221 */ /* 0x002fe20000010000 */
[----:B------:R-:W-:-:S03]  /*46b0*/  F2FP.F16.F32.PACK_AB R152, R174, R152 ;  /* 0x00000098ae98723e */ /* 0x000fc600000000ff */
[----:B------:R-:W-:Y:S01]  /*46c0*/  FADD.FTZ R174, R174, R157 ;  /* 0x0000009daeae7221 */ /* 0x000fe20000010000 */
[----:B--2---:R-:W-:Y:S01]  /*46d0*/  FADD.FTZ R159, R153, R156 ;  /* 0x0000009c999f7221 */ /* 0x004fe20000010000 */
[C---:B------:R-:W-:Y:S02]  /*46e0*/  F2FP.F16.F32.PACK_AB R153, R180.reuse, R153 ;  /* 0x00000099b499723e */ /* 0x040fe400000000ff */
[----:B------:R-:W-:Y:S01]  /*46f0*/  FADD.FTZ R175, R175, R174 ;  /* 0x000000aeafaf7221 */ /* 0x000fe20000010000 */
[----:B------:R-:W-:Y:S01]  /*4700*/  FADD.FTZ R180, R180, R159 ;  /* 0x0000009fb4b47221 */ /* 0x000fe20000010000 */
[----:B------:R-:W-:Y:S02]  /*4710*/  WARPGROUP.ARRIVE ;  /* 0x00000000000079c5 */ /* 0x000fe40000000000 */
[----:B------:R-:W-:Y:S01]  /*4720*/  FADD.FTZ R217, R176, R175 ;  /* 0x000000afb0d97221 */ /* 0x000fe20000010000 */
[----:B------:R-:W-:-:S03]  /*4730*/  FADD.FTZ R181, R181, R180 ;  /* 0x000000b4b5b57221 */ /* 0x000fc60000010000 */
[----:B------:R-:W-:Y:S01]  /*4740*/  HGMMA.64x256x16.F32 R24, R152, gdesc[UR8].tnspB, R24, gsb0 ;  /* 0x43e0000898187df0 */ /* 0x000fe20008000818 */
[----:B------:R-:W-:Y:S02]  /*4750*/  FADD.FTZ R214, R178, R181 ;  /* 0x000000b5b2d67221 */ /* 0x000fe40000010000 */
[----:B------:R-:W-:Y:S02]  /*4760*/  WARPGROUP.DEPBAR.LE gsb0, 0x0 ;  /* 0x00008000000079c5 */ /* 0x000fe40000010000 */
[----:B------:R1:W-:Y:S02]  /*4770*/  @!P1 SYNCS.ARRIVE.TRANS64.RED.A1T0 RZ, [R0+URZ], RZ ;  /* 0x000000ff00ff99a7 */ /* 0x0003e4000810043f */
[----:B-1----:R-:W-:-:S05]  /*4780*/  VIADD R0, R165, 0xfffffffe ;  /* 0xfffffffea5007836 */ /* 0x002fca0000000000 */
[----:B------:R-:W-:-:S13]  /*4790*/  ISETP.GE.AND P2, PT, R0, R22, PT ;  /* 0x000000160000720c */ /* 0x000fda0003f46270 */
[----:B0-----:R-:W-:Y:S05]  /*47a0*/  @!P2 BRA `(.L_x_1073) ;  /* 0x00000028004ca947 */ /* 0x001fea0003800000 */
[----:B------:R-:W-:Y:S01]  /*47b0*/  IMAD.MOV.U32 R215, RZ, RZ, R164 ;  /* 0x000000ffffd77224 */ /* 0x000fe200078e00a4 */
[----:B------:R-:W-:Y:S01]  /*47c0*/  ULDC UR4, c[0x0][0xad0] ;  /* 0x0002b40000047ab9 */ /* 0x000fe20000000800 */
[----:B------:R-:W-:-:S07]  /*47d0*/  IMAD.MOV.U32 R216, RZ, RZ, R20 ;  /* 0x000000ffffd87224 */ /* 0x000fce00078e0014 */
.L_x_1082:
[----:B------:R-:W-:Y:S01]  /*47e0*/  UIADD3 UR36, UR36, 0x1, URZ ;  /* 0x0000000124247890 */ /* 0x000fe2000fffe03f */
[C---:B------:R-:W-:Y:S01]  /*47f0*/  ISETP.GT.AND P2, PT, R0.reuse, R22, PT ;  /* 0x000000160000720c */ /* 0x040fe20003f44270 */
[----:B------:R-:W-:Y:S02]  /*4800*/  VIADD R0, R0, 0xffffffff ;  /* 0xffffffff00007836 */ /* 0x000fe40000000000 */
[----:B------:R-:W-:-:S04]  /*4810*/  UISETP.NE.AND UP0, UPT, UR36, 0x2, UPT ;  /* 0x000000022400788c */ /* 0x000fc8000bf05270 */
[----:B------:R-:W-:Y:S02]  /*4820*/  USEL UR5, URZ, 0x1, UP0 ;  /* 0x000000013f057887 */ /* 0x000fe40008000000 */
[----:B------:R-:W-:Y:S02]  /*4830*/  USEL UR36, UR36, URZ, UP0 ;  /* 0x0000003f24247287 */ /* 0x000fe40008000000 */
[----:B------:R-:W-:Y:S01]  /*4840*/  ULOP3.LUT UR37, UR37, UR5, URZ, 0x3c, !UPT ;  /* 0x0000000525257292 */ /* 0x000fe2000f8e3c3f */
[----:B0-----:R-:W-:Y:S11]  /*4850*/  @!P0 BRA `(.L_x_1074) ;  /* 0x0000000000048947 */ /* 0x001ff60003800000 */
[----:B------:R-:W-:Y:S01]  /*4860*/  BPT.TRAP 0x1 ;  /* 0x000000040000795c */ /* 0x000fe20000300000 */
.L_x_1074:
        /* <DEDUP_REMOVED lines=9> */
.L_x_1075:
[----:B-1----:R-:W-:Y:S05]  /*4900*/  @P3 BRA `(.L_x_1076) ;  /* 0x0000000000083947 */ /* 0x002fea0003800000 */
[----:B------:R-:W1:Y:S02]  /*4910*/  SYNCS.PHASECHK.TRANS64.TRYWAIT P3, [UR5+0x32430], R20 ;  /* 0x03243014ff0075a7 */ /* 0x000e640008060145 */
[----:B-1----:R-:W-:Y:S05]  /*4920*/  @!P3 BRA `(.L_x_1077) ;  /* 0x000000ec0004b947 */ /* 0x002fea0003800000 */
.L_x_1076:
[----:B------:R-:W-:Y:S01]  /*4930*/  R2UR UR52, R18 ;  /* 0x00000000123472ca */ /* 0x000fe200000e0000 */
[----:B------:R-:W-:Y:S01]  /*4940*/  UIMAD UR6, UR36, 0x300, UR61 ;  /* 0x00000300240678a4 */ /* 0x000fe2000f8e023d */
[----:B------:R-:W-:Y:S01]  /*4950*/  R2UR UR53, R19 ;  /* 0x00000000133572ca */ /* 0x000fe200000e0000 */
[----:B------:R-:W-:Y:S01]  /*4960*/  WARPGROUP.ARRIVE ;  /* 0x00000000000079c5 */ /* 0x000fe20000000000 */
[----:B------:R-:W-:-:S04]  /*4970*/  UMOV UR55, 0x40000040 ;  /* 0x4000004000377882 */ /* 0x000fc80000000000 */
[----:B------:R-:W-:-:S07]  /*4980*/  UMOV UR54, UR6 ;  /* 0x0000000600367c82 */ /* 0x000fce0008000000 */
[----:B------:R-:W-:Y:S01]  /*4990*/  HGMMA.64x96x16.F32 R152, gdesc[UR52], RZ, !UPT, gsb0 ;  /* 0x01600000349879f0 */ /* 0x000fe2000c0008ff */
[----:B------:R-:W-:Y:S01]  /*49a0*/  R2UR UR52, R16 ;  /* 0x00000000103472ca */ /* 0x000fe200000e0000 */
[----:B------:R-:W-:Y:S01]  /*49b0*/  UIADD3 UR54, UR6, 0x2, URZ ;  /* 0x0000000206367890 */ /* 0x000fe2000fffe03f */
[----:B------:R-:W-:Y:S01]  /*49c0*/  R2UR UR53, R17 ;  /* 0x00000000113572ca */ /* 0x000fe200000e0000 */
[----:B------:R-:W-:Y:S01]  /*49d0*/  UMOV UR55, 0x40000040 ;  /* 0x4000004000377882 */ /* 0x000fe20000000000 */
[----:B------:R-:W-:Y:S02]  /*49e0*/  WARPGROUP.DEPBAR.LE gsb0, 0x0 ;  /* 0x00008000000079c5 */ /* 0x000fe40000010000 */
[----:B------:R-:W-:-:S09]  /*49f0*/  WARPGROUP.ARRIVE ;  /* 0x00000000000079c5 */ /* 0x000fd20000000000 */
[----:B------:R-:W-:Y:S01]  /*4a00*/  HGMMA.64x96x16.F32 R152, gdesc[UR52], R152, gsb0 ;  /* 0x01600000349879f0 */ /* 0x000fe20008000898 */
        /* <DEDUP_REMOVED lines=13> */
[----:B------:R-:W-:Y:S03]  /*4ae0*/  HGMMA.64x96x16.F32 R152, gdesc[UR52], R152, gsb0 ;  /* 0x01600000349879f0 */ /* 0x000fe60008000898 */
[----:B------:R-:W-:Y:S02]  /*4af0*/  WARPGROUP.DEPBAR.LE gsb0, 0x0 ;  /* 0x00008000000079c5 */ /* 0x000fe40000010000 */
[----:B------:R-:W-:Y:S05]  /*4b00*/  @!P0 BRA `(.L_x_1078) ;  /* 0x0000000000048947 */ /* 0x000fea0003800000 */
[----:B------:R-:W-:Y:S01]  /*4b10*/  BPT.TRAP 0x1 ;  /* 0x000000040000795c */ /* 0x000fe20000300000 */
.L_x_1078:
[----:B------:R2:W3:Y:S01]  /*4b20*/  SYNCS.PHASECHK.TRANS64.TRYWAIT P3, [UR5+0x32450], R20 ;  /* 0x03245014ff0075a7 */ /* 0x0004e20008060145 */
[----:B------:R-:W-:Y:S05]  /*4b30*/  @!P0 BRA `(.L_x_1079) ;  /* 0x0000000000048947 */ /* 0x000fea0003800000 */
[----:B------:R-:W-:Y:S01]  /*4b40*/  BPT.TRAP 0x1 ;  /* 0x000000040000795c */ /* 0x000fe20000300000 */
.L_x_1079:
[----:B---3--:R-:W-:Y:S05]  /*4b50*/  @P3 BRA `(.L_x_1080) ;  /* 0x0000000000083947 */ /* 0x008fea0003800000 */
[----:B------:R-:W3:Y:S02]  /*4b60*/  SYNCS.PHASECHK.TRANS64.TRYWAIT P3, [UR5+0x32450], R20 ;  /* 0x03245014ff0075a7 */ /* 0x000ee40008060145 */
[----:B---3--:R-:W-:Y:S05]  /*4b70*/  @!P3 BRA `(.L_x_1081) ;  /* 0x000000e80088b947 */ /* 0x008fea0003800000 */
.L_x_1080:
[----:B------:R-:W-:Y:S01]  /*4b80*/  R2UR UR52, R4 ;  /* 0x00000000043472ca */ /* 0x000fe200000e0000 */
[----:B------:R-:W-:Y:S01]  /*4b90*/  UIMAD UR6, UR36, 0xc00, UR60 ;  /* 0x00000c00240678a4 */ /* 0x000fe2000f8e023c */
[----:B------:R-:W-:Y:S01]  /*4ba0*/  R2UR UR53, R5 ;  /* 0x00000000053572ca */ /* 0x000fe200000e0000 */
[----:B------:R-:W-:Y:S01]  /*4bb0*/  WARPGROUP.ARRIVE ;  /* 0x00000000000079c5 */ /* 0x000fe20000000000 */
[----:B------:R-:W-:Y:S01]  /*4bc0*/  UMOV UR55, 0x40000040 ;  /* 0x4000004000377882 */ /* 0x000fe20000000000 */
[----:B------:R-:W-:Y:S01]  /*4bd0*/  UIADD3 UR10, UR6, 0x302, URZ ;  /* 0x00000302060a7890 */ /* 0x000fe2000fffe03f */
[----:B------:R-:W-:Y:S02]  /*4be0*/  UMOV UR11, 0x40000040 ;  /* 0x40000040000b7882 */ /* 0x000fe40000000000 */
[----:B------:R-:W-:Y:S01]  /*4bf0*/  UMOV UR54, UR6 ;  /* 0x0000000600367c82 */ /* 0x000fe20008000000 */
[----:B------:R-:W-:Y:S01]  /*4c00*/  UIADD3 UR14, UR6, 0x304, URZ ;  /* 0x00000304060e7890 */ /* 0x000fe2000fffe03f */
[----:B------:R-:W-:Y:S01]  /*4c10*/  UMOV UR15, 0x40000040 ;  /* 0x40000040000f7882 */ /* 0x000fe20000000000 */
[----:B------:R-:W-:Y:S01]  /*4c20*/  UIADD3 UR18, UR6, 0x306, URZ ;  /* 0x0000030606127890 */ /* 0x000fe2000fffe03f */
[----:B------:R-:W-:-:S03]  /*4c30*/  UMOV UR19, 0x40000040 ;  /* 0x4000004000137882 */ /* 0x000fc60000000000 */
[----:B------:R-:W-:Y:S01]  /*4c40*/  HGMMA.64x96x16.F32 R152, gdesc[UR52], R152, gsb0 ;  /* 0x01600000349879f0 */ /* 0x000fe20008000898 */
[----:B------:R-:W-:Y:S01]  /*4c50*/  R2UR UR52, R6 ;  /* 0x00000000063472ca */ /* 0x000fe200000e0000 */
[----:B------:R-:W-:Y:S01]  /*4c60*/  UIADD3 UR54, UR6, 0x2, URZ ;  /* 0x0000000206367890 */ /* 0x000fe2000fffe03f */
[----:B------:R-:W-:Y:S01]  /*4c70*/  R2UR UR53, R7 ;  /* 0x00000000073572ca */ /* 0x000fe200000e0000 */
        /* <DEDUP_REMOVED lines=39> */
[----:B------:R-:W-:Y:S01]  /*4ef0*/  UIADD3 UR54, UR6, 0x906, URZ ;  /* 0x0000090606367890 */ /* 0x000fe2000fffe03f */
[----:B------:R-:W-:Y:S01]  /*4f00*/  UMOV UR52, UR56 ;  /* 0x0000003800347c82 */ /* 0x000fe20008000000 */
[----:B------:R-:W-:Y:S01]  /*4f10*/  UMOV UR53, UR57 ;  /* 0x0000003900357c82 */ /* 0x000fe20008000000 */
[----:B------:R-:W-:Y:S01]  /*4f20*/  UMOV UR55, 0x40000040 ;  /* 0x4000004000377882 */ /* 0x000fe20000000000 */
[----:B------:R-:W-:Y:S01]  /*4f30*/  UIMAD UR6, UR36, 0xc00, UR7 ;  /* 0x00000c00240678a4 */ /* 0x000fe2000f8e0207 */
[----:B------:R-:W-:Y:S02]  /*4f40*/  WARPGROUP.DEPBAR.LE gsb0, 0x0 ;  /* 0x00008000000079c5 */ /* 0x000fe40000010000 */
[----:B------:R-:W-:-:S06]  /*4f50*/  WARPGROUP.ARRIVE ;  /* 0x00000000000079c5 */ /* 0x000fcc0000000000 */
[----:B------:R-:W-:Y:S01]  /*4f60*/  HGMMA.64x96x16.F32 R152, gdesc[UR8], R152, gsb0 ;  /* 0x01600000089879f0 */ /* 0x000fe20008000898 */
        /* <DEDUP_REMOVED lines=56> */
[----:B012---:R-:W-:Y:S01]  /*52f0*/  FMNMX.FTZ R20, R152, R216, !PT ;  /* 0x000000d898147209 */ /* 0x007fe20007810000 */
[----:B------:R-:W-:Y:S01]  /*5300*/  FMUL.FTZ R192, R192, UR4 ;  /* 0x00000004c0c07c20 */ /* 0x000fe20008410000 */
[----:B------:R-:W-:Y:S01]  /*5310*/  FMUL.FTZ R218, R193, UR4 ;  /* 0x00000004c1da7c20 */ /* 0x000fe20008410000 */
[----:B------:R-:W-:Y:S01]  /*5320*/  FMUL.FTZ R196, R196, UR4 ;  /* 0x00000004c4c47c20 */ /* 0x000fe20008410000 */
[----:B------:R-:W-:Y:S01]  /*5330*/  FMUL.FTZ R219, R197, UR4 ;  /* 0x00000004c5db7c20 */ /* 0x000fe20008410000 */
[----:B------:R-:W-:Y:S01]  /*5340*/  FMUL.FTZ R197, R158, UR4 ;  /* 0x000000049ec57c20 */ /* 0x000fe20008410000 */
[----:B------:R-:W-:Y:S01]  /*5350*/  FMUL.FTZ R158, R162, UR4 ;  /* 0x00000004a29e7c20 */ /* 0x000fe20008410000 */
[----:B------:R-:W0:Y:S01]  /*5360*/  MUFU.TANH R157, R157 ;  /* 0x0000009d009d7308 */ /* 0x000e220000002400 */
[----:B---3--:R-:W-:Y:S01]  /*5370*/  FMNMX.FTZ R20, R153, R20, !PT ;  /* 0x0000001499147209 */ /* 0x008fe20007810000 */
[----:B------:R-:W-:Y:S01]  /*5380*/  FMUL.FTZ R193, R154, UR4 ;  /* 0x000000049ac17c20 */ /* 0x000fe20008410000 */
[----:B------:R-:W-:Y:S01]  /*5390*/  FMUL.FTZ R162, R170, UR4 ;  /* 0x00000004aaa27c20 */ /* 0x000fe20008410000 */
[----:B------:R-:W-:Y:S01]  /*53a0*/  FMUL.FTZ R220, R159, UR4 ;  /* 0x000000049fdc7c20 */ /* 0x000fe20008410000 */
[----:B------:R-:W-:Y:S01]  /*53b0*/  FMUL.FTZ R159, R163, UR4 ;  /* 0x00000004a39f7c20 */ /* 0x000fe20008410000 */
[----:B------:R-:W-:Y:S01]  /*53c0*/  FMUL.FTZ R163, R166, UR4 ;  /* 0x00000004a6a37c20 */ /* 0x000fe20008410000 */
[----:B------:R-:W-:Y:S01]  /*53d0*/  FMUL.FTZ R166, R167, UR4 ;  /* 0x00000004a7a67c20 */ /* 0x000fe20008410000 */
[----:B------:R-:W1:Y:S01]  /*53e0*/  MUFU.TANH R160, R160 ;  /* 0x000000a000a07308 */ /* 0x000e620000002400 */
[----:B----4-:R-:W-:Y:S01]  /*53f0*/  FMNMX.FTZ R20, R156, R20, !PT ;  /* 0x000000149c147209 */ /* 0x010fe20007810000 */
        /* <DEDUP_REMOVED lines=10> */
[----:B------:R-:W-:-:S04]  /*54a0*/  FMUL.FTZ R191, R198, UR4 ;  /* 0x00000004c6bf7c20 */ /* 0x000fc80008410000 */
        /* <DEDUP_REMOVED lines=36> */
[----:B------:R-:W-:Y:S01]  /*56f0*/  MUFU.TANH R193, R193 ;  /* 0x000000c100c17308 */ /* 0x000fe20000002400 */
[----:B-1----:R-:W-:-:S07]  /*5700*/  FMNMX.FTZ R20, R196, R20, !PT ;  /* 0x00000014c4147209 */ /* 0x002fce0007810000 */
[----:B------:R-:W-:Y:S01]  /*5710*/  MUFU.TANH R155, R155 ;  /* 0x0000009b009b7308 */ /* 0x000fe20000002400 */
[----:B--2---:R-:W-:-:S05]  /*5720*/  FMNMX.FTZ R20, R219, R20, !PT ;  /* 0x00000014db147209 */ /* 0x004fca0007810000 */
[----:B------:R-:W0:Y:S02]  /*5730*/  SHFL.BFLY PT, R21, R20, 0x2, 0x1f ;  /* 0x0c401f0014157f89 */ /* 0x000e2400000e0000 */
[----:B------:R-:W-:Y:S08]  /*5740*/  MUFU.TANH R197, R197 ;  /* 0x000000c500c57308 */ /* 0x000ff00000002400 */
[----:B------:R-:W-:Y:S08]  /*5750*/  MUFU.TANH R220, R220 ;  /* 0x000000dc00dc7308 */ /* 0x000ff00000002400 */
[----:B------:R-:W-:Y:S01]  /*5760*/  MUFU.TANH R158, R158 ;  /* 0x0000009e009e7308 */ /* 0x000fe20000002400 */
[----:B0-----:R-:W-:-:S07]  /*5770*/  FMNMX.FTZ R20, R20, R21, !PT ;  /* 0x0000001514147209 */ /* 0x001fce0007810000 */
[----:B------:R-:W-:Y:S01]  /*5780*/  MUFU.TANH R159, R159 ;  /* 0x0000009f009f7308 */ /* 0x000fe20000002400 */
[----:B------:R-:W0:Y:S07]  /*5790*/  SHFL.BFLY PT, R21, R20, 0x1, 0x1f ;  /* 0x0c201f0014157f89 */ /* 0x000e2e00000e0000 */
[----:B------:R-:W-:Y:S08]  /*57a0*/  MUFU.TANH R163, R163 ;  /* 0x000000a300a37308 */ /* 0x000ff00000002400 */
[----:B------:R-:W-:Y:S08]  /*57b0*/  MUFU.TANH R166, R166 ;  /* 0x000000a600a67308 */ /* 0x000ff00000002400 */
[----:B------:R-:W-:Y:S01]  /*57c0*/  MUFU.TANH R162, R162 ;  /* 0x000000a200a27308 */ /* 0x000fe20000002400 */
[----:B0-----:R-:W-:-:S02]  /*57d0*/  FMNMX.FTZ R20, R20, R21, !PT ;  /* 0x0000001514147209 */ /* 0x001fc40007810000 */
[----:B------:R-:W0:Y:S03]  /*57e0*/  LDC R21, c[0x0][0xa80] ;  /* 0x0002a000ff157b82 */ /* 0x000e260000000800 */
[----:B------:R-:W-:Y:S02]  /*57f0*/  FADD.FTZ R170, -R20, R216 ;  /* 0x000000d814aa7221 */ /* 0x000fe40000010100 */
[----:B------:R-:W-:Y:S01]  /*5800*/  MUFU.TANH R171, R171 ;  /* 0x000000ab00ab7308 */ /* 0x000fe20000002400 */
[----:B------:R-:W-:Y:S01]  /*5810*/  FMUL.FTZ R216, R182, UR4 ;  /* 0x00000004b6d87c20 */ /* 0x000fe20008410000 */
[----:B------:R-:W-:Y:S01]  /*5820*/  FMUL.FTZ R182, R187, UR4 ;  /* 0x00000004bbb67c20 */ /* 0x000fe20008410000 */
[----:B------:R-:W-:Y:S01]  /*5830*/  FMUL.FTZ R187, R194, UR4 ;  /* 0x00000004c2bb7c20 */ /* 0x000fe20008410000 */
[----:B------:R-:W-:-:S04]  /*5840*/  FMUL.FTZ R194, R199, UR4 ;  /* 0x00000004c7c27c20 */ /* 0x000fc80008410000 */
[----:B------:R-:W-:Y:S08]  /*5850*/  MUFU.TANH R174, R174 ;  /* 0x000000ae00ae7308 */ /* 0x000ff00000002400 */
[----:B------:R-:W-:Y:S01]  /*5860*/  MUFU.TANH R227, R227 ;  /* 0x000000e300e37308 */ /* 0x000fe20000002400 */
[-C--:B0-----:R-:W-:Y:S01]  /*5870*/  FMUL.FTZ R154, R20, R21.reuse ;  /* 0x00000015149a7220 */ /* 0x081fe20000410000 */
[----:B------:R-:W-:-:S03]  /*5880*/  FMUL.FTZ R170, R170, R21 ;  /* 0x00000015aaaa7220 */ /* 0x000fc60000410000 */
[-CC-:B------:R-:W-:Y:S01]  /*5890*/  FFMA.FTZ R152, R152, R21.reuse, -R154.reuse ;  /* 0x0000001598987223 */ /* 0x180fe2000001089a */
[-CC-:B------:R-:W-:Y:S01]  /*58a0*/  FFMA.FTZ R153, R153, R21.reuse, -R154.reuse ;  /* 0x0000001599997223 */ /* 0x180fe2000001089a */
[-CC-:B------:R-:W-:Y:S01]  /*58b0*/  FFMA.FTZ R167, R157, R21.reuse, -R154.reuse ;  /* 0x000000159da77223 */ /* 0x180fe2000001089a */
[----:B------:R-:W0:Y:S01]  /*58c0*/  MUFU.EX2 R170, R170 ;  /* 0x000000aa00aa7308 */ /* 0x000e220000000800 */
[-CC-:B------:R-:W-:Y:S01]  /*58d0*/  FFMA.FTZ R156, R156, R21.reuse, -R154.reuse ;  /* 0x000000159c9c7223 */ /* 0x180fe2000001089a */
[-CC-:B------:R-:W-:Y:S01]  /*58e0*/  FFMA.FTZ R160, R160, R21.reuse, -R154.reuse ;  /* 0x00000015a0a07223 */ /* 0x180fe2000001089a */
[-CC-:B------:R-:W-:Y:S01]  /*58f0*/  FFMA.FTZ R161, R161, R21.reuse, -R154.reuse ;  /* 0x00000015a1a17223 */ /* 0x180fe2000001089a */
[-CC-:B------:R-:W-:Y:S01]  /*5900*/  FFMA.FTZ R157, R164, R21.reuse, -R154.reuse ;  /* 0x00000015a49d7223 */ /* 0x180fe2000001089a */
[-CC-:B------:R-:W-:Y:S01]  /*5910*/  FFMA.FTZ R165, R165, R21.reuse, -R154.reuse ;  /* 0x00000015a5a57223 */ /* 0x180fe2000001089a */
[-CC-:B------:R-:W-:Y:S01]  /*5920*/  FFMA.FTZ R168, R168, R21.reuse, -R154.reuse ;  /* 0x00000015a8a87223 */ /* 0x180fe2000001089a */
[-CC-:B------:R-:W-:Y:S01]  /*5930*/  FFMA.FTZ R169, R169, R21.reuse, -R154.reuse ;  /* 0x00000015a9a97223 */ /* 0x180fe2000001089a */
[----:B------:R-:W1:Y:S01]  /*5940*/  MUFU.EX2 R152, R152 ;  /* 0x0000009800987308 */ /* 0x000e620000000800 */
        /* <DEDUP_REMOVED lines=14> */
[----:B------:R-:W-:Y:S01]  /*5a30*/  MUFU.EX2 R167, R167 ;  /* 0x000000a700a77308 */ /* 0x000fe20000000800 */
[-C--:B0-----:R-:W-:Y:S01]  /*5a40*/  FMUL.FTZ R24, R24, R170.reuse ;  /* 0x000000aa18187220 */ /* 0x081fe20000410000 */
[-C--:B------:R-:W-:Y:S01]  /*5a50*/  FMUL.FTZ R25, R25, R170.reuse ;  /* 0x000000aa19197220 */ /* 0x080fe20000410000 */
[-C--:B------:R-:W-:Y:S01]  /*5a60*/  FMUL.FTZ R28, R28, R170.reuse ;  /* 0x000000aa1c1c7220 */ /* 0x080fe20000410000 */
[-C--:B------:R-:W-:Y:S01]  /*5a70*/  FMUL.FTZ R29, R29, R170.reuse ;  /* 0x000000aa1d1d7220 */ /* 0x080fe20000410000 */
[-C--:B------:R-:W-:Y:S01]  /*5a80*/  FMUL.FTZ R32, R32, R170.reuse ;  /* 0x000000aa20207220 */ /* 0x080fe20000410000 */
[-C--:B------:R-:W-:Y:S01]  /*5a90*/  FMUL.FTZ R33, R33, R170.reuse ;  /* 0x000000aa21217220 */ /* 0x080fe20000410000 */
[-C--:B------:R-:W-:Y:S01]  /*5aa0*/  FMUL.FTZ R36, R36, R170.reuse ;  /* 0x000000aa24247220 */ /* 0x080fe20000410000 */
[----:B------:R1:W0:Y:S01]  /*5ab0*/  MUFU.EX2 R154, R153 ;  /* 0x00000099009a7308 */ /* 0x0002220000000800 */
[-C--:B------:R-:W-:Y:S01]  /*5ac0*/  FMUL.FTZ R37, R37, R170.reuse ;  /* 0x000000aa25257220 */ /* 0x080fe20000410000 */
[-C--:B------:R-:W-:Y:S01]  /*5ad0*/  FMUL.FTZ R40, R40, R170.reuse ;  /* 0x000000aa28287220 */ /* 0x080fe20000410000 */
[-C--:B------:R-:W-:Y:S01]  /*5ae0*/  FMUL.FTZ R41, R41, R170.reuse ;  /* 0x000000aa29297220 */ /* 0x080fe20000410000 */
[-C--:B------:R-:W-:Y:S01]  /*5af0*/  FMUL.FTZ R44, R44, R170.reuse ;  /* 0x000000aa2c2c7220 */ /* 0x080fe20000410000 */
[-C--:B------:R-:W-:Y:S01]  /*5b00*/  FMUL.FTZ R45, R45, R170.reuse ;  /* 0x000000aa2d2d7220 */ /* 0x080fe20000410000 */
[-C--:B------:R-:W-:Y:S01]  /*5b10*/  FMUL.FTZ R48, R48, R170.reuse ;  /* 0x000000aa30307220 */ /* 0x080fe20000410000 */
[-C--:B------:R-:W-:Y:S01]  /*5b20*/  FMUL.FTZ R49, R49, R170.reuse ;  /* 0x000000aa31317220 */ /* 0x080fe20000410000 */
[----:B------:R-:W-:Y:S01]  /*5b30*/  MUFU.TANH R175, R175 ;  /* 0x000000af00af7308 */ /* 0x000fe20000002400 */
[----:B-1----:R-:W-:Y:S01]  /*5b40*/  FFMA.FTZ R153, R170, R217, R152 ;  /* 0x000000d9aa997223 */ /* 0x002fe20000010098 */
[----:B------:R-:W-:Y:S01]  /*5b50*/  FMUL.FTZ R217, R183, UR4 ;  /* 0x00000004b7d97c20 */ /* 0x000fe20008410000 */
[----:B------:R-:W-:Y:S01]  /*5b60*/  FMUL.FTZ R183, R190, UR4 ;  /* 0x00000004beb77c20 */ /* 0x000fe20008410000 */
[----:B------:R-:W-:Y:S01]  /*5b70*/  FMUL.FTZ R190, R195, UR4 ;  /* 0x00000004c3be7c20 */ /* 0x000fe20008410000 */
[-C--:B------:R-:W-:Y:S01]  /*5b80*/  FMUL.FTZ R52, R52, R170.reuse ;  /* 0x000000aa34347220 */ /* 0x080fe20000410000 */
[-C--:B------:R-:W-:Y:S01]  /*5b90*/  FMUL.FTZ R53, R53, R170.reuse ;  /* 0x000000aa35357220 */ /* 0x080fe20000410000 */
[----:B------:R-:W-:Y:S01]  /*5ba0*/  FMUL.FTZ R56, R56, R170 ;  /* 0x000000aa38387220 */ /* 0x000fe20000410000 */
[----:B------:R-:W-:Y:S01]  /*5bb0*/  MUFU.TANH R179, R179 ;  /* 0x000000b300b37308 */ /* 0x000fe20000002400 */
[C---:B0-----:R-:W-:Y:S01]  /*5bc0*/  FADD.FTZ R153, R154.reuse, R153 ;  /* 0x000000999a997221 */ /* 0x041fe20000010000 */
[----:B------:R-:W-:Y:S01]  /*5bd0*/  F2FP.F16.F32.PACK_AB R152, R154, R152 ;  /* 0x000000989a98723e */ /* 0x000fe200000000ff */
        /* <DEDUP_REMOVED lines=13> */
[----:B------:R-:W1:Y:S01]  /*5cb0*/  MUFU.TANH R216, R216 ;  /* 0x000000d800d87308 */ /* 0x000e620000002400 */
[-C--:B------:R-:W-:Y:S01]  /*5cc0*/  FMUL.FTZ R81, R81, R170.reuse ;  /* 0x000000aa51517220 */ /* 0x080fe20000410000 */
[-C--:B------:R-:W-:Y:S01]  /*5cd0*/  FMUL.FTZ R84, R84, R170.reuse ;  /* 0x000000aa54547220 */ /* 0x080fe20000410000 */
[-C--:B------:R-:W-:Y:S01]  /*5ce0*/  FMUL.FTZ R85, R85, R170.reuse ;  /* 0x000000aa55557220 */ /* 0x080fe20000410000 */
[-C--:B------:R-:W-:Y:S01]  /*5cf0*/  FMUL.FTZ R88, R88, R170.reuse ;  /* 0x000000aa58587220 */ /* 0x080fe20000410000 */
[-C--:B------:R-:W-:Y:S01]  /*5d00*/  FMUL.FTZ R89, R89, R170.reuse ;  /* 0x000000aa59597220 */ /* 0x080fe20000410000 */
[-C--:B------:R-:W-:Y:S01]  /*5d10*/  FMUL.FTZ R92, R92, R170.reuse ;  /* 0x000000aa5c5c7220 */ /* 0x080fe20000410000 */
[----:B------:R-:W-:Y:S01]  /*5d20*/  FMUL.FTZ R93, R93, R170 ;  /* 0x000000aa5d5d7220 */ /* 0x000fe20000410000 */
[----:B------:R-:W2:Y:S01]  /*5d30*/  MUFU.TANH R217, R217 ;  /* 0x000000d900d97308 */ /* 0x000ea20000002400 */
[----:B0-----:R-:W-:Y:S01]  /*5d40*/  FADD.FTZ R153, R154, R153 ;  /* 0x000000999a997221 */ /* 0x001fe20000010000 */
[----:B------:R-:W-:Y:S01]  /*5d50*/  F2FP.F16.F32.PACK_AB R154, R167, R154 ;  /* 0x0000009aa79a723e */ /* 0x000fe200000000ff */
[-C--:B------:R-:W-:Y:S01]  /*5d60*/  FMUL.FTZ R96, R96, R170.reuse ;  /* 0x000000aa60607220 */ /* 0x080fe20000410000 */
[-C--:B------:R-:W-:Y:S01]  /*5d70*/  FMUL.FTZ R97, R97, R170.reuse ;  /* 0x000000aa61617220 */ /* 0x080fe20000410000 */
[----:B------:R-:W-:Y:S01]  /*5d80*/  FADD.FTZ R156, R167, R153 ;  /* 0x00000099a79c7221 */ /* 0x000fe20000010000 */
[----:B------:R-:W-:Y:S01]  /*5d90*/  FMNMX.FTZ R153, R193, R215, !PT ;  /* 0x000000d7c1997209 */ /* 0x000fe20007810000 */
[----:B------:R-:W0:Y:S01]  /*5da0*/  S2R R167, SR_TID.X ;  /* 0x0000000000a77919 */ /* 0x000e220000002100 */
[----:B------:R-:W3:Y:S01]  /*5db0*/  MUFU.TANH R178, R178 ;  /* 0x000000b200b27308 */ /* 0x000ee20000002400 */
[-C--:B------:R-:W-:Y:S01]  /*5dc0*/  FMUL.FTZ R100, R100, R170.reuse ;  /* 0x000000aa64647220 */ /* 0x080fe20000410000 */
[----:B------:R-:W-:Y:S01]  /*5dd0*/  FMNMX.FTZ R153, R155, R153, !PT ;  /* 0x000000999b997209 */ /* 0x000fe20007810000 */
[-C--:B------:R-:W-:Y:S01]  /*5de0*/  FMUL.FTZ R101, R101, R170.reuse ;  /* 0x000000aa65657220 */ /* 0x080fe20000410000 */
[-C--:B------:R-:W-:Y:S01]  /*5df0*/  FMUL.FTZ R104, R104, R170.reuse ;  /* 0x000000aa68687220 */ /* 0x080fe20000410000 */
[-C--:B------:R-:W-:Y:S01]  /*5e00*/  FMUL.FTZ R105, R105, R170.reuse ;  /* 0x000000aa69697220 */ /* 0x080fe20000410000 */
[----:B------:R-:W-:Y:S01]  /*5e10*/  FMNMX.FTZ R153, R197, R153, !PT ;  /* 0x00000099c5997209 */ /* 0x000fe20007810000 */
[-C--:B------:R-:W-:Y:S01]  /*5e20*/  FMUL.FTZ R108, R108, R170.reuse ;  /* 0x000000aa6c6c7220 */ /* 0x080fe20000410000 */
[----:B------:R-:W4:Y:S01]  /*5e30*/  MUFU.TANH R182, R182 ;  /* 0x000000b600b67308 */ /* 0x000f220000002400 */
[-C--:B------:R-:W-:Y:S01]  /*5e40*/  FMUL.FTZ R109, R109, R170.reuse ;  /* 0x000000aa6d6d7220 */ /* 0x080fe20000410000 */
[----:B------:R-:W-:Y:S01]  /*5e50*/  FMNMX.FTZ R153, R220, R153, !PT ;  /* 0x00000099dc997209 */ /* 0x000fe20007810000 */
[-C--:B------:R-:W-:Y:S01]  /*5e60*/  FMUL.FTZ R112, R112, R170.reuse ;  /* 0x000000aa70707220 */ /* 0x080fe20000410000 */
[-C--:B------:R-:W-:Y:S01]  /*5e70*/  FMUL.FTZ R113, R113, R170.reuse ;  /* 0x000000aa71717220 */ /* 0x080fe20000410000 */
[-C--:B------:R-:W-:Y:S01]  /*5e80*/  FMUL.FTZ R116, R116, R170.reuse ;  /* 0x000000aa74747220 */ /* 0x080fe20000410000 */
[----:B------:R-:W-:Y:S01]  /*5e90*/  FMNMX.FTZ R153, R158, R153, !PT ;  /* 0x000000999e997209 */ /* 0x000fe20007810000 */
[-C--:B------:R-:W-:Y:S01]  /*5ea0*/  FMUL.FTZ R117, R117, R170.reuse ;  /* 0x000000aa75757220 */ /* 0x080fe20000410000 */
[----:B------:R-:W5:Y:S01]  /*5eb0*/  MUFU.TANH R183, R183 ;  /* 0x000000b700b77308 */ /* 0x000f620000002400 */
[-C--:B------:R-:W-:Y:S01]  /*5ec0*/  FMUL.FTZ R120, R120, R170.reuse ;  /* 0x000000aa78787220 */ /* 0x080fe20000410000 */
[----:B------:R-:W-:Y:S01]  /*5ed0*/  FMNMX.FTZ R153, R159, R153, !PT ;  /* 0x000000999f997209 */ /* 0x000fe20007810000 */
[-C--:B------:R-:W-:Y:S01]  /*5ee0*/  FMUL.FTZ R121, R121, R170.reuse ;  /* 0x000000aa79797220 */ /* 0x080fe20000410000 */
[-C--:B------:R-:W-:Y:S01]  /*5ef0*/  FMUL.FTZ R124, R124, R170.reuse ;  /* 0x000000aa7c7c7220 */ /* 0x080fe20000410000 */
[-C--:B------:R-:W-:Y:S01]  /*5f00*/  FMUL.FTZ R125, R125, R170.reuse ;  /* 0x000000aa7d7d7220 */ /* 0x080fe20000410000 */
[----:B------:R-:W-:Y:S01]  /*5f10*/  FMNMX.FTZ R153, R163, R153, !PT ;  /* 0x00000099a3997209 */ /* 0x000fe20007810000 */
[-C--:B------:R-:W-:Y:S01]  /*5f20*/  FMUL.FTZ R128, R128, R170.reuse ;  /* 0x000000aa80807220 */ /* 0x080fe20000410000 */
[----:B------:R-:W0:Y:S01]  /*5f30*/  MUFU.TANH R186, R186 ;  /* 0x000000ba00ba7308 */ /* 0x000e220000002400 */
        /* <DEDUP_REMOVED lines=16> */
[----:B------:R-:W-:Y:S01]  /*6040*/  FMUL.FTZ R149, R149, R170 ;  /* 0x000000aa95957220 */ /* 0x000fe20000410000 */
[----:B------:R-:W-:Y:S01]  /*6050*/  FMNMX.FTZ R153, R227, R153, !PT ;  /* 0x00000099e3997209 */ /* 0x000fe20007810000 */
[----:B------:R-:W-:-:S03]  /*6060*/  IMAD.U32 R170, RZ, RZ, UR5 ;  /* 0x00000005ffaa7e24 */ /* 0x000fc6000f8e00ff */
[----:B------:R-:W-:Y:S02]  /*6070*/  FMNMX.FTZ R153, R175, R153, !PT ;  /* 0x00000099af997209 */ /* 0x000fe40007810000 */
[----:B------:R-:W0:Y:S02]  /*6080*/  MUFU.TANH R191, R191 ;  /* 0x000000bf00bf7308 */ /* 0x000e240000002400 */
[----:B------:R-:W-:-:S04]  /*6090*/  FMNMX.FTZ R153, R179, R153, !PT ;  /* 0x00000099b3997209 */ /* 0x000fc80007810000 */
[----:B-1----:R-:W-:Y:S02]  /*60a0*/  FMNMX.FTZ R153, R216, R153, !PT ;  /* 0x00000099d8997209 */ /* 0x002fe40007810000 */
[----:B------:R-:W1:Y:S02]  /*60b0*/  MUFU.TANH R194, R194 ;  /* 0x000000c200c27308 */ /* 0x000e640000002400 */
[----:B--2---:R-:W-:-:S04]  /*60c0*/  FMNMX.FTZ R153, R217, R153, !PT ;  /* 0x00000099d9997209 */ /* 0x004fc80007810000 */
[----:B---3--:R-:W-:Y:S02]  /*60d0*/  FMNMX.FTZ R153, R178, R153, !PT ;  /* 0x00000099b2997209 */ /* 0x008fe40007810000 */
[----:B------:R-:W-:Y:S02]  /*60e0*/  MUFU.EX2 R161, R161 ;  /* 0x000000a100a17308 */ /* 0x000fe40000000800 */
[----:B----4-:R-:W-:-:S04]  /*60f0*/  FMNMX.FTZ R153, R182, R153, !PT ;  /* 0x00000099b6997209 */ /* 0x010fc80007810000 */
[----:B-----5:R-:W-:Y:S02]  /*6100*/  FMNMX.FTZ R153, R183, R153, !PT ;  /* 0x00000099b7997209 */ /* 0x020fe40007810000 */
[----:B------:R-:W-:Y:S02]  /*6110*/  MUFU.EX2 R168, R168 ;  /* 0x000000a800a87308 */ /* 0x000fe40000000800 */
[----:B0-----:R-:W-:-:S04]  /*6120*/  FMNMX.FTZ R153, R186, R153, !PT ;  /* 0x00000099ba997209 */ /* 0x001fc80007810000 */
[----:B------:R-:W-:Y:S02]  /*6130*/  FMNMX.FTZ R153, R187, R153, !PT ;  /* 0x00000099bb997209 */ /* 0x000fe40007810000 */
[----:B------:R-:W-:Y:S02]  /*6140*/  MUFU.EX2 R169, R169 ;  /* 0x000000a900a97308 */ /* 0x000fe40000000800 */
[----:B------:R-:W-:-:S04]  /*6150*/  FMNMX.FTZ R153, R190, R153, !PT ;  /* 0x00000099be997209 */ /* 0x000fc80007810000 */
[----:B------:R-:W-:Y:S02]  /*6160*/  FMNMX.FTZ R153, R191, R153, !PT ;  /* 0x00000099bf997209 */ /* 0x000fe40007810000 */
[----:B------:R-:W-:Y:S02]  /*6170*/  MUFU.EX2 R172, R172 ;  /* 0x000000ac00ac7308 */ /* 0x000fe40000000800 */
[----:B-1----:R-:W-:-:S05]  /*6180*/  FMNMX.FTZ R153, R194, R153, !PT ;  /* 0x00000099c2997209 */ /* 0x002fca0007810000 */
[----:B------:R-:W0:Y:S01]  /*6190*/  SHFL.BFLY PT, R164, R153, 0x2, 0x1f ;  /* 0x0c401f0099a47f89 */ /* 0x000e2200000e0000 */
[----:B------:R-:W-:Y:S08]  /*61a0*/  MUFU.EX2 R173, R173 ;  /* 0x000000ad00ad7308 */ /* 0x000ff00000000800 */
[----:B------:R-:W-:Y:S08]  /*61b0*/  MUFU.EX2 R176, R176 ;  /* 0x000000b000b07308 */ /* 0x000ff00000000800 */
[----:B------:R-:W-:Y:S01]  /*61c0*/  MUFU.EX2 R177, R177 ;  /* 0x000000b100b17308 */ /* 0x000fe20000000800 */
[----:B0-----:R-:W-:-:S07]  /*61d0*/  FMNMX.FTZ R164, R153, R164, !PT ;  /* 0x000000a499a47209 */ /* 0x001fce0007810000 */
[----:B------:R-:W-:Y:S01]  /*61e0*/  MUFU.EX2 R180, R180 ;  /* 0x000000b400b47308 */ /* 0x000fe20000000800 */
[----:B------:R-:W0:Y:S07]  /*61f0*/  SHFL.BFLY PT, R153, R164, 0x1, 0x1f ;  /* 0x0c201f00a4997f89 */ /* 0x000e2e00000e0000 */
[----:B------:R-:W-:Y:S08]  /*6200*/  MUFU.EX2 R181, R181 ;  /* 0x000000b500b57308 */ /* 0x000ff00000000800 */
[----:B------:R-:W-:Y:S08]  /*6210*/  MUFU.EX2 R184, R184 ;  /* 0x000000b800b87308 */ /* 0x000ff00000000800 */
[----:B------:R-:W-:Y:S01]  /*6220*/  MUFU.EX2 R185, R185 ;  /* 0x000000b900b97308 */ /* 0x000fe20000000800 */
[----:B0-----:R-:W-:-:S07]  /*6230*/  FMNMX.FTZ R164, R164, R153, !PT ;  /* 0x00000099a4a47209 */ /* 0x001fce0007810000 */
[----:B------:R-:W-:Y:S01]  /*6240*/  MUFU.EX2 R188, R188 ;  /* 0x000000bc00bc7308 */ /* 0x000fe20000000800 */
[C---:B------:R-:W-:Y:S01]  /*6250*/  FADD.FTZ R153, -R164.reuse, R215 ;  /* 0x000000d7a4997221 */ /* 0x040fe20000010100 */
[----:B------:R-:W-:Y:S01]  /*6260*/  SHF.R.U32.HI R215, RZ, 0x7, R167 ;  /* 0x00000007ffd77819 */ /* 0x000fe200000116a7 */
[-C--:B------:R-:W-:Y:S02]  /*6270*/  FMUL.FTZ R198, R164, R21.reuse ;  /* 0x00000015a4c67220 */ /* 0x080fe40000410000 */
[-C--:B------:R-:W-:Y:S01]  /*6280*/  FMUL.FTZ R153, R153, R21.reuse ;  /* 0x0000001599997220 */ /* 0x080fe20000410000 */
[----:B------:R-:W-:Y:S01]  /*6290*/  IADD3 R167, -R215, 0xb, RZ ;  /* 0x0000000bd7a77810 */ /* 0x000fe20007ffe1ff */
[-CC-:B------:R-:W-:Y:S01]  /*62a0*/  FFMA.FTZ R193, R193, R21.reuse, -R198.reuse ;  /* 0x00000015c1c17223 */ /* 0x180fe200000108c6 */
[-CC-:B------:R-:W-:Y:S01]  /*62b0*/  FFMA.FTZ R199, R155, R21.reuse, -R198.reuse ;  /* 0x000000159bc77223 */ /* 0x180fe200000108c6 */
[----:B------:R0:W1:Y:S01]  /*62c0*/  MUFU.EX2 R195, R153 ;  /* 0x0000009900c37308 */ /* 0x0000620000000800 */
[-CC-:B------:R-:W-:Y:S01]  /*62d0*/  FFMA.FTZ R197, R197, R21.reuse, -R198.reuse ;  /* 0x00000015c5c57223 */ /* 0x180fe200000108c6 */
[-CC-:B------:R-:W-:Y:S01]  /*62e0*/  FFMA.FTZ R186, R186, R21.reuse, -R198.reuse ;  /* 0x00000015baba7223 */ /* 0x180fe200000108c6 */
[-CC-:B------:R-:W-:Y:S01]  /*62f0*/  FFMA.FTZ R187, R187, R21.reuse, -R198.reuse ;  /* 0x00000015bbbb7223 */ /* 0x180fe200000108c6 */
[-CC-:B------:R-:W-:Y:S01]  /*6300*/  FFMA.FTZ R190, R190, R21.reuse, -R198.reuse ;  /* 0x00000015bebe7223 */ /* 0x180fe200000108c6 */
[-CC-:B------:R-:W-:Y:S01]  /*6310*/  FFMA.FTZ R191, R191, R21.reuse, -R198.reuse ;  /* 0x00000015bfbf7223 */ /* 0x180fe200000108c6 */
[----:B------:R-:W-:-:S02]  /*6320*/  FFMA.FTZ R194, R194, R21, -R198 ;  /* 0x00000015c2c27223 */ /* 0x000fc400000108c6 */
[----:B------:R-:W-:Y:S01]  /*6330*/  MUFU.EX2 R193, R193 ;  /* 0x000000c100c17308 */ /* 0x000fe20000000800 */
[C---:B0-----:R-:W-:Y:S02]  /*6340*/  @!P1 VIADD R153, R170.reuse, 0x32440 ;  /* 0x00032440aa999836 */ /* 0x041fe40000000000 */
[----:B------:R-:W-:-:S03]  /*6350*/  @!P1 VIADD R170, R170, 0x32460 ;  /* 0x00032460aaaa9836 */ /* 0x000fc60000000000 */
[----:B------:R-:W-:Y:S01]  /*6360*/  @!P1 PRMT R153, RZ, 0x654, R153 ;  /* 0x00000654ff999816 */ /* 0x000fe20000000099 */
[----:B------:R0:W-:Y:S06]  /*6370*/  BAR.ARV R167, 0x100 ;  /* 0x000400a70000751d */ /* 0x0001ec0000002000 */
[----:B------:R2:W-:Y:S01]  /*6380*/  @!P1 SYNCS.ARRIVE.TRANS64.RED.A1T0 RZ, [R153+URZ], RZ ;  /* 0x000000ff99ff99a7 */ /* 0x0005e2000810043f */
[----:B------:R-:W3:Y:S01]  /*6390*/  MUFU.EX2 R199, R199 ;  /* 0x000000c700c77308 */ /* 0x000ee20000000800 */
[-C--:B-1----:R-:W-:Y:S01]  /*63a0*/  FMUL.FTZ R26, R26, R195.reuse ;  /* 0x000000c31a1a7220 */ /* 0x082fe20000410000 */
[-C--:B------:R-:W-:Y:S01]  /*63b0*/  FMUL.FTZ R27, R27, R195.reuse ;  /* 0x000000c31b1b7220 */ /* 0x080fe20000410000 */
[-C--:B------:R-:W-:Y:S01]  /*63c0*/  FMUL.FTZ R30, R30, R195.reuse ;  /* 0x000000c31e1e7220 */ /* 0x080fe20000410000 */
[-C--:B------:R-:W-:Y:S01]  /*63d0*/  FMUL.FTZ R31, R31, R195.reuse ;  /* 0x000000c31f1f7220 */ /* 0x080fe20000410000 */
[-C--:B------:R-:W-:Y:S01]  /*63e0*/  FMUL.FTZ R34, R34, R195.reuse ;  /* 0x000000c322227220 */ /* 0x080fe20000410000 */
[----:B------:R-:W-:Y:S01]  /*63f0*/  FMUL.FTZ R35, R35, R195 ;  /* 0x000000c323237220 */ /* 0x000fe20000410000 */
[----:B--2---:R-:W-:-:S02]  /*6400*/  VIADD R153, R215, 0x8 ;  /* 0x00000008d7997836 */ /* 0x004fc40000000000 */
[----:B------:R-:W-:Y:S01]  /*6410*/  FFMA.FTZ R215, R220, R21, -R198 ;  /* 0x00000015dcd77223 */ /* 0x000fe200000108c6 */
[----:B------:R-:W-:Y:S01]  /*6420*/  MUFU.EX2 R197, R197 ;  /* 0x000000c500c57308 */ /* 0x000fe20000000800 */
[-C--:B------:R-:W-:Y:S01]  /*6430*/  FMUL.FTZ R38, R38, R195.reuse ;  /* 0x000000c326267220 */ /* 0x080fe20000410000 */
[-C--:B------:R-:W-:Y:S01]  /*6440*/  FMUL.FTZ R39, R39, R195.reuse ;  /* 0x000000c327277220 */ /* 0x080fe20000410000 */
[----:B------:R3:W-:Y:S01]  /*6450*/  BAR.SYNC.DEFER_BLOCKING R153, 0x100 ;  /* 0x000400990000751d */ /* 0x0007e20000010000 */
        /* <DEDUP_REMOVED lines=57> */
[----:B---3--:R-:W-:Y:S01]  /*67f0*/  F2FP.F16.F32.PACK_AB R153, R199, R193 ;  /* 0x000000c1c799723e */ /* 0x008fe200000000ff */
[----:B------:R-:W2:Y:S01]  /*6800*/  MUFU.EX2 R220, R160 ;  /* 0x000000a000dc7308 */ /* 0x000ea20000000800 */
[----:B-1----:R-:W-:Y:S01]  /*6810*/  F2FP.F16.F32.PACK_AB R155, R215, R197 ;  /* 0x000000c5d79b723e */ /* 0x002fe200000000ff */
[----:B------:R-:W-:Y:S01]  /*6820*/  FFMA.FTZ R193, R195, R214, R193 ;  /* 0x000000d6c3c17223 */ /* 0x000fe200000100c1 */
[----:B------:R-:W-:-:S02]  /*6830*/  @!P1 PRMT R170, RZ, 0x654, R170 ;  /* 0x00000654ffaa9816 */ /* 0x000fc400000000aa */
[----:B------:R-:W-:Y:S01]  /*6840*/  WARPGROUP.ARRIVE ;  /* 0x00000000000079c5 */ /* 0x000fe20000000000 */
[----:B------:R-:W-:Y:S02]  /*6850*/  FADD.FTZ R193, R199, R193 ;  /* 0x000000c1c7c17221 */ /* 0x000fe40000010000 */
[----:B------:R1:W-:Y:S02]  /*6860*/  MUFU.EX2 R160, R165 ;  /* 0x000000a500a07308 */ /* 0x0003e40000000800 */
[----:B------:R-:W-:Y:S01]  /*6870*/  FADD.FTZ R193, R197, R193 ;  /* 0x000000c1c5c17221 */ /* 0x000fe20000010000 */
[----:B------:R-:W-:Y:S01]  /*6880*/  HGMMA.64x256x16.F32 R24, R152, gdesc[UR8].tnspB, R24, gsb0 ;  /* 0x43e0000898187df0 */ /* 0x000fe20008000818 */
[----:B------:R-:W-:Y:S01]  /*6890*/  UIADD3 UR10, UR6, 0x80, URZ ;  /* 0x00000080060a7890 */ /* 0x000fe2000fffe03f */
[----:B------:R-:W-:Y:S01]  /*68a0*/  UMOV UR11, 0x40000040 ;  /* 0x40000040000b7882 */ /* 0x000fe20000000000 */
[----:B------:R-:W-:Y:S02]  /*68b0*/  FADD.FTZ R215, R215, R193 ;  /* 0x000000c1d7d77221 */ /* 0x000fe40000010000 */
[----:B------:R-:W-:Y:S01]  /*68c0*/  MUFU.EX2 R189, R189 ;  /* 0x000000bd00bd7308 */ /* 0x000fe20000000800 */
[----:B-1----:R-:W-:Y:S01]  /*68d0*/  FFMA.FTZ R165, R166, R21, -R198 ;  /* 0x00000015a6a57223 */ /* 0x002fe200000108c6 */
[----:B--2---:R-:W-:-:S06]  /*68e0*/  FADD.FTZ R156, R220, R156 ;  /* 0x0000009cdc9c7221 */ /* 0x004fcc0000010000 */
[----:B------:R-:W-:Y:S08]  /*68f0*/  MUFU.EX2 R165, R165 ;  /* 0x000000a500a57308 */ /* 0x000ff00000000800 */
        /* <DEDUP_REMOVED lines=8> */
[----:B------:R-:W-:-:S02]  /*6980*/  WARPGROUP.DEPBAR.LE gsb0, 0x0 ;  /* 0x00008000000079c5 */ /* 0x000fc40000010000 */
[-CC-:B------:R-:W-:Y:S01]  /*6990*/  FFMA.FTZ R152, R158, R21.reuse, -R198.reuse ;  /* 0x000000159e987223 */ /* 0x180fe200000108c6 */
[-CC-:B------:R-:W-:Y:S01]  /*69a0*/  FFMA.FTZ R153, R159, R21.reuse, -R198.reuse ;  /* 0x000000159f997223 */ /* 0x180fe200000108c6 */
[----:B------:R-:W-:-:S03]  /*69b0*/  FFMA.FTZ R155, R163, R21, -R198 ;  /* 0x00000015a39b7223 */ /* 0x000fc600000108c6 */
[----:B------:R-:W1:Y:S01]  /*69c0*/  MUFU.EX2 R154, R157 ;  /* 0x0000009d009a7308 */ /* 0x000e620000000800 */
[C---:B------:R-:W-:Y:S01]  /*69d0*/  FADD.FTZ R163, R161.reuse, R156 ;  /* 0x0000009ca1a37221 */ /* 0x040fe20000010000 */
[----:B------:R-:W-:-:S06]  /*69e0*/  F2FP.F16.F32.PACK_AB R156, R161, R220 ;  /* 0x000000dca19c723e */ /* 0x000fcc00000000ff */
[----:B------:R-:W2:Y:S08]  /*69f0*/  MUFU.EX2 R152, R152 ;  /* 0x0000009800987308 */ /* 0x000eb00000000800 */
[----:B------:R-:W3:Y:S01]  /*6a00*/  MUFU.EX2 R153, R153 ;  /* 0x0000009900997308 */ /* 0x000ee20000000800 */
[----:B-1----:R-:W-:Y:S01]  /*6a10*/  F2FP.F16.F32.PACK_AB R158, R160, R154 ;  /* 0x0000009aa09e723e */ /* 0x002fe200000000ff */
[----:B------:R-:W-:-:S04]  /*6a20*/  FADD.FTZ R154, R154, R163 ;  /* 0x000000a39a9a7221 */ /* 0x000fc80000010000 */
[----:B------:R-:W-:Y:S01]  /*6a30*/  FADD.FTZ R154, R160, R154 ;  /* 0x0000009aa09a7221 */ /* 0x000fe20000010000 */
[----:B------:R-:W-:Y:S01]  /*6a40*/  F2FP.F16.F32.PACK_AB R160, R169, R168 ;  /* 0x000000a8a9a0723e */ /* 0x000fe200000000ff */
[----:B------:R-:W1:Y:S01]  /*6a50*/  MUFU.EX2 R155, R155 ;  /* 0x0000009b009b7308 */ /* 0x000e620000000800 */
[----:B--2---:R-:W-:Y:S01]  /*6a60*/  FADD.FTZ R215, R152, R215 ;  /* 0x000000d798d77221 */ /* 0x004fe20000010000 */
[----:B------:R-:W-:Y:S01]  /*6a70*/  FADD.FTZ R154, R168, R154 ;  /* 0x0000009aa89a7221 */ /* 0x000fe20000010000 */
[----:B------:R-:W-:-:S03]  /*6a80*/  FFMA.FTZ R168, R178, R21, -R198 ;  /* 0x00000015b2a87223 */ /* 0x000fc600000108c6 */
[----:B------:R-:W-:Y:S01]  /*6a90*/  FADD.FTZ R154, R169, R154 ;  /* 0x0000009aa99a7221 */ /* 0x000fe20000010000 */
[----:B------:R-:W-:Y:S01]  /*6aa0*/  FFMA.FTZ R169, R182, R21, -R198 ;  /* 0x00000015b6a97223 */ /* 0x000fe200000108c6 */
[C---:B---3--:R-:W-:Y:S01]  /*6ab0*/  F2FP.F16.F32.PACK_AB R157, R153.reuse, R152 ;  /* 0x00000098999d723e */ /* 0x048fe200000000ff */
[----:B------:R-:W-:Y:S01]  /*6ac0*/  FADD.FTZ R166, R153, R215 ;  /* 0x000000d799a67221 */ /* 0x000fe20000010000 */
[----:B------:R-:W-:Y:S01]  /*6ad0*/  F2FP.F16.F32.PACK_AB R152, R177, R176 ;  /* 0x000000b0b198723e */ /* 0x000fe200000000ff */
[----:B------:R-:W-:Y:S01]  /*6ae0*/  MUFU.EX2 R168, R168 ;  /* 0x000000a800a87308 */ /* 0x000fe20000000800 */
[----:B------:R-:W-:Y:S01]  /*6af0*/  IMAD.MOV.U32 R215, RZ, RZ, R164 ;  /* 0x000000ffffd77224 */ /* 0x000fe200078e00a4 */
[----:B-1----:R-:W-:Y:S01]  /*6b00*/  F2FP.F16.F32.PACK_AB R159, R165, R155 ;  /* 0x0000009ba59f723e */ /* 0x002fe200000000ff */
[----:B------:R-:W-:-:S05]  /*6b10*/  FADD.FTZ R166, R155, R166 ;  /* 0x000000a69ba67221 */ /* 0x000fca0000010000 */
[----:B------:R-:W-:Y:S01]  /*6b20*/  MUFU.EX2 R169, R169 ;  /* 0x000000a900a97308 */ /* 0x000fe20000000800 */
[----:B------:R-:W-:Y:S01]  /*6b30*/  WARPGROUP.ARRIVE ;  /* 0x00000000000079c5 */ /* 0x000fe20000000000 */
[----:B------:R-:W-:-:S05]  /*6b40*/  FADD.FTZ R166, R165, R166 ;  /* 0x000000a6a5a67221 */ /* 0x000fca0000010000 */
[----:B------:R-:W-:Y:S01]  /*6b50*/  HGMMA.64x256x16.F32 R24, R156, gdesc[UR8].tnspB, R24, gsb0 ;  /* 0x43e000089c187df0 */ /* 0x000fe20008000818 */
[----:B------:R-:W-:Y:S01]  /*6b60*/  UIADD3 UR10, UR6, 0x100, URZ ;  /* 0x00000100060a7890 */ /* 0x000fe2000fffe03f */
[----:B------:R-:W-:Y:S01]  /*6b70*/  UMOV UR11, 0x40000040 ;  /* 0x40000040000b7882 */ /* 0x000fe20000000000 */
[----:B------:R-:W-:Y:S02]  /*6b80*/  WARPGROUP.DEPBAR.LE gsb0, 0x0 ;  /* 0x00008000000079c5 */ /* 0x000fe40000010000 */
[-CC-:B------:R-:W-:Y:S01]  /*6b90*/  FFMA.FTZ R158, R162, R21.reuse, -R198.reuse ;  /* 0x00000015a29e7223 */ /* 0x180fe200000108c6 */
[-CC-:B------:R-:W-:Y:S01]  /*6ba0*/  FFMA.FTZ R156, R171, R21.reuse, -R198.reuse ;  /* 0x00000015ab9c7223 */ /* 0x180fe200000108c6 */
[-CC-:B------:R-:W-:Y:S01]  /*6bb0*/  FFMA.FTZ R157, R174, R21.reuse, -R198.reuse ;  /* 0x00000015ae9d7223 */ /* 0x180fe200000108c6 */
[-C--:B------:R-:W-:Y:S01]  /*6bc0*/  FFMA.FTZ R159, R227, R21.reuse, -R198 ;  /* 0x00000015e39f7223 */ /* 0x080fe200000108c6 */
[----:B------:R-:W-:Y:S01]  /*6bd0*/  F2FP.F16.F32.PACK_AB R162, R173, R172 ;  /* 0x000000acada2723e */ /* 0x000fe200000000ff */
[----:B------:R-:W-:Y:S01]  /*6be0*/  FADD.FTZ R172, R172, R154 ;  /* 0x0000009aacac7221 */ /* 0x000fe20000010000 */
[----:B------:R-:W1:Y:S01]  /*6bf0*/  MUFU.EX2 R158, R158 ;  /* 0x0000009e009e7308 */ /* 0x000e620000000800 */
[----:B------:R-:W-:Y:S01]  /*6c00*/  F2FP.F16.F32.PACK_AB R154, R181, R180 ;  /* 0x000000b4b59a723e */ /* 0x000fe200000000ff */
[----:B------:R-:W-:Y:S01]  /*6c10*/  FFMA.FTZ R171, R183, R21, -R198 ;  /* 0x00000015b7ab7223 */ /* 0x000fe200000108c6 */
[----:B------:R-:W-:-:S04]  /*6c20*/  FADD.FTZ R173, R173, R172 ;  /* 0x000000acadad7221 */ /* 0x000fc80000010000 */
[----:B------:R-:W-:Y:S01]  /*6c30*/  FADD.FTZ R173, R176, R173 ;  /* 0x000000adb0ad7221 */ /* 0x000fe20000010000 */
[----:B------:R-:W2:Y:S03]  /*6c40*/  MUFU.EX2 R156, R156 ;  /* 0x0000009c009c7308 */ /* 0x000ea60000000800 */
[----:B------:R-:W-:-:S04]  /*6c50*/  FADD.FTZ R173, R177, R173 ;  /* 0x000000adb1ad7221 */ /* 0x000fc80000010000 */
[----:B------:R-:W-:Y:S01]  /*6c60*/  FADD.FTZ R173, R180, R173 ;  /* 0x000000adb4ad7221 */ /* 0x000fe20000010000 */
[----:B------:R-:W3:Y:S01]  /*6c70*/  MUFU.EX2 R157, R157 ;  /* 0x0000009d009d7308 */ /* 0x000ee20000000800 */
[----:B-1----:R-:W-:Y:S02]  /*6c80*/  FADD.FTZ R166, R158, R166 ;  /* 0x000000a69ea67221 */ /* 0x002fe40000010000 */
[----:B------:R-:W-:-:S04]  /*6c90*/  FADD.FTZ R173, R181, R173 ;  /* 0x000000adb5ad7221 */ /* 0x000fc80000010000 */
[----:B------:R-:W-:Y:S01]  /*6ca0*/  FADD.FTZ R173, R184, R173 ;  /* 0x000000adb8ad7221 */ /* 0x000fe20000010000 */
[----:B------:R-:W1:Y:S01]  /*6cb0*/  MUFU.EX2 R159, R159 ;  /* 0x0000009f009f7308 */ /* 0x000e620000000800 */
[C---:B--2---:R-:W-:Y:S01]  /*6cc0*/  F2FP.F16.F32.PACK_AB R161, R156.reuse, R158 ;  /* 0x0000009e9ca1723e */ /* 0x044fe200000000ff */
[----:B------:R-:W-:Y:S01]  /*6cd0*/  FADD.FTZ R166, R156, R166 ;  /* 0x000000a69ca67221 */ /* 0x000fe20000010000 */
[----:B------:R-:W-:-:S05]  /*6ce0*/  FADD.FTZ R173, R185, R173 ;  /* 0x000000adb9ad7221 */ /* 0x000fca0000010000 */
[----:B------:R-:W-:Y:S01]  /*6cf0*/  MUFU.EX2 R171, R171 ;  /* 0x000000ab00ab7308 */ /* 0x000fe20000000800 */
[----:B---3--:R-:W-:-:S07]  /*6d00*/  FADD.FTZ R166, R157, R166 ;  /* 0x000000a69da67221 */ /* 0x008fce0000010000 */
[----:B------:R-:W-:Y:S01]  /*6d10*/  MUFU.EX2 R172, R186 ;  /* 0x000000ba00ac7308 */ /* 0x000fe20000000800 */
[C---:B-1----:R-:W-:Y:S01]  /*6d20*/  F2FP.F16.F32.PACK_AB R163, R159.reuse, R157 ;  /* 0x0000009d9fa3723e */ /* 0x042fe200000000ff */
[----:B------:R-:W-:-:S03]  /*6d30*/  FADD.FTZ R166, R159, R166 ;  /* 0x000000a69fa67221 */ /* 0x000fc60000010000 */
[----:B------:R-:W-:-:S06]  /*6d40*/  WARPGROUP.ARRIVE ;  /* 0x00000000000079c5 */ /* 0x000fcc0000000000 */
[----:B------:R-:W-:Y:S01]  /*6d50*/  HGMMA.64x256x16.F32 R24, R160, gdesc[UR8].tnspB, R24, gsb0 ;  /* 0x43e00008a0187df0 */ /* 0x000fe20008000818 */
[----:B------:R-:W-:Y:S01]  /*6d60*/  UIADD3 UR10, UR6, 0x180, URZ ;  /* 0x00000180060a7890 */ /* 0x000fe2000fffe03f */
[----:B------:R-:W-:Y:S01]  /*6d70*/  UMOV UR11, 0x40000040 ;  /* 0x40000040000b7882 */ /* 0x000fe20000000000 */
[----:B------:R-:W-:Y:S02]  /*6d80*/  WARPGROUP.DEPBAR.LE gsb0, 0x0 ;  /* 0x00008000000079c5 */ /* 0x000fe40000010000 */
[-CC-:B------:R-:W-:Y:S01]  /*6d90*/  FFMA.FTZ R162, R175, R21.reuse, -R198.reuse ;  /* 0x00000015afa27223 */ /* 0x180fe200000108c6 */
[-CC-:B------:R-:W-:Y:S01]  /*6da0*/  FFMA.FTZ R160, R179, R21.reuse, -R198.reuse ;  /* 0x00000015b3a07223 */ /* 0x180fe200000108c6 */
[-CC-:B------:R-:W-:Y:S01]  /*6db0*/  FFMA.FTZ R161, R216, R21.reuse, -R198.reuse ;  /* 0x00000015d8a17223 */ /* 0x180fe200000108c6 */
[----:B------:R-:W-:Y:S01]  /*6dc0*/  FFMA.FTZ R163, R217, R21, -R198 ;  /* 0x00000015d9a37223 */ /* 0x000fe200000108c6 */
[----:B------:R-:W-:Y:S02]  /*6dd0*/  IMAD.MOV.U32 R216, RZ, RZ, R20 ;  /* 0x000000ffffd87224 */ /* 0x000fe400078e0014 */
[----:B------:R-:W-:Y:S08]  /*6de0*/  MUFU.EX2 R162, R162 ;  /* 0x000000a200a27308 */ /* 0x000ff00000000800 */
[----:B------:R-:W1:Y:S08]  /*6df0*/  MUFU.EX2 R160, R160 ;  /* 0x000000a000a07308 */ /* 0x000e700000000800 */
[----:B------:R-:W2:Y:S08]  /*6e00*/  MUFU.EX2 R161, R161 ;  /* 0x000000a100a17308 */ /* 0x000eb00000000800 */
[----:B------:R-:W3:Y:S01]  /*6e10*/  MUFU.EX2 R163, R163 ;  /* 0x000000a300a37308 */ /* 0x000ee20000000800 */
[----:B-1----:R-:W-:Y:S01]  /*6e20*/  F2FP.F16.F32.PACK_AB R153, R160, R162 ;  /* 0x000000a2a099723e */ /* 0x002fe200000000ff */
[----:B------:R-:W-:-:S04]  /*6e30*/  FADD.FTZ R162, R162, R166 ;  /* 0x000000a6a2a27221 */ /* 0x000fc80000010000 */
[----:B------:R-:W-:-:S04]  /*6e40*/  FADD.FTZ R162, R160, R162 ;  /* 0x000000a2a0a27221 */ /* 0x000fc80000010000 */
[----:B--2---:R-:W-:Y:S01]  /*6e50*/  FADD.FTZ R162, R161, R162 ;  /* 0x000000a2a1a27221 */ /* 0x004fe20000010000 */
[----:B---3--:R-:W-:-:S03]  /*6e60*/  F2FP.F16.F32.PACK_AB R155, R163, R161 ;  /* 0x000000a1a39b723e */ /* 0x008fc600000000ff */
[----:B------:R-:W-:Y:S01]  /*6e70*/  FADD.FTZ R162, R163, R162 ;  /* 0x000000a2a3a27221 */ /* 0x000fe20000010000 */
[----:B------:R-:W-:-:S03]  /*6e80*/  WARPGROUP.ARRIVE ;  /* 0x00000000000079c5 */ /* 0x000fc60000000000 */
[----:B------:R-:W-:-:S04]  /*6e90*/  FADD.FTZ R162, R168, R162 ;  /* 0x000000a2a8a27221 */ /* 0x000fc80000010000 */
[----:B------:R-:W-:Y:S01]  /*6ea0*/  FADD.FTZ R162, R169, R162 ;  /* 0x000000a2a9a27221 */ /* 0x000fe20000010000 */
[----:B------:R-:W-:Y:S01]  /*6eb0*/  HGMMA.64x256x16.F32 R24, R152, gdesc[UR8].tnspB, R24, gsb0 ;  /* 0x43e0000898187df0 */ /* 0x000fe20008000818 */
[----:B------:R-:W-:Y:S01]  /*6ec0*/  UIADD3 UR10, UR6, 0x200, URZ ;  /* 0x00000200060a7890 */ /* 0x000fe2000fffe03f */
[----:B------:R-:W-:Y:S01]  /*6ed0*/  UMOV UR11, 0x40000040 ;  /* 0x40000040000b7882 */ /* 0x000fe20000000000 */
[----:B------:R-:W-:Y:S01]  /*6ee0*/  UIADD3 UR6, UR6, 0x280, URZ ;  /* 0x0000028006067890 */ /* 0x000fe2000fffe03f */
[----:B------:R-:W-:Y:S02]  /*6ef0*/  WARPGROUP.DEPBAR.LE gsb0, 0x0 ;  /* 0x00008000000079c5 */ /* 0x000fe40000010000 */
[----:B------:R-:W-:Y:S02]  /*6f00*/  F2FP.F16.F32.PACK_AB R152, R185, R184 ;  /* 0x000000b8b998723e */ /* 0x000fe400000000ff */
[----:B------:R-:W-:Y:S01]  /*6f10*/  F2FP.F16.F32.PACK_AB R154, R189, R188 ;  /* 0x000000bcbd9a723e */ /* 0x000fe200000000ff */
[----:B------:R-:W-:Y:S01]  /*6f20*/  FADD.FTZ R188, R188, R173 ;  /* 0x000000adbcbc7221 */ /* 0x000fe20000010000 */
[----:B------:R-:W-:-:S02]  /*6f30*/  F2FP.F16.F32.PACK_AB R153, R169, R168 ;  /* 0x000000a8a999723e */ /* 0x000fc400000000ff */
[C---:B------:R-:W-:Y:S01]  /*6f40*/  F2FP.F16.F32.PACK_AB R155, R172.reuse, R171 ;  /* 0x000000abac9b723e */ /* 0x040fe200000000ff */
[----:B------:R-:W-:Y:S01]  /*6f50*/  FADD.FTZ R171, R171, R162 ;  /* 0x000000a2abab7221 */ /* 0x000fe20000010000 */
[----:B------:R-:W-:Y:S02]  /*6f60*/  FADD.FTZ R189, R189, R188 ;  /* 0x000000bcbdbd7221 */ /* 0x000fe40000010000 */
[----:B------:R-:W-:Y:S01]  /*6f70*/  WARPGROUP.ARRIVE ;  /* 0x00000000000079c5 */ /* 0x000fe20000000000 */
[----:B------:R-:W-:Y:S01]  /*6f80*/  FADD.FTZ R172, R172, R171 ;  /* 0x000000abacac7221 */ /* 0x000fe20000010000 */
[----:B------:R-:W-:-:S10]  /*6f90*/  FADD.FTZ R189, R192, R189 ;  /* 0x000000bdc0bd7221 */ /* 0x000fd40000010000 */
[----:B------:R-:W-:Y:S01]  /*6fa0*/  HGMMA.64x256x16.F32 R24, R152, gdesc[UR8].tnspB, R24, gsb0 ;  /* 0x43e0000898187df0 */ /* 0x000fe20008000818 */
[----:B------:R-:W-:Y:S01]  /*6fb0*/  UMOV UR10, UR6 ;  /* 0x00000006000a7c82 */ /* 0x000fe20008000000 */
[----:B------:R-:W-:Y:S01]  /*6fc0*/  UMOV UR11, 0x40000040 ;  /* 0x40000040000b7882 */ /* 0x000fe20000000000 */
[C---:B------:R-:W-:Y:S01]  /*6fd0*/  FADD.FTZ R189, R218.reuse, R189 ;  /* 0x000000bddabd7221 */ /* 0x040fe20000010000 */
[----:B------:R-:W-:Y:S02]  /*6fe0*/  WARPGROUP.DEPBAR.LE gsb0, 0x0 ;  /* 0x00008000000079c5 */ /* 0x000fe40000010000 */
[----:B------:R-:W-:Y:S02]  /*6ff0*/  F2FP.F16.F32.PACK_AB R152, R218, R192 ;  /* 0x000000c0da98723e */ /* 0x000fe400000000ff */
        /* <DEDUP_REMOVED lines=8> */
[----:B------:R-:W-:-:S04]  /*7080*/  FADD.FTZ R191, R191, R190 ;  /* 0x000000bebfbf7221 */ /* 0x000fc80000010000 */
[----:B------:R-:W-:-:S07]  /*7090*/  FADD.FTZ R214, R194, R191 ;  /* 0x000000bfc2d67221 */ /* 0x000fce0000010000 */
[----:B------:R-:W-:Y:S03]  /*70a0*/  HGMMA.64x256x16.F32 R24, R152, gdesc[UR8].tnspB, R24, gsb0 ;  /* 0x43e0000898187df0 */ /* 0x000fe60008000818 */
[----:B------:R-:W-:Y:S02]  /*70b0*/  WARPGROUP.DEPBAR.LE gsb0, 0x0 ;  /* 0x00008000000079c5 */ /* 0x000fe40000010000 */
[----:B------:R0:W-:Y:S01]  /*70c0*/  @!P1 SYNCS.ARRIVE.TRANS64.RED.A1T0 RZ, [R170+URZ], RZ ;  /* 0x000000ffaaff99a7 */ /* 0x0001e2000810043f */
[----:B------:R-:W-:Y:S05]  /*70d0*/  @P2 BRA `(.L_x_1082) ;  /* 0xffffffd400c02947 */ /* 0x000fea000383ffff */
.L_x_1073:
[----:B------:R-:W2:Y:S01]  /*70e0*/  LDL.LU R152, [R1+0x14] ;  /* 0x0000140001987983 */ /* 0x000ea20000300800 */
[----:B------:R-:W-:Y:S01]  /*70f0*/  UIADD3 UR36, UR36, 0x1, URZ ;  /* 0x0000000124247890 */ /* 0x000fe2000fffe03f */
[----:B------:R1:W-:Y:S06]  /*7100*/  BAR.ARV R167, 0x100 ;  /* 0x000400a70000751d */ /* 0x0003ec0000002000 */
[----:B------:R-:W-:Y:S02]  /*7110*/  UISETP.NE.AND UP0, UPT, UR36, 0x2, UPT ;  /* 0x000000022400788c */ /* 0x000fe4000bf05270 */
[----:B------:R-:W-:Y:S06]  /*7120*/  BAR.ARV 0x8, 0x180 ;  /* 0x0206000000007b1d */ /* 0x000fec0000002000 */
[----:B------:R-:W-:Y:S01]  /*7130*/  USEL UR4, URZ, 0x1, UP0 ;  /* 0x000000013f047887 */ /* 0x000fe20008000000 */
[----:B------:R-:W-:Y:S01]  /*7140*/  PLOP3.LUT P0, PT, PT, PT, PT, 0x8, 0x0 ;  /* 0x000000000000781c */ /* 0x000fe20003f0e170 */
[----:B------:R-:W3:Y:S01]  /*7150*/  SHFL.BFLY PT, R0, R217, 0x2, 0x1f ;  /* 0x0c401f00d9007f89 */ /* 0x000ee200000e0000 */
[----:B------:R-:W-:-:S02]  /*7160*/  USEL UR36, UR36, URZ, UP0 ;  /* 0x0000003f24247287 */ /* 0x000fc40008000000 */
[----:B------:R-:W-:Y:S01]  /*7170*/  ULOP3.LUT UR37, UR37, UR4, URZ, 0x3c, !UPT ;  /* 0x0000000425257292 */ /* 0x000fe2000f8e3c3f */
[----:B------:R-:W4:Y:S01]  /*7180*/  SHFL.BFLY PT, R5, R214, 0x2, 0x1f ;  /* 0x0c401f00d6057f89 */ /* 0x000f2200000e0000 */
[----:B---3--:R-:W-:Y:S01]  /*7190*/  FADD.FTZ R3, R0, R217 ;  /* 0x000000d900037221 */ /* 0x008fe20000010000 */
[----:B----4-:R-:W-:-:S04]  /*71a0*/  FADD.FTZ R5, R5, R214 ;  /* 0x000000d605057221 */ /* 0x010fc80000010000 */
[----:B------:R-:W3:Y:S04]  /*71b0*/  SHFL.BFLY PT, R0, R3, 0x1, 0x1f ;  /* 0x0c201f0003007f89 */ /* 0x000ee800000e0000 */
[----:B------:R-:W4:Y:S01]  /*71c0*/  SHFL.BFLY PT, R2, R5, 0x1, 0x1f ;  /* 0x0c201f0005027f89 */ /* 0x000f2200000e0000 */
[----:B---3--:R-:W-:Y:S01]  /*71d0*/  FADD.FTZ R6, R3, R0 ;  /* 0x0000000003067221 */ /* 0x008fe20000010000 */
[----:B------:R-:W-:Y:S02]  /*71e0*/  IMAD.MOV.U32 R0, RZ, RZ, RZ ;  /* 0x000000ffff007224 */ /* 0x000fe400078e00ff */
[----:B------:R-:W-:Y:S02]  /*71f0*/  IMAD.MOV.U32 R3, RZ, RZ, -0x800000 ;  /* 0xff800000ff037424 */ /* 0x000fe400078e00ff */
[----:B----4-:R-:W-:Y:S01]  /*7200*/  FADD.FTZ R7, R5, R2 ;  /* 0x0000000205077221 */ /* 0x010fe20000010000 */
[----:B------:R-:W-:Y:S01]  /*7210*/  FSETP.NE.FTZ.AND P1, PT, R6, RZ, PT ;  /* 0x000000ff0600720b */ /* 0x000fe20003f35000 */
[----:B------:R-:W-:-:S03]  /*7220*/  IMAD.MOV.U32 R2, RZ, RZ, RZ ;  /* 0x000000ffff027224 */ /* 0x000fc600078e00ff */
[----:B------:R-:W-:-:S09]  /*7230*/  FSETP.NE.FTZ.AND P2, PT, R7, RZ, PT ;  /* 0x000000ff0700720b */ /* 0x000fd20003f55000 */
[----:B------:R-:W3:Y:S08]  /*7240*/  @P1 MUFU.LG2 R4, R6 ;  /* 0x0000000600041308 */ /* 0x000ef00000000c00 */
[----:B------:R-:W4:Y:S08]  /*7250*/  @P2 MUFU.LG2 R5, R7 ;  /* 0x0000000700052308 */ /* 0x000f300000000c00 */
[----:B------:R5:W0:Y:S01]  /*7260*/  @P1 MUFU.RCP R2, R6 ;  /* 0x0000000600021308 */ /* 0x000a220000001000 */
[----:B---3--:R-:W-:-:S07]  /*7270*/  @P1 FMUL.FTZ R4, R4, 0.69314718246459960938 ;  /* 0x3f31721804041820 */ /* 0x008fce0000410000 */
[----:B------:R-:W3:Y:S01]  /*7280*/  @P2 MUFU.RCP R0, R7 ;  /* 0x0000000700002308 */ /* 0x000ee20000001000 */
[C---:B-----5:R-:W-:Y:S01]  /*7290*/  @P1 FMUL.FTZ R6, R21.reuse, 0.69314718246459960938 ;  /* 0x3f31721815061820 */ /* 0x060fe20000410000 */
[----:B------:R-:W-:Y:S01]  /*72a0*/  @P2 FMUL.FTZ R21, R21, 0.69314718246459960938 ;  /* 0x3f31721815152820 */ /* 0x000fe20000410000 */
[----:B----4-:R-:W-:-:S04]  /*72b0*/  @P2 FMUL.FTZ R5, R5, 0.69314718246459960938 ;  /* 0x3f31721805052820 */ /* 0x010fc80000410000 */
[----:B------:R-:W-:Y:S01]  /*72c0*/  @P2 FFMA.FTZ R3, R21, R164, R5 ;  /* 0x000000a415032223 */ /* 0x000fe20000010005 */
[-C--:B0-----:R-:W-:Y:S01]  /*72d0*/  FMUL.FTZ R24, R24, R2.reuse ;  /* 0x0000000218187220 */ /* 0x081fe20000410000 */
        /* <DEDUP_REMOVED lines=63> */
[----:B------:R-:W-:-:S02]  /*76d0*/  IMAD.MOV.U32 R2, RZ, RZ, -0x800000 ;  /* 0xff800000ff027424 */ /* 0x000fc400078e00ff */
        /* <DEDUP_REMOVED lines=65> */
[----:B--2---:R-:W-:-:S05]  /*7af0*/  VIADD R152, R152, 0x1 ;  /* 0x0000000198987836 */ /* 0x004fca0000000000 */
[----:B------:R1:W-:Y:S02]  /*7b00*/  STL [R1+0x14], R152 ;  /* 0x0000149801007387 */ /* 0x0003e40000100800 */
.L_x_1061:
[----:B------:R-:W2:Y:S01]  /*7b10*/  S2R R5, SR_CgaCtaId ;  /* 0x0000000000057919 */ /* 0x000ea20000008800 */
[----:B------:R-:W-:Y:S01]  /*7b20*/  MOV R0, 0x400 ;  /* 0x0000040000007802 */ /* 0x000fe20000000f00 */
[----:B------:R-:W-:Y:S01]  /*7b30*/  BSSY B0, `(.L_x_1083) ;  /* 0x0000466000007945 */ /* 0x000fe20003800000 */
[----:B------:R-:W-:Y:S02]  /*7b40*/  BAR.SYNC.DEFER_BLOCKING 0x5, 0x180 ;  /* 0x0146000000007b1d */ /* 0x000fe40000010000 */
[----:B--2---:R-:W-:-:S05]  /*7b50*/  LEA R0, R5, R0, 0x18 ;  /* 0x0000000005007211 */ /* 0x004fca00078ec0ff */
[----:B------:R2:W3:Y:S01]  /*7b60*/  LDS.128 R4, [R0+0x324d0] ;  /* 0x0324d00000047984 */ /* 0x0004e20000000c00 */
[----:B------:R-:W-:Y:S06]  /*7b70*/  BAR.ARV 0x4, 0x180 ;  /* 0x0106000000007b1d */ /* 0x000fec0000002000 */
[----:B------:R-:W-:Y:S05]  /*7b80*/  @P0 BRA `(.L_x_1084) ;  /* 0x0000003400e40947 */ /* 0x000fea0003800000 */
[----:B------:R-:W4:Y:S01]  /*7b90*/  LDL R8, [R1+0x80] ;  /* 0x0000800001087983 */ /* 0x000f220000100800 */
[----:B------:R-:W0:Y:S01]  /*7ba0*/  S2R R9, SR_SWINHI ;  /* 0x0000000000097919 */ /* 0x000e220000002f00 */
[----:B------:R-:W-:Y:S01]  /*7bb0*/  F2FP.F16.F32.PACK_AB R10, R29, R28 ;  /* 0x0000001c1d0a723e */ /* 0x000fe200000000ff */
[----:B------:R-:W-:Y:S01]  /*7bc0*/  ULDC.64 UR4, c[0x0][0xd08] ;  /* 0x0003420000047ab9 */ /* 0x000fe20000000a00 */
[----:B------:R-:W2:Y:S01]  /*7bd0*/  LDL.LU R162, [R1+0x10] ;  /* 0x0000100001a27983 */ /* 0x000ea20000300800 */
[----:B------:R-:W-:Y:S02]  /*7be0*/  F2FP.F16.F32.PACK_AB R11, R31, R30 ;  /* 0x0000001e1f0b723e */ /* 0x000fe400000000ff */
[----:B------:R-:W-:Y:S01]  /*7bf0*/  F2FP.F16.F32.PACK_AB R14, R37, R36 ;  /* 0x00000024250e723e */ /* 0x000fe200000000ff */
[----:B------:R-:W2:Y:S01]  /*7c00*/  LDL R161, [R1+0x7c] ;  /* 0x00007c0001a17983 */ /* 0x000ea20000100800 */
[----:B------:R-:W-:-:S03]  /*7c10*/  F2FP.F16.F32.PACK_AB R15, R39, R38 ;  /* 0x00000026270f723e */ /* 0x000fc600000000ff */
[----:B------:R-:W2:Y:S01]  /*7c20*/  LDL R160, [R1+0xc] ;  /* 0x00000c0001a07983 */ /* 0x000ea20000100800 */
[----:B------:R-:W-:Y:S02]  /*7c30*/  MOV R156, R0 ;  /* 0x00000000009c7202 */ /* 0x000fe40000000f00 */
[----:B0-----:R-:W-:Y:S01]  /*7c40*/  MOV R157, R9 ;  /* 0x00000009009d7202 */ /* 0x001fe20000000f00 */
[----:B------:R-:W-:Y:S02]  /*7c50*/  BAR.SYNC.DEFER_BLOCKING 0x1, 0x100 ;  /* 0x0044000000007b1d */ /* 0x000fe40000010000 */
[----:B----4-:R-:W-:-:S03]  /*7c60*/  IMAD.WIDE R20, R8, 0x2, R156 ;  /* 0x0000000208147825 */ /* 0x010fc600078e029c */
[C---:B------:R-:W-:Y:S02]  /*7c70*/  LOP3.LUT R9, R20.reuse, 0x380, RZ, 0xc0, !PT ;  /* 0x0000038014097812 */ /* 0x040fe400078ec0ff */
[C---:B------:R-:W-:Y:S02]  /*7c80*/  IADD3 R13, P0, R20.reuse, 0x20, RZ ;  /* 0x00000020140d7810 */ /* 0x040fe40007f1e0ff */
[----:B------:R-:W-:Y:S02]  /*7c90*/  IADD3 R19, P1, R20, 0x40, RZ ;  /* 0x0000004014137810 */ /* 0x000fe40007f3e0ff */
[----:B------:R-:W-:Y:S02]  /*7ca0*/  SHF.R.U64 R9, R9, 0x3, RZ ;  /* 0x0000000309097819 */ /* 0x000fe400000012ff */
[----:B------:R-:W-:Y:S02]  /*7cb0*/  LOP3.LUT R12, R13, 0x380, RZ, 0xc0, !PT ;  /* 0x000003800d0c7812 */ /* 0x000fe400078ec0ff */
[----:B------:R-:W-:-:S02]  /*7cc0*/  LOP3.LUT R18, R19, 0x380, RZ, 0xc0, !PT ;  /* 0x0000038013127812 */ /* 0x000fc400078ec0ff */
[----:B------:R-:W-:Y:S01]  /*7cd0*/  LOP3.LUT R8, R9, R20, RZ, 0x3c, !PT ;  /* 0x0000001409087212 */ /* 0x000fe200078e3cff */
[--C-:B------:R-:W-:Y:S01]  /*7ce0*/  IMAD.MOV.U32 R9, RZ, RZ, R21.reuse ;  /* 0x000000ffff097224 */ /* 0x100fe200078e0015 */
[----:B------:R-:W-:Y:S02]  /*7cf0*/  SHF.R.U64 R12, R12, 0x3, RZ ;  /* 0x000000030c0c7819 */ /* 0x000fe400000012ff */
[----:B------:R-:W-:Y:S02]  /*7d00*/  SHF.R.U64 R18, R18, 0x3, RZ ;  /* 0x0000000312127819 */ /* 0x000fe400000012ff */
[----:B------:R-:W-:Y:S01]  /*7d10*/  LOP3.LUT R12, R12, R13, RZ, 0x3c, !PT ;  /* 0x0000000d0c0c7212 */ /* 0x000fe200078e3cff */
[----:B------:R-:W-:Y:S01]  /*7d20*/  IMAD.X R13, RZ, RZ, R21, P0 ;  /* 0x000000ffff0d7224 */ /* 0x000fe200000e0615 */
[----:B---3--:R-:W-:Y:S02]  /*7d30*/  MOV R4, R8 ;  /* 0x0000000800047202 */ /* 0x008fe40000000f00 */
[----:B------:R-:W-:-:S02]  /*7d40*/  F2FP.F16.F32.PACK_AB R8, R25, R24 ;  /* 0x000000181908723e */ /* 0x000fc400000000ff */
[----:B------:R-:W-:Y:S02]  /*7d50*/  F2FP.F16.F32.PACK_AB R9, R27, R26 ;  /* 0x0000001a1b09723e */ /* 0x000fe400000000ff */
[----:B------:R-:W-:Y:S01]  /*7d60*/  LOP3.LUT R18, R18, R19, RZ, 0x3c, !PT ;  /* 0x0000001312127212 */ /* 0x000fe200078e3cff */
[----:B------:R-:W-:Y:S01]  /*7d70*/  IMAD.X R19, RZ, RZ, R21, P1 ;  /* 0x000000ffff137224 */ /* 0x000fe200008e0615 */
[C---:B------:R-:W-:Y:S02]  /*7d80*/  IADD3 R17, P0, R20.reuse, 0x60, RZ ;  /* 0x0000006014117810 */ /* 0x040fe40007f1e0ff */
[----:B------:R-:W-:Y:S01]  /*7d90*/  IADD3 R153, P1, R20, 0x4000, RZ ;  /* 0x0000400014997810 */ /* 0x000fe20007f3e0ff */
[----:B------:R0:W-:Y:S01]  /*7da0*/  STSM.16.M88.4 [R4], R8 ;  /* 0x0000000804007844 */ /* 0x0001e20000000200 */
[----:B------:R-:W-:-:S04]  /*7db0*/  LOP3.LUT R16, R17, 0x380, RZ, 0xc0, !PT ;  /* 0x0000038011107812 */ /* 0x000fc800078ec0ff */
[----:B------:R-:W-:Y:S02]  /*7dc0*/  SHF.R.U64 R16, R16, 0x3, RZ ;  /* 0x0000000310107819 */ /* 0x000fe400000012ff */
[----:B------:R-:W-:Y:S02]  /*7dd0*/  MOV R22, R12 ;  /* 0x0000000c00167202 */ /* 0x000fe40000000f00 */
[----:B------:R-:W-:Y:S02]  /*7de0*/  LOP3.LUT R16, R16, R17, RZ, 0x3c, !PT ;  /* 0x0000001110107212 */ /* 0x000fe400078e3cff */
[----:B0-----:R-:W-:Y:S02]  /*7df0*/  MOV R4, R18 ;  /* 0x0000001200047202 */ /* 0x001fe40000000f00 */
[----:B------:R-:W-:Y:S01]  /*7e00*/  LOP3.LUT R18, R153, 0x380, RZ, 0xc0, !PT ;  /* 0x0000038099127812 */ /* 0x000fe200078ec0ff */
[----:B------:R-:W-:-:S03]  /*7e10*/  IMAD.X R17, RZ, RZ, R21, P0 ;  /* 0x000000ffff117224 */ /* 0x000fc600000e0615 */
[----:B------:R-:W-:Y:S02]  /*7e20*/  SHF.R.U64 R18, R18, 0x3, RZ ;  /* 0x0000000312127819 */ /* 0x000fe400000012ff */
[----:B------:R-:W-:Y:S02]  /*7e30*/  F2FP.F16.F32.PACK_AB R12, R33, R32 ;  /* 0x00000020210c723e */ /* 0x000fe400000000ff */
[----:B------:R-:W-:Y:S02]  /*7e40*/  F2FP.F16.F32.PACK_AB R13, R35, R34 ;  /* 0x00000022230d723e */ /* 0x000fe400000000ff */
[----:B------:R-:W-:Y:S02]  /*7e50*/  LOP3.LUT R18, R18, R153, RZ, 0x3c, !PT ;  /* 0x0000009912127212 */ /* 0x000fe400078e3cff */
[----:B------:R-:W-:Y:S01]  /*7e60*/  IADD3 R153, P0, R20, 0x4020, RZ ;  /* 0x0000402014997810 */ /* 0x000fe20007f1e0ff */
[----:B------:R0:W-:Y:S01]  /*7e70*/  STSM.16.M88.4 [R22], R12 ;  /* 0x0000000c16007844 */ /* 0x0001e20000000200 */
[----:B------:R-:W-:Y:S01]  /*7e80*/  F2FP.F16.F32.PACK_AB R8, R41, R40 ;  /* 0x000000282908723e */ /* 0x000fe200000000ff */
[----:B------:R-:W-:Y:S01]  /*7e90*/  IMAD.X R19, RZ, RZ, R21, P1 ;  /* 0x000000ffff137224 */ /* 0x000fe200008e0615 */
[----:B------:R-:W-:-:S02]  /*7ea0*/  F2FP.F16.F32.PACK_AB R9, R43, R42 ;  /* 0x0000002a2b09723e */ /* 0x000fc400000000ff */
[----:B------:R-:W-:Y:S02]  /*7eb0*/  F2FP.F16.F32.PACK_AB R10, R45, R44 ;  /* 0x0000002c2d0a723e */ /* 0x000fe400000000ff */
[----:B------:R-:W-:Y:S02]  /*7ec0*/  F2FP.F16.F32.PACK_AB R11, R47, R46 ;  /* 0x0000002e2f0b723e */ /* 0x000fe400000000ff */
[----:B-1----:R-:W-:Y:S02]  /*7ed0*/  MOV R152, R16 ;  /* 0x0000001000987202 */ /* 0x002fe40000000f00 */
[----:B------:R-:W-:Y:S01]  /*7ee0*/  LOP3.LUT R16, R153, 0x380, RZ, 0xc0, !PT ;  /* 0x0000038099107812 */ /* 0x000fe200078ec0ff */
[----:B------:R1:W-:Y:S01]  /*7ef0*/  STSM.16.M88.4 [R4], R8 ;  /* 0x0000000804007844 */ /* 0x0003e20000000200 */
[----:B0-----:R-:W-:Y:S02]  /*7f00*/  F2FP.F16.F32.PACK_AB R12, R49, R48 ;  /* 0x00000030310c723e */ /* 0x001fe400000000ff */
[----:B------:R-:W-:-:S02]  /*7f10*/  F2FP.F16.F32.PACK_AB R13, R51, R50 ;  /* 0x00000032330d723e */ /* 0x000fc400000000ff */
[----:B------:R-:W-:Y:S02]  /*7f20*/  F2FP.F16.F32.PACK_AB R14, R53, R52 ;  /* 0x00000034350e723e */ /* 0x000fe400000000ff */
[----:B------:R-:W-:Y:S02]  /*7f30*/  F2FP.F16.F32.PACK_AB R15, R55, R54 ;  /* 0x00000036370f723e */ /* 0x000fe400000000ff */
[----:B------:R-:W-:Y:S02]  /*7f40*/  SHF.R.U64 R16, R16, 0x3, RZ ;  /* 0x0000000310107819 */ /* 0x000fe400000012ff */
[----:B------:R-:W-:Y:S01]  /*7f50*/  MOV R22, R18 ;  /* 0x0000001200167202 */ /* 0x000fe20000000f00 */
[----:B------:R0:W-:Y:S01]  /*7f60*/  STSM.16.M88.4 [R152], R12 ;  /* 0x0000000c98007844 */ /* 0x0001e20000000200 */
[----:B-1----:R-:W-:Y:S02]  /*7f70*/  F2FP.F16.F32.PACK_AB R8, R57, R56 ;  /* 0x000000383908723e */ /* 0x002fe400000000ff */
[----:B------:R-:W-:-:S02]  /*7f80*/  F2FP.F16.F32.PACK_AB R9, R59, R58 ;  /* 0x0000003a3b09723e */ /* 0x000fc400000000ff */
[----:B------:R-:W-:Y:S02]  /*7f90*/  F2FP.F16.F32.PACK_AB R10, R61, R60 ;  /* 0x0000003c3d0a723e */ /* 0x000fe400000000ff */
[----:B------:R-:W-:Y:S01]  /*7fa0*/  F2FP.F16.F32.PACK_AB R11, R63, R62 ;  /* 0x0000003e3f0b723e */ /* 0x000fe200000000ff */
[----:B------:R-:W-:Y:S01]  /*7fb0*/  IMAD.X R17, RZ, RZ, R21, P0 ;  /* 0x000000ffff117224 */ /* 0x000fe200000e0615 */
[----:B------:R-:W-:Y:S02]  /*7fc0*/  LOP3.LUT R16, R16, R153, RZ, 0x3c, !PT ;  /* 0x0000009910107212 */ /* 0x000fe400078e3cff */
[C---:B------:R-:W-:Y:S01]  /*7fd0*/  IADD3 R153, P0, R20.reuse, 0xc040, RZ ;  /* 0x0000c04014997810 */ /* 0x040fe20007f1e0ff */
[----:B------:R1:W-:Y:S01]  /*7fe0*/  STSM.16.M88.4 [R22], R8 ;  /* 0x0000000816007844 */ /* 0x0003e20000000200 */
[----:B0-----:R-:W-:Y:S02]  /*7ff0*/  IADD3 R13, P5, R20, 0x4040, RZ ;  /* 0x00004040140d7810 */ /* 0x001fe40007fbe0ff */
[----:B------:R-:W-:-:S02]  /*8000*/  LOP3.LUT R152, R153, 0x380, RZ, 0xc0, !PT ;  /* 0x0000038099987812 */ /* 0x000fc400078ec0ff */
[----:B------:R-:W-:Y:S02]  /*8010*/  MOV R4, R16 ;  /* 0x0000001000047202 */ /* 0x000fe40000000f00 */
[C---:B------:R-:W-:Y:S02]  /*8020*/  IADD3 R15, P2, R20.reuse, 0x8000, RZ ;  /* 0x00008000140f7810 */ /* 0x040fe40007f5e0ff */
[----:B------:R-:W-:Y:S02]  /*8030*/  F2FP.F16.F32.PACK_AB R16, R65, R64 ;  /* 0x000000404110723e */ /* 0x000fe400000000ff */
[----:B-1----:R-:W-:Y:S02]  /*8040*/  LOP3.LUT R8, R13, 0x380, RZ, 0xc0, !PT ;  /* 0x000003800d087812 */ /* 0x002fe400078ec0ff */
[----:B------:R-:W-:Y:S02]  /*8050*/  IADD3 R11, P4, R20, 0x4060, RZ ;  /* 0x00004060140b7810 */ /* 0x000fe40007f9e0ff */
[----:B------:R-:W-:-:S02]  /*8060*/  F2FP.F16.F32.PACK_AB R17, R67, R66 ;  /* 0x000000424311723e */ /* 0x000fc400000000ff */
[----:B------:R-:W-:Y:S02]  /*8070*/  F2FP.F16.F32.PACK_AB R18, R69, R68 ;  /* 0x000000444512723e */ /* 0x000fe400000000ff */
[----:B------:R-:W-:Y:S02]  /*8080*/  F2FP.F16.F32.PACK_AB R19, R71, R70 ;  /* 0x000000464713723e */ /* 0x000fe400000000ff */
[----:B------:R-:W-:Y:S02]  /*8090*/  SHF.R.U64 R8, R8, 0x3, RZ ;  /* 0x0000000308087819 */ /* 0x000fe400000012ff */
[----:B------:R-:W-:Y:S01]  /*80a0*/  LOP3.LUT R12, R11, 0x380, RZ, 0xc0, !PT ;  /* 0x000003800b0c7812 */ /* 0x000fe200078ec0ff */
[----:B------:R-:W-:Y:S01]  /*80b0*/  IMAD.X R9, RZ, RZ, R21, P5 ;  /* 0x000000ffff097224 */ /* 0x000fe200028e0615 */
[----:B------:R-:W-:Y:S02]  /*80c0*/  SHF.R.U64 R152, R152, 0x3, RZ ;  /* 0x0000000398987819 */ /* 0x000fe400000012ff */
[----:B------:R-:W-:Y:S01]  /*80d0*/  LOP3.LUT R10, R15, 0x380, RZ, 0xc0, !PT ;  /* 0x000003800f0a7812 */ /* 0x000fe200078ec0ff */
[----:B------:R0:W-:Y:S01]  /*80e0*/  STSM.16.M88.4 [R4], R16 ;  /* 0x0000001004007844 */ /* 0x0001e20000000200 */
[----:B------:R-:W-:-:S02]  /*80f0*/  LOP3.LUT R8, R8, R13, RZ, 0x3c, !PT ;  /* 0x0000000d08087212 */ /* 0x000fc400078e3cff */
[----:B------:R-:W-:Y:S02]  /*8100*/  SHF.R.U64 R12, R12, 0x3, RZ ;  /* 0x000000030c0c7819 */ /* 0x000fe400000012ff */
[----:B------:R-:W-:Y:S01]  /*8110*/  LOP3.LUT R152, R152, R153, RZ, 0x3c, !PT ;  /* 0x0000009998987212 */ /* 0x000fe200078e3cff */
[--C-:B------:R-:W-:Y:S01]  /*8120*/  IMAD.X R13, RZ, RZ, R21.reuse, P4 ;  /* 0x000000ffff0d7224 */ /* 0x100fe200020e0615 */
[----:B------:R-:W-:Y:S02]  /*8130*/  IADD3 R155, P1, R20, 0x8060, RZ ;  /* 0x00008060149b7810 */ /* 0x000fe40007f3e0ff */
[----:B------:R-:W-:Y:S02]  /*8140*/  LOP3.LUT R12, R12, R11, RZ, 0x3c, !PT ;  /* 0x0000000b0c0c7212 */ /* 0x000fe400078e3cff */
[----:B------:R-:W-:Y:S01]  /*8150*/  F2FP.F16.F32.PACK_AB R11, R79, R78 ;  /* 0x0000004e4f0b723e */ /* 0x000fe200000000ff */
[----:B0-----:R-:W-:Y:S01]  /*8160*/  IMAD.X R17, RZ, RZ, R21, P2 ;  /* 0x000000ffff117224 */ /* 0x001fe200010e0615 */
[----:B------:R-:W-:-:S02]  /*8170*/  SHF.R.U64 R16, R10, 0x3, RZ ;  /* 0x000000030a107819 */ /* 0x000fc400000012ff */
[----:B------:R-:W-:Y:S02]  /*8180*/  IADD3 R153, P2, R20, 0x8040, RZ ;  /* 0x0000804014997810 */ /* 0x000fe40007f5e0ff */
[----:B------:R-:W-:Y:S02]  /*8190*/  MOV R18, R8 ;  /* 0x0000000800127202 */ /* 0x000fe40000000f00 */
[----:B------:R-:W-:Y:S02]  /*81a0*/  F2FP.F16.F32.PACK_AB R8, R73, R72 ;  /* 0x000000484908723e */ /* 0x000fe400000000ff */
[----:B------:R-:W-:Y:S02]  /*81b0*/  F2FP.F16.F32.PACK_AB R9, R75, R74 ;  /* 0x0000004a4b09723e */ /* 0x000fe400000000ff */
[----:B------:R-:W-:Y:S02]  /*81c0*/  F2FP.F16.F32.PACK_AB R10, R77, R76 ;  /* 0x0000004c4d0a723e */ /* 0x000fe400000000ff */
[----:B------:R-:W-:-:S02]  /*81d0*/  LOP3.LUT R16, R16, R15, RZ, 0x3c, !PT ;  /* 0x0000000f10107212 */ /* 0x000fc400078e3cff */
[----:B------:R-:W-:Y:S02]  /*81e0*/  LOP3.LUT R19, R153, 0x380, RZ, 0xc0, !PT ;  /* 0x0000038099137812 */ /* 0x000fe400078ec0ff */
[----:B------:R-:W-:Y:S01]  /*81f0*/  LOP3.LUT R154, R155, 0x380, RZ, 0xc0, !PT ;  /* 0x000003809b9a7812 */ /* 0x000fe200078ec0ff */
[----:B------:R0:W-:Y:S01]  /*8200*/  STSM.16.M88.4 [R18], R8 ;  /* 0x0000000812007844 */ /* 0x0001e20000000200 */
[----:B------:R-:W-:Y:S02]  /*8210*/  MOV R22, R12 ;  /* 0x0000000c00167202 */ /* 0x000fe40000000f00 */
[----:B------:R-:W-:Y:S02]  /*8220*/  F2FP.F16.F32.PACK_AB R12, R81, R80 ;  /* 0x00000050510c723e */ /* 0x000fe400000000ff */
[----:B------:R-:W-:Y:S02]  /*8230*/  F2FP.F16.F32.PACK_AB R13, R83, R82 ;  /* 0x00000052530d723e */ /* 0x000fe400000000ff */
[----:B------:R-:W-:-:S02]  /*8240*/  F2FP.F16.F32.PACK_AB R14, R85, R84 ;  /* 0x00000054550e723e */ /* 0x000fc400000000ff */
[----:B------:R-:W-:Y:S02]  /*8250*/  F2FP.F16.F32.PACK_AB R15, R87, R86 ;  /* 0x00000056570f723e */ /* 0x000fe400000000ff */
[----:B------:R-:W-:Y:S02]  /*8260*/  MOV R4, R16 ;  /* 0x0000001000047202 */ /* 0x000fe40000000f00 */
[----:B------:R-:W-:Y:S02]  /*8270*/  SHF.R.U64 R154, R154, 0x3, RZ ;  /* 0x000000039a9a7819 */ /* 0x000fe400000012ff */
[----:B------:R-:W-:Y:S02]  /*8280*/  F2FP.F16.F32.PACK_AB R16, R89, R88 ;  /* 0x000000585910723e */ /* 0x000fe400000000ff */
[----:B0-----:R-:W-:Y:S02]  /*8290*/  SHF.R.U64 R8, R19, 0x3, RZ ;  /* 0x0000000313087819 */ /* 0x001fe400000012ff */
[----:B------:R-:W-:-:S02]  /*82a0*/  F2FP.F16.F32.PACK_AB R17, R91, R90 ;  /* 0x0000005a5b11723e */ /* 0x000fc400000000ff */
[----:B------:R-:W-:Y:S02]  /*82b0*/  F2FP.F16.F32.PACK_AB R18, R93, R92 ;  /* 0x0000005c5d12723e */ /* 0x000fe400000000ff */
[----:B------:R-:W-:Y:S02]  /*82c0*/  F2FP.F16.F32.PACK_AB R19, R95, R94 ;  /* 0x0000005e5f13723e */ /* 0x000fe400000000ff */
[----:B------:R-:W-:Y:S01]  /*82d0*/  IADD3 R159, P3, R20, 0x8020, RZ ;  /* 0x00008020149f7810 */ /* 0x000fe20007f7e0ff */
[----:B------:R0:W-:Y:S01]  /*82e0*/  STSM.16.M88.4 [R22], R12 ;  /* 0x0000000c16007844 */ /* 0x0001e20000000200 */
[----:B------:R-:W-:Y:S01]  /*82f0*/  LOP3.LUT R154, R154, R155, RZ, 0x3c, !PT ;  /* 0x0000009b9a9a7212 */ /* 0x000fe200078e3cff */
[----:B------:R-:W-:Y:S01]  /*8300*/  IMAD.X R155, RZ, RZ, R21, P1 ;  /* 0x000000ffff9b7224 */ /* 0x000fe200008e0615 */
[----:B------:R-:W-:Y:S01]  /*8310*/  LOP3.LUT R158, R159, 0x380, RZ, 0xc0, !PT ;  /* 0x000003809f9e7812 */ /* 0x000fe200078ec0ff */
[----:B------:R1:W-:Y:S03]  /*8320*/  STSM.16.M88.4 [R4], R16 ;  /* 0x0000001004007844 */ /* 0x0003e60000000200 */
[----:B------:R-:W-:-:S02]  /*8330*/  SHF.R.U64 R158, R158, 0x3, RZ ;  /* 0x000000039e9e7819 */ /* 0x000fc400000012ff */
[----:B0-----:R-:W-:Y:S01]  /*8340*/  LOP3.LUT R12, R8, R153, RZ, 0x3c, !PT ;  /* 0x00000099080c7212 */ /* 0x001fe200078e3cff */
[--C-:B------:R-:W-:Y:S01]  /*8350*/  IMAD.X R13, RZ, RZ, R21.reuse, P2 ;  /* 0x000000ffff0d7224 */ /* 0x100fe200010e0615 */
[C---:B------:R-:W-:Y:S02]  /*8360*/  IADD3 R153, P2, R20.reuse, 0xc000, RZ ;  /* 0x0000c00014997810 */ /* 0x040fe40007f5e0ff */
[----:B-1----:R-:W-:Y:S02]  /*8370*/  IADD3 R19, P1, R20, 0xc020, RZ ;  /* 0x0000c02014137810 */ /* 0x002fe40007f3e0ff */
[----:B------:R-:W-:Y:S02]  /*8380*/  LOP3.LUT R14, R153, 0x380, RZ, 0xc0, !PT ;  /* 0x00000380990e7812 */ /* 0x000fe400078ec0ff */
[----:B------:R-:W-:Y:S02]  /*8390*/  LOP3.LUT R18, R19, 0x380, RZ, 0xc0, !PT ;  /* 0x0000038013127812 */ /* 0x000fe400078ec0ff */
[----:B------:R-:W-:Y:S01]  /*83a0*/  LOP3.LUT R158, R158, R159, RZ, 0x3c, !PT ;  /* 0x0000009f9e9e7212 */ /* 0x000fe200078e3cff */
[----:B------:R-:W-:Y:S01]  /*83b0*/  IMAD.X R159, RZ, RZ, R21, P3 ;  /* 0x000000ffff9f7224 */ /* 0x000fe200018e0615 */
[----:B------:R-:W-:-:S02]  /*83c0*/  SHF.R.U64 R18, R18, 0x3, RZ ;  /* 0x0000000312127819 */ /* 0x000fc400000012ff */
[----:B------:R-:W-:Y:S02]  /*83d0*/  SHF.R.U64 R16, R14, 0x3, RZ ;  /* 0x000000030e107819 */ /* 0x000fe400000012ff */
[----:B------:R-:W-:Y:S01]  /*83e0*/  LOP3.LUT R18, R18, R19, RZ, 0x3c, !PT ;  /* 0x0000001312127212 */ /* 0x000fe200078e3cff */
[--C-:B------:R-:W-:Y:S01]  /*83f0*/  IMAD.X R19, RZ, RZ, R21.reuse, P1 ;  /* 0x000000ffff137224 */ /* 0x100fe200008e0615 */
[----:B------:R-:W-:Y:S01]  /*8400*/  MOV R158, R158 ;  /* 0x0000009e009e7202 */ /* 0x000fe20000000f00 */
[----:B------:R-:W-:Y:S01]  /*8410*/  IMAD.X R17, RZ, RZ, R21, P2 ;  /* 0x000000ffff117224 */ /* 0x000fe200010e0615 */
[----:B------:R-:W-:Y:S02]  /*8420*/  F2FP.F16.F32.PACK_AB R8, R97, R96 ;  /* 0x000000606108723e */ /* 0x000fe400000000ff */
[----:B------:R-:W-:Y:S02]  /*8430*/  F2FP.F16.F32.PACK_AB R9, R99, R98 ;  /* 0x000000626309723e */ /* 0x000fe400000000ff */
[----:B------:R-:W-:-:S02]  /*8440*/  F2FP.F16.F32.PACK_AB R10, R101, R100 ;  /* 0x00000064650a723e */ /* 0x000fc400000000ff */
[----:B------:R-:W-:Y:S02]  /*8450*/  F2FP.F16.F32.PACK_AB R11, R103, R102 ;  /* 0x00000066670b723e */ /* 0x000fe400000000ff */
[----:B------:R-:W-:Y:S02]  /*8460*/  LOP3.LUT R16, R16, R153, RZ, 0x3c, !PT ;  /* 0x0000009910107212 */ /* 0x000fe400078e3cff */
[----:B------:R-:W-:Y:S01]  /*8470*/  IADD3 R20, P1, R20, 0xc060, RZ ;  /* 0x0000c06014147810 */ /* 0x000fe20007f3e0ff */
[----:B------:R0:W-:Y:S01]  /*8480*/  STSM.16.M88.4 [R158], R8 ;  /* 0x000000089e007844 */ /* 0x0001e20000000200 */
[----:B------:R-:W-:Y:S02]  /*8490*/  MOV R22, R12 ;  /* 0x0000000c00167202 */ /* 0x000fe40000000f00 */
[----:B------:R-:W-:Y:S02]  /*84a0*/  F2FP.F16.F32.PACK_AB R12, R105, R104 ;  /* 0x00000068690c723e */ /* 0x000fe400000000ff */
[----:B------:R-:W-:-:S02]  /*84b0*/  F2FP.F16.F32.PACK_AB R13, R107, R106 ;  /* 0x0000006a6b0d723e */ /* 0x000fc400000000ff */
[----:B------:R-:W-:Y:S02]  /*84c0*/  F2FP.F16.F32.PACK_AB R14, R109, R108 ;  /* 0x0000006c6d0e723e */ /* 0x000fe400000000ff */
[----:B------:R-:W-:Y:S02]  /*84d0*/  F2FP.F16.F32.PACK_AB R15, R111, R110 ;  /* 0x0000006e6f0f723e */ /* 0x000fe400000000ff */
[----:B------:R-:W-:Y:S02]  /*84e0*/  MOV R18, R18 ;  /* 0x0000001200127202 */ /* 0x000fe40000000f00 */
[----:B------:R-:W-:Y:S02]  /*84f0*/  MOV R154, R154 ;  /* 0x0000009a009a7202 */ /* 0x000fe40000000f00 */
[----:B------:R-:W-:Y:S02]  /*8500*/  MOV R4, R16 ;  /* 0x0000001000047202 */ /* 0x000fe40000000f00 */
[----:B0-----:R-:W-:Y:S01]  /*8510*/  F2FP.F16.F32.PACK_AB R8, R113, R112 ;  /* 0x000000707108723e */ /* 0x001fe200000000ff */
[----:B------:R-:W0:Y:S01]  /*8520*/  LDC.64 R16, c[0x0][0xd00] ;  /* 0x00034000ff107b82 */ /* 0x000e220000000a00 */
[----:B------:R-:W-:-:S02]  /*8530*/  F2FP.F16.F32.PACK_AB R9, R115, R114 ;  /* 0x000000727309723e */ /* 0x000fc400000000ff */
[----:B------:R-:W-:Y:S02]  /*8540*/  F2FP.F16.F32.PACK_AB R10, R117, R116 ;  /* 0x00000074750a723e */ /* 0x000fe400000000ff */
[----:B------:R-:W-:Y:S02]  /*8550*/  F2FP.F16.F32.PACK_AB R11, R119, R118 ;  /* 0x00000076770b723e */ /* 0x000fe400000000ff */
[----:B------:R-:W-:Y:S01]  /*8560*/  LOP3.LUT R19, R20, 0x380, RZ, 0xc0, !PT ;  /* 0x0000038014137812 */ /* 0x000fe200078ec0ff */
[----:B------:R1:W-:Y:S01]  /*8570*/  STSM.16.M88.4 [R22], R12 ;  /* 0x0000000c16007844 */ /* 0x0003e20000000200 */
[--C-:B------:R-:W-:Y:S02]  /*8580*/  IMAD.X R153, RZ, RZ, R21.reuse, P0 ;  /* 0x000000ffff997224 */ /* 0x100fe400000e0615 */
[----:B------:R-:W-:Y:S01]  /*8590*/  SHF.R.U64 R19, R19, 0x3, RZ ;  /* 0x0000000313137819 */ /* 0x000fe200000012ff */
[----:B------:R3:W-:Y:S01]  /*85a0*/  STSM.16.M88.4 [R154], R8 ;  /* 0x000000089a007844 */ /* 0x0007e20000000200 */
[----:B------:R-:W-:-:S02]  /*85b0*/  IMAD.X R21, RZ, RZ, R21, P1 ;  /* 0x000000ffff157224 */ /* 0x000fc400008e0615 */
[----:B------:R-:W-:Y:S02]  /*85c0*/  LOP3.LUT R20, R19, R20, RZ, 0x3c, !PT ;  /* 0x0000001413147212 */ /* 0x000fe400078e3cff */
[----:B------:R-:W-:Y:S02]  /*85d0*/  MOV R152, R152 ;  /* 0x0000009800987202 */ /* 0x000fe40000000f00 */
[----:B-1----:R-:W-:Y:S02]  /*85e0*/  F2FP.F16.F32.PACK_AB R12, R121, R120 ;  /* 0x00000078790c723e */ /* 0x002fe400000000ff */
[----:B------:R-:W-:Y:S02]  /*85f0*/  F2FP.F16.F32.PACK_AB R13, R123, R122 ;  /* 0x0000007a7b0d723e */ /* 0x000fe400000000ff */
[----:B------:R-:W-:Y:S02]  /*8600*/  F2FP.F16.F32.PACK_AB R14, R125, R124 ;  /* 0x0000007c7d0e723e */ /* 0x000fe400000000ff */
[----:B------:R-:W-:-:S02]  /*8610*/  F2FP.F16.F32.PACK_AB R15, R127, R126 ;  /* 0x0000007e7f0f723e */ /* 0x000fc400000000ff */
[----:B---3--:R-:W-:Y:S02]  /*8620*/  F2FP.F16.F32.PACK_AB R8, R129, R128 ;  /* 0x000000808108723e */ /* 0x008fe400000000ff */
[----:B------:R-:W-:Y:S02]  /*8630*/  F2FP.F16.F32.PACK_AB R9, R131, R130 ;  /* 0x000000828309723e */ /* 0x000fe400000000ff */
[----:B------:R-:W-:Y:S02]  /*8640*/  F2FP.F16.F32.PACK_AB R10, R133, R132 ;  /* 0x00000084850a723e */ /* 0x000fe400000000ff */
[----:B------:R-:W-:Y:S01]  /*8650*/  F2FP.F16.F32.PACK_AB R11, R135, R134 ;  /* 0x00000086870b723e */ /* 0x000fe200000000ff */
[----:B------:R1:W-:Y:S01]  /*8660*/  STSM.16.M88.4 [R4], R12 ;  /* 0x0000000c04007844 */ /* 0x0003e20000000200 */
[----:B------:R-:W-:-:S03]  /*8670*/  MOV R20, R20 ;  /* 0x0000001400147202 */ /* 0x000fc60000000f00 */
[----:B------:R3:W-:Y:S01]  /*8680*/  STSM.16.M88.4 [R18], R8 ;  /* 0x0000000812007844 */ /* 0x0007e20000000200 */
[----:B-1----:R-:W-:Y:S02]  /*8690*/  F2FP.F16.F32.PACK_AB R12, R137, R136 ;  /* 0x00000088890c723e */ /* 0x002fe400000000ff */
[----:B------:R-:W-:Y:S02]  /*86a0*/  F2FP.F16.F32.PACK_AB R13, R139, R138 ;  /* 0x0000008a8b0d723e */ /* 0x000fe400000000ff */
[----:B------:R-:W-:Y:S02]  /*86b0*/  F2FP.F16.F32.PACK_AB R14, R141, R140 ;  /* 0x0000008c8d0e723e */ /* 0x000fe400000000ff */
[----:B------:R-:W-:Y:S02]  /*86c0*/  F2FP.F16.F32.PACK_AB R15, R143, R142 ;  /* 0x0000008e8f0f723e */ /* 0x000fe400000000ff */
[----:B---3--:R-:W-:Y:S02]  /*86d0*/  F2FP.F16.F32.PACK_AB R8, R145, R144 ;  /* 0x000000909108723e */ /* 0x008fe400000000ff */
[----:B------:R-:W-:-:S02]  /*86e0*/  F2FP.F16.F32.PACK_AB R9, R147, R146 ;  /* 0x000000929309723e */ /* 0x000fc400000000ff */
[----:B------:R-:W-:Y:S02]  /*86f0*/  F2FP.F16.F32.PACK_AB R10, R149, R148 ;  /* 0x00000094950a723e */ /* 0x000fe400000000ff */
[----:B------:R-:W-:Y:S01]  /*8700*/  F2FP.F16.F32.PACK_AB R11, R151, R150 ;  /* 0x00000096970b723e */ /* 0x000fe200000000ff */
[----:B------:R1:W-:Y:S04]  /*8710*/  STSM.16.M88.4 [R152], R12 ;  /* 0x0000000c98007844 */ /* 0x0003e80000000200 */
[----:B------:R3:W-:Y:S01]  /*8720*/  STSM.16.M88.4 [R20], R8 ;  /* 0x0000000814007844 */ /* 0x0007e20000000200 */
[----:B0-----:R-:W-:Y:S01]  /*8730*/  ISETP.NE.U32.AND P0, PT, R16, RZ, PT ;  /* 0x000000ff1000720c */ /* 0x001fe20003f05070 */
[----:B------:R-:W-:-:S03]  /*8740*/  IMAD.SHL.U32 R19, R200, 0x4, RZ ;  /* 0x00000004c8137824 */ /* 0x000fc600078e00ff */
[----:B------:R-:W-:Y:S02]  /*8750*/  ISETP.NE.AND.EX P0, PT, R17, RZ, PT, P0 ;  /* 0x000000ff1100720c */ /* 0x000fe40003f05300 */
[----:B--2---:R-:W-:Y:S01]  /*8760*/  SHF.L.U64.HI R22, R200, 0x2, R162 ;  /* 0x00000002c8167819 */ /* 0x004fe200000102a2 */
[----:B------:R-:W-:Y:S01]  /*8770*/  IMAD.MOV.U32 R4, RZ, RZ, RZ ;  /* 0x000000ffff047224 */ /* 0x000fe200078e00ff */
[----:B------:R-:W-:Y:S01]  /*8780*/  BAR.SYNC.DEFER_BLOCKING 0x1, 0x100 ;  /* 0x0044000000007b1d */ /* 0x000fe20000010000 */
[----:B-1----:R-:W-:-:S07]  /*8790*/  IADD3 R12, P1, R19, R16, RZ ;  /* 0x00000010130c7210 */ /* 0x002fce0007f3e0ff */
[----:B---3--:R-:W0:Y:S01]  /*87a0*/  LDC R10, c[0x0][0xbd4] ;  /* 0x0002f500ff0a7b82 */ /* 0x008e220000000800 */
[----:B------:R-:W-:Y:S02]  /*87b0*/  IMAD.X R13, R22, 0x1, R17, P1 ;  /* 0x00000001160d7824 */ /* 0x000fe400008e0611 */
[----:B------:R-:W-:-:S05]  /*87c0*/  IMAD.MOV.U32 R21, RZ, RZ, 0xab8 ;  /* 0x00000ab8ff157424 */ /* 0x000fca00078e00ff */
[----:B------:R-:W1:Y:S01]  /*87d0*/  LDC R20, c[0x0][0xce8] ;  /* 0x00033a00ff147b82 */ /* 0x000e620000000800 */
[----:B------:R-:W2:Y:S01]  /*87e0*/  @P0 LDG.E R4, desc[UR38][R12.64] ;  /* 0x000000260c040981 */ /* 0x000ea2000c1e1900 */
[----:B------:R-:W-:-:S04]  /*87f0*/  ISETP.NE.U32.AND P1, PT, RZ, UR4, PT ;  /* 0x00000004ff007c0c */ /* 0x000fc8000bf25070 */
[----:B------:R-:W-:-:S13]  /*8800*/  ISETP.NE.AND.EX P1, PT, RZ, UR5, PT, P1 ;  /* 0x00000005ff007c0c */ /* 0x000fda000bf25310 */
[----:B------:R-:W-:-:S04]  /*8810*/  @P1 IADD3 R8, P2, R19, UR4, RZ ;  /* 0x0000000413081c10 */ /* 0x000fc8000ff5e0ff */
[----:B------:R-:W-:Y:S02]  /*8820*/  @P1 IADD3.X R9, R22, UR5, RZ, P2, !PT ;  /* 0x0000000516091c10 */ /* 0x000fe400097fe4ff */
[----:B------:R-:W-:Y:S01]  /*8830*/  ISETP.NE.AND P2, PT, R203, RZ, PT ;  /* 0x000000ffcb00720c */ /* 0x000fe20003f45270 */
[----:B------:R-:W-:-:S03]  /*8840*/  ULDC UR4, c[0x0][0xb88] ;  /* 0x0002e20000047ab9 */ /* 0x000fc60000000800 */
[----:B0-----:R-:W-:Y:S01]  /*8850*/  SEL R10, R203, R10, P2 ;  /* 0x0000000acb0a7207 */ /* 0x001fe20001000000 */
[----:B------:R-:W-:-:S03]  /*8860*/  IMAD.U32 R19, RZ, RZ, UR4 ;  /* 0x00000004ff137e24 */ /* 0x000fc6000f8e00ff */
[----:B------:R-:W-:-:S03]  /*8870*/  ISETP.GT.AND P3, PT, R10, 0x1, PT ;  /* 0x000000010a00780c */ /* 0x000fc60003f64270 */
[----:B------:R0:W5:Y:S01]  /*8880*/  @P1 LDG.E R19, desc[UR38][R8.64] ;  /* 0x0000002608131981 */ /* 0x000162000c1e1900 */
[----:B------:R-:W-:-:S04]  /*8890*/  SEL R21, R21, 0xa78, P3 ;  /* 0x00000a7815157807 */ /* 0x000fc80001800000 */
[----:B------:R-:W3:Y:S08]  /*88a0*/  LDC.64 R10, c[0x0][R21+0x218] ;  /* 0x00008600150a7b82 */ /* 0x000ef00000000a00 */
[----:B0-----:R-:W0:Y:S01]  /*88b0*/  LDC.64 R8, c[0x0][R21+0x220] ;  /* 0x0000880015087b82 */ /* 0x001e220000000a00 */
[----:B------:R-:W-:Y:S02]  /*88c0*/  ISETP.NE.U32.AND P2, PT, R16, RZ, PT ;  /* 0x000000ff1000720c */ /* 0x000fe40003f45070 */
[----:B-1----:R-:W-:-:S02]  /*88d0*/  ISETP.NE.AND P4, PT, R20, 0x1, PT ;  /* 0x000000011400780c */ /* 0x002fc40003f85270 */
[----:B------:R-:W-:-:S04]  /*88e0*/  ISETP.NE.AND.EX P2, PT, R17, RZ, PT, P2 ;  /* 0x000000ff1100720c */ /* 0x000fc80003f45320 */
[----:B------:R-:W-:Y:S02]  /*88f0*/  SEL R200, R200, RZ, !P2 ;  /* 0x000000ffc8c87207 */ /* 0x000fe40005000000 */
[----:B------:R-:W-:Y:S01]  /*8900*/  SEL R15, R162, RZ, !P2 ;  /* 0x000000ffa20f7207 */ /* 0x000fe20005000000 */
[----:B---3--:R-:W-:-:S04]  /*8910*/  IMAD R11, R11, R202, RZ ;  /* 0x000000ca0b0b7224 */ /* 0x008fc800078e02ff */
[----:B------:R-:W1:Y:S01]  /*8920*/  @P4 LDC R153, c[0x0][0xcec] ;  /* 0x00033b00ff994b82 */ /* 0x000e620000000800 */
[----:B0-----:R-:W-:-:S07]  /*8930*/  IMAD R9, R9, R200, RZ ;  /* 0x000000c809097224 */ /* 0x001fce00078e02ff */
[----:B------:R-:W0:Y:S01]  /*8940*/  @P4 LDC R155, c[0x0][0xcf0] ;  /* 0x00033c00ff9b4b82 */ /* 0x000e220000000800 */
[C---:B------:R-:W-:Y:S02]  /*8950*/  IMAD R17, R8.reuse, R15, R9 ;  /* 0x0000000f08117224 */ /* 0x040fe400078e0209 */
[----:B------:R-:W-:-:S04]  /*8960*/  IMAD.WIDE.U32 R14, R8, R200, RZ ;  /* 0x000000c8080e7225 */ /* 0x000fc800078e00ff */
[----:B------:R-:W-:-:S04]  /*8970*/  IMAD.WIDE.U32 R8, R10, R202, RZ ;  /* 0x000000ca0a087225 */ /* 0x000fc800078e00ff */
[----:B------:R-:W-:Y:S02]  /*8980*/  IMAD.IADD R154, R15, 0x1, R17 ;  /* 0x000000010f9a7824 */ /* 0x000fe400078e0211 */
[----:B------:R-:W3:Y:S01]  /*8990*/  LDC.64 R16, c[0x0][R21+0x228] ;  /* 0x00008a0015107b82 */ /* 0x000ee20000000a00 */
[----:B------:R-:W-:-:S07]  /*89a0*/  IMAD.IADD R152, R9, 0x1, R11 ;  /* 0x0000000109987824 */ /* 0x000fce00078e020b */
[----:B------:R-:W4:Y:S01]  /*89b0*/  LDC.64 R10, c[0x0][0xca8] ;  /* 0x00032a00ff0a7b82 */ /* 0x000f220000000a00 */
[----:B------:R-:W-:Y:S01]  /*89c0*/  IMAD R18, R204, 0x80, R161 ;  /* 0x00000080cc127824 */ /* 0x000fe200078e02a1 */
[----:B------:R-:W-:-:S05]  /*89d0*/  SEL R9, R160, RZ, P3 ;  /* 0x000000ffa0097207 */ /* 0x000fca0001800000 */
[-C--:B---3--:R-:W-:Y:S02]  /*89e0*/  IMAD R159, R17, R9.reuse, RZ ;  /* 0x00000009119f7224 */ /* 0x088fe400078e02ff */
[----:B------:R-:W-:Y:S01]  /*89f0*/  IMAD.WIDE.U32 R16, R16, R9, RZ ;  /* 0x0000000910107225 */ /* 0x000fe200078e00ff */
[----:B----4-:R-:W3:Y:S03]  /*8a00*/  @!P3 LDC R10, c[0x0][0xc50] ;  /* 0x00031400ff0abb82 */ /* 0x010ee60000000800 */
[----:B------:R-:W-:-:S05]  /*8a10*/  IMAD.IADD R159, R17, 0x1, R159 ;  /* 0x00000001119f7824 */ /* 0x000fca00078e029f */
[----:B------:R-:W4:Y:S01]  /*8a20*/  @!P3 LDC R11, c[0x0][0xc54] ;  /* 0x00031500ff0bbb82 */ /* 0x000f220000000800 */
[----:B--2---:R-:W-:-:S07]  /*8a30*/  IADD3 R22, P2, P5, R14, R8, R4 ;  /* 0x000000080e167210 */ /* 0x004fce0007d5e004 */
[----:B------:R2:W3:Y:S01]  /*8a40*/  LDC.64 R14, c[0x0][R21+0x210] ;  /* 0x00008400150e7b82 */ /* 0x0004e20000000a00 */
[----:B-1----:R-:W-:-:S04]  /*8a50*/  @P4 IMAD.HI.U32 R8, R18, R153, RZ ;  /* 0x0000009912084227 */ /* 0x002fc800078e00ff */
[----:B------:R-:W-:Y:S01]  /*8a60*/  IMAD.MOV.U32 R153, RZ, RZ, R18 ;  /* 0x000000ffff997224 */ /* 0x000fe200078e0012 */
[----:B0-----:R-:W-:Y:S02]  /*8a70*/  @P4 SHF.R.U32.HI R153, RZ, R155, R8 ;  /* 0x0000009bff994219 */ /* 0x001fe40000011608 */
[----:B------:R-:W-:-:S03]  /*8a80*/  SHF.R.S32.HI R9, RZ, 0x1f, R4 ;  /* 0x0000001fff097819 */ /* 0x000fc60000011404 */
[----:B------:R-:W-:Y:S01]  /*8a90*/  IMAD.MOV R17, RZ, RZ, -R153 ;  /* 0x000000ffff117224 */ /* 0x000fe200078e0a99 */
[----:B------:R-:W-:Y:S02]  /*8aa0*/  IADD3.X R155, R154, R152, R9, P2, P5 ;  /* 0x000000989a9b7210 */ /* 0x000fe400017ea409 */
[----:B------:R-:W-:Y:S02]  /*8ab0*/  IADD3 R16, P2, P5, R153, R22, R16 ;  /* 0x0000001699107210 */ /* 0x000fe40007d5e010 */
[----:B------:R-:W-:Y:S01]  /*8ac0*/  SHF.R.S32.HI R8, RZ, 0x1f, R153 ;  /* 0x0000001fff087819 */ /* 0x000fe20000011499 */
[----:B------:R-:W-:-:S03]  /*8ad0*/  IMAD R153, R20, R17, R18 ;  /* 0x0000001114997224 */ /* 0x000fc600078e0212 */
[----:B------:R-:W-:Y:S02]  /*8ae0*/  IADD3.X R17, R8, R155, R159, P2, P5 ;  /* 0x0000009b08117210 */ /* 0x000fe400017ea49f */
[----:B--2---:R-:W-:Y:S01]  /*8af0*/  SHF.R.S32.HI R21, RZ, 0x1f, R153 ;  /* 0x0000001fff157819 */ /* 0x004fe20000011499 */
[-C--:B---3--:R-:W-:Y:S02]  /*8b00*/  IMAD R8, R15, R153.reuse, RZ ;  /* 0x000000990f087224 */ /* 0x088fe400078e02ff */
[----:B------:R-:W-:-:S04]  /*8b10*/  IMAD.WIDE.U32 R16, R14, R153, R16 ;  /* 0x000000990e107225 */ /* 0x000fc800078e0010 */
[----:B------:R-:W-:Y:S01]  /*8b20*/  IMAD R21, R14, R21, R8 ;  /* 0x000000150e157224 */ /* 0x000fe200078e0208 */
[----:B------:R-:W-:-:S03]  /*8b30*/  LEA R15, P2, R16, R10, 0x2 ;  /* 0x0000000a100f7211 */ /* 0x000fc600078410ff */
[----:B------:R-:W-:-:S05]  /*8b40*/  IMAD.IADD R8, R17, 0x1, R21 ;  /* 0x0000000111087824 */ /* 0x000fca00078e0215 */
[----:B----4-:R-:W-:Y:S01]  /*8b50*/  LEA.HI.X R17, R16, R11, R8, 0x2, P2 ;  /* 0x0000000b10117211 */ /* 0x010fe200010f1408 */
[----:B------:R-:W-:Y:S06]  /*8b60*/  @P1 BRA `(.L_x_1085) ;  /* 0x0000000000101947 */ /* 0x000fec0003800000 */
[----:B------:R-:W-:Y:S05]  /*8b70*/  @!P0 BRA `(.L_x_1085) ;  /* 0x00000000000c8947 */ /* 0x000fea0003800000 */
[----:B------:R-:W2:Y:S04]  /*8b80*/  LDG.E R8, desc[UR38][R12.64] ;  /* 0x000000260c087981 */ /* 0x000ea8000c1e1900 */
[----:B-----5:R-:W2:Y:S02]  /*8b90*/  LDG.E R19, desc[UR38][R12.64+0x4] ;  /* 0x000004260c137981 */ /* 0x020ea4000c1e1900 */
[----:B--2---:R-:W-:-:S07]  /*8ba0*/  IMAD.IADD R19, R19, 0x1, -R8 ;  /* 0x0000000113137824 */ /* 0x004fce00078e0a08 */
.L_x_1085:
[----:B------:R-:W2:Y:S01]  /*8bb0*/  LDL R8, [R1+0x78] ;  /* 0x0000780001087983 */ /* 0x000ea20000100800 */
[----:B------:R-:W0:Y:S03]  /*8bc0*/  S2R R10, SR_TID.X ;  /* 0x00000000000a7919 */ /* 0x000e260000002100 */
[----:B------:R-:W-:Y:S04]  /*8bd0*/  SHFL.IDX PT, R11, R17, RZ, 0x1c1f ;  /* 0x001c1fff110b7589 */ /* 0x000fe800000e0000 */
[----:B------:R-:W-:Y:S04]  /*8be0*/  SHFL.IDX PT, R12, R15, 0x1, 0x1c1f ;  /* 0x003c1f000f0c7f89 */ /* 0x000fe800000e0000 */
[----:B------:R-:W-:Y:S01]  /*8bf0*/  SHFL.IDX PT, R13, R17, 0x1, 0x1c1f ;  /* 0x003c1f00110d7f89 */ /* 0x000fe200000e0000 */
[----:B0-----:R-:W-:-:S05]  /*8c00*/  VIADD R14, R10, 0xffffff80 ;  /* 0xffffff800a0e7836 */ /* 0x001fca0000000000 */
[----:B------:R-:W-:-:S04]  /*8c10*/  SHF.R.S32.HI R16, RZ, 0x1f, R14 ;  /* 0x0000001fff107819 */ /* 0x000fc8000001140e */
[----:B------:R-:W-:-:S04]  /*8c20*/  LEA.HI R16, R16, R14, RZ, 0x7 ;  /* 0x0000000e10107211 */ /* 0x000fc800078f38ff */
[----:B------:R-:W-:Y:S01]  /*8c30*/  LOP3.LUT R16, R16, 0xffffff80, RZ, 0xc0, !PT ;  /* 0xffffff8010107812 */ /* 0x000fe200078ec0ff */
[----:B------:R-:W0:Y:S04]  /*8c40*/  SHFL.IDX PT, R10, R15, RZ, 0x1c1f ;  /* 0x001c1fff0f0a7589 */ /* 0x000e2800000e0000 */
[----:B------:R-:W-:-:S05]  /*8c50*/  IMAD.IADD R16, R14, 0x1, -R16 ;  /* 0x000000010e107824 */ /* 0x000fca00078e0a10 */
[----:B------:R-:W-:Y:S01]  /*8c60*/  LOP3.LUT P0, RZ, R16, 0x3, RZ, 0xc0, !PT ;  /* 0x0000000310ff7812 */ /* 0x000fe2000780c0ff */
[----:B--2---:R-:W-:Y:S02]  /*8c70*/  IMAD R14, R204, 0x80, R8 ;  /* 0x00000080cc0e7824 */ /* 0x004fe400078e0208 */
[----:B-----5:R-:W-:Y:S02]  /*8c80*/  IMAD R8, R19, R20, RZ ;  /* 0x0000001413087224 */ /* 0x020fe400078e02ff */
[----:B------:R-:W-:-:S03]  /*8c90*/  VIADD R16, R14, 0x8 ;  /* 0x000000080e107836 */ /* 0x000fc60000000000 */
[-C--:B------:R-:W-:Y:S02]  /*8ca0*/  ISETP.GE.OR P1, PT, R14, R8.reuse, P0 ;  /* 0x000000080e00720c */ /* 0x080fe40000726670 */
[----:B------:R-:W-:-:S11]  /*8cb0*/  ISETP.GE.OR P0, PT, R16, R8, P0 ;  /* 0x000000081000720c */ /* 0x000fd60000706670 */
[----:B0-----:R0:W-:Y:S04]  /*8cc0*/  @!P1 ST.E desc[UR38][R10.64], R2 ;  /* 0x000000020a009985 */ /* 0x0011e8000c101926 */
[----:B------:R0:W-:Y:S01]  /*8cd0*/  @!P0 ST.E desc[UR38][R12.64], R3 ;  /* 0x000000030c008985 */ /* 0x0001e2000c101926 */
[----:B------:R-:W-:Y:S05]  /*8ce0*/  @P3 BRA `(.L_x_1086) ;  /* 0x0000000c00f83947 */ /* 0x000fea0003800000 */
[----:B------:R-:W1:Y:S01]  /*8cf0*/  S2R R21, SR_TID.X ;  /* 0x0000000000157919 */ /* 0x000e620000002100 */
[----:B------:R-:W2:Y:S01]  /*8d00*/  @P4 LDC R81, c[0x0][0xcec] ;  /* 0x00033b00ff514b82 */ /* 0x000ea20000000800 */
[----:B------:R-:W-:-:S07]  /*8d10*/  ULDC.64 UR4, c[0x0][0xba0] ;  /* 0x0002e80000047ab9 */ /* 0x000fce0000000a00 */
[----:B------:R-:W3:Y:S01]  /*8d20*/  @P4 LDC R83, c[0x0][0xcf0] ;  /* 0x00033c00ff534b82 */ /* 0x000ee20000000800 */
[----:B-1----:R-:W-:-:S05]  /*8d30*/  VIADD R21, R21, 0xffffff80 ;  /* 0xffffff8015157836 */ /* 0x002fca0000000000 */
[----:B0-----:R-:W-:-:S04]  /*8d40*/  SHF.R.S32.HI R2, RZ, 0x1f, R21 ;  /* 0x0000001fff027819 */ /* 0x001fc80000011415 */
[----:B------:R-:W-:-:S04]  /*8d50*/  LEA.HI R2, R2, R21, RZ, 0x3 ;  /* 0x0000001502027211 */ /* 0x000fc800078f18ff */
[----:B------:R-:W-:-:S05]  /*8d60*/  LOP3.LUT R3, R2, 0xfffffff8, RZ, 0xc0, !PT ;  /* 0xfffffff802037812 */ /* 0x000fca00078ec0ff */
[----:B------:R-:W-:Y:S01]  /*8d70*/  IMAD.IADD R22, R21, 0x1, -R3 ;  /* 0x0000000115167824 */ /* 0x000fe200078e0a03 */
[----:B------:R-:W-:-:S03]  /*8d80*/  SHF.R.S32.HI R3, RZ, 0x3, R2 ;  /* 0x00000003ff037819 */ /* 0x000fc60000011402 */
[----:B------:R-:W-:-:S04]  /*8d90*/  IMAD.SHL.U32 R2, R22, 0x8, RZ ;  /* 0x0000000816027824 */ /* 0x000fc800078e00ff */
[----:B------:R-:W-:-:S04]  /*8da0*/  IMAD R11, R3, 0x40, R2 ;  /* 0x00000040030b7824 */ /* 0x000fc800078e0202 */
[----:B------:R-:W-:-:S03]  /*8db0*/  IMAD.WIDE R156, R11, 0x2, R156 ;  /* 0x000000020b9c7825 */ /* 0x000fc600078e029c */
[C---:B------:R-:W-:Y:S02]  /*8dc0*/  IADD3 R29, P1, R156.reuse, 0x3000, RZ ;  /* 0x000030009c1d7810 */ /* 0x040fe40007f3e0ff */
[C---:B------:R-:W-:Y:S02]  /*8dd0*/  IADD3 R17, P3, R156.reuse, 0x1000, RZ ;  /* 0x000010009c117810 */ /* 0x040fe40007f7e0ff */
[----:B------:R-:W-:Y:S02]  /*8de0*/  LOP3.LUT R28, R29, 0x380, RZ, 0xc0, !PT ;  /* 0x000003801d1c7812 */ /* 0x000fe400078ec0ff */
[----:B------:R-:W-:Y:S02]  /*8df0*/  IADD3 R25, P2, R156, 0x2000, RZ ;  /* 0x000020009c197810 */ /* 0x000fe40007f5e0ff */
[----:B------:R-:W-:Y:S01]  /*8e00*/  SHF.R.U64 R28, R28, 0x3, RZ ;  /* 0x000000031c1c7819 */ /* 0x000fe200000012ff */
[----:B------:R-:W-:Y:S01]  /*8e10*/  IMAD R9, R9, UR4, RZ ;  /* 0x0000000409097c24 */ /* 0x000fe2000f8e02ff */
[----:B------:R-:W-:-:S02]  /*8e20*/  LOP3.LUT R16, R17, 0x380, RZ, 0xc0, !PT ;  /* 0x0000038011107812 */ /* 0x000fc400078ec0ff */
[----:B------:R-:W-:Y:S01]  /*8e30*/  LOP3.LUT R28, R28, R29, RZ, 0x3c, !PT ;  /* 0x0000001d1c1c7212 */ /* 0x000fe200078e3cff */
[----:B------:R-:W-:Y:S01]  /*8e40*/  IMAD.X R29, RZ, RZ, R157, P1 ;  /* 0x000000ffff1d7224 */ /* 0x000fe200008e069d */
[----:B------:R-:W-:Y:S02]  /*8e50*/  IADD3 R53, P1, R156, 0x9000, RZ ;  /* 0x000090009c357810 */ /* 0x000fe40007f3e0ff */
[----:B------:R-:W-:Y:S02]  /*8e60*/  LOP3.LUT R24, R25, 0x380, RZ, 0xc0, !PT ;  /* 0x0000038019187812 */ /* 0x000fe400078ec0ff */
[----:B------:R-:W-:Y:S01]  /*8e70*/  LOP3.LUT R52, R53, 0x380, RZ, 0xc0, !PT ;  /* 0x0000038035347812 */ /* 0x000fe200078ec0ff */
[----:B------:R-:W-:Y:S01]  /*8e80*/  IMAD R9, R4, UR5, R9 ;  /* 0x0000000504097c24 */ /* 0x000fe2000f8e0209 */
[----:B------:R-:W-:Y:S01]  /*8e90*/  SHF.R.U64 R16, R16, 0x3, RZ ;  /* 0x0000000310107819 */ /* 0x000fe200000012ff */
[----:B------:R-:W5:Y:S01]  /*8ea0*/  LD.E.128 R28, desc[UR38][R28.64] ;  /* 0x000000261c1c7980 */ /* 0x000f62000c101d00 */
[----:B------:R-:W-:-:S02]  /*8eb0*/  SHF.R.U64 R52, R52, 0x3, RZ ;  /* 0x0000000334347819 */ /* 0x000fc400000012ff */
[----:B------:R-:W-:Y:S02]  /*8ec0*/  SHF.R.U64 R24, R24, 0x3, RZ ;  /* 0x0000000318187819 */ /* 0x000fe400000012ff */
[----:B------:R-:W-:Y:S01]  /*8ed0*/  LOP3.LUT R52, R52, R53, RZ, 0x3c, !PT ;  /* 0x0000003534347212 */ /* 0x000fe200078e3cff */
[--C-:B------:R-:W-:Y:S01]  /*8ee0*/  IMAD.X R53, RZ, RZ, R157.reuse, P1 ;  /* 0x000000ffff357224 */ /* 0x100fe200008e069d */
[----:B------:R-:W-:Y:S02]  /*8ef0*/  IADD3 R11, P1, R156, 0xf000, RZ ;  /* 0x0000f0009c0b7810 */ /* 0x000fe40007f3e0ff */
[----:B------:R-:W-:Y:S01]  /*8f00*/  LOP3.LUT R16, R16, R17, RZ, 0x3c, !PT ;  /* 0x0000001110107212 */ /* 0x000fe200078e3cff */
[--C-:B------:R-:W-:Y:S01]  /*8f10*/  IMAD.X R17, RZ, RZ, R157.reuse, P3 ;  /* 0x000000ffff117224 */ /* 0x100fe200018e069d */
[----:B------:R-:W-:Y:S01]  /*8f20*/  LOP3.LUT R10, R11, 0x380, RZ, 0xc0, !PT ;  /* 0x000003800b0a7812 */ /* 0x000fe200078ec0ff */
[--C-:B------:R-:W-:Y:S01]  /*8f30*/  IMAD.X R77, RZ, RZ, R157.reuse, P1 ;  /* 0x000000ffff4d7224 */ /* 0x100fe200008e069d */
[----:B------:R-:W-:Y:S01]  /*8f40*/  LOP3.LUT R24, R24, R25, RZ, 0x3c, !PT ;  /* 0x0000001918187212 */ /* 0x000fe200078e3cff */
[----:B------:R-:W-:Y:S01]  /*8f50*/  IMAD.X R25, RZ, RZ, R157, P2 ;  /* 0x000000ffff197224 */ /* 0x000fe200010e069d */
[----:B------:R-:W-:Y:S01]  /*8f60*/  SHF.R.U64 R10, R10, 0x3, RZ ;  /* 0x000000030a0a7819 */ /* 0x000fe200000012ff */
[----:B------:R-:W5:Y:S01]  /*8f70*/  LD.E.128 R16, desc[UR38][R16.64] ;  /* 0x0000002610107980 */ /* 0x000f62000c101d00 */
[----:B------:R-:W-:-:S02]  /*8f80*/  IADD3 R33, P0, R156, 0x4000, RZ ;  /* 0x000040009c217810 */ /* 0x000fc40007f1e0ff */
[----:B------:R-:W-:Y:S01]  /*8f90*/  LOP3.LUT R76, R10, R11, RZ, 0x3c, !PT ;  /* 0x0000000b0a4c7212 */ /* 0x000fe200078e3cff */
[----:B------:R-:W-:Y:S01]  /*8fa0*/  IMAD.WIDE.U32 R10, R4, UR4, RZ ;  /* 0x00000004040a7c25 */ /* 0x000fe2000f8e00ff */
[C---:B------:R-:W-:Y:S01]  /*8fb0*/  IADD3 R37, P6, R156.reuse, 0x5000, RZ ;  /* 0x000050009c257810 */ /* 0x040fe20007fde0ff */
[----:B------:R-:W-:Y:S01]  /*8fc0*/  ULDC.64 UR4, c[0x0][0xbe8] ;  /* 0x0002fa0000047ab9 */ /* 0x000fe20000000a00 */
[C---:B------:R-:W-:Y:S01]  /*8fd0*/  IADD3 R41, P5, R156.reuse, 0x6000, RZ ;  /* 0x000060009c297810 */ /* 0x040fe20007fbe0ff */
[----:B------:R-:W-:Y:S01]  /*8fe0*/  IMAD.IADD R11, R11, 0x1, R9 ;  /* 0x000000010b0b7824 */ /* 0x000fe200078e0209 */
[----:B------:R-:W-:Y:S01]  /*8ff0*/  IADD3 R45, P3, R156, 0x7000, RZ ;  /* 0x000070009c2d7810 */ /* 0x000fe20007f7e0ff */
[----:B------:R-:W-:Y:S01]  /*9000*/  IMAD R9, R22, 0x20, R3 ;  /* 0x0000002016097824 */ /* 0x000fe200078e0203 */
[----:B------:R-:W-:Y:S01]  /*9010*/  IADD3 R49, P2, R156, 0x8000, RZ ;  /* 0x000080009c317810 */ /* 0x000fe20007f5e0ff */
[----:B------:R-:W5:Y:S01]  /*9020*/  LD.E.128 R24, desc[UR38][R24.64] ;  /* 0x0000002618187980 */ /* 0x000f62000c101d00 */
[----:B------:R-:W-:Y:S01]  /*9030*/  LOP3.LUT R32, R33, 0x380, RZ, 0xc0, !PT ;  /* 0x0000038021207812 */ /* 0x000fe200078ec0ff */
[----:B------:R-:W-:Y:S01]  /*9040*/  IMAD R22, R204, 0x80, R9 ;  /* 0x00000080cc167824 */ /* 0x000fe200078e0209 */
[----:B------:R-:W-:Y:S01]  /*9050*/  LOP3.LUT R36, R37, 0x380, RZ, 0xc0, !PT ;  /* 0x0000038025247812 */ /* 0x000fe200078ec0ff */
[----:B------:R-:W5:Y:S01]  /*9060*/  LD.E.128 R52, desc[UR38][R52.64] ;  /* 0x0000002634347980 */ /* 0x000f62000c101d00 */
[----:B------:R-:W-:-:S02]  /*9070*/  LOP3.LUT R40, R41, 0x380, RZ, 0xc0, !PT ;  /* 0x0000038029287812 */ /* 0x000fc400078ec0ff */
[----:B------:R-:W-:Y:S01]  /*9080*/  LOP3.LUT R44, R45, 0x380, RZ, 0xc0, !PT ;  /* 0x000003802d2c7812 */ /* 0x000fe200078ec0ff */
[----:B------:R-:W5:Y:S01]  /*9090*/  LD.E.128 R76, desc[UR38][R76.64] ;  /* 0x000000264c4c7980 */ /* 0x000f62000c101d00 */
[----:B------:R-:W-:Y:S01]  /*90a0*/  LOP3.LUT R48, R49, 0x380, RZ, 0xc0, !PT ;  /* 0x0000038031307812 */ /* 0x000fe200078ec0ff */
[----:B------:R-:W-:Y:S01]  /*90b0*/  IMAD.WIDE.U32 R10, R202, UR4, R10 ;  /* 0x00000004ca0a7c25 */ /* 0x000fe2000f8e000a */
[----:B------:R-:W-:Y:S02]  /*90c0*/  SHF.R.U64 R32, R32, 0x3, RZ ;  /* 0x0000000320207819 */ /* 0x000fe400000012ff */
[----:B------:R-:W-:Y:S01]  /*90d0*/  SHF.R.U64 R36, R36, 0x3, RZ ;  /* 0x0000000324247819 */ /* 0x000fe200000012ff */
[----:B--2---:R-:W-:Y:S01]  /*90e0*/  @P4 IMAD.HI.U32 R4, R22, R81, RZ ;  /* 0x0000005116044227 */ /* 0x004fe200078e00ff */
[----:B------:R-:W-:Y:S02]  /*90f0*/  SHF.R.U64 R40, R40, 0x3, RZ ;  /* 0x0000000328287819 */ /* 0x000fe400000012ff */
[----:B------:R-:W-:-:S02]  /*9100*/  SHF.R.U64 R44, R44, 0x3, RZ ;  /* 0x000000032c2c7819 */ /* 0x000fc400000012ff */
[----:B------:R-:W-:Y:S02]  /*9110*/  SHF.R.U64 R48, R48, 0x3, RZ ;  /* 0x0000000330307819 */ /* 0x000fe400000012ff */
[----:B------:R-:W-:Y:S01]  /*9120*/  SHF.R.S32.HI R21, RZ, 0x1f, R200 ;  /* 0x0000001fff157819 */ /* 0x000fe200000114c8 */
[----:B------:R-:W-:Y:S01]  /*9130*/  IMAD R11, R202, UR5, R11 ;  /* 0x00000005ca0b7c24 */ /* 0x000fe2000f8e020b */
[----:B------:R-:W-:Y:S01]  /*9140*/  ULDC.64 UR4, c[0x0][0xbf0] ;  /* 0x0002fc0000047ab9 */ /* 0x000fe20000000a00 */
[----:B------:R-:W-:Y:S01]  /*9150*/  LOP3.LUT R32, R32, R33, RZ, 0x3c, !PT ;  /* 0x0000002120207212 */ /* 0x000fe200078e3cff */
[----:B------:R-:W-:Y:S01]  /*9160*/  IMAD.MOV.U32 R9, RZ, RZ, R22 ;  /* 0x000000ffff097224 */ /* 0x000fe200078e0016 */
        /* <DEDUP_REMOVED lines=8> */
[----:B---3--:R-:W-:Y:S01]  /*91f0*/  @P4 SHF.R.U32.HI R9, RZ, R83, R4 ;  /* 0x00000053ff094219 */ /* 0x008fe20000011604 */
[----:B------:R-:W-:Y:S01]  /*9200*/  IMAD.X R49, RZ, RZ, R157, P2 ;  /* 0x000000ffff317224 */ /* 0x000fe200010e069d */
[C---:B------:R-:W-:Y:S01]  /*9210*/  IADD3 R57, P0, R156.reuse, 0xa000, RZ ;  /* 0x0000a0009c397810 */ /* 0x040fe20007f1e0ff */
[----:B------:R-:W-:Y:S01]  /*9220*/  IMAD R21, R21, UR4, RZ ;  /* 0x0000000415157c24 */ /* 0x000fe2000f8e02ff */
[----:B------:R-:W-:Y:S01]  /*9230*/  IADD3 R61, P6, R156, 0xb000, RZ ;  /* 0x0000b0009c3d7810 */ /* 0x000fe20007fde0ff */
[----:B------:R-:W-:Y:S01]  /*9240*/  IMAD.WIDE.U32 R10, R200, UR4, R10 ;  /* 0x00000004c80a7c25 */ /* 0x000fe2000f8e000a */
[C---:B------:R-:W-:Y:S01]  /*9250*/  IADD3 R65, P5, R156.reuse, 0xc000, RZ ;  /* 0x0000c0009c417810 */ /* 0x040fe20007fbe0ff */
[----:B------:R-:W5:Y:S01]  /*9260*/  LD.E.128 R32, desc[UR38][R32.64] ;  /* 0x0000002620207980 */ /* 0x000f62000c101d00 */
[----:B------:R-:W-:-:S02]  /*9270*/  IADD3 R69, P3, R156, 0xd000, RZ ;  /* 0x0000d0009c457810 */ /* 0x000fc40007f7e0ff */
[----:B------:R-:W-:Y:S01]  /*9280*/  IADD3 R73, P2, R156, 0xe000, RZ ;  /* 0x0000e0009c497810 */ /* 0x000fe20007f5e0ff */
[----:B------:R-:W-:Y:S01]  /*9290*/  IMAD R21, R200, UR5, R21 ;  /* 0x00000005c8157c24 */ /* 0x000fe2000f8e0215 */
[--C-:B------:R-:W-:Y:S01]  /*92a0*/  SHF.R.S32.HI R4, RZ, 0x1f, R9.reuse ;  /* 0x0000001fff047819 */ /* 0x100fe20000011409 */
[----:B------:R-:W-:Y:S01]  /*92b0*/  IMAD.MOV R81, RZ, RZ, -R9 ;  /* 0x000000ffff517224 */ /* 0x000fe200078e0a09 */
[----:B------:R-:W-:Y:S01]  /*92c0*/  LOP3.LUT R56, R57, 0x380, RZ, 0xc0, !PT ;  /* 0x0000038039387812 */ /* 0x000fe200078ec0ff */
[----:B------:R-:W-:Y:S01]  /*92d0*/  ULDC.64 UR4, c[0x0][0xbe0] ;  /* 0x0002f80000047ab9 */ /* 0x000fe20000000a00 */
[----:B------:R-:W-:Y:S01]  /*92e0*/  LOP3.LUT R60, R61, 0x380, RZ, 0xc0, !PT ;  /* 0x000003803d3c7812 */ /* 0x000fe200078ec0ff */
[----:B------:R-:W5:Y:S01]  /*92f0*/  LD.E.128 R36, desc[UR38][R36.64] ;  /* 0x0000002624247980 */ /* 0x000f62000c101d00 */
[----:B------:R-:W-:Y:S02]  /*9300*/  LOP3.LUT R64, R65, 0x380, RZ, 0xc0, !PT ;  /* 0x0000038041407812 */ /* 0x000fe400078ec0ff */
[----:B------:R-:W-:Y:S01]  /*9310*/  LOP3.LUT R68, R69, 0x380, RZ, 0xc0, !PT ;  /* 0x0000038045447812 */ /* 0x000fe200078ec0ff */
[----:B------:R-:W5:Y:S01]  /*9320*/  LD.E.128 R40, desc[UR38][R40.64] ;  /* 0x0000002628287980 */ /* 0x000f62000c101d00 */
[----:B------:R-:W-:Y:S01]  /*9330*/  LOP3.LUT R72, R73, 0x380, RZ, 0xc0, !PT ;  /* 0x0000038049487812 */ /* 0x000fe200078ec0ff */
[----:B------:R-:W-:Y:S01]  /*9340*/  IMAD.IADD R11, R11, 0x1, R21 ;  /* 0x000000010b0b7824 */ /* 0x000fe200078e0215 */
[----:B------:R-:W-:Y:S01]  /*9350*/  LOP3.LUT R13, R156, 0x380, RZ, 0xc0, !PT ;  /* 0x000003809c0d7812 */ /* 0x000fe200078ec0ff */
[----:B------:R-:W-:Y:S01]  /*9360*/  IMAD R4, R4, UR4, RZ ;  /* 0x0000000404047c24 */ /* 0x000fe2000f8e02ff */
[----:B------:R-:W-:Y:S01]  /*9370*/  SHF.R.U64 R56, R56, 0x3, RZ ;  /* 0x0000000338387819 */ /* 0x000fe200000012ff */
[----:B------:R-:W-:Y:S01]  /*9380*/  IMAD R21, R20, R81, R22 ;  /* 0x0000005114157224 */ /* 0x000fe200078e0216 */
[----:B------:R-:W-:Y:S01]  /*9390*/  SHF.R.U64 R60, R60, 0x3, RZ ;  /* 0x000000033c3c7819 */ /* 0x000fe200000012ff */
[----:B------:R-:W5:Y:S01]  /*93a0*/  LD.E.128 R44, desc[UR38][R44.64] ;  /* 0x000000262c2c7980 */ /* 0x000f62000c101d00 */
[----:B------:R-:W-:-:S02]  /*93b0*/  SHF.R.U64 R64, R64, 0x3, RZ ;  /* 0x0000000340407819 */ /* 0x000fc400000012ff */
[----:B------:R-:W-:Y:S01]  /*93c0*/  SHF.R.U64 R68, R68, 0x3, RZ ;  /* 0x0000000344447819 */ /* 0x000fe200000012ff */
[----:B------:R-:W5:Y:S01]  /*93d0*/  LD.E.128 R48, desc[UR38][R48.64] ;  /* 0x0000002630307980 */ /* 0x000f62000c101d00 */
[----:B------:R-:W-:Y:S02]  /*93e0*/  SHF.R.U64 R72, R72, 0x3, RZ ;  /* 0x0000000348487819 */ /* 0x000fe400000012ff */
[----:B------:R-:W-:Y:S01]  /*93f0*/  SHF.R.U64 R13, R13, 0x3, RZ ;  /* 0x000000030d0d7819 */ /* 0x000fe200000012ff */
[C---:B------:R-:W-:Y:S01]  /*9400*/  IMAD R81, R9.reuse, UR5, R4 ;  /* 0x0000000509517c24 */ /* 0x040fe2000f8e0204 */
        /* <DEDUP_REMOVED lines=11> */
[----:B------:R-:W-:Y:S01]  /*94c0*/  IMAD.WIDE.U32 R10, R9, UR4, R10 ;  /* 0x00000004090a7c25 */ /* 0x000fe2000f8e000a */
[----:B------:R-:W-:Y:S01]  /*94d0*/  LOP3.LUT R156, R13, R156, RZ, 0x3c, !PT ;  /* 0x0000009c0d9c7212 */ /* 0x000fe200078e3cff */
[----:B------:R-:W-:Y:S01]  /*94e0*/  ULDC.64 UR4, c[0x0][0xbd8] ;  /* 0x0002f60000047ab9 */ /* 0x000fe20000000a00 */
[----:B------:R-:W5:Y:S01]  /*94f0*/  LD.E.128 R56, desc[UR38][R56.64] ;  /* 0x0000002638387980 */ /* 0x000f62000c101d00 */
[----:B------:R-:W-:-:S02]  /*9500*/  IMAD.IADD R11, R11, 0x1, R81 ;  /* 0x000000010b0b7824 */ /* 0x000fc400078e0251 */
[----:B------:R-:W-:Y:S01]  /*9510*/  IMAD R4, R4, UR4, RZ ;  /* 0x0000000404047c24 */ /* 0x000fe2000f8e02ff */
[----:B------:R0:W5:Y:S01]  /*9520*/  LD.E.128 R12, desc[UR38][R156.64] ;  /* 0x000000269c0c7980 */ /* 0x000162000c101d00 */
[----:B------:R-:W-:-:S03]  /*9530*/  IMAD R85, R204, 0x80, R3 ;  /* 0x00000080cc557824 */ /* 0x000fc600078e0203 */
[----:B------:R-:W5:Y:S01]  /*9540*/  LD.E.128 R60, desc[UR38][R60.64] ;  /* 0x000000263c3c7980 */ /* 0x000f62000c101d00 */
[----:B------:R-:W-:-:S03]  /*9550*/  IMAD R81, R21, UR5, R4 ;  /* 0x0000000515517c24 */ /* 0x000fc6000f8e0204 */
[----:B------:R-:W5:Y:S01]  /*9560*/  LD.E.128 R64, desc[UR38][R64.64] ;  /* 0x0000002640407980 */ /* 0x000f62000c101d00 */
[----:B------:R-:W-:Y:S01]  /*9570*/  IMAD.WIDE.U32 R10, R21, UR4, R10 ;  /* 0x00000004150a7c25 */ /* 0x000fe2000f8e000a */
[----:B------:R-:W-:Y:S02]  /*9580*/  ULDC.64 UR4, c[0x0][0xb80] ;  /* 0x0002e00000047ab9 */ /* 0x000fe40000000a00 */
[----:B------:R-:W5:Y:S04]  /*9590*/  LD.E.128 R68, desc[UR38][R68.64] ;  /* 0x0000002644447980 */ /* 0x000f68000c101d00 */
[----:B------:R-:W5:Y:S01]  /*95a0*/  LD.E.128 R72, desc[UR38][R72.64] ;  /* 0x0000002648487980 */ /* 0x000f62000c101d00 */
[----:B------:R-:W-:Y:S01]  /*95b0*/  @!PT LDS RZ, [RZ] ;  /* 0x00000000fffff984 */ /* 0x000fe20000000800 */
[----:B------:R-:W-:Y:S01]  /*95c0*/  @!PT LDS RZ, [RZ] ;  /* 0x00000000fffff984 */ /* 0x000fe20000000800 */
[----:B------:R-:W-:Y:S01]  /*95d0*/  @!PT LDS RZ, [RZ] ;  /* 0x00000000fffff984 */ /* 0x000fe20000000800 */
[----:B------:R-:W-:Y:S01]  /*95e0*/  @!PT LDS RZ, [RZ] ;  /* 0x00000000fffff984 */ /* 0x000fe20000000800 */
[----:B------:R1:W-:Y:S06]  /*95f0*/  MEMBAR.ALL.CTA ;  /* 0x0000000000007992 */ /* 0x0003ec0000008000 */
[----:B-1----:R-:W1:Y:S01]  /*9600*/  FENCE.VIEW.ASYNC.S ;  /* 0x00000000000073c6 */ /* 0x002e620000000000 */
[----:B------:R-:W-:Y:S01]  /*9610*/  VIADD R9, R85, 0x40 ;  /* 0x0000004055097836 */ /* 0x000fe20000000000 */
[----:B------:R-:W-:Y:S01]  /*9620*/  LEA R4, P2, R10, UR4, 0x1 ;  /* 0x000000040a047c11 */ /* 0x000fe2000f8408ff */
[----:B------:R-:W-:-:S03]  /*9630*/  IMAD.IADD R11, R11, 0x1, R81 ;  /* 0x000000010b0b7824 */ /* 0x000fc600078e0251 */
[-C--:B------:R-:W-:Y:S02]  /*9640*/  ISETP.GE.AND P0, PT, R9, R8.reuse, PT ;  /* 0x000000080900720c */ /* 0x080fe40003f06270 */
[----:B------:R-:W-:Y:S02]  /*9650*/  LEA.HI.X R9, R10, UR5, R11, 0x1, P2 ;  /* 0x000000050a097c11 */ /* 0x000fe400090f0c0b */
[C---:B------:R-:W-:Y:S01]  /*9660*/  ISETP.GE.AND P2, PT, R85.reuse, R8, PT ;  /* 0x000000085500720c */ /* 0x040fe20003f46270 */
[----:B------:R-:W-:Y:S02]  /*9670*/  VIADD R0, R0, 0x32420 ;  /* 0x0003242000007836 */ /* 0x000fe40000000000 */
[----:B------:R-:W-:-:S03]  /*9680*/  VIADD R3, R85, 0x20 ;  /* 0x0000002055037836 */ /* 0x000fc60000000000 */
[----:B------:R-:W-:Y:S01]  /*9690*/  PRMT R0, RZ, 0x654, R0 ;  /* 0x00000654ff007816 */ /* 0x000fe20000000000 */
[C---:B------:R-:W-:Y:S01]  /*96a0*/  VIADD R22, R2.reuse, 0x40 ;  /* 0x0000004002167836 */ /* 0x040fe20000000000 */
[----:B------:R-:W-:Y:S01]  /*96b0*/  ISETP.GE.AND P1, PT, R3, R8, PT ;  /* 0x000000080300720c */ /* 0x000fe20003f26270 */
[C---:B------:R-:W-:Y:S02]  /*96c0*/  VIADD R86, R2.reuse, 0x80 ;  /* 0x0000008002567836 */ /* 0x040fe40000000000 */
[----:B------:R-:W-:Y:S01]  /*96d0*/  VIADD R88, R2, 0xc0 ;  /* 0x000000c002587836 */ /* 0x000fe20000000000 */
[----:B-1----:R0:W1:Y:S01]  /*96e0*/  SHFL.IDX PT, R83, R4, RZ, 0x181f ;  /* 0x00181fff04537589 */ /* 0x00206200000e0000 */
[----:B------:R-:W-:Y:S01]  /*96f0*/  BSSY B1, `(.L_x_1087) ;  /* 0x0000019000017945 */ /* 0x000fe20003800000 */
[----:B------:R2:W-:Y:S02]  /*9700*/  SYNCS.ARRIVE.TRANS64.RED.A1T0 RZ, [R0+URZ], RZ ;  /* 0x000000ff00ff79a7 */ /* 0x0005e4000810043f */
[----:B------:R0:W3:Y:S01]  /*9710*/  SHFL.IDX PT, R3, R9, RZ, 0x181f ;  /* 0x00181fff09037589 */ /* 0x0000e200000e0000 */
[----:B------:R-:W-:-:S02]  /*9720*/  SHF.R.S32.HI R84, RZ, 0x1f, R22 ;  /* 0x0000001fff547819 */ /* 0x000fc40000011416 */
[----:B------:R-:W-:Y:S02]  /*9730*/  SHF.R.S32.HI R87, RZ, 0x1f, R86 ;  /* 0x0000001fff577819 */ /* 0x000fe40000011456 */
[----:B------:R-:W-:Y:S02]  /*9740*/  SHF.R.S32.HI R89, RZ, 0x1f, R88 ;  /* 0x0000001fff597819 */ /* 0x000fe40000011458 */
[----:B--2---:R-:W-:Y:S01]  /*9750*/  SHF.R.S32.HI R0, RZ, 0x1f, R2 ;  /* 0x0000001fff007819 */ /* 0x004fe20000011402 */
[----:B0-----:R-:W-:Y:S06]  /*9760*/  @P2 BRA `(.L_x_1088) ;  /* 0x0000000000442947 */ /* 0x001fec0003800000 */
[----:B------:R-:W-:Y:S02]  /*9770*/  ULDC UR4, c[0x0][0xbc8] ;  /* 0x0002f20000047ab9 */ /* 0x000fe40000000800 */
[----:B------:R-:W-:Y:S02]  /*9780*/  ISETP.GE.AND P5, PT, R2, UR4, PT ;  /* 0x0000000402007c0c */ /* 0x000fe4000bfa6270 */
[----:B------:R-:W-:Y:S02]  /*9790*/  ISETP.GE.AND P4, PT, R22, UR4, PT ;  /* 0x0000000416007c0c */ /* 0x000fe4000bf86270 */
[----:B------:R-:W-:Y:S02]  /*97a0*/  ISETP.GE.AND P3, PT, R86, UR4, PT ;  /* 0x0000000456007c0c */ /* 0x000fe4000bf66270 */
[----:B------:R-:W-:-:S07]  /*97b0*/  ISETP.GE.AND P2, PT, R88, UR4, PT ;  /* 0x0000000458007c0c */ /* 0x000fce000bf46270 */
[----:B-1----:R-:W-:-:S04]  /*97c0*/  @!P5 LEA R10, P6, R2, R83, 0x1 ;  /* 0x00000053020ad211 */ /* 0x002fc800078c08ff */
[----:B---3--:R-:W-:Y:S02]  /*97d0*/  @!P5 LEA.HI.X R11, R2, R3, R0, 0x1, P6 ;  /* 0x00000003020bd211 */ /* 0x008fe400030f0c00 */
        /* <DEDUP_REMOVED lines=10> */
.L_x_1088:
[----:B------:R-:W-:Y:S05]  /*9880*/  BSYNC B1 ;  /* 0x0000000000017941 */ /* 0x000fea0003800000 */
.L_x_1087:
[----:B---3--:R2:W3:Y:S01]  /*9890*/  SHFL.IDX PT, R3, R9, 0x1, 0x181f ;  /* 0x00381f0009037f89 */ /* 0x0084e200000e0000 */
[----:B------:R-:W-:Y:S03]  /*98a0*/  BSSY B1, `(.L_x_1089) ;  /* 0x0000014000017945 */ /* 0x000fe60003800000 */
[----:B0-----:R2:W0:Y:S01]  /*98b0*/  SHFL.IDX PT, R21, R4, 0x1, 0x181f ;  /* 0x00381f0004157f89 */ /* 0x00142200000e0000 */
[----:B------:R-:W-:Y:S05]  /*98c0*/  @P1 BRA `(.L_x_1090) ;  /* 0x0000000000441947 */ /* 0x000fea0003800000 */
[----:B------:R-:W-:Y:S02]  /*98d0*/  ULDC UR4, c[0x0][0xbc8] ;  /* 0x0002f20000047ab9 */ /* 0x000fe40000000800 */
[----:B------:R-:W-:Y:S02]  /*98e0*/  ISETP.GE.AND P4, PT, R2, UR4, PT ;  /* 0x0000000402007c0c */ /* 0x000fe4000bf86270 */
[----:B------:R-:W-:Y:S02]  /*98f0*/  ISETP.GE.AND P3, PT, R22, UR4, PT ;  /* 0x0000000416007c0c */ /* 0x000fe4000bf66270 */
[----:B------:R-:W-:Y:S02]  /*9900*/  ISETP.GE.AND P2, PT, R86, UR4, PT ;  /* 0x0000000456007c0c */ /* 0x000fe4000bf46270 */
[----:B------:R-:W-:-:S07]  /*9910*/  ISETP.GE.AND P1, PT, R88, UR4, PT ;  /* 0x0000000458007c0c */ /* 0x000fce000bf26270 */
[-C--:B0-----:R-:W-:Y:S02]  /*9920*/  @!P4 LEA R10, P6, R2, R21.reuse, 0x1 ;  /* 0x00000015020ac211 */ /* 0x081fe400078c08ff */
[----:B-----5:R-:W-:Y:S02]  /*9930*/  @!P3 LEA R12, P5, R22, R21, 0x1 ;  /* 0x00000015160cb211 */ /* 0x020fe400078a08ff */
        /* <DEDUP_REMOVED lines=10> */
.L_x_1090:
[----:B------:R-:W-:Y:S05]  /*99e0*/  BSYNC B1 ;  /* 0x0000000000017941 */ /* 0x000fea0003800000 */
.L_x_1089:
[----:B---3--:R3:W0:Y:S01]  /*99f0*/  SHFL.IDX PT, R3, R9, 0x2, 0x181f ;  /* 0x00581f0009037f89 */ /* 0x00862200000e0000 */
[----:B------:R-:W-:Y:S03]  /*9a00*/  BSSY B1, `(.L_x_1091) ;  /* 0x0000014000017945 */ /* 0x000fe60003800000 */
[----:B----45:R3:W4:Y:S01]  /*9a10*/  SHFL.IDX PT, R17, R4, 0x2, 0x181f ;  /* 0x00581f0004117f89 */ /* 0x03072200000e0000 */
        /* <DEDUP_REMOVED lines=18> */
.L_x_1092:
[----:B------:R-:W-:Y:S05]  /*9b40*/  BSYNC B1 ;  /* 0x0000000000017941 */ /* 0x000fea0003800000 */
.L_x_1091:
[----:B0-----:R-:W-:Y:S01]  /*9b50*/  VIADD R3, R85, 0x60 ;  /* 0x0000006055037836 */ /* 0x001fe20000000000 */
[----:B------:R0:W0:Y:S04]  /*9b60*/  SHFL.IDX PT, R15, R9, 0x3, 0x181f ;  /* 0x00781f00090f7f89 */ /* 0x00002800000e0000 */
[----:B------:R-:W-:Y:S01]  /*9b70*/  ISETP.GE.AND P0, PT, R3, R8, PT ;  /* 0x000000080300720c */ /* 0x000fe20003f06270 */
[----:B----4-:R4:W0:-:S12]  /*9b80*/  SHFL.IDX PT, R17, R4, 0x3, 0x181f ;  /* 0x00781f0004117f89 */ /* 0x01081800000e0000 */
[----:B----4-:R-:W-:Y:S05]  /*9b90*/  @P0 BRA `(.L_x_1093) ;  /* 0x00000024007c0947 */ /* 0x010fea0003800000 */
[----:B------:R-:W-:Y:S02]  /*9ba0*/  ULDC UR4, c[0x0][0xbc8] ;  /* 0x0002f20000047ab9 */ /* 0x000fe40000000800 */
[----:B------:R-:W-:Y:S02]  /*9bb0*/  ISETP.GE.AND P3, PT, R2, UR4, PT ;  /* 0x0000000402007c0c */ /* 0x000fe4000bf66270 */
[----:B------:R-:W-:Y:S02]  /*9bc0*/  ISETP.GE.AND P4, PT, R22, UR4, PT ;  /* 0x0000000416007c0c */ /* 0x000fe4000bf86270 */
[----:B------:R-:W-:-:S09]  /*9bd0*/  ISETP.GE.AND P5, PT, R86, UR4, PT ;  /* 0x0000000456007c0c */ /* 0x000fd2000bfa6270 */
[-C--:B0-----:R-:W-:Y:S02]  /*9be0*/  @!P3 LEA R8, P0, R2, R17.reuse, 0x1 ;  /* 0x000000110208b211 */ /* 0x081fe400078008ff */
[-C--:B------:R-:W-:Y:S02]  /*9bf0*/  @!P4 LEA R10, P1, R22, R17.reuse, 0x1 ;  /* 0x00000011160ac211 */ /* 0x080fe400078208ff */
[----:B------:R-:W-:Y:S02]  /*9c00*/  @!P5 LEA R12, P2, R86, R17, 0x1 ;  /* 0x00000011560cd211 */ /* 0x000fe400078408ff */
[-C--:B--23--:R-:W-:Y:S02]  /*9c10*/  @!P3 LEA.HI.X R9, R2, R15.reuse, R0, 0x1, P0 ;  /* 0x0000000f0209b211 */ /* 0x08cfe400000f0c00 */
        /* <DEDUP_REMOVED lines=11> */
.L_x_1086:
[----:B------:R-:W-:Y:S01]  /*9cd0*/  ULDC.64 UR4, c[0x0][0xc08] ;  /* 0x0003020000047ab9 */ /* 0x000fe20000000a00 */
[----:B0-----:R-:W0:Y:S01]  /*9ce0*/  @P4 LDC R13, c[0x0][0xcec] ;  /* 0x00033b00ff0d4b82 */ /* 0x001e220000000800 */
[----:B------:R-:W-:Y:S01]  /*9cf0*/  IMAD R9, R9, UR4, RZ ;  /* 0x0000000409097c24 */ /* 0x000fe2000f8e02ff */
[----:B------:R-:W-:Y:S01]  /*9d00*/  ULDC.64 UR6, c[0x0][0xc30] ;  /* 0x00030c0000067ab9 */ /* 0x000fe20000000a00 */
[----:B------:R-:W-:Y:S01]  /*9d10*/  IMAD.WIDE.U32 R2, R4, UR4, RZ ;  /* 0x0000000404027c25 */ /* 0x000fe2000f8e00ff */
[----:B------:R-:W-:Y:S01]  /*9d20*/  ISETP.GE.AND P0, PT, R14, R8, PT ;  /* 0x000000080e00720c */ /* 0x000fe20003f06270 */
[----:B------:R-:W-:Y:S01]  /*9d30*/  BSSY B1, `(.L_x_1094) ;  /* 0x00000d1000017945 */ /* 0x000fe20003800000 */
[----:B------:R-:W-:Y:S01]  /*9d40*/  SHF.R.S32.HI R22, RZ, 0x1f, R206 ;  /* 0x0000001fff167819 */ /* 0x000fe200000114ce */
[----:B------:R-:W-:Y:S01]  /*9d50*/  IMAD R9, R4, UR5, R9 ;  /* 0x0000000504097c24 */ /* 0x000fe2000f8e0209 */
[----:B------:R-:W-:Y:S01]  /*9d60*/  ULDC.64 UR4, c[0x0][0xc38] ;  /* 0x00030e0000047ab9 */ /* 0x000fe20000000a00 */
[----:B------:R-:W1:Y:S01]  /*9d70*/  @P4 LDC R4, c[0x0][0xcf0] ;  /* 0x00033c00ff044b82 */ /* 0x000e620000000800 */
[----:B------:R-:W-:Y:S01]  /*9d80*/  VIADD R176, R201, 0x18 ;  /* 0x00000018c9b07836 */ /* 0x000fe20000000000 */
[----:B------:R-:W-:Y:S01]  /*9d90*/  SHF.R.S32.HI R152, RZ, 0x1f, R207 ;  /* 0x0000001fff987819 */ /* 0x000fe200000114cf */
[----:B------:R-:W-:Y:S01]  /*9da0*/  IMAD.IADD R3, R3, 0x1, R9 ;  /* 0x0000000103037824 */ /* 0x000fe200078e0209 */
[----:B------:R-:W-:Y:S01]  /*9db0*/  SHF.R.S32.HI R9, RZ, 0x1f, R200 ;  /* 0x0000001fff097819 */ /* 0x000fe200000114c8 */
[----:B------:R-:W-:Y:S01]  /*9dc0*/  VIADD R178, R201, 0x10 ;  /* 0x00000010c9b27836 */ /* 0x000fe20000000000 */
[----:B------:R-:W-:Y:S01]  /*9dd0*/  SHF.R.S32.HI R153, RZ, 0x1f, R208 ;  /* 0x0000001fff997819 */ /* 0x000fe200000114d0 */
[----:B------:R-:W-:Y:S01]  /*9de0*/  IMAD.WIDE.U32 R2, R202, UR4, R2 ;  /* 0x00000004ca027c25 */ /* 0x000fe2000f8e0002 */
[----:B------:R-:W-:-:S02]  /*9df0*/  SHF.R.S32.HI R154, RZ, 0x1f, R209 ;  /* 0x0000001fff9a7819 */ /* 0x000fc400000114d1 */
[----:B------:R-:W-:Y:S01]  /*9e00*/  SHF.R.S32.HI R155, RZ, 0x1f, R210 ;  /* 0x0000001fff9b7819 */ /* 0x000fe200000114d2 */
[----:B------:R-:W-:Y:S01]  /*9e10*/  IMAD R3, R202, UR5, R3 ;  /* 0x00000005ca037c24 */ /* 0x000fe2000f8e0203 */
[----:B------:R-:W-:Y:S01]  /*9e20*/  ULDC.64 UR4, c[0x0][0xc40] ;  /* 0x0003100000047ab9 */ /* 0x000fe20000000a00 */
[----:B------:R-:W-:Y:S01]  /*9e30*/  VIADD R180, R201, 0x8 ;  /* 0x00000008c9b47836 */ /* 0x000fe20000000000 */
[----:B------:R-:W-:Y:S01]  /*9e40*/  SHF.R.S32.HI R156, RZ, 0x1f, R211 ;  /* 0x0000001fff9c7819 */ /* 0x000fe200000114d3 */
[----:B------:R-:W-:Y:S01]  /*9e50*/  IMAD R9, R9, UR4, RZ ;  /* 0x0000000409097c24 */ /* 0x000fe2000f8e02ff */
[----:B------:R-:W-:Y:S01]  /*9e60*/  SHF.R.S32.HI R157, RZ, 0x1f, R212 ;  /* 0x0000001fff9d7819 */ /* 0x000fe200000114d4 */
[----:B0-----:R-:W-:Y:S01]  /*9e70*/  @P4 IMAD.HI.U32 R13, R18, R13, RZ ;  /* 0x0000000d120d4227 */ /* 0x001fe200078e00ff */
[----:B------:R-:W-:Y:S02]  /*9e80*/  SHF.R.S32.HI R158, RZ, 0x1f, R213 ;  /* 0x0000001fff9e7819 */ /* 0x000fe400000114d5 */
[----:B------:R-:W-:Y:S01]  /*9e90*/  SHF.R.S32.HI R159, RZ, 0x1f, R221 ;  /* 0x0000001fff9f7819 */ /* 0x000fe200000114dd */
[C---:B------:R-:W-:Y:S01]  /*9ea0*/  IMAD R11, R200.reuse, UR5, R9 ;  /* 0x00000005c80b7c24 */ /* 0x040fe2000f8e0209 */
[----:B------:R-:W-:Y:S01]  /*9eb0*/  SHF.R.S32.HI R161, RZ, 0x1f, R223 ;  /* 0x0000001fffa17819 */ /* 0x000fe200000114df */
[----:B------:R-:W-:Y:S01]  /*9ec0*/  IMAD.WIDE.U32 R2, R200, UR4, R2 ;  /* 0x00000004c8027c25 */ /* 0x000fe2000f8e0002 */
[----:B------:R-:W-:Y:S01]  /*9ed0*/  ULDC.64 UR4, c[0x0][0xc48] ;  /* 0x0003120000047ab9 */ /* 0x000fe20000000a00 */
[----:B------:R-:W-:-:S02]  /*9ee0*/  SHF.R.S32.HI R162, RZ, 0x1f, R224 ;  /* 0x0000001fffa27819 */ /* 0x000fc400000114e0 */
[----:B------:R-:W-:Y:S01]  /*9ef0*/  IMAD.MOV.U32 R9, RZ, RZ, R18 ;  /* 0x000000ffff097224 */ /* 0x000fe200078e0012 */
[----:B-1----:R-:W-:Y:S01]  /*9f00*/  @P4 SHF.R.U32.HI R9, RZ, R4, R13 ;  /* 0x00000004ff094219 */ /* 0x002fe2000001160d */
[----:B------:R-:W-:Y:S01]  /*9f10*/  IMAD.IADD R3, R3, 0x1, R11 ;  /* 0x0000000103037824 */ /* 0x000fe200078e020b */
[----:B------:R-:W-:Y:S01]  /*9f20*/  SHF.R.S32.HI R163, RZ, 0x1f, R225 ;  /* 0x0000001fffa37819 */ /* 0x000fe200000114e1 */
[----:B------:R-:W-:Y:S01]  /*9f30*/  VIADD R175, R201, 0x18 ;  /* 0x00000018c9af7836 */ /* 0x000fe20000000000 */
[--C-:B------:R-:W-:Y:S01]  /*9f40*/  SHF.R.S32.HI R4, RZ, 0x1f, R9.reuse ;  /* 0x0000001fff047819 */ /* 0x100fe20000011409 */
[----:B------:R-:W-:Y:S01]  /*9f50*/  IMAD.MOV R11, RZ, RZ, -R9 ;  /* 0x000000ffff0b7224 */ /* 0x000fe200078e0a09 */
[----:B------:R-:W-:Y:S01]  /*9f60*/  SHF.R.S32.HI R164, RZ, 0x1f, R226 ;  /* 0x0000001fffa47819 */ /* 0x000fe200000114e2 */
[----:B------:R-:W-:Y:S01]  /*9f70*/  IMAD.WIDE.U32 R2, R160, UR4, R2 ;  /* 0x00000004a0027c25 */ /* 0x000fe2000f8e0002 */
[----:B------:R-:W-:Y:S02]  /*9f80*/  SHF.R.S32.HI R165, RZ, 0x1f, R228 ;  /* 0x0000001fffa57819 */ /* 0x000fe400000114e4 */
[----:B------:R-:W-:Y:S01]  /*9f90*/  SHF.R.S32.HI R166, RZ, 0x1f, R229 ;  /* 0x0000001fffa67819 */ /* 0x000fe200000114e5 */
[----:B------:R-:W-:Y:S01]  /*9fa0*/  IMAD R11, R20, R11, R18 ;  /* 0x0000000b140b7224 */ /* 0x000fe200078e0212 */
[----:B------:R-:W-:Y:S01]  /*9fb0*/  SHF.R.S32.HI R167, RZ, 0x1f, R230 ;  /* 0x0000001fffa77819 */ /* 0x000fe200000114e6 */
[----:B------:R-:W-:Y:S01]  /*9fc0*/  IMAD R4, R4, UR6, RZ ;  /* 0x0000000604047c24 */ /* 0x000fe2000f8e02ff */
[----:B------:R-:W-:Y:S01]  /*9fd0*/  SHF.R.S32.HI R168, RZ, 0x1f, R231 ;  /* 0x0000001fffa87819 */ /* 0x000fe200000114e7 */
[----:B------:R-:W-:Y:S01]  /*9fe0*/  IMAD R3, R160, UR5, R3 ;  /* 0x00000005a0037c24 */ /* 0x000fe2000f8e0203 */
[----:B------:R-:W-:Y:S01]  /*9ff0*/  ULDC.64 UR4, c[0x0][0xc28] ;  /* 0x00030a0000047ab9 */ /* 0x000fe20000000a00 */
[C---:B------:R-:W-:Y:S01]  /*a000*/  IMAD R13, R9.reuse, UR7, R4 ;  /* 0x00000007090d7c24 */ /* 0x040fe2000f8e0204 */
[----:B------:R-:W-:Y:S01]  /*a010*/  SHF.R.S32.HI R4, RZ, 0x1f, R11 ;  /* 0x0000001fff047819 */ /* 0x000fe2000001140b */
[----:B------:R-:W-:Y:S01]  /*a020*/  IMAD.WIDE.U32 R2, R9, UR6, R2 ;  /* 0x0000000609027c25 */ /* 0x000fe2000f8e0002 */
[----:B------:R-:W-:-:S02]  /*a030*/  SHF.R.S32.HI R160, RZ, 0x1f, R222 ;  /* 0x0000001fffa07819 */ /* 0x000fc400000114de */
[----:B------:R-:W-:Y:S01]  /*a040*/  SHF.R.S32.HI R169, RZ, 0x1f, R232 ;  /* 0x0000001fffa97819 */ /* 0x000fe200000114e8 */
[----:B------:R-:W-:Y:S01]  /*a050*/  IMAD R4, R4, UR4, RZ ;  /* 0x0000000404047c24 */ /* 0x000fe2000f8e02ff */
[----:B------:R-:W-:Y:S01]  /*a060*/  SHF.R.S32.HI R170, RZ, 0x1f, R233 ;  /* 0x0000001fffaa7819 */ /* 0x000fe200000114e9 */
[----:B------:R-:W-:Y:S01]  /*a070*/  IMAD.IADD R3, R3, 0x1, R13 ;  /* 0x0000000103037824 */ /* 0x000fe200078e020d */
[----:B------:R-:W-:Y:S01]  /*a080*/  SHF.R.S32.HI R171, RZ, 0x1f, R234 ;  /* 0x0000001fffab7819 */ /* 0x000fe200000114ea */
[C---:B------:R-:W-:Y:S01]  /*a090*/  IMAD R9, R11.reuse, UR5, R4 ;  /* 0x000000050b097c24 */ /* 0x040fe2000f8e0204 */
[----:B------:R-:W-:Y:S01]  /*a0a0*/  SHF.R.S32.HI R172, RZ, 0x1f, R235 ;  /* 0x0000001fffac7819 */ /* 0x000fe200000114eb */
[----:B------:R-:W-:Y:S01]  /*a0b0*/  IMAD.WIDE.U32 R2, R11, UR4, R2 ;  /* 0x000000040b027c25 */ /* 0x000fe2000f8e0002 */
[----:B------:R-:W-:Y:S01]  /*a0c0*/  ULDC.64 UR4, c[0x0][0xc00] ;  /* 0x0003000000047ab9 */ /* 0x000fe20000000a00 */
[----:B------:R-:W-:Y:S02]  /*a0d0*/  SHF.R.S32.HI R173, RZ, 0x1f, R236 ;  /* 0x0000001fffad7819 */ /* 0x000fe400000114ec */
[----:B------:R-:W-:Y:S01]  /*a0e0*/  VIADD R4, R0, 0x32420 ;  /* 0x0003242000047836 */ /* 0x000fe20000000000 */
[C---:B------:R-:W-:Y:S01]  /*a0f0*/  LEA R0, P1, R2.reuse, UR4, 0x2 ;  /* 0x0000000402007c11 */ /* 0x040fe2000f8210ff */
[----:B------:R-:W-:Y:S01]  /*a100*/  IMAD.IADD R3, R3, 0x1, R9 ;  /* 0x0000000103037824 */ /* 0x000fe200078e0209 */
[----:B------:R-:W-:Y:S01]  /*a110*/  SHF.R.S32.HI R174, RZ, 0x1f, R237 ;  /* 0x0000001fffae7819 */ /* 0x000fe200000114ed */
[C---:B------:R-:W-:Y:S01]  /*a120*/  VIADD R177, R201.reuse, 0x10 ;  /* 0x00000010c9b17836 */ /* 0x040fe20000000000 */
[----:B------:R-:W-:Y:S01]  /*a130*/  PRMT R9, RZ, 0x654, R4 ;  /* 0x00000654ff097816 */ /* 0x000fe20000000004 */
[----:B------:R-:W-:Y:S01]  /*a140*/  VIADD R179, R201, 0x8 ;  /* 0x00000008c9b37836 */ /* 0x000fe20000000000 */
[----:B------:R-:W-:-:S02]  /*a150*/  LEA.HI.X R4, R2, UR5, R3, 0x2, P1 ;  /* 0x0000000502047c11 */ /* 0x000fc400088f1403 */
[----:B------:R0:W-:Y:S01]  /*a160*/  SYNCS.ARRIVE.TRANS64.RED.A1T0 RZ, [R9+URZ], RZ ;  /* 0x000000ff09ff79a7 */ /* 0x0001e2000810043f */
[----:B------:R0:W1:Y:S01]  /*a170*/  SHFL.IDX PT, R2, R0, RZ, 0x1c1f ;  /* 0x001c1fff00027589 */ /* 0x00006200000e0000 */
[----:B------:R-:W-:Y:S02]  /*a180*/  SHF.R.S32.HI R176, RZ, 0x1f, R176 ;  /* 0x0000001fffb07819 */ /* 0x000fe400000114b0 */
[----:B------:R-:W-:Y:S01]  /*a190*/  SHF.R.S32.HI R178, RZ, 0x1f, R178 ;  /* 0x0000001fffb27819 */ /* 0x000fe200000114b2 */
[----:B------:R0:W2:Y:S01]  /*a1a0*/  SHFL.IDX PT, R3, R4, RZ, 0x1c1f ;  /* 0x001c1fff04037589 */ /* 0x0000a200000e0000 */
[----:B------:R-:W-:Y:S01]  /*a1b0*/  SHF.R.S32.HI R180, RZ, 0x1f, R180 ;  /* 0x0000001fffb47819 */ /* 0x000fe200000114b4 */
[----:B------:R-:W-:Y:S06]  /*a1c0*/  @P0 BRA `(.L_x_1095) ;  /* 0x00000008001c0947 */ /* 0x000fec0003800000 */
[----:B------:R-:W-:Y:S01]  /*a1d0*/  ULDC UR4, c[0x0][0xbc8] ;  /* 0x0002f20000047ab9 */ /* 0x000fe20000000800 */
[----:B------:R-:W-:Y:S01]  /*a1e0*/  VIADD R17, R201, 0xe8 ;  /* 0x000000e8c9117836 */ /* 0x000fe20000000000 */
[----:B------:R-:W-:Y:S02]  /*a1f0*/  ISETP.GE.AND P4, PT, R179, UR4, PT ;  /* 0x00000004b3007c0c */ /* 0x000fe4000bf86270 */
[----:B------:R-:W-:Y:S02]  /*a200*/  ISETP.GE.AND P3, PT, R177, UR4, PT ;  /* 0x00000004b1007c0c */ /* 0x000fe4000bf66270 */
[----:B------:R-:W-:Y:S02]  /*a210*/  ISETP.GE.AND P5, PT, R201, UR4, PT ;  /* 0x00000004c9007c0c */ /* 0x000fe4000bfa6270 */
[----:B------:R-:W-:Y:S02]  /*a220*/  ISETP.GE.AND P1, PT, R237, UR4, PT ;  /* 0x00000004ed007c0c */ /* 0x000fe4000bf26270 */
[----:B------:R-:W-:-:S02]  /*a230*/  ISETP.GE.AND P0, PT, R175, UR4, PT ;  /* 0x00000004af007c0c */ /* 0x000fc4000bf06270 */
[----:B0-----:R-:W-:-:S03]  /*a240*/  SHF.R.S32.HI R9, RZ, 0x1f, R205 ;  /* 0x0000001fff097819 */ /* 0x001fc600000114cd */
[-C--:B-1----:R-:W-:Y:S02]  /*a250*/  @!P4 LEA R10, P2, R179, R2.reuse, 0x2 ;  /* 0x00000002b30ac211 */ /* 0x082fe400078410ff */
        /* <DEDUP_REMOVED lines=10> */
[-C--:B0-----:R-:W-:Y:S02]  /*a300*/  @!P0 LEA R10, P6, R175, R2.reuse, 0x2 ;  /* 0x00000002af0a8211 */ /* 0x081fe400078c10ff */
[-C--:B-1----:R-:W-:Y:S02]  /*a310*/  @!P1 LEA R12, P5, R237, R2.reuse, 0x2 ;  /* 0x00000002ed0c9211 */ /* 0x082fe400078a10ff */
        /* <DEDUP_REMOVED lines=10> */
[CC--:B0-----:R-:W-:Y:S02]  /*a3c0*/  @!P3 LEA R10, P6, R235.reuse, R2.reuse, 0x2 ;  /* 0x00000002eb0ab211 */ /* 0x0c1fe400078c10ff */
[CC--:B-1----:R-:W-:Y:S02]  /*a3d0*/  @!P4 LEA R12, P2, R234.reuse, R2.reuse, 0x2 ;  /* 0x00000002ea0cc211 */ /* 0x0c2fe400078410ff */
[-C--:B------:R-:W-:Y:S02]  /*a3e0*/  @!P3 LEA.HI.X R11, R235, R3.reuse, R172, 0x2, P6 ;  /* 0x00000003eb0bb211 */ /* 0x080fe400030f14ac */
[----:B------:R-:W-:Y:S02]  /*a3f0*/  @!P4 LEA.HI.X R13, R234, R3, R171, 0x2, P2 ;  /* 0x00000003ea0dc211 */ /* 0x000fe400010f14ab */
[----:B--2---:R-:W-:Y:S01]  /*a400*/  @!P5 LEA R14, P6, R233, R2, 0x2 ;  /* 0x00000002e90ed211 */ /* 0x004fe200078c10ff */
[----:B------:R0:W-:Y:S01]  /*a410*/  @!P3 ST.E.64 desc[UR38][R10.64], R48 ;  /* 0x000000300a00b985 */ /* 0x0001e2000c101b26 */
[----:B------:R-:W-:-:S02]  /*a420*/  ISETP.GE.AND P2, PT, R230, UR4, PT ;  /* 0x00000004e6007c0c */ /* 0x000fc4000bf46270 */
[----:B------:R-:W-:Y:S01]  /*a430*/  @!P5 LEA.HI.X R15, R233, R3, R170, 0x2, P6 ;  /* 0x00000003e90fd211 */ /* 0x000fe200030f14aa */
[----:B------:R1:W-:Y:S01]  /*a440*/  @!P4 ST.E.64 desc[UR38][R12.64], R52 ;  /* 0x000000340c00c985 */ /* 0x0003e2000c101b26 */
[----:B------:R-:W-:-:S03]  /*a450*/  ISETP.GE.AND P3, PT, R229, UR4, PT ;  /* 0x00000004e5007c0c */ /* 0x000fc6000bf66270 */
[----:B------:R2:W-:Y:S01]  /*a460*/  @!P5 ST.E.64 desc[UR38][R14.64], R56 ;  /* 0x000000380e00d985 */ /* 0x0005e2000c101b26 */
[CC--:B0-----:R-:W-:Y:S02]  /*a470*/  @!P0 LEA R10, P4, R232.reuse, R2.reuse, 0x2 ;  /* 0x00000002e80a8211 */ /* 0x0c1fe400078810ff */
[C---:B-1----:R-:W-:Y:S02]  /*a480*/  @!P1 LEA R12, P5, R231.reuse, R2, 0x2 ;  /* 0x00000002e70c9211 */ /* 0x042fe400078a10ff */
[-C--:B------:R-:W-:Y:S02]  /*a490*/  @!P0 LEA.HI.X R11, R232, R3.reuse, R169, 0x2, P4 ;  /* 0x00000003e80b8211 */ /* 0x080fe400020f14a9 */
[----:B------:R-:W-:Y:S02]  /*a4a0*/  ISETP.GE.AND P4, PT, R228, UR4, PT ;  /* 0x00000004e4007c0c */ /* 0x000fe4000bf86270 */
[----:B------:R-:W-:Y:S01]  /*a4b0*/  @!P1 LEA.HI.X R13, R231, R3, R168, 0x2, P5 ;  /* 0x00000003e70d9211 */ /* 0x000fe200028f14a8 */
[----:B------:R0:W-:Y:S01]  /*a4c0*/  @!P0 ST.E.64 desc[UR38][R10.64], R60 ;  /* 0x0000003c0a008985 */ /* 0x0001e2000c101b26 */
[----:B------:R-:W-:-:S02]  /*a4d0*/  ISETP.GE.AND P5, PT, R226, UR4, PT ;  /* 0x00000004e2007c0c */ /* 0x000fc4000bfa6270 */
[----:B--2---:R-:W-:Y:S01]  /*a4e0*/  @!P2 LEA R14, P6, R230, R2, 0x2 ;  /* 0x00000002e60ea211 */ /* 0x004fe200078c10ff */
[----:B------:R1:W-:Y:S01]  /*a4f0*/  @!P1 ST.E.64 desc[UR38][R12.64], R64 ;  /* 0x000000400c009985 */ /* 0x0003e2000c101b26 */
[----:B------:R-:W-:Y:S02]  /*a500*/  ISETP.GE.AND P1, PT, R224, UR4, PT ;  /* 0x00000004e0007c0c */ /* 0x000fe4000bf26270 */
[----:B------:R-:W-:Y:S02]  /*a510*/  @!P2 LEA.HI.X R15, R230, R3, R167, 0x2, P6 ;  /* 0x00000003e60fa211 */ /* 0x000fe400030f14a7 */
[----:B------:R-:W-:-:S03]  /*a520*/  ISETP.GE.AND P0, PT, R225, UR4, PT ;  /* 0x00000004e1007c0c */ /* 0x000fc6000bf06270 */
[----:B------:R2:W-:Y:S01]  /*a530*/  @!P2 ST.E.64 desc[UR38][R14.64], R68 ;  /* 0x000000440e00a985 */ /* 0x0005e2000c101b26 */
[CC--:B0-----:R-:W-:Y:S02]  /*a540*/  @!P3 LEA R10, P6, R229.reuse, R2.reuse, 0x2 ;  /* 0x00000002e50ab211 */ /* 0x0c1fe400078c10ff */
[CC--:B-1----:R-:W-:Y:S02]  /*a550*/  @!P4 LEA R12, P2, R228.reuse, R2.reuse, 0x2 ;  /* 0x00000002e40cc211 */ /* 0x0c2fe400078410ff */
[-C--:B------:R-:W-:Y:S02]  /*a560*/  @!P3 LEA.HI.X R11, R229, R3.reuse, R166, 0x2, P6 ;  /* 0x00000003e50bb211 */ /* 0x080fe400030f14a6 */
[----:B------:R-:W-:Y:S02]  /*a570*/  @!P4 LEA.HI.X R13, R228, R3, R165, 0x2, P2 ;  /* 0x00000003e40dc211 */ /* 0x000fe400010f14a5 */
[----:B------:R-:W-:Y:S01]  /*a580*/  ISETP.GE.AND P2, PT, R223, UR4, PT ;  /* 0x00000004df007c0c */ /* 0x000fe2000bf46270 */
[----:B------:R0:W-:Y:S01]  /*a590*/  @!P3 ST.E.64 desc[UR38][R10.64], R72 ;  /* 0x000000480a00b985 */ /* 0x0001e2000c101b26 */
[----:B--2---:R-:W-:-:S03]  /*a5a0*/  @!P5 LEA R14, P6, R226, R2, 0x2 ;  /* 0x00000002e20ed211 */ /* 0x004fc600078c10ff */
[----:B------:R1:W-:Y:S01]  /*a5b0*/  @!P4 ST.E.64 desc[UR38][R12.64], R76 ;  /* 0x0000004c0c00c985 */ /* 0x0003e2000c101b26 */
[----:B------:R-:W-:Y:S02]  /*a5c0*/  @!P5 LEA.HI.X R15, R226, R3, R164, 0x2, P6 ;  /* 0x00000003e20fd211 */ /* 0x000fe400030f14a4 */
[----:B------:R-:W-:-:S03]  /*a5d0*/  ISETP.GE.AND P4, PT, R221, UR4, PT ;  /* 0x00000004dd007c0c */ /* 0x000fc6000bf86270 */
[----:B------:R2:W-:Y:S01]  /*a5e0*/  @!P5 ST.E.64 desc[UR38][R14.64], R80 ;  /* 0x000000500e00d985 */ /* 0x0005e2000c101b26 */
[----:B------:R-:W-:Y:S02]  /*a5f0*/  ISETP.GE.AND P5, PT, R222, UR4, PT ;  /* 0x00000004de007c0c */ /* 0x000fe4000bfa6270 */
        /* <DEDUP_REMOVED lines=8> */
[----:B------:R-:W-:-:S05]  /*a680*/  @!P2 LEA.HI.X R15, R223, R3, R161, 0x2, P6 ;  /* 0x00000003df0fa211 */ /* 0x000fca00030f14a1 */
[----:B------:R2:W-:Y:S01]  /*a690*/  @!P2 ST.E.64 desc[UR38][R14.64], R92 ;  /* 0x0000005c0e00a985 */ /* 0x0005e2000c101b26 */
[----:B------:R-:W-:Y:S02]  /*a6a0*/  ISETP.GE.AND P2, PT, R212, UR4, PT ;  /* 0x00000004d4007c0c */ /* 0x000fe4000bf46270 */
[CC--:B0-----:R-:W-:Y:S02]  /*a6b0*/  @!P5 LEA R10, P1, R222.reuse, R2.reuse, 0x2 ;  /* 0x00000002de0ad211 */ /* 0x0c1fe400078210ff */
[-C--:B-1----:R-:W-:Y:S02]  /*a6c0*/  @!P4 LEA R12, P0, R221, R2.reuse, 0x2 ;  /* 0x00000002dd0cc211 */ /* 0x082fe400078010ff */
[-C--:B------:R-:W-:Y:S02]  /*a6d0*/  @!P5 LEA.HI.X R11, R222, R3.reuse, R160, 0x2, P1 ;  /* 0x00000003de0bd211 */ /* 0x080fe400008f14a0 */
[----:B------:R-:W-:Y:S02]  /*a6e0*/  ISETP.GE.AND P1, PT, R211, UR4, PT ;  /* 0x00000004d3007c0c */ /* 0x000fe4000bf26270 */
[----:B--2---:R-:W-:Y:S01]  /*a6f0*/  @!P3 LEA R14, P6, R213, R2, 0x2 ;  /* 0x00000002d50eb211 */ /* 0x004fe200078c10ff */
[----:B------:R-:W-:Y:S01]  /*a700*/  @!P5 ST.E.64 desc[UR38][R10.64], R96 ;  /* 0x000000600a00d985 */ /* 0x000fe2000c101b26 */
[----:B------:R-:W-:-:S02]  /*a710*/  @!P4 LEA.HI.X R13, R221, R3, R159, 0x2, P0 ;  /* 0x00000003dd0dc211 */ /* 0x000fc400000f149f */
[----:B------:R-:W-:Y:S02]  /*a720*/  @!P3 LEA.HI.X R15, R213, R3, R158, 0x2, P6 ;  /* 0x00000003d50fb211 */ /* 0x000fe400030f149e */
[----:B------:R-:W-:Y:S01]  /*a730*/  ISETP.GE.AND P0, PT, R210, UR4, PT ;  /* 0x00000004d2007c0c */ /* 0x000fe2000bf06270 */
[----:B------:R-:W-:Y:S01]  /*a740*/  @!P4 ST.E.64 desc[UR38][R12.64], R100 ;  /* 0x000000640c00c985 */ /* 0x000fe2000c101b26 */
[-C--:B------:R-:W-:Y:S02]  /*a750*/  @!P2 LEA R20, P6, R212, R2.reuse, 0x2 ;  /* 0x00000002d414a211 */ /* 0x080fe400078c10ff */
[----:B------:R-:W-:Y:S01]  /*a760*/  ISETP.GE.AND P4, PT, R208, UR4, PT ;  /* 0x00000004d0007c0c */ /* 0x000fe2000bf86270 */
[----:B------:R-:W-:Y:S01]  /*a770*/  @!P3 ST.E.64 desc[UR38][R14.64], R104 ;  /* 0x000000680e00b985 */ /* 0x000fe2000c101b26 */
[----:B------:R-:W-:Y:S02]  /*a780*/  ISETP.GE.AND P3, PT, R209, UR4, PT ;  /* 0x00000004d1007c0c */ /* 0x000fe4000bf66270 */
[----:B------:R-:W-:-:S02]  /*a790*/  @!P1 LEA R24, P5, R211, R2, 0x2 ;  /* 0x00000002d3189211 */ /* 0x000fc400078a10ff */
[-C--:B------:R-:W-:Y:S02]  /*a7a0*/  @!P2 LEA.HI.X R21, R212, R3.reuse, R157, 0x2, P6 ;  /* 0x00000003d415a211 */ /* 0x080fe400030f149d */
[-C--:B------:R-:W-:Y:S02]  /*a7b0*/  @!P1 LEA.HI.X R25, R211, R3.reuse, R156, 0x2, P5 ;  /* 0x00000003d3199211 */ /* 0x080fe400028f149c */
[CC--:B------:R-:W-:Y:S01]  /*a7c0*/  @!P0 LEA R18, P6, R210.reuse, R2.reuse, 0x2 ;  /* 0x00000002d2128211 */ /* 0x0c0fe200078c10ff */
[----:B------:R0:W-:Y:S01]  /*a7d0*/  @!P2 ST.E.64 desc[UR38][R20.64], R108 ;  /* 0x0000006c1400a985 */ /* 0x0001e2000c101b26 */
[----:B------:R-:W-:Y:S02]  /*a7e0*/  ISETP.GE.AND P2, PT, R207, UR4, PT ;  /* 0x00000004cf007c0c */ /* 0x000fe4000bf46270 */
[----:B------:R-:W-:Y:S01]  /*a7f0*/  @!P0 LEA.HI.X R19, R210, R3, R155, 0x2, P6 ;  /* 0x00000003d2138211 */ /* 0x000fe200030f149b */
[----:B------:R1:W-:Y:S01]  /*a800*/  @!P1 ST.E.64 desc[UR38][R24.64], R112 ;  /* 0x0000007018009985 */ /* 0x0003e2000c101b26 */
[----:B------:R-:W-:-:S02]  /*a810*/  @!P3 LEA R28, P1, R209, R2, 0x2 ;  /* 0x00000002d11cb211 */ /* 0x000fc400078210ff */
[-C--:B------:R-:W-:Y:S01]  /*a820*/  @!P4 LEA R32, P5, R208, R2.reuse, 0x2 ;  /* 0x00000002d020c211 */ /* 0x080fe200078a10ff */
[----:B------:R2:W-:Y:S01]  /*a830*/  @!P0 ST.E.64 desc[UR38][R18.64], R116 ;  /* 0x0000007412008985 */ /* 0x0005e2000c101b26 */
[-C--:B------:R-:W-:Y:S02]  /*a840*/  @!P3 LEA.HI.X R29, R209, R3.reuse, R154, 0x2, P1 ;  /* 0x00000003d11db211 */ /* 0x080fe400008f149a */
[----:B------:R-:W-:Y:S02]  /*a850*/  ISETP.GE.AND P1, PT, R206, UR4, PT ;  /* 0x00000004ce007c0c */ /* 0x000fe4000bf26270 */
[----:B------:R-:W-:Y:S01]  /*a860*/  @!P4 LEA.HI.X R33, R208, R3, R153, 0x2, P5 ;  /* 0x00000003d021c211 */ /* 0x000fe200028f1499 */
[----:B------:R3:W-:Y:S01]  /*a870*/  @!P3 ST.E.64 desc[UR38][R28.64], R120 ;  /* 0x000000781c00b985 */ /* 0x0007e2000c101b26 */
[----:B------:R-:W-:Y:S01]  /*a880*/  ISETP.GE.AND P0, PT, R205, UR4, PT ;  /* 0x00000004cd007c0c */ /* 0x000fe2000bf06270 */
[----:B0-----:R-:W-:Y:S01]  /*a890*/  VIADD R21, R201, 0xf0 ;  /* 0x000000f0c9157836 */ /* 0x001fe20000000000 */
[----:B------:R-:W-:Y:S01]  /*a8a0*/  @!P2 LEA R10, P5, R207, R2, 0x2 ;  /* 0x00000002cf0aa211 */ /* 0x000fe200078a10ff */
[----:B------:R3:W-:Y:S01]  /*a8b0*/  @!P4 ST.E.64 desc[UR38][R32.64], R124 ;  /* 0x0000007c2000c985 */ /* 0x0007e2000c101b26 */
[----:B------:R-:W-:Y:S01]  /*a8c0*/  ISETP.GE.AND P4, PT, R17, UR4, PT ;  /* 0x0000000411007c0c */ /* 0x000fe2000bf86270 */
[----:B-1----:R-:W-:Y:S01]  /*a8d0*/  VIADD R25, R201, 0xf8 ;  /* 0x000000f8c9197836 */ /* 0x002fe20000000000 */
[----:B------:R-:W-:-:S02]  /*a8e0*/  ISETP.GE.AND P3, PT, R21, UR4, PT ;  /* 0x0000000415007c0c */ /* 0x000fc4000bf66270 */
[-C--:B------:R-:W-:Y:S02]  /*a8f0*/  @!P2 LEA.HI.X R11, R207, R3.reuse, R152, 0x2, P5 ;  /* 0x00000003cf0ba211 */ /* 0x080fe400028f1498 */
[CC--:B------:R-:W-:Y:S02]  /*a900*/  @!P1 LEA R12, P6, R206.reuse, R2.reuse, 0x2 ;  /* 0x00000002ce0c9211 */ /* 0x0c0fe400078c10ff */
[----:B--2---:R-:W-:Y:S01]  /*a910*/  SHF.R.S32.HI R19, RZ, 0x1f, R17 ;  /* 0x0000001fff137819 */ /* 0x004fe20000011411 */
[----:B------:R3:W-:Y:S01]  /*a920*/  @!P2 ST.E.64 desc[UR38][R10.64], R128 ;  /* 0x000000800a00a985 */ /* 0x0007e2000c101b26 */
[----:B------:R-:W-:Y:S02]  /*a930*/  @!P0 LEA R14, P5, R205, R2, 0x2 ;  /* 0x00000002cd0e8211 */ /* 0x000fe400078a10ff */
[----:B------:R-:W-:Y:S02]  /*a940*/  @!P1 LEA.HI.X R13, R206, R3, R22, 0x2, P6 ;  /* 0x00000003ce0d9211 */ /* 0x000fe400030f1416 */
[----:B------:R-:W-:-:S02]  /*a950*/  ISETP.GE.AND P6, PT, R25, UR4, PT ;  /* 0x0000000419007c0c */ /* 0x000fc4000bfc6270 */
[-C--:B------:R-:W-:Y:S01]  /*a960*/  @!P0 LEA.HI.X R15, R205, R3.reuse, R9, 0x2, P5 ;  /* 0x00000003cd0f8211 */ /* 0x080fe200028f1409 */
[----:B------:R3:W-:Y:S01]  /*a970*/  @!P1 ST.E.64 desc[UR38][R12.64], R132 ;  /* 0x000000840c009985 */ /* 0x0007e2000c101b26 */
[CC--:B------:R-:W-:Y:S02]  /*a980*/  @!P4 LEA R18, P5, R17.reuse, R2.reuse, 0x2 ;  /* 0x000000021112c211 */ /* 0x0c0fe400078a10ff */
[----:B------:R-:W-:Y:S01]  /*a990*/  SHF.R.S32.HI R9, RZ, 0x1f, R21 ;  /* 0x0000001fff097819 */ /* 0x000fe20000011415 */
[----:B------:R3:W-:Y:S01]  /*a9a0*/  @!P0 ST.E.64 desc[UR38][R14.64], R136 ;  /* 0x000000880e008985 */ /* 0x0007e2000c101b26 */
[----:B------:R-:W-:Y:S02]  /*a9b0*/  @!P4 LEA.HI.X R19, R17, R3, R19, 0x2, P5 ;  /* 0x000000031113c211 */ /* 0x000fe400028f1413 */
[----:B------:R-:W-:-:S03]  /*a9c0*/  @!P3 LEA R20, P5, R21, R2, 0x2 ;  /* 0x000000021514b211 */ /* 0x000fc600078a10ff */
[----:B------:R3:W-:Y:S01]  /*a9d0*/  @!P4 ST.E.64 desc[UR38][R18.64], R140 ;  /* 0x0000008c1200c985 */ /* 0x0007e2000c101b26 */
[-C--:B------:R-:W-:Y:S02]  /*a9e0*/  @!P3 LEA.HI.X R21, R21, R3.reuse, R9, 0x2, P5 ;  /* 0x000000031515b211 */ /* 0x080fe400028f1409 */
[----:B------:R-:W-:Y:S02]  /*a9f0*/  SHF.R.S32.HI R9, RZ, 0x1f, R25 ;  /* 0x0000001fff097819 */ /* 0x000fe40000011419 */
[C---:B------:R-:W-:Y:S01]  /*aa00*/  @!P6 LEA R2, P5, R25.reuse, R2, 0x2 ;  /* 0x000000021902e211 */ /* 0x040fe200078a10ff */
[----:B------:R3:W-:Y:S03]  /*aa10*/  @!P3 ST.E.64 desc[UR38][R20.64], R144 ;  /* 0x000000901400b985 */ /* 0x0007e6000c101b26 */
[----:B------:R-:W-:-:S05]  /*aa20*/  @!P6 LEA.HI.X R3, R25, R3, R9, 0x2, P5 ;  /* 0x000000031903e211 */ /* 0x000fca00028f1409 */
[----:B------:R3:W-:Y:S04]  /*aa30*/  @!P6 ST.E.64 desc[UR38][R2.64], R148 ;  /* 0x000000940200e985 */ /* 0x0007e8000c101b26 */
.L_x_1095:
[----:B------:R-:W-:Y:S05]  /*aa40*/  BSYNC B1 ;  /* 0x0000000000017941 */ /* 0x000fea0003800000 */
.L_x_1094:
[----:B------:R-:W-:Y:S01]  /*aa50*/  ISETP.GE.AND P0, PT, R16, R8, PT ;  /* 0x000000081000720c */ /* 0x000fe20003f06270 */
[----:B--23--:R2:W3:Y:S04]  /*aa60*/  SHFL.IDX PT, R3, R4, 0x1, 0x1c1f ;  /* 0x003c1f0004037f89 */ /* 0x00c4e800000e0000 */
[----:B-1----:R2:W1:Y:S08]  /*aa70*/  SHFL.IDX PT, R2, R0, 0x1, 0x1c1f ;  /* 0x003c1f0000027f89 */ /* 0x00247000000e0000 */
[----:B--2---:R-:W-:Y:S05]  /*aa80*/  @P0 BRA `(.L_x_1093) ;  /* 0x0000001400c00947 */ /* 0x004fea0003800000 */
[----:B------:R-:W-:Y:S01]  /*aa90*/  ULDC UR4, c[0x0][0xbc8] ;  /* 0x0002f20000047ab9 */ /* 0x000fe20000000800 */
[----:B------:R-:W-:Y:S01]  /*aaa0*/  VIADD R21, R201, 0xe8 ;  /* 0x000000e8c9157836 */ /* 0x000fe20000000000 */
[----:B------:R-:W-:Y:S01]  /*aab0*/  ISETP.GE.AND P5, PT, R179, UR4, PT ;  /* 0x00000004b3007c0c */ /* 0x000fe2000bfa6270 */
[C---:B------:R-:W-:Y:S01]  /*aac0*/  VIADD R25, R201.reuse, 0xf0 ;  /* 0x000000f0c9197836 */ /* 0x040fe20000000000 */
[----:B------:R-:W-:Y:S02]  /*aad0*/  ISETP.GE.AND P4, PT, R201, UR4, PT ;  /* 0x00000004c9007c0c */ /* 0x000fe4000bf86270 */
[----:B------:R-:W-:Y:S02]  /*aae0*/  ISETP.GE.AND P2, PT, R177, UR4, PT ;  /* 0x00000004b1007c0c */ /* 0x000fe4000bf46270 */
[----:B------:R-:W-:Y:S02]  /*aaf0*/  ISETP.GE.AND P1, PT, R175, UR4, PT ;  /* 0x00000004af007c0c */ /* 0x000fe4000bf26270 */
[----:B------:R-:W-:-:S02]  /*ab00*/  ISETP.GE.AND P0, PT, R237, UR4, PT ;  /* 0x00000004ed007c0c */ /* 0x000fc4000bf06270 */
[----:B0-----:R-:W-:Y:S02]  /*ab10*/  SHF.R.S32.HI R0, RZ, 0x1f, R21 ;  /* 0x0000001fff007819 */ /* 0x001fe40000011415 */
[----:B------:R-:W-:Y:S02]  /*ab20*/  SHF.R.S32.HI R4, RZ, 0x1f, R205 ;  /* 0x0000001fff047819 */ /* 0x000fe400000114cd */
[-C--:B-1----:R-:W-:Y:S01]  /*ab30*/  @!P5 LEA R10, P3, R179, R2.reuse, 0x2 ;  /* 0x00000002b30ad211 */ /* 0x082fe200078610ff */
[----:B---3--:R-:W-:Y:S02]  /*ab40*/  @!P4 IMAD.WIDE R8, R201, 0x4, R2 ;  /* 0x00000004c908c825 */ /* 0x008fe400078e0202 */
[----:B------:R-:W-:Y:S02]  /*ab50*/  @!P2 LEA R12, P6, R177, R2, 0x2 ;  /* 0x00000002b10ca211 */ /* 0x000fe400078c10ff */
[----:B------:R-:W-:Y:S01]  /*ab60*/  @!P5 LEA.HI.X R11, R179, R3, R180, 0x2, P3 ;  /* 0x00000003b30bd211 */ /* 0x000fe200018f14b4 */
[----:B------:R0:W-:Y:S01]  /*ab70*/  @!P4 ST.E.64 desc[UR38][R8.64], R26 ;  /* 0x0000001a0800c985 */ /* 0x0001e2000c101b26 */
[----:B------:R-:W-:-:S02]  /*ab80*/  ISETP.GE.AND P3, PT, R236, UR4, PT ;  /* 0x00000004ec007c0c */ /* 0x000fc4000bf66270 */
[-C--:B------:R-:W-:Y:S01]  /*ab90*/  @!P2 LEA.HI.X R13, R177, R3.reuse, R178, 0x2, P6 ;  /* 0x00000003b10da211 */ /* 0x080fe200030f14b2 */
[----:B------:R1:W-:Y:S01]  /*aba0*/  @!P5 ST.E.64 desc[UR38][R10.64], R30 ;  /* 0x0000001e0a00d985 */ /* 0x0003e2000c101b26 */
[-C--:B------:R-:W-:Y:S02]  /*abb0*/  @!P1 LEA R14, P5, R175, R2.reuse, 0x2 ;  /* 0x00000002af0e9211 */ /* 0x080fe400078a10ff */
[----:B------:R-:W-:Y:S01]  /*abc0*/  ISETP.GE.AND P4, PT, R235, UR4, PT ;  /* 0x00000004eb007c0c */ /* 0x000fe2000bf86270 */
[----:B------:R2:W-:Y:S01]  /*abd0*/  @!P2 ST.E.64 desc[UR38][R12.64], R34 ;  /* 0x000000220c00a985 */ /* 0x0005e2000c101b26 */
[----:B------:R-:W-:Y:S02]  /*abe0*/  @!P0 LEA R16, P6, R237, R2, 0x2 ;  /* 0x00000002ed108211 */ /* 0x000fe400078c10ff */
[----:B------:R-:W-:Y:S02]  /*abf0*/  @!P1 LEA.HI.X R15, R175, R3, R176, 0x2, P5 ;  /* 0x00000003af0f9211 */ /* 0x000fe400028f14b0 */
[----:B------:R-:W-:-:S02]  /*ac00*/  ISETP.GE.AND P5, PT, R234, UR4, PT ;  /* 0x00000004ea007c0c */ /* 0x000fc4000bfa6270 */
[-C--:B------:R-:W-:Y:S01]  /*ac10*/  @!P0 LEA.HI.X R17, R237, R3.reuse, R174, 0x2, P6 ;  /* 0x00000003ed118211 */ /* 0x080fe200030f14ae */
[----:B------:R3:W-:Y:S01]  /*ac20*/  @!P1 ST.E.64 desc[UR38][R14.64], R38 ;  /* 0x000000260e009985 */ /* 0x0007e2000c101b26 */
[-C--:B0-----:R-:W-:Y:S02]  /*ac30*/  @!P3 LEA R8, P6, R236, R2.reuse, 0x2 ;  /* 0x00000002ec08b211 */ /* 0x081fe400078c10ff */
[----:B------:R-:W-:Y:S01]  /*ac40*/  ISETP.GE.AND P1, PT, R232, UR4, PT ;  /* 0x00000004e8007c0c */ /* 0x000fe2000bf26270 */
[----:B------:R0:W-:Y:S01]  /*ac50*/  @!P0 ST.E.64 desc[UR38][R16.64], R42 ;  /* 0x0000002a10008985 */ /* 0x0001e2000c101b26 */
[----:B------:R-:W-:Y:S02]  /*ac60*/  ISETP.GE.AND P0, PT, R233, UR4, PT ;  /* 0x00000004e9007c0c */ /* 0x000fe4000bf06270 */
[----:B-1----:R-:W-:Y:S02]  /*ac70*/  @!P4 LEA R10, P2, R235, R2, 0x2 ;  /* 0x00000002eb0ac211 */ /* 0x002fe400078410ff */
[----:B------:R-:W-:-:S02]  /*ac80*/  @!P3 LEA.HI.X R9, R236, R3, R173, 0x2, P6 ;  /* 0x00000003ec09b211 */ /* 0x000fc400030f14ad */
[CC--:B------:R-:W-:Y:S02]  /*ac90*/  @!P5 LEA R18, P6, R234.reuse, R2.reuse, 0x2 ;  /* 0x00000002ea12d211 */ /* 0x0c0fe400078c10ff */
[-C--:B------:R-:W-:Y:S01]  /*aca0*/  @!P4 LEA.HI.X R11, R235, R3.reuse, R172, 0x2, P2 ;  /* 0x00000003eb0bc211 */ /* 0x080fe200010f14ac */
[----:B------:R1:W-:Y:S01]  /*acb0*/  @!P3 ST.E.64 desc[UR38][R8.64], R46 ;  /* 0x0000002e0800b985 */ /* 0x0003e2000c101b26 */
[----:B------:R-:W-:Y:S02]  /*acc0*/  ISETP.GE.AND P2, PT, R231, UR4, PT ;  /* 0x00000004e7007c0c */ /* 0x000fe4000bf46270 */
[----:B------:R-:W-:Y:S01]  /*acd0*/  @!P5 LEA.HI.X R19, R234, R3, R171, 0x2, P6 ;  /* 0x00000003ea13d211 */ /* 0x000fe200030f14ab */
[----:B------:R4:W-:Y:S01]  /*ace0*/  @!P4 ST.E.64 desc[UR38][R10.64], R50 ;  /* 0x000000320a00c985 */ /* 0x0009e2000c101b26 */
[-C--:B--2---:R-:W-:Y:S02]  /*acf0*/  @!P0 LEA R12, P4, R233, R2.reuse, 0x2 ;  /* 0x00000002e90c8211 */ /* 0x084fe400078810ff */
[----:B------:R-:W-:Y:S01]  /*ad00*/  ISETP.GE.AND P3, PT, R230, UR4, PT ;  /* 0x00000004e6007c0c */ /* 0x000fe2000bf66270 */
[----:B------:R2:W-:Y:S01]  /*ad10*/  @!P5 ST.E.64 desc[UR38][R18.64], R54 ;  /* 0x000000361200d985 */ /* 0x0005e2000c101b26 */
[----:B---3--:R-:W-:-:S02]  /*ad20*/  @!P1 LEA R14, P5, R232, R2, 0x2 ;  /* 0x00000002e80e9211 */ /* 0x008fc400078a10ff */
[-C--:B------:R-:W-:Y:S02]  /*ad30*/  @!P0 LEA.HI.X R13, R233, R3.reuse, R170, 0x2, P4 ;  /* 0x00000003e90d8211 */ /* 0x080fe400020f14aa */
[----:B------:R-:W-:Y:S02]  /*ad40*/  ISETP.GE.AND P4, PT, R229, UR4, PT ;  /* 0x00000004e5007c0c */ /* 0x000fe4000bf86270 */
[----:B------:R-:W-:Y:S01]  /*ad50*/  @!P1 LEA.HI.X R15, R232, R3, R169, 0x2, P5 ;  /* 0x00000003e80f9211 */ /* 0x000fe200028f14a9 */
[----:B------:R-:W-:Y:S01]  /*ad60*/  @!P0 ST.E.64 desc[UR38][R12.64], R58 ;  /* 0x0000003a0c008985 */ /* 0x000fe2000c101b26 */
[----:B------:R-:W-:Y:S02]  /*ad70*/  ISETP.GE.AND P5, PT, R228, UR4, PT ;  /* 0x00000004e4007c0c */ /* 0x000fe4000bfa6270 */
[----:B0-----:R-:W-:Y:S01]  /*ad80*/  @!P2 LEA R16, P6, R231, R2, 0x2 ;  /* 0x00000002e710a211 */ /* 0x001fe200078c10ff */
[----:B------:R0:W-:Y:S01]  /*ad90*/  @!P1 ST.E.64 desc[UR38][R14.64], R62 ;  /* 0x0000003e0e009985 */ /* 0x0001e2000c101b26 */
[----:B------:R-:W-:-:S02]  /*ada0*/  ISETP.GE.AND P1, PT, R225, UR4, PT ;  /* 0x00000004e1007c0c */ /* 0x000fc4000bf26270 */
[-C--:B------:R-:W-:Y:S02]  /*adb0*/  @!P2 LEA.HI.X R17, R231, R3.reuse, R168, 0x2, P6 ;  /* 0x00000003e711a211 */ /* 0x080fe400030f14a8 */
[-C--:B-1----:R-:W-:Y:S02]  /*adc0*/  @!P3 LEA R8, P6, R230, R2.reuse, 0x2 ;  /* 0x00000002e608b211 */ /* 0x082fe400078c10ff */
[-C--:B----4-:R-:W-:Y:S01]  /*add0*/  @!P4 LEA R10, P0, R229, R2.reuse, 0x2 ;  /* 0x00000002e50ac211 */ /* 0x090fe200078010ff */
[----:B------:R1:W-:Y:S01]  /*ade0*/  @!P2 ST.E.64 desc[UR38][R16.64], R66 ;  /* 0x000000421000a985 */ /* 0x0003e2000c101b26 */
[----:B------:R-:W-:Y:S02]  /*adf0*/  ISETP.GE.AND P2, PT, R226, UR4, PT ;  /* 0x00000004e2007c0c */ /* 0x000fe4000bf46270 */
[----:B------:R-:W-:Y:S02]  /*ae00*/  @!P3 LEA.HI.X R9, R230, R3, R167, 0x2, P6 ;  /* 0x00000003e609b211 */ /* 0x000fe400030f14a7 */
[----:B--2---:R-:W-:-:S02]  /*ae10*/  @!P5 LEA R18, P6, R228, R2, 0x2 ;  /* 0x00000002e412d211 */ /* 0x004fc400078c10ff */
[-C--:B------:R-:W-:Y:S01]  /*ae20*/  @!P4 LEA.HI.X R11, R229, R3.reuse, R166, 0x2, P0 ;  /* 0x00000003e50bc211 */ /* 0x080fe200000f14a6 */
[----:B------:R2:W-:Y:S01]  /*ae30*/  @!P3 ST.E.64 desc[UR38][R8.64], R70 ;  /* 0x000000460800b985 */ /* 0x0005e2000c101b26 */
[----:B------:R-:W-:Y:S02]  /*ae40*/  ISETP.GE.AND P0, PT, R224, UR4, PT ;  /* 0x00000004e0007c0c */ /* 0x000fe4000bf06270 */
[----:B------:R-:W-:Y:S01]  /*ae50*/  @!P5 LEA.HI.X R19, R228, R3, R165, 0x2, P6 ;  /* 0x00000003e413d211 */ /* 0x000fe200030f14a5 */
[----:B------:R3:W-:Y:S01]  /*ae60*/  @!P4 ST.E.64 desc[UR38][R10.64], R74 ;  /* 0x0000004a0a00c985 */ /* 0x0007e2000c101b26 */
[-C--:B0-----:R-:W-:Y:S02]  /*ae70*/  @!P1 LEA R14, P3, R225, R2.reuse, 0x2 ;  /* 0x00000002e10e9211 */ /* 0x081fe400078610ff */
[----:B------:R-:W-:Y:S01]  /*ae80*/  @!P2 LEA R12, P6, R226, R2, 0x2 ;  /* 0x00000002e20ca211 */ /* 0x000fe200078c10ff */
[----:B------:R0:W-:Y:S01]  /*ae90*/  @!P5 ST.E.64 desc[UR38][R18.64], R78 ;  /* 0x0000004e1200d985 */ /* 0x0001e2000c101b26 */
[----:B------:R-:W-:-:S02]  /*aea0*/  ISETP.GE.AND P5, PT, R223, UR4, PT ;  /* 0x00000004df007c0c */ /* 0x000fc4000bfa6270 */
[----:B------:R-:W-:Y:S02]  /*aeb0*/  ISETP.GE.AND P4, PT, R222, UR4, PT ;  /* 0x00000004de007c0c */ /* 0x000fe4000bf86270 */
[-C--:B------:R-:W-:Y:S02]  /*aec0*/  @!P2 LEA.HI.X R13, R226, R3.reuse, R164, 0x2, P6 ;  /* 0x00000003e20da211 */ /* 0x080fe400030f14a4 */
[CC--:B-1----:R-:W-:Y:S02]  /*aed0*/  @!P0 LEA R16, P6, R224.reuse, R2.reuse, 0x2 ;  /* 0x00000002e0108211 */ /* 0x0c2fe400078c10ff */
[-C--:B------:R-:W-:Y:S01]  /*aee0*/  @!P1 LEA.HI.X R15, R225, R3.reuse, R163, 0x2, P3 ;  /* 0x00000003e10f9211 */ /* 0x080fe200018f14a3 */
[----:B------:R1:W-:Y:S01]  /*aef0*/  @!P2 ST.E.64 desc[UR38][R12.64], R82 ;  /* 0x000000520c00a985 */ /* 0x0003e2000c101b26 */
[----:B------:R-:W-:Y:S02]  /*af00*/  ISETP.GE.AND P3, PT, R221, UR4, PT ;  /* 0x00000004dd007c0c */ /* 0x000fe4000bf66270 */
[----:B------:R-:W-:Y:S01]  /*af10*/  @!P0 LEA.HI.X R17, R224, R3, R162, 0x2, P6 ;  /* 0x00000003e0118211 */ /* 0x000fe200030f14a2 */
[----:B------:R4:W-:Y:S01]  /*af20*/  @!P1 ST.E.64 desc[UR38][R14.64], R86 ;  /* 0x000000560e009985 */ /* 0x0009e2000c101b26 */
[----:B--2---:R-:W-:-:S02]  /*af30*/  @!P5 LEA R8, P2, R223, R2, 0x2 ;  /* 0x00000002df08d211 */ /* 0x004fc400078410ff */
[-C--:B---3--:R-:W-:Y:S01]  /*af40*/  @!P4 LEA R10, P1, R222, R2.reuse, 0x2 ;  /* 0x00000002de0ac211 */ /* 0x088fe200078210ff */
[----:B------:R2:W-:Y:S01]  /*af50*/  @!P0 ST.E.64 desc[UR38][R16.64], R90 ;  /* 0x0000005a10008985 */ /* 0x0005e2000c101b26 */
[----:B------:R-:W-:Y:S02]  /*af60*/  ISETP.GE.AND P0, PT, R213, UR4, PT ;  /* 0x00000004d5007c0c */ /* 0x000fe4000bf06270 */
[-C--:B------:R-:W-:Y:S02]  /*af70*/  @!P5 LEA.HI.X R9, R223, R3.reuse, R161, 0x2, P2 ;  /* 0x00000003df09d211 */ /* 0x080fe400010f14a1 */
[----:B------:R-:W-:Y:S02]  /*af80*/  ISETP.GE.AND P2, PT, R212, UR4, PT ;  /* 0x00000004d4007c0c */ /* 0x000fe4000bf46270 */
[----:B------:R-:W-:Y:S01]  /*af90*/  @!P4 LEA.HI.X R11, R222, R3, R160, 0x2, P1 ;  /* 0x00000003de0bc211 */ /* 0x000fe200008f14a0 */
[----:B------:R3:W-:Y:S01]  /*afa0*/  @!P5 ST.E.64 desc[UR38][R8.64], R94 ;  /* 0x0000005e0800d985 */ /* 0x0007e2000c101b26 */
[----:B0-----:R-:W-:-:S02]  /*afb0*/  @!P3 LEA R18, P6, R221, R2, 0x2 ;  /* 0x00000002dd12b211 */ /* 0x001fc400078c10ff */
[----:B------:R-:W-:Y:S01]  /*afc0*/  ISETP.GE.AND P1, PT, R211, UR4, PT ;  /* 0x00000004d3007c0c */ /* 0x000fe2000bf26270 */
[----:B------:R0:W-:Y:S01]  /*afd0*/  @!P4 ST.E.64 desc[UR38][R10.64], R98 ;  /* 0x000000620a00c985 */ /* 0x0001e2000c101b26 */
[----:B------:R-:W-:Y:S02]  /*afe0*/  @!P3 LEA.HI.X R19, R221, R3, R159, 0x2, P6 ;  /* 0x00000003dd13b211 */ /* 0x000fe400030f149f */
[----:B------:R-:W-:Y:S02]  /*aff0*/  ISETP.GE.AND P4, PT, R210, UR4, PT ;  /* 0x00000004d2007c0c */ /* 0x000fe4000bf86270 */
[-C--:B-1----:R-:W-:Y:S01]  /*b000*/  @!P0 LEA R12, P6, R213, R2.reuse, 0x2 ;  /* 0x00000002d50c8211 */ /* 0x082fe200078c10ff */
[----:B------:R1:W-:Y:S01]  /*b010*/  @!P3 ST.E.64 desc[UR38][R18.64], R102 ;  /* 0x000000661200b985 */ /* 0x0003e2000c101b26 */
[----:B------:R-:W-:Y:S02]  /*b020*/  ISETP.GE.AND P5, PT, R209, UR4, PT ;  /* 0x00000004d1007c0c */ /* 0x000fe4000bfa6270 */
[----:B----4-:R-:W-:-:S02]  /*b030*/  @!P2 LEA R14, P3, R212, R2, 0x2 ;  /* 0x00000002d40ea211 */ /* 0x010fc400078610ff */
[-C--:B------:R-:W-:Y:S02]  /*b040*/  @!P0 LEA.HI.X R13, R213, R3.reuse, R158, 0x2, P6 ;  /* 0x00000003d50d8211 */ /* 0x080fe400030f149e */
[-C--:B------:R-:W-:Y:S02]  /*b050*/  @!P2 LEA.HI.X R15, R212, R3.reuse, R157, 0x2, P3 ;  /* 0x00000003d40fa211 */ /* 0x080fe400018f149d */
[----:B------:R-:W-:Y:S01]  /*b060*/  ISETP.GE.AND P3, PT, R208, UR4, PT ;  /* 0x00000004d0007c0c */ /* 0x000fe2000bf66270 */
[----:B------:R4:W-:Y:S01]  /*b070*/  @!P0 ST.E.64 desc[UR38][R12.64], R106 ;  /* 0x0000006a0c008985 */ /* 0x0009e2000c101b26 */
[CC--:B--2---:R-:W-:Y:S02]  /*b080*/  @!P1 LEA R16, P6, R211.reuse, R2.reuse, 0x2 ;  /* 0x00000002d3109211 */ /* 0x0c4fe400078c10ff */
[----:B---3--:R-:W-:Y:S01]  /*b090*/  @!P4 LEA R8, P0, R210, R2, 0x2 ;  /* 0x00000002d208c211 */ /* 0x008fe200078010ff */
[----:B------:R2:W-:Y:S01]  /*b0a0*/  @!P2 ST.E.64 desc[UR38][R14.64], R110 ;  /* 0x0000006e0e00a985 */ /* 0x0005e2000c101b26 */
[----:B------:R-:W-:-:S02]  /*b0b0*/  @!P1 LEA.HI.X R17, R211, R3, R156, 0x2, P6 ;  /* 0x00000003d3119211 */ /* 0x000fc400030f149c */
[-C--:B0-----:R-:W-:Y:S02]  /*b0c0*/  @!P5 LEA R10, P6, R209, R2.reuse, 0x2 ;  /* 0x00000002d10ad211 */ /* 0x081fe400078c10ff */
[-C--:B------:R-:W-:Y:S01]  /*b0d0*/  @!P4 LEA.HI.X R9, R210, R3.reuse, R155, 0x2, P0 ;  /* 0x00000003d209c211 */ /* 0x080fe200000f149b */
[----:B------:R-:W-:Y:S01]  /*b0e0*/  @!P1 ST.E.64 desc[UR38][R16.64], R114 ;  /* 0x0000007210009985 */ /* 0x000fe2000c101b26 */
[----:B------:R-:W-:Y:S02]  /*b0f0*/  ISETP.GE.AND P0, PT, R207, UR4, PT ;  /* 0x00000004cf007c0c */ /* 0x000fe4000bf06270 */
[----:B------:R-:W-:Y:S01]  /*b100*/  @!P5 LEA.HI.X R11, R209, R3, R154, 0x2, P6 ;  /* 0x00000003d10bd211 */ /* 0x000fe200030f149a */
[----:B------:R0:W-:Y:S01]  /*b110*/  @!P4 ST.E.64 desc[UR38][R8.64], R118 ;  /* 0x000000760800c985 */ /* 0x0001e2000c101b26 */
[----:B------:R-:W-:Y:S02]  /*b120*/  ISETP.GE.AND P1, PT, R21, UR4, PT ;  /* 0x0000000415007c0c */ /* 0x000fe4000bf26270 */
[----:B-1----:R-:W-:Y:S01]  /*b130*/  @!P3 LEA R18, P2, R208, R2, 0x2 ;  /* 0x00000002d012b211 */ /* 0x002fe200078410ff */
[----:B------:R1:W-:Y:S01]  /*b140*/  @!P5 ST.E.64 desc[UR38][R10.64], R122 ;  /* 0x0000007a0a00d985 */ /* 0x0003e2000c101b26 */
[----:B------:R-:W-:-:S02]  /*b150*/  ISETP.GE.AND P4, PT, R206, UR4, PT ;  /* 0x00000004ce007c0c */ /* 0x000fc4000bf86270 */
[----:B------:R-:W-:Y:S02]  /*b160*/  ISETP.GE.AND P5, PT, R205, UR4, PT ;  /* 0x00000004cd007c0c */ /* 0x000fe4000bfa6270 */
[-C--:B------:R-:W-:Y:S02]  /*b170*/  @!P3 LEA.HI.X R19, R208, R3.reuse, R153, 0x2, P2 ;  /* 0x00000003d013b211 */ /* 0x080fe400010f1499 */
[----:B------:R-:W-:Y:S02]  /*b180*/  ISETP.GE.AND P2, PT, R25, UR4, PT ;  /* 0x0000000419007c0c */ /* 0x000fe4000bf46270 */
[-C--:B----4-:R-:W-:Y:S01]  /*b190*/  @!P0 LEA R12, P6, R207, R2.reuse, 0x2 ;  /* 0x00000002cf0c8211 */ /* 0x090fe200078c10ff */
[----:B------:R3:W-:Y:S01]  /*b1a0*/  @!P3 ST.E.64 desc[UR38][R18.64], R126 ;  /* 0x0000007e1200b985 */ /* 0x0007e2000c101b26 */
[----:B--2---:R-:W-:Y:S02]  /*b1b0*/  @!P1 LEA R14, P3, R21, R2, 0x2 ;  /* 0x00000002150e9211 */ /* 0x004fe400078610ff */
[----:B------:R-:W-:-:S02]  /*b1c0*/  @!P0 LEA.HI.X R13, R207, R3, R152, 0x2, P6 ;  /* 0x00000003cf0d8211 */ /* 0x000fc400030f1498 */
[CC--:B0-----:R-:W-:Y:S02]  /*b1d0*/  @!P4 LEA R8, P6, R206.reuse, R2.reuse, 0x2 ;  /* 0x00000002ce08c211 */ /* 0x0c1fe400078c10ff */
[-C--:B------:R-:W-:Y:S01]  /*b1e0*/  @!P1 LEA.HI.X R15, R21, R3.reuse, R0, 0x2, P3 ;  /* 0x00000003150f9211 */ /* 0x080fe200018f1400 */
[----:B------:R2:W-:Y:S01]  /*b1f0*/  @!P0 ST.E.64 desc[UR38][R12.64], R130 ;  /* 0x000000820c008985 */ /* 0x0005e2000c101b26 */
[-C--:B-1----:R-:W-:Y:S02]  /*b200*/  @!P5 LEA R10, P3, R205, R2.reuse, 0x2 ;  /* 0x00000002cd0ad211 */ /* 0x082fe400078610ff */
[-C--:B------:R-:W-:Y:S02]  /*b210*/  @!P4 LEA.HI.X R9, R206, R3.reuse, R22, 0x2, P6 ;  /* 0x00000003ce09c211 */ /* 0x080fe400030f1416 */
[----:B------:R-:W-:Y:S01]  /*b220*/  SHF.R.S32.HI R0, RZ, 0x1f, R25 ;  /* 0x0000001fff007819 */ /* 0x000fe20000011419 */
[----:B---3--:R-:W-:Y:S01]  /*b230*/  VIADD R19, R201, 0xf8 ;  /* 0x000000f8c9137836 */ /* 0x008fe20000000000 */
[----:B------:R-:W-:Y:S01]  /*b240*/  @!P2 LEA R16, P6, R25, R2, 0x2 ;  /* 0x000000021910a211 */ /* 0x000fe200078c10ff */
[----:B------:R2:W-:Y:S01]  /*b250*/  @!P4 ST.E.64 desc[UR38][R8.64], R134 ;  /* 0x000000860800c985 */ /* 0x0005e2000c101b26 */
[----:B------:R-:W-:-:S02]  /*b260*/  @!P5 LEA.HI.X R11, R205, R3, R4, 0x2, P3 ;  /* 0x00000003cd0bd211 */ /* 0x000fc400018f1404 */
[----:B------:R-:W-:Y:S02]  /*b270*/  @!P2 LEA.HI.X R17, R25, R3, R0, 0x2, P6 ;  /* 0x000000031911a211 */ /* 0x000fe400030f1400 */
[----:B------:R-:W-:Y:S01]  /*b280*/  ISETP.GE.AND P0, PT, R19, UR4, PT ;  /* 0x0000000413007c0c */ /* 0x000fe2000bf06270 */
[----:B------:R2:W-:Y:S04]  /*b290*/  @!P5 ST.E.64 desc[UR38][R10.64], R138 ;  /* 0x0000008a0a00d985 */ /* 0x0005e8000c101b26 */
[----:B------:R2:W-:Y:S04]  /*b2a0*/  @!P1 ST.E.64 desc[UR38][R14.64], R142 ;  /* 0x0000008e0e009985 */ /* 0x0005e8000c101b26 */
[----:B------:R2:W-:Y:S04]  /*b2b0*/  @!P2 ST.E.64 desc[UR38][R16.64], R146 ;  /* 0x000000921000a985 */ /* 0x0005e8000c101b26 */
[----:B------:R-:W-:Y:S05]  /*b2c0*/  @P0 BRA `(.L_x_1093) ;  /* 0x0000000c00b00947 */ /* 0x000fea0003800000 */
[----:B------:R-:W-:Y:S02]  /*b2d0*/  LEA R2, P0, R19, R2, 0x2 ;  /* 0x0000000213027211 */ /* 0x000fe400078010ff */
[----:B------:R-:W-:-:S04]  /*b2e0*/  SHF.R.S32.HI R0, RZ, 0x1f, R19 ;  /* 0x0000001fff007819 */ /* 0x000fc80000011413 */
[----:B------:R-:W-:-:S05]  /*b2f0*/  LEA.HI.X R3, R19, R3, R0, 0x2, P0 ;  /* 0x0000000313037211 */ /* 0x000fca00000f1400 */
[----:B------:R4:W-:Y:S01]  /*b300*/  ST.E.64 desc[UR38][R2.64], R150 ;  /* 0x0000009602007985 */ /* 0x0009e2000c101b26 */
[----:B------:R-:W-:Y:S05]  /*b310*/  BRA `(.L_x_1093) ;  /* 0x0000000c009c7947 */ /* 0x000fea0003800000 */
.L_x_1084:
[----:B------:R-:W4:Y:S01]  /*b320*/  LDC.64 R8, c[0x0][0xd00] ;  /* 0x00034000ff087b82 */ /* 0x000f220000000a00 */
[----:B------:R-:W-:Y:S01]  /*b330*/  ULDC.64 UR4, c[0x0][0xd08] ;  /* 0x0003420000047ab9 */ /* 0x000fe20000000a00 */
[----:B------:R-:W-:Y:S01]  /*b340*/  IMAD.MOV.U32 R17, RZ, RZ, RZ ;  /* 0x000000ffff117224 */ /* 0x000fe200078e00ff */
[----:B------:R-:W-:-:S04]  /*b350*/  ISETP.NE.U32.AND P0, PT, RZ, UR4, PT ;  /* 0x00000004ff007c0c */ /* 0x000fc8000bf05070 */
[----:B------:R-:W-:Y:S01]  /*b360*/  ISETP.NE.AND.EX P1, PT, RZ, UR5, PT, P0 ;  /* 0x00000005ff007c0c */ /* 0x000fe2000bf25300 */
[----:B------:R-:W0:Y:S01]  /*b370*/  LDC.64 R2, c[0x0][0xd00] ;  /* 0x00034000ff027b82 */ /* 0x000e220000000a00 */
[----:B----4-:R-:W-:-:S04]  /*b380*/  ISETP.NE.U32.AND P0, PT, R8, RZ, PT ;  /* 0x000000ff0800720c */ /* 0x010fc80003f05070 */
[----:B------:R-:W-:-:S07]  /*b390*/  ISETP.NE.AND.EX P0, PT, R9, RZ, PT, P0 ;  /* 0x000000ff0900720c */ /* 0x000fce0003f05300 */
[----:B------:R-:W4:Y:S01]  /*b3a0*/  @P1 LDC.64 R8, c[0x0][0xd08] ;  /* 0x00034200ff081b82 */ /* 0x000f220000000a00 */
[----:B------:R-:W-:Y:S01]  /*b3b0*/  ULDC UR4, c[0x0][0xb88] ;  /* 0x0002e20000047ab9 */ /* 0x000fe20000000800 */
[----:B0-----:R-:W-:-:S04]  /*b3c0*/  IMAD.WIDE R10, R200, 0x4, R2 ;  /* 0x00000004c80a7825 */ /* 0x001fc800078e0202 */
[----:B--2---:R-:W-:Y:S01]  /*b3d0*/  IMAD.U32 R0, RZ, RZ, UR4 ;  /* 0x00000004ff007e24 */ /* 0x004fe2000f8e00ff */
[----:B------:R0:W5:Y:S01]  /*b3e0*/  @P0 LDG.E R17, desc[UR38][R10.64] ;  /* 0x000000260a110981 */ /* 0x000162000c1e1900 */
[----:B---3--:R-:W2:Y:S01]  /*b3f0*/  S2R R4, SR_TID.X ;  /* 0x0000000000047919 */ /* 0x008ea20000002100 */
[----:B----4-:R-:W-:-:S05]  /*b400*/  @P1 IMAD.WIDE R2, R200, 0x4, R8 ;  /* 0x00000004c8021825 */ /* 0x010fca00078e0208 */
[----:B------:R0:W5:Y:S01]  /*b410*/  @P1 LDG.E R0, desc[UR38][R2.64] ;  /* 0x0000002602001981 */ /* 0x000162000c1e1900 */
[----:B------:R-:W-:-:S13]  /*b420*/  ISETP.NE.AND P2, PT, R203, RZ, PT ;  /* 0x000000ffcb00720c */ /* 0x000fda0003f45270 */
[----:B------:R-:W3:Y:S01]  /*b430*/  @!P2 LDC R203, c[0x0][0xbd4] ;  /* 0x0002f500ffcbab82 */ /* 0x000ee20000000800 */
[----:B--2---:R-:W-:-:S05]  /*b440*/  VIADD R24, R4, 0xffffff80 ;  /* 0xffffff8004187836 */ /* 0x004fca0000000000 */
[----:B------:R-:W-:Y:S02]  /*b450*/  ISETP.GT.AND P3, PT, R24, 0x7f, PT ;  /* 0x0000007f1800780c */ /* 0x000fe40003f64270 */
[----:B---3--:R-:W-:Y:S01]  /*b460*/  ISETP.GT.AND P2, PT, R203, 0x1, PT ;  /* 0x00000001cb00780c */ /* 0x008fe20003f44270 */
[----:B0-----:R-:W-:-:S12]  /*b470*/  @P1 BRA `(.L_x_1096) ;  /* 0x0000000000101947 */ /* 0x001fd80003800000 */
[----:B------:R-:W-:Y:S05]  /*b480*/  @!P0 BRA `(.L_x_1096) ;  /* 0x00000000000c8947 */ /* 0x000fea0003800000 */
[----:B------:R-:W2:Y:S04]  /*b490*/  LDG.E R3, desc[UR38][R10.64] ;  /* 0x000000260a037981 */ /* 0x000ea8000c1e1900 */
[----:B-----5:R-:W2:Y:S02]  /*b4a0*/  LDG.E R0, desc[UR38][R10.64+0x4] ;  /* 0x000004260a007981 */ /* 0x020ea4000c1e1900 */
[----:B--2---:R-:W-:-:S07]  /*b4b0*/  IMAD.IADD R0, R0, 0x1, -R3 ;  /* 0x0000000100007824 */ /* 0x004fce00078e0a03 */
.L_x_1096:
[----:B------:R-:W2:Y:S01]  /*b4c0*/  LDL.LU R2, [R1+0x10] ;  /* 0x0000100001027983 */ /* 0x000ea20000300800 */
[----:B------:R-:W-:Y:S01]  /*b4d0*/  BSSY B1, `(.L_x_1097) ;  /* 0x0000037000017945 */ /* 0x000fe20003800000 */
[----:B------:R-:W-:Y:S02]  /*b4e0*/  SEL R27, R200, RZ, !P0 ;  /* 0x000000ffc81b7207 */ /* 0x000fe40004000000 */
[----:B-----5:R-:W-:Y:S02]  /*b4f0*/  SHF.R.S32.HI R18, RZ, 0x1f, R17 ;  /* 0x0000001fff127819 */ /* 0x020fe40000011411 */
[----:B--2---:R-:W-:Y:S01]  /*b500*/  SEL R20, R2, RZ, !P0 ;  /* 0x000000ff02147207 */ /* 0x004fe20004000000 */
[----:B------:R-:W-:Y:S06]  /*b510*/  @P3 BRA `(.L_x_1098) ;  /* 0x0000000000c83947 */ /* 0x000fec0003800000 */
[----:B------:R-:W0:Y:S01]  /*b520*/  LDC R31, c[0x0][0xce8] ;  /* 0x00033a00ff1f7b82 */ /* 0x000e220000000800 */
[----:B------:R-:W-:-:S04]  /*b530*/  IMAD R2, R204, 0x80, R4 ;  /* 0x00000080cc027824 */ /* 0x000fc800078e0204 */
[----:B------:R-:W-:Y:S02]  /*b540*/  VIADD R22, R2, 0xffffff80 ;  /* 0xffffff8002167836 */ /* 0x000fe40000000000 */
[----:B0-----:R-:W-:-:S05]  /*b550*/  IMAD R3, R0, R31, RZ ;  /* 0x0000001f00037224 */ /* 0x001fca00078e02ff */
[----:B------:R-:W-:-:S13]  /*b560*/  ISETP.GE.AND P0, PT, R22, R3, PT ;  /* 0x000000031600720c */ /* 0x000fda0003f06270 */
[----:B------:R-:W-:Y:S05]  /*b570*/  @P0 BRA `(.L_x_1098) ;  /* 0x0000000000b00947 */ /* 0x000fea0003800000 */
[----:B------:R-:W2:Y:S01]  /*b580*/  LDL.LU R26, [R1+0xc] ;  /* 0x00000c00011a7983 */ /* 0x000ea20000300800 */
[----:B------:R-:W-:Y:S01]  /*b590*/  ISETP.NE.AND P1, PT, R31, 0x1, PT ;  /* 0x000000011f00780c */ /* 0x000fe20003f25270 */
[----:B------:R-:W-:Y:S01]  /*b5a0*/  IMAD.MOV.U32 R16, RZ, RZ, 0xab8 ;  /* 0x00000ab8ff107424 */ /* 0x000fe200078e00ff */
[----:B------:R-:W-:Y:S01]  /*b5b0*/  ISETP.GT.AND P0, PT, R203, 0x1, PT ;  /* 0x00000001cb00780c */ /* 0x000fe20003f04270 */
[----:B------:R-:W0:Y:S01]  /*b5c0*/  LDC.64 R28, c[0x0][0xca8] ;  /* 0x00032a00ff1c7b82 */ /* 0x000e220000000a00 */
[----:B------:R-:W-:Y:S02]  /*b5d0*/  IMAD.MOV.U32 R19, RZ, RZ, R22 ;  /* 0x000000ffff137224 */ /* 0x000fe400078e0016 */
[----:B------:R-:W-:-:S05]  /*b5e0*/  SEL R16, R16, 0xa78, P0 ;  /* 0x00000a7810107807 */ /* 0x000fca0000000000 */
[----:B------:R-:W3:Y:S08]  /*b5f0*/  LDC.64 R8, c[0x0][R16+0x220] ;  /* 0x0000880010087b82 */ /* 0x000ef00000000a00 */
[----:B------:R-:W4:Y:S08]  /*b600*/  @P1 LDC R15, c[0x0][0xcec] ;  /* 0x00033b00ff0f1b82 */ /* 0x000f300000000800 */
[----:B------:R-:W5:Y:S08]  /*b610*/  LDC.64 R2, c[0x0][R16+0x218] ;  /* 0x0000860010027b82 */ /* 0x000f700000000a00 */
[----:B------:R-:W1:Y:S01]  /*b620*/  @P1 LDC R25, c[0x0][0xcf0] ;  /* 0x00033c00ff191b82 */ /* 0x000e620000000800 */
[----:B---3--:R-:W-:-:S07]  /*b630*/  IMAD R9, R9, R27, RZ ;  /* 0x0000001b09097224 */ /* 0x008fce00078e02ff */
[----:B------:R-:W3:Y:S01]  /*b640*/  LDC.64 R10, c[0x0][R16+0x228] ;  /* 0x00008a00100a7b82 */ /* 0x000ee20000000a00 */
[----:B----4-:R-:W-:-:S04]  /*b650*/  @P1 IMAD.HI.U32 R4, R22, R15, RZ ;  /* 0x0000000f16041227 */ /* 0x010fc800078e00ff */
[----:B------:R-:W-:-:S03]  /*b660*/  IMAD.WIDE.U32 R14, R8, R27, RZ ;  /* 0x0000001b080e7225 */ /* 0x000fc600078e00ff */
[----:B------:R-:W4:Y:S01]  /*b670*/  LDC.64 R12, c[0x0][R16+0x210] ;  /* 0x00008400100c7b82 */ /* 0x000f220000000a00 */
[-C--:B-----5:R-:W-:Y:S02]  /*b680*/  IMAD R21, R3, R202.reuse, RZ ;  /* 0x000000ca03157224 */ /* 0x0a0fe400078e02ff */
[----:B------:R-:W-:-:S04]  /*b690*/  IMAD.WIDE.U32 R2, R2, R202, RZ ;  /* 0x000000ca02027225 */ /* 0x000fc800078e00ff */
[----:B------:R-:W-:Y:S01]  /*b6a0*/  IMAD.IADD R21, R3, 0x1, R21 ;  /* 0x0000000103157824 */ /* 0x000fe200078e0215 */
[----:B-1----:R-:W-:Y:S01]  /*b6b0*/  @P1 SHF.R.U32.HI R19, RZ, R25, R4 ;  /* 0x00000019ff131219 */ /* 0x002fe20000011604 */
[----:B------:R-:W-:Y:S01]  /*b6c0*/  IMAD R25, R8, R20, R9 ;  /* 0x0000001408197224 */ /* 0x000fe200078e0209 */
[----:B0-----:R-:W0:Y:S01]  /*b6d0*/  @!P0 LDC R28, c[0x0][0xc50] ;  /* 0x00031400ff1c8b82 */ /* 0x001e220000000800 */
[----:B------:R-:W-:Y:S02]  /*b6e0*/  IADD3 R4, P1, P3, R14, R2, R17 ;  /* 0x000000020e047210 */ /* 0x000fe40007b3e011 */
[----:B------:R-:W-:Y:S02]  /*b6f0*/  IMAD.MOV R8, RZ, RZ, -R19 ;  /* 0x000000ffff087224 */ /* 0x000fe400078e0a13 */
[----:B------:R-:W-:-:S03]  /*b700*/  IMAD.IADD R25, R15, 0x1, R25 ;  /* 0x000000010f197824 */ /* 0x000fc600078e0219 */
[----:B------:R-:W1:Y:S01]  /*b710*/  @!P0 LDC R29, c[0x0][0xc54] ;  /* 0x00031500ff1d8b82 */ /* 0x000e620000000800 */
[----:B--2---:R-:W-:-:S05]  /*b720*/  SEL R9, R26, RZ, P0 ;  /* 0x000000ff1a097207 */ /* 0x004fca0000000000 */
[----:B---3--:R-:W-:-:S04]  /*b730*/  IMAD.WIDE.U32 R2, R10, R9, RZ ;  /* 0x000000090a027225 */ /* 0x008fc800078e00ff */
[----:B------:R-:W-:Y:S02]  /*b740*/  IMAD R11, R11, R9, RZ ;  /* 0x000000090b0b7224 */ /* 0x000fe400078e02ff */
[----:B------:R-:W-:Y:S01]  /*b750*/  IMAD R9, R31, R8, R22 ;  /* 0x000000081f097224 */ /* 0x000fe200078e0216 */
[----:B------:R-:W-:Y:S01]  /*b760*/  IADD3.X R8, R25, R21, R18, P1, P3 ;  /* 0x0000001519087210 */ /* 0x000fe20000fe6412 */
[----:B------:R-:W-:Y:S01]  /*b770*/  IMAD.IADD R11, R3, 0x1, R11 ;  /* 0x00000001030b7824 */ /* 0x000fe200078e020b */
[----:B------:R-:W-:Y:S01]  /*b780*/  IADD3 R2, P0, P1, R19, R4, R2 ;  /* 0x0000000413027210 */ /* 0x000fe2000791e002 */
[----:B----4-:R-:W-:Y:S01]  /*b790*/  IMAD R4, R13, R9, RZ ;  /* 0x000000090d047224 */ /* 0x010fe200078e02ff */
[----:B------:R-:W-:-:S04]  /*b7a0*/  SHF.R.S32.HI R19, RZ, 0x1f, R19 ;  /* 0x0000001fff137819 */ /* 0x000fc80000011413 */
[----:B------:R-:W-:Y:S02]  /*b7b0*/  IADD3.X R3, R19, R8, R11, P0, P1 ;  /* 0x0000000813037210 */ /* 0x000fe400007e240b */
[----:B------:R-:W-:Y:S01]  /*b7c0*/  SHF.R.S32.HI R11, RZ, 0x1f, R9 ;  /* 0x0000001fff0b7819 */ /* 0x000fe20000011409 */
[----:B------:R-:W-:-:S04]  /*b7d0*/  IMAD.WIDE.U32 R2, R12, R9, R2 ;  /* 0x000000090c027225 */ /* 0x000fc800078e0002 */
[----:B------:R-:W-:Y:S01]  /*b7e0*/  IMAD R11, R12, R11, R4 ;  /* 0x0000000b0c0b7224 */ /* 0x000fe200078e0204 */
[----:B0-----:R-:W-:-:S03]  /*b7f0*/  LEA R8, P0, R2, R28, 0x2 ;  /* 0x0000001c02087211 */ /* 0x001fc600078010ff */
[----:B------:R-:W-:-:S05]  /*b800*/  IMAD.IADD R3, R3, 0x1, R11 ;  /* 0x0000000103037824 */ /* 0x000fca00078e020b */
[----:B-1----:R-:W-:Y:S01]  /*b810*/  LEA.HI.X R9, R2, R29, R3, 0x2, P0 ;  /* 0x0000001d02097211 */ /* 0x002fe200000f1403 */
[----:B------:R-:W-:-:S05]  /*b820*/  IMAD.MOV.U32 R3, RZ, RZ, -0x800000 ;  /* 0xff800000ff037424 */ /* 0x000fca00078e00ff */
[----:B------:R0:W-:Y:S02]  /*b830*/  STG.E desc[UR38][R8.64], R3 ;  /* 0x0000000308007986 */ /* 0x0001e4000c101926 */
.L_x_1098:
[----:B------:R-:W-:Y:S05]  /*b840*/  BSYNC B1 ;  /* 0x0000000000017941 */ /* 0x000fea0003800000 */
.L_x_1097:
[----:B------:R-:W-:Y:S05]  /*b850*/  @P2 BRA `(.L_x_1093) ;  /* 0x00000008004c2947 */ /* 0x000fea0003800000 */
[----:B------:R-:W2:Y:S01]  /*b860*/  LDC R15, c[0x0][0xce8] ;  /* 0x00033a00ff0f7b82 */ /* 0x000ea20000000800 */
[----:B0-----:R-:W-:Y:S01]  /*b870*/  SHF.R.S32.HI R3, RZ, 0x1f, R24 ;  /* 0x0000001fff037819 */ /* 0x001fe20000011418 */
[----:B------:R-:W-:Y:S01]  /*b880*/  ULDC.64 UR4, c[0x0][0xba0] ;  /* 0x0002e80000047ab9 */ /* 0x000fe20000000a00 */
[----:B------:R-:W-:Y:S01]  /*b890*/  BSSY B1, `(.L_x_1099) ;  /* 0x000004d000017945 */ /* 0x000fe20003800000 */
[----:B------:R-:W-:Y:S01]  /*b8a0*/  IMAD R2, R18, UR4, RZ ;  /* 0x0000000412027c24 */ /* 0x000fe2000f8e02ff */
[----:B------:R-:W-:-:S03]  /*b8b0*/  LEA.HI R8, R3, R24, RZ, 0x3 ;  /* 0x0000001803087211 */ /* 0x000fc600078f18ff */
[C---:B------:R-:W-:Y:S01]  /*b8c0*/  IMAD R9, R17.reuse, UR5, R2 ;  /* 0x0000000511097c24 */ /* 0x040fe2000f8e0202 */
[----:B------:R-:W-:Y:S01]  /*b8d0*/  LOP3.LUT R10, R8, 0xfffffff8, RZ, 0xc0, !PT ;  /* 0xfffffff8080a7812 */ /* 0x000fe200078ec0ff */
[----:B------:R-:W-:Y:S01]  /*b8e0*/  IMAD.WIDE.U32 R2, R17, UR4, RZ ;  /* 0x0000000411027c25 */ /* 0x000fe2000f8e00ff */
[----:B------:R-:W-:Y:S01]  /*b8f0*/  SHF.R.S32.HI R17, RZ, 0x3, R8 ;  /* 0x00000003ff117819 */ /* 0x000fe20000011408 */
[----:B------:R-:W-:Y:S02]  /*b900*/  ULDC.64 UR4, c[0x0][0xbe8] ;  /* 0x0002fa0000047ab9 */ /* 0x000fe40000000a00 */
[----:B------:R-:W-:Y:S02]  /*b910*/  IMAD.IADD R12, R24, 0x1, -R10 ;  /* 0x00000001180c7824 */ /* 0x000fe400078e0a0a */
[----:B------:R-:W-:Y:S02]  /*b920*/  IMAD.IADD R3, R3, 0x1, R9 ;  /* 0x0000000103037824 */ /* 0x000fe400078e0209 */
[----:B------:R-:W-:-:S02]  /*b930*/  IMAD R9, R12, 0x20, R17 ;  /* 0x000000200c097824 */ /* 0x000fc400078e0211 */
[----:B------:R-:W-:Y:S01]  /*b940*/  IMAD.WIDE.U32 R2, R202, UR4, R2 ;  /* 0x00000004ca027c25 */ /* 0x000fe2000f8e0002 */
[----:B--2---:R-:W-:-:S03]  /*b950*/  ISETP.NE.AND P0, PT, R15, 0x1, PT ;  /* 0x000000010f00780c */ /* 0x004fc60003f05270 */
[----:B------:R-:W-:Y:S02]  /*b960*/  IMAD R13, R204, 0x80, R9 ;  /* 0x00000080cc0d7824 */ /* 0x000fe400078e0209 */
[----:B------:R-:W-:Y:S01]  /*b970*/  IMAD R3, R202, UR5, R3 ;  /* 0x00000005ca037c24 */ /* 0x000fe2000f8e0203 */
[----:B------:R-:W-:Y:S01]  /*b980*/  ULDC.64 UR4, c[0x0][0xbf0] ;  /* 0x0002fc0000047ab9 */ /* 0x000fe20000000a00 */
[----:B------:R-:W-:Y:S02]  /*b990*/  IMAD.MOV.U32 R9, RZ, RZ, R13 ;  /* 0x000000ffff097224 */ /* 0x000fe400078e000d */
[----:B------:R-:W-:Y:S02]  /*b9a0*/  IMAD R8, R20, UR4, RZ ;  /* 0x0000000414087c24 */ /* 0x000fe4000f8e02ff */
[----:B------:R-:W-:Y:S02]  /*b9b0*/  IMAD.WIDE.U32 R2, R27, UR4, R2 ;  /* 0x000000041b027c25 */ /* 0x000fe4000f8e0002 */
[----:B------:R-:W0:Y:S02]  /*b9c0*/  @P0 LDC R4, c[0x0][0xcec] ;  /* 0x00033b00ff040b82 */ /* 0x000e240000000800 */
[----:B------:R-:W-:-:S06]  /*b9d0*/  IMAD R10, R204, 0x80, R17 ;  /* 0x00000080cc0a7824 */ /* 0x000fcc00078e0211 */
[----:B------:R-:W2:Y:S01]  /*b9e0*/  @P0 LDC R11, c[0x0][0xcf0] ;  /* 0x00033c00ff0b0b82 */ /* 0x000ea20000000800 */
[----:B0-----:R-:W-:-:S05]  /*b9f0*/  @P0 IMAD.HI.U32 R4, R13, R4, RZ ;  /* 0x000000040d040227 */ /* 0x001fca00078e00ff */
[----:B--2---:R-:W-:Y:S01]  /*ba00*/  @P0 SHF.R.U32.HI R9, RZ, R11, R4 ;  /* 0x0000000bff090219 */ /* 0x004fe20000011604 */
[----:B------:R-:W-:Y:S01]  /*ba10*/  IMAD R11, R27, UR5, R8 ;  /* 0x000000051b0b7c24 */ /* 0x000fe2000f8e0208 */
[----:B------:R-:W-:Y:S02]  /*ba20*/  ULDC.64 UR4, c[0x0][0xbe0] ;  /* 0x0002f80000047ab9 */ /* 0x000fe40000000a00 */
[--C-:B------:R-:W-:Y:S01]  /*ba30*/  SHF.R.S32.HI R4, RZ, 0x1f, R9.reuse ;  /* 0x0000001fff047819 */ /* 0x100fe20000011409 */
[----:B------:R-:W-:Y:S02]  /*ba40*/  IMAD.MOV R8, RZ, RZ, -R9 ;  /* 0x000000ffff087224 */ /* 0x000fe400078e0a09 */
[----:B------:R-:W-:Y:S02]  /*ba50*/  IMAD.IADD R3, R3, 0x1, R11 ;  /* 0x0000000103037824 */ /* 0x000fe400078e020b */
[----:B------:R-:W-:Y:S02]  /*ba60*/  IMAD R11, R15, R8, R13 ;  /* 0x000000080f0b7224 */ /* 0x000fe400078e020d */
[----:B------:R-:W-:-:S02]  /*ba70*/  IMAD R4, R4, UR4, RZ ;  /* 0x0000000404047c24 */ /* 0x000fc4000f8e02ff */
[----:B------:R-:W-:-:S04]  /*ba80*/  IMAD.WIDE.U32 R2, R9, UR4, R2 ;  /* 0x0000000409027c25 */ /* 0x000fc8000f8e0002 */
[----:B------:R-:W-:Y:S01]  /*ba90*/  IMAD R13, R9, UR5, R4 ;  /* 0x00000005090d7c24 */ /* 0x000fe2000f8e0204 */
[----:B------:R-:W-:Y:S01]  /*baa0*/  SHF.R.S32.HI R4, RZ, 0x1f, R11 ;  /* 0x0000001fff047819 */ /* 0x000fe2000001140b */
[----:B------:R-:W-:Y:S01]  /*bab0*/  ULDC.64 UR4, c[0x0][0xbd8] ;  /* 0x0002f60000047ab9 */ /* 0x000fe20000000a00 */
[----:B------:R-:W-:Y:S02]  /*bac0*/  IMAD R15, R0, R15, RZ ;  /* 0x0000000f000f7224 */ /* 0x000fe400078e02ff */
[----:B------:R-:W-:Y:S02]  /*bad0*/  IMAD.IADD R3, R3, 0x1, R13 ;  /* 0x0000000103037824 */ /* 0x000fe400078e020d */
[----:B------:R-:W-:Y:S02]  /*bae0*/  IMAD R4, R4, UR4, RZ ;  /* 0x0000000404047c24 */ /* 0x000fe4000f8e02ff */
[----:B------:R-:W-:-:S04]  /*baf0*/  IMAD.WIDE.U32 R2, R11, UR4, R2 ;  /* 0x000000040b027c25 */ /* 0x000fc8000f8e0002 */
[----:B------:R-:W-:Y:S01]  /*bb00*/  IMAD R9, R11, UR5, R4 ;  /* 0x000000050b097c24 */ /* 0x000fe2000f8e0204 */
[----:B------:R-:W-:Y:S01]  /*bb10*/  ULDC.64 UR4, c[0x0][0xb80] ;  /* 0x0002e00000047ab9 */ /* 0x000fe20000000a00 */
[----:B------:R-:W-:Y:S01]  /*bb20*/  VIADD R4, R10, 0x40 ;  /* 0x000000400a047836 */ /* 0x000fe20000000000 */
[----:B------:R-:W-:Y:S01]  /*bb30*/  LEA R8, P2, R2, UR4, 0x1 ;  /* 0x0000000402087c11 */ /* 0x000fe2000f8408ff */
[----:B------:R-:W-:Y:S02]  /*bb40*/  IMAD.IADD R3, R3, 0x1, R9 ;  /* 0x0000000103037824 */ /* 0x000fe400078e0209 */
[----:B------:R-:W-:Y:S01]  /*bb50*/  VIADD R0, R10, 0x20 ;  /* 0x000000200a007836 */ /* 0x000fe20000000000 */
[-C--:B------:R-:W-:Y:S01]  /*bb60*/  ISETP.GE.AND P0, PT, R4, R15.reuse, PT ;  /* 0x0000000f0400720c */ /* 0x080fe20003f06270 */
[----:B------:R-:W-:Y:S01]  /*bb70*/  IMAD.SHL.U32 R9, R12, 0x8, RZ ;  /* 0x000000080c097824 */ /* 0x000fe200078e00ff */
[----:B------:R-:W-:Y:S02]  /*bb80*/  LEA.HI.X R4, R2, UR5, R3, 0x1, P2 ;  /* 0x0000000502047c11 */ /* 0x000fe400090f0c03 */
[-C--:B------:R-:W-:Y:S01]  /*bb90*/  ISETP.GE.AND P2, PT, R10, R15.reuse, PT ;  /* 0x0000000f0a00720c */ /* 0x080fe20003f46270 */
[C---:B------:R-:W-:Y:S01]  /*bba0*/  VIADD R11, R9.reuse, 0x40 ;  /* 0x00000040090b7836 */ /* 0x040fe20000000000 */
[----:B------:R-:W-:Y:S01]  /*bbb0*/  ISETP.GE.AND P1, PT, R0, R15, PT ;  /* 0x0000000f0000720c */ /* 0x000fe20003f26270 */
[C---:B------:R-:W-:Y:S01]  /*bbc0*/  VIADD R13, R9.reuse, 0x80 ;  /* 0x00000080090d7836 */ /* 0x040fe20000000000 */
[----:B------:R0:W2:Y:S01]  /*bbd0*/  SHFL.IDX PT, R2, R8, RZ, 0x181f ;  /* 0x00181fff08027589 */ /* 0x0000a200000e0000 */
[----:B------:R-:W-:Y:S01]  /*bbe0*/  VIADD R17, R9, 0xc0 ;  /* 0x000000c009117836 */ /* 0x000fe20000000000 */
[----:B------:R-:W-:-:S02]  /*bbf0*/  SHF.R.S32.HI R12, RZ, 0x1f, R9 ;  /* 0x0000001fff0c7819 */ /* 0x000fc40000011409 */
[----:B------:R0:W3:Y:S01]  /*bc00*/  SHFL.IDX PT, R0, R4, RZ, 0x181f ;  /* 0x00181fff04007589 */ /* 0x0000e200000e0000 */
[----:B------:R-:W-:Y:S02]  /*bc10*/  SHF.R.S32.HI R14, RZ, 0x1f, R11 ;  /* 0x0000001fff0e7819 */ /* 0x000fe4000001140b */
[----:B------:R-:W-:Y:S02]  /*bc20*/  SHF.R.S32.HI R16, RZ, 0x1f, R13 ;  /* 0x0000001fff107819 */ /* 0x000fe4000001140d */
[----:B------:R-:W-:Y:S01]  /*bc30*/  SHF.R.S32.HI R18, RZ, 0x1f, R17 ;  /* 0x0000001fff127819 */ /* 0x000fe20000011411 */
[----:B------:R-:W-:Y:S06]  /*bc40*/  @P2 BRA `(.L_x_1100) ;  /* 0x0000000000442947 */ /* 0x000fec0003800000 */
[----:B------:R-:W-:Y:S02]  /*bc50*/  ULDC UR4, c[0x0][0xbc8] ;  /* 0x0002f20000047ab9 */ /* 0x000fe40000000800 */
[----:B------:R-:W-:Y:S02]  /*bc60*/  ISETP.GE.AND P5, PT, R9, UR4, PT ;  /* 0x0000000409007c0c */ /* 0x000fe4000bfa6270 */
[----:B------:R-:W-:Y:S02]  /*bc70*/  ISETP.GE.AND P4, PT, R11, UR4, PT ;  /* 0x000000040b007c0c */ /* 0x000fe4000bf86270 */
[----:B------:R-:W-:Y:S02]  /*bc80*/  ISETP.GE.AND P3, PT, R13, UR4, PT ;  /* 0x000000040d007c0c */ /* 0x000fe4000bf66270 */
[----:B------:R-:W-:-:S07]  /*bc90*/  ISETP.GE.AND P2, PT, R17, UR4, PT ;  /* 0x0000000411007c0c */ /* 0x000fce000bf46270 */
[----:B--2---:R-:W-:-:S04]  /*bca0*/  @!P5 LEA R20, P6, R9, R2, 0x1 ;  /* 0x000000020914d211 */ /* 0x004fc800078c08ff */
[----:B---3--:R-:W-:Y:S02]  /*bcb0*/  @!P5 LEA.HI.X R21, R9, R0, R12, 0x1, P6 ;  /* 0x000000000915d211 */ /* 0x008fe400030f0c0c */
        /* <DEDUP_REMOVED lines=10> */
.L_x_1100:
[----:B------:R-:W-:Y:S05]  /*bd60*/  BSYNC B1 ;  /* 0x0000000000017941 */ /* 0x000fea0003800000 */
.L_x_1099:
[----:B---3--:R3:W0:Y:S01]  /*bd70*/  SHFL.IDX PT, R0, R4, 0x1, 0x181f ;  /* 0x00381f0004007f89 */ /* 0x00862200000e0000 */
[----:B------:R-:W-:Y:S03]  /*bd80*/  BSSY B1, `(.L_x_1101) ;  /* 0x0000014000017945 */ /* 0x000fe60003800000 */
[----:B--2-4-:R3:W2:Y:S01]  /*bd90*/  SHFL.IDX PT, R2, R8, 0x1, 0x181f ;  /* 0x00381f0008027f89 */ /* 0x0146a200000e0000 */
[----:B------:R-:W-:Y:S05]  /*bda0*/  @P1 BRA `(.L_x_1102) ;  /* 0x0000000000441947 */ /* 0x000fea0003800000 */
[----:B------:R-:W-:Y:S02]  /*bdb0*/  ULDC UR4, c[0x0][0xbc8] ;  /* 0x0002f20000047ab9 */ /* 0x000fe40000000800 */
[----:B------:R-:W-:Y:S02]  /*bdc0*/  ISETP.GE.AND P4, PT, R9, UR4, PT ;  /* 0x0000000409007c0c */ /* 0x000fe4000bf86270 */
[----:B------:R-:W-:Y:S02]  /*bdd0*/  ISETP.GE.AND P3, PT, R11, UR4, PT ;  /* 0x000000040b007c0c */ /* 0x000fe4000bf66270 */
[----:B------:R-:W-:Y:S02]  /*bde0*/  ISETP.GE.AND P2, PT, R13, UR4, PT ;  /* 0x000000040d007c0c */ /* 0x000fe4000bf46270 */
[----:B------:R-:W-:-:S07]  /*bdf0*/  ISETP.GE.AND P1, PT, R17, UR4, PT ;  /* 0x0000000411007c0c */ /* 0x000fce000bf26270 */
[-C--:B--2---:R-:W-:Y:S02]  /*be00*/  @!P4 LEA R20, P6, R9, R2.reuse, 0x1 ;  /* 0x000000020914c211 */ /* 0x084fe400078c08ff */
[----:B------:R-:W-:Y:S02]  /*be10*/  @!P3 LEA R24, P5, R11, R2, 0x1 ;  /* 0x000000020b18b211 */ /* 0x000fe400078a08ff */
[----:B0-----:R-:W-:Y:S02]  /*be20*/  @!P4 LEA.HI.X R21, R9, R0, R12, 0x1, P6 ;  /* 0x000000000915c211 */ /* 0x001fe400030f0c0c */
        /* <DEDUP_REMOVED lines=9> */
.L_x_1102:
[----:B------:R-:W-:Y:S05]  /*bec0*/  BSYNC B1 ;  /* 0x0000000000017941 */ /* 0x000fea0003800000 */
.L_x_1101:
[----:B0-----:R0:W0:Y:S01]  /*bed0*/  SHFL.IDX PT, R0, R4, 0x2, 0x181f ;  /* 0x00581f0004007f89 */ /* 0x00102200000e0000 */
[----:B------:R-:W-:Y:S03]  /*bee0*/  BSSY B1, `(.L_x_1103) ;  /* 0x0000014000017945 */ /* 0x000fe60003800000 */
[----:B--2-4-:R2:W4:Y:S01]  /*bef0*/  SHFL.IDX PT, R2, R8, 0x2, 0x181f ;  /* 0x00581f0008027f89 */ /* 0x01452200000e0000 */
        /* <DEDUP_REMOVED lines=18> */
.L_x_1104:
[----:B------:R-:W-:Y:S05]  /*c020*/  BSYNC B1 ;  /* 0x0000000000017941 */ /* 0x000fea0003800000 */
.L_x_1103:
[----:B0-----:R-:W-:Y:S01]  /*c030*/  VIADD R0, R10, 0x60 ;  /* 0x000000600a007836 */ /* 0x001fe20000000000 */
[----:B---3--:R-:W0:Y:S04]  /*c040*/  SHFL.IDX PT, R4, R4, 0x3, 0x181f ;  /* 0x00781f0004047f89 */ /* 0x008e2800000e0000 */
[----:B------:R-:W-:Y:S01]  /*c050*/  ISETP.GE.AND P0, PT, R0, R15, PT ;  /* 0x0000000f0000720c */ /* 0x000fe20003f06270 */
[----:B----4-:R3:W4:-:S12]  /*c060*/  SHFL.IDX PT, R2, R8, 0x3, 0x181f ;  /* 0x00781f0008027f89 */ /* 0x01071800000e0000 */
[----:B---3--:R-:W-:Y:S05]  /*c070*/  @P0 BRA `(.L_x_1093) ;  /* 0x0000000000440947 */ /* 0x008fea0003800000 */
[----:B------:R-:W-:Y:S02]  /*c080*/  ULDC UR4, c[0x0][0xbc8] ;  /* 0x0002f20000047ab9 */ /* 0x000fe40000000800 */
[----:B------:R-:W-:Y:S02]  /*c090*/  ISETP.GE.AND P3, PT, R9, UR4, PT ;  /* 0x0000000409007c0c */ /* 0x000fe4000bf66270 */
[----:B------:R-:W-:Y:S02]  /*c0a0*/  ISETP.GE.AND P2, PT, R11, UR4, PT ;  /* 0x000000040b007c0c */ /* 0x000fe4000bf46270 */
[----:B------:R-:W-:Y:S02]  /*c0b0*/  ISETP.GE.AND P1, PT, R13, UR4, PT ;  /* 0x000000040d007c0c */ /* 0x000fe4000bf26270 */
[----:B------:R-:W-:-:S07]  /*c0c0*/  ISETP.GE.AND P0, PT, R17, UR4, PT ;  /* 0x0000000411007c0c */ /* 0x000fce000bf06270 */
[----:B--2-4-:R-:W-:-:S04]  /*c0d0*/  @!P3 LEA R8, P4, R9, R2, 0x1 ;  /* 0x000000020908b211 */ /* 0x014fc800078808ff */
[----:B0-----:R-:W-:Y:S02]  /*c0e0*/  @!P3 LEA.HI.X R9, R9, R4, R12, 0x1, P4 ;  /* 0x000000040909b211 */ /* 0x001fe400020f0c0c */
        /* <DEDUP_REMOVED lines=10> */
.L_x_1093:
[----:B------:R-:W-:Y:S05]  /*c190*/  BSYNC B0 ;  /* 0x0000000000007941 */ /* 0x000fea0003800000 */
.L_x_1083:
[----:B------:R-:W-:Y:S02]  /*c1a0*/  ULDC UR4, c[0x0][0xd3c] ;  /* 0x00034f0000047ab9 */ /* 0x000fe40000000800 */
[----:B------:R-:W-:-:S13]  /*c1b0*/  ISETP.GE.AND P0, PT, R7, UR4, PT ;  /* 0x0000000407007c0c */ /* 0x000fda000bf06270 */
[----:B------:R-:W-:Y:S05]  /*c1c0*/  @!P0 BRA `(.L_x_1105) ;  /* 0xffffff4c00e88947 */ /* 0x000fea000383ffff */
[----:B------:R-:W-:Y:S05]  /*c1d0*/  EXIT ;  /* 0x000000000000794d */ /* 0x000fea0003800000 */
.L_x_1057:
[----:B------:R-:W-:-:S08]  /*c1e0*/  NOP ;  /* 0x0000000000007918 */ /* 0x000fd00000000000 */
[----:B--2---:R-:W0:-:S00]  /*c1f0*/  USETMAXREG.DEALLOC.CTAPOOL 0x18 ;  /* 0x00000018000079c8 */ /* 0x004e0000080e0500 */
        /* <DEDUP_REMOVED lines=18> */
.L_x_1106:
[----:B------:R-:W1:Y:S01]  /*c320*/  S2R R0, SR_TID.X ;  /* 0x0000000000007919 */ /* 0x000e620000002100 */
[----:B------:R-:W-:Y:S01]  /*c330*/  ULDC UR4, c[0x0][0xd3c] ;  /* 0x00034f0000047ab9 */ /* 0x000fe20000000800 */
[----:B------:R-:W-:Y:S01]  /*c340*/  IMAD.MOV.U32 R9, RZ, RZ, RZ ;  /* 0x000000ffff097224 */ /* 0x000fe200078e00ff */
[----:B------:R-:W2:Y:S01]  /*c350*/  S2UR UR6, SR_CTAID.X ;  /* 0x00000000000679c3 */ /* 0x000ea20000002500 */
[----:B------:R-:W-:Y:S01]  /*c360*/  ULDC UR5, c[0x0][0xd38] ;  /* 0x00034e0000057ab9 */ /* 0x000fe20000000800 */
[----:B-1----:R-:W-:-:S04]  /*c370*/  LOP3.LUT R0, R0, 0x1f, RZ, 0xc0, !PT ;  /* 0x0000001f00007812 */ /* 0x002fc800078ec0ff */
[----:B------:R-:W-:-:S04]  /*c380*/  ISETP.NE.AND P0, PT, R0, 0x1f, PT ;  /* 0x0000001f0000780c */ /* 0x000fc80003f05270 */
[----:B------:R-:W-:-:S13]  /*c390*/  ISETP.GE.OR P1, PT, R0, UR4, !P0 ;  /* 0x0000000400007c0c */ /* 0x000fda000c726670 */
[----:B0-----:R-:W0:Y:S08]  /*c3a0*/  @!P1 LDC.64 R2, c[0x0][0xd80] ;  /* 0x00036000ff029b82 */ /* 0x001e300000000a00 */
[----:B------:R-:W1:Y:S01]  /*c3b0*/  @!P1 LDC.64 R4, c[0x0][0xd78] ;  /* 0x00035e00ff049b82 */ /* 0x000e620000000a00 */
[----:B0-----:R-:W-:-:S05]  /*c3c0*/  @!P1 IMAD.WIDE.U32 R2, R0, 0x4, R2 ;  /* 0x0000000400029825 */ /* 0x001fca00078e0002 */
[----:B------:R1:W3:Y:S02]  /*c3d0*/  @!P1 LDG.E R6, desc[UR38][R2.64] ;  /* 0x0000002602069981 */ /* 0x0002e4000c1e1900 */
[----:B-1----:R-:W-:-:S05]  /*c3e0*/  @!P1 IMAD.WIDE.U32 R2, R0, 0x4, R4 ;  /* 0x0000000400029825 */ /* 0x002fca00078e0004 */
        /* <DEDUP_REMOVED lines=26> */
[----:B--2---:R-:W-:-:S13]  /*c590*/  ISETP.GT.AND P6, PT, R7, UR6, PT ;  /* 0x0000000607007c0c */ /* 0x004fda000bfc4270 */
[----:B------:R-:W-:Y:S05]  /*c5a0*/  @P6 BRA `(.L_x_1108) ;  /* 0x0000000000a46947 */ /* 0x000fea0003800000 */
[----:B------:R-:W-:Y:S01]  /*c5b0*/  IMAD.MOV.U32 R7, RZ, RZ, R4 ;  /* 0x000000ffff077224 */ /* 0x000fe200078e0004 */
[----:B------:R-:W-:Y:S01]  /*c5c0*/  UMOV UR4, URZ ;  /* 0x0000003f00047c82 */ /* 0x000fe20008000000 */
[----:B------:R-:W-:-:S05]  /*c5d0*/  ULDC UR5, c[0x0][0xd38] ;  /* 0x00034e0000057ab9 */ /* 0x000fca0000000800 */
.L_x_1110:
        /* <DEDUP_REMOVED lines=12> */
[----:B0-----:R-:W-:-:S05]  /*c6a0*/  @!P6 IMAD.WIDE R2, R9, 0x4, R2 ;  /* 0x000000040902e825 */ /* 0x001fca00078e0202 */
[----:B------:R1:W2:Y:S02]  /*c6b0*/  @!P6 LDG.E R6, desc[UR38][R2.64] ;  /* 0x000000260206e981 */ /* 0x0002a4000c1e1900 */
[----:B-1----:R-:W-:-:S04]  /*c6c0*/  @!P6 IMAD.WIDE R2, R9, 0x4, R4 ;  /* 0x000000040902e825 */ /* 0x002fc800078e0204 */
[----:B------:R-:W-:-:S06]  /*c6d0*/  IMAD.MOV.U32 R9, RZ, RZ, RZ ;  /* 0x000000ffff097224 */ /* 0x000fcc00078e00ff */
        /* <DEDUP_REMOVED lines=22> */
.L_x_1108:
        /* <DEDUP_REMOVED lines=20> */
.L_x_1111:
[----:B-1----:R-:W-:Y:S01]  /*c980*/  IMAD R11, R12, UR5, R11 ;  /* 0x000000050c0b7c24 */ /* 0x002fe2000f8e020b */
[----:B------:R-:W1:Y:S01]  /*c990*/  MUFU.RCP R10, R10 ;  /* 0x0000000a000a7308 */ /* 0x000e620000001000 */
[----:B0-----:R-:W-:Y:S02]  /*c9a0*/  IMAD R9, R15, R4, RZ ;  /* 0x000000040f097224 */ /* 0x001fe400078e02ff */
[----:B------:R-:W-:Y:S01]  /*c9b0*/  IMAD.MOV.U32 R2, RZ, RZ, RZ ;  /* 0x000000ffff027224 */ /* 0x000fe200078e00ff */
[----:B------:R0:W-:Y:S03]  /*c9c0*/  STL [R1], R11 ;  /* 0x0000000b01007387 */ /* 0x0001e60000100800 */
[----:B------:R-:W-:Y:S01]  /*c9d0*/  IMAD.HI.U32 R2, R3, R9, R2 ;  /* 0x0000000903027227 */ /* 0x000fe200078e0002 */
[----:B------:R-:W-:Y:S02]  /*c9e0*/  IADD3 R9, -R11, UR6, RZ ;  /* 0x000000060b097c10 */ /* 0x000fe4000fffe1ff */
[----:B------:R-:W-:-:S02]  /*c9f0*/  IABS R3, R6 ;  /* 0x0000000600037213 */ /* 0x000fc40000000000 */
[----:B------:R-:W-:-:S03]  /*ca00*/  IABS R13, R9 ;  /* 0x00000009000d7213 */ /* 0x000fc60000000000 */
[----:B------:R-:W-:Y:S02]  /*ca10*/  IMAD.MOV R12, RZ, RZ, -R3 ;  /* 0x000000ffff0c7224 */ /* 0x000fe400078e0a03 */
[----:B0-----:R-:W-:-:S04]  /*ca20*/  IMAD.HI.U32 R11, R2, R13, RZ ;  /* 0x0000000d020b7227 */ /* 0x001fc800078e00ff */
[----:B-1----:R-:W-:Y:S02]  /*ca30*/  VIADD R3, R10, 0xffffffe ;  /* 0x0ffffffe0a037836 */ /* 0x002fe40000000000 */
[----:B------:R-:W-:-:S04]  /*ca40*/  IMAD R13, R11, R12, R13 ;  /* 0x0000000c0b0d7224 */ /* 0x000fc800078e020d */
[----:B------:R-:W0:Y:S01]  /*ca50*/  F2I.FTZ.U32.TRUNC.NTZ R3, R3 ;  /* 0x0000000300037305 */ /* 0x000e22000021f000 */
[----:B------:R-:W-:-:S13]  /*ca60*/  ISETP.GT.U32.AND P1, PT, R4, R13, PT ;  /* 0x0000000d0400720c */ /* 0x000fda0003f24070 */
[----:B------:R-:W-:Y:S02]  /*ca70*/  @!P1 IMAD.IADD R13, R13, 0x1, -R4 ;  /* 0x000000010d0d9824 */ /* 0x000fe400078e0a04 */
[----:B0-----:R-:W-:Y:S02]  /*ca80*/  IMAD.MOV R2, RZ, RZ, -R3 ;  /* 0x000000ffff027224 */ /* 0x001fe400078e0a03 */
[----:B------:R-:W-:Y:S01]  /*ca90*/  @!P1 VIADD R11, R11, 0x1 ;  /* 0x000000010b0b9836 */ /* 0x000fe20000000000 */
[----:B------:R-:W-:Y:S01]  /*caa0*/  ISETP.GE.U32.AND P0, PT, R13, R4, PT ;  /* 0x000000040d00720c */ /* 0x000fe20003f06070 */
[----:B------:R-:W-:Y:S01]  /*cab0*/  IMAD R13, R2, R7, RZ ;  /* 0x00000007020d7224 */ /* 0x000fe200078e02ff */
[----:B------:R-:W-:Y:S01]  /*cac0*/  ISETP.NE.AND P1, PT, R6, RZ, PT ;  /* 0x000000ff0600720c */ /* 0x000fe20003f25270 */
[----:B------:R-:W-:-:S04]  /*cad0*/  IMAD.MOV.U32 R2, RZ, RZ, RZ ;  /* 0x000000ffff027224 */ /* 0x000fc800078e00ff */
[----:B------:R-:W-:Y:S01]  /*cae0*/  IMAD.HI.U32 R4, R3, R13, R2 ;  /* 0x0000000d03047227 */ /* 0x000fe200078e0002 */
[----:B------:R-:W-:-:S04]  /*caf0*/  LOP3.LUT R2, R9, R6, RZ, 0x3c, !PT ;  /* 0x0000000609027212 */ /* 0x000fc800078e3cff */
[----:B------:R-:W-:Y:S01]  /*cb00*/  ISETP.GE.AND P2, PT, R2, RZ, PT ;  /* 0x000000ff0200720c */ /* 0x000fe20003f46270 */
[----:B------:R-:W-:Y:S01]  /*cb10*/  @P0 VIADD R11, R11, 0x1 ;  /* 0x000000010b0b0836 */ /* 0x000fe20000000000 */
[----:B------:R-:W-:-:S05]  /*cb20*/  IABS R2, R8 ;  /* 0x0000000800027213 */ /* 0x000fca0000000000 */
[----:B------:R-:W-:-:S06]  /*cb30*/  IMAD.MOV R2, RZ, RZ, -R2 ;  /* 0x000000ffff027224 */ /* 0x000fcc00078e0a02 */
[----:B------:R-:W-:Y:S01]  /*cb40*/  @!P2 IMAD.MOV R11, RZ, RZ, -R11 ;  /* 0x000000ffff0ba224 */ /* 0x000fe200078e0a0b */
[----:B------:R-:W-:-:S04]  /*cb50*/  @!P1 LOP3.LUT R11, RZ, R6, RZ, 0x33, !PT ;  /* 0x00000006ff0b9212 */ /* 0x000fc800078e33ff */
[-C--:B------:R-:W-:Y:S01]  /*cb60*/  IABS R3, R11.reuse ;  /* 0x0000000b00037213 */ /* 0x080fe20000000000 */
[----:B------:R-:W-:-:S04]  /*cb70*/  IMAD R6, R6, R11, RZ ;  /* 0x0000000b06067224 */ /* 0x000fc800078e02ff */
[----:B------:R-:W-:-:S04]  /*cb80*/  IMAD.HI.U32 R4, R4, R3, RZ ;  /* 0x0000000304047227 */ /* 0x000fc800078e00ff */
[----:B------:R-:W-:Y:S02]  /*cb90*/  IMAD R2, R4, R2, R3 ;  /* 0x0000000204027224 */ /* 0x000fe400078e0203 */
[----:B------:R-:W-:-:S03]  /*cba0*/  IMAD.IADD R6, R9, 0x1, -R6 ;  /* 0x0000000109067824 */ /* 0x000fc600078e0a06 */
[----:B------:R-:W-:Y:S02]  /*cbb0*/  ISETP.GT.U32.AND P1, PT, R7, R2, PT ;  /* 0x000000020700720c */ /* 0x000fe40003f24070 */
[----:B------:R1:W-:Y:S11]  /*cbc0*/  STL [R1+0x4], R6 ;  /* 0x0000040601007387 */ /* 0x0003f60000100800 */
[----:B------:R-:W-:-:S02]  /*cbd0*/  @!P1 IMAD.IADD R2, R2, 0x1, -R7 ;  /* 0x0000000102029824 */ /* 0x000fc400078e0a07 */
        /* <DEDUP_REMOVED lines=11> */
[----:B------:R-:W-:Y:S02]  /*cc90*/  VIADD R2, R5, UR4 ;  /* 0x0000000405027c36 */ /* 0x000fe40008000000 */
[----:B------:R-:W-:-:S03]  /*cca0*/  IMAD R3, R11, 0x10000, R4 ;  /* 0x000100000b037824 */ /* 0x000fc600078e0204 */
[----:B------:R1:W-:Y:S04]  /*ccb0*/  STL [R1+0xc], R2 ;  /* 0x00000c0201007387 */ /* 0x0003e80000100800 */
[----:B------:R1:W-:Y:S01]  /*ccc0*/  STL [R1+0x8], R3 ;  /* 0x0000080301007387 */ /* 0x0003e20000100800 */
[----:B------:R-:W-:Y:S05]  /*ccd0*/  BRA `(.L_x_1112) ;  /* 0x0000000000107947 */ /* 0x000fea0003800000 */
.L_x_1109:
[----:B------:R-:W-:Y:S01]  /*cce0*/  IMAD.U32 R2, RZ, RZ, UR6 ;  /* 0x00000006ff027e24 */ /* 0x000fe2000f8e00ff */
[----:B------:R0:W-:Y:S04]  /*ccf0*/  STL [R1+0x4], RZ ;  /* 0x000004ff01007387 */ /* 0x0001e80000100800 */
[----:B------:R0:W-:Y:S04]  /*cd00*/  STL [R1+0x8], RZ ;  /* 0x000008ff01007387 */ /* 0x0001e80000100800 */
[----:B------:R0:W-:Y:S02]  /*cd10*/  STL [R1], R2 ;  /* 0x0000000201007387 */ /* 0x0001e40000100800 */
.L_x_1112:
[----:B------:R-:W2:Y:S04]  /*cd20*/  LDL R4, [R1] ;  /* 0x0000000001047983 */ /* 0x000ea80000100800 */
[----:B------:R-:W2:Y:S04]  /*cd30*/  LDL R5, [R1+0x4] ;  /* 0x0000040001057983 */ /* 0x000ea80000100800 */
[----:B-1----:R-:W2:Y:S04]  /*cd40*/  LDL R6, [R1+0x8] ;  /* 0x0000080001067983 */ /* 0x002ea80000100800 */
[----:B------:R-:W2:Y:S01]  /*cd50*/  LDL R7, [R1+0xc] ;  /* 0x00000c0001077983 */ /* 0x000ea20000100800 */
[----:B------:R-:W-:-:S13]  /*cd60*/  ISETP.NE.AND P0, PT, R0, RZ, PT ;  /* 0x000000ff0000720c */ /* 0x000fda0003f05270 */
[----:B------:R-:W1:Y:S01]  /*cd70*/  @!P0 S2R R3, SR_CgaCtaId ;  /* 0x0000000000038919 */ /* 0x000e620000008800 */
[----:B------:R-:W-:-:S04]  /*cd80*/  @!P0 MOV R0, 0x400 ;  /* 0x0000040000008802 */ /* 0x000fc80000000f00 */
[----:B-1----:R-:W-:-:S05]  /*cd90*/  @!P0 LEA R0, R3, R0, 0x18 ;  /* 0x0000000003008211 */ /* 0x002fca00078ec0ff */
[----:B--2---:R1:W-:Y:S01]  /*cda0*/  @!P0 STS.128 [R0+0x324d0], R4 ;  /* 0x0324d00400008388 */ /* 0x0043e20000000c00 */
[----:B------:R-:W-:Y:S06]  /*cdb0*/  BAR.ARV 0x5, 0x180 ;  /* 0x0146000000007b1d */ /* 0x000fec0000002000 */
.L_x_1107:
        /* <DEDUP_REMOVED lines=8> */
[----:B--2---:R-:W2:Y:S01]  /*ce40*/  S2R R5, SR_TID.X ;  /* 0x0000000000057919 */ /* 0x004ea20000002100 */
[----:B------:R-:W3:Y:S01]  /*ce50*/  S2UR UR5, SR_CgaCtaId ;  /* 0x00000000000579c3 */ /* 0x000ee20000008800 */
[----:B------:R-:W-:Y:S01]  /*ce60*/  UMOV UR4, 0x400 ;  /* 0x0000040000047882 */ /* 0x000fe20000000000 */
[----:B------:R-:W-:Y:S01]  /*ce70*/  BSSY B8, `(.L_x_1113) ;  /* 0x000061d000087945 */ /* 0x000fe20003800000 */
[----:B------:R-:W-:Y:S01]  /*ce80*/  IMAD.MOV.U32 R19, RZ, RZ, RZ ;  /* 0x000000ffff137224 */ /* 0x000fe200078e00ff */
[----:B------:R-:W-:Y:S01]  /*ce90*/  ULDC UR40, c[0x0][0xc] ;  /* 0x0000030000287ab9 */ /* 0x000fe20000000800 */
[----:B------:R-:W-:Y:S01]  /*cea0*/  ULDC.64 UR36, c[0x0][0x198] ;  /* 0x0000660000247ab9 */ /* 0x000fe20000000a00 */
[----:B---3--:R-:W-:-:S06]  /*ceb0*/  ULEA UR4, UR5, UR4, 0x18 ;  /* 0x0000000405047291 */ /* 0x008fcc000f8ec03f */
[----:B------:R-:W-:Y:S01]  /*cec0*/  IMAD.U32 R18, RZ, RZ, UR4 ;  /* 0x00000004ff127e24 */ /* 0x000fe2000f8e00ff */
[C---:B--2---:R-:W-:Y:S01]  /*ced0*/  LOP3.LUT R4, R5.reuse, 0x7f, RZ, 0xc0, !PT ;  /* 0x0000007f05047812 */ /* 0x044fe200078ec0ff */
[----:B-1----:R-:W-:-:S05]  /*cee0*/  IMAD.SHL.U32 R0, R5, 0x8, RZ ;  /* 0x0000000805007824 */ /* 0x002fca00078e00ff */
[C---:B0-----:R-:W-:Y:S02]  /*cef0*/  LOP3.LUT R2, R0.reuse, 0x1f8, RZ, 0xc0, !PT ;  /* 0x000001f800027812 */ /* 0x041fe400078ec0ff */
[----:B------:R-:W-:Y:S02]  /*cf00*/  LOP3.LUT R0, R0, 0x38, RZ, 0xc0, !PT ;  /* 0x0000003800007812 */ /* 0x000fe400078ec0ff */
[----:B------:R-:W-:Y:S01]  /*cf10*/  LOP3.LUT R3, R2, 0x38, R5, 0x78, !PT ;  /* 0x0000003802037812 */ /* 0x000fe200078e7805 */
[----:B------:R-:W-:Y:S01]  /*cf20*/  IMAD.SHL.U32 R2, R4, 0x8, RZ ;  /* 0x0000000804027824 */ /* 0x000fe200078e00ff */
[----:B------:R-:W-:-:S04]  /*cf30*/  SHF.R.U32.HI R4, RZ, 0x3, R4 ;  /* 0x00000003ff047819 */ /* 0x000fc80000011604 */
[----:B------:R-:W-:Y:S01]  /*cf40*/  LOP3.LUT R3, R3, 0x200, R2, 0xf8, !PT ;  /* 0x0000020003037812 */ /* 0x000fe200078ef802 */
[----:B------:R-:W-:-:S04]  /*cf50*/  IMAD.SHL.U32 R2, R5, 0x10, RZ ;  /* 0x0000001005027824 */ /* 0x000fc800078e00ff */
[----:B------:R-:W-:Y:S01]  /*cf60*/  IMAD R3, R3, 0x2, R18 ;  /* 0x0000000203037824 */ /* 0x000fe200078e0212 */
[----:B------:R-:W-:Y:S01]  /*cf70*/  LOP3.LUT R4, R4, 0x70, R2, 0xf8, !PT ;  /* 0x0000007004047812 */ /* 0x000fe200078ef802 */
[----:B------:R-:W-:-:S03]  /*cf80*/  IMAD.MOV.U32 R2, RZ, RZ, 0x1 ;  /* 0x00000001ff027424 */ /* 0x000fc600078e00ff */
[----:B------:R0:W-:Y:S04]  /*cf90*/  STL [R1+0x10], R3 ;  /* 0x0000100301007387 */ /* 0x0001e80000100800 */
[----:B------:R-:W-:Y:S04]  /*cfa0*/  STL [R1+0x70], RZ ;  /* 0x000070ff01007387 */ /* 0x000fe80000100800 */
[----:B------:R1:W-:Y:S01]  /*cfb0*/  STL [R1+0x18], R2 ;  /* 0x0000180201007387 */ /* 0x0003e20000100800 */
[C---:B0-----:R-:W-:Y:S02]  /*cfc0*/  LOP3.LUT R3, R0.reuse, 0x40, RZ, 0xfc, !PT ;  /* 0x0000004000037812 */ /* 0x041fe400078efcff */
[----:B-1----:R-:W-:-:S02]  /*cfd0*/  LOP3.LUT R2, R0, 0x80, RZ, 0xfc, !PT ;  /* 0x0000008000027812 */ /* 0x002fc400078efcff */
[----:B------:R-:W-:-:S07]  /*cfe0*/  LOP3.LUT R0, R0, 0xc0, RZ, 0xfc, !PT ;  /* 0x000000c000007812 */ /* 0x000fce00078efcff */
.L_x_1221:
[----:B--2---:R-:W2:Y:S01]  /*cff0*/  LDL R0, [R1+0xc] ;  /* 0x00000c0001007983 */ /* 0x004ea20000100800 */
[----:B-1----:R-:W2:Y:S01]  /*d000*/  LDC.64 R2, c[0x0][0xd88] ;  /* 0x00036200ff027b82 */ /* 0x002ea20000000a00 */
[----:B------:R-:W-:Y:S05]  /*d010*/  YIELD ;  /* 0x0000000000007946 */ /* 0x000fea0003800000 */
[----:B------:R-:W-:Y:S01]  /*d020*/  ULDC.64 UR4, c[0x0][0xb20] ;  /* 0x0002c80000047ab9 */ /* 0x000fe20000000a00 */
[----:B---3--:R-:W-:Y:S01]  /*d030*/  IMAD.MOV.U32 R6, RZ, RZ, RZ ;  /* 0x000000ffff067224 */ /* 0x008fe200078e00ff */
[----:B------:R-:W-:Y:S01]  /*d040*/  ISETP.NE.U32.AND P0, PT, RZ, UR4, PT ;  /* 0x00000004ff007c0c */ /* 0x000fe2000bf05070 */
[----:B------:R-:W-:Y:S01]  /*d050*/  ULDC.64 UR6, c[0x0][0xb10] ;  /* 0x0002c40000067ab9 */ /* 0x000fe20000000a00 */
[----:B------:R-:W-:Y:S01]  /*d060*/  ULDC.64 UR8, c[0x0][0xb00] ;  /* 0x0002c00000087ab9 */ /* 0x000fe20000000a00 */
[----:B--2---:R-:W-:-:S05]  /*d070*/  IMAD.WIDE R2, R0, 0x4, R2 ;  /* 0x0000000400027825 */ /* 0x004fca00078e0202 */
[----:B------:R-:W2:Y:S01]  /*d080*/  LDG.E R10, desc[UR38][R2.64] ;  /* 0x00000026020a7981 */ /* 0x000ea2000c1e1900 */
        /* <DEDUP_REMOVED lines=8> */
[----:B0-----:R-:W-:Y:S01]  /*d110*/  SHF.L.U64.HI R9, R10, 0x2, R4 ;  /* 0x000000020a097819 */ /* 0x001fe20000010204 */
        /* <DEDUP_REMOVED lines=37> */
.L_x_1114:
        /* <DEDUP_REMOVED lines=18> */
.L_x_1115:
[----:B------:R-:W-:Y:S05]  /*d490*/  @!P0 BRA `(.L_x_1116) ;  /* 0x00000000000c8947 */ /* 0x000fea0003800000 */
[----:B------:R-:W2:Y:S04]  /*d4a0*/  LDG.E R6, desc[UR38][R4.64] ;  /* 0x0000002604067981 */ /* 0x000ea8000c1e1900 */
[----:B------:R-:W2:Y:S02]  /*d4b0*/  LDG.E R4, desc[UR38][R4.64+0x4] ;  /* 0x0000042604047981 */ /* 0x000ea4000c1e1900 */
[----:B--2---:R-:W-:-:S07]  /*d4c0*/  IMAD.IADD R6, R4, 0x1, -R6 ;  /* 0x0000000104067824 */ /* 0x004fce00078e0a06 */
.L_x_1116:
        /* <DEDUP_REMOVED lines=16> */
[----:B------:R-:W3:Y:S02]  /*d5d0*/  @!P0 LDC R0, c[0x0][0xae8] ;  /* 0x0002ba00ff008b82 */ /* 0x000ee40000000800 */
[----:B---3--:R-:W-:-:S04]  /*d5e0*/  IABS R4, R0 ;  /* 0x0000000000047213 */ /* 0x008fc80000000000 */
[----:B------:R-:W1:Y:S08]  /*d5f0*/  I2F.RP R2, R4 ;  /* 0x0000000400027306 */ /* 0x000e700000209400 */
[----:B-1----:R-:W1:Y:S02]  /*d600*/  MUFU.RCP R2, R2 ;  /* 0x0000000200027308 */ /* 0x002e640000001000 */
[----:B-1----:R-:W-:-:S06]  /*d610*/  VIADD R2, R2, 0xffffffe ;  /* 0x0ffffffe02027836 */ /* 0x002fcc0000000000 */
[----:B------:R-:W1:Y:S02]  /*d620*/  F2I.FTZ.U32.TRUNC.NTZ R3, R2 ;  /* 0x0000000200037305 */ /* 0x000e64000021f000 */
[----:B-1----:R-:W-:-:S04]  /*d630*/  IMAD.MOV R2, RZ, RZ, -R3 ;  /* 0x000000ffff027224 */ /* 0x002fc800078e0a03 */
[----:B------:R-:W-:Y:S02]  /*d640*/  IMAD R5, R2, R4, RZ ;  /* 0x0000000402057224 */ /* 0x000fe400078e02ff */
[----:B------:R-:W-:-:S04]  /*d650*/  IMAD.MOV.U32 R2, RZ, RZ, RZ ;  /* 0x000000ffff027224 */ /* 0x000fc800078e00ff */
[----:B--2---:R-:W-:Y:S01]  /*d660*/  IMAD.HI.U32 R7, R3, R5, R2 ;  /* 0x0000000503077227 */ /* 0x004fe200078e0002 */
        /* <DEDUP_REMOVED lines=19> */
.L_x_1118:
[----:B------:R-:W-:Y:S05]  /*d7a0*/  BSYNC B0 ;  /* 0x0000000000007941 */ /* 0x000fea0003800000 */
.L_x_1117:
[----:B------:R-:W-:Y:S01]  /*d7b0*/  IMAD.MOV.U32 R0, RZ, RZ, R10 ;  /* 0x000000ffff007224 */ /* 0x000fe200078e000a */
[----:B------:R-:W-:Y:S03]  /*d7c0*/  BSSY B7, `(.L_x_1119) ;  /* 0x00004ad000077945 */ /* 0x000fe60003800000 */
[----:B------:R-:W-:-:S05]  /*d7d0*/  IMAD R2, R9, R0, RZ ;  /* 0x0000000009027224 */ /* 0x000fca00078e02ff */
[----:B------:R-:W-:Y:S01]  /*d7e0*/  VIADDMNMX R0, R2, R0, R8, PT ;  /* 0x0000000002007246 */ /* 0x000fe20003800108 */
[----:B------:R4:W-:Y:S03]  /*d7f0*/  STL [R1+0x24], R2 ;  /* 0x0000240201007387 */ /* 0x0009e60000100800 */
[----:B------:R-:W-:Y:S01]  /*d800*/  ISETP.GT.AND P0, PT, R0, R2, PT ;  /* 0x000000020000720c */ /* 0x000fe20003f04270 */
[----:B------:R4:W-:-:S12]  /*d810*/  STL [R1+0x3c], R0 ;  /* 0x00003c0001007387 */ /* 0x0009d80000100800 */
[----:B----4-:R-:W-:Y:S05]  /*d820*/  @P0 BRA `(.L_x_1120) ;  /* 0x0000000000480947 */ /* 0x010fea0003800000 */
[----:B------:R-:W4:Y:S02]  /*d830*/  S2R R0, SR_TID.X ;  /* 0x0000000000007919 */ /* 0x000f240000002100 */
[----:B----4-:R-:W-:-:S04]  /*d840*/  LOP3.LUT R0, R0, 0x7f, RZ, 0xc0, !PT ;  /* 0x0000007f00007812 */ /* 0x010fc800078ec0ff */
[----:B------:R-:W-:-:S13]  /*d850*/  ISETP.NE.AND P0, PT, R0, RZ, PT ;  /* 0x000000ff0000720c */ /* 0x000fda0003f05270 */
[----:B------:R-:W-:Y:S05]  /*d860*/  @P0 BRA `(.L_x_1121) ;  /* 0x0000004800880947 */ /* 0x000fea0003800000 */
[----:B------:R-:W4:Y:S01]  /*d870*/  S2R R3, SR_LANEID ;  /* 0x0000000000037919 */ /* 0x000f220000000000 */
[----:B------:R-:W-:Y:S02]  /*d880*/  VOTEU.ANY UR4, UPT, PT ;  /* 0x0000000000047886 */ /* 0x000fe400038e0100 */
[----:B------:R-:W4:Y:S08]  /*d890*/  FLO.U32 R0, UR4 ;  /* 0x0000000400007d00 */ /* 0x000f3000080e0000 */
[----:B------:R-:W5:Y:S01]  /*d8a0*/  POPC R5, UR4 ;  /* 0x0000000400057d09 */ /* 0x000f620008000000 */
[----:B----4-:R-:W-:-:S02]  /*d8b0*/  ISETP.EQ.U32.AND P0, PT, R0, R3, PT ;  /* 0x000000030000720c */ /* 0x010fc40003f02070 */
[----:B------:R-:W5:Y:S11]  /*d8c0*/  LDC.64 R2, c[0x0][0xd60] ;  /* 0x00035800ff027b82 */ /* 0x000f760000000a00 */
[----:B-----5:R-:W4:Y:S01]  /*d8d0*/  @P0 ATOMG.E.ADD.STRONG.GPU PT, R3, desc[UR38][R2.64], R5 ;  /* 0x00000005020309a8 */ /* 0x020f2200081ee1e6 */
[----:B---3--:R-:W3:Y:S02]  /*d8e0*/  S2R R4, SR_LTMASK ;  /* 0x0000000000047919 */ /* 0x008ee40000003900 */
[----:B---3--:R-:W-:-:S04]  /*d8f0*/  LOP3.LUT R4, R4, UR4, RZ, 0xc0, !PT ;  /* 0x0000000404047c12 */ /* 0x008fc8000f8ec0ff */
[----:B--2---:R-:W2:Y:S01]  /*d900*/  POPC R7, R4 ;  /* 0x0000000400077309 */ /* 0x004ea20000000000 */
[----:B----4-:R-:W2:Y:S02]  /*d910*/  SHFL.IDX PT, R0, R3, R0, 0x1f ;  /* 0x00001f0003007589 */ /* 0x010ea400000e0000 */
[----:B--2---:R-:W-:-:S05]  /*d920*/  IADD3 R0, R0, UR40, R7 ;  /* 0x0000002800007c10 */ /* 0x004fca000fffe007 */
[----:B------:R4:W-:Y:S01]  /*d930*/  STL [R1], R0 ;  /* 0x0000000001007387 */ /* 0x0009e20000100800 */
[----:B------:R-:W-:Y:S05]  /*d940*/  BRA `(.L_x_1121) ;  /* 0x0000004800507947 */ /* 0x000fea0003800000 */
.L_x_1120:
        /* <DEDUP_REMOVED lines=8> */
[----:B---3--:R-:W-:Y:S02]  /*d9d0*/  IMAD.U32 R4, RZ, RZ, UR6 ;  /* 0x00000006ff047e24 */ /* 0x008fe4000f8e00ff */
[----:B------:R-:W3:Y:S01]  /*d9e0*/  LDC.64 R2, c[0x4][R2] ;  /* 0x0100000002027b82 */ /* 0x000ee20000000a00 */
[----:B------:R-:W-:Y:S02]  /*d9f0*/  IMAD.U32 R5, RZ, RZ, UR7 ;  /* 0x00000007ff057e24 */ /* 0x000fe4000f8e00ff */
[----:B------:R-:W-:Y:S02]  /*da00*/  IMAD.U32 R6, RZ, RZ, UR8 ;  /* 0x00000008ff067e24 */ /* 0x000fe4000f8e00ff */
[----:B--2---:R-:W-:-:S02]  /*da10*/  IMAD.U32 R7, RZ, RZ, UR9 ;  /* 0x00000009ff077e24 */ /* 0x004fc4000f8e00ff */
[----:B-1----:R-:W-:Y:S02]  /*da20*/  IMAD.U32 R10, RZ, RZ, UR4 ;  /* 0x00000004ff0a7e24 */ /* 0x002fe4000f8e00ff */
[----:B0-----:R-:W-:Y:S02]  /*da30*/  IMAD.U32 R11, RZ, RZ, UR5 ;  /* 0x00000005ff0b7e24 */ /* 0x001fe4000f8e00ff */
[----:B------:R-:W-:Y:S02]  /*da40*/  IMAD.MOV.U32 R8, RZ, RZ, 0x70 ;  /* 0x00000070ff087424 */ /* 0x000fe400078e00ff */
[----:B------:R-:W-:Y:S02]  /*da50*/  IMAD.MOV.U32 R12, RZ, RZ, 0x1 ;  /* 0x00000001ff0c7424 */ /* 0x000fe400078e00ff */
[----:B------:R-:W-:-:S07]  /*da60*/  IMAD.MOV.U32 R13, RZ, RZ, RZ ;  /* 0x000000ffff0d7224 */ /* 0x000fce00078e00ff */
[----:B------:R-:W-:-:S07]  /*da70*/  LEPC R20, `(.L_x_1123) ;  /* 0x000000001014794e */ /* 0x000fce0000000000 */
[----:B---3--:R-:W-:Y:S05]  /*da80*/  CALL.ABS.NOINC R2 ;  /* 0x0000000002007343 */ /* 0x008fea0003c00000 */
.L_x_1123:
[----:B------:R-:W-:Y:S05]  /*da90*/  BSYNC B6 ;  /* 0x0000000000067941 */ /* 0x000fea0003800000 */
.L_x_1122:
        /* <DEDUP_REMOVED lines=9> */
[----:B---3--:R-:W-:Y:S02]  /*db30*/  IMAD.U32 R4, RZ, RZ, UR6 ;  /* 0x00000006ff047e24 */ /* 0x008fe4000f8e00ff */
        /* <DEDUP_REMOVED lines=9> */
[----:B----4-:R-:W-:Y:S05]  /*dbd0*/  CALL.ABS.NOINC R2 ;  /* 0x0000000002007343 */ /* 0x010fea0003c00000 */
.L_x_1126:
        /* <DEDUP_REMOVED lines=16> */
.L_x_1125:
[----:B------:R-:W-:Y:S05]  /*dce0*/  BSYNC B6 ;  /* 0x0000000000067941 */ /* 0x000fea0003800000 */
.L_x_1124:
[----:B---3--:R-:W3:Y:S01]  /*dcf0*/  LDL.LU R4, [R1+0x1c] ;  /* 0x00001c0001047983 */ /* 0x008ee20000300800 */
[----:B------:R-:W-:-:S03]  /*dd00*/  ULDC.64 UR4, c[0x0][0xaf0] ;  /* 0x0002bc0000047ab9 */ /* 0x000fc60000000a00 */
[----:B--2---:R-:W2:Y:S01]  /*dd10*/  LDL R7, [R1+0x8] ;  /* 0x0000080001077983 */ /* 0x004ea20000100800 */
[----:B------:R-:W-:-:S03]  /*dd20*/  ISETP.NE.U32.AND P0, PT, RZ, UR4, PT ;  /* 0x00000004ff007c0c */ /* 0x000fc6000bf05070 */
[----:B------:R-:W4:Y:S01]  /*dd30*/  LDL R0, [R1+0x3c] ;  /* 0x00003c0001007983 */ /* 0x000f220000100800 */
[----:B------:R-:W-:-:S13]  /*dd40*/  ISETP.NE.AND.EX P0, PT, RZ, UR5, PT, P0 ;  /* 0x00000005ff007c0c */ /* 0x000fda000bf05300 */
[----:B------:R-:W-:-:S04]  /*dd50*/  @P0 IADD3 R2, P1, R16, UR4, RZ ;  /* 0x0000000410020c10 */ /* 0x000fc8000ff3e0ff */
[----:B---3--:R-:W-:Y:S01]  /*dd60*/  @P0 IADD3.X R3, R4, UR5, RZ, P1, !PT ;  /* 0x0000000504030c10 */ /* 0x008fe20008ffe4ff */
[----:B------:R-:W-:-:S04]  /*dd70*/  ULDC.64 UR4, c[0x0][0xb00] ;  /* 0x0002c00000047ab9 */ /* 0x000fc80000000a00 */
[----:B--2---:R2:W3:Y:S02]  /*dd80*/  @P0 LDG.E R7, desc[UR38][R2.64] ;  /* 0x0000002602070981 */ /* 0x0044e4000c1e1900 */
        /* <DEDUP_REMOVED lines=14> */
.L_x_1238:
[----:B--2---:R-:W2:Y:S01]  /*de70*/  LDL.LU R4, [R1+0x14] ;  /* 0x0000140001047983 */ /* 0x004ea20000300800 */
[----:B------:R-:W-:Y:S02]  /*de80*/  PLOP3.LUT P1, PT, PT, PT, PT, 0x8, 0x0 ;  /* 0x000000000000781c */ /* 0x000fe40003f2e170 */
[----:B---3--:R-:W-:Y:S01]  /*de90*/  ISETP.NE.AND P0, PT, R14, RZ, PT ;  /* 0x000000ff0e00720c */ /* 0x008fe20003f05270 */
        /* <DEDUP_REMOVED lines=8> */
.L_x_1241:
[----:B------:R-:W-:Y:S05]  /*df20*/  @!P6 BRA `(.L_x_1128) ;  /* 0x0000000000fce947 */ /* 0x000fea0003800000 */
[----:B------:R-:W-:-:S04]  /*df30*/  ISETP.NE.U32.AND P0, PT, R2, RZ, PT ;  /* 0x000000ff0200720c */ /* 0x000fc80003f05070 */
[----:B------:R-:W-:-:S13]  /*df40*/  ISETP.NE.AND.EX P0, PT, R3, RZ, PT, P0 ;  /* 0x000000ff0300720c */ /* 0x000fda0003f05300 */
[----:B------:R-:W-:Y:S05]  /*df50*/  @!P0 BRA `(.L_x_1130) ;  /* 0x0000000000508947 */ /* 0x000fea0003800000 */
[----:B------:R-:W2:Y:S01]  /*df60*/  LDC R6, c[0x0][0x43c] ;  /* 0x00010f00ff067b82 */ /* 0x000ea20000000800 */
[----:B------:R-:W-:Y:S01]  /*df70*/  IMAD.MOV.U32 R9, RZ, RZ, R0 ;  /* 0x000000ffff097224 */ /* 0x000fe200078e0000 */
[----:B------:R-:W-:-:S03]  /*df80*/  ULDC.64 UR4, c[0x0][0x428] ;  /* 0x00010a0000047ab9 */ /* 0x000fc60000000a00 */
[----:B---3--:R-:W-:Y:S01]  /*df90*/  IMAD.MOV.U32 R0, RZ, RZ, R9 ;  /* 0x000000ffff007224 */ /* 0x008fe200078e0009 */
        /* <DEDUP_REMOVED lines=16> */
.L_x_1130:
[----:B--2---:R-:W2:Y:S01]  /*e0a0*/  LDL R2, [R1+0x18] ;  /* 0x0000180001027983 */ /* 0x004ea20000100800 */
[----:B---3--:R-:W-:Y:S01]  /*e0b0*/  IMAD R0, R19, 0x8, R18 ;  /* 0x0000000813007824 */ /* 0x008fe200078e0212 */
[----:B--2---:R-:W-:-:S04]  /*e0c0*/  SHF.L.U32 R2, R2, 0x1f, RZ ;  /* 0x0000001f02027819 */ /* 0x004fc800000006ff */
[----:B------:R-:W2:Y:S02]  /*e0d0*/  SYNCS.PHASECHK.TRANS64.TRYWAIT P0, [R0+URZ+0x32440], R2 ;  /* 0x03244002000075a7 */ /* 0x000ea4000800017f */
[----:B--2---:R-:W-:Y:S05]  /*e0e0*/  @!P0 BRA `(.L_x_1131) ;  /* 0x0000005400988947 */ /* 0x004fea0003800000 */
.L_x_1242:
        /* <DEDUP_REMOVED lines=11> */
.L_x_1132:
[----:B------:R-:W3:Y:S04]  /*e1a0*/  LDL R4, [R1+0x30] ;  /* 0x0000300001047983 */ /* 0x000ee80000100800 */
[----:B------:R-:W4:Y:S04]  /*e1b0*/  LDL R3, [R1+0x20] ;  /* 0x0000200001037983 */ /* 0x000f280000100800 */
[----:B--2---:R-:W2:Y:S01]  /*e1c0*/  LDL.LU R2, [R1+0x14] ;  /* 0x0000140001027983 */ /* 0x004ea20000300800 */
        /* <DEDUP_REMOVED lines=12> */
[----:B---3--:R-:W-:Y:S02]  /*e290*/  R2UR UR11, R4 ;  /* 0x00000000040b72ca */ /* 0x008fe400000e0000 */
[----:B----4-:R-:W-:Y:S02]  /*e2a0*/  R2UR UR4, R3 ;  /* 0x00000000030472ca */ /* 0x010fe400000e0000 */
[----:B--2---:R-:W-:-:S04]  /*e2b0*/  LOP3.LUT R2, R2, 0xfffffffe, RZ, 0xc0, !PT ;  /* 0xfffffffe02027812 */ /* 0x004fc800078ec0ff */
[----:B------:R-:W-:-:S07]  /*e2c0*/  @P0 LOP3.LUT R2, R2, 0x1, RZ, 0xfc, !PT ;  /* 0x0000000102020812 */ /* 0x000fce00078efcff */
[----:B------:R-:W-:Y:S01]  /*e2d0*/  UIMAD UR11, UR11, 0x60, UR4 ;  /* 0x000000600b0b78a4 */ /* 0x000fe2000f8e0204 */
[----:B------:R2:W-:Y:S02]  /*e2e0*/  STL [R1+0x14], R2 ;  /* 0x0000140201007387 */ /* 0x0005e40000100800 */
[----:B------:R-:W-:-:S06]  /*e2f0*/  UMOV UR4, 0x0 ;  /* 0x0000000000047882 */ /* 0x000fcc0000000000 */
[----:B------:R2:W-:Y:S01]  /*e300*/  UTMALDG.4D [UR8], [UR6], desc[UR4] ;  /* 0x00000408060075b4 */ /* 0x0005e20008019000 */
[----:B------:R-:W-:Y:S02]  /*e310*/  NOP ;  /* 0x0000000000007918 */ /* 0x000fe40000000000 */
.L_x_1128:
[----:B---3--:R-:W3:Y:S04]  /*e320*/  LDL.LU R4, [R1+0x28] ;  /* 0x0000280001047983 */ /* 0x008ee80000300800 */
[----:B------:R-:W4:Y:S04]  /*e330*/  LDL.LU R3, [R1+0x44] ;  /* 0x0000440001037983 */ /* 0x000f280000300800 */
[----:B--2---:R-:W2:Y:S01]  /*e340*/  LDL R2, [R1+0x2c] ;  /* 0x00002c0001027983 */ /* 0x004ea20000100800 */
[----:B------:R-:W-:Y:S05]  /*e350*/  WARPSYNC.ALL ;  /* 0x0000000000007948 */ /* 0x000fea0003800000 */
[----:B------:R-:W-:Y:S01]  /*e360*/  ULDC.64 UR4, c[0x0][0xaf8] ;  /* 0x0002be0000047ab9 */ /* 0x000fe20000000a00 */
[----:B------:R-:W-:Y:S01]  /*e370*/  VIADD R0, R18, 0x18400 ;  /* 0x0001840012007836 */ /* 0x000fe20000000000 */
[----:B------:R-:W-:Y:S01]  /*e380*/  BAR.SYNC.DEFER_BLOCKING 0x8, 0x180 ;  /* 0x0206000000007b1d */ /* 0x000fe20000010000 */
[----:B------:R-:W-:-:S03]  /*e390*/  ISETP.NE.U32.AND P0, PT, RZ, UR4, PT ;  /* 0x00000004ff007c0c */ /* 0x000fc6000bf05070 */
[----:B------:R-:W-:Y:S02]  /*e3a0*/  LOP3.LUT P1, RZ, R0, 0x3ff, RZ, 0xc0, !PT ;  /* 0x000003ff00ff7812 */ /* 0x000fe4000782c0ff */
[----:B------:R-:W-:Y:S01]  /*e3b0*/  ISETP.NE.AND.EX P0, PT, RZ, UR5, PT, P0 ;  /* 0x00000005ff007c0c */ /* 0x000fe2000bf05300 */
[----:B------:R-:W-:Y:S03]  /*e3c0*/  BSSY B6, `(.L_x_1133) ;  /* 0x0000018000067945 */ /* 0x000fe60003800000 */
[----:B---3--:R-:W-:Y:S02]  /*e3d0*/  SEL R4, R4, RZ, !P0 ;  /* 0x000000ff04047207 */ /* 0x008fe40004000000 */
[----:B----4-:R-:W-:-:S03]  /*e3e0*/  SEL R3, R3, RZ, !P0 ;  /* 0x000000ff03037207 */ /* 0x010fc60004000000 */
[----:B------:R3:W-:Y:S01]  /*e3f0*/  STL [R1+0x34], R4 ;  /* 0x0000340401007387 */ /* 0x0007e20000100800 */
[----:B--2---:R-:W-:-:S05]  /*e400*/  SHF.R.S32.HI R0, RZ, 0x1f, R2 ;  /* 0x0000001fff007819 */ /* 0x004fca0000011402 */
[----:B------:R3:W-:Y:S04]  /*e410*/  STL [R1+0x48], R0 ;  /* 0x0000480001007387 */ /* 0x0007e80000100800 */
[----:B------:R3:W-:Y:S01]  /*e420*/  STL [R1+0x58], R3 ;  /* 0x0000580301007387 */ /* 0x0007e20000100800 */
[----:B------:R-:W-:Y:S05]  /*e430*/  @!P1 BRA `(.L_x_1134) ;  /* 0x0000000000409947 */ /* 0x000fea0003800000 */
[----:B------:R-:W-:Y:S01]  /*e440*/  MOV R2, 0x0 ;  /* 0x0000000000027802 */ /* 0x000fe20000000f00 */
[----:B------:R-:W-:Y:S01]  /*e450*/  ULDC.64 UR6, c[0x4][0x98] ;  /* 0x0100260000067ab9 */ /* 0x000fe20000000a00 */
[----:B------:R-:W-:Y:S01]  /*e460*/  ULDC.64 UR8, c[0x4][0xa0] ;  /* 0x0100280000087ab9 */ /* 0x000fe20000000a00 */
[----:B------:R-:W-:Y:S01]  /*e470*/  ULDC.64 UR4, c[0x4][0x20] ;  /* 0x0100080000047ab9 */ /* 0x000fe20000000a00 */
[----:B---3--:R-:W-:Y:S02]  /*e480*/  IMAD.U32 R4, RZ, RZ, UR6 ;  /* 0x00000006ff047e24 */ /* 0x008fe4000f8e00ff */
        /* <DEDUP_REMOVED lines=11> */
.L_x_1134:
[----:B------:R-:W-:Y:S05]  /*e540*/  BSYNC B6 ;  /* 0x0000000000067941 */ /* 0x000fea0003800000 */
.L_x_1133:
[----:B------:R-:W2:Y:S01]  /*e550*/  LDL.LU R5, [R1+0x4] ;  /* 0x0000040001057983 */ /* 0x000ea20000300800 */
[----:B------:R-:W4:Y:S01]  /*e560*/  LDC R8, c[0x0][0x448] ;  /* 0x00011200ff087b82 */ /* 0x000f220000000800 */
[----:B------:R-:W-:Y:S01]  /*e570*/  ULDC.64 UR4, c[0x0][0x298] ;  /* 0x0000a60000047ab9 */ /* 0x000fe20000000a00 */
[----:B------:R-:W-:Y:S01]  /*e580*/  ULDC.64 UR6, c[0x0][0x280] ;  /* 0x0000a00000067ab9 */ /* 0x000fe20000000a00 */
[----:B---3--:R-:W3:Y:S04]  /*e590*/  LDL R4, [R1+0x48] ;  /* 0x0000480001047983 */ /* 0x008ee80000100800 */
[----:B-1----:R-:W3:Y:S04]  /*e5a0*/  LDL R10, [R1+0x2c] ;  /* 0x00002c00010a7983 */ /* 0x002ee80000100800 */
[----:B------:R-:W3:Y:S01]  /*e5b0*/  LDL R9, [R1+0x58] ;  /* 0x0000580001097983 */ /* 0x000ee20000100800 */
[----:B------:R-:W1:Y:S01]  /*e5c0*/  S2R R2, SR_TID.X ;  /* 0x0000000000027919 */ /* 0x000e620000002100 */
[----:B------:R-:W0:Y:S02]  /*e5d0*/  S2R R0, SR_TID.X ;  /* 0x0000000000007919 */ /* 0x000e240000002100 */
[----:B------:R-:W3:Y:S01]  /*e5e0*/  LDL R7, [R1+0x34] ;  /* 0x0000340001077983 */ /* 0x000ee20000100800 */
[----:B----4-:R-:W-:-:S13]  /*e5f0*/  ISETP.NE.AND P0, PT, R8, 0x1, PT ;  /* 0x000000010800780c */ /* 0x010fda0003f05270 */
[----:B------:R-:W4:Y:S01]  /*e600*/  @P0 LDC R3, c[0x0][0x450] ;  /* 0x00011400ff030b82 */ /* 0x000f220000000800 */
[----:B-1----:R-:W-:-:S04]  /*e610*/  LOP3.LUT R2, R2, 0x7f, RZ, 0xc0, !PT ;  /* 0x0000007f02027812 */ /* 0x002fc800078ec0ff */
[----:B------:R-:W-:Y:S01]  /*e620*/  SHF.R.U32.HI R2, RZ, 0x3, R2 ;  /* 0x00000003ff027819 */ /* 0x000fe20000011602 */
[----:B0-----:R-:W-:-:S05]  /*e630*/  IMAD.SHL.U32 R0, R0, 0x10, RZ ;  /* 0x0000001000007824 */ /* 0x001fca00078e00ff */
[----:B------:R-:W-:Y:S02]  /*e640*/  LOP3.LUT R0, R2, 0x70, R0, 0xf8, !PT ;  /* 0x0000007002007812 */ /* 0x000fe400078ef800 */
[----:B------:R-:W0:Y:S01]  /*e650*/  @P0 LDC R2, c[0x0][0x44c] ;  /* 0x00011300ff020b82 */ /* 0x000e220000000800 */
[----:B--2---:R-:W-:-:S05]  /*e660*/  IMAD.SHL.U32 R6, R5, 0x80, RZ ;  /* 0x0000008005067824 */ /* 0x004fca00078e00ff */
[----:B------:R-:W-:-:S05]  /*e670*/  LOP3.LUT R5, R0, R6, RZ, 0xfc, !PT ;  /* 0x0000000600057212 */ /* 0x000fca00078efcff */
[----:B0-----:R-:W-:-:S04]  /*e680*/  @P0 IMAD.HI.U32 R2, R5, R2, RZ ;  /* 0x0000000205020227 */ /* 0x001fc800078e00ff */
[----:B------:R-:W-:Y:S01]  /*e690*/  IMAD.MOV.U32 R0, RZ, RZ, R5 ;  /* 0x000000ffff007224 */ /* 0x000fe200078e0005 */
[----:B----4-:R-:W-:Y:S01]  /*e6a0*/  @P0 SHF.R.U32.HI R0, RZ, R3, R2 ;  /* 0x00000003ff000219 */ /* 0x010fe20000011602 */
[----:B---3--:R-:W-:-:S04]  /*e6b0*/  IMAD R2, R4, UR4, RZ ;  /* 0x0000000404027c24 */ /* 0x008fc8000f8e02ff */
[C---:B------:R-:W-:Y:S02]  /*e6c0*/  IMAD R4, R10.reuse, UR5, R2 ;  /* 0x000000050a047c24 */ /* 0x040fe4000f8e0202 */
[----:B------:R-:W-:Y:S01]  /*e6d0*/  IMAD.WIDE.U32 R2, R10, UR4, RZ ;  /* 0x000000040a027c25 */ /* 0x000fe2000f8e00ff */
[----:B------:R-:W-:-:S03]  /*e6e0*/  ULDC.64 UR4, c[0x0][0x2d8] ;  /* 0x0000b60000047ab9 */ /* 0x000fc60000000a00 */
[----:B------:R-:W-:Y:S02]  /*e6f0*/  IMAD.IADD R3, R3, 0x1, R4 ;  /* 0x0000000103037824 */ /* 0x000fe400078e0204 */
[C---:B------:R-:W-:Y:S01]  /*e700*/  IMAD.WIDE.U32 R2, R17.reuse, UR4, R2 ;  /* 0x0000000411027c25 */ /* 0x040fe2000f8e0002 */
[----:B------:R0:W-:Y:S03]  /*e710*/  STL [R1+0x28], R5 ;  /* 0x0000280501007387 */ /* 0x0001e60000100800 */
[----:B------:R-:W-:Y:S01]  /*e720*/  IMAD R3, R17, UR5, R3 ;  /* 0x0000000511037c24 */ /* 0x000fe2000f8e0203 */
[----:B------:R-:W-:Y:S02]  /*e730*/  ULDC.64 UR4, c[0x0][0x2e0] ;  /* 0x0000b80000047ab9 */ /* 0x000fe40000000a00 */
[----:B------:R-:W-:Y:S02]  /*e740*/  IMAD R4, R9, UR4, RZ ;  /* 0x0000000409047c24 */ /* 0x000fe4000f8e02ff */
[----:B------:R1:W5:Y:S01]  /*e750*/  LDL R9, [R1+0x10] ;  /* 0x0000100001097983 */ /* 0x0003620000100800 */
[C---:B------:R-:W-:Y:S01]  /*e760*/  IMAD.WIDE.U32 R2, R7.reuse, UR4, R2 ;  /* 0x0000000407027c25 */ /* 0x040fe2000f8e0002 */
[----:B------:R-:W2:Y:S03]  /*e770*/  S2R R10, SR_TID.X ;  /* 0x00000000000a7919 */ /* 0x000ea60000002100 */
[----:B------:R-:W-:Y:S01]  /*e780*/  IMAD R4, R7, UR5, R4 ;  /* 0x0000000507047c24 */ /* 0x000fe2000f8e0204 */
[----:B------:R-:W-:-:S03]  /*e790*/  ULDC.64 UR4, c[0x0][0x2d0] ;  /* 0x0000b40000047ab9 */ /* 0x000fc60000000a00 */
[----:B------:R-:W-:Y:S01]  /*e7a0*/  IMAD.IADD R3, R3, 0x1, R4 ;  /* 0x0000000103037824 */ /* 0x000fe200078e0204 */
[----:B------:R-:W-:-:S05]  /*e7b0*/  SHF.R.S32.HI R4, RZ, 0x1f, R0 ;  /* 0x0000001fff047819 */ /* 0x000fca0000011400 */
[----:B------:R-:W-:Y:S02]  /*e7c0*/  IMAD R4, R4, UR4, RZ ;  /* 0x0000000404047c24 */ /* 0x000fe4000f8e02ff */
[----:B------:R-:W-:-:S04]  /*e7d0*/  IMAD.WIDE.U32 R2, R0, UR4, R2 ;  /* 0x0000000400027c25 */ /* 0x000fc8000f8e0002 */
[----:B------:R-:W-:Y:S01]  /*e7e0*/  IMAD R4, R0, UR5, R4 ;  /* 0x0000000500047c24 */ /* 0x000fe2000f8e0204 */
[----:B------:R-:W-:Y:S01]  /*e7f0*/  ULDC.64 UR4, c[0x0][0x2c8] ;  /* 0x0000b20000047ab9 */ /* 0x000fe20000000a00 */
[----:B------:R-:W-:-:S04]  /*e800*/  IMAD.MOV R0, RZ, RZ, -R0 ;  /* 0x000000ffff007224 */ /* 0x000fc800078e0a00 */
[----:B------:R-:W-:-:S05]  /*e810*/  IMAD R0, R8, R0, R5 ;  /* 0x0000000008007224 */ /* 0x000fca00078e0205 */
[----:B------:R-:W-:Y:S01]  /*e820*/  SHF.R.S32.HI R7, RZ, 0x1f, R0 ;  /* 0x0000001fff077819 */ /* 0x000fe20000011400 */
[----:B------:R-:W-:Y:S02]  /*e830*/  IMAD.IADD R3, R3, 0x1, R4 ;  /* 0x0000000103037824 */ /* 0x000fe400078e0204 */
[----:B--2---:R-:W-:Y:S02]  /*e840*/  IMAD.SHL.U32 R10, R10, 0x8, RZ ;  /* 0x000000080a0a7824 */ /* 0x004fe400078e00ff */
[----:B------:R-:W-:Y:S02]  /*e850*/  IMAD R7, R7, UR4, RZ ;  /* 0x0000000407077c24 */ /* 0x000fe4000f8e02ff */
[----:B0-----:R-:W-:Y:S01]  /*e860*/  IMAD.WIDE.U32 R4, R0, UR4, R2 ;  /* 0x0000000400047c25 */ /* 0x001fe2000f8e0002 */
[----:B------:R-:W-:Y:S01]  /*e870*/  LOP3.LUT R10, R10, 0x38, RZ, 0xc0, !PT ;  /* 0x000000380a0a7812 */ /* 0x000fe200078ec0ff */
[----:B------:R-:W-:Y:S02]  /*e880*/  ULDC UR4, c[0x0][0x2b8] ;  /* 0x0000ae0000047ab9 */ /* 0x000fe40000000800 */
[----:B------:R-:W-:Y:S01]  /*e890*/  IMAD R0, R0, UR5, R7 ;  /* 0x0000000500007c24 */ /* 0x000fe2000f8e0207 */
[----:B------:R-:W-:-:S03]  /*e8a0*/  LEA R3, P1, R4, UR6, 0x1 ;  /* 0x0000000604037c11 */ /* 0x000fc6000f8208ff */
[----:B------:R-:W-:Y:S01]  /*e8b0*/  IMAD.IADD R0, R5, 0x1, R0 ;  /* 0x0000000105007824 */ /* 0x000fe200078e0200 */
[----:B------:R-:W-:Y:S01]  /*e8c0*/  ISETP.GE.AND P0, PT, R10, UR4, PT ;  /* 0x000000040a007c0c */ /* 0x000fe2000bf06270 */
[----:B------:R-:W-:-:S03]  /*e8d0*/  UMOV UR4, 0xffffffff ;  /* 0xffffffff00047882 */ /* 0x000fc60000000000 */
[----:B------:R-:W-:Y:S01]  /*e8e0*/  LEA.HI.X R0, R4, UR7, R0, 0x1, P1 ;  /* 0x0000000704007c11 */ /* 0x000fe200088f0c00 */
[----:B-1----:R-:W-:Y:S08]  /*e8f0*/  BRA.DIV UR4, `(.L_x_1135) ;  /* 0x0000004e04a87947 */ /* 0x002ff0000b800000 */
[----:B------:R-:W0:Y:S02]  /*e900*/  S2R R4, SR_TID.X ;  /* 0x0000000000047919 */ /* 0x000e240000002100 */
[----:B0-----:R-:W-:Y:S02]  /*e910*/  LOP3.LUT R5, R4, 0x7f, RZ, 0xc0, !PT ;  /* 0x0000007f04057812 */ /* 0x001fe400078ec0ff */
[----:B------:R-:W2:Y:S02]  /*e920*/  LDL R4, [R1+0x38] ;  /* 0x0000380001047983 */ /* 0x000ea40000100800 */
[----:B------:R-:W-:Y:S02]  /*e930*/  SHF.R.U32.HI R7, RZ, 0x3, R5 ;  /* 0x00000003ff077819 */ /* 0x000fe40000011605 */
[----:B------:R-:W0:Y:S03]  /*e940*/  SHFL.IDX PT, R5, R3, RZ, 0x181f ;  /* 0x00181fff03057589 */ /* 0x000e2600000e0000 */
[----:B------:R-:W-:-:S02]  /*e950*/  IMAD.IADD R11, R7, 0x1, R6 ;  /* 0x00000001070b7824 */ /* 0x000fc400078e0206 */
[----:B------:R-:W-:Y:S04]  /*e960*/  SHFL.IDX PT, R6, R3, 0x1, 0x181f ;  /* 0x00381f0003067f89 */ /* 0x000fe800000e0000 */
[----:B------:R-:W-:Y:S04]  /*e970*/  SHFL.IDX PT, R7, R0, 0x1, 0x181f ;  /* 0x00381f0000077f89 */ /* 0x000fe800000e0000 */
[----:B------:R-:W-:Y:S01]  /*e980*/  STL [R1+0x4], R11 ;  /* 0x0000040b01007387 */ /* 0x000fe20000100800 */
[----:B--2---:R-:W-:-:S03]  /*e990*/  IMAD R2, R4, R8, RZ ;  /* 0x0000000804027224 */ /* 0x004fc600078e02ff */
[----:B------:R-:W1:Y:S01]  /*e9a0*/  SHFL.IDX PT, R4, R0, RZ, 0x181f ;  /* 0x00181fff00047589 */ /* 0x000e6200000e0000 */
[C---:B------:R-:W-:Y:S01]  /*e9b0*/  VIADD R8, R11.reuse, 0x10 ;  /* 0x000000100b087836 */ /* 0x040fe20000000000 */
[----:B------:R-:W-:-:S04]  /*e9c0*/  ISETP.GE.AND P1, PT, R11, R2, PT ;  /* 0x000000020b00720c */ /* 0x000fc80003f26270 */
[----:B------:R-:W-:Y:S01]  /*e9d0*/  ISETP.GE.AND P2, PT, R8, R2, PT ;  /* 0x000000020800720c */ /* 0x000fe20003f46270 */
[----:B------:R2:W-:Y:S08]  /*e9e0*/  STL [R1+0x44], R8 ;  /* 0x0000440801007387 */ /* 0x0005f00000100800 */
[----:B0-----:R-:W-:Y:S01]  /*e9f0*/  @!P1 LEA R5, P3, R10, R5, 0x1 ;  /* 0x000000050a059211 */ /* 0x001fe200078608ff */
[----:B--2---:R-:W-:-:S05]  /*ea00*/  VIADD R8, R11, 0x20 ;  /* 0x000000200b087836 */ /* 0x004fca0000000000 */
[----:B------:R-:W-:Y:S01]  /*ea10*/  STL [R1+0x50], R8 ;  /* 0x0000500801007387 */ /* 0x000fe20000100800 */
[----:B-1----:R-:W-:-:S05]  /*ea20*/  @!P1 IMAD.X R4, RZ, RZ, R4, P3 ;  /* 0x000000ffff049224 */ /* 0x002fca00018e0604 */
[----:B------:R-:W-:-:S04]  /*ea30*/  @!P1 LOP3.LUT R5, R5, R4, RZ, 0x3c, !PT ;  /* 0x0000000405059212 */ /* 0x000fc800078e3cff */
[----:B------:R-:W-:-:S04]  /*ea40*/  @!P1 LOP3.LUT R4, R5, R4, RZ, 0x3c, !PT ;  /* 0x0000000405049212 */ /* 0x000fc800078e3cff */
[----:B------:R-:W-:-:S05]  /*ea50*/  @!P1 LOP3.LUT R5, R5, R4, RZ, 0x3c, !PT ;  /* 0x0000000405059212 */ /* 0x000fca00078e3cff */
[----:B-----5:R0:W-:Y:S02]  /*ea60*/  @!P1 LDGSTS.E.BYPASS.LTC128B.128 [R9+0x18400], desc[UR38][R4.64], !P0 ;  /* 0x1840000004099fae */ /* 0x0201e4000c101d66 */
[----:B0-----:R-:W-:Y:S02]  /*ea70*/  @!P2 LEA R5, P1, R10, R6, 0x1 ;  /* 0x000000060a05a211 */ /* 0x001fe400078208ff */
[----:B------:R-:W-:Y:S03]  /*ea80*/  SHFL.IDX PT, R6, R0, 0x2, 0x181f ;  /* 0x00581f0000067f89 */ /* 0x000fe600000e0000 */
[----:B------:R-:W-:Y:S01]  /*ea90*/  @!P2 IMAD.X R4, RZ, RZ, R7, P1 ;  /* 0x000000ffff04a224 */ /* 0x000fe200008e0607 */
[----:B------:R-:W-:Y:S01]  /*eaa0*/  ISETP.GE.AND P1, PT, R8, R2, PT ;  /* 0x000000020800720c */ /* 0x000fe20003f26270 */
[----:B------:R-:W-:-:S03]  /*eab0*/  VIADD R7, R11, 0x30 ;  /* 0x000000300b077836 */ /* 0x000fc60000000000 */
[-C--:B------:R-:W-:Y:S02]  /*eac0*/  @!P2 LOP3.LUT R5, R5, R4.reuse, RZ, 0x3c, !PT ;  /* 0x000000040505a212 */ /* 0x080fe400078e3cff */
[----:B------:R-:W-:Y:S02]  /*ead0*/  STL [R1+0x54], R7 ;  /* 0x0000540701007387 */ /* 0x000fe40000100800 */
[----:B------:R-:W-:-:S04]  /*eae0*/  @!P2 LOP3.LUT R4, R5, R4, RZ, 0x3c, !PT ;  /* 0x000000040504a212 */ /* 0x000fc800078e3cff */
[----:B------:R-:W-:-:S05]  /*eaf0*/  @!P2 LOP3.LUT R5, R5, R4, RZ, 0x3c, !PT ;  /* 0x000000040505a212 */ /* 0x000fca00078e3cff */
[----:B------:R0:W-:Y:S04]  /*eb00*/  @!P2 LDGSTS.E.BYPASS.LTC128B.128 [R9+0x18c00], desc[UR38][R4.64], !P0 ;  /* 0x18c000000409afae */ /* 0x0001e8000c101d66 */
[----:B0-----:R-:W0:Y:S02]  /*eb10*/  SHFL.IDX PT, R4, R3, 0x2, 0x181f ;  /* 0x00581f0003047f89 */ /* 0x001e2400000e0000 */
[----:B0-----:R-:W-:-:S05]  /*eb20*/  @!P1 LEA R5, P2, R10, R4, 0x1 ;  /* 0x000000040a059211 */ /* 0x001fca00078408ff */
[----:B------:R-:W-:Y:S02]  /*eb30*/  @!P1 IMAD.X R4, RZ, RZ, R6, P2 ;  /* 0x000000ffff049224 */ /* 0x000fe400010e0606 */
[----:B------:R-:W-:Y:S03]  /*eb40*/  SHFL.IDX PT, R6, R0, 0x3, 0x181f ;  /* 0x00781f0000067f89 */ /* 0x000fe600000e0000 */
[----:B------:R-:W-:-:S04]  /*eb50*/  @!P1 LOP3.LUT R5, R5, R4, RZ, 0x3c, !PT ;  /* 0x0000000405059212 */ /* 0x000fc800078e3cff */
[----:B------:R-:W-:-:S04]  /*eb60*/  @!P1 LOP3.LUT R4, R5, R4, RZ, 0x3c, !PT ;  /* 0x0000000405049212 */ /* 0x000fc800078e3cff */
[----:B------:R-:W-:-:S05]  /*eb70*/  @!P1 LOP3.LUT R5, R5, R4, RZ, 0x3c, !PT ;  /* 0x0000000405059212 */ /* 0x000fca00078e3cff */
[----:B------:R0:W-:Y:S01]  /*eb80*/  @!P1 LDGSTS.E.BYPASS.LTC128B.128 [R9+0x19400], desc[UR38][R4.64], !P0 ;  /* 0x1940000004099fae */ /* 0x0001e2000c101d66 */
[----:B------:R-:W-:Y:S01]  /*eb90*/  ISETP.GE.AND P1, PT, R7, R2, PT ;  /* 0x000000020700720c */ /* 0x000fe20003f26270 */
[----:B------:R-:W-:-:S05]  /*eba0*/  VIADD R7, R11, 0x40 ;  /* 0x000000400b077836 */ /* 0x000fca0000000000 */
[----:B------:R-:W-:Y:S04]  /*ebb0*/  STL [R1+0x60], R7 ;  /* 0x0000600701007387 */ /* 0x000fe80000100800 */
[----:B0-----:R-:W0:Y:S03]  /*ebc0*/  SHFL.IDX PT, R4, R3, 0x3, 0x181f ;  /* 0x00781f0003047f89 */ /* 0x001e2600000e0000 */
        /* <DEDUP_REMOVED lines=25> */
[-C--:B------:R-:W-:Y:S01]  /*ed60*/  @!P1 LOP3.LUT R5, R5, R4.reuse, RZ, 0x3c, !PT ;  /* 0x0000000405059212 */ /* 0x080fe200078e3cff */
[----:B------:R-:W-:Y:S03]  /*ed70*/  SHFL.IDX PT, R0, R0, 0x7, 0x181f ;  /* 0x00f81f0000007f89 */ /* 0x000fe600000e0000 */
[----:B------:R-:W-:-:S04]  /*ed80*/  @!P1 LOP3.LUT R4, R5, R4, RZ, 0x3c, !PT ;  /* 0x0000000405049212 */ /* 0x000fc800078e3cff */
[----:B------:R-:W-:-:S05]  /*ed90*/  @!P1 LOP3.LUT R5, R5, R4, RZ, 0x3c, !PT ;  /* 0x0000000405059212 */ /* 0x000fca00078e3cff */
[----:B------:R0:W-:Y:S01]  /*eda0*/  @!P1 LDGSTS.E.BYPASS.LTC128B.128 [R9+0x1ac00], desc[UR38][R4.64], !P0 ;  /* 0x1ac0000004099fae */ /* 0x0001e2000c101d66 */
[----:B------:R-:W-:-:S03]  /*edb0*/  ISETP.GE.AND P1, PT, R7, R2, PT ;  /* 0x000000020700720c */ /* 0x000fc60003f26270 */
[----:B0-----:R-:W0:Y:S04]  /*edc0*/  SHFL.IDX PT, R4, R3, 0x6, 0x181f ;  /* 0x00d81f0003047f89 */ /* 0x001e2800000e0000 */
[----:B------:R-:W1:Y:S06]  /*edd0*/  SHFL.IDX PT, R3, R3, 0x7, 0x181f ;  /* 0x00f81f0003037f89 */ /* 0x000e6c00000e0000 */
[----:B0-----:R-:W-:-:S05]  /*ede0*/  @!P1 LEA R5, P2, R10, R4, 0x1 ;  /* 0x000000040a059211 */ /* 0x001fca00078408ff */
[----:B------:R-:W-:-:S05]  /*edf0*/  @!P1 IMAD.X R4, RZ, RZ, R6, P2 ;  /* 0x000000ffff049224 */ /* 0x000fca00010e0606 */
[----:B------:R-:W-:-:S04]  /*ee00*/  @!P1 LOP3.LUT R5, R5, R4, RZ, 0x3c, !PT ;  /* 0x0000000405059212 */ /* 0x000fc800078e3cff */
[----:B------:R-:W-:-:S04]  /*ee10*/  @!P1 LOP3.LUT R4, R5, R4, RZ, 0x3c, !PT ;  /* 0x0000000405049212 */ /* 0x000fc800078e3cff */
[----:B------:R-:W-:-:S05]  /*ee20*/  @!P1 LOP3.LUT R5, R5, R4, RZ, 0x3c, !PT ;  /* 0x0000000405059212 */ /* 0x000fca00078e3cff */
[----:B-1----:R0:W-:Y:S02]  /*ee30*/  @!P1 LDGSTS.E.BYPASS.LTC128B.128 [R9+0x1b400], desc[UR38][R4.64], !P0 ;  /* 0x1b40000004099fae */ /* 0x0021e4000c101d66 */
.L_x_1259:
[----:B01----:R-:W2:Y:S02]  /*ee40*/  LDL R4, [R1+0x4] ;  /* 0x0000040001047983 */ /* 0x003ea40000100800 */
[----:B--2---:R-:W-:-:S05]  /*ee50*/  VIADD R4, R4, 0x70 ;  /* 0x0000007004047836 */ /* 0x004fca0000000000 */
[----:B------:R-:W-:Y:S01]  /*ee60*/  ISETP.GE.AND P1, PT, R4, R2, PT ;  /* 0x000000020400720c */ /* 0x000fe20003f26270 */
[----:B------:R0:W-:-:S12]  /*ee70*/  STL [R1+0x6c], R4 ;  /* 0x00006c0401007387 */ /* 0x0001d80000100800 */
[----:B------:R-:W-:-:S05]  /*ee80*/  @!P1 LEA R2, P2, R10, R3, 0x1 ;  /* 0x000000030a029211 */ /* 0x000fca00078408ff */
[----:B------:R-:W-:-:S05]  /*ee90*/  @!P1 IMAD.X R3, RZ, RZ, R0, P2 ;  /* 0x000000ffff039224 */ /* 0x000fca00010e0600 */
[----:B------:R-:W-:Y:S01]  /*eea0*/  @!PT LDS RZ, [RZ] ;  /* 0x00000000fffff984 */ /* 0x000fe20000000800 */
[----:B------:R-:W-:Y:S01]  /*eeb0*/  @!PT LDS RZ, [RZ] ;  /* 0x00000000fffff984 */ /* 0x000fe20000000800 */
[----:B------:R-:W-:Y:S01]  /*eec0*/  @!PT LDS RZ, [RZ] ;  /* 0x00000000fffff984 */ /* 0x000fe20000000800 */
[----:B------:R0:W-:Y:S01]  /*eed0*/  @!P1 LDGSTS.E.BYPASS.LTC128B.128 [R9+0x1bc00], desc[UR38][R2.64], !P0 ;  /* 0x1bc0000002099fae */ /* 0x0001e2000c101d66 */
[----:B------:R-:W-:Y:S01]  /*eee0*/  PLOP3.LUT P0, PT, PT, PT, PT, 0x80, 0x0 ;  /* 0x000000000000781c */ /* 0x000fe20003f0f070 */
[----:B------:R-:W-:-:S12]  /*eef0*/  NOP ;  /* 0x0000000000007918 */ /* 0x000fd80000000000 */
.L_x_1136:
[----:B------:R-:W-:Y:S02]  /*ef00*/  PLOP3.LUT P1, PT, P1, P0, PT, 0xa2, 0x0 ;  /* 0x000000000000781c */ /* 0x000fe40000f21472 */
[----:B------:R-:W-:-:S08]  /*ef10*/  @P0 R2UR P1, UR4, R18 ;  /* 0x00000000120402ca */ /* 0x000fd00000020000 */
[----:B------:R-:W-:-:S05]  /*ef20*/  @P0 PLOP3.LUT P0, PT, P1, PT, PT, 0x80, 0x0 ;  /* 0x000000000000081c */ /* 0x000fca0000f0f070 */
[----:B------:R-:W-:Y:S01]  /*ef30*/  @!P1 SYNCS.ARRIVE.TRANS64.RED.A0T1 RZ, [UR4+0x32400], RZ ;  /* 0x032400ffffff99a7 */ /* 0x000fe20008200404 */
[----:B------:R-:W-:Y:S07]  /*ef40*/  @!P1 ARRIVES.LDGSTSBAR.64.TRANSCNT [UR4+0x32400] ;  /* 0x03240000ff0099b0 */ /* 0x000fee0008000a84 */
[----:B------:R-:W-:Y:S05]  /*ef50*/  @P0 BRA.U.ANY `(.L_x_1136) ;  /* 0xfffffffd00e80947 */ /* 0x000fea000393ffff */
[----:B------:R-:W-:Y:S01]  /*ef60*/  NOP ;  /* 0x0000000000007918 */ /* 0x000fe20000000000 */
[----:B------:R-:W2:Y:S01]  /*ef70*/  LDL.LU R0, [R1+0x48] ;  /* 0x0000480001007983 */ /* 0x000ea20000300800 */
[----:B------:R-:W-:Y:S01]  /*ef80*/  ULDC.64 UR4, c[0x0][0x398] ;  /* 0x0000e60000047ab9 */ /* 0x000fe20000000a00 */
[----:B------:R1:W-:Y:S02]  /*ef90*/  SYNCS.ARRIVE.TRANS64.A1T0 RZ, [R18+URZ+0x32400], RZ ;  /* 0x032400ff12ff79a7 */ /* 0x0003e4000810003f */
[----:B0-----:R-:W3:Y:S01]  /*efa0*/  LDL.LU R3, [R1+0x2c] ;  /* 0x00002c0001037983 */ /* 0x001ee20000300800 */
[----:B------:R-:W-:Y:S01]  /*efb0*/  VIADD R2, R18, 0x22400 ;  /* 0x0002240012027836 */ /* 0x000fe20000000000 */
[----:B------:R-:W-:Y:S04]  /*efc0*/  BSSY B6, `(.L_x_1137) ;  /* 0x0000019000067945 */ /* 0x000fe80003800000 */
[----:B------:R-:W-:Y:S01]  /*efd0*/  LOP3.LUT P0, RZ, R2, 0x3ff, RZ, 0xc0, !PT ;  /* 0x000003ff02ff7812 */ /* 0x000fe2000780c0ff */
[----:B--2---:R-:W-:-:S04]  /*efe0*/  IMAD R0, R0, UR4, RZ ;  /* 0x0000000400007c24 */ /* 0x004fc8000f8e02ff */
[C---:B---3--:R-:W-:Y:S02]  /*eff0*/  IMAD R0, R3.reuse, UR5, R0 ;  /* 0x0000000503007c24 */ /* 0x048fe4000f8e0200 */
[----:B------:R-:W-:-:S04]  /*f000*/  IMAD.WIDE.U32 R2, R3, UR4, RZ ;  /* 0x0000000403027c25 */ /* 0x000fc8000f8e00ff */
[----:B------:R-:W-:Y:S01]  /*f010*/  IMAD.IADD R0, R3, 0x1, R0 ;  /* 0x0000000103007824 */ /* 0x000fe200078e0200 */
[----:B------:R1:W-:Y:S04]  /*f020*/  STL.64 [R1+0x48], R2 ;  /* 0x0000480201007387 */ /* 0x0003e80000100a00 */
[----:B------:R1:W-:Y:S01]  /*f030*/  STL [R1+0x2c], R0 ;  /* 0x00002c0001007387 */ /* 0x0003e20000100800 */
[----:B------:R-:W-:Y:S05]  /*f040*/  @!P0 BRA `(.L_x_1138) ;  /* 0x0000000000408947 */ /* 0x000fea0003800000 */
[----:B-1----:R-:W-:Y:S01]  /*f050*/  MOV R2, 0x0 ;  /* 0x0000000000027802 */ /* 0x002fe20000000f00 */
        /* <DEDUP_REMOVED lines=15> */
.L_x_1138:
[----:B------:R-:W-:Y:S05]  /*f150*/  BSYNC B6 ;  /* 0x0000000000067941 */ /* 0x000fea0003800000 */
.L_x_1137:
[----:B------:R-:W2:Y:S01]  /*f160*/  LDL.LU R5, [R1+0x2c] ;  /* 0x00002c0001057983 */ /* 0x000ea20000300800 */
[----:B------:R-:W0:Y:S01]  /*f170*/  LDC R7, c[0x0][0x448] ;  /* 0x00011200ff077b82 */ /* 0x000e220000000800 */
[----:B------:R-:W-:Y:S01]  /*f180*/  ULDC.64 UR4, c[0x0][0x3d8] ;  /* 0x0000f60000047ab9 */ /* 0x000fe20000000a00 */
[----:B------:R-:W-:Y:S01]  /*f190*/  ULDC.64 UR6, c[0x0][0x390] ;  /* 0x0000e40000067ab9 */ /* 0x000fe20000000a00 */
[----:B-1----:R-:W2:Y:S04]  /*f1a0*/  LDL.LU.64 R2, [R1+0x48] ;  /* 0x0000480001027983 */ /* 0x002ea80000300a00 */
[----:B------:R-:W3:Y:S04]  /*f1b0*/  LDL.LU R0, [R1+0x58] ;  /* 0x0000580001007983 */ /* 0x000ee80000300800 */
[----:B------:R-:W4:Y:S04]  /*f1c0*/  LDL.LU R4, [R1+0x34] ;  /* 0x0000340001047983 */ /* 0x000f280000300800 */
[----:B------:R-:W5:Y:S01]  /*f1d0*/  LDL.LU R6, [R1+0x28] ;  /* 0x0000280001067983 */ /* 0x000f620000300800 */
[----:B------:R-:W1:Y:S01]  /*f1e0*/  S2R R9, SR_TID.X ;  /* 0x0000000000097919 */ /* 0x000e620000002100 */
[----:B0-----:R-:W-:Y:S01]  /*f1f0*/  ISETP.NE.AND P0, PT, R7, 0x1, PT ;  /* 0x000000010700780c */ /* 0x001fe20003f05270 */
[----:B-1----:R-:W-:-:S02]  /*f200*/  IMAD.SHL.U32 R8, R9, 0x8, RZ ;  /* 0x0000000809087824 */ /* 0x002fc400078e00ff */
[----:B------:R-:W-:-:S03]  /*f210*/  IMAD.SHL.U32 R9, R9, 0x8, RZ ;  /* 0x0000000809097824 */ /* 0x000fc600078e00ff */
[----:B------:R-:W-:Y:S02]  /*f220*/  LOP3.LUT R8, R8, 0x38, RZ, 0xc0, !PT ;  /* 0x0000003808087812 */ /* 0x000fe400078ec0ff */
[----:B------:R-:W-:-:S04]  /*f230*/  LOP3.LUT R9, R9, 0x38, RZ, 0xc0, !PT ;  /* 0x0000003809097812 */ /* 0x000fc800078ec0ff */
[C---:B------:R-:W-:Y:S02]  /*f240*/  LOP3.LUT R11, R9.reuse, 0x40, RZ, 0xfc, !PT ;  /* 0x00000040090b7812 */ /* 0x040fe400078efcff */
[C---:B------:R-:W-:Y:S02]  /*f250*/  LOP3.LUT R10, R9.reuse, 0x80, RZ, 0xfc, !PT ;  /* 0x00000080090a7812 */ /* 0x040fe400078efcff */
[----:B------:R-:W-:Y:S01]  /*f260*/  LOP3.LUT R9, R9, 0xc0, RZ, 0xfc, !PT ;  /* 0x000000c009097812 */ /* 0x000fe200078efcff */
[----:B--2---:R-:W-:Y:S02]  /*f270*/  IMAD.MOV.U32 R3, RZ, RZ, R5 ;  /* 0x000000ffff037224 */ /* 0x004fe400078e0005 */
[----:B------:R-:W0:Y:S01]  /*f280*/  @P0 LDC R5, c[0x0][0x450] ;  /* 0x00011400ff050b82 */ /* 0x000e220000000800 */
[----:B------:R-:W-:-:S04]  /*f290*/  IMAD.WIDE.U32 R2, R17, UR4, R2 ;  /* 0x0000000411027c25 */ /* 0x000fc8000f8e0002 */
[----:B------:R-:W-:Y:S01]  /*f2a0*/  IMAD R3, R17, UR5, R3 ;  /* 0x0000000511037c24 */ /* 0x000fe2000f8e0203 */
[----:B------:R-:W-:Y:S02]  /*f2b0*/  ULDC.64 UR4, c[0x0][0x3e0] ;  /* 0x0000f80000047ab9 */ /* 0x000fe40000000a00 */
[----:B---3--:R-:W-:Y:S02]  /*f2c0*/  IMAD R0, R0, UR4, RZ ;  /* 0x0000000400007c24 */ /* 0x008fe4000f8e02ff */
[----:B----4-:R-:W-:-:S04]  /*f2d0*/  IMAD.WIDE.U32 R2, R4, UR4, R2 ;  /* 0x0000000404027c25 */ /* 0x010fc8000f8e0002 */
[----:B------:R-:W-:Y:S01]  /*f2e0*/  IMAD R0, R4, UR5, R0 ;  /* 0x0000000504007c24 */ /* 0x000fe2000f8e0200 */
[----:B------:R-:W-:Y:S01]  /*f2f0*/  ULDC.64 UR4, c[0x0][0x3d0] ;  /* 0x0000f40000047ab9 */ /* 0x000fe20000000a00 */
[----:B-----5:R-:W-:Y:S02]  /*f300*/  IMAD.MOV.U32 R4, RZ, RZ, R6 ;  /* 0x000000ffff047224 */ /* 0x020fe400078e0006 */
[----:B------:R-:W-:Y:S02]  /*f310*/  IMAD.IADD R3, R3, 0x1, R0 ;  /* 0x0000000103037824 */ /* 0x000fe400078e0200 */
[----:B------:R-:W1:Y:S02]  /*f320*/  @P0 LDC R0, c[0x0][0x44c] ;  /* 0x00011300ff000b82 */ /* 0x000e640000000800 */
[----:B-1----:R-:W-:-:S05]  /*f330*/  @P0 IMAD.HI.U32 R0, R6, R0, RZ ;  /* 0x0000000006000227 */ /* 0x002fca00078e00ff */
[----:B0-----:R-:W-:-:S04]  /*f340*/  @P0 SHF.R.U32.HI R4, RZ, R5, R0 ;  /* 0x00000005ff040219 */ /* 0x001fc80000011600 */
[--C-:B------:R-:W-:Y:S01]  /*f350*/  SHF.R.S32.HI R5, RZ, 0x1f, R4.reuse ;  /* 0x0000001fff057819 */ /* 0x100fe20000011404 */
[----:B------:R-:W-:Y:S02]  /*f360*/  IMAD.MOV R0, RZ, RZ, -R4 ;  /* 0x000000ffff007224 */ /* 0x000fe400078e0a04 */
[----:B------:R-:W-:-:S04]  /*f370*/  IMAD.WIDE.U32 R2, R4, UR4, R2 ;  /* 0x0000000404027c25 */ /* 0x000fc8000f8e0002 */
[----:B------:R-:W-:Y:S02]  /*f380*/  IMAD R5, R5, UR4, RZ ;  /* 0x0000000405057c24 */ /* 0x000fe4000f8e02ff */
[----:B------:R-:W-:Y:S02]  /*f390*/  IMAD R0, R7, R0, R6 ;  /* 0x0000000007007224 */ /* 0x000fe400078e0206 */
[----:B------:R-:W-:Y:S01]  /*f3a0*/  IMAD R4, R4, UR5, R5 ;  /* 0x0000000504047c24 */ /* 0x000fe2000f8e0205 */
[----:B------:R-:W-:-:S03]  /*f3b0*/  ULDC.64 UR4, c[0x0][0x3c8] ;  /* 0x0000f20000047ab9 */ /* 0x000fc60000000a00 */
[----:B------:R-:W-:Y:S01]  /*f3c0*/  IMAD.IADD R3, R3, 0x1, R4 ;  /* 0x0000000103037824 */ /* 0x000fe200078e0204 */
[----:B------:R-:W-:-:S05]  /*f3d0*/  SHF.R.S32.HI R4, RZ, 0x1f, R0 ;  /* 0x0000001fff047819 */ /* 0x000fca0000011400 */
[----:B------:R-:W-:Y:S02]  /*f3e0*/  IMAD R6, R4, UR4, RZ ;  /* 0x0000000404067c24 */ /* 0x000fe4000f8e02ff */
[----:B------:R-:W-:Y:S01]  /*f3f0*/  IMAD.WIDE.U32 R4, R0, UR4, R2 ;  /* 0x0000000400047c25 */ /* 0x000fe2000f8e0002 */
[----:B------:R-:W-:Y:S02]  /*f400*/  ULDC UR4, c[0x0][0x3b8] ;  /* 0x0000ee0000047ab9 */ /* 0x000fe40000000800 */
[----:B------:R-:W-:Y:S01]  /*f410*/  ISETP.GE.AND P3, PT, R8, UR4, PT ;  /* 0x0000000408007c0c */ /* 0x000fe2000bf66270 */
[----:B------:R-:W-:Y:S01]  /*f420*/  IMAD R0, R0, UR5, R6 ;  /* 0x0000000500007c24 */ /* 0x000fe2000f8e0206 */
[----:B------:R-:W-:Y:S02]  /*f430*/  LEA R2, P4, R4, UR6, 0x1 ;  /* 0x0000000604027c11 */ /* 0x000fe4000f8808ff */
[----:B------:R-:W-:Y:S01]  /*f440*/  ISETP.GE.AND P2, PT, R11, UR4, PT ;  /* 0x000000040b007c0c */ /* 0x000fe2000bf46270 */
[----:B------:R-:W-:Y:S01]  /*f450*/  IMAD.IADD R0, R5, 0x1, R0 ;  /* 0x0000000105007824 */ /* 0x000fe200078e0200 */
[----:B------:R-:W-:-:S02]  /*f460*/  ISETP.GE.AND P1, PT, R10, UR4, PT ;  /* 0x000000040a007c0c */ /* 0x000fc4000bf26270 */
[----:B------:R-:W-:Y:S01]  /*f470*/  ISETP.GE.AND P0, PT, R9, UR4, PT ;  /* 0x0000000409007c0c */ /* 0x000fe2000bf06270 */
[----:B------:R-:W-:Y:S01]  /*f480*/  UMOV UR4, 0xffffffff ;  /* 0xffffffff00047882 */ /* 0x000fe20000000000 */
[----:B------:R-:W-:Y:S02]  /*f490*/  LEA.HI.X R0, R4, UR7, R0, 0x1, P4 ;  /* 0x0000000704007c11 */ /* 0x000fe4000a0f0c00 */
[----:B------:R-:W-:Y:S09]  /*f4a0*/  BRA.DIV UR4, `(.L_x_1139) ;  /* 0x0000004e048c7947 */ /* 0x000ff2000b800000 */
[----:B------:R-:W2:Y:S04]  /*f4b0*/  LDL.LU R10, [R1+0x38] ;  /* 0x00003800010a7983 */ /* 0x000ea80000300800 */
[----:B------:R-:W3:Y:S04]  /*f4c0*/  LDL.LU R5, [R1+0x4] ;  /* 0x0000040001057983 */ /* 0x000ee80000300800 */
[----:B------:R-:W4:Y:S04]  /*f4d0*/  LDL.LU R4, [R1+0x44] ;  /* 0x0000440001047983 */ /* 0x000f280000300800 */
[----:B------:R-:W5:Y:S04]  /*f4e0*/  LDL.LU R11, [R1+0x50] ;  /* 0x00005000010b7983 */ /* 0x000f680000300800 */
[----:B------:R-:W5:Y:S04]  /*f4f0*/  LDL R9, [R1+0x10] ;  /* 0x0000100001097983 */ /* 0x000f680000100800 */
[----:B------:R-:W-:Y:S01]  /*f500*/  SHFL.IDX PT, R6, R0, 0x1, 0x181f ;  /* 0x00381f0000067f89 */ /* 0x000fe200000e0000 */
[----:B--2---:R-:W-:-:S03]  /*f510*/  IMAD R3, R10, R7, RZ ;  /* 0x000000070a037224 */ /* 0x004fc600078e02ff */
[----:B------:R-:W2:Y:S02]  /*f520*/  LDL.LU R10, [R1+0x54] ;  /* 0x00005400010a7983 */ /* 0x000ea40000300800 */
[-C--:B---3--:R-:W-:Y:S02]  /*f530*/  ISETP.GE.AND P5, PT, R5, R3.reuse, PT ;  /* 0x000000030500720c */ /* 0x088fe40003fa6270 */
[----:B------:R-:W3:Y:S01]  /*f540*/  LDL.LU R12, [R1+0x60] ;  /* 0x00006000010c7983 */ /* 0x000ee20000300800 */
[----:B----4-:R-:W-:-:S03]  /*f550*/  ISETP.GE.AND P4, PT, R4, R3, PT ;  /* 0x000000030400720c */ /* 0x010fc60003f86270 */
[----:B------:R-:W0:Y:S04]  /*f560*/  SHFL.IDX PT, R5, R2, RZ, 0x181f ;  /* 0x00181fff02057589 */ /* 0x000e2800000e0000 */
[----:B------:R-:W1:Y:S03]  /*f570*/  SHFL.IDX PT, R4, R0, RZ, 0x181f ;  /* 0x00181fff00047589 */ /* 0x000e6600000e0000 */
[----:B0-----:R-:W-:-:S05]  /*f580*/  @!P5 LEA R5, P6, R8, R5, 0x1 ;  /* 0x000000050805d211 */ /* 0x001fca00078c08ff */
[----:B-1----:R-:W-:-:S05]  /*f590*/  @!P5 IMAD.X R4, RZ, RZ, R4, P6 ;  /* 0x000000ffff04d224 */ /* 0x002fca00030e0604 */
[----:B------:R-:W-:-:S04]  /*f5a0*/  @!P5 LOP3.LUT R5, R5, R4, RZ, 0x3c, !PT ;  /* 0x000000040505d212 */ /* 0x000fc800078e3cff */
[----:B------:R-:W-:-:S04]  /*f5b0*/  @!P5 LOP3.LUT R4, R5, R4, RZ, 0x3c, !PT ;  /* 0x000000040504d212 */ /* 0x000fc800078e3cff */
[----:B------:R-:W-:-:S05]  /*f5c0*/  @!P5 LOP3.LUT R5, R5, R4, RZ, 0x3c, !PT ;  /* 0x000000040505d212 */ /* 0x000fca00078e3cff */
[----:B-----5:R-:W-:Y:S04]  /*f5d0*/  @!P5 LDGSTS.E.BYPASS.LTC128B.128 [R9+0x22400], desc[UR38][R4.64], !P3 ;  /* 0x224000000409dfae */ /* 0x020fe8000d901d66 */
[----:B------:R-:W-:Y:S04]  /*f5e0*/  @!P5 LDGSTS.E.BYPASS.LTC128B.128 [R9+0x26400], desc[UR38][R4.64+0x80], !P2 ;  /* 0x264000800409dfae */ /* 0x000fe8000d101d66 */
[----:B------:R-:W-:Y:S04]  /*f5f0*/  @!P5 LDGSTS.E.BYPASS.LTC128B.128 [R9+0x2a400], desc[UR38][R4.64+0x100], !P1 ;  /* 0x2a4001000409dfae */ /* 0x000fe8000c901d66 */
[----:B------:R0:W-:Y:S04]  /*f600*/  @!P5 LDGSTS.E.BYPASS.LTC128B.128 [R9+0x2e400], desc[UR38][R4.64+0x180], !P0 ;  /* 0x2e4001800409dfae */ /* 0x0001e8000c101d66 */
[----:B0-----:R-:W0:Y:S02]  /*f610*/  SHFL.IDX PT, R4, R2, 0x1, 0x181f ;  /* 0x00381f0002047f89 */ /* 0x001e2400000e0000 */
[----:B0-----:R-:W-:-:S05]  /*f620*/  @!P4 LEA R4, P6, R8, R4, 0x1 ;  /* 0x000000040804c211 */ /* 0x001fca00078c08ff */
[----:B------:R-:W-:-:S05]  /*f630*/  @!P4 IMAD.X R5, RZ, RZ, R6, P6 ;  /* 0x000000ffff05c224 */ /* 0x000fca00030e0606 */
[----:B------:R-:W-:Y:S04]  /*f640*/  @!P4 LDGSTS.E.BYPASS.LTC128B.128 [R9+0x22c00], desc[UR38][R4.64], !P3 ;  /* 0x22c000000409cfae */ /* 0x000fe8000d901d66 */
[----:B------:R-:W-:Y:S04]  /*f650*/  @!P4 LDGSTS.E.BYPASS.LTC128B.128 [R9+0x26c00], desc[UR38][R4.64+0x80], !P2 ;  /* 0x26c000800409cfae */ /* 0x000fe8000d101d66 */
[----:B------:R-:W-:Y:S04]  /*f660*/  @!P4 LDGSTS.E.BYPASS.LTC128B.128 [R9+0x2ac00], desc[UR38][R4.64+0x100], !P1 ;  /* 0x2ac001000409cfae */ /* 0x000fe8000c901d66 */
[----:B------:R0:W-:Y:S01]  /*f670*/  @!P4 LDGSTS.E.BYPASS.LTC128B.128 [R9+0x2ec00], desc[UR38][R4.64+0x180], !P0 ;  /* 0x2ec001800409cfae */ /* 0x0001e2000c101d66 */
[----:B------:R-:W-:-:S03]  /*f680*/  ISETP.GE.AND P4, PT, R11, R3, PT ;  /* 0x000000030b00720c */ /* 0x000fc60003f86270 */
[----:B------:R-:W4:Y:S04]  /*f690*/  LDL.LU R11, [R1+0x64] ;  /* 0x00006400010b7983 */ /* 0x000f280000300800 */
[----:B0-----:R-:W0:Y:S04]  /*f6a0*/  SHFL.IDX PT, R4, R2, 0x2, 0x181f ;  /* 0x00581f0002047f89 */ /* 0x001e2800000e0000 */
[----:B------:R-:W1:Y:S02]  /*f6b0*/  SHFL.IDX PT, R6, R0, 0x2, 0x181f ;  /* 0x00581f0000067f89 */ /* 0x000e6400000e0000 */
[----:B0-----:R-:W-:-:S05]  /*f6c0*/  @!P4 LEA R4, P6, R8, R4, 0x1 ;  /* 0x000000040804c211 */ /* 0x001fca00078c08ff */
[----:B-1----:R-:W-:-:S05]  /*f6d0*/  @!P4 IMAD.X R5, RZ, RZ, R6, P6 ;  /* 0x000000ffff05c224 */ /* 0x002fca00030e0606 */
[----:B------:R-:W-:Y:S04]  /*f6e0*/  @!P4 LDGSTS.E.BYPASS.LTC128B.128 [R9+0x23400], desc[UR38][R4.64], !P3 ;  /* 0x234000000409cfae */ /* 0x000fe8000d901d66 */
[----:B------:R-:W-:Y:S04]  /*f6f0*/  @!P4 LDGSTS.E.BYPASS.LTC128B.128 [R9+0x27400], desc[UR38][R4.64+0x80], !P2 ;  /* 0x274000800409cfae */ /* 0x000fe8000d101d66 */
[----:B------:R-:W-:Y:S04]  /*f700*/  @!P4 LDGSTS.E.BYPASS.LTC128B.128 [R9+0x2b400], desc[UR38][R4.64+0x100], !P1 ;  /* 0x2b4001000409cfae */ /* 0x000fe8000c901d66 */
[----:B------:R0:W-:Y:S01]  /*f710*/  @!P4 LDGSTS.E.BYPASS.LTC128B.128 [R9+0x2f400], desc[UR38][R4.64+0x180], !P0 ;  /* 0x2f4001800409cfae */ /* 0x0001e2000c101d66 */
[----:B--2---:R-:W-:-:S03]  /*f720*/  ISETP.GE.AND P4, PT, R10, R3, PT ;  /* 0x000000030a00720c */ /* 0x004fc60003f86270 */
[----:B------:R-:W2:Y:S04]  /*f730*/  LDL.LU R10, [R1+0x68] ;  /* 0x00006800010a7983 */ /* 0x000ea80000300800 */
[----:B0-----:R-:W0:Y:S04]  /*f740*/  SHFL.IDX PT, R4, R2, 0x3, 0x181f ;  /* 0x00781f0002047f89 */ /* 0x001e2800000e0000 */
[----:B------:R-:W1:Y:S02]  /*f750*/  SHFL.IDX PT, R6, R0, 0x3, 0x181f ;  /* 0x00781f0000067f89 */ /* 0x000e6400000e0000 */
[----:B0-----:R-:W-:-:S05]  /*f760*/  @!P4 LEA R4, P6, R8, R4, 0x1 ;  /* 0x000000040804c211 */ /* 0x001fca00078c08ff */
[----:B-1----:R-:W-:-:S05]  /*f770*/  @!P4 IMAD.X R5, RZ, RZ, R6, P6 ;  /* 0x000000ffff05c224 */ /* 0x002fca00030e0606 */
[----:B------:R-:W-:Y:S04]  /*f780*/  @!P4 LDGSTS.E.BYPASS.LTC128B.128 [R9+0x23c00], desc[UR38][R4.64], !P3 ;  /* 0x23c000000409cfae */ /* 0x000fe8000d901d66 */
[----:B------:R-:W-:Y:S04]  /*f790*/  @!P4 LDGSTS.E.BYPASS.LTC128B.128 [R9+0x27c00], desc[UR38][R4.64+0x80], !P2 ;  /* 0x27c000800409cfae */ /* 0x000fe8000d101d66 */
[----:B------:R-:W-:Y:S04]  /*f7a0*/  @!P4 LDGSTS.E.BYPASS.LTC128B.128 [R9+0x2bc00], desc[UR38][R4.64+0x100], !P1 ;  /* 0x2bc001000409cfae */ /* 0x000fe8000c901d66 */
[----:B------:R0:W-:Y:S04]  /*f7b0*/  @!P4 LDGSTS.E.BYPASS.LTC128B.128 [R9+0x2fc00], desc[UR38][R4.64+0x180], !P0 ;  /* 0x2fc001800409cfae */ /* 0x0001e8000c101d66 */
[----:B------:R-:W-:Y:S04]  /*f7c0*/  SHFL.IDX PT, R6, R0, 0x4, 0x181f ;  /* 0x00981f0000067f89 */ /* 0x000fe800000e0000 */
[----:B0-----:R-:W0:Y:S01]  /*f7d0*/  SHFL.IDX PT, R4, R2, 0x4, 0x181f ;  /* 0x00981f0002047f89 */ /* 0x001e2200000e0000 */
[----:B---3--:R-:W-:-:S13]  /*f7e0*/  ISETP.GE.AND P4, PT, R12, R3, PT ;  /* 0x000000030c00720c */ /* 0x008fda0003f86270 */
[----:B0-----:R-:W-:-:S05]  /*f7f0*/  @!P4 LEA R4, P6, R8, R4, 0x1 ;  /* 0x000000040804c211 */ /* 0x001fca00078c08ff */
[----:B------:R-:W-:-:S05]  /*f800*/  @!P4 IMAD.X R5, RZ, RZ, R6, P6 ;  /* 0x000000ffff05c224 */ /* 0x000fca00030e0606 */
[----:B------:R-:W-:Y:S04]  /*f810*/  @!P4 LDGSTS.E.BYPASS.LTC128B.128 [R9+0x24400], desc[UR38][R4.64], !P3 ;  /* 0x244000000409cfae */ /* 0x000fe8000d901d66 */
[----:B------:R-:W-:Y:S04]  /*f820*/  @!P4 LDGSTS.E.BYPASS.LTC128B.128 [R9+0x28400], desc[UR38][R4.64+0x80], !P2 ;  /* 0x284000800409cfae */ /* 0x000fe8000d101d66 */
[----:B------:R-:W-:Y:S04]  /*f830*/  @!P4 LDGSTS.E.BYPASS.LTC128B.128 [R9+0x2c400], desc[UR38][R4.64+0x100], !P1 ;  /* 0x2c4001000409cfae */ /* 0x000fe8000c901d66 */
[----:B------:R0:W-:Y:S04]  /*f840*/  @!P4 LDGSTS.E.BYPASS.LTC128B.128 [R9+0x30400], desc[UR38][R4.64+0x180], !P0 ;  /* 0x304001800409cfae */ /* 0x0001e8000c101d66 */
[----:B------:R-:W-:Y:S04]  /*f850*/  SHFL.IDX PT, R6, R0, 0x5, 0x181f ;  /* 0x00b81f0000067f89 */ /* 0x000fe800000e0000 */
[----:B0-----:R-:W0:Y:S01]  /*f860*/  SHFL.IDX PT, R4, R2, 0x5, 0x181f ;  /* 0x00b81f0002047f89 */ /* 0x001e2200000e0000 */
[----:B----4-:R-:W-:-:S13]  /*f870*/  ISETP.GE.AND P4, PT, R11, R3, PT ;  /* 0x000000030b00720c */ /* 0x010fda0003f86270 */
[----:B0-----:R-:W-:-:S05]  /*f880*/  @!P4 LEA R4, P5, R8, R4, 0x1 ;  /* 0x000000040804c211 */ /* 0x001fca00078a08ff */
[----:B------:R-:W-:-:S05]  /*f890*/  @!P4 IMAD.X R5, RZ, RZ, R6, P5 ;  /* 0x000000ffff05c224 */ /* 0x000fca00028e0606 */
[----:B------:R-:W-:Y:S04]  /*f8a0*/  @!P4 LDGSTS.E.BYPASS.LTC128B.128 [R9+0x24c00], desc[UR38][R4.64], !P3 ;  /* 0x24c000000409cfae */ /* 0x000fe8000d901d66 */
[----:B------:R-:W-:Y:S04]  /*f8b0*/  @!P4 LDGSTS.E.BYPASS.LTC128B.128 [R9+0x28c00], desc[UR38][R4.64+0x80], !P2 ;  /* 0x28c000800409cfae */ /* 0x000fe8000d101d66 */
[----:B------:R-:W-:Y:S04]  /*f8c0*/  @!P4 LDGSTS.E.BYPASS.LTC128B.128 [R9+0x2cc00], desc[UR38][R4.64+0x100], !P1 ;  /* 0x2cc001000409cfae */ /* 0x000fe8000c901d66 */
[----:B------:R0:W-:Y:S04]  /*f8d0*/  @!P4 LDGSTS.E.BYPASS.LTC128B.128 [R9+0x30c00], desc[UR38][R4.64+0x180], !P0 ;  /* 0x30c001800409cfae */ /* 0x0001e8000c101d66 */
[----:B------:R-:W-:Y:S04]  /*f8e0*/  SHFL.IDX PT, R6, R0, 0x6, 0x181f ;  /* 0x00d81f0000067f89 */ /* 0x000fe800000e0000 */
[----:B0-----:R-:W0:Y:S04]  /*f8f0*/  SHFL.IDX PT, R4, R2, 0x6, 0x181f ;  /* 0x00d81f0002047f89 */ /* 0x001e2800000e0000 */
[----:B------:R-:W1:Y:S01]  /*f900*/  SHFL.IDX PT, R2, R2, 0x7, 0x181f ;  /* 0x00f81f0002027f89 */ /* 0x000e6200000e0000 */
[----:B--2---:R-:W-:-:S13]  /*f910*/  ISETP.GE.AND P4, PT, R10, R3, PT ;  /* 0x000000030a00720c */ /* 0x004fda0003f86270 */
[----:B0-----:R-:W-:-:S05]  /*f920*/  @!P4 LEA R4, P5, R8, R4, 0x1 ;  /* 0x000000040804c211 */ /* 0x001fca00078a08ff */
[----:B------:R-:W-:Y:S02]  /*f930*/  @!P4 IMAD.X R5, RZ, RZ, R6, P5 ;  /* 0x000000ffff05c224 */ /* 0x000fe400028e0606 */
[----:B------:R0:W2:Y:S04]  /*f940*/  SHFL.IDX PT, R6, R0, 0x7, 0x181f ;  /* 0x00f81f0000067f89 */ /* 0x0000a800000e0000 */
[----:B------:R0:W-:Y:S04]  /*f950*/  @!P4 LDGSTS.E.BYPASS.LTC128B.128 [R9+0x25400], desc[UR38][R4.64], !P3 ;  /* 0x254000000409cfae */ /* 0x0001e8000d901d66 */
[----:B------:R0:W-:Y:S04]  /*f960*/  @!P4 LDGSTS.E.BYPASS.LTC128B.128 [R9+0x29400], desc[UR38][R4.64+0x80], !P2 ;  /* 0x294000800409cfae */ /* 0x0001e8000d101d66 */
[----:B------:R0:W-:Y:S04]  /*f970*/  @!P4 LDGSTS.E.BYPASS.LTC128B.128 [R9+0x2d400], desc[UR38][R4.64+0x100], !P1 ;  /* 0x2d4001000409cfae */ /* 0x0001e8000c901d66 */
[----:B-1----:R0:W-:Y:S02]  /*f980*/  @!P4 LDGSTS.E.BYPASS.LTC128B.128 [R9+0x31400], desc[UR38][R4.64+0x180], !P0 ;  /* 0x314001800409cfae */ /* 0x0021e4000c101d66 */
.L_x_1277:
[----:B0-----:R-:W3:Y:S01]  /*f990*/  LDL.LU R0, [R1+0x6c] ;  /* 0x00006c0001007983 */ /* 0x001ee20000300800 */
[----:B------:R-:W-:Y:S01]  /*f9a0*/  BSSY B0, `(.L_x_1140) ;  /* 0x000000d000007945 */ /* 0x000fe20003800000 */
[----:B---3--:R-:W-:-:S13]  /*f9b0*/  ISETP.GE.AND P4, PT, R0, R3, PT ;  /* 0x000000030000720c */ /* 0x008fda0003f86270 */
[----:B------:R-:W-:Y:S05]  /*f9c0*/  @P4 BRA `(.L_x_1141) ;  /* 0x0000000000284947 */ /* 0x000fea0003800000 */
[----:B------:R-:W3:Y:S01]  /*f9d0*/  LDL R0, [R1+0x10] ;  /* 0x0000100001007983 */ /* 0x000ee20000100800 */
[----:B------:R-:W-:-:S05]  /*f9e0*/  LEA R2, P4, R8, R2, 0x1 ;  /* 0x0000000208027211 */ /* 0x000fca00078808ff */
[----:B--2---:R-:W-:-:S05]  /*f9f0*/  IMAD.X R3, RZ, RZ, R6, P4 ;  /* 0x000000ffff037224 */ /* 0x004fca00020e0606 */
[----:B------:R-:W-:Y:S01]  /*fa00*/  @!PT LDS RZ, [RZ] ;  /* 0x00000000fffff984 */ /* 0x000fe20000000800 */
[----:B------:R-:W-:Y:S01]  /*fa10*/  @!PT LDS RZ, [RZ] ;  /* 0x00000000fffff984 */ /* 0x000fe20000000800 */
[----:B------:R-:W-:Y:S01]  /*fa20*/  @!PT LDS RZ, [RZ] ;  /* 0x00000000fffff984 */ /* 0x000fe20000000800 */
[----:B---3--:R0:W-:Y:S04]  /*fa30*/  LDGSTS.E.BYPASS.LTC128B.128 [R0+0x25c00], desc[UR38][R2.64], !P3 ;  /* 0x25c0000002007fae */ /* 0x0081e8000d901d66 */
[----:B------:R0:W-:Y:S04]  /*fa40*/  LDGSTS.E.BYPASS.LTC128B.128 [R0+0x29c00], desc[UR38][R2.64+0x80], !P2 ;  /* 0x29c0008002007fae */ /* 0x0001e8000d101d66 */
[----:B------:R0:W-:Y:S04]  /*fa50*/  LDGSTS.E.BYPASS.LTC128B.128 [R0+0x2dc00], desc[UR38][R2.64+0x100], !P1 ;  /* 0x2dc0010002007fae */ /* 0x0001e8000c901d66 */
[----:B------:R0:W-:Y:S02]  /*fa60*/  LDGSTS.E.BYPASS.LTC128B.128 [R0+0x31c00], desc[UR38][R2.64+0x180], !P0 ;  /* 0x31c0018002007fae */ /* 0x0001e4000c101d66 */
.L_x_1141:
[----:B------:R-:W-:Y:S05]  /*fa70*/  BSYNC B0 ;  /* 0x0000000000007941 */ /* 0x000fea0003800000 */
.L_x_1140:
[----:B------:R-:W-:Y:S01]  /*fa80*/  NOP ;  /* 0x0000000000007918 */ /* 0x000fe20000000000 */
[----:B------:R-:W-:-:S13]  /*fa90*/  PLOP3.LUT P0, PT, PT, PT, PT, 0x80, 0x0 ;  /* 0x000000000000781c */ /* 0x000fda0003f0f070 */
.L_x_1142:
[----:B------:R-:W-:Y:S02]  /*faa0*/  PLOP3.LUT P1, PT, P1, P0, PT, 0xa2, 0x0 ;  /* 0x000000000000781c */ /* 0x000fe40000f21472 */
[----:B------:R-:W-:-:S08]  /*fab0*/  @P0 R2UR P1, UR4, R18 ;  /* 0x00000000120402ca */ /* 0x000fd00000020000 */
[----:B------:R-:W-:-:S05]  /*fac0*/  @P0 PLOP3.LUT P0, PT, P1, PT, PT, 0x80, 0x0 ;  /* 0x000000000000081c */ /* 0x000fca0000f0f070 */
[----:B------:R-:W-:Y:S01]  /*fad0*/  @!P1 SYNCS.ARRIVE.TRANS64.RED.A0T1 RZ, [UR4+0x32410], RZ ;  /* 0x032410ffffff99a7 */ /* 0x000fe20008200404 */
[----:B------:R-:W-:Y:S07]  /*fae0*/  @!P1 ARRIVES.LDGSTSBAR.64.TRANSCNT [UR4+0x32410] ;  /* 0x03241000ff0099b0 */ /* 0x000fee0008000a84 */
[----:B------:R-:W-:Y:S05]  /*faf0*/  @P0 BRA.U.ANY `(.L_x_1142) ;  /* 0xfffffffd00e80947 */ /* 0x000fea000393ffff */
[----:B0-----:R-:W3:Y:S02]  /*fb00*/  LDL.LU R2, [R1+0x70] ;  /* 0x0000700001027983 */ /* 0x001ee40000300800 */
[----:B---3--:R-:W-:-:S05]  /*fb10*/  VIADD R2, R2, 0x1 ;  /* 0x0000000102027836 */ /* 0x008fca0000000000 */
        /* <DEDUP_REMOVED lines=10> */
.L_x_1278:
[----:B------:R-:W-:Y:S05]  /*fbc0*/  BSYNC B0 ;  /* 0x0000000000007941 */ /* 0x000fea0003800000 */
.L_x_1143:
[----:B------:R-:W3:Y:S01]  /*fbd0*/  LDL R2, [R1+0x14] ;  /* 0x0000140001027983 */ /* 0x000ee20000100800 */
[----:B------:R-:W-:Y:S01]  /*fbe0*/  BSSY B0, `(.L_x_1145) ;  /* 0x000005a000007945 */ /* 0x000fe20003800000 */
[----:B---3--:R-:W-:-:S13]  /*fbf0*/  LOP3.LUT P0, RZ, R2, 0x1, RZ, 0xc0, !PT ;  /* 0x0000000102ff7812 */ /* 0x008fda000780c0ff */
[----:B------:R-:W-:Y:S05]  /*fc00*/  @!P0 BRA `(.L_x_1146) ;  /* 0x00000004005c8947 */ /* 0x000fea0003800000 */
[----:B------:R-:W0:Y:S01]  /*fc10*/  LDL R4, [R1+0x18] ;  /* 0x0000180001047983 */ /* 0x000e220000100800 */
[----:B------:R-:W1:Y:S02]  /*fc20*/  S2R R2, SR_TID.X ;  /* 0x0000000000027919 */ /* 0x000e640000002100 */
[----:B-1----:R-:W-:Y:S01]  /*fc30*/  LOP3.LUT R3, R2, 0x7f, RZ, 0xc0, !PT ;  /* 0x0000007f02037812 */ /* 0x002fe200078ec0ff */
[----:B------:R-:W-:Y:S01]  /*fc40*/  IMAD R2, R19, 0x8, R18 ;  /* 0x0000000813027824 */ /* 0x000fe200078e0212 */
[----:B------:R-:W-:Y:S02]  /*fc50*/  BSSY B1, `(.L_x_1147) ;  /* 0x0000005000017945 */ /* 0x000fe40003800000 */
[----:B------:R-:W-:Y:S02]  /*fc60*/  ISETP.NE.AND P1, PT, R3, RZ, PT ;  /* 0x000000ff0300720c */ /* 0x000fe40003f25270 */
[----:B0-----:R-:W-:-:S04]  /*fc70*/  SHF.L.U32 R0, R4, 0x1f, RZ ;  /* 0x0000001f04007819 */ /* 0x001fc800000006ff */
[----:B------:R-:W0:Y:S02]  /*fc80*/  SYNCS.PHASECHK.TRANS64.TRYWAIT P0, [R2+URZ+0x32460], R0 ;  /* 0x03246000020075a7 */ /* 0x000e24000800017f */
[----:B0-----:R-:W-:Y:S05]  /*fc90*/  @!P0 BRA `(.L_x_1148) ;  /* 0x0000005400048947 */ /* 0x001fea0003800000 */
.L_x_1279:
[----:B------:R-:W-:Y:S05]  /*fca0*/  BSYNC B1 ;  /* 0x0000000000017941 */ /* 0x000fea0003800000 */
.L_x_1147:
[----:B------:R-:W-:Y:S04]  /*fcb0*/  BSSY B1, `(.L_x_1149) ;  /* 0x0000009000017945 */ /* 0x000fe80003800000 */
[----:B------:R-:W-:Y:S05]  /*fcc0*/  @P1 BRA `(.L_x_1150) ;  /* 0x00000000001c1947 */ /* 0x000fea0003800000 */
[----:B------:R-:W1:Y:S01]  /*fcd0*/  S2R R3, SR_TID.X ;  /* 0x0000000000037919 */ /* 0x000e620000002100 */
[----:B0-----:R-:W-:-:S04]  /*fce0*/  IMAD.MOV.U32 R0, RZ, RZ, 0xc000 ;  /* 0x0000c000ff007424 */ /* 0x001fc800078e00ff */
[----:B------:R3:W-:Y:S01]  /*fcf0*/  SYNCS.ARRIVE.TRANS64 RZ, [R2+URZ+0x32450], R0 ;  /* 0x0324500002ff79a7 */ /* 0x0007e2000800003f */
[----:B-1----:R-:W-:-:S04]  /*fd00*/  LOP3.LUT R3, R3, 0x1f, RZ, 0xc0, !PT ;  /* 0x0000001f03037812 */ /* 0x002fc800078ec0ff */
[----:B------:R-:W-:-:S13]  /*fd10*/  ISETP.NE.AND P0, PT, R3, RZ, PT ;  /* 0x000000ff0300720c */ /* 0x000fda0003f05270 */
[----:B---3--:R-:W-:Y:S05]  /*fd20*/  @!P0 BRA `(.L_x_1150) ;  /* 0x0000000000048947 */ /* 0x008fea0003800000 */
[----:B------:R-:W-:Y:S01]  /*fd30*/  BPT.TRAP 0x1 ;  /* 0x000000040000795c */ /* 0x000fe20000300000 */
.L_x_1150:
[----:B------:R-:W-:Y:S05]  /*fd40*/  BSYNC B1 ;  /* 0x0000000000017941 */ /* 0x000fea0003800000 */
.L_x_1149:
[----:B------:R-:W3:Y:S04]  /*fd50*/  LDL R4, [R1+0x20] ;  /* 0x0000200001047983 */ /* 0x000ee80000100800 */
[----:B------:R-:W3:Y:S01]  /*fd60*/  LDL.LU R3, [R1+0x30] ;  /* 0x0000300001037983 */ /* 0x000ee20000300800 */
        /* <DEDUP_REMOVED lines=8> */
[----:B---3--:R-:W-:-:S02]  /*fdf0*/  IMAD R3, R3, 0x60, R4 ;  /* 0x0000006003037824 */ /* 0x008fc400078e0204 */
[----:B------:R-:W-:-:S07]  /*fe00*/  VIADD R4, R0, 0x400 ;  /* 0x0000040000047836 */ /* 0x000fce0000000000 */
.L_x_1151:
        /* <DEDUP_REMOVED lines=15> */
.L_x_1152:
        /* <DEDUP_REMOVED lines=15> */
.L_x_1153:
        /* <DEDUP_REMOVED lines=15> */
.L_x_1154:
        /* <DEDUP_REMOVED lines=10> */
.L_x_1146:
[----:B------:R-:W-:Y:S05]  /*10180*/  BSYNC B0 ;  /* 0x0000000000007941 */ /* 0x000fea0003800000 */
.L_x_1145:
[----:B------:R-:W0:Y:S04]  /*10190*/  LDL R4, [R1+0x3c] ;  /* 0x00003c0001047983 */ /* 0x000e280000100800 */
[----:B------:R-:W3:Y:S01]  /*101a0*/  LDL R5, [R1+0x24] ;  /* 0x0000240001057983 */ /* 0x000ee20000100800 */
[----:B------:R-:W-:Y:S01]  /*101b0*/  BSSY B0, `(.L_x_1155) ;  /* 0x00001f3000007945 */ /* 0x000fe20003800000 */
[----:B0-----:R-:W-:-:S05]  /*101c0*/  VIADD R0, R4, 0xfffffffe ;  /* 0xfffffffe04007836 */ /* 0x001fca0000000000 */
[----:B---3--:R-:W-:-:S13]  /*101d0*/  ISETP.GE.AND P0, PT, R0, R5, PT ;  /* 0x000000050000720c */ /* 0x008fda0003f06270 */
[----:B------:R-:W-:Y:S05]  /*101e0*/  @!P0 BRA `(.L_x_1156) ;  /* 0x0000001c00bc8947 */ /* 0x000fea0003800000 */
[----:B------:R-:W3:Y:S04]  /*101f0*/  LDL.LU R7, [R1+0x74] ;  /* 0x0000740001077983 */ /* 0x000ee80000300800 */
[----:B--2---:R-:W2:Y:S04]  /*10200*/  LDL.LU R6, [R1+0x40] ;  /* 0x0000400001067983 */ /* 0x004ea80000300800 */
[----:B------:R-:W4:Y:S01]  /*10210*/  LDL.LU R4, [R1+0x5c] ;  /* 0x00005c0001047983 */ /* 0x000f220000300800 */
[----:B------:R-:W-:Y:S01]  /*10220*/  LOP3.LUT R8, RZ, R5, RZ, 0x33, !PT ;  /* 0x00000005ff087212 */ /* 0x000fe200078e33ff */
[----:B------:R-:W-:Y:S01]  /*10230*/  BSSY B2, `(.L_x_1157) ;  /* 0x00000a8000027945 */ /* 0x000fe20003800000 */
[----:B---3--:R-:W-:-:S04]  /*10240*/  VIADD R2, R7, 0x1 ;  /* 0x0000000107027836 */ /* 0x008fc80000000000 */
[----:B--2---:R-:W-:-:S05]  /*10250*/  IMAD R2, R2, R6, RZ ;  /* 0x0000000602027224 */ /* 0x004fca00078e02ff */
        /* <DEDUP_REMOVED lines=41> */
.L_x_1161:
[----:B------:R-:W2:Y:S01]  /*104f0*/  S2R R2, SR_TID.X ;  /* 0x0000000000027919 */ /* 0x000ea20000002100 */
[----:B-1----:R-:W-:Y:S01]  /*10500*/  SHF.L.U32 R6, R9, 0x1f, RZ ;  /* 0x0000001f09067819 */ /* 0x002fe200000006ff */
[----:B------:R-:W-:Y:S01]  /*10510*/  BSSY B3, `(.L_x_1162) ;  /* 0x0000006000037945 */ /* 0x000fe20003800000 */
[----:B--2---:R-:W-:Y:S01]  /*10520*/  LOP3.LUT R3, R2, 0x7f, RZ, 0xc0, !PT ;  /* 0x0000007f02037812 */ /* 0x004fe200078ec0ff */
[----:B------:R-:W-:-:S03]  /*10530*/  IMAD R2, R19, 0x8, R18 ;  /* 0x0000000813027824 */ /* 0x000fc600078e0212 */
[----:B------:R-:W-:Y:S01]  /*10540*/  ISETP.NE.AND P1, PT, R3, RZ, PT ;  /* 0x000000ff0300720c */ /* 0x000fe20003f25270 */
[----:B------:R-:W1:Y:S02]  /*10550*/  SYNCS.PHASECHK.TRANS64.TRYWAIT P0, [R2+URZ+0x32440], R6 ;  /* 0x03244006020075a7 */ /* 0x000e64000800017f */
[----:B-1----:R-:W-:Y:S10]  /*10560*/  @!P0 BRA `(.L_x_1163) ;  /* 0x0000004800e48947 */ /* 0x002ff40003800000 */
.L_x_1280:
[----:B------:R-:W-:Y:S05]  /*10570*/  BSYNC B3 ;  /* 0x0000000000037941 */ /* 0x000fea0003800000 */
.L_x_1162:
[----:B------:R-:W-:Y:S04]  /*10580*/  BSSY B3, `(.L_x_1164) ;  /* 0x0000009000037945 */ /* 0x000fe80003800000 */
[----:B------:R-:W-:Y:S05]  /*10590*/  @P1 BRA `(.L_x_1165) ;  /* 0x00000000001c1947 */ /* 0x000fea0003800000 */
[----:B------:R-:W2:Y:S02]  /*105a0*/  S2R R3, SR_TID.X ;  /* 0x0000000000037919 */ /* 0x000ea40000002100 */
[----:B--2---:R-:W-:Y:S01]  /*105b0*/  LOP3.LUT R5, R3, 0x1f, RZ, 0xc0, !PT ;  /* 0x0000001f03057812 */ /* 0x004fe200078ec0ff */
[----:B------:R-:W-:-:S03]  /*105c0*/  IMAD.MOV.U32 R3, RZ, RZ, 0x3000 ;  /* 0x00003000ff037424 */ /* 0x000fc600078e00ff */
[----:B------:R-:W-:Y:S01]  /*105d0*/  ISETP.NE.AND P0, PT, R5, RZ, PT ;  /* 0x000000ff0500720c */ /* 0x000fe20003f05270 */
[----:B------:R2:W-:-:S12]  /*105e0*/  SYNCS.ARRIVE.TRANS64 RZ, [R2+URZ+0x32430], R3 ;  /* 0x0324300302ff79a7 */ /* 0x0005d8000800003f */
[----:B--2---:R-:W-:Y:S05]  /*105f0*/  @!P0 BRA `(.L_x_1165) ;  /* 0x0000000000048947 */ /* 0x004fea0003800000 */
[----:B------:R-:W-:Y:S01]  /*10600*/  BPT.TRAP 0x1 ;  /* 0x000000040000795c */ /* 0x000fe20000300000 */
.L_x_1165:
[----:B------:R-:W-:Y:S05]  /*10610*/  BSYNC B3 ;  /* 0x0000000000037941 */ /* 0x000fea0003800000 */
.L_x_1164:
        /* <DEDUP_REMOVED lines=12> */
.L_x_1166:
        /* <DEDUP_REMOVED lines=13> */
.L_x_1281:
[----:B------:R-:W-:Y:S05]  /*107b0*/  BSYNC B3 ;  /* 0x0000000000037941 */ /* 0x000fea0003800000 */
.L_x_1167:
[----:B------:R-:W-:Y:S01]  /*107c0*/  BSSY B3, `(.L_x_1169) ;  /* 0x000000b000037945 */ /* 0x000fe20003800000 */
[----:B01----:R-:W-:Y:S02]  /*107d0*/  IMAD.MOV.U32 R6, RZ, RZ, 0x0 ;  /* 0x00000000ff067424 */ /* 0x003fe400078e00ff */
[----:B------:R-:W-:Y:S01]  /*107e0*/  IMAD.MOV.U32 R7, RZ, RZ, 0x14f00000 ;  /* 0x14f00000ff077424 */ /* 0x000fe200078e00ff */
[----:B------:R-:W-:Y:S06]  /*107f0*/  @P1 BRA `(.L_x_1170) ;  /* 0x00000000001c1947 */ /* 0x000fec0003800000 */
[----:B------:R-:W0:Y:S02]  /*10800*/  S2R R3, SR_TID.X ;  /* 0x0000000000037919 */ /* 0x000e240000002100 */
[----:B0-----:R-:W-:Y:S01]  /*10810*/  LOP3.LUT R5, R3, 0x1f, RZ, 0xc0, !PT ;  /* 0x0000001f03057812 */ /* 0x001fe200078ec0ff */
[----:B------:R-:W-:-:S03]  /*10820*/  IMAD.MOV.U32 R3, RZ, RZ, 0xc000 ;  /* 0x0000c000ff037424 */ /* 0x000fc600078e00ff */
[----:B------:R-:W-:Y:S01]  /*10830*/  ISETP.NE.AND P0, PT, R5, RZ, PT ;  /* 0x000000ff0500720c */ /* 0x000fe20003f05270 */
[----:B------:R0:W-:-:S12]  /*10840*/  SYNCS.ARRIVE.TRANS64 RZ, [R2+URZ+0x32450], R3 ;  /* 0x0324500302ff79a7 */ /* 0x0001d8000800003f */
[----:B0-----:R-:W-:Y:S05]  /*10850*/  @!P0 BRA `(.L_x_1170) ;  /* 0x0000000000048947 */ /* 0x001fea0003800000 */
[----:B------:R-:W-:Y:S01]  /*10860*/  BPT.TRAP 0x1 ;  /* 0x000000040000795c */ /* 0x000fe20000300000 */
.L_x_1170:
[----:B------:R-:W-:Y:S05]  /*10870*/  BSYNC B3 ;  /* 0x0000000000037941 */ /* 0x000fea0003800000 */
.L_x_1169:
        /* <DEDUP_REMOVED lines=9> */
.L_x_1171:
        /* <DEDUP_REMOVED lines=15> */
.L_x_1172:
        /* <DEDUP_REMOVED lines=15> */
.L_x_1173:
        /* <DEDUP_REMOVED lines=15> */
.L_x_1174:
        /* <DEDUP_REMOVED lines=10> */
.L_x_1160:
[----:B------:R-:W-:Y:S05]  /*10c80*/  BSYNC B1 ;  /* 0x0000000000017941 */ /* 0x000fea0003800000 */
.L_x_1159:
[----:B------:R-:W2:Y:S02]  /*10c90*/  LDL.LU R5, [R1+0x3c] ;  /* 0x00003c0001057983 */ /* 0x000ea40000300800 */
[----:B--2---:R-:W-:-:S07]  /*10ca0*/  VIADD R0, R5, 0xfffffffd ;  /* 0xfffffffd05007836 */ /* 0x004fce0000000000 */
.L_x_1158:
[----:B------:R-:W-:Y:S05]  /*10cb0*/  BSYNC B2 ;  /* 0x0000000000027941 */ /* 0x000fea0003800000 */
.L_x_1157:
[----:B------:R-:W-:Y:S01]  /*10cc0*/  VIADD R8, R8, 0xfffffffe ;  /* 0xfffffffe08087836 */ /* 0x000fe20000000000 */
[----:B------:R-:W-:-:S04]  /*10cd0*/  LOP3.LUT R4, RZ, R4, RZ, 0x33, !PT ;  /* 0x00000004ff047212 */ /* 0x000fc800078e33ff */
[----:B------:R-:W-:-:S13]  /*10ce0*/  ISETP.NE.AND P0, PT, R8, R4, PT ;  /* 0x000000040800720c */ /* 0x000fda0003f05270 */
[----:B------:R-:W-:Y:S05]  /*10cf0*/  @!P0 BRA `(.L_x_1156) ;  /* 0x0000001000f88947 */ /* 0x000fea0003800000 */
.L_x_1207:
        /* <DEDUP_REMOVED lines=35> */
.L_x_1177:
[----:B------:R-:W1:Y:S01]  /*10f30*/  S2R R2, SR_TID.X ;  /* 0x0000000000027919 */ /* 0x000e620000002100 */
[----:B------:R-:W-:Y:S01]  /*10f40*/  SHF.L.U32 R3, R6, 0x1f, RZ ;  /* 0x0000001f06037819 */ /* 0x000fe200000006ff */
[----:B------:R-:W-:Y:S01]  /*10f50*/  BSSY B2, `(.L_x_1178) ;  /* 0x0000006000027945 */ /* 0x000fe20003800000 */
[----:B-1----:R-:W-:Y:S01]  /*10f60*/  LOP3.LUT R4, R2, 0x7f, RZ, 0xc0, !PT ;  /* 0x0000007f02047812 */ /* 0x002fe200078ec0ff */
[----:B------:R-:W-:-:S03]  /*10f70*/  IMAD R2, R7, 0x8, R18 ;  /* 0x0000000807027824 */ /* 0x000fc600078e0212 */
[----:B------:R-:W-:Y:S01]  /*10f80*/  ISETP.NE.AND P1, PT, R4, RZ, PT ;  /* 0x000000ff0400720c */ /* 0x000fe20003f25270 */
[----:B------:R-:W1:Y:S02]  /*10f90*/  SYNCS.PHASECHK.TRANS64.TRYWAIT P0, [R2+URZ+0x32440], R3 ;  /* 0x03244003020075a7 */ /* 0x000e64000800017f */
[----:B-1----:R-:W-:Y:S10]  /*10fa0*/  @!P0 BRA `(.L_x_1179) ;  /* 0x00000040007c8947 */ /* 0x002ff40003800000 */
.L_x_1282:
[----:B------:R-:W-:Y:S05]  /*10fb0*/  BSYNC B2 ;  /* 0x0000000000027941 */ /* 0x000fea0003800000 */
.L_x_1178:
        /* <DEDUP_REMOVED lines=9> */
.L_x_1181:
[----:B------:R-:W-:Y:S05]  /*11050*/  BSYNC B2 ;  /* 0x0000000000027941 */ /* 0x000fea0003800000 */
.L_x_1180:
        /* <DEDUP_REMOVED lines=12> */
.L_x_1182:
        /* <DEDUP_REMOVED lines=13> */
.L_x_1283:
[----:B------:R-:W-:Y:S05]  /*111f0*/  BSYNC B2 ;  /* 0x0000000000027941 */ /* 0x000fea0003800000 */
.L_x_1183:
        /* <DEDUP_REMOVED lines=11> */
.L_x_1186:
[----:B------:R-:W-:Y:S05]  /*112b0*/  BSYNC B2 ;  /* 0x0000000000027941 */ /* 0x000fea0003800000 */
.L_x_1185:
        /* <DEDUP_REMOVED lines=9> */
.L_x_1187:
        /* <DEDUP_REMOVED lines=15> */
.L_x_1188:
        /* <DEDUP_REMOVED lines=15> */
.L_x_1189:
        /* <DEDUP_REMOVED lines=15> */
.L_x_1190:
        /* <DEDUP_REMOVED lines=10> */
.L_x_1176:
[----:B------:R-:W-:Y:S05]  /*116c0*/  BSYNC B1 ;  /* 0x0000000000017941 */ /* 0x000fea0003800000 */
.L_x_1175:
        /* <DEDUP_REMOVED lines=16> */
[----:B------:R-:W2:Y:S01]  /*117d0*/  LDL R10, [R1+0x1c] ;  /* 0x00001c00010a7983 */ /* 0x000ea20000100800 */
[----:B------:R-:W1:Y:S01]  /*117e0*/  LDC R5, c[0x0][0x43c] ;  /* 0x00010f00ff057b82 */ /* 0x000e620000000800 */
[----:B------:R-:W-:Y:S02]  /*117f0*/  ULDC.64 UR6, c[0x0][0x428] ;  /* 0x00010a0000067ab9 */ /* 0x000fe40000000a00 */
[----:B0-----:R-:W3:Y:S01]  /*11800*/  LDL R9, [R1+0x8] ;  /* 0x0000080001097983 */ /* 0x001ee20000100800 */
[----:B-1----:R-:W-:-:S13]  /*11810*/  ISETP.NE.AND P0, PT, R5, 0x1, PT ;  /* 0x000000010500780c */ /* 0x002fda0003f05270 */
[----:B------:R-:W0:Y:S02]  /*11820*/  @P0 LDC.64 R2, c[0x0][0x440] ;  /* 0x00011000ff020b82 */ /* 0x000e240000000a00 */
[----:B0-----:R-:W-:-:S04]  /*11830*/  @P0 IMAD.HI.U32 R4, R6, R2, RZ ;  /* 0x0000000206040227 */ /* 0x001fc800078e00ff */
[----:B------:R-:W-:Y:S01]  /*11840*/  IMAD.MOV.U32 R2, RZ, RZ, R6 ;  /* 0x000000ffff027224 */ /* 0x000fe200078e0006 */
[----:B------:R-:W-:-:S04]  /*11850*/  @P0 SHF.R.U32.HI R2, RZ, R3, R4 ;  /* 0x00000003ff020219 */ /* 0x000fc80000011604 */
[--C-:B------:R-:W-:Y:S01]  /*11860*/  SHF.R.S32.HI R3, RZ, 0x1f, R2.reuse ;  /* 0x0000001fff037819 */ /* 0x100fe20000011402 */
[----:B------:R-:W-:-:S04]  /*11870*/  IMAD.MOV R7, RZ, RZ, -R2 ;  /* 0x000000ffff077224 */ /* 0x000fc800078e0a02 */
[----:B------:R-:W-:Y:S02]  /*11880*/  IMAD R7, R5, R7, R6 ;  /* 0x0000000705077224 */ /* 0x000fe400078e0206 */
[----:B--2---:R-:W-:-:S04]  /*11890*/  IMAD R4, R10, UR6, RZ ;  /* 0x000000060a047c24 */ /* 0x004fc8000f8e02ff */
[C---:B---3--:R-:W-:Y:S02]  /*118a0*/  IMAD R4, R9.reuse, UR7, R4 ;  /* 0x0000000709047c24 */ /* 0x048fe4000f8e0204 */
[----:B------:R-:W-:-:S04]  /*118b0*/  IMAD.WIDE.U32 R2, R9, UR6, R2 ;  /* 0x0000000609027c25 */ /* 0x000fc8000f8e0002 */
[----:B------:R-:W-:Y:S01]  /*118c0*/  IMAD.IADD R3, R4, 0x1, R3 ;  /* 0x0000000104037824 */ /* 0x000fe200078e0203 */
[----:B------:R-:W-:-:S04]  /*118d0*/  LEA R4, P0, R2, UR4, 0x2 ;  /* 0x0000000402047c11 */ /* 0x000fc8000f8010ff */
[----:B------:R-:W-:-:S05]  /*118e0*/  LEA.HI.X R5, R2, UR5, R3, 0x2, P0 ;  /* 0x0000000502057c11 */ /* 0x000fca00080f1403 */
[----:B------:R1:W5:Y:S04]  /*118f0*/  LDG.E R16, desc[UR38][R4.64] ;  /* 0x0000002604107981 */ /* 0x000368000c1e1900 */
.L_x_1193:
[----:B------:R-:W1:Y:S01]  /*11900*/  S2R R2, SR_TID.X ;  /* 0x0000000000027919 */ /* 0x000e620000002100 */
[----:B------:R-:W-:Y:S01]  /*11910*/  IMAD R3, R19, 0x8, R18 ;  /* 0x0000000813037824 */ /* 0x000fe200078e0212 */
[----:B------:R-:W-:Y:S01]  /*11920*/  BSSY B2, `(.L_x_1194) ;  /* 0x0000006000027945 */ /* 0x000fe20003800000 */
[----:B-1----:R-:W-:Y:S02]  /*11930*/  LOP3.LUT R4, R2, 0x7f, RZ, 0xc0, !PT ;  /* 0x0000007f02047812 */ /* 0x002fe400078ec0ff */
[----:B------:R-:W-:Y:S02]  /*11940*/  SHF.L.U32 R2, R8, 0x1f, RZ ;  /* 0x0000001f08027819 */ /* 0x000fe400000006ff */
[----:B------:R-:W-:Y:S02]  /*11950*/  ISETP.NE.AND P1, PT, R4, RZ, PT ;  /* 0x000000ff0400720c */ /* 0x000fe40003f25270 */
[----:B------:R-:W1:Y:S02]  /*11960*/  SYNCS.PHASECHK.TRANS64.TRYWAIT P0, [R3+URZ+0x32440], R2 ;  /* 0x03244002030075a7 */ /* 0x000e64000800017f */
[----:B-1----:R-:W-:Y:S09]  /*11970*/  @!P0 BRA `(.L_x_1195) ;  /* 0x0000003800308947 */ /* 0x002ff20003800000 */
.L_x_1284:
[----:B------:R-:W-:Y:S05]  /*11980*/  BSYNC B2 ;  /* 0x0000000000027941 */ /* 0x000fea0003800000 */
.L_x_1194:
        /* <DEDUP_REMOVED lines=9> */
.L_x_1197:
[----:B------:R-:W-:Y:S05]  /*11a20*/  BSYNC B2 ;  /* 0x0000000000027941 */ /* 0x000fea0003800000 */
.L_x_1196:
        /* <DEDUP_REMOVED lines=12> */
.L_x_1198:
        /* <DEDUP_REMOVED lines=13> */
.L_x_1285:
[----:B------:R-:W-:Y:S05]  /*11bc0*/  BSYNC B2 ;  /* 0x0000000000027941 */ /* 0x000fea0003800000 */
.L_x_1199:
        /* <DEDUP_REMOVED lines=11> */
.L_x_1202:
[----:B------:R-:W-:Y:S05]  /*11c80*/  BSYNC B2 ;  /* 0x0000000000027941 */ /* 0x000fea0003800000 */
.L_x_1201:
        /* <DEDUP_REMOVED lines=9> */
.L_x_1203:
        /* <DEDUP_REMOVED lines=15> */
.L_x_1204:
        /* <DEDUP_REMOVED lines=15> */
.L_x_1205:
        /* <DEDUP_REMOVED lines=15> */
.L_x_1206:
        /* <DEDUP_REMOVED lines=10> */
.L_x_1192:
[----:B------:R-:W-:Y:S05]  /*12090*/  BSYNC B1 ;  /* 0x0000000000017941 */ /* 0x000fea0003800000 */
.L_x_1191:
[----:B------:R-:W2:Y:S01]  /*120a0*/  LDL R5, [R1+0x24] ;  /* 0x0000240001057983 */ /* 0x000ea20000100800 */
[----:B------:R-:W-:Y:S01]  /*120b0*/  VIADD R0, R0, 0xfffffffe ;  /* 0xfffffffe00007836 */ /* 0x000fe20000000000 */
[----:B--2---:R-:W-:-:S13]  /*120c0*/  ISETP.GT.AND P0, PT, R6, R5, PT ;  /* 0x000000050600720c */ /* 0x004fda0003f04270 */
[----:B------:R-:W-:Y:S05]  /*120d0*/  @P0 BRA `(.L_x_1207) ;  /* 0xffffffec00080947 */ /* 0x000fea000383ffff */
.L_x_1156:
[----:B------:R-:W-:Y:S05]  /*120e0*/  BSYNC B0 ;  /* 0x0000000000007941 */ /* 0x000fea0003800000 */
.L_x_1155:
[----:B------:R-:W1:Y:S02]  /*120f0*/  S2R R2, SR_TID.X ;  /* 0x0000000000027919 */ /* 0x000e640000002100 */
[----:B-1----:R-:W-:Y:S02]  /*12100*/  LOP3.LUT R3, R2, 0x7f, RZ, 0xc0, !PT ;  /* 0x0000007f02037812 */ /* 0x002fe400078ec0ff */
[----:B------:R-:W3:Y:S01]  /*12110*/  LDL.LU R2, [R1+0x18] ;  /* 0x0000180001027983 */ /* 0x000ee20000300800 */
[----:B------:R-:W-:Y:S01]  /*12120*/  VIADD R19, R19, 0x1 ;  /* 0x0000000113137836 */ /* 0x000fe20000000000 */
[----:B------:R-:W-:Y:S01]  /*12130*/  ISETP.NE.AND P1, PT, R3, RZ, PT ;  /* 0x000000ff0300720c */ /* 0x000fe20003f25270 */
[----:B------:R-:W-:Y:S03]  /*12140*/  BSSY B0, `(.L_x_1208) ;  /* 0x0000013000007945 */ /* 0x000fe60003800000 */
[----:B------:R-:W-:-:S04]  /*12150*/  ISETP.NE.AND P0, PT, R19, 0x2, PT ;  /* 0x000000021300780c */ /* 0x000fc80003f05270 */
[----:B------:R-:W-:-:S04]  /*12160*/  SEL R0, RZ, 0x1, P0 ;  /* 0x00000001ff007807 */ /* 0x000fc80000000000 */
[----:B---3--:R-:W-:-:S05]  /*12170*/  LOP3.LUT R2, R2, R0, RZ, 0x3c, !PT ;  /* 0x0000000002027212 */ /* 0x008fca00078e3cff */
[----:B------:R1:W-:Y:S01]  /*12180*/  STL [R1+0x18], R2 ;  /* 0x0000180201007387 */ /* 0x0003e20000100800 */
[----:B------:R-:W-:Y:S05]  /*12190*/  @P1 BRA `(.L_x_1209) ;  /* 0x0000000000341947 */ /* 0x000fea0003800000 */
[----:B------:R-:W3:Y:S01]  /*121a0*/  S2R R3, SR_LANEID ;  /* 0x0000000000037919 */ /* 0x000ee20000000000 */
[----:B------:R-:W-:Y:S02]  /*121b0*/  VOTEU.ANY UR4, UPT, PT ;  /* 0x0000000000047886 */ /* 0x000fe400038e0100 */
[----:B------:R-:W3:Y:S08]  /*121c0*/  FLO.U32 R0, UR4 ;  /* 0x0000000400007d00 */ /* 0x000ef000080e0000 */
[----:B------:R-:W4:Y:S01]  /*121d0*/  POPC R5, UR4 ;  /* 0x0000000400057d09 */ /* 0x000f220008000000 */
[----:B---3--:R-:W-:-:S02]  /*121e0*/  ISETP.EQ.U32.AND P1, PT, R0, R3, PT ;  /* 0x000000030000720c */ /* 0x008fc40003f22070 */
[----:B-1----:R-:W4:Y:S11]  /*121f0*/  LDC.64 R2, c[0x0][0xd60] ;  /* 0x00035800ff027b82 */ /* 0x002f360000000a00 */
[----:B----4-:R-:W3:Y:S01]  /*12200*/  @P1 ATOMG.E.ADD.STRONG.GPU PT, R3, desc[UR38][R2.64], R5 ;  /* 0x00000005020319a8 */ /* 0x010ee200081ee1e6 */
[----:B------:R-:W1:Y:S02]  /*12210*/  S2R R4, SR_LTMASK ;  /* 0x0000000000047919 */ /* 0x000e640000003900 */
[----:B-1----:R-:W-:-:S04]  /*12220*/  LOP3.LUT R4, R4, UR4, RZ, 0xc0, !PT ;  /* 0x0000000404047c12 */ /* 0x002fc8000f8ec0ff */
[----:B------:R-:W1:Y:S01]  /*12230*/  POPC R7, R4 ;  /* 0x0000000400077309 */ /* 0x000e620000000000 */
[----:B---3--:R-:W1:Y:S02]  /*12240*/  SHFL.IDX PT, R0, R3, R0, 0x1f ;  /* 0x00001f0003007589 */ /* 0x008e6400000e0000 */
[----:B-1----:R-:W-:-:S05]  /*12250*/  IADD3 R0, R0, UR40, R7 ;  /* 0x0000002800007c10 */ /* 0x002fca000fffe007 */
[----:B------:R3:W-:Y:S02]  /*12260*/  STL [R1], R0 ;  /* 0x0000000001007387 */ /* 0x0007e40000100800 */
.L_x_1209:
[----:B------:R-:W-:Y:S05]  /*12270*/  BSYNC B0 ;  /* 0x0000000000007941 */ /* 0x000fea0003800000 */
.L_x_1208:
[----:B------:R-:W-:-:S07]  /*12280*/  SEL R19, R19, RZ, P0 ;  /* 0x000000ff13137207 */ /* 0x000fce0000000000 */
.L_x_1121:
[----:B------:R-:W-:Y:S05]  /*12290*/  BSYNC B7 ;  /* 0x0000000000077941 */ /* 0x000fea0003800000 */
.L_x_1119:
[----:B---34-:R-:W3:Y:S02]  /*122a0*/  LDL R0, [R1+0x14] ;  /* 0x0000140001007983 */ /* 0x018ee40000100800 */
[----:B---3--:R-:W-:-:S13]  /*122b0*/  LOP3.LUT P0, RZ, R0, 0x40, RZ, 0xc0, !PT ;  /* 0x0000004000ff7812 */ /* 0x008fda000780c0ff */
        /* <DEDUP_REMOVED lines=12> */
.L_x_1210:
[----:B------:R-:W3:Y:S01]  /*12380*/  S2R R0, SR_TID.X ;  /* 0x0000000000007919 */ /* 0x000ee20000002100 */
[----:B------:R-:W-:Y:S01]  /*12390*/  UMOV UR4, 0xffffffff ;  /* 0xffffffff00047882 */ /* 0x000fe20000000000 */
[----:B---3--:R-:W-:-:S04]  /*123a0*/  LOP3.LUT R16, R0, 0x1f, RZ, 0xc0, !PT ;  /* 0x0000001f00107812 */ /* 0x008fc800078ec0ff */
[----:B------:R-:W-:Y:S01]  /*123b0*/  ISETP.NE.AND P0, PT, R16, 0x1f, PT ;  /* 0x0000001f1000780c */ /* 0x000fe20003f05270 */
[----:B------:R-:W-:-:S12]  /*123c0*/  BRA.DIV UR4, `(.L_x_1212) ;  /* 0x0000002e04c47947 */ /* 0x000fd8000b800000 */
[----:B------:R-:W1:Y:S01]  /*123d0*/  LDL.LU R3, [R1] ;  /* 0x0000000001037983 */ /* 0x000e620000300800 */
[----:B------:R-:W-:-:S03]  /*123e0*/  ULDC UR4, c[0x0][0xd3c] ;  /* 0x00034f0000047ab9 */ /* 0x000fc60000000800 */
[----:B------:R-:W3:Y:S01]  /*123f0*/  LDL R4, [R1+0xc] ;  /* 0x00000c0001047983 */ /* 0x000ee20000100800 */
[----:B-1----:R-:W-:Y:S02]  /*12400*/  IMAD.MOV.U32 R10, RZ, RZ, R3 ;  /* 0x000000ffff0a7224 */ /* 0x002fe400078e0003 */
[----:B---3--:R-:W-:-:S05]  /*12410*/  IMAD.IADD R0, R4, 0x1, R16 ;  /* 0x0000000104007824 */ /* 0x008fca00078e0210 */
[----:B------:R-:W-:-:S13]  /*12420*/  ISETP.GE.OR P1, PT, R0, UR4, !P0 ;  /* 0x0000000400007c0c */ /* 0x000fda000c726670 */
[----:B------:R-:W1:Y:S08]  /*12430*/  @!P1 LDC.64 R2, c[0x0][0xd80] ;  /* 0x00036000ff029b82 */ /* 0x000e700000000a00 */
[----:B------:R-:W3:Y:S01]  /*12440*/  @!P1 LDC.64 R4, c[0x0][0xd78] ;  /* 0x00035e00ff049b82 */ /* 0x000ee20000000a00 */
[----:B-1----:R-:W-:-:S05]  /*12450*/  @!P1 IMAD.WIDE R2, R0, 0x4, R2 ;  /* 0x0000000400029825 */ /* 0x002fca00078e0202 */
[----:B--2---:R3:W2:Y:S02]  /*12460*/  @!P1 LDG.E R6, desc[UR38][R2.64] ;  /* 0x0000002602069981 */ /* 0x0046a4000c1e1900 */
[----:B---3--:R-:W-:-:S06]  /*12470*/  @!P1 IMAD.WIDE R2, R0, 0x4, R4 ;  /* 0x0000000400029825 */ /* 0x008fcc00078e0204 */
[----:B------:R-:W3:Y:S01]  /*12480*/  @!P1 LDG.E R2, desc[UR38][R2.64] ;  /* 0x0000002602029981 */ /* 0x000ee2000c1e1900 */
[----:B------:R-:W-:Y:S01]  /*12490*/  IMAD.MOV.U32 R5, RZ, RZ, RZ ;  /* 0x000000ffff057224 */ /* 0x000fe200078e00ff */
[C---:B------:R-:W-:Y:S01]  /*124a0*/  ISETP.GE.U32.AND P2, PT, R16.reuse, 0x2, PT ;  /* 0x000000021000780c */ /* 0x040fe20003f46070 */
[----:B------:R-:W-:Y:S01]  /*124b0*/  IMAD.MOV.U32 R8, RZ, RZ, RZ ;  /* 0x000000ffff087224 */ /* 0x000fe200078e00ff */
[C---:B------:R-:W-:Y:S01]  /*124c0*/  ISETP.GE.U32.AND P3, PT, R16.reuse, 0x4, PT ;  /* 0x000000041000780c */ /* 0x040fe20003f66070 */
[----:B------:R-:W-:Y:S01]  /*124d0*/  SHFL.IDX PT, R0, R10, RZ, 0x1f ;  /* 0x00001fff0a007589 */ /* 0x000fe200000e0000 */
[C---:B------:R-:W-:Y:S02]  /*124e0*/  ISETP.GE.U32.AND P4, PT, R16.reuse, 0x8, PT ;  /* 0x000000081000780c */ /* 0x040fe40003f86070 */
[----:B------:R-:W-:Y:S01]  /*124f0*/  ISETP.GE.U32.AND P5, PT, R16, 0x10, PT ;  /* 0x000000101000780c */ /* 0x000fe20003fa6070 */
[----:B------:R-:W-:Y:S01]  /*12500*/  SHFL.IDX PT, R7, R10, 0x1, 0x1f ;  /* 0x00201f000a077f89 */ /* 0x000fe200000e0000 */
[----:B--2---:R-:W-:-:S02]  /*12510*/  @!P1 IMAD.MOV.U32 R5, RZ, RZ, R6 ;  /* 0x000000ffff059224 */ /* 0x004fc400078e0006 */
[----:B------:R-:W-:Y:S02]  /*12520*/  IMAD.MOV.U32 R6, RZ, RZ, RZ ;  /* 0x000000ffff067224 */ /* 0x000fe400078e00ff */
[----:B---3--:R-:W-:Y:S01]  /*12530*/  @!P1 IMAD.MOV.U32 R6, RZ, RZ, R2 ;  /* 0x000000ffff069224 */ /* 0x008fe200078e0002 */
[----:B------:R-:W-:-:S03]  /*12540*/  ISETP.NE.AND P1, PT, R16, RZ, PT ;  /* 0x000000ff1000720c */ /* 0x000fc60003f25270 */
[----:B------:R-:W-:-:S05]  /*12550*/  IMAD R2, R6, R5, RZ ;  /* 0x0000000506027224 */ /* 0x000fca00078e02ff */
        /* <DEDUP_REMOVED lines=16> */
.L_x_1295:
[----:B------:R-:W-:Y:S02]  /*12660*/  ULDC UR4, c[0x0][0xd38] ;  /* 0x00034e0000047ab9 */ /* 0x000fe40000000800 */
[----:B------:R-:W-:-:S04]  /*12670*/  IMAD.U32 R3, RZ, RZ, UR4 ;  /* 0x00000004ff037e24 */ /* 0x000fc8000f8e00ff */
[----:B-1----:R-:W-:-:S04]  /*12680*/  IMAD R9, R9, R3, RZ ;  /* 0x0000000309097224 */ /* 0x002fc800078e02ff */
[----:B------:R-:W-:-:S05]  /*12690*/  IMAD.IADD R4, R7, 0x1, R9 ;  /* 0x0000000107047824 */ /* 0x000fca00078e0209 */
[----:B------:R-:W-:-:S13]  /*126a0*/  ISETP.GT.AND P6, PT, R4, R0, PT ;  /* 0x000000000400720c */ /* 0x000fda0003fc4270 */
[----:B------:R-:W-:Y:S05]  /*126b0*/  @P6 BRA `(.L_x_1213) ;  /* 0x0000000000ac6947 */ /* 0x000fea0003800000 */
.L_x_1216:
[----:B------:R-:W2:Y:S01]  /*126c0*/  LDL.LU R3, [R1+0xc] ;  /* 0x00000c0001037983 */ /* 0x000ea20000300800 */
[----:B0-----:R-:W0:Y:S01]  /*126d0*/  LDC R2, c[0x0][0xd3c] ;  /* 0x00034f00ff027b82 */ /* 0x001e220000000800 */
        /* <DEDUP_REMOVED lines=35> */
.L_x_1303:
[----:B------:R-:W-:Y:S02]  /*12910*/  ULDC UR4, c[0x0][0xd38] ;  /* 0x00034e0000047ab9 */ /* 0x000fe40000000800 */
[----:B------:R-:W-:-:S04]  /*12920*/  IMAD.U32 R3, RZ, RZ, UR4 ;  /* 0x00000004ff037e24 */ /* 0x000fc8000f8e00ff */
[----:B-1----:R-:W-:-:S04]  /*12930*/  IMAD R9, R9, R3, RZ ;  /* 0x0000000309097224 */ /* 0x002fc800078e02ff */
[----:B------:R-:W-:-:S05]  /*12940*/  IMAD.IADD R4, R9, 0x1, R4 ;  /* 0x0000000109047824 */ /* 0x000fca00078e0204 */
[----:B------:R-:W-:-:S13]  /*12950*/  ISETP.GT.AND P6, PT, R4, R0, PT ;  /* 0x000000000400720c */ /* 0x000fda0003fc4270 */
[----:B------:R-:W-:Y:S05]  /*12960*/  @!P6 BRA `(.L_x_1216) ;  /* 0xfffffffc0054e947 */ /* 0x000fea000383ffff */
.L_x_1213:
        /* <DEDUP_REMOVED lines=9> */
.L_x_1308:
[----:B------:R-:W-:-:S13]  /*12a00*/  ISETP.NE.AND P0, PT, R7, RZ, PT ;  /* 0x000000ff0700720c */ /* 0x000fda0003f05270 */
[----:B------:R-:W-:Y:S05]  /*12a10*/  @!P0 BRA `(.L_x_1218) ;  /* 0x0000000000148947 */ /* 0x000fea0003800000 */
[----:B------:R-:W-:Y:S01]  /*12a20*/  UMOV UR4, 0xffffffff ;  /* 0xffffffff00047882 */ /* 0x000fe20000000000 */
[----:B------:R-:W-:Y:S02]  /*12a30*/  VIADD R12, R4, 0xffffffff ;  /* 0xffffffff040c7836 */ /* 0x000fe40000000000 */
[----:B------:R-:W-:Y:S05]  /*12a40*/  BRA.DIV UR4, `(.L_x_1219) ;  /* 0x0000003204b87947 */ /* 0x000fea000b800000 */
[----:B0-----:R0:W4:Y:S02]  /*12a50*/  SHFL.IDX PT, R2, R2, R12, 0x1f ;  /* 0x00001f0c02027589 */ /* 0x00112400000e0000 */
.L_x_1311:
[----:B----4-:R-:W-:-:S07]  /*12a60*/  IMAD.MOV.U32 R8, RZ, RZ, R2 ;  /* 0x000000ffff087224 */ /* 0x010fce00078e0002 */
.L_x_1218:
[----:B------:R-:W4:Y:S01]  /*12a70*/  LDL.LU R10, [R1+0xc] ;  /* 0x00000c00010a7983 */ /* 0x000f220000300800 */
[----:B--2---:R-:W-:Y:S01]  /*12a80*/  IABS R7, R5 ;  /* 0x0000000500077213 */ /* 0x004fe20000000000 */
[----:B------:R-:W-:-:S03]  /*12a90*/  IMAD R9, R8, R3, R9 ;  /* 0x0000000308097224 */ /* 0x000fc600078e0209 */
[----:B0-----:R-:W0:Y:S01]  /*12aa0*/  I2F.RP R2, R7 ;  /* 0x0000000700027306 */ /* 0x001e220000209400 */
[----:B------:R-:W-:Y:S01]  /*12ab0*/  IMAD.IADD R0, R0, 0x1, -R9 ;  /* 0x0000000100007824 */ /* 0x000fe200078e0a09 */
[----:B------:R2:W-:Y:S02]  /*12ac0*/  STL [R1], R9 ;  /* 0x0000000901007387 */ /* 0x0005e40000100800 */
[----:B--2---:R-:W-:-:S04]  /*12ad0*/  IABS R9, R5 ;  /* 0x0000000500097213 */ /* 0x004fc80000000000 */
        /* <DEDUP_REMOVED lines=56> */
.L_x_1214:
        /* <DEDUP_REMOVED lines=10> */
.L_x_1220:
[----:B-1----:R-:W2:Y:S04]  /*12f00*/  LDL R2, [R1+0xc] ;  /* 0x00000c0001027983 */ /* 0x002ea80000100800 */
[----:B------:R-:W3:Y:S04]  /*12f10*/  LDL R3, [R1+0x8] ;  /* 0x0000080001037983 */ /* 0x000ee80000100800 */
[----:B0-----:R-:W4:Y:S04]  /*12f20*/  LDL R4, [R1] ;  /* 0x0000000001047983 */ /* 0x001f280000100800 */
[----:B------:R-:W4:Y:S01]  /*12f30*/  LDL R5, [R1+0x4] ;  /* 0x0000040001057983 */ /* 0x000f220000100800 */
[----:B------:R-:W0:Y:S01]  /*12f40*/  S2R R0, SR_TID.X ;  /* 0x0000000000007919 */ /* 0x000e220000002100 */
[----:B------:R-:W-:Y:S05]  /*12f50*/  WARPSYNC.ALL ;  /* 0x0000000000007948 */ /* 0x000fea0003800000 */
[----:B0-----:R-:W-:Y:S01]  /*12f60*/  LOP3.LUT R0, R0, 0x1f, RZ, 0xc0, !PT ;  /* 0x0000001f00007812 */ /* 0x001fe200078ec0ff */
[----:B------:R-:W-:Y:S03]  /*12f70*/  BAR.SYNC.DEFER_BLOCKING 0x4, 0x180 ;  /* 0x0106000000007b1d */ /* 0x000fe60000010000 */
[----:B------:R-:W-:-:S13]  /*12f80*/  ISETP.NE.AND P0, PT, R0, RZ, PT ;  /* 0x000000ff0000720c */ /* 0x000fda0003f05270 */
[----:B------:R-:W0:Y:S01]  /*12f90*/  @!P0 S2R R0, SR_CgaCtaId ;  /* 0x0000000000008919 */ /* 0x000e220000008800 */
[----:B--2---:R-:W-:Y:S01]  /*12fa0*/  IMAD.MOV.U32 R7, RZ, RZ, R2 ;  /* 0x000000ffff077224 */ /* 0x004fe200078e0002 */
[----:B------:R-:W-:Y:S01]  /*12fb0*/  @!P0 MOV R2, 0x400 ;  /* 0x0000040000028802 */ /* 0x000fe20000000f00 */
[----:B---3--:R-:W-:-:S03]  /*12fc0*/  IMAD.MOV.U32 R6, RZ, RZ, R3 ;  /* 0x000000ffff067224 */ /* 0x008fc600078e0003 */
[----:B0-----:R-:W-:-:S05]  /*12fd0*/  @!P0 LEA R18, R0, R2, 0x18 ;  /* 0x0000000200128211 */ /* 0x001fca00078ec0ff */
[----:B----4-:R3:W-:Y:S01]  /*12fe0*/  @!P0 STS.128 [R18+0x324d0], R4 ;  /* 0x0324d00412008388 */ /* 0x0107e20000000c00 */
[----:B------:R-:W-:Y:S06]  /*12ff0*/  BAR.ARV 0x5, 0x180 ;  /* 0x0146000000007b1d */ /* 0x000fec0000002000 */
.L_x_1211:
[----:B------:R-:W4:Y:S01]  /*13000*/  LDL R0, [R1+0xc] ;  /* 0x00000c0001007983 */ /* 0x000f220000100800 */
[----:B------:R-:W-:Y:S02]  /*13010*/  ULDC UR4, c[0x0][0xd3c] ;  /* 0x00034f0000047ab9 */ /* 0x000fe40000000800 */
[----:B----4-:R-:W-:-:S13]  /*13020*/  ISETP.GE.AND P0, PT, R0, UR4, PT ;  /* 0x0000000400007c0c */ /* 0x010fda000bf06270 */
[----:B------:R-:W-:Y:S05]  /*13030*/  @!P0 BRA `(.L_x_1221) ;  /* 0xffffff9c00ec8947 */ /* 0x000fea000383ffff */
[----:B------:R-:W-:Y:S05]  /*13040*/  BSYNC B8 ;  /* 0x0000000000087941 */ /* 0x000fea0003800000 */
.L_x_1113:
        /* <DEDUP_REMOVED lines=12> */
.L_x_1312:
[----:B------:R-:W-:Y:S05]  /*13110*/  BSYNC B0 ;  /* 0x0000000000007941 */ /* 0x000fea0003800000 */
.L_x_1222:
[----:B------:R-:W-:-:S03]  /*13120*/  UMOV UR4, 0xffffffff ;  /* 0xffffffff00047882 */ /* 0x000fc60000000000 */
[----:B------:R-:W-:Y:S05]  /*13130*/  BRA.DIV UR4, `(.L_x_1224) ;  /* 0x0000002e04387947 */ /* 0x000fea000b800000 */
[----:B------:R-:W1:Y:S02]  /*13140*/  S2R R2, SR_TID.X ;  /* 0x0000000000027919 */ /* 0x000e640000002100 */
[----:B-1----:R-:W-:-:S04]  /*13150*/  SHF.R.U32.HI R2, RZ, 0x5, R2 ;  /* 0x00000005ff027819 */ /* 0x002fc80000011602 */
[----:B------:R-:W-:-:S05]  /*13160*/  LOP3.LUT R2, R2, 0x3, RZ, 0xc0, !PT ;  /* 0x0000000302027812 */ /* 0x000fca00078ec0ff */
[----:B------:R1:W2:Y:S02]  /*13170*/  SHFL.IDX PT, R14, R2, RZ, 0x1f ;  /* 0x00001fff020e7589 */ /* 0x0002a400000e0000 */
.L_x_1315:
[----:B--2---:R-:W-:Y:S01]  /*13180*/  ISETP.NE.AND P0, PT, R14, RZ, PT ;  /* 0x000000ff0e00720c */ /* 0x004fe20003f05270 */
[----:B------:R-:W-:-:S12]  /*13190*/  BSSY B0, `(.L_x_1225) ;  /* 0x0000025000007945 */ /* 0x000fd80003800000 */
[----:B------:R-:W-:Y:S05]  /*131a0*/  @P0 BRA `(.L_x_1226) ;  /* 0x00000000008c0947 */ /* 0x000fea0003800000 */
[----:B------:R-:W-:-:S03]  /*131b0*/  UMOV UR4, 0xffffffff ;  /* 0xffffffff00047882 */ /* 0x000fc60000000000 */
[----:B------:R-:W-:Y:S05]  /*131c0*/  BRA.DIV UR4, `(.L_x_1227) ;  /* 0x0000002e04487947 */ /* 0x000fea000b800000 */
[----:B------:R-:W-:-:S13]  /*131d0*/  ELECT P6, URZ, PT ;  /* 0x00000000003f782f */ /* 0x000fda00038c0000 */
.L_x_1318:
[----:B------:R-:W-:Y:S05]  /*131e0*/  @!P6 BRA `(.L_x_1226) ;  /* 0x00000000007ce947 */ /* 0x000fea0003800000 */
[----:B-1----:R-:W2:Y:S02]  /*131f0*/  LDL.LU R2, [R1+0x84] ;  /* 0x0000840001027983 */ /* 0x002ea40000300800 */
[----:B--2---:R-:W-:-:S04]  /*13200*/  LOP3.LUT R2, R2, 0x2, RZ, 0xfc, !PT ;  /* 0x0000000202027812 */ /* 0x004fc800078efcff */
[----:B------:R-:W-:-:S13]  /*13210*/  ISETP.NE.AND P2, PT, R2, 0x3, PT ;  /* 0x000000030200780c */ /* 0x000fda0003f45270 */
[----:B------:R-:W-:Y:S05]  /*13220*/  @!P2 BRA `(.L_x_1228) ;  /* 0x000000000004a947 */ /* 0x000fea0003800000 */
[----:B------:R-:W-:Y:S01]  /*13230*/  BPT.TRAP 0x1 ;  /* 0x000000040000795c */ /* 0x000fe20000300000 */
.L_x_1228:
        /* <DEDUP_REMOVED lines=13> */
.L_x_1319:
[----:B------:R-:W1:Y:S02]  /*13310*/  SYNCS.PHASECHK.TRANS64.TRYWAIT P0, [R7+URZ], R2 ;  /* 0x00000002070075a7 */ /* 0x000e64000800017f */
[----:B-1----:R-:W-:Y:S05]  /*13320*/  @!P0 BRA `(.L_x_1230) ;  /* 0x0000002c00248947 */ /* 0x002fea0003800000 */
.L_x_1320:
[----:B------:R-:W-:Y:S05]  /*13330*/  @!P2 BRA `(.L_x_1231) ;  /* 0x000000000004a947 */ /* 0x000fea0003800000 */
[----:B------:R-:W-:Y:S01]  /*13340*/  BPT.TRAP 0x1 ;  /* 0x000000040000795c */ /* 0x000fe20000300000 */
.L_x_1231:
[----:B------:R-:W-:-:S04]  /*13350*/  VIADD R0, R0, 0x32460 ;  /* 0x0003246000007836 */ /* 0x000fc80000000000 */
[----:B------:R-:W-:-:S04]  /*13360*/  IMAD R4, R19, 0x8, R0 ;  /* 0x0000000813047824 */ /* 0x000fc800078e0200 */
[----:B------:R-:W2:Y:S02]  /*13370*/  SYNCS.PHASECHK.TRANS64.TRYWAIT P0, [R4+URZ], R5 ;  /* 0x00000005040075a7 */ /* 0x000ea4000800017f */
[----:B--2---:R-:W-:Y:S05]  /*13380*/  @!P0 BRA `(.L_x_1232) ;  /* 0x0000002c00208947 */ /* 0x004fea0003800000 */
.L_x_1321:
[----:B------:R-:W-:-:S07]  /*13390*/  IMAD R3, R3, 0x8, R0 ;  /* 0x0000000803037824 */ /* 0x000fce00078e0200 */
.L_x_1233:
[----:B---3--:R3:W4:Y:S02]  /*133a0*/  SYNCS.PHASECHK.TRANS64.TRYWAIT P0, [R3+URZ], R2 ;  /* 0x00000002030075a7 */ /* 0x008724000800017f */
[----:B----4-:R-:W-:Y:S05]  /*133b0*/  @!P0 NANOSLEEP.SYNCS 0x989680 ;  /* 0x009896800000895d */ /* 0x010fea0003900000 */
[----:B------:R-:W4:Y:S02]  /*133c0*/  @!P0 SYNCS.PHASECHK.TRANS64 P0, [R3+URZ], R2 ;  /* 0x00000002030085a7 */ /* 0x000f24000800007f */
[----:B----4-:R-:W-:Y:S05]  /*133d0*/  @!P0 BRA `(.L_x_1233) ;  /* 0xfffffffc00f08947 */ /* 0x010fea000383ffff */
.L_x_1226:
[----:B------:R-:W-:Y:S05]  /*133e0*/  BSYNC B0 ;  /* 0x0000000000007941 */ /* 0x000fea0003800000 */
.L_x_1225:
[----:B------:R-:W-:Y:S05]  /*133f0*/  EXIT ;  /* 0x000000000000794d */ /* 0x000fea0003800000 */
.L_x_1063:
[----:B-1----:R1:W2:Y:S02]  /*13400*/  SYNCS.PHASECHK.TRANS64.TRYWAIT P0, [R7+URZ+0x32400], R4 ;  /* 0x03240004070075a7 */ /* 0x0022a4000800017f */
[----:B--2---:R-:W-:Y:S05]  /*13410*/  @!P0 NANOSLEEP.SYNCS 0x989680 ;  /* 0x009896800000895d */ /* 0x004fea0003900000 */
[----:B------:R-:W2:Y:S02]  /*13420*/  @!P0 SYNCS.PHASECHK.TRANS64 P0, [R7+URZ+0x32400], R4 ;  /* 0x03240004070085a7 */ /* 0x000ea4000800007f */
[----:B--2---:R-:W-:Y:S05]  /*13430*/  @!P0 BRA `(.L_x_1063) ;  /* 0xfffffffc00f08947 */ /* 0x004fea000383ffff */
[----:B------:R-:W-:Y:S05]  /*13440*/  BRA `(.L_x_1234) ;  /* 0xfffffee8006c7947 */ /* 0x000fea000383ffff */
.L_x_1067:
[----:B----4-:R4:W0:Y:S02]  /*13450*/  SYNCS.PHASECHK.TRANS64.TRYWAIT P1, [R0+URZ+0x32430], R5 ;  /* 0x03243005000075a7 */ /* 0x010824000802017f */
[----:B0-----:R-:W-:Y:S05]  /*13460*/  @!P1 NANOSLEEP.SYNCS 0x989680 ;  /* 0x009896800000995d */ /* 0x001fea0003900000 */
[----:B------:R-:W0:Y:S02]  /*13470*/  @!P1 SYNCS.PHASECHK.TRANS64 P1, [R0+URZ+0x32430], R5 ;  /* 0x03243005000095a7 */ /* 0x000e24000802007f */
[----:B0-----:R-:W-:Y:S05]  /*13480*/  @!P1 BRA `(.L_x_1067) ;  /* 0xfffffffc00f09947 */ /* 0x001fea000383ffff */
[----:B------:R-:W-:Y:S05]  /*13490*/  BRA `(.L_x_1066) ;  /* 0xfffffee800947947 */ /* 0x000fea000383ffff */
.L_x_1068:
[----:B------:R0:W0:Y:S02]  /*134a0*/  SYNCS.PHASECHK.TRANS64.TRYWAIT P1, [R7+URZ+0x32410], R4 ;  /* 0x03241004070075a7 */ /* 0x000024000802017f */
[----:B0-----:R-:W-:Y:S05]  /*134b0*/  @!P1 NANOSLEEP.SYNCS 0x989680 ;  /* 0x009896800000995d */ /* 0x001fea0003900000 */
[----:B------:R-:W0:Y:S02]  /*134c0*/  @!P1 SYNCS.PHASECHK.TRANS64 P1, [R7+URZ+0x32410], R4 ;  /* 0x03241004070095a7 */ /* 0x000e24000802007f */
[----:B0-----:R-:W-:Y:S05]  /*134d0*/  @!P1 BRA `(.L_x_1068) ;  /* 0xfffffffc00f09947 */ /* 0x001fea000383ffff */
[----:B------:R-:W-:Y:S05]  /*134e0*/  BRA `(.L_x_1235) ;  /* 0xfffffeec004c7947 */ /* 0x000fea000383ffff */
.L_x_1072:
[----:B------:R0:W0:Y:S02]  /*134f0*/  SYNCS.PHASECHK.TRANS64.TRYWAIT P1, [R0+URZ+0x32450], R5 ;  /* 0x03245005000075a7 */ /* 0x000024000802017f */
[----:B0-----:R-:W-:Y:S05]  /*13500*/  @!P1 NANOSLEEP.SYNCS 0x989680 ;  /* 0x009896800000995d */ /* 0x001fea0003900000 */
[----:B------:R-:W0:Y:S02]  /*13510*/  @!P1 SYNCS.PHASECHK.TRANS64 P1, [R0+URZ+0x32450], R5 ;  /* 0x03245005000095a7 */ /* 0x000e24000802007f */
[----:B0-----:R-:W-:Y:S05]  /*13520*/  @!P1 BRA `(.L_x_1072) ;  /* 0xfffffffc00f09947 */ /* 0x001fea000383ffff */
[----:B------:R-:W-:Y:S05]  /*13530*/  BRA `(.L_x_1071) ;  /* 0xfffffeec00587947 */ /* 0x000fea000383ffff */
.L_x_1077:
[----:B-1----:R-:W-:-:S04]  /*13540*/  IMAD.U32 R21, RZ, RZ, UR5 ;  /* 0x00000005ff157e24 */ /* 0x002fc8000f8e00ff */
[----:B------:R1:W2:Y:S03]  /*13550*/  SYNCS.PHASECHK.TRANS64.TRYWAIT P3, [R21+URZ+0x32430], R20 ;  /* 0x03243014150075a7 */ /* 0x0002a6000806017f */
[----:B--2---:R-:W-:Y:S05]  /*13560*/  @!P3 NANOSLEEP.SYNCS 0x989680 ;  /* 0x009896800000b95d */ /* 0x004fea0003900000 */
[----:B------:R-:W2:Y:S02]  /*13570*/  @!P3 SYNCS.PHASECHK.TRANS64 P3, [R21+URZ+0x32430], R20 ;  /* 0x032430141500b5a7 */ /* 0x000ea4000806007f */
[----:B--2---:R-:W-:Y:S05]  /*13580*/  @!P3 BRA `(.L_x_1077) ;  /* 0xfffffffc00ecb947 */ /* 0x004fea000383ffff */
[----:B------:R-:W-:Y:S05]  /*13590*/  BRA `(.L_x_1076) ;  /* 0xffffff1000e47947 */ /* 0x000fea000383ffff */
.L_x_1081:
[----:B-1----:R-:W-:-:S04]  /*135a0*/  IMAD.U32 R21, RZ, RZ, UR5 ;  /* 0x00000005ff157e24 */ /* 0x002fc8000f8e00ff */
[----:B------:R1:W3:Y:S03]  /*135b0*/  SYNCS.PHASECHK.TRANS64.TRYWAIT P3, [R21+URZ+0x32450], R20 ;  /* 0x03245014150075a7 */ /* 0x0002e6000806017f */
[----:B---3--:R-:W-:Y:S05]  /*135c0*/  @!P3 NANOSLEEP.SYNCS 0x989680 ;  /* 0x009896800000b95d */ /* 0x008fea0003900000 */
[----:B------:R-:W3:Y:S02]  /*135d0*/  @!P3 SYNCS.PHASECHK.TRANS64 P3, [R21+URZ+0x32450], R20 ;  /* 0x032450141500b5a7 */ /* 0x000ee4000806007f */
[----:B---3--:R-:W-:Y:S05]  /*135e0*/  @!P3 BRA `(.L_x_1081) ;  /* 0xfffffffc00ecb947 */ /* 0x008fea000383ffff */
[----:B------:R-:W-:Y:S05]  /*135f0*/  BRA `(.L_x_1080) ;  /* 0xffffff1400607947 */ /* 0x000fea000383ffff */
.L_x_1127:
        /* <DEDUP_REMOVED lines=11> */
.L_x_1237:
[----:B------:R-:W-:Y:S05]  /*136b0*/  BSYNC B0 ;  /* 0x0000000000007941 */ /* 0x000fea0003800000 */
.L_x_1236:
[----:B------:R-:W-:Y:S05]  /*136c0*/  BRA `(.L_x_1238) ;  /* 0xffffffa400e87947 */ /* 0x000fea000383ffff */
.L_x_1129:
[----:B------:R-:W-:Y:S01]  /*136d0*/  BSSY B0, `(.L_x_1239) ;  /* 0x0000006000007945 */ /* 0x000fe20003800000 */
[----:B------:R-:W-:-:S07]  /*136e0*/  IMAD.MOV.U32 R15, RZ, RZ, -0x1 ;  /* 0xffffffffff0f7424 */ /* 0x000fce00078e00ff */
[----:B01-3--:R-:W-:Y:S05]  /*136f0*/  WARPSYNC.COLLECTIVE R15, `(.L_x_1240) ;  /* 0x000000000f0c7348 */ /* 0x00bfea0003c00000 */
[----:B------:R-:W-:Y:S02]  /*13700*/  ELECT P6, UR62, PT ;  /* 0x00000000003e782f */ /* 0x000fe400038c0000 */
[----:B------:R-:W-:Y:S01]  /*13710*/  MOV R14, UR62 ;  /* 0x0000003e000e7c02 */ /* 0x000fe20008000f00 */
[----:B01-3--:R-:W-:Y:S10]  /*13720*/  ENDCOLLECTIVE ;  /* 0x000000000000791b */ /* 0x00bff40003800000 */
.L_x_1240:
[----:B------:R-:W-:Y:S05]  /*13730*/  BSYNC B0 ;  /* 0x0000000000007941 */ /* 0x000fea0003800000 */
.L_x_1239:
[----:B------:R-:W-:Y:S05]  /*13740*/  BRA `(.L_x_1241) ;  /* 0xffffffa400f47947 */ /* 0x000fea000383ffff */
.L_x_1131:
[----:B--2---:R2:W3:Y:S02]  /*13750*/  SYNCS.PHASECHK.TRANS64.TRYWAIT P0, [R0+URZ+0x32440], R2 ;  /* 0x03244002000075a7 */ /* 0x0044e4000800017f */
[----:B---3--:R-:W-:Y:S05]  /*13760*/  @!P0 NANOSLEEP.SYNCS 0x989680 ;  /* 0x009896800000895d */ /* 0x008fea0003900000 */
[----:B------:R-:W3:Y:S02]  /*13770*/  @!P0 SYNCS.PHASECHK.TRANS64 P0, [R0+URZ+0x32440], R2 ;  /* 0x03244002000085a7 */ /* 0x000ee4000800007f */
[----:B---3--:R-:W-:Y:S05]  /*13780*/  @!P0 BRA `(.L_x_1131) ;  /* 0xfffffffc00f08947 */ /* 0x008fea000383ffff */
[----:B------:R-:W-:Y:S05]  /*13790*/  BRA `(.L_x_1242) ;  /* 0xffffffa800547947 */ /* 0x000fea000383ffff */
.L_x_1135:
[----:B------:R0:W5:Y:S01]  /*137a0*/  LDL R2, [R1+0x38] ;  /* 0x0000380001027983 */ /* 0x0001620000100800 */
[----:B------:R-:W-:Y:S02]  /*137b0*/  IMAD.MOV.U32 R13, RZ, RZ, R0 ;  /* 0x000000ffff0d7224 */ /* 0x000fe400078e0000 */
[----:B------:R-:W-:Y:S01]  /*137c0*/  IMAD.MOV.U32 R12, RZ, RZ, RZ ;  /* 0x000000ffff0c7224 */ /* 0x000fe200078e00ff */
[----:B------:R-:W1:Y:S01]  /*137d0*/  S2R R7, SR_TID.X ;  /* 0x0000000000077919 */ /* 0x000e620000002100 */
[----:B------:R-:W-:Y:S02]  /*137e0*/  IMAD.MOV.U32 R11, RZ, RZ, 0x181f ;  /* 0x0000181fff0b7424 */ /* 0x000fe400078e00ff */
[----:B------:R-:W-:-:S07]  /*137f0*/  IMAD.MOV.U32 R15, RZ, RZ, -0x1 ;  /* 0xffffffffff0f7424 */ /* 0x000fce00078e00ff */
[----:B01---5:R-:W-:Y:S05]  /*13800*/  WARPSYNC.COLLECTIVE R15, `(.L_x_1243) ;  /* 0x000000000f087348 */ /* 0x023fea0003c00000 */
[----:B------:R2:W3:Y:S02]  /*13810*/  SHFL.IDX P6, R14, R13, R12, R11 ;  /* 0x0000000c0d0e7389 */ /* 0x0004e400000c000b */
[----:B0123-5:R-:W-:Y:S01]  /*13820*/  ENDCOLLECTIVE ;  /* 0x000000000000791b */ /* 0x02ffe20003800000 */
.L_x_1243:
[----:B------:R-:W-:Y:S02]  /*13830*/  IMAD.MOV.U32 R13, RZ, RZ, R3 ;  /* 0x000000ffff0d7224 */ /* 0x000fe400078e0003 */
[----:B------:R-:W-:Y:S01]  /*13840*/  IMAD.MOV.U32 R4, RZ, RZ, R14 ;  /* 0x000000ffff047224 */ /* 0x000fe200078e000e */
[----:B------:R-:W-:-:S07]  /*13850*/  LOP3.LUT R7, R7, 0x7f, RZ, 0xc0, !PT ;  /* 0x0000007f07077812 */ /* 0x000fce00078ec0ff */
[----:B------:R-:W-:Y:S05]  /*13860*/  WARPSYNC.COLLECTIVE R15, `(.L_x_1244) ;  /* 0x000000000f087348 */ /* 0x000fea0003c00000 */
[----:B------:R0:W1:Y:S02]  /*13870*/  SHFL.IDX P6, R14, R13, R12, R11 ;  /* 0x0000000c0d0e7389 */ /* 0x00006400000c000b */
[----:B01----:R-:W-:Y:S01]  /*13880*/  ENDCOLLECTIVE ;  /* 0x000000000000791b */ /* 0x003fe20003800000 */
.L_x_1244:
[----:B------:R-:W-:Y:S01]  /*13890*/  SHF.R.U32.HI R7, RZ, 0x3, R7 ;  /* 0x00000003ff077819 */ /* 0x000fe20000011607 */
[----:B------:R-:W-:Y:S02]  /*138a0*/  IMAD.MOV.U32 R13, RZ, RZ, R0 ;  /* 0x000000ffff0d7224 */ /* 0x000fe400078e0000 */
[----:B------:R-:W-:Y:S02]  /*138b0*/  IMAD.MOV.U32 R12, RZ, RZ, 0x1 ;  /* 0x00000001ff0c7424 */ /* 0x000fe400078e00ff */
[----:B------:R-:W-:-:S07]  /*138c0*/  IMAD.MOV.U32 R5, RZ, RZ, R14 ;  /* 0x000000ffff057224 */ /* 0x000fce00078e000e */
[----:B------:R-:W-:Y:S05]  /*138d0*/  WARPSYNC.COLLECTIVE R15, `(.L_x_1245) ;  /* 0x000000000f087348 */ /* 0x000fea0003c00000 */
[----:B------:R0:W1:Y:S02]  /*138e0*/  SHFL.IDX P6, R14, R13, R12, R11 ;  /* 0x0000000c0d0e7389 */ /* 0x00006400000c000b */
[----:B01----:R-:W-:Y:S01]  /*138f0*/  ENDCOLLECTIVE ;  /* 0x000000000000791b */ /* 0x003fe20003800000 */
.L_x_1245:
[----:B------:R-:W-:Y:S02]  /*13900*/  IMAD.MOV.U32 R13, RZ, RZ, R3 ;  /* 0x000000ffff0d7224 */ /* 0x000fe400078e0003 */
[----:B------:R-:W-:Y:S02]  /*13910*/  IMAD R2, R2, R8, RZ ;  /* 0x0000000802027224 */ /* 0x000fe400078e02ff */
[----:B------:R-:W-:Y:S02]  /*13920*/  IMAD.IADD R8, R7, 0x1, R6 ;  /* 0x0000000107087824 */ /* 0x000fe400078e0206 */
[----:B------:R-:W-:-:S07]  /*13930*/  IMAD.MOV.U32 R7, RZ, RZ, R14 ;  /* 0x000000ffff077224 */ /* 0x000fce00078e000e */
[----:B------:R-:W-:Y:S05]  /*13940*/  WARPSYNC.COLLECTIVE R15, `(.L_x_1246) ;  /* 0x000000000f087348 */ /* 0x000fea0003c00000 */
[----:B------:R0:W1:Y:S02]  /*13950*/  SHFL.IDX P6, R14, R13, R12, R11 ;  /* 0x0000000c0d0e7389 */ /* 0x00006400000c000b */
[----:B01----:R-:W-:Y:S01]  /*13960*/  ENDCOLLECTIVE ;  /* 0x000000000000791b */ /* 0x003fe20003800000 */
.L_x_1246:
[----:B------:R-:W-:Y:S01]  /*13970*/  ISETP.GE.AND P1, PT, R8, R2, PT ;  /* 0x000000020800720c */ /* 0x000fe20003f26270 */
[----:B------:R0:W-:-:S12]  /*13980*/  STL [R1+0x4], R8 ;  /* 0x0000040801007387 */ /* 0x0001d80000100800 */
[----:B------:R-:W-:Y:S01]  /*13990*/  @!P1 LEA R5, P3, R10, R5, 0x1 ;  /* 0x000000050a059211 */ /* 0x000fe200078608ff */
[----:B------:R-:W-:Y:S02]  /*139a0*/  IMAD.MOV.U32 R13, RZ, RZ, R0 ;  /* 0x000000ffff0d7224 */ /* 0x000fe400078e0000 */
[----:B------:R-:W-:Y:S02]  /*139b0*/  IMAD.MOV.U32 R12, RZ, RZ, 0x2 ;  /* 0x00000002ff0c7424 */ /* 0x000fe400078e00ff */
[----:B------:R-:W-:-:S05]  /*139c0*/  @!P1 IMAD.X R4, RZ, RZ, R4, P3 ;  /* 0x000000ffff049224 */ /* 0x000fca00018e0604 */
[----:B------:R-:W-:Y:S01]  /*139d0*/  @!P1 LOP3.LUT R5, R5, R4, RZ, 0x3c, !PT ;  /* 0x0000000405059212 */ /* 0x000fe200078e3cff */
[----:B0-----:R-:W-:-:S07]  /*139e0*/  IMAD.MOV.U32 R6, RZ, RZ, R14 ;  /* 0x000000ffff067224 */ /* 0x001fce00078e000e */
[----:B------:R-:W-:Y:S05]  /*139f0*/  WARPSYNC.COLLECTIVE R15, `(.L_x_1247) ;  /* 0x000000000f087348 */ /* 0x000fea0003c00000 */
[----:B------:R0:W1:Y:S02]  /*13a00*/  SHFL.IDX P6, R14, R13, R12, R11 ;  /* 0x0000000c0d0e7389 */ /* 0x00006400000c000b */
[----:B01----:R-:W-:Y:S01]  /*13a10*/  ENDCOLLECTIVE ;  /* 0x000000000000791b */ /* 0x003fe20003800000 */
.L_x_1247:
[----:B------:R-:W-:-:S04]  /*13a20*/  @!P1 LOP3.LUT R4, R5, R4, RZ, 0x3c, !PT ;  /* 0x0000000405049212 */ /* 0x000fc800078e3cff */
[----:B------:R-:W-:-:S05]  /*13a30*/  @!P1 LOP3.LUT R5, R5, R4, RZ, 0x3c, !PT ;  /* 0x0000000405059212 */ /* 0x000fca00078e3cff */
[----:B------:R-:W-:Y:S01]  /*13a40*/  @!PT LDS RZ, [RZ] ;  /* 0x00000000fffff984 */ /* 0x000fe20000000800 */
[----:B------:R-:W-:Y:S01]  /*13a50*/  @!PT LDS RZ, [RZ] ;  /* 0x00000000fffff984 */ /* 0x000fe20000000800 */
[----:B------:R-:W-:Y:S01]  /*13a60*/  @!PT LDS RZ, [RZ] ;  /* 0x00000000fffff984 */ /* 0x000fe20000000800 */
[----:B------:R0:W-:Y:S01]  /*13a70*/  @!P1 LDGSTS.E.BYPASS.LTC128B.128 [R9+0x18400], desc[UR38][R4.64], !P0 ;  /* 0x1840000004099fae */ /* 0x0001e2000c101d66 */
[----:B------:R-:W-:Y:S02]  /*13a80*/  IMAD.MOV.U32 R13, RZ, RZ, R3 ;  /* 0x000000ffff0d7224 */ /* 0x000fe400078e0003 */
[----:B0-----:R-:W-:-:S05]  /*13a90*/  VIADD R5, R8, 0x10 ;  /* 0x0000001008057836 */ /* 0x001fca0000000000 */
[----:B------:R-:W-:Y:S01]  /*13aa0*/  ISETP.GE.AND P2, PT, R5, R2, PT ;  /* 0x000000020500720c */ /* 0x000fe20003f46270 */
[----:B------:R0:W-:-:S12]  /*13ab0*/  STL [R1+0x44], R5 ;  /* 0x0000440501007387 */ /* 0x0001d80000100800 */
[----:B0-----:R-:W-:Y:S01]  /*13ac0*/  @!P2 LEA R5, P1, R10, R6, 0x1 ;  /* 0x000000060a05a211 */ /* 0x001fe200078208ff */
[----:B------:R-:W-:-:S12]  /*13ad0*/  IMAD.MOV.U32 R6, RZ, RZ, R14 ;  /* 0x000000ffff067224 */ /* 0x000fd800078e000e */
[----:B------:R-:W-:Y:S05]  /*13ae0*/  WARPSYNC.COLLECTIVE R15, `(.L_x_1248) ;  /* 0x000000000f087348 */ /* 0x000fea0003c00000 */
[----:B------:R0:W1:Y:S02]  /*13af0*/  SHFL.IDX P6, R14, R13, R12, R11 ;  /* 0x0000000c0d0e7389 */ /* 0x00006400000c000b */
[----:B01----:R-:W-:Y:S01]  /*13b00*/  ENDCOLLECTIVE ;  /* 0x000000000000791b */ /* 0x003fe20003800000 */
.L_x_1248:
[----:B------:R-:W-:Y:S02]  /*13b10*/  @!P2 IMAD.X R4, RZ, RZ, R7, P1 ;  /* 0x000000ffff04a224 */ /* 0x000fe400008e0607 */
[----:B------:R-:W-:-:S03]  /*13b20*/  VIADD R7, R8, 0x20 ;  /* 0x0000002008077836 */ /* 0x000fc60000000000 */
[----:B------:R-:W-:Y:S02]  /*13b30*/  @!P2 LOP3.LUT R5, R5, R4, RZ, 0x3c, !PT ;  /* 0x000000040505a212 */ /* 0x000fe400078e3cff */
[----:B------:R-:W-:Y:S01]  /*13b40*/  ISETP.GE.AND P1, PT, R7, R2, PT ;  /* 0x000000020700720c */ /* 0x000fe20003f26270 */
[----:B------:R0:W-:Y:S01]  /*13b50*/  STL [R1+0x50], R7 ;  /* 0x0000500701007387 */ /* 0x0001e20000100800 */
[----:B------:R-:W-:Y:S01]  /*13b60*/  @!P2 LOP3.LUT R4, R5, R4, RZ, 0x3c, !PT ;  /* 0x000000040504a212 */ /* 0x000fe200078e3cff */
[----:B------:R-:W-:-:S03]  /*13b70*/  IMAD.MOV.U32 R13, RZ, RZ, R0 ;  /* 0x000000ffff0d7224 */ /* 0x000fc600078e0000 */
[----:B------:R-:W-:Y:S01]  /*13b80*/  @!P2 LOP3.LUT R5, R5, R4, RZ, 0x3c, !PT ;  /* 0x000000040505a212 */ /* 0x000fe200078e3cff */
[----:B------:R-:W-:-:S04]  /*13b90*/  IMAD.MOV.U32 R12, RZ, RZ, 0x3 ;  /* 0x00000003ff0c7424 */ /* 0x000fc800078e00ff */
[----:B------:R-:W-:Y:S01]  /*13ba0*/  @!PT LDS RZ, [RZ] ;  /* 0x00000000fffff984 */ /* 0x000fe20000000800 */
[----:B------:R-:W-:Y:S01]  /*13bb0*/  @!PT LDS RZ, [RZ] ;  /* 0x00000000fffff984 */ /* 0x000fe20000000800 */
[----:B------:R-:W-:Y:S01]  /*13bc0*/  @!PT LDS RZ, [RZ] ;  /* 0x00000000fffff984 */ /* 0x000fe20000000800 */
[----:B------:R1:W-:Y:S01]  /*13bd0*/  @!P2 LDGSTS.E.BYPASS.LTC128B.128 [R9+0x18c00], desc[UR38][R4.64], !P0 ;  /* 0x18c000000409afae */ /* 0x0003e2000c101d66 */
[----:B0-----:R-:W-:-:S05]  /*13be0*/  VIADD R7, R8, 0x30 ;  /* 0x0000003008077836 */ /* 0x001fca0000000000 */
[----:B------:R0:W-:Y:S01]  /*13bf0*/  STL [R1+0x54], R7 ;  /* 0x0000540701007387 */ /* 0x0001e20000100800 */
[----:B-1----:R-:W-:-:S07]  /*13c00*/  IMAD.MOV.U32 R4, RZ, RZ, R14 ;  /* 0x000000ffff047224 */ /* 0x002fce00078e000e */
[----:B0-----:R-:W-:Y:S05]  /*13c10*/  WARPSYNC.COLLECTIVE R15, `(.L_x_1249) ;  /* 0x000000000f087348 */ /* 0x001fea0003c00000 */
[----:B------:R1:W2:Y:S02]  /*13c20*/  SHFL.IDX P6, R14, R13, R12, R11 ;  /* 0x0000000c0d0e7389 */ /* 0x0002a400000c000b */
[----:B012---:R-:W-:Y:S01]  /*13c30*/  ENDCOLLECTIVE ;  /* 0x000000000000791b */ /* 0x007fe20003800000 */
.L_x_1249:
[----:B------:R-:W-:-:S05]  /*13c40*/  @!P1 LEA R5, P2, R10, R4, 0x1 ;  /* 0x000000040a059211 */ /* 0x000fca00078408ff */
[----:B------:R-:W-:-:S05]  /*13c50*/  @!P1 IMAD.X R4, RZ, RZ, R6, P2 ;  /* 0x000000ffff049224 */ /* 0x000fca00010e0606 */
[----:B------:R-:W-:Y:S01]  /*13c60*/  @!P1 LOP3.LUT R5, R5, R4, RZ, 0x3c, !PT ;  /* 0x0000000405059212 */ /* 0x000fe200078e3cff */
[----:B------:R-:W-:-:S03]  /*13c70*/  IMAD.MOV.U32 R13, RZ, RZ, R3 ;  /* 0x000000ffff0d7224 */ /* 0x000fc600078e0003 */
[----:B------:R-:W-:-:S04]  /*13c80*/  @!P1 LOP3.LUT R4, R5, R4, RZ, 0x3c, !PT ;  /* 0x0000000405049212 */ /* 0x000fc800078e3cff */
[----:B------:R-:W-:Y:S01]  /*13c90*/  @!P1 LOP3.LUT R5, R5, R4, RZ, 0x3c, !PT ;  /* 0x0000000405059212 */ /* 0x000fe200078e3cff */
[----:B------:R-:W-:-:S07]  /*13ca0*/  IMAD.MOV.U32 R6, RZ, RZ, R14 ;  /* 0x000000ffff067224 */ /* 0x000fce00078e000e */
[----:B------:R-:W-:Y:S05]  /*13cb0*/  WARPSYNC.COLLECTIVE R15, `(.L_x_1250) ;  /* 0x000000000f087348 */ /* 0x000fea0003c00000 */
[----:B------:R0:W1:Y:S02]  /*13cc0*/  SHFL.IDX P6, R14, R13, R12, R11 ;  /* 0x0000000c0d0e7389 */ /* 0x00006400000c000b */
[----:B01----:R-:W-:Y:S01]  /*13cd0*/  ENDCOLLECTIVE ;  /* 0x000000000000791b */ /* 0x003fe20003800000 */
.L_x_1250:
[----:B------:R-:W-:Y:S01]  /*13ce0*/  @!PT LDS RZ, [RZ] ;  /* 0x00000000fffff984 */ /* 0x000fe20000000800 */
[----:B------:R-:W-:Y:S01]  /*13cf0*/  @!PT LDS RZ, [RZ] ;  /* 0x00000000fffff984 */ /* 0x000fe20000000800 */
[----:B------:R-:W-:Y:S01]  /*13d00*/  @!PT LDS RZ, [RZ] ;  /* 0x00000000fffff984 */ /* 0x000fe20000000800 */
[----:B------:R0:W-:Y:S01]  /*13d10*/  @!P1 LDGSTS.E.BYPASS.LTC128B.128 [R9+0x19400], desc[UR38][R4.64], !P0 ;  /* 0x1940000004099fae */ /* 0x0001e2000c101d66 */
[----:B------:R-:W-:Y:S01]  /*13d20*/  ISETP.GE.AND P1, PT, R7, R2, PT ;  /* 0x000000020700720c */ /* 0x000fe20003f26270 */
[----:B------:R-:W-:-:S05]  /*13d30*/  VIADD R7, R8, 0x40 ;  /* 0x0000004008077836 */ /* 0x000fca0000000000 */
[----:B------:R1:W-:Y:S01]  /*13d40*/  STL [R1+0x60], R7 ;  /* 0x0000600701007387 */ /* 0x0003e20000100800 */
[----:B------:R-:W-:Y:S02]  /*13d50*/  IMAD.MOV.U32 R13, RZ, RZ, R0 ;  /* 0x000000ffff0d7224 */ /* 0x000fe400078e0000 */
[----:B------:R-:W-:Y:S02]  /*13d60*/  IMAD.MOV.U32 R12, RZ, RZ, 0x4 ;  /* 0x00000004ff0c7424 */ /* 0x000fe400078e00ff */
[----:B0-----:R-:W-:-:S07]  /*13d70*/  IMAD.MOV.U32 R4, RZ, RZ, R14 ;  /* 0x000000ffff047224 */ /* 0x001fce00078e000e */
[----:B-1----:R-:W-:Y:S05]  /*13d80*/  WARPSYNC.COLLECTIVE R15, `(.L_x_1251) ;  /* 0x000000000f087348 */ /* 0x002fea0003c00000 */
[----:B------:R0:W2:Y:S02]  /*13d90*/  SHFL.IDX P6, R14, R13, R12, R11 ;  /* 0x0000000c0d0e7389 */ /* 0x0000a400000c000b */
[----:B012---:R-:W-:Y:S01]  /*13da0*/  ENDCOLLECTIVE ;  /* 0x000000000000791b */ /* 0x007fe20003800000 */
.L_x_1251:
        /* <DEDUP_REMOVED lines=10> */
.L_x_1252:
        /* <DEDUP_REMOVED lines=13> */
.L_x_1253:
        /* <DEDUP_REMOVED lines=10> */
.L_x_1254:
        /* <DEDUP_REMOVED lines=13> */
.L_x_1255:
        /* <DEDUP_REMOVED lines=10> */
.L_x_1256:
[----:B------:R-:W-:Y:S01]  /*14130*/  @!PT LDS RZ, [RZ] ;  /* 0x00000000fffff984 */ /* 0x000fe20000000800 */
[----:B------:R-:W-:Y:S01]  /*14140*/  @!PT LDS RZ, [RZ] ;  /* 0x00000000fffff984 */ /* 0x000fe20000000800 */
[----:B------:R-:W-:Y:S01]  /*14150*/  @!PT LDS RZ, [RZ] ;  /* 0x00000000fffff984 */ /* 0x000fe20000000800 */
[----:B------:R0:W-:Y:S01]  /*14160*/  @!P1 LDGSTS.E.BYPASS.LTC128B.128 [R9+0x1ac00], desc[UR38][R4.64], !P0 ;  /* 0x1ac0000004099fae */ /* 0x0001e2000c101d66 */
[----:B------:R-:W-:Y:S01]  /*14170*/  ISETP.GE.AND P1, PT, R7, R2, PT ;  /* 0x000000020700720c */ /* 0x000fe20003f26270 */
[----:B------:R-:W-:Y:S02]  /*14180*/  IMAD.MOV.U32 R13, RZ, RZ, R0 ;  /* 0x000000ffff0d7224 */ /* 0x000fe400078e0000 */
[----:B------:R-:W-:Y:S02]  /*14190*/  IMAD.MOV.U32 R12, RZ, RZ, 0x7 ;  /* 0x00000007ff0c7424 */ /* 0x000fe400078e00ff */
[----:B0-----:R-:W-:-:S08]  /*141a0*/  IMAD.MOV.U32 R4, RZ, RZ, R14 ;  /* 0x000000ffff047224 */ /* 0x001fd000078e000e */
[----:B------:R-:W-:Y:S05]  /*141b0*/  WARPSYNC.COLLECTIVE R15, `(.L_x_1257) ;  /* 0x000000000f087348 */ /* 0x000fea0003c00000 */
[----:B------:R0:W1:Y:S02]  /*141c0*/  SHFL.IDX P6, R14, R13, R12, R11 ;  /* 0x0000000c0d0e7389 */ /* 0x00006400000c000b */
[----:B01----:R-:W-:Y:S01]  /*141d0*/  ENDCOLLECTIVE ;  /* 0x000000000000791b */ /* 0x003fe20003800000 */
.L_x_1257:
        /* <DEDUP_REMOVED lines=10> */
.L_x_1258:
[----:B------:R-:W-:Y:S01]  /*14280*/  @!PT LDS RZ, [RZ] ;  /* 0x00000000fffff984 */ /* 0x000fe20000000800 */
[----:B------:R-:W-:Y:S01]  /*14290*/  @!PT LDS RZ, [RZ] ;  /* 0x00000000fffff984 */ /* 0x000fe20000000800 */
[----:B------:R-:W-:Y:S01]  /*142a0*/  @!PT LDS RZ, [RZ] ;  /* 0x00000000fffff984 */ /* 0x000fe20000000800 */
[----:B------:R1:W-:Y:S01]  /*142b0*/  @!P1 LDGSTS.E.BYPASS.LTC128B.128 [R9+0x1b400], desc[UR38][R4.64], !P0 ;  /* 0x1b40000004099fae */ /* 0x0003e2000c101d66 */
[----:B------:R-:W-:Y:S01]  /*142c0*/  IMAD.MOV.U32 R3, RZ, RZ, R14 ;  /* 0x000000ffff037224 */ /* 0x000fe200078e000e */
[----:B------:R-:W-:Y:S06]  /*142d0*/  BRA `(.L_x_1259) ;  /* 0xffffffa800d87947 */ /* 0x000fec000383ffff */
.L_x_1139:
[----:B------:R-:W2:Y:S04]  /*142e0*/  LDL.LU R3, [R1+0x38] ;  /* 0x0000380001037983 */ /* 0x000ea80000300800 */
[----:B------:R-:W3:Y:S04]  /*142f0*/  LDL.LU R15, [R1+0x4] ;  /* 0x00000400010f7983 */ /* 0x000ee80000300800 */
[----:B------:R-:W4:Y:S04]  /*14300*/  LDL.LU R14, [R1+0x44] ;  /* 0x00004400010e7983 */ /* 0x000f280000300800 */
[----:B------:R-:W5:Y:S04]  /*14310*/  LDL.LU R13, [R1+0x50] ;  /* 0x00005000010d7983 */ /* 0x000f680000300800 */
[----:B------:R-:W5:Y:S04]  /*14320*/  LDL.LU R12, [R1+0x54] ;  /* 0x00005400010c7983 */ /* 0x000f680000300800 */
[----:B------:R-:W5:Y:S04]  /*14330*/  LDL.LU R11, [R1+0x60] ;  /* 0x00006000010b7983 */ /* 0x000f680000300800 */
[----:B------:R-:W5:Y:S04]  /*14340*/  LDL.LU R10, [R1+0x64] ;  /* 0x00006400010a7983 */ /* 0x000f680000300800 */
[----:B------:R-:W5:Y:S04]  /*14350*/  LDL.LU R6, [R1+0x68] ;  /* 0x0000680001067983 */ /* 0x000f680000300800 */
[----:B------:R-:W5:Y:S01]  /*14360*/  LDL.LU R9, [R1+0x14] ;  /* 0x0000140001097983 */ /* 0x000f620000300800 */
[----:B------:R-:W-:Y:S01]  /*14370*/  BSSY B0, `(.L_x_1260) ;  /* 0x000001b000007945 */ /* 0x000fe20003800000 */
[----:B--2---:R-:W-:-:S05]  /*14380*/  IMAD R3, R3, R7, RZ ;  /* 0x0000000703037224 */ /* 0x004fca00078e02ff */
[-C--:B---3--:R-:W-:Y:S01]  /*14390*/  ISETP.GE.AND P4, PT, R15, R3.reuse, PT ;  /* 0x000000030f00720c */ /* 0x088fe20003f86270 */
[----:B------:R-:W-:Y:S01]  /*143a0*/  IMAD.MOV.U32 R15, RZ, RZ, -0x1 ;  /* 0xffffffffff0f7424 */ /* 0x000fe200078e00ff */
[-C--:B----4-:R-:W-:Y:S02]  /*143b0*/  ISETP.GE.AND P5, PT, R14, R3.reuse, PT ;  /* 0x000000030e00720c */ /* 0x090fe40003fa6270 */
[----:B-----5:R-:W-:Y:S01]  /*143c0*/  ISETP.GE.AND P6, PT, R13, R3, PT ;  /* 0x000000030d00720c */ /* 0x020fe20003fc6270 */
[----:B------:R-:W-:Y:S01]  /*143d0*/  IMAD.MOV.U32 R13, RZ, RZ, R0 ;  /* 0x000000ffff0d7224 */ /* 0x000fe200078e0000 */
[----:B------:R-:W-:-:S07]  /*143e0*/  LOP3.LUT R9, R9, 0xffffffef, RZ, 0xc0, !PT ;  /* 0xffffffef09097812 */ /* 0x000fce00078ec0ff */
[----:B------:R-:W-:Y:S02]  /*143f0*/  @P4 LOP3.LUT R9, R9, 0x10, RZ, 0xfc, !PT ;  /* 0x0000001009094812 */ /* 0x000fe400078efcff */
[----:B------:R-:W-:Y:S01]  /*14400*/  ISETP.GE.AND P4, PT, R12, R3, PT ;  /* 0x000000030c00720c */ /* 0x000fe20003f86270 */
[----:B------:R-:W-:Y:S01]  /*14410*/  IMAD.MOV.U32 R12, RZ, RZ, RZ ;  /* 0x000000ffff0c7224 */ /* 0x000fe200078e00ff */
[----:B------:R-:W-:-:S04]  /*14420*/  LOP3.LUT R9, R9, 0xfffffff7, RZ, 0xc0, !PT ;  /* 0xfffffff709097812 */ /* 0x000fc800078ec0ff */
[----:B------:R-:W-:Y:S02]  /*14430*/  @P5 LOP3.LUT R9, R9, 0x8, RZ, 0xfc, !PT ;  /* 0x0000000809095812 */ /* 0x000fe400078efcff */
[----:B------:R-:W-:Y:S01]  /*14440*/  ISETP.GE.AND P5, PT, R11, R3, PT ;  /* 0x000000030b00720c */ /* 0x000fe20003fa6270 */
[----:B------:R-:W-:Y:S01]  /*14450*/  IMAD.MOV.U32 R11, RZ, RZ, 0x181f ;  /* 0x0000181fff0b7424 */ /* 0x000fe200078e00ff */
[----:B------:R-:W-:-:S04]  /*14460*/  LOP3.LUT R9, R9, 0xfffffffb, RZ, 0xc0, !PT ;  /* 0xfffffffb09097812 */ /* 0x000fc800078ec0ff */
[----:B------:R-:W-:Y:S02]  /*14470*/  @P6 LOP3.LUT R9, R9, 0x4, RZ, 0xfc, !PT ;  /* 0x0000000409096812 */ /* 0x000fe400078efcff */
[----:B------:R-:W-:Y:S02]  /*14480*/  ISETP.GE.AND P6, PT, R10, R3, PT ;  /* 0x000000030a00720c */ /* 0x000fe40003fc6270 */
[----:B------:R-:W-:-:S04]  /*14490*/  LOP3.LUT R9, R9, 0xfffffffd, RZ, 0xc0, !PT ;  /* 0xfffffffd09097812 */ /* 0x000fc800078ec0ff */
[----:B------:R-:W-:Y:S02]  /*144a0*/  @P4 LOP3.LUT R9, R9, 0x2, RZ, 0xfc, !PT ;  /* 0x0000000209094812 */ /* 0x000fe400078efcff */
[----:B------:R-:W-:Y:S02]  /*144b0*/  ISETP.GE.AND P4, PT, R6, R3, PT ;  /* 0x000000030600720c */ /* 0x000fe40003f86270 */
[----:B------:R-:W-:-:S04]  /*144c0*/  LOP3.LUT R9, R9, 0xffffffdf, RZ, 0xc0, !PT ;  /* 0xffffffdf09097812 */ /* 0x000fc800078ec0ff */
[----:B------:R-:W-:-:S05]  /*144d0*/  @P6 LOP3.LUT R9, R9, 0x20, RZ, 0xfc, !PT ;  /* 0x0000002009096812 */ /* 0x000fca00078efcff */
[----:B------:R0:W-:Y:S02]  /*144e0*/  STL [R1+0x14], R9 ;  /* 0x0000140901007387 */ /* 0x0001e40000100800 */
[----:B0-----:R-:W-:Y:S05]  /*144f0*/  WARPSYNC.COLLECTIVE R15, `(.L_x_1261) ;  /* 0x000000000f087348 */ /* 0x001fea0003c00000 */
[----:B------:R1:W2:Y:S02]  /*14500*/  SHFL.IDX P6, R14, R13, R12, R11 ;  /* 0x0000000c0d0e7389 */ /* 0x0002a400000c000b */
[----:B012---:R-:W-:Y:S01]  /*14510*/  ENDCOLLECTIVE ;  /* 0x000000000000791b */ /* 0x007fe20003800000 */
.L_x_1261:
[----:B------:R-:W-:Y:S05]  /*14520*/  BSYNC B0 ;  /* 0x0000000000007941 */ /* 0x000fea0003800000 */
.L_x_1260:
[----:B------:R0:W5:Y:S04]  /*14530*/  LDL.LU R9, [R1+0x14] ;  /* 0x0000140001097983 */ /* 0x0001680000300800 */
[----:B------:R0:W5:Y:S01]  /*14540*/  LDL R7, [R1+0x10] ;  /* 0x0000100001077983 */ /* 0x0001620000100800 */
[----:B------:R-:W-:Y:S02]  /*14550*/  IMAD.MOV.U32 R13, RZ, RZ, R2 ;  /* 0x000000ffff0d7224 */ /* 0x000fe400078e0002 */
[----:B------:R-:W-:Y:S02]  /*14560*/  IMAD.MOV.U32 R12, RZ, RZ, RZ ;  /* 0x000000ffff0c7224 */ /* 0x000fe400078e00ff */
[----:B------:R-:W-:Y:S02]  /*14570*/  IMAD.MOV.U32 R11, RZ, RZ, 0x181f ;  /* 0x0000181fff0b7424 */ /* 0x000fe400078e00ff */
[----:B------:R-:W-:-:S02]  /*14580*/  IMAD.MOV.U32 R15, RZ, RZ, -0x1 ;  /* 0xffffffffff0f7424 */ /* 0x000fc400078e00ff */
[----:B0-----:R-:W-:-:S07]  /*14590*/  IMAD.MOV.U32 R4, RZ, RZ, R14 ;  /* 0x000000ffff047224 */ /* 0x001fce00078e000e */
[----:B-----5:R-:W-:Y:S05]  /*145a0*/  WARPSYNC.COLLECTIVE R15, `(.L_x_1262) ;  /* 0x000000000f087348 */ /* 0x020fea0003c00000 */
[----:B------:R0:W1:Y:S02]  /*145b0*/  SHFL.IDX P6, R14, R13, R12, R11 ;  /* 0x0000000c0d0e7389 */ /* 0x00006400000c000b */
[----:B01---5:R-:W-:Y:S01]  /*145c0*/  ENDCOLLECTIVE ;  /* 0x000000000000791b */ /* 0x023fe20003800000 */
.L_x_1262:
[----:B------:R-:W-:Y:S02]  /*145d0*/  IMAD.MOV.U32 R13, RZ, RZ, R0 ;  /* 0x000000ffff0d7224 */ /* 0x000fe400078e0000 */
[----:B------:R-:W-:Y:S02]  /*145e0*/  IMAD.MOV.U32 R12, RZ, RZ, 0x1 ;  /* 0x00000001ff0c7424 */ /* 0x000fe400078e00ff */
[----:B------:R-:W-:Y:S01]  /*145f0*/  IMAD.MOV.U32 R5, RZ, RZ, R14 ;  /* 0x000000ffff057224 */ /* 0x000fe200078e000e */
[----:B------:R-:W-:-:S04]  /*14600*/  LOP3.LUT R9, R9, 0xfffffeff, RZ, 0xc0, !PT ;  /* 0xfffffeff09097812 */ /* 0x000fc800078ec0ff */
[----:B------:R-:W-:-:S04]  /*14610*/  @P5 LOP3.LUT R9, R9, 0x100, RZ, 0xfc, !PT ;  /* 0x0000010009095812 */ /* 0x000fc800078efcff */
[C---:B------:R-:W-:Y:S02]  /*14620*/  LOP3.LUT P5, RZ, R9.reuse, 0x10, RZ, 0xc0, !PT ;  /* 0x0000001009ff7812 */ /* 0x040fe400078ac0ff */
[----:B------:R-:W-:-:S04]  /*14630*/  LOP3.LUT R9, R9, 0xffffff7f, RZ, 0xc0, !PT ;  /* 0xffffff7f09097812 */ /* 0x000fc800078ec0ff */
[----:B------:R-:W-:-:S04]  /*14640*/  @P4 LOP3.LUT R9, R9, 0x80, RZ, 0xfc, !PT ;  /* 0x0000008009094812 */ /* 0x000fc800078efcff */
[----:B------:R-:W-:Y:S01]  /*14650*/  LOP3.LUT P4, RZ, R9, 0x8, RZ, 0xc0, !PT ;  /* 0x0000000809ff7812 */ /* 0x000fe2000788c0ff */
[----:B------:R0:W-:Y:S02]  /*14660*/  STL [R1+0x14], R9 ;  /* 0x0000140901007387 */ /* 0x0001e40000100800 */
[----:B------:R-:W-:-:S05]  /*14670*/  @!P5 LEA R5, P6, R8, R5, 0x1 ;  /* 0x000000050805d211 */ /* 0x000fca00078c08ff */
[----:B------:R-:W-:-:S05]  /*14680*/  @!P5 IMAD.X R4, RZ, RZ, R4, P6 ;  /* 0x000000ffff04d224 */ /* 0x000fca00030e0604 */
[----:B0-----:R-:W-:-:S07]  /*14690*/  @!P5 LOP3.LUT R5, R5, R4, RZ, 0x3c, !PT ;  /* 0x000000040505d212 */ /* 0x001fce00078e3cff */
[----:B------:R-:W-:Y:S05]  /*146a0*/  WARPSYNC.COLLECTIVE R15, `(.L_x_1263) ;  /* 0x000000000f087348 */ /* 0x000fea0003c00000 */
[----:B------:R0:W1:Y:S02]  /*146b0*/  SHFL.IDX P6, R14, R13, R12, R11 ;  /* 0x0000000c0d0e7389 */ /* 0x00006400000c000b */
[----:B01----:R-:W-:Y:S01]  /*146c0*/  ENDCOLLECTIVE ;  /* 0x000000000000791b */ /* 0x003fe20003800000 */
.L_x_1263:
[----:B------:R-:W-:-:S04]  /*146d0*/  @!P5 LOP3.LUT R4, R5, R4, RZ, 0x3c, !PT ;  /* 0x000000040504d212 */ /* 0x000fc800078e3cff */
[----:B------:R-:W-:-:S05]  /*146e0*/  @!P5 LOP3.LUT R5, R5, R4, RZ, 0x3c, !PT ;  /* 0x000000040505d212 */ /* 0x000fca00078e3cff */
[----:B------:R-:W-:Y:S01]  /*146f0*/  @!PT LDS RZ, [RZ] ;  /* 0x00000000fffff984 */ /* 0x000fe20000000800 */
[----:B------:R-:W-:Y:S01]  /*14700*/  @!PT LDS RZ, [RZ] ;  /* 0x00000000fffff984 */ /* 0x000fe20000000800 */
[----:B------:R-:W-:Y:S01]  /*14710*/  @!PT LDS RZ, [RZ] ;  /* 0x00000000fffff984 */ /* 0x000fe20000000800 */
[----:B------:R0:W-:Y:S01]  /*14720*/  @!P5 LDGSTS.E.BYPASS.LTC128B.128 [R7+0x22400], desc[UR38][R4.64], !P3 ;  /* 0x224000000407dfae */ /* 0x0001e2000d901d66 */
[----:B------:R-:W-:-:S03]  /*14730*/  IMAD.MOV.U32 R13, RZ, RZ, R2 ;  /* 0x000000ffff0d7224 */ /* 0x000fc600078e0002 */
[----:B------:R0:W-:Y:S04]  /*14740*/  @!P5 LDGSTS.E.BYPASS.LTC128B.128 [R7+0x26400], desc[UR38][R4.64+0x80], !P2 ;  /* 0x264000800407dfae */ /* 0x0001e8000d101d66 */
[----:B------:R0:W-:Y:S04]  /*14750*/  @!P5 LDGSTS.E.BYPASS.LTC128B.128 [R7+0x2a400], desc[UR38][R4.64+0x100], !P1 ;  /* 0x2a4001000407dfae */ /* 0x0001e8000c901d66 */
[----:B------:R0:W-:Y:S01]  /*14760*/  @!P5 LDGSTS.E.BYPASS.LTC128B.128 [R7+0x2e400], desc[UR38][R4.64+0x180], !P0 ;  /* 0x2e4001800407dfae */ /* 0x0001e2000c101d66 */
[----:B------:R-:W-:Y:S01]  /*14770*/  IMAD.MOV.U32 R6, RZ, RZ, R14 ;  /* 0x000000ffff067224 */ /* 0x000fe200078e000e */
[----:B------:R-:W-:-:S13]  /*14780*/  LOP3.LUT P5, RZ, R9, 0x4, RZ, 0xc0, !PT ;  /* 0x0000000409ff7812 */ /* 0x000fda00078ac0ff */
[----:B0-----:R-:W-:Y:S05]  /*14790*/  WARPSYNC.COLLECTIVE R15, `(.L_x_1264) ;  /* 0x000000000f087348 */ /* 0x001fea0003c00000 */
[----:B------:R1:W2:Y:S02]  /*147a0*/  SHFL.IDX P6, R14, R13, R12, R11 ;  /* 0x0000000c0d0e7389 */ /* 0x0002a400000c000b */
[----:B012---:R-:W-:Y:S01]  /*147b0*/  ENDCOLLECTIVE ;  /* 0x000000000000791b */ /* 0x007fe20003800000 */
.L_x_1264:
        /* <DEDUP_REMOVED lines=8> */
[----:B------:R0:W-:Y:S03]  /*14840*/  @!P4 LDGSTS.E.BYPASS.LTC128B.128 [R7+0x22c00], desc[UR38][R4.64], !P3 ;  /* 0x22c000000407cfae */ /* 0x0001e6000d901d66 */
[----:B0-----:R-:W-:Y:S05]  /*14850*/  WARPSYNC.COLLECTIVE R15, `(.L_x_1265) ;  /* 0x000000000f087348 */ /* 0x001fea0003c00000 */
[----:B------:R1:W2:Y:S02]  /*14860*/  SHFL.IDX P6, R14, R13, R12, R11 ;  /* 0x0000000c0d0e7389 */ /* 0x0002a400000c000b */
[----:B012---:R-:W-:Y:S01]  /*14870*/  ENDCOLLECTIVE ;  /* 0x000000000000791b */ /* 0x007fe20003800000 */
.L_x_1265:
[----:B------:R-:W-:Y:S01]  /*14880*/  @!PT LDS RZ, [RZ] ;  /* 0x00000000fffff984 */ /* 0x000fe20000000800 */
[----:B------:R-:W-:Y:S01]  /*14890*/  @!PT LDS RZ, [RZ] ;  /* 0x00000000fffff984 */ /* 0x000fe20000000800 */
[----:B------:R-:W-:Y:S01]  /*148a0*/  @!PT LDS RZ, [RZ] ;  /* 0x00000000fffff984 */ /* 0x000fe20000000800 */
[----:B------:R0:W-:Y:S04]  /*148b0*/  @!P4 LDGSTS.E.BYPASS.LTC128B.128 [R7+0x26c00], desc[UR38][R4.64+0x80], !P2 ;  /* 0x26c000800407cfae */ /* 0x0001e8000d101d66 */
[----:B------:R0:W-:Y:S04]  /*148c0*/  @!P4 LDGSTS.E.BYPASS.LTC128B.128 [R7+0x2ac00], desc[UR38][R4.64+0x100], !P1 ;  /* 0x2ac001000407cfae */ /* 0x0001e8000c901d66 */
[----:B------:R0:W-:Y:S01]  /*148d0*/  @!P4 LDGSTS.E.BYPASS.LTC128B.128 [R7+0x2ec00], desc[UR38][R4.64+0x180], !P0 ;  /* 0x2ec001800407cfae */ /* 0x0001e2000c101d66 */
[----:B------:R-:W-:Y:S01]  /*148e0*/  LOP3.LUT P4, RZ, R9, 0x2, RZ, 0xc0, !PT ;  /* 0x0000000209ff7812 */ /* 0x000fe2000788c0ff */
[----:B------:R-:W-:-:S02]  /*148f0*/  IMAD.MOV.U32 R13, RZ, RZ, R2 ;  /* 0x000000ffff0d7224 */ /* 0x000fc400078e0002 */
[----:B------:R-:W-:-:S10]  /*14900*/  IMAD.MOV.U32 R6, RZ, RZ, R14 ;  /* 0x000000ffff067224 */ /* 0x000fd400078e000e */
[----:B0-----:R-:W-:Y:S05]  /*14910*/  WARPSYNC.COLLECTIVE R15, `(.L_x_1266) ;  /* 0x000000000f087348 */ /* 0x001fea0003c00000 */
[----:B------:R1:W2:Y:S02]  /*14920*/  SHFL.IDX P6, R14, R13, R12, R11 ;  /* 0x0000000c0d0e7389 */ /* 0x0002a400000c000b */
[----:B012---:R-:W-:Y:S01]  /*14930*/  ENDCOLLECTIVE ;  /* 0x000000000000791b */ /* 0x007fe20003800000 */
.L_x_1266:
        /* <DEDUP_REMOVED lines=12> */
.L_x_1267:
        /* <DEDUP_REMOVED lines=12> */
.L_x_1268:
        /* <DEDUP_REMOVED lines=12> */
.L_x_1269:
        /* <DEDUP_REMOVED lines=12> */
.L_x_1270:
        /* <DEDUP_REMOVED lines=12> */
.L_x_1271:
[----:B------:R-:W-:Y:S01]  /*14d00*/  @!PT LDS RZ, [RZ] ;  /* 0x00000000fffff984 */ /* 0x000fe20000000800 */
[----:B------:R-:W-:Y:S01]  /*14d10*/  @!PT LDS RZ, [RZ] ;  /* 0x00000000fffff984 */ /* 0x000fe20000000800 */
[----:B------:R-:W-:Y:S01]  /*14d20*/  @!PT LDS RZ, [RZ] ;  /* 0x00000000fffff984 */ /* 0x000fe20000000800 */
[----:B------:R0:W-:Y:S04]  /*14d30*/  @!P5 LDGSTS.E.BYPASS.LTC128B.128 [R7+0x28400], desc[UR38][R4.64+0x80], !P2 ;  /* 0x284000800407dfae */ /* 0x0001e8000d101d66 */
[----:B------:R0:W-:Y:S04]  /*14d40*/  @!P5 LDGSTS.E.BYPASS.LTC128B.128 [R7+0x2c400], desc[UR38][R4.64+0x100], !P1 ;  /* 0x2c4001000407dfae */ /* 0x0001e8000c901d66 */
[----:B------:R0:W-:Y:S01]  /*14d50*/  @!P5 LDGSTS.E.BYPASS.LTC128B.128 [R7+0x30400], desc[UR38][R4.64+0x180], !P0 ;  /* 0x304001800407dfae */ /* 0x0001e2000c101d66 */
[----:B------:R-:W-:Y:S02]  /*14d60*/  IMAD.MOV.U32 R13, RZ, RZ, R2 ;  /* 0x000000ffff0d7224 */ /* 0x000fe400078e0002 */
[----:B------:R-:W-:-:S07]  /*14d70*/  IMAD.MOV.U32 R6, RZ, RZ, R14 ;  /* 0x000000ffff067224 */ /* 0x000fce00078e000e */
[----:B0-----:R-:W-:Y:S05]  /*14d80*/  WARPSYNC.COLLECTIVE R15, `(.L_x_1272) ;  /* 0x000000000f087348 */ /* 0x001fea0003c00000 */
[----:B------:R1:W2:Y:S02]  /*14d90*/  SHFL.IDX P6, R14, R13, R12, R11 ;  /* 0x0000000c0d0e7389 */ /* 0x0002a400000c000b */
[----:B012---:R-:W-:Y:S01]  /*14da0*/  ENDCOLLECTIVE ;  /* 0x000000000000791b */ /* 0x007fe20003800000 */
.L_x_1272:
[----:B------:R-:W-:Y:S02]  /*14db0*/  IMAD.MOV.U32 R13, RZ, RZ, R0 ;  /* 0x000000ffff0d7224 */ /* 0x000fe400078e0000 */
[----:B------:R-:W-:Y:S01]  /*14dc0*/  IMAD.MOV.U32 R12, RZ, RZ, 0x6 ;  /* 0x00000006ff0c7424 */ /* 0x000fe200078e00ff */
[----:B------:R-:W-:Y:S01]  /*14dd0*/  LOP3.LUT P6, RZ, R9, 0x20, RZ, 0xc0, !PT ;  /* 0x0000002009ff7812 */ /* 0x000fe200078cc0ff */
[----:B------:R-:W-:-:S12]  /*14de0*/  IMAD.MOV.U32 R4, RZ, RZ, R14 ;  /* 0x000000ffff047224 */ /* 0x000fd800078e000e */
        /* <DEDUP_REMOVED lines=12> */
.L_x_1273:
[----:B------:R-:W-:Y:S02]  /*14eb0*/  IMAD.MOV.U32 R13, RZ, RZ, R2 ;  /* 0x000000ffff0d7224 */ /* 0x000fe400078e0002 */
[----:B------:R-:W-:-:S07]  /*14ec0*/  IMAD.MOV.U32 R6, RZ, RZ, R14 ;  /* 0x000000ffff067224 */ /* 0x000fce00078e000e */
[----:B------:R-:W-:Y:S05]  /*14ed0*/  WARPSYNC.COLLECTIVE R15, `(.L_x_1274) ;  /* 0x000000000f087348 */ /* 0x000fea0003c00000 */
[----:B------:R0:W1:Y:S02]  /*14ee0*/  SHFL.IDX P6, R14, R13, R12, R11 ;  /* 0x0000000c0d0e7389 */ /* 0x00006400000c000b */
[----:B01----:R-:W-:Y:S01]  /*14ef0*/  ENDCOLLECTIVE ;  /* 0x000000000000791b */ /* 0x003fe20003800000 */
.L_x_1274:
[----:B------:R-:W-:Y:S02]  /*14f00*/  IMAD.MOV.U32 R13, RZ, RZ, R0 ;  /* 0x000000ffff0d7224 */ /* 0x000fe400078e0000 */
[----:B------:R-:W-:Y:S02]  /*14f10*/  IMAD.MOV.U32 R12, RZ, RZ, 0x7 ;  /* 0x00000007ff0c7424 */ /* 0x000fe400078e00ff */
[----:B------:R-:W-:-:S07]  /*14f20*/  IMAD.MOV.U32 R4, RZ, RZ, R14 ;  /* 0x000000ffff047224 */ /* 0x000fce00078e000e */
[----:B------:R-:W-:Y:S05]  /*14f30*/  WARPSYNC.COLLECTIVE R15, `(.L_x_1275) ;  /* 0x000000000f087348 */ /* 0x000fea0003c00000 */
[----:B------:R0:W1:Y:S02]  /*14f40*/  SHFL.IDX P6, R14, R13, R12, R11 ;  /* 0x0000000c0d0e7389 */ /* 0x00006400000c000b */
[----:B01----:R-:W-:Y:S01]  /*14f50*/  ENDCOLLECTIVE ;  /* 0x000000000000791b */ /* 0x003fe20003800000 */
.L_x_1275:
[----:B------:R-:W-:-:S05]  /*14f60*/  @!P4 LEA R4, P5, R8, R4, 0x1 ;  /* 0x000000040804c211 */ /* 0x000fca00078a08ff */
[----:B------:R-:W-:-:S05]  /*14f70*/  @!P4 IMAD.X R5, RZ, RZ, R6, P5 ;  /* 0x000000ffff05c224 */ /* 0x000fca00028e0606 */
[----:B------:R-:W-:Y:S01]  /*14f80*/  @!PT LDS RZ, [RZ] ;  /* 0x00000000fffff984 */ /* 0x000fe20000000800 */
[----:B------:R-:W-:Y:S01]  /*14f90*/  @!PT LDS RZ, [RZ] ;  /* 0x00000000fffff984 */ /* 0x000fe20000000800 */
[----:B------:R-:W-:Y:S01]  /*14fa0*/  @!PT LDS RZ, [RZ] ;  /* 0x00000000fffff984 */ /* 0x000fe20000000800 */
[----:B------:R0:W-:Y:S01]  /*14fb0*/  @!P4 LDGSTS.E.BYPASS.LTC128B.128 [R7+0x25400], desc[UR38][R4.64], !P3 ;  /* 0x254000000407cfae */ /* 0x0001e2000d901d66 */
[----:B------:R-:W-:-:S03]  /*14fc0*/  IMAD.MOV.U32 R13, RZ, RZ, R2 ;  /* 0x000000ffff0d7224 */ /* 0x000fc600078e0002 */
[----:B------:R0:W-:Y:S04]  /*14fd0*/  @!P4 LDGSTS.E.BYPASS.LTC128B.128 [R7+0x29400], desc[UR38][R4.64+0x80], !P2 ;  /* 0x294000800407cfae */ /* 0x0001e8000d101d66 */
[----:B------:R0:W-:Y:S01]  /*14fe0*/  @!P4 LDGSTS.E.BYPASS.LTC128B.128 [R7+0x2d400], desc[UR38][R4.64+0x100], !P1 ;  /* 0x2d4001000407cfae */ /* 0x0001e2000c901d66 */
[----:B------:R-:W-:-:S03]  /*14ff0*/  IMAD.MOV.U32 R6, RZ, RZ, R14 ;  /* 0x000000ffff067224 */ /* 0x000fc600078e000e */
[----:B------:R0:W-:Y:S04]  /*15000*/  @!P4 LDGSTS.E.BYPASS.LTC128B.128 [R7+0x31400], desc[UR38][R4.64+0x180], !P0 ;  /* 0x314001800407cfae */ /* 0x0001e8000c101d66 */
[----:B0-----:R-:W-:Y:S05]  /*15010*/  WARPSYNC.COLLECTIVE R15, `(.L_x_1276) ;  /* 0x000000000f087348 */ /* 0x001fea0003c00000 */
[----:B------:R1:W2:Y:S02]  /*15020*/  SHFL.IDX P6, R14, R13, R12, R11 ;  /* 0x0000000c0d0e7389 */ /* 0x0002a400000c000b */
[----:B012---:R-:W-:Y:S01]  /*15030*/  ENDCOLLECTIVE ;  /* 0x000000000000791b */ /* 0x007fe20003800000 */
.L_x_1276:
[----:B------:R-:W-:Y:S01]  /*15040*/  IMAD.MOV.U32 R2, RZ, RZ, R14 ;  /* 0x000000ffff027224 */ /* 0x000fe200078e000e */
[----:B------:R-:W-:Y:S06]  /*15050*/  BRA `(.L_x_1277) ;  /* 0xffffffa8004c7947 */ /* 0x000fec000383ffff */
.L_x_1144:
[----:B0-----:R0:W1:Y:S02]  /*15060*/  SYNCS.PHASECHK.TRANS64.TRYWAIT P0, [R18+URZ+0x32420], R0 ;  /* 0x03242000120075a7 */ /* 0x001064000800017f */
[----:B-1----:R-:W-:Y:S05]  /*15070*/  @!P0 NANOSLEEP.SYNCS 0x989680 ;  /* 0x009896800000895d */ /* 0x002fea0003900000 */
[----:B------:R-:W1:Y:S02]  /*15080*/  @!P0 SYNCS.PHASECHK.TRANS64 P0, [R18+URZ+0x32420], R0 ;  /* 0x03242000120085a7 */ /* 0x000e64000800007f */
[----:B-1----:R-:W-:Y:S05]  /*15090*/  @!P0 BRA `(.L_x_1144) ;  /* 0xfffffffc00f08947 */ /* 0x002fea000383ffff */
[----:B------:R-:W-:Y:S05]  /*150a0*/  BRA `(.L_x_1278) ;  /* 0xffffffa800c47947 */ /* 0x000fea000383ffff */
.L_x_1148:
[----:B0-----:R0:W1:Y:S02]  /*150b0*/  SYNCS.PHASECHK.TRANS64.TRYWAIT P0, [R2+URZ+0x32460], R0 ;  /* 0x03246000020075a7 */ /* 0x001064000800017f */
[----:B-1----:R-:W-:Y:S05]  /*150c0*/  @!P0 NANOSLEEP.SYNCS 0x989680 ;  /* 0x009896800000895d */ /* 0x002fea0003900000 */
[----:B------:R-:W1:Y:S02]  /*150d0*/  @!P0 SYNCS.PHASECHK.TRANS64 P0, [R2+URZ+0x32460], R0 ;  /* 0x03246000020085a7 */ /* 0x000e64000800007f */
[----:B-1----:R-:W-:Y:S05]  /*150e0*/  @!P0 BRA `(.L_x_1148) ;  /* 0xfffffffc00f08947 */ /* 0x002fea000383ffff */
[----:B------:R-:W-:Y:S05]  /*150f0*/  BRA `(.L_x_1279) ;  /* 0xffffffa800e87947 */ /* 0x000fea000383ffff */
.L_x_1163:
[----:B-1----:R1:W2:Y:S02]  /*15100*/  SYNCS.PHASECHK.TRANS64.TRYWAIT P0, [R2+URZ+0x32440], R6 ;  /* 0x03244006020075a7 */ /* 0x0022a4000800017f */
[----:B--2---:R-:W-:Y:S05]  /*15110*/  @!P0 NANOSLEEP.SYNCS 0x989680 ;  /* 0x009896800000895d */ /* 0x004fea0003900000 */
[----:B------:R-:W2:Y:S02]  /*15120*/  @!P0 SYNCS.PHASECHK.TRANS64 P0, [R2+URZ+0x32440], R6 ;  /* 0x03244006020085a7 */ /* 0x000ea4000800007f */
[----:B--2---:R-:W-:Y:S05]  /*15130*/  @!P0 BRA `(.L_x_1163) ;  /* 0xfffffffc00f08947 */ /* 0x004fea000383ffff */
[----:B------:R-:W-:Y:S05]  /*15140*/  BRA `(.L_x_1280) ;  /* 0xffffffb400087947 */ /* 0x000fea000383ffff */
.L_x_1168:
[----:B0-----:R0:W2:Y:S02]  /*15150*/  SYNCS.PHASECHK.TRANS64.TRYWAIT P0, [R2+URZ+0x32460], R6 ;  /* 0x03246006020075a7 */ /* 0x0010a4000800017f */
[----:B--2---:R-:W-:Y:S05]  /*15160*/  @!P0 NANOSLEEP.SYNCS 0x989680 ;  /* 0x009896800000895d */ /* 0x004fea0003900000 */
[----:B------:R-:W2:Y:S02]  /*15170*/  @!P0 SYNCS.PHASECHK.TRANS64 P0, [R2+URZ+0x32460], R6 ;  /* 0x03246006020085a7 */ /* 0x000ea4000800007f */
[----:B--2---:R-:W-:Y:S05]  /*15180*/  @!P0 BRA `(.L_x_1168) ;  /* 0xfffffffc00f08947 */ /* 0x004fea000383ffff */
[----:B------:R-:W-:Y:S05]  /*15190*/  BRA `(.L_x_1281) ;  /* 0xffffffb400847947 */ /* 0x000fea000383ffff */
.L_x_1179:
[----:B-1----:R1:W2:Y:S02]  /*151a0*/  SYNCS.PHASECHK.TRANS64.TRYWAIT P0, [R2+URZ+0x32440], R3 ;  /* 0x03244003020075a7 */ /* 0x0022a4000800017f */
[----:B--2---:R-:W-:Y:S05]  /*151b0*/  @!P0 NANOSLEEP.SYNCS 0x989680 ;  /* 0x009896800000895d */ /* 0x004fea0003900000 */
[----:B------:R-:W2:Y:S02]  /*151c0*/  @!P0 SYNCS.PHASECHK.TRANS64 P0, [R2+URZ+0x32440], R3 ;  /* 0x03244003020085a7 */ /* 0x000ea4000800007f */
[----:B--2---:R-:W-:Y:S05]  /*151d0*/  @!P0 BRA `(.L_x_1179) ;  /* 0xfffffffc00f08947 */ /* 0x004fea000383ffff */
[----:B------:R-:W-:Y:S05]  /*151e0*/  BRA `(.L_x_1282) ;  /* 0xffffffbc00707947 */ /* 0x000fea000383ffff */
.L_x_1184:
[----:B--2---:R2:W3:Y:S02]  /*151f0*/  SYNCS.PHASECHK.TRANS64.TRYWAIT P0, [R2+URZ+0x32460], R3 ;  /* 0x03246003020075a7 */ /* 0x0044e4000800017f */
[----:B---3--:R-:W-:Y:S05]  /*15200*/  @!P0 NANOSLEEP.SYNCS 0x989680 ;  /* 0x009896800000895d */ /* 0x008fea0003900000 */
[----:B------:R-:W3:Y:S02]  /*15210*/  @!P0 SYNCS.PHASECHK.TRANS64 P0, [R2+URZ+0x32460], R3 ;  /* 0x03246003020085a7 */ /* 0x000ee4000800007f */
[----:B---3--:R-:W-:Y:S05]  /*15220*/  @!P0 BRA `(.L_x_1184) ;  /* 0xfffffffc00f08947 */ /* 0x008fea000383ffff */
[----:B------:R-:W-:Y:S05]  /*15230*/  BRA `(.L_x_1283) ;  /* 0xffffffbc00ec7947 */ /* 0x000fea000383ffff */
.L_x_1195:
[----:B-1----:R1:W2:Y:S02]  /*15240*/  SYNCS.PHASECHK.TRANS64.TRYWAIT P0, [R3+URZ+0x32440], R2 ;  /* 0x03244002030075a7 */ /* 0x0022a4000800017f */
[----:B--2---:R-:W-:Y:S05]  /*15250*/  @!P0 NANOSLEEP.SYNCS 0x989680 ;  /* 0x009896800000895d */ /* 0x004fea0003900000 */
[----:B------:R-:W2:Y:S02]  /*15260*/  @!P0 SYNCS.PHASECHK.TRANS64 P0, [R3+URZ+0x32440], R2 ;  /* 0x03244002030085a7 */ /* 0x000ea4000800007f */
[----:B--2---:R-:W-:Y:S05]  /*15270*/  @!P0 BRA `(.L_x_1195) ;  /* 0xfffffffc00f08947 */ /* 0x004fea000383ffff */
[----:B------:R-:W-:Y:S05]  /*15280*/  BRA `(.L_x_1284) ;  /* 0xffffffc400bc7947 */ /* 0x000fea000383ffff */
.L_x_1200:
[----:B--2---:R2:W3:Y:S02]  /*15290*/  SYNCS.PHASECHK.TRANS64.TRYWAIT P0, [R3+URZ+0x32460], R2 ;  /* 0x03246002030075a7 */ /* 0x0044e4000800017f */
[----:B---3--:R-:W-:Y:S05]  /*152a0*/  @!P0 NANOSLEEP.SYNCS 0x989680 ;  /* 0x009896800000895d */ /* 0x008fea0003900000 */
[----:B------:R-:W3:Y:S02]  /*152b0*/  @!P0 SYNCS.PHASECHK.TRANS64 P0, [R3+URZ+0x32460], R2 ;  /* 0x03246002030085a7 */ /* 0x000ee4000800007f */
[----:B---3--:R-:W-:Y:S05]  /*152c0*/  @!P0 BRA `(.L_x_1200) ;  /* 0xfffffffc00f08947 */ /* 0x008fea000383ffff */
[----:B------:R-:W-:Y:S05]  /*152d0*/  BRA `(.L_x_1285) ;  /* 0xffffffc800387947 */ /* 0x000fea000383ffff */
.L_x_1212:
        /* <DEDUP_REMOVED lines=9> */
.L_x_1287:
[----:B------:R-:W-:Y:S05]  /*15370*/  BSYNC B0 ;  /* 0x0000000000007941 */ /* 0x000fea0003800000 */
.L_x_1286:
        /* <DEDUP_REMOVED lines=9> */
.L_x_1288:
        /* <DEDUP_REMOVED lines=16> */
[----:B------:R-:W-:Y:S01]  /*15510*/  ISETP.GE.U32.AND P5, PT, R16, 0x10, PT ;  /* 0x000000101000780c */ /* 0x000fe20003fa6070 */
[----:B--2---:R-:W-:Y:S02]  /*15520*/  @!P1 IMAD.MOV.U32 R5, RZ, RZ, R6 ;  /* 0x000000ffff059224 */ /* 0x004fe400078e0006 */
[----:B------:R-:W-:-:S02]  /*15530*/  IMAD.MOV.U32 R6, RZ, RZ, RZ ;  /* 0x000000ffff067224 */ /* 0x000fc400078e00ff */
[----:B---3--:R-:W-:Y:S01]  /*15540*/  @!P1 IMAD.MOV.U32 R6, RZ, RZ, R2 ;  /* 0x000000ffff069224 */ /* 0x008fe200078e0002 */
[----:B------:R-:W-:-:S03]  /*15550*/  ISETP.NE.AND P1, PT, R16, RZ, PT ;  /* 0x000000ff1000720c */ /* 0x000fc60003f25270 */
[----:B------:R-:W-:-:S04]  /*15560*/  IMAD R2, R6, R5, RZ ;  /* 0x0000000506027224 */ /* 0x000fc800078e02ff */
[----:B------:R-:W-:-:S07]  /*15570*/  IMAD.MOV.U32 R13, RZ, RZ, R2 ;  /* 0x000000ffff0d7224 */ /* 0x000fce00078e0002 */
[----:B------:R-:W-:Y:S05]  /*15580*/  WARPSYNC.COLLECTIVE R15, `(.L_x_1289) ;  /* 0x000000000f087348 */ /* 0x000fea0003c00000 */
[----:B------:R0:W1:Y:S02]  /*15590*/  SHFL.UP P6, R14, R13, R12, R11 ;  /* 0x0400000c0d0e7389 */ /* 0x00006400000c000b */
[----:B01----:R-:W-:Y:S01]  /*155a0*/  ENDCOLLECTIVE ;  /* 0x000000000000791b */ /* 0x003fe20003800000 */
.L_x_1289:
        /* <DEDUP_REMOVED lines=8> */
.L_x_1290:
        /* <DEDUP_REMOVED lines=8> */
.L_x_1291:
        /* <DEDUP_REMOVED lines=8> */
.L_x_1292:
        /* <DEDUP_REMOVED lines=8> */
.L_x_1293:
        /* <DEDUP_REMOVED lines=9> */
.L_x_1294:
[----:B------:R-:W-:Y:S01]  /*15840*/  IMAD.MOV.U32 R9, RZ, RZ, R14 ;  /* 0x000000ffff097224 */ /* 0x000fe200078e000e */
[----:B------:R-:W-:Y:S06]  /*15850*/  BRA `(.L_x_1295) ;  /* 0xffffffcc00807947 */ /* 0x000fec000383ffff */
.L_x_1215:
        /* <DEDUP_REMOVED lines=8> */
.L_x_1297:
[----:B------:R-:W-:Y:S05]  /*158e0*/  BSYNC B0 ;  /* 0x0000000000007941 */ /* 0x000fea0003800000 */
.L_x_1296:
        /* <DEDUP_REMOVED lines=10> */
.L_x_1298:
        /* <DEDUP_REMOVED lines=8> */
.L_x_1299:
        /* <DEDUP_REMOVED lines=8> */
.L_x_1300:
        /* <DEDUP_REMOVED lines=8> */
.L_x_1301:
        /* <DEDUP_REMOVED lines=9> */
.L_x_1302:
[----:B------:R-:W-:Y:S01]  /*15ba0*/  IMAD.MOV.U32 R9, RZ, RZ, R14 ;  /* 0x000000ffff097224 */ /* 0x000fe200078e000e */
[----:B------:R-:W-:Y:S06]  /*15bb0*/  BRA `(.L_x_1303) ;  /* 0xffffffcc00547947 */ /* 0x000fec000383ffff */
.L_x_1217:
[----:B------:R-:W-:Y:S01]  /*15bc0*/  BSSY B0, `(.L_x_1304) ;  /* 0x0000006000007945 */ /* 0x000fe20003800000 */
[----:B------:R-:W-:Y:S01]  /*15bd0*/  PLOP3.LUT P6, PT, P6, PT, PT, 0x8, 0x0 ;  /* 0x000000000000781c */ /* 0x000fe200037ce170 */
[----:B------:R-:W-:-:S12]  /*15be0*/  IMAD.MOV.U32 R15, RZ, RZ, -0x1 ;  /* 0xffffffffff0f7424 */ /* 0x000fd800078e00ff */
[----:B0-----:R-:W-:Y:S05]  /*15bf0*/  WARPSYNC.COLLECTIVE R15, `(.L_x_1305) ;  /* 0x000000000f087348 */ /* 0x001fea0003c00000 */
[----:B------:R-:W-:Y:S01]  /*15c00*/  VOTE.ANY R14, PT, P6 ;  /* 0x00000000000e7806 */ /* 0x000fe200030e0100 */
[----:B0-----:R-:W-:Y:S06]  /*15c10*/  ENDCOLLECTIVE ;  /* 0x000000000000791b */ /* 0x001fec0003800000 */
.L_x_1305:
[----:B------:R-:W-:Y:S05]  /*15c20*/  BSYNC B0 ;  /* 0x0000000000007941 */ /* 0x000fea0003800000 */
.L_x_1304:
        /* <DEDUP_REMOVED lines=9> */
.L_x_1306:
[----:B------:R-:W-:Y:S02]  /*15cc0*/  IMAD.MOV.U32 R13, RZ, RZ, R6 ;  /* 0x000000ffff0d7224 */ /* 0x000fe400078e0006 */
[----:B------:R-:W-:-:S07]  /*15cd0*/  IMAD.MOV.U32 R5, RZ, RZ, R14 ;  /* 0x000000ffff057224 */ /* 0x000fce00078e000e */
[----:B------:R-:W-:Y:S05]  /*15ce0*/  WARPSYNC.COLLECTIVE R15, `(.L_x_1307) ;  /* 0x000000000f087348 */ /* 0x000fea0003c00000 */
[----:B------:R0:W1:Y:S02]  /*15cf0*/  SHFL.IDX P6, R14, R13, R12, R11 ;  /* 0x0000000c0d0e7389 */ /* 0x00006400000c000b */
[----:B01----:R-:W-:Y:S01]  /*15d00*/  ENDCOLLECTIVE ;  /* 0x000000000000791b */ /* 0x003fe20003800000 */
.L_x_1307:
[----:B------:R-:W-:Y:S01]  /*15d10*/  IMAD.MOV.U32 R6, RZ, RZ, R14 ;  /* 0x000000ffff067224 */ /* 0x000fe200078e000e */
[----:B------:R-:W-:Y:S06]  /*15d20*/  BRA `(.L_x_1308) ;  /* 0xffffffcc00347947 */ /* 0x000fec000383ffff */
.L_x_1219:
[----:B------:R-:W-:Y:S01]  /*15d30*/  BSSY B0, `(.L_x_1309) ;  /* 0x0000007000007945 */ /* 0x000fe20003800000 */
[----:B------:R-:W-:Y:S02]  /*15d40*/  IMAD.MOV.U32 R13, RZ, RZ, R2 ;  /* 0x000000ffff0d7224 */ /* 0x000fe400078e0002 */
[----:B------:R-:W-:Y:S02]  /*15d50*/  IMAD.MOV.U32 R11, RZ, RZ, 0x1f ;  /* 0x0000001fff0b7424 */ /* 0x000fe400078e00ff */
[----:B------:R-:W-:-:S07]  /*15d60*/  IMAD.MOV.U32 R15, RZ, RZ, -0x1 ;  /* 0xffffffffff0f7424 */ /* 0x000fce00078e00ff */
[----:B0123--:R-:W-:Y:S05]  /*15d70*/  WARPSYNC.COLLECTIVE R15, `(.L_x_1310) ;  /* 0x000000000f087348 */ /* 0x00ffea0003c00000 */
[----:B------:R4:W0:Y:S02]  /*15d80*/  SHFL.IDX P6, R14, R13, R12, R11 ;  /* 0x0000000c0d0e7389 */ /* 0x00082400000c000b */
[----:B01234-:R-:W-:Y:S01]  /*15d90*/  ENDCOLLECTIVE ;  /* 0x000000000000791b */ /* 0x01ffe20003800000 */
.L_x_1310:
[----:B------:R-:W-:Y:S05]  /*15da0*/  BSYNC B0 ;  /* 0x0000000000007941 */ /* 0x000fea0003800000 */
.L_x_1309:
[----:B------:R-:W-:Y:S01]  /*15db0*/  IMAD.MOV.U32 R2, RZ, RZ, R14 ;  /* 0x000000ffff027224 */ /* 0x000fe200078e000e */
[----:B------:R-:W-:Y:S06]  /*15dc0*/  BRA `(.L_x_1311) ;  /* 0xffffffcc00247947 */ /* 0x000fec000383ffff */
.L_x_1223:
[----:B0-----:R0:W1:Y:S02]  /*15dd0*/  SYNCS.PHASECHK.TRANS64.TRYWAIT P0, [R0+URZ+0x32420], R3 ;  /* 0x03242003000075a7 */ /* 0x001064000800017f */
[----:B-1----:R-:W-:Y:S05]  /*15de0*/  @!P0 NANOSLEEP.SYNCS 0x989680 ;  /* 0x009896800000895d */ /* 0x002fea0003900000 */
[----:B------:R-:W1:Y:S02]  /*15df0*/  @!P0 SYNCS.PHASECHK.TRANS64 P0, [R0+URZ+0x32420], R3 ;  /* 0x03242003000085a7 */ /* 0x000e64000800007f */
[----:B-1----:R-:W-:Y:S05]  /*15e00*/  @!P0 BRA `(.L_x_1223) ;  /* 0xfffffffc00f08947 */ /* 0x002fea000383ffff */
[----:B------:R-:W-:Y:S05]  /*15e10*/  BRA `(.L_x_1312) ;  /* 0xffffffd000bc7947 */ /* 0x000fea000383ffff */
.L_x_1224:
        /* <DEDUP_REMOVED lines=11> */
.L_x_1314:
[----:B------:R-:W-:Y:S05]  /*15ed0*/  BSYNC B0 ;  /* 0x0000000000007941 */ /* 0x000fea0003800000 */
.L_x_1313:
[----:B------:R-:W-:Y:S05]  /*15ee0*/  BRA `(.L_x_1315) ;  /* 0xffffffd000a47947 */ /* 0x000fea000383ffff */
.L_x_1227:
[----:B------:R-:W-:Y:S01]  /*15ef0*/  BSSY B1, `(.L_x_1316) ;  /* 0x0000006000017945 */ /* 0x000fe20003800000 */
[----:B------:R-:W-:-:S07]  /*15f00*/  IMAD.MOV.U32 R15, RZ, RZ, -0x1 ;  /* 0xffffffffff0f7424 */ /* 0x000fce00078e00ff */
[----:B01----:R-:W-:Y:S05]  /*15f10*/  WARPSYNC.COLLECTIVE R15, `(.L_x_1317) ;  /* 0x000000000f0c7348 */ /* 0x003fea0003c00000 */
[----:B------:R-:W-:Y:S02]  /*15f20*/  ELECT P6, UR62, PT ;  /* 0x00000000003e782f */ /* 0x000fe400038c0000 */
[----:B------:R-:W-:Y:S01]  /*15f30*/  MOV R14, UR62 ;  /* 0x0000003e000e7c02 */ /* 0x000fe20008000f00 */
[----:B01----:R-:W-:Y:S10]  /*15f40*/  ENDCOLLECTIVE ;  /* 0x000000000000791b */ /* 0x003ff40003800000 */
.L_x_1317:
[----:B------:R-:W-:Y:S05]  /*15f50*/  BSYNC B1 ;  /* 0x0000000000017941 */ /* 0x000fea0003800000 */
.L_x_1316:
[----:B------:R-:W-:Y:S05]  /*15f60*/  BRA `(.L_x_1318) ;  /* 0xffffffd0009c7947 */ /* 0x000fea000383ffff */
.L_x_1229:
[----:B0-----:R0:W1:Y:S02]  /*15f70*/  SYNCS.PHASECHK.TRANS64.TRYWAIT P0, [R6+URZ], R5 ;  /* 0x00000005060075a7 */ /* 0x001064000800017f */
[----:B-1----:R-:W-:Y:S05]  /*15f80*/  @!P0 NANOSLEEP.SYNCS 0x989680 ;  /* 0x009896800000895d */ /* 0x002fea0003900000 */
[----:B------:R-:W1:Y:S02]  /*15f90*/  @!P0 SYNCS.PHASECHK.TRANS64 P0, [R6+URZ], R5 ;  /* 0x00000005060085a7 */ /* 0x000e64000800007f */
[----:B-1----:R-:W-:Y:S05]  /*15fa0*/  @!P0 BRA `(.L_x_1229) ;  /* 0xfffffffc00f08947 */ /* 0x002fea000383ffff */
[----:B------:R-:W-:Y:S05]  /*15fb0*/  BRA `(.L_x_1319) ;  /* 0xffffffd000d47947 */ /* 0x000fea000383ffff */
.L_x_1230:
[----:B-1----:R1:W2:Y:S02]  /*15fc0*/  SYNCS.PHASECHK.TRANS64.TRYWAIT P0, [R7+URZ], R2 ;  /* 0x00000002070075a7 */ /* 0x0022a4000800017f */
[----:B--2---:R-:W-:Y:S05]  /*15fd0*/  @!P0 NANOSLEEP.SYNCS 0x989680 ;  /* 0x009896800000895d */ /* 0x004fea0003900000 */
[----:B------:R-:W2:Y:S02]  /*15fe0*/  @!P0 SYNCS.PHASECHK.TRANS64 P0, [R7+URZ], R2 ;  /* 0x00000002070085a7 */ /* 0x000ea4000800007f */
[----:B--2---:R-:W-:Y:S05]  /*15ff0*/  @!P0 BRA `(.L_x_1230) ;  /* 0xfffffffc00f08947 */ /* 0x004fea000383ffff */
[----:B------:R-:W-:Y:S05]  /*16000*/  BRA `(.L_x_1320) ;  /* 0xffffffd000c87947 */ /* 0x000fea000383ffff */
.L_x_1232:
[----:B--2---:R2:W3:Y:S02]  /*16010*/  SYNCS.PHASECHK.TRANS64.TRYWAIT P0, [R4+URZ], R5 ;  /* 0x00000005040075a7 */ /* 0x0044e4000800017f */
[----:B---3--:R-:W-:Y:S05]  /*16020*/  @!P0 NANOSLEEP.SYNCS 0x989680 ;  /* 0x009896800000895d */ /* 0x008fea0003900000 */
[----:B------:R-:W3:Y:S02]  /*16030*/  @!P0 SYNCS.PHASECHK.TRANS64 P0, [R4+URZ], R5 ;  /* 0x00000005040085a7 */ /* 0x000ee4000800007f */
[----:B---3--:R-:W-:Y:S05]  /*16040*/  @!P0 BRA `(.L_x_1232) ;  /* 0xfffffffc00f08947 */ /* 0x008fea000383ffff */
[----:B------:R-:W-:Y:S05]  /*16050*/  BRA `(.L_x_1321) ;  /* 0xffffffd000cc7947 */ /* 0x000fea000383ffff */
.L_x_1322:
        /* <DEDUP_REMOVED lines=10> */
.L_x_6132:


//--------------------- .text._ZN7cutlass13device_kernelIN5flash11enable_sm90INS1_16FlashAttnFwdSm90INS1_25CollectiveMainloopFwdSm90ILi2EN4cute5tupleIJNS5_1CILi1EEES8_S8_EEENS6_IJNS7_ILi128EEENS7_ILi96EEENS7_ILi64EEEEEELi256ENS_6half_tEfNS_4arch4Sm90ELb0ELb0ELb1ELb1ELb0ELb1ELb1ELb1ELb0ELb1ELb1ELb0EEENS1_21CollectiveEpilogueFwdINS6_IJSA_NS7_ILi256EEESB_EEES9_SE_SG_Li256ELb1ELb1ELb1ELb0EEENS1_36VarlenDynamicPersistentTileSchedulerILi128ELi96ELi256ELi128ELb1ELb1ELb1ELb0ELb1ELb1EEEEEEEEEvNT_6ParamsE --------------------------
	.section	.text._ZN7cutlass13device_kernelIN5flash11enable_sm90INS1_16FlashAttnFwdSm90INS1_25CollectiveMainloopFwdSm90ILi2EN4cute5tupleIJNS5_1CILi1EEES8_S8_EEENS6_IJNS7_ILi128EEENS7_ILi96EEENS7_ILi64EEEEEELi256ENS_6half_tEfNS_4arch4Sm90ELb0ELb0ELb1ELb1ELb0ELb1ELb1ELb1ELb0ELb1ELb1ELb0EEENS1_21CollectiveEpilogueFwdINS6_IJSA_NS7_ILi256EEESB_EEES9_SE_SG_Li256ELb1ELb1ELb1ELb0EEENS1_36VarlenDynamicPersistentTileSchedulerILi128ELi96ELi256ELi128ELb1ELb1ELb1ELb0ELb1ELb1EEEEEEEEEvNT_6ParamsE,"ax",@progbits
	.align	128
.text._ZN7cutlass13device_kernelIN5flash11enable_sm90INS1_16FlashAttnFwdSm90INS1_25CollectiveMainloopFwdSm90ILi2EN4cute5tupleIJNS5_1CILi1EEES8_S8_EEENS6_IJNS7_ILi128EEENS7_ILi96EEENS7_ILi64EEEEEELi256ENS_6half_tEfNS_4arch4Sm90ELb0ELb0ELb1ELb1ELb0ELb1ELb1ELb1ELb0ELb1ELb1ELb0EEENS1_21CollectiveEpilogueFwdINS6_IJSA_NS7_ILi256EEESB_EEES9_SE_SG_Li256ELb1ELb1ELb1ELb0EEENS1_36VarlenDynamicPersistentTileSchedulerILi128ELi96ELi256ELi128ELb1ELb1ELb1ELb0ELb1ELb1EEEEEEEEEvNT_6ParamsE:
        .type           _ZN7cutlass13device_kernelIN5flash11enable_sm90INS1_16FlashAttnFwdSm90INS1_25CollectiveMainloopFwdSm90ILi2EN4cute5tupleIJNS5_1CILi1EEES8_S8_EEENS6_IJNS7_ILi128EEENS7_ILi96EEENS7_ILi64EEEEEELi256ENS_6half_tEfNS_4arch4Sm90ELb0ELb0ELb1ELb1ELb0ELb1ELb1ELb1ELb0ELb1ELb1ELb0EEENS1_21CollectiveEpilogueFwdINS6_IJSA_NS7_ILi256EEESB_EEES9_SE_SG_Li256ELb1ELb1ELb1ELb0EEENS1_36VarlenDynamicPersistentTileSchedulerILi128ELi96ELi256ELi128ELb1ELb1ELb1ELb0ELb1ELb1EEEEEEEEEvNT_6ParamsE,@function
        .size           _ZN7cutlass13device_kernelIN5flash11enable_sm90INS1_16FlashAttnFwdSm90INS1_25CollectiveMainloopFwdSm90ILi2EN4cute5tupleIJNS5_1CILi1EEES8_S8_EEENS6_IJNS7_ILi128EEENS7_ILi96EEENS7_ILi64EEEEEELi256ENS_6half_tEfNS_4arch4Sm90ELb0ELb0ELb1ELb1ELb0ELb1ELb1ELb1ELb0ELb1ELb1ELb0EEENS1_21CollectiveEpilogueFwdINS6_IJSA_NS7_ILi256EEESB_EEES9_SE_SG_Li256ELb1ELb1ELb1ELb0EEENS1_36VarlenDynamicPersistentTileSchedulerILi128ELi96ELi256ELi128ELb1ELb1ELb1ELb0ELb1ELb1EEEEEEEEEvNT_6ParamsE,(.L_x_6133 - _ZN7cutlass13device_kernelIN5flash11enable_sm90INS1_16FlashAttnFwdSm90INS1_25CollectiveMainloopFwdSm90ILi2EN4cute5tupleIJNS5_1CILi1EEES8_S8_EEENS6_IJNS7_ILi128EEENS7_ILi96EEENS7_ILi64EEEEEELi256ENS_6half_tEfNS_4arch4Sm90ELb0ELb0ELb1ELb1ELb0ELb1ELb1ELb1ELb0ELb1ELb1ELb0EEENS1_21CollectiveEpilogueFwdINS6_IJSA_NS7_ILi256EEESB_EEES9_SE_SG_Li256ELb1ELb1ELb1ELb0EEENS1_36VarlenDynamicPersistentTileSchedulerILi128ELi96ELi256ELi128ELb1ELb1ELb1ELb0ELb1ELb1EEEEEEEEEvNT_6ParamsE)
        .other          _ZN7cutlass13device_kernelIN5flash11enable_sm90INS1_16FlashAttnFwdSm90INS1_25CollectiveMainloopFwdSm90ILi2EN4cute5tupleIJNS5_1CILi1EEES8_S8_EEENS6_IJNS7_ILi128EEENS7_ILi96EEENS7_ILi64EEEEEELi256ENS_6half_tEfNS_4arch4Sm90ELb0ELb0ELb1ELb1ELb0ELb1ELb1ELb1ELb0ELb1ELb1ELb0EEENS1_21CollectiveEpilogueFwdINS6_IJSA_NS7_ILi256EEESB_EEES9_SE_SG_Li256ELb1ELb1ELb1ELb0EEENS1_36VarlenDynamicPersistentTileSchedulerILi128ELi96ELi256ELi128ELb1ELb1ELb1ELb0ELb1ELb1EEEEEEEEEvNT_6ParamsE,@"STO_CUDA_ENTRY STV_DEFAULT"
_ZN7cutlass13device_kernelIN5flash11enable_sm90INS1_16FlashAttnFwdSm90INS1_25CollectiveMainloopFwdSm90ILi2EN4cute5tupleIJNS5_1CILi1EEES8_S8_EEENS6_IJNS7_ILi128EEENS7_ILi96EEENS7_ILi64EEEEEELi256ENS_6half_tEfNS_4arch4Sm90ELb0ELb0ELb1ELb1ELb0ELb1ELb1ELb1ELb0ELb1ELb1ELb0EEENS1_21CollectiveEpilogueFwdINS6_IJSA_NS7_ILi256EEESB_EEES9_SE_SG_Li256ELb1ELb1ELb1ELb0EEENS1_36VarlenDynamicPersistentTileSchedulerILi128ELi96ELi256ELi128ELb1ELb1ELb1ELb0ELb1ELb1EEEEEEEEEvNT_6ParamsE:
        /* <DEDUP_REMOVED lines=24> */
.L_x_1324:
[----:B------:R-:W-:Y:S05]  /*0180*/  BSYNC B0 ;  /* 0x0000000000007941 */ /* 0x000fea0003800000 */
.L_x_1323:
        /* <DEDUP_REMOVED lines=43> */
.L_x_1325:
        /* <DEDUP_REMOVED lines=22> */
.L_x_1326:
        /* <DEDUP_REMOVED lines=18> */
.L_x_1327:
        /* <DEDUP_REMOVED lines=22> */
.L_x_1328:
        /* <DEDUP_REMOVED lines=22> */
.L_x_1329:
[----:B0-----:R-:W-:Y:S01]  /*0980*/  UMOV UR4, 0x1 ;  /* 0x0000000100047882 */ /* 0x001fe20000000000 */
[----:B------:R-:W-:Y:S01]  /*0990*/  PLOP3.LUT P0, PT, PT, PT, UP0, 0x80, 0x0 ;  /* 0x000000000000781c */ /* 0x000fe20003f0f008 */
[----:B------:R-:W-:Y:S01]  /*09a0*/  USEL UR4, UR4, 0x2, !UP0 ;  /* 0x0000000204047887 */ /* 0x000fe2000c000000 */
[----:B------:R-:W-:Y:S01]  /*09b0*/  NOP ;  /* 0x0000000000007918 */ /* 0x000fe20000000000 */
[----:B------:R-:W-:Y:S01]  /*09c0*/  ULDC.64 UR60, c[0x0][0x208] ;  /* 0x00008200003c7ab9 */ /* 0x000fe20000000a00 */
[----:B------:R-:W-:Y:S03]  /*09d0*/  BSSY B9, `(.L_x_1330) ;  /* 0x0001c22000097945 */ /* 0x000fe60003800000 */
[----:B------:R-:W-:-:S05]  /*09e0*/  IMAD.U32 R2, RZ, RZ, UR4 ;  /* 0x00000004ff027e24 */ /* 0x000fca000f8e00ff */
[----:B------:R0:W-:Y:S01]  /*09f0*/  STL [R1+0xa0], R2 ;  /* 0x0000a00201007387 */ /* 0x0001e20000100800 */
[----:B-123--:R-:W-:Y:S06]  /*0a00*/  BAR.SYNC.DEFER_BLOCKING 0x0 ;  /* 0x0000000000007b1d */ /* 0x00efec0000010000 */
[----:B------:R-:W-:Y:S05]  /*0a10*/  @!P0 BRA `(.L_x_1331) ;  /* 0x0000013400d88947 */ /* 0x000fea0003800000 */
.L_x_1332:
[----:B------:R-:W-:-:S08]  /*0a20*/  NOP ;  /* 0x0000000000007918 */ /* 0x000fd00000000000 */
[----:B------:R-:W1:Y:S02]  /*0a30*/  USETMAXREG.TRY_ALLOC.CTAPOOL UP0, 0xf0 ;  /* 0x000000f0000079c8 */ /* 0x000e640008000600 */
[----:B-1----:R-:W-:-:S13]  /*0a40*/  PLOP3.LUT P0, PT, PT, PT, UP0, 0x80, 0x0 ;  /* 0x000000000000781c */ /* 0x002fda0003f0f008 */
[----:B------:R-:W-:Y:S05]  /*0a50*/  @!P0 BRA `(.L_x_1332) ;  /* 0xfffffffc00f08947 */ /* 0x000fea000383ffff */
[----:B------:R-:W-:Y:S01]  /*0a60*/  SHF.R.U32.HI R0, RZ, 0x7, R6 ;  /* 0x00000007ff007819 */ /* 0x000fe20000011606 */
[----:B------:R-:W1:Y:S08]  /*0a70*/  S2UR UR5, SR_CgaCtaId ;  /* 0x00000000000579c3 */ /* 0x000e700000008800 */
[----:B------:R-:W-:Y:S06]  /*0a80*/  BAR.ARV 0x8, 0x180 ;  /* 0x0206000000007b1d */ /* 0x000fec0000002000 */
[----:B------:R-:W-:Y:S01]  /*0a90*/  ISETP.NE.AND P0, PT, R0, 0x1, PT ;  /* 0x000000010000780c */ /* 0x000fe20003f05270 */
[----:B------:R-:W-:-:S12]  /*0aa0*/  UMOV UR4, 0x400 ;  /* 0x0000040000047882 */ /* 0x000fd80000000000 */
[----:B------:R-:W-:Y:S06]  /*0ab0*/  @!P0 BAR.ARV 0x9, 0x100 ;  /* 0x0244000000008b1d */ /* 0x000fec0000002000 */
[----:B-1----:R-:W-:Y:S02]  /*0ac0*/  ULEA UR4, UR5, UR4, 0x18 ;  /* 0x0000000405047291 */ /* 0x002fe4000f8ec03f */
[----:B------:R-:W-:Y:S04]  /*0ad0*/  BAR.SYNC.DEFER_BLOCKING 0x5, 0x180 ;  /* 0x0146000000007b1d */ /* 0x000fe80000010000 */
[----:B------:R-:W-:-:S02]  /*0ae0*/  IMAD.U32 R18, RZ, RZ, UR4 ;  /* 0x00000004ff127e24 */ /* 0x000fc4000f8e00ff */
[----:B------:R-:W-:-:S03]  /*0af0*/  ULDC UR4, c[0x0][0xd3c] ;  /* 0x00034f0000047ab9 */ /* 0x000fc60000000800 */
[----:B------:R-:W1:Y:S01]  /*0b00*/  LDS.128 R40, [R18+0x324d0] ;  /* 0x0324d00012287984 */ /* 0x000e620000000c00 */
[----:B------:R-:W-:Y:S06]  /*0b10*/  BAR.ARV 0x4, 0x180 ;  /* 0x0106000000007b1d */ /* 0x000fec0000002000 */
[----:B-1----:R-:W-:-:S13]  /*0b20*/  ISETP.GE.AND P0, PT, R43, UR4, PT ;  /* 0x000000042b007c0c */ /* 0x002fda000bf06270 */
[----:B------:R-:W-:Y:S05]  /*0b30*/  @P0 BRA `(.L_x_1333) ;  /* 0x000001c0002c0947 */ /* 0x000fea0003800000 */
[----:B------:R-:W2:Y:S01]  /*0b40*/  LDL R0, [R1+0xa0] ;  /* 0x0000a00001007983 */ /* 0x000ea20000100800 */
[----:B------:R-:W-:Y:S01]  /*0b50*/  VIADD R6, R6, 0xffffff80 ;  /* 0xffffff8006067836 */ /* 0x000fe20000000000 */
[----:B------:R-:W-:Y:S01]  /*0b60*/  CS2R R200, SRZ ;  /* 0x0000000000c87805 */ /* 0x000fe2000001ff00 */
[----:B------:R-:W-:Y:S02]  /*0b70*/  IMAD.MOV.U32 R204, RZ, RZ, RZ ;  /* 0x000000ffffcc7224 */ /* 0x000fe400078e00ff */
[----:B------:R-:W-:Y:S01]  /*0b80*/  IMAD.MOV.U32 R226, RZ, RZ, RZ ;  /* 0x000000ffffe27224 */ /* 0x000fe200078e00ff */
[----:B------:R-:W-:-:S04]  /*0b90*/  SHF.R.S32.HI R3, RZ, 0x1f, R6 ;  /* 0x0000001fff037819 */ /* 0x000fc80000011406 */
[CC--:B0-----:R-:W-:Y:S02]  /*0ba0*/  LEA.HI R2, R3.reuse, R6.reuse, RZ, 0x4 ;  /* 0x0000000603027211 */ /* 0x0c1fe400078f20ff */
[CC--:B------:R-:W-:Y:S02]  /*0bb0*/  LEA.HI R216, R3.reuse, R6.reuse, RZ, 0x5 ;  /* 0x0000000603d87211 */ /* 0x0c0fe400078f28ff */
[----:B------:R-:W-:Y:S02]  /*0bc0*/  SHF.R.S32.HI R7, RZ, 0x4, R2 ;  /* 0x00000004ff077819 */ /* 0x000fe40000011402 */
[----:B------:R-:W-:Y:S02]  /*0bd0*/  LEA.HI R19, R3, R6, RZ, 0x2 ;  /* 0x0000000603137211 */ /* 0x000fe400078f10ff */
[----:B------:R-:W-:Y:S02]  /*0be0*/  LEA.HI R4, R2, R7, RZ, 0x1 ;  /* 0x0000000702047211 */ /* 0x000fe400078f08ff */
[----:B------:R-:W-:-:S02]  /*0bf0*/  SHF.R.S32.HI R216, RZ, 0x5, R216 ;  /* 0x00000005ffd87819 */ /* 0x000fc400000114d8 */
[----:B------:R-:W-:-:S05]  /*0c00*/  LOP3.LUT R4, R4, 0x1ffffffe, RZ, 0xc0, !PT ;  /* 0x1ffffffe04047812 */ /* 0x000fca00078ec0ff */
[----:B------:R-:W-:Y:S01]  /*0c10*/  IMAD.IADD R4, R7, 0x1, -R4 ;  /* 0x0000000107047824 */ /* 0x000fe200078e0a04 */
[----:B--2---:R-:W-:Y:S02]  /*0c20*/  R2UR UR4, R0 ;  /* 0x00000000000472ca */ /* 0x004fe400000e0000 */
[CC--:B------:R-:W-:Y:S02]  /*0c30*/  LEA.HI R0, R3.reuse, R6.reuse, RZ, 0x7 ;  /* 0x0000000603007211 */ /* 0x0c0fe400078f38ff */
[----:B------:R-:W-:Y:S02]  /*0c40*/  LEA.HI R3, R3, R6, RZ, 0x3 ;  /* 0x0000000603037211 */ /* 0x000fe400078f18ff */
[----:B------:R-:W-:Y:S02]  /*0c50*/  LOP3.LUT R5, R0, 0xffffff80, RZ, 0xc0, !PT ;  /* 0xffffff8000057812 */ /* 0x000fe400078ec0ff */
[----:B------:R-:W-:Y:S02]  /*0c60*/  LOP3.LUT R7, R3, 0xfffffff8, RZ, 0xc0, !PT ;  /* 0xfffffff803077812 */ /* 0x000fe400078ec0ff */
[----:B------:R-:W-:Y:S01]  /*0c70*/  LOP3.LUT R3, R19, 0xfffffffc, RZ, 0xc0, !PT ;  /* 0xfffffffc13037812 */ /* 0x000fe200078ec0ff */
[C---:B------:R-:W-:Y:S01]  /*0c80*/  IMAD.IADD R13, R6.reuse, 0x1, -R5 ;  /* 0x00000001060d7824 */ /* 0x040fe200078e0a05 */
[----:B------:R-:W-:Y:S01]  /*0c90*/  SHF.R.S32.HI R5, RZ, 0x7, R0 ;  /* 0x00000007ff057819 */ /* 0x000fe20000011400 */
[----:B------:R-:W-:Y:S01]  /*0ca0*/  ULOP3.LUT UR4, UR4, 0x1, URZ, 0xfc, !UPT ;  /* 0x0000000104047892 */ /* 0x000fe2000f8efc3f */
[----:B------:R-:W-:Y:S01]  /*0cb0*/  SHF.R.S32.HI R19, RZ, 0x2, R19 ;  /* 0x00000002ff137819 */ /* 0x000fe20000011413 */
[----:B------:R-:W-:Y:S01]  /*0cc0*/  IMAD.IADD R3, R6, 0x1, -R3 ;  /* 0x0000000106037824 */ /* 0x000fe200078e0a03 */
[----:B------:R-:W-:Y:S01]  /*0cd0*/  SHF.R.S32.HI R8, RZ, 0x1f, R13 ;  /* 0x0000001fff087819 */ /* 0x000fe2000001140d */
[----:B------:R-:W-:Y:S01]  /*0ce0*/  STL [R1+0x8c], R13 ;  /* 0x00008c0d01007387 */ /* 0x000fe20000100800 */
[----:B------:R-:W-:Y:S01]  /*0cf0*/  LEA.HI R0, R0, R5, RZ, 0x1 ;  /* 0x0000000500007211 */ /* 0x000fe200078f08ff */
[----:B------:R-:W-:Y:S01]  /*0d00*/  VIADD R225, R19, 0x40 ;  /* 0x0000004013e17836 */ /* 0x000fe20000000000 */
[-C--:B------:R-:W-:Y:S01]  /*0d10*/  LEA.HI R9, R8, R13.reuse, RZ, 0x2 ;  /* 0x0000000d08097211 */ /* 0x080fe200078f10ff */
[----:B------:R-:W-:Y:S01]  /*0d20*/  IMAD.IADD R7, R6, 0x1, -R7 ;  /* 0x0000000106077824 */ /* 0x000fe200078e0a07 */
[----:B------:R-:W-:Y:S01]  /*0d30*/  LOP3.LUT R0, R0, 0x3fffffe, RZ, 0xc0, !PT ;  /* 0x03fffffe00007812 */ /* 0x000fe200078ec0ff */
[----:B------:R-:W-:Y:S01]  /*0d40*/  IMAD.SHL.U32 R213, R225, 0x40, RZ ;  /* 0x00000040e1d57824 */ /* 0x000fe200078e00ff */
[--C-:B------:R-:W-:Y:S01]  /*0d50*/  SHF.R.S32.HI R10, RZ, 0x2, R9.reuse ;  /* 0x00000002ff0a7819 */ /* 0x100fe20000011409 */
[----:B------:R-:W-:Y:S01]  /*0d60*/  IMAD.SHL.U32 R203, R7, 0x8, RZ ;  /* 0x0000000807cb7824 */ /* 0x000fe200078e00ff */
[----:B------:R-:W-:Y:S01]  /*0d70*/  SHF.R.S32.HI R11, RZ, 0x1f, R9 ;  /* 0x0000001fff0b7819 */ /* 0x000fe20000011409 */
[----:B------:R-:W-:Y:S01]  /*0d80*/  IMAD.IADD R0, R5, 0x1, -R0 ;  /* 0x0000000105007824 */ /* 0x000fe200078e0a00 */
[----:B------:R-:W-:Y:S01]  /*0d90*/  LEA.HI R8, R8, R13, RZ, 0x5 ;  /* 0x0000000d08087211 */ /* 0x000fe200078f28ff */
[----:B------:R-:W-:Y:S01]  /*0da0*/  IMAD.SHL.U32 R16, R3, 0x8, RZ ;  /* 0x0000000803107824 */ /* 0x000fe200078e00ff */
[----:B------:R-:W-:Y:S01]  /*0db0*/  LEA.HI R11, R11, R10, RZ, 0x3 ;  /* 0x0000000a0b0b7211 */ /* 0x000fe200078f18ff */
[----:B------:R-:W-:Y:S01]  /*0dc0*/  IMAD.SHL.U32 R22, R3, 0x4, RZ ;  /* 0x0000000403167824 */ /* 0x000fe200078e00ff */
[----:B------:R-:W-:Y:S01]  /*0dd0*/  LOP3.LUT R5, R2, 0x3fffff0, RZ, 0xc0, !PT ;  /* 0x03fffff002057812 */ /* 0x000fe200078ec0ff */
[----:B------:R-:W-:Y:S01]  /*0de0*/  VIADD R219, R203, 0x40 ;  /* 0x00000040cbdb7836 */ /* 0x000fe20000000000 */
[----:B------:R-:W-:Y:S01]  /*0df0*/  LOP3.LUT R11, R11, 0xfffffff8, RZ, 0xc0, !PT ;  /* 0xfffffff80b0b7812 */ /* 0x000fe200078ec0ff */
[----:B------:R-:W-:Y:S01]  /*0e00*/  VIADD R218, R203, 0x80 ;  /* 0x00000080cbda7836 */ /* 0x000fe20000000000 */
[----:B------:R-:W-:Y:S01]  /*0e10*/  SHF.R.S32.HI R8, RZ, 0x5, R8 ;  /* 0x00000005ff087819 */ /* 0x000fe20000011408 */
[----:B------:R-:W-:Y:S01]  /*0e20*/  IMAD.IADD R5, R6, 0x1, -R5 ;  /* 0x0000000106057824 */ /* 0x000fe200078e0a05 */
[----:B------:R-:W-:Y:S01]  /*0e30*/  LOP3.LUT R213, R213, 0x1c0, RZ, 0xc0, !PT ;  /* 0x000001c0d5d57812 */ /* 0x000fe200078ec0ff */
[----:B------:R-:W-:Y:S01]  /*0e40*/  IMAD.IADD R11, R10, 0x1, -R11 ;  /* 0x000000010a0b7824 */ /* 0x000fe200078e0a0b */
[----:B------:R-:W-:Y:S01]  /*0e50*/  LOP3.LUT R9, R9, 0x7ffffffc, RZ, 0xc0, !PT ;  /* 0x7ffffffc09097812 */ /* 0x000fe200078ec0ff */
[----:B------:R-:W-:Y:S01]  /*0e60*/  IMAD R5, R216, 0x10, R5 ;  /* 0x00000010d8057824 */ /* 0x000fe200078e0205 */
[----:B------:R-:W-:Y:S01]  /*0e70*/  LOP3.LUT R6, R213, 0x38, R16, 0xf8, !PT ;  /* 0x00000038d5067812 */ /* 0x000fe200078ef810 */
[----:B------:R-:W-:Y:S01]  /*0e80*/  IMAD R11, R8, 0x10, R11 ;  /* 0x00000010080b7824 */ /* 0x000fe200078e020b */
[----:B------:R-:W-:Y:S01]  /*0e90*/  SHF.R.S32.HI R229, RZ, 0x1f, R19 ;  /* 0x0000001fffe57819 */ /* 0x000fe20000011413 */
[----:B------:R-:W-:Y:S01]  /*0ea0*/  IMAD R5, R5, 0x8, R4 ;  /* 0x0000000805057824 */ /* 0x000fe200078e0204 */
[----:B------:R-:W-:Y:S01]  /*0eb0*/  SHF.R.S32.HI R4, RZ, 0x1f, R225 ;  /* 0x0000001fff047819 */ /* 0x000fe200000114e1 */
[----:B------:R-:W-:-:S02]  /*0ec0*/  IMAD R12, R0, 0x40, R11 ;  /* 0x00000040000c7824 */ /* 0x000fc400078e020b */
[----:B------:R-:W-:Y:S01]  /*0ed0*/  IMAD.U32 R0, RZ, RZ, UR4 ;  /* 0x00000004ff007e24 */ /* 0x000fe2000f8e00ff */
[----:B------:R-:W-:Y:S01]  /*0ee0*/  LEA.HI R4, R4, R225, RZ, 0x3 ;  /* 0x000000e104047211 */ /* 0x000fe200078f18ff */
[----:B------:R-:W-:Y:S01]  /*0ef0*/  IMAD.IADD R9, R13, 0x1, -R9 ;  /* 0x000000010d097824 */ /* 0x000fe200078e0a09 */
[----:B------:R-:W-:Y:S01]  /*0f00*/  STL [R1+0x94], R12 ;  /* 0x0000940c01007387 */ /* 0x000fe20000100800 */
[----:B------:R-:W-:Y:S02]  /*0f10*/  IMAD.MOV.U32 R2, RZ, RZ, RZ ;  /* 0x000000ffff027224 */ /* 0x000fe400078e00ff */
[----:B------:R-:W-:Y:S01]  /*0f20*/  IMAD.SHL.U32 R4, R4, 0x40, RZ ;  /* 0x0000004004047824 */ /* 0x000fe200078e00ff */
[----:B------:R0:W-:Y:S01]  /*0f30*/  STL [R1+0x5c], R0 ;  /* 0x00005c0001007387 */ /* 0x0001e20000100800 */
[----:B------:R-:W-:Y:S02]  /*0f40*/  IMAD.SHL.U32 R230, R9, 0x2, RZ ;  /* 0x0000000209e67824 */ /* 0x000fe400078e00ff */
[----:B------:R-:W-:Y:S01]  /*0f50*/  VIADD R202, R22, 0x10 ;  /* 0x0000001016ca7836 */ /* 0x000fe20000000000 */
[----:B------:R-:W-:Y:S01]  /*0f60*/  LOP3.LUT R217, R4, 0xfffffe00, RZ, 0xc0, !PT ;  /* 0xfffffe0004d97812 */ /* 0x000fe200078ec0ff */
[C---:B------:R-:W-:Y:S01]  /*0f70*/  VIADD R34, R230.reuse, 0x8 ;  /* 0x00000008e6227836 */ /* 0x040fe20000000000 */
[----:B------:R-:W-:Y:S01]  /*0f80*/  SHF.R.S32.HI R4, RZ, 0x1f, R219 ;  /* 0x0000001fff047819 */ /* 0x000fe200000114db */
[----:B------:R-:W-:Y:S01]  /*0f90*/  IMAD.SHL.U32 R4, R5, 0x8, RZ ;  /* 0x0000000805047824 */ /* 0x000fe200078e00ff */
[C---:B------:R-:W-:Y:S01]  /*0fa0*/  IADD3 R233, R230.reuse, 0xe8, RZ ;  /* 0x000000e8e6e97810 */ /* 0x040fe20007ffe0ff */
[C---:B------:R-:W-:Y:S01]  /*0fb0*/  VIADD R31, R230.reuse, 0x20 ;  /* 0x00000020e61f7836 */ /* 0x040fe20000000000 */
[----:B0-----:R-:W-:Y:S01]  /*0fc0*/  LEA.HI R0, R3, R3, RZ, 0x1 ;  /* 0x0000000303007211 */ /* 0x001fe200078f08ff */
[C---:B------:R-:W-:Y:S01]  /*0fd0*/  VIADD R28, R230.reuse, 0x38 ;  /* 0x00000038e61c7836 */ /* 0x040fe20000000000 */
[----:B------:R0:W-:Y:S01]  /*0fe0*/  STL [R1+0x9c], R4 ;  /* 0x00009c0401007387 */ /* 0x0001e20000100800 */
[----:B------:R-:W-:Y:S01]  /*0ff0*/  VIADD R25, R230, 0x50 ;  /* 0x00000050e6197836 */ /* 0x000fe20000000000 */
[----:B------:R-:W-:Y:S01]  /*1000*/  LOP3.LUT R0, R0, 0x1ffffffe, RZ, 0xc0, !PT ;  /* 0x1ffffffe00007812 */ /* 0x000fe200078ec0ff */
[----:B------:R-:W-:-:S02]  /*1010*/  VIADD R20, R230, 0x68 ;  /* 0x00000068e6147836 */ /* 0x000fc40000000000 */
[C---:B------:R-:W-:Y:S02]  /*1020*/  VIADD R13, R230.reuse, 0x80 ;  /* 0x00000080e60d7836 */ /* 0x040fe40000000000 */
[----:B------:R-:W-:Y:S01]  /*1030*/  IMAD.IADD R0, R3, 0x1, -R0 ;  /* 0x0000000103007824 */ /* 0x000fe200078e0a00 */
[----:B------:R-:W-:Y:S01]  /*1040*/  SHF.R.S32.HI R3, RZ, 0x1f, R203 ;  /* 0x0000001fff037819 */ /* 0x000fe200000114cb */
[----:B------:R-:W-:Y:S01]  /*1050*/  VIADD R9, R230, 0x98 ;  /* 0x00000098e6097836 */ /* 0x000fe20000000000 */
[----:B------:R-:W-:Y:S01]  /*1060*/  SHF.R.U32.HI R3, RZ, 0x3, R213 ;  /* 0x00000003ff037819 */ /* 0x000fe200000116d5 */
[----:B------:R-:W-:Y:S02]  /*1070*/  IMAD R0, R0, 0x8, R12 ;  /* 0x0000000800007824 */ /* 0x000fe400078e020c */
[C---:B------:R-:W-:Y:S01]  /*1080*/  VIADD R5, R230.reuse, 0xb8 ;  /* 0x000000b8e6057836 */ /* 0x040fe20000000000 */
[----:B------:R-:W-:Y:S01]  /*1090*/  LOP3.LUT R3, R217, R6, R3, 0xf6, !PT ;  /* 0x00000006d9037212 */ /* 0x000fe200078ef603 */
[C---:B0-----:R-:W-:Y:S01]  /*10a0*/  VIADD R4, R230.reuse, 0xc0 ;  /* 0x000000c0e6047836 */ /* 0x041fe20000000000 */
[----:B------:R-:W-:Y:S01]  /*10b0*/  SHF.R.S32.HI R6, RZ, 0x1f, R218 ;  /* 0x0000001fff067819 */ /* 0x000fe200000114da */
[C---:B------:R-:W-:Y:S01]  /*10c0*/  VIADD R6, R230.reuse, 0xb0 ;  /* 0x000000b0e6067836 */ /* 0x040fe20000000000 */
[----:B------:R-:W-:Y:S01]  /*10d0*/  SHF.R.S32.HI R5, RZ, 0x1f, R5 ;  /* 0x0000001fff057819 */ /* 0x000fe20000011405 */
[----:B------:R-:W-:Y:S01]  /*10e0*/  IMAD R3, R3, 0x2, R18 ;  /* 0x0000000203037824 */ /* 0x000fe200078e0212 */
[----:B------:R-:W-:Y:S01]  /*10f0*/  SHF.R.S32.HI R4, RZ, 0x1f, R4 ;  /* 0x0000001fff047819 */ /* 0x000fe20000011404 */
[----:B------:R-:W-:-:S02]  /*1100*/  VIADD R237, R230, 0xc8 ;  /* 0x000000c8e6ed7836 */ /* 0x000fc40000000000 */
[C---:B------:R-:W-:Y:S01]  /*1110*/  VIADD R236, R230.reuse, 0xd0 ;  /* 0x000000d0e6ec7836 */ /* 0x040fe20000000000 */
[----:B------:R0:W-:Y:S01]  /*1120*/  STL [R1+0x90], R3 ;  /* 0x0000900301007387 */ /* 0x0001e20000100800 */
[C---:B------:R-:W-:Y:S02]  /*1130*/  VIADD R235, R230.reuse, 0xd8 ;  /* 0x000000d8e6eb7836 */ /* 0x040fe40000000000 */
[C---:B------:R-:W-:Y:S01]  /*1140*/  VIADD R234, R230.reuse, 0xe0 ;  /* 0x000000e0e6ea7836 */ /* 0x040fe20000000000 */
[----:B------:R1:W-:Y:S01]  /*1150*/  STL [R1+0x98], R0 ;  /* 0x0000980001007387 */ /* 0x0003e20000100800 */
[C---:B------:R-:W-:Y:S01]  /*1160*/  VIADD R33, R230.reuse, 0x10 ;  /* 0x00000010e6217836 */ /* 0x040fe20000000000 */
[----:B------:R-:W-:Y:S01]  /*1170*/  SHF.R.S32.HI R5, RZ, 0x1f, R236 ;  /* 0x0000001fff057819 */ /* 0x000fe200000114ec */
[C---:B------:R-:W-:Y:S01]  /*1180*/  VIADD R32, R230.reuse, 0x18 ;  /* 0x00000018e6207836 */ /* 0x040fe20000000000 */
[----:B------:R-:W-:Y:S01]  /*1190*/  SHF.R.S32.HI R4, RZ, 0x1f, R235 ;  /* 0x0000001fff047819 */ /* 0x000fe200000114eb */
[C---:B------:R-:W-:Y:S01]  /*11a0*/  VIADD R30, R230.reuse, 0x28 ;  /* 0x00000028e61e7836 */ /* 0x040fe20000000000 */
[----:B0-----:R-:W-:Y:S01]  /*11b0*/  SHF.R.S32.HI R3, RZ, 0x1f, R34 ;  /* 0x0000001fff037819 */ /* 0x001fe20000011422 */
        /* <DEDUP_REMOVED lines=30> */
[----:B------:R-:W-:Y:S02]  /*13a0*/  SHF.R.S32.HI R15, RZ, 0x1f, R15 ;  /* 0x0000001fff0f7819 */ /* 0x000fe4000001140f */
[----:B------:R-:W-:-:S02]  /*13b0*/  SHF.R.S32.HI R14, RZ, 0x1f, R14 ;  /* 0x0000001fff0e7819 */ /* 0x000fc4000001140e */
[----:B------:R-:W-:Y:S02]  /*13c0*/  SHF.R.S32.HI R11, RZ, 0x1f, R11 ;  /* 0x0000001fff0b7819 */ /* 0x000fe4000001140b */
[----:B------:R-:W-:Y:S02]  /*13d0*/  SHF.R.S32.HI R10, RZ, 0x1f, R10 ;  /* 0x0000001fff0a7819 */ /* 0x000fe4000001140a */
[----:B------:R-:W-:Y:S02]  /*13e0*/  SHF.R.S32.HI R8, RZ, 0x1f, R8 ;  /* 0x0000001fff087819 */ /* 0x000fe40000011408 */
[----:B------:R-:W-:Y:S02]  /*13f0*/  SHF.R.S32.HI R7, RZ, 0x1f, R7 ;  /* 0x0000001fff077819 */ /* 0x000fe40000011407 */
[----:B------:R-:W-:Y:S02]  /*1400*/  SHF.R.S32.HI R5, RZ, 0x1f, R233 ;  /* 0x0000001fff057819 */ /* 0x000fe400000114e9 */
[----:B------:R-:W-:-:S02]  /*1410*/  SHF.R.S32.HI R4, RZ, 0x1f, R232 ;  /* 0x0000001fff047819 */ /* 0x000fc400000114e8 */
[----:B-1----:R-:W-:-:S07]  /*1420*/  SHF.R.S32.HI R3, RZ, 0x1f, R231 ;  /* 0x0000001fff037819 */ /* 0x002fce00000114e7 */
.L_x_1481:
[----:B0-23--:R-:W0:Y:S02]  /*1430*/  LDC.64 R4, c[0x0][0xd88] ;  /* 0x00036200ff047b82 */ /* 0x00de240000000a00 */
        /* <DEDUP_REMOVED lines=24> */
[----:B------:R-:W-:Y:S01]  /*15c0*/  IADD3.X R5, R224, UR7, RZ, P3, !PT ;  /* 0x00000007e0057c10 */ /* 0x000fe20009ffe4ff */
        /* <DEDUP_REMOVED lines=24> */
.L_x_1334:
        /* <DEDUP_REMOVED lines=14> */
.L_x_1335:
[----:B------:R-:W-:Y:S05]  /*1830*/  @!P0 BRA `(.L_x_1336) ;  /* 0x00000000000c8947 */ /* 0x000fea0003800000 */
[----:B------:R-:W2:Y:S04]  /*1840*/  LDG.E R0, desc[UR60][R4.64] ;  /* 0x0000003c04007981 */ /* 0x000ea8000c1e1900 */
[----:B------:R-:W2:Y:S02]  /*1850*/  LDG.E R33, desc[UR60][R4.64+0x4] ;  /* 0x0000043c04217981 */ /* 0x000ea4000c1e1900 */
[----:B--2---:R-:W-:-:S07]  /*1860*/  IMAD.IADD R33, R33, 0x1, -R0 ;  /* 0x0000000121217824 */ /* 0x004fce00078e0a00 */
.L_x_1336:
        /* <DEDUP_REMOVED lines=14> */
[----:B------:R-:W-:Y:S01]  /*1950*/  IMAD.IADD R9, R33, 0x1, -R10 ;  /* 0x0000000121097824 */ /* 0x000fe200078e0a0a */
        /* <DEDUP_REMOVED lines=19> */
[----:B------:R-:W-:Y:S02]  /*1a90*/  IABS R11, R10 ;  /* 0x0000000a000b7213 */ /* 0x000fe40000000000 */
        /* <DEDUP_REMOVED lines=22> */
.L_x_1338:
[----:B------:R-:W-:Y:S05]  /*1c00*/  BSYNC B0 ;  /* 0x0000000000007941 */ /* 0x000fea0003800000 */
.L_x_1337:
        /* <DEDUP_REMOVED lines=37> */
.L_x_1341:
[----:B------:R-:W-:Y:S05]  /*1e60*/  BSYNC B6 ;  /* 0x0000000000067941 */ /* 0x000fea0003800000 */
.L_x_1340:
        /* <DEDUP_REMOVED lines=20> */
.L_x_1343:
[----:B------:R-:W-:Y:S05]  /*1fb0*/  BSYNC B6 ;  /* 0x0000000000067941 */ /* 0x000fea0003800000 */
.L_x_1342:
[----:B------:R-:W-:Y:S01]  /*1fc0*/  ULDC.64 UR4, c[0x0][0xaf0] ;  /* 0x0002bc0000047ab9 */ /* 0x000fe20000000a00 */
[----:B------:R-:W-:Y:S01]  /*1fd0*/  IMAD.MOV.U32 R0, RZ, RZ, R222 ;  /* 0x000000ffff007224 */ /* 0x000fe200078e00de */
[----:B------:R-:W-:Y:S01]  /*1fe0*/  ISETP.NE.U32.AND P0, PT, RZ, UR4, PT ;  /* 0x00000004ff007c0c */ /* 0x000fe2000bf05070 */
[----:B------:R-:W0:Y:S03]  /*1ff0*/  LDC.64 R20, c[0x0][0x300] ;  /* 0x0000c000ff147b82 */ /* 0x000e260000000a00 */
[----:B------:R-:W-:Y:S01]  /*2000*/  ISETP.NE.AND.EX P0, PT, RZ, UR5, PT, P0 ;  /* 0x00000005ff007c0c */ /* 0x000fe2000bf05300 */
[----:B------:R-:W1:Y:S01]  /*2010*/  S2R R44, SR_TID.X ;  /* 0x00000000002c7919 */ /* 0x000e620000002100 */
[----:B------:R-:W-:Y:S01]  /*2020*/  IMAD.IADD R70, R70, 0x1, R33 ;  /* 0x0000000146467824 */ /* 0x000fe200078e0221 */
[----:B------:R-:W2:Y:S01]  /*2030*/  S2R R6, SR_TID.X ;  /* 0x0000000000067919 */ /* 0x000ea20000002100 */
[----:B------:R-:W-:Y:S01]  /*2040*/  SHF.R.S32.HI R17, RZ, 0x1f, R16 ;  /* 0x0000001fff117819 */ /* 0x000fe20000011410 */
[----:B------:R-:W3:Y:S08]  /*2050*/  LDC R49, c[0x0][0x3f4] ;  /* 0x0000fd00ff317b82 */ /* 0x000ef00000000800 */
[----:B------:R-:W-:Y:S01]  /*2060*/  @P0 IADD3 R4, P1, R223, UR4, RZ ;  /* 0x00000004df040c10 */ /* 0x000fe2000ff3e0ff */
[----:B------:R-:W-:Y:S01]  /*2070*/  VIADD R8, R16, 0xc0 ;  /* 0x000000c010087836 */ /* 0x000fe20000000000 */
[----:B------:R-:W4:Y:S02]  /*2080*/  LDC.64 R42, c[0x0][0x3f8] ;  /* 0x0000fe00ff2a7b82 */ /* 0x000f240000000a00 */
[----:B------:R-:W-:Y:S01]  /*2090*/  @P0 IADD3.X R5, R224, UR5, RZ, P1, !PT ;  /* 0x00000005e0050c10 */ /* 0x000fe20008ffe4ff */
[----:B------:R-:W-:-:S04]  /*20a0*/  ULDC.64 UR4, c[0x0][0xb00] ;  /* 0x0002c00000047ab9 */ /* 0x000fc80000000a00 */
[----:B------:R1:W3:Y:S01]  /*20b0*/  @P0 LDG.E R0, desc[UR60][R4.64] ;  /* 0x0000003c04000981 */ /* 0x0002e2000c1e1900 */
[----:B------:R-:W-:Y:S01]  /*20c0*/  SHF.R.S32.HI R36, RZ, 0x1f, R70 ;  /* 0x0000001fff247819 */ /* 0x000fe20000011446 */
[----:B------:R-:W4:Y:S01]  /*20d0*/  LDC.64 R68, c[0x0][0x408] ;  /* 0x00010200ff447b82 */ /* 0x000f220000000a00 */
[----:B------:R-:W-:Y:S01]  /*20e0*/  ISETP.NE.U32.AND P0, PT, RZ, UR4, PT ;  /* 0x00000004ff007c0c */ /* 0x000fe2000bf05070 */
[----:B------:R-:W-:Y:S01]  /*20f0*/  IMAD.MOV.U32 R90, RZ, RZ, 0x20 ;  /* 0x00000020ff5a7424 */ /* 0x000fe200078e00ff */
[----:B-----5:R-:W-:Y:S01]  /*2100*/  SHF.R.S32.HI R45, RZ, 0x1f, R24 ;  /* 0x0000001fff2d7819 */ /* 0x020fe20000011418 */
[-C--:B0-----:R-:W-:Y:S01]  /*2110*/  IMAD R3, R36, R20.reuse, RZ ;  /* 0x0000001424037224 */ /* 0x081fe200078e02ff */
[----:B------:R-:W-:Y:S01]  /*2120*/  ISETP.NE.AND.EX P0, PT, RZ, UR5, PT, P0 ;  /* 0x00000005ff007c0c */ /* 0x000fe2000bf05300 */
[----:B------:R-:W-:Y:S01]  /*2130*/  ULDC.64 UR4, c[0x0][0x308] ;  /* 0x0000c20000047ab9 */ /* 0x000fe20000000a00 */
[----:B------:R-:W-:Y:S01]  /*2140*/  IMAD R77, R21, 0x60, RZ ;  /* 0x00000060154d7824 */ /* 0x000fe200078e02ff */
[----:B------:R-:W-:Y:S01]  /*2150*/  SHF.R.S32.HI R74, RZ, 0x1f, R225 ;  /* 0x0000001fff4a7819 */ /* 0x000fe200000114e1 */
[----:B-1----:R-:W-:Y:S01]  /*2160*/  IMAD.WIDE.U32 R4, R70, R20, RZ ;  /* 0x0000001446047225 */ /* 0x002fe200078e00ff */
[----:B------:R-:W-:-:S03]  /*2170*/  SHF.R.U32.HI R44, RZ, 0x7, R44 ;  /* 0x00000007ff2c7819 */ /* 0x000fc6000001162c */
[----:B------:R-:W-:Y:S01]  /*2180*/  IMAD R3, R70, R21, R3 ;  /* 0x0000001546037224 */ /* 0x000fe200078e0203 */
[----:B------:R-:W-:Y:S01]  /*2190*/  ISETP.NE.AND P6, PT, R44, 0x1, PT ;  /* 0x000000012c00780c */ /* 0x000fe20003fc5270 */
[----:B--2---:R-:W-:Y:S02]  /*21a0*/  VIADD R6, R6, 0xffffff80 ;  /* 0xffffff8006067836 */ /* 0x004fe40000000000 */
[----:B------:R-:W-:Y:S02]  /*21b0*/  IMAD.IADD R5, R5, 0x1, R3 ;  /* 0x0000000105057824 */ /* 0x000fe400078e0203 */
[----:B------:R-:W-:Y:S01]  /*21c0*/  VIADD R75, R44, 0x8 ;  /* 0x000000082c4b7836 */ /* 0x000fe20000000000 */
[----:B------:R-:W-:Y:S01]  /*21d0*/  SHF.R.U32.HI R44, RZ, 0x3, R213 ;  /* 0x00000003ff2c7819 */ /* 0x000fe200000116d5 */
[----:B------:R-:W-:Y:S01]  /*21e0*/  IMAD.WIDE.U32 R4, R220, UR4, R4 ;  /* 0x00000004dc047c25 */ /* 0x000fe2000f8e0004 */
[----:B----4-:R-:W-:-:S03]  /*21f0*/  SHF.L.U64.HI R72, R68, 0x6, R69 ;  /* 0x0000000644487819 */ /* 0x010fc60000010245 */
[----:B------:R-:W-:Y:S01]  /*2200*/  IMAD R5, R220, UR5, R5 ;  /* 0x00000005dc057c24 */ /* 0x000fe2000f8e0205 */
[----:B------:R-:W-:Y:S01]  /*2210*/  ULDC.64 UR4, c[0x0][0x310] ;  /* 0x0000c40000047ab9 */ /* 0x000fe20000000a00 */
[-C--:B------:R-:W-:Y:S02]  /*2220*/  IMAD R40, R229, R68.reuse, RZ ;  /* 0x00000044e5287224 */ /* 0x080fe400078e02ff */
[----:B------:R-:W-:-:S04]  /*2230*/  IMAD.WIDE.U32 R66, R19, R68, R16 ;  /* 0x0000004413427225 */ /* 0x000fc800078e0010 */
[C---:B------:R-:W-:Y:S02]  /*2240*/  IMAD R39, R19.reuse, R69, R40 ;  /* 0x0000004513277224 */ /* 0x040fe400078e0228 */
[----:B------:R-:W-:-:S04]  /*2250*/  IMAD.WIDE.U32 R34, R19, R42, R16 ;  /* 0x0000002a13227225 */ /* 0x000fc800078e0010 */
[----:B------:R-:W-:Y:S02]  /*2260*/  IMAD.IADD R67, R39, 0x1, R67 ;  /* 0x0000000127437824 */ /* 0x000fe400078e0243 */
[C---:B------:R-:W-:Y:S02]  /*2270*/  IMAD R40, R45.reuse, R42, RZ ;  /* 0x0000002a2d287224 */ /* 0x040fe400078e02ff */
[----:B------:R-:W-:Y:S02]  /*2280*/  IMAD R45, R45, R68, RZ ;  /* 0x000000442d2d7224 */ /* 0x000fe400078e02ff */
[----:B------:R-:W-:Y:S02]  /*2290*/  IMAD R81, R24, R43, R40 ;  /* 0x0000002b18517224 */ /* 0x000fe400078e0228 */
[----:B------:R-:W-:Y:S02]  /*22a0*/  IMAD R47, R43, 0x60, RZ ;  /* 0x000000602b2f7824 */ /* 0x000fe400078e02ff */
[----:B------:R-:W-:-:S02]  /*22b0*/  IMAD.SHL.U32 R40, R42, 0x40, RZ ;  /* 0x000000402a287824 */ /* 0x000fc400078e00ff */
[----:B------:R-:W-:Y:S02]  /*22c0*/  IMAD R45, R24, R69, R45 ;  /* 0x00000045182d7224 */ /* 0x000fe400078e022d */
[----:B------:R-:W-:Y:S02]  /*22d0*/  IMAD R79, R69, 0x60, RZ ;  /* 0x00000060454f7824 */ /* 0x000fe400078e02ff */
[----:B------:R-:W-:Y:S02]  /*22e0*/  IMAD.SHL.U32 R73, R68, 0x40, RZ ;  /* 0x0000004044497824 */ /* 0x000fe400078e00ff */
[----:B------:R-:W-:-:S04]  /*22f0*/  IMAD.WIDE.U32 R66, R24, R68, R66 ;  /* 0x0000004418427225 */ /* 0x000fc800078e0042 */
[----:B---3--:R-:W-:Y:S02]  /*2300*/  IMAD.SHL.U32 R76, R49, 0x2, RZ ;  /* 0x00000002314c7824 */ /* 0x008fe400078e00ff */
[----:B------:R-:W-:Y:S01]  /*2310*/  IMAD.IADD R83, R45, 0x1, R67 ;  /* 0x000000012d537824 */ /* 0x000fe200078e0243 */
[----:B------:R-:W-:Y:S02]  /*2320*/  SHF.R.S32.HI R3, RZ, 0x1f, R0 ;  /* 0x0000001fff037819 */ /* 0x000fe40000011400 */
[----:B------:R-:W-:Y:S02]  /*2330*/  SEL R33, R0, RZ, !P0 ;  /* 0x000000ff00217207 */ /* 0x000fe40004000000 */
[----:B------:R-:W-:Y:S02]  /*2340*/  SEL R37, R3, RZ, !P0 ;  /* 0x000000ff03257207 */ /* 0x000fe40004000000 */
[----:B------:R-:W-:Y:S01]  /*2350*/  SHF.R.S32.HI R3, RZ, 0x1f, R6 ;  /* 0x0000001fff037819 */ /* 0x000fe20000011406 */
[----:B------:R-:W-:-:S03]  /*2360*/  IMAD.WIDE.U32 R12, R33, UR4, R4 ;  /* 0x00000004210c7c25 */ /* 0x000fc6000f8e0004 */
[----:B------:R-:W-:Y:S01]  /*2370*/  LEA.HI R38, R3, R6, RZ, 0x2 ;  /* 0x0000000603267211 */ /* 0x000fe200078f10ff */
[----:B------:R-:W-:Y:S02]  /*2380*/  IMAD R0, R37, UR4, RZ ;  /* 0x0000000425007c24 */ /* 0x000fe4000f8e02ff */
[-C--:B------:R-:W-:Y:S01]  /*2390*/  IMAD R6, R229, R20.reuse, RZ ;  /* 0x00000014e5067224 */ /* 0x080fe200078e02ff */
[----:B------:R-:W-:Y:S01]  /*23a0*/  SHF.R.S32.HI R38, RZ, 0x1f, R38 ;  /* 0x0000001fff267819 */ /* 0x000fe20000011426 */
[----:B------:R-:W-:Y:S01]  /*23b0*/  IMAD R9, R33, UR5, R0 ;  /* 0x0000000521097c24 */ /* 0x000fe2000f8e0200 */
[----:B------:R-:W-:Y:S05]  /*23c0*/  @!P6 WARPSYNC.ALL ;  /* 0x000000000000e948 */ /* 0x000fea0003800000 */
[C---:B------:R-:W-:Y:S01]  /*23d0*/  VIADD R0, R16.reuse, 0x20 ;  /* 0x0000002010007836 */ /* 0x040fe20000000000 */
[----:B------:R-:W-:Y:S01]  /*23e0*/  ULDC UR4, c[0x0][0x320] ;  /* 0x0000c80000047ab9 */ /* 0x000fe20000000800 */
[----:B------:R-:W-:Y:S01]  /*23f0*/  IMAD.WIDE.U32 R4, R19, R20, R16 ;  /* 0x0000001413047225 */ /* 0x000fe200078e0010 */
[----:B------:R-:W-:Y:S01]  /*2400*/  @!P6 BAR.SYNC.DEFER_BLOCKING 0x9, 0x100 ;  /* 0x024400000000eb1d */ /* 0x000fe20000010000 */
[----:B------:R-:W-:-:S02]  /*2410*/  ISETP.GE.AND P0, PT, R16, UR4, PT ;  /* 0x0000000410007c0c */ /* 0x000fc4000bf06270 */
[----:B------:R-:W-:Y:S01]  /*2420*/  ISETP.GE.AND P1, PT, R0, UR4, PT ;  /* 0x0000000400007c0c */ /* 0x000fe2000bf26270 */
[----:B------:R-:W-:Y:S01]  /*2430*/  IMAD R11, R19, R21, R6 ;  /* 0x00000015130b7224 */ /* 0x000fe200078e0206 */
[----:B------:R-:W-:Y:S01]  /*2440*/  SEL R6, RZ, 0x1, P0 ;  /* 0x00000001ff067807 */ /* 0x000fe20000000000 */
[----:B------:R-:W-:Y:S01]  /*2450*/  ULDC.64 UR6, c[0x0][0x330] ;  /* 0x0000cc0000067ab9 */ /* 0x000fe20000000a00 */
[----:B------:R-:W-:Y:S02]  /*2460*/  SEL R7, RZ, 0xffffffff, P1 ;  /* 0xffffffffff077807 */ /* 0x000fe40000800000 */
[----:B------:R-:W-:Y:S01]  /*2470*/  IADD3 R3, P2, R12, R4, RZ ;  /* 0x000000040c037210 */ /* 0x000fe20007f5e0ff */
[----:B------:R-:W-:Y:S01]  /*2480*/  IMAD.IADD R4, R13, 0x1, R9 ;  /* 0x000000010d047824 */ /* 0x000fe200078e0209 */
[----:B------:R-:W-:Y:S01]  /*2490*/  ISETP.GE.AND P0, PT, R8, UR4, PT ;  /* 0x0000000408007c0c */ /* 0x000fe2000bf06270 */
[----:B------:R-:W-:Y:S01]  /*24a0*/  IMAD.SHL.U32 R7, R7, 0x2, RZ ;  /* 0x0000000207077824 */ /* 0x000fe200078e00ff */
[----:B------:R-:W-:Y:S01]  /*24b0*/  LEA.HI R38, R38, R19, RZ, 0x3 ;  /* 0x0000001326267211 */ /* 0x000fe200078f18ff */
[----:B------:R-:W-:Y:S01]  /*24c0*/  VIADD R9, R16, 0xe0 ;  /* 0x000000e010097836 */ /* 0x000fe20000000000 */
[----:B------:R-:W-:Y:S01]  /*24d0*/  IADD3.X R5, R4, R5, R11, P2, !PT ;  /* 0x0000000504057210 */ /* 0x000fe200017fe40b */
[C---:B------:R-:W-:Y:S01]  /*24e0*/  VIADD R8, R16.reuse, 0x80 ;  /* 0x0000008010087836 */ /* 0x040fe20000000000 */
[----:B------:R-:W-:Y:S01]  /*24f0*/  LOP3.LUT R14, R7, 0x2, R6, 0xe2, !PT ;  /* 0x00000002070e7812 */ /* 0x000fe200078ee206 */
[C---:B------:R-:W-:Y:S01]  /*2500*/  VIADD R7, R16.reuse, 0x60 ;  /* 0x0000006010077836 */ /* 0x040fe20000000000 */
[----:B------:R-:W-:Y:S01]  /*2510*/  IADD3 R6, R16, 0x40, RZ ;  /* 0x0000004010067810 */ /* 0x000fe20007ffe0ff */
[----:B------:R-:W-:Y:S01]  /*2520*/  IMAD.WIDE.U32 R10, R220, UR6, R16 ;  /* 0x00000006dc0a7c25 */ /* 0x000fe2000f8e0010 */
[----:B------:R-:W-:-:S02]  /*2530*/  ISETP.GE.AND P3, PT, R9, UR4, PT ;  /* 0x0000000409007c0c */ /* 0x000fc4000bf66270 */
[----:B------:R-:W-:Y:S01]  /*2540*/  ISETP.GE.AND P1, PT, R6, UR4, PT ;  /* 0x0000000406007c0c */ /* 0x000fe2000bf26270 */
[----:B------:R-:W-:Y:S01]  /*2550*/  VIADD R9, R16, 0xa0 ;  /* 0x000000a010097836 */ /* 0x000fe20000000000 */
[----:B------:R-:W-:Y:S01]  /*2560*/  ISETP.GE.AND P2, PT, R7, UR4, PT ;  /* 0x0000000407007c0c */ /* 0x000fe2000bf46270 */
[----:B------:R-:W-:Y:S01]  /*2570*/  IMAD R11, R220, UR7, R11 ;  /* 0x00000007dc0b7c24 */ /* 0x000fe2000f8e020b */
[----:B------:R-:W-:Y:S02]  /*2580*/  SEL R15, RZ, 0x4, P1 ;  /* 0x00000004ff0f7807 */ /* 0x000fe40000800000 */
[----:B------:R-:W-:Y:S02]  /*2590*/  SEL R23, RZ, 0x8, P2 ;  /* 0x00000008ff177807 */ /* 0x000fe40001000000 */
[----:B------:R-:W-:Y:S02]  /*25a0*/  ISETP.GE.AND P1, PT, R8, UR4, PT ;  /* 0x0000000408007c0c */ /* 0x000fe4000bf26270 */
[----:B------:R-:W-:Y:S01]  /*25b0*/  ISETP.GE.AND P2, PT, R9, UR4, PT ;  /* 0x0000000409007c0c */ /* 0x000fe2000bf46270 */
[----:B------:R-:W-:Y:S01]  /*25c0*/  ULDC.64 UR4, c[0x0][0x338] ;  /* 0x0000ce0000047ab9 */ /* 0x000fe20000000a00 */
[----:B------:R-:W-:Y:S01]  /*25d0*/  LOP3.LUT R14, R23, R14, R15, 0xfe, !PT ;  /* 0x0000000e170e7212 */ /* 0x000fe200078efe0f */
[----:B------:R-:W-:Y:S01]  /*25e0*/  IMAD R37, R37, UR4, RZ ;  /* 0x0000000425257c24 */ /* 0x000fe2000f8e02ff */
[----:B------:R-:W-:-:S02]  /*25f0*/  SEL R15, RZ, 0x10, P1 ;  /* 0x00000010ff0f7807 */ /* 0x000fc40000800000 */
[----:B------:R-:W-:Y:S01]  /*2600*/  SEL R23, RZ, 0x20, P2 ;  /* 0x00000020ff177807 */ /* 0x000fe20001000000 */
[----:B------:R-:W-:Y:S01]  /*2610*/  IMAD R37, R33, UR5, R37 ;  /* 0x0000000521257c24 */ /* 0x000fe2000f8e0225 */
[----:B------:R-:W-:Y:S02]  /*2620*/  SEL R96, RZ, 0x40, P0 ;  /* 0x00000040ff607807 */ /* 0x000fe40000000000 */
[----:B------:R-:W-:Y:S02]  /*2630*/  ISETP.GE.AND P0, PT, R16, R49, PT ;  /* 0x000000311000720c */ /* 0x000fe40003f06270 */
[----:B------:R-:W-:Y:S01]  /*2640*/  LOP3.LUT R31, R23, R14, R15, 0xfe, !PT ;  /* 0x0000000e171f7212 */ /* 0x000fe200078efe0f */
[----:B------:R-:W-:Y:S01]  /*2650*/  IMAD.WIDE.U32 R14, R33, UR4, R10 ;  /* 0x00000004210e7c25 */ /* 0x000fe2000f8e000a */
[----:B------:R-:W-:Y:S01]  /*2660*/  SEL R11, R49, RZ, P0 ;  /* 0x000000ff310b7207 */ /* 0x000fe20000000000 */
[----:B------:R-:W-:Y:S01]  /*2670*/  ULDC UR4, c[0x0][0x2f4] ;  /* 0x0000bd0000047ab9 */ /* 0x000fe20000000800 */
[----:B------:R-:W-:Y:S01]  /*2680*/  SHF.R.S32.HI R23, RZ, 0x1f, R22 ;  /* 0x0000001fff177819 */ /* 0x000fe20000011416 */
[----:B------:R-:W-:Y:S01]  /*2690*/  IMAD R10, R229, R42, RZ ;  /* 0x0000002ae50a7224 */ /* 0x000fe200078e02ff */
[----:B------:R-:W-:Y:S01]  /*26a0*/  LOP3.LUT R38, R38, 0xfffffff8, RZ, 0xc0, !PT ;  /* 0xfffffff826267812 */ /* 0x000fe200078ec0ff */
[----:B------:R-:W-:Y:S01]  /*26b0*/  IMAD.IADD R11, R16, 0x1, R11 ;  /* 0x00000001100b7824 */ /* 0x000fe200078e020b */
[----:B------:R-:W-:Y:S01]  /*26c0*/  LOP3.LUT R96, R31, R96, RZ, 0xfc, !PT ;  /* 0x000000601f607212 */ /* 0x000fe200078efcff */
[C---:B------:R-:W-:Y:S01]  /*26d0*/  IMAD R31, R19.reuse, R43, R10 ;  /* 0x0000002b131f7224 */ /* 0x040fe200078e020a */
[C---:B------:R-:W-:Y:S01]  /*26e0*/  IADD3 R70, P1, R19.reuse, R70, RZ ;  /* 0x0000004613467210 */ /* 0x040fe20007f3e0ff */
[----:B------:R-:W-:Y:S01]  /*26f0*/  IMAD.WIDE.U32 R64, R19, R68, R22 ;  /* 0x0000004413407225 */ /* 0x000fe200078e0016 */
[----:B------:R-:W-:-:S02]  /*2700*/  SHF.R.S32.HI R10, RZ, 0x1f, R11 ;  /* 0x0000001fff0a7819 */ /* 0x000fc4000001140b */
[----:B------:R-:W-:Y:S01]  /*2710*/  SEL R95, RZ, 0xffffff80, P3 ;  /* 0xffffff80ff5f7807 */ /* 0x000fe20001800000 */
[----:B------:R-:W-:Y:S01]  /*2720*/  IMAD.IADD R38, R19, 0x1, -R38 ;  /* 0x0000000113267824 */ /* 0x000fe200078e0a26 */
[----:B------:R-:W-:Y:S01]  /*2730*/  ISETP.GE.AND P2, PT, R0, UR4, PT ;  /* 0x0000000400007c0c */ /* 0x000fe2000bf46270 */
[----:B------:R-:W-:Y:S01]  /*2740*/  IMAD.IADD R65, R65, 0x1, R39 ;  /* 0x0000000141417824 */ /* 0x000fe200078e0227 */
[----:B------:R-:W-:Y:S01]  /*2750*/  LEA.HI R39, R10, R11, RZ, 0x3 ;  /* 0x0000000b0a277211 */ /* 0x000fe200078f18ff */
[----:B------:R-:W-:Y:S01]  /*2760*/  IMAD.SHL.U32 R84, R38, 0x40, RZ ;  /* 0x0000004026547824 */ /* 0x000fe200078e00ff */
[----:B------:R-:W-:Y:S01]  /*2770*/  SHF.L.U64.HI R10, R20, 0x6, R21 ;  /* 0x00000006140a7819 */ /* 0x000fe20000010215 */
[----:B------:R-:W-:Y:S01]  /*2780*/  IMAD.X R71, R229, 0x1, R36, P1 ;  /* 0x00000001e5477824 */ /* 0x000fe200008e0624 */
[----:B------:R-:W-:Y:S01]  /*2790*/  LOP3.LUT R36, R213, 0x38, R39, 0xf8, !PT ;  /* 0x00000038d5247812 */ /* 0x000fe200078ef827 */
[----:B------:R-:W-:Y:S01]  /*27a0*/  IMAD.WIDE.U32 R32, R19, R42, R22 ;  /* 0x0000002a13207225 */ /* 0x000fe200078e0016 */
[----:B------:R-:W-:-:S02]  /*27b0*/  LOP3.LUT R84, R84, 0x1c0, RZ, 0xc0, !PT ;  /* 0x000001c054547812 */ /* 0x000fc400078ec0ff */
[----:B------:R-:W-:Y:S01]  /*27c0*/  LOP3.LUT P1, RZ, R38, 0x4, RZ, 0xc0, !PT ;  /* 0x0000000426ff7812 */ /* 0x000fe2000782c0ff */
[----:B------:R-:W-:Y:S01]  /*27d0*/  IMAD.IADD R33, R33, 0x1, R31 ;  /* 0x0000000121217824 */ /* 0x000fe200078e021f */
[----:B------:R-:W-:Y:S01]  /*27e0*/  LOP3.LUT R38, R36, R44, RZ, 0x3c, !PT ;  /* 0x0000002c24267212 */ /* 0x000fe200078e3cff */
[----:B------:R-:W-:Y:S01]  /*27f0*/  IMAD.IADD R35, R31, 0x1, R35 ;  /* 0x000000011f237824 */ /* 0x000fe200078e0223 */
[----:B------:R-:W-:Y:S01]  /*2800*/  SHF.R.U32.HI R87, RZ, 0x3, R84 ;  /* 0x00000003ff577819 */ /* 0x000fe20000011654 */
[----:B------:R-:W-:Y:S01]  /*2810*/  IMAD.SHL.U32 R11, R20, 0x40, RZ ;  /* 0x00000040140b7824 */ /* 0x000fe200078e00ff */
[----:B------:R-:W-:Y:S01]  /*2820*/  LOP3.LUT R44, R84, 0x18, R16, 0xf8, !PT ;  /* 0x00000018542c7812 */ /* 0x000fe200078ef810 */
[-C--:B------:R-:W-:Y:S01]  /*2830*/  IMAD.WIDE.U32 R32, R24, R42.reuse, R32 ;  /* 0x0000002a18207225 */ /* 0x080fe200078e0020 */
[----:B------:R-:W-:Y:S02]  /*2840*/  LOP3.LUT R36, R84, 0x38, R39, 0xf8, !PT ;  /* 0x0000003854247812 */ /* 0x000fe400078ef827 */
[----:B------:R-:W-:Y:S01]  /*2850*/  LOP3.LUT R91, R44, R87, RZ, 0x3c, !PT ;  /* 0x000000572c5b7212 */ /* 0x000fe200078e3cff */
[----:B------:R-:W-:Y:S01]  /*2860*/  IMAD.WIDE.U32 R34, R24, R42, R34 ;  /* 0x0000002a18227225 */ /* 0x000fe200078e0022 */
[----:B------:R-:W-:-:S02]  /*2870*/  SHF.R.S32.HI R85, RZ, 0x3, R39 ;  /* 0x00000003ff557819 */ /* 0x000fc40000011427 */
[----:B------:R-:W-:Y:S01]  /*2880*/  LOP3.LUT R86, R39, 0xfffffff8, RZ, 0xc0, !PT ;  /* 0xfffffff827567812 */ /* 0x000fe200078ec0ff */
[----:B------:R-:W-:Y:S01]  /*2890*/  IMAD.WIDE.U32 R64, R24, R68, R64 ;  /* 0x0000004418407225 */ /* 0x000fe200078e0040 */
[----:B------:R-:W-:Y:S02]  /*28a0*/  SHF.L.U64.HI R31, R42, 0x6, R43 ;  /* 0x000000062a1f7819 */ /* 0x000fe4000001022b */
[----:B------:R-:W-:Y:S01]  /*28b0*/  SEL R90, R90, 0xffffffe0, !P1 ;  /* 0xffffffe05a5a7807 */ /* 0x000fe20004800000 */
[----:B------:R-:W-:Y:S01]  /*28c0*/  IMAD.WIDE.U32 R20, R20, 0x60, RZ ;  /* 0x0000006014147825 */ /* 0x000fe200078e00ff */
[----:B------:R-:W-:Y:S02]  /*28d0*/  LOP3.LUT R39, R36, R87, RZ, 0x3c, !PT ;  /* 0x0000005724277212 */ /* 0x000fe400078e3cff */
[----:B------:R-:W-:Y:S01]  /*28e0*/  LOP3.LUT R95, R96, 0x80, R95, 0xc8, !PT ;  /* 0x00000080605f7812 */ /* 0x000fe200078ec85f */
[----:B------:R-:W-:Y:S01]  /*28f0*/  IMAD.WIDE.U32 R42, R42, 0x60, RZ ;  /* 0x000000602a2a7825 */ /* 0x000fe200078e00ff */
[----:B------:R-:W-:-:S02]  /*2900*/  SHF.R.S32.HI R88, RZ, 0x1f, R86 ;  /* 0x0000001fff587819 */ /* 0x000fc40000011456 */
[----:B------:R-:W-:Y:S01]  /*2910*/  ISETP.GE.AND P1, PT, R16, UR4, PT ;  /* 0x0000000410007c0c */ /* 0x000fe2000bf26270 */
[----:B------:R-:W-:Y:S01]  /*2920*/  IMAD.WIDE.U32 R68, R68, 0x60, RZ ;  /* 0x0000006044447825 */ /* 0x000fe200078e00ff */
[----:B------:R-:W-:-:S03]  /*2930*/  LOP3.LUT R96, R96, 0x40, RZ, 0xc0, !PT ;  /* 0x0000004060607812 */ /* 0x000fc600078ec0ff */
        /* <DEDUP_REMOVED lines=8> */
[----:B------:R-:W-:Y:S02]  /*29c0*/  IMAD R92, R216, 0x200, R39 ;  /* 0x00000200d85c7824 */ /* 0x000fe400078e0227 */
[----:B------:R-:W-:Y:S02]  /*29d0*/  IMAD.IADD R93, R90, 0x1, R91 ;  /* 0x000000015a5d7824 */ /* 0x000fe400078e025b */
[----:B------:R-:W-:-:S07]  /*29e0*/  IMAD.IADD R94, R15, 0x1, R37 ;  /* 0x000000010f5e7824 */ /* 0x000fce00078e0225 */
.L_x_1391:
        /* <DEDUP_REMOVED lines=71> */
.L_x_1348:
[----:B------:R-:W-:Y:S05]  /*2e60*/  BSYNC B1 ;  /* 0x0000000000017941 */ /* 0x000fea0003800000 */
.L_x_1347:
        /* <DEDUP_REMOVED lines=25> */
.L_x_1350:
[----:B------:R-:W-:Y:S05]  /*3000*/  BSYNC B1 ;  /* 0x0000000000017941 */ /* 0x000fea0003800000 */
.L_x_1349:
[----:B0-----:R-:W2:Y:S01]  /*3010*/  LDL R36, [R1+0x5c] ;  /* 0x00005c0001247983 */ /* 0x001ea20000100800 */
[----:B------:R-:W-:Y:S01]  /*3020*/  IMAD.MOV.U32 R37, RZ, RZ, R61 ;  /* 0x000000ffff257224 */ /* 0x000fe200078e003d */
[----:B------:R-:W-:Y:S01]  /*3030*/  PRMT R116, R100, 0x5410, R101 ;  /* 0x0000541064747816 */ /* 0x000fe20000000065 */
[----:B------:R-:W-:Y:S02]  /*3040*/  IMAD.MOV.U32 R38, RZ, RZ, R62 ;  /* 0x000000ffff267224 */ /* 0x000fe400078e003e */
[----:B------:R-:W-:-:S03]  /*3050*/  IMAD.MOV.U32 R39, RZ, RZ, R63 ;  /* 0x000000ffff277224 */ /* 0x000fc600078e003f */
[----:B------:R-:W-:Y:S01]  /*3060*/  PRMT R111, R38, 0x7610, R111 ;  /* 0x00007610266f7816 */ /* 0x000fe2000000006f */
[----:B-----5:R-:W-:Y:S01]  /*3070*/  IMAD.MOV.U32 R38, RZ, RZ, R52 ;  /* 0x000000ffff267224 */ /* 0x020fe200078e0034 */
[----:B------:R-:W-:Y:S01]  /*3080*/  PRMT R118, R39, 0x7610, R118 ;  /* 0x0000761027767816 */ /* 0x000fe20000000076 */
[----:B------:R-:W-:-:S05]  /*3090*/  IMAD.MOV.U32 R39, RZ, RZ, R53 ;  /* 0x000000ffff277224 */ /* 0x000fca00078e0035 */
[----:B------:R-:W-:Y:S01]  /*30a0*/  PRMT R114, R39, 0x5410, R38 ;  /* 0x0000541027727816 */ /* 0x000fe20000000026 */
[----:B------:R-:W-:Y:S02]  /*30b0*/  IMAD.MOV.U32 R38, RZ, RZ, R44 ;  /* 0x000000ffff267224 */ /* 0x000fe400078e002c */
[----:B------:R-:W-:-:S05]  /*30c0*/  IMAD.MOV.U32 R39, RZ, RZ, R45 ;  /* 0x000000ffff277224 */ /* 0x000fca00078e002d */
[----:B------:R-:W-:Y:S02]  /*30d0*/  PRMT R113, R38, 0x5410, R39 ;  /* 0x0000541026717816 */ /* 0x000fe40000000027 */
[----:B--2---:R-:W-:Y:S01]  /*30e0*/  R2UR UR4, R36 ;  /* 0x00000000240472ca */ /* 0x004fe200000e0000 */
[----:B------:R-:W-:-:S05]  /*30f0*/  IMAD.MOV.U32 R36, RZ, RZ, R60 ;  /* 0x000000ffff247224 */ /* 0x000fca00078e003c */
[----:B------:R-:W-:Y:S01]  /*3100*/  PRMT R107, R36, 0x5410, R37 ;  /* 0x00005410246b7816 */ /* 0x000fe20000000025 */
[----:B------:R-:W-:Y:S02]  /*3110*/  IMAD.MOV.U32 R36, RZ, RZ, R56 ;  /* 0x000000ffff247224 */ /* 0x000fe400078e0038 */
[----:B------:R-:W-:-:S04]  /*3120*/  IMAD.MOV.U32 R37, RZ, RZ, R57 ;  /* 0x000000ffff257224 */ /* 0x000fc800078e0039 */
[----:B------:R-:W-:Y:S01]  /*3130*/  UISETP.NE.AND UP0, UPT, UR4, 0x3, UPT ;  /* 0x000000030400788c */ /* 0x000fe2000bf05270 */
[----:B------:R-:W-:Y:S01]  /*3140*/  PRMT R117, R36, 0x5410, R37 ;  /* 0x0000541024757816 */ /* 0x000fe20000000025 */
[----:B------:R-:W-:Y:S02]  /*3150*/  IMAD.MOV.U32 R36, RZ, RZ, R46 ;  /* 0x000000ffff247224 */ /* 0x000fe400078e002e */
[----:B------:R-:W-:Y:S02]  /*3160*/  IMAD.MOV.U32 R37, RZ, RZ, R47 ;  /* 0x000000ffff257224 */ /* 0x000fe400078e002f */
[----:B------:R-:W-:-:S03]  /*3170*/  PLOP3.LUT P3, PT, PT, PT, UP0, 0x80, 0x0 ;  /* 0x000000000000781c */ /* 0x000fc60003f6f008 */
[----:B------:R-:W-:Y:S01]  /*3180*/  PRMT R112, R36, 0x5410, R37 ;  /* 0x0000541024707816 */ /* 0x000fe20000000025 */
[----:B------:R-:W-:Y:S02]  /*3190*/  IMAD.MOV.U32 R37, RZ, RZ, R54 ;  /* 0x000000ffff257224 */ /* 0x000fe400078e0036 */
[----:B------:R-:W-:-:S05]  /*31a0*/  IMAD.MOV.U32 R36, RZ, RZ, R55 ;  /* 0x000000ffff247224 */ /* 0x000fca00078e0037 */
[----:B------:R-:W-:Y:S02]  /*31b0*/  PRMT R115, R36, 0x5410, R37 ;  /* 0x0000541024737816 */ /* 0x000fe40000000025 */
[----:B------:R-:W-:Y:S05]  /*31c0*/  @!P3 BRA `(.L_x_1351) ;  /* 0x000000000004b947 */ /* 0x000fea0003800000 */
[----:B------:R-:W-:Y:S01]  /*31d0*/  BPT.TRAP 0x1 ;  /* 0x000000040000795c */ /* 0x000fe20000300000 */
.L_x_1351:
[----:B------:R-:W-:Y:S01]  /*31e0*/  IMAD R97, R2, 0x8, R18 ;  /* 0x0000000802617824 */ /* 0x000fe200078e0212 */
[----:B------:R-:W-:Y:S01]  /*31f0*/  SHF.L.U32 R109, R201, 0x1f, RZ ;  /* 0x0000001fc96d7819 */ /* 0x000fe200000006ff */
[----:B------:R-:W-:Y:S03]  /*3200*/  BSSY B1, `(.L_x_1352) ;  /* 0x0000003000017945 */ /* 0x000fe60003800000 */
[----:B------:R-:W0:Y:S02]  /*3210*/  SYNCS.PHASECHK.TRANS64.TRYWAIT P6, [R97+URZ+0x32490], R109 ;  /* 0x0324906d610075a7 */ /* 0x000e2400080c017f */
[----:B0-----:R-:W-:Y:S05]  /*3220*/  @!P6 BRA `(.L_x_1353) ;  /* 0x000001980078e947 */ /* 0x001fea0003800000 */
.L_x_1648:
[----:B------:R-:W-:Y:S05]  /*3230*/  BSYNC B1 ;  /* 0x0000000000017941 */ /* 0x000fea0003800000 */
.L_x_1352:
        /* <DEDUP_REMOVED lines=10> */
[----:B------:R-:W-:Y:S01]  /*32e0*/  SHF.R.U64 R101, R62, 0x10, R63 ;  /* 0x000000103e657819 */ /* 0x000fe2000000123f */
[----:B------:R-:W-:Y:S01]  /*32f0*/  IMAD.MOV.U32 R62, RZ, RZ, R37 ;  /* 0x000000ffff3e7224 */ /* 0x000fe200078e0025 */
[----:B------:R-:W-:Y:S01]  /*3300*/  SHF.R.U32.HI R63, RZ, 0x10, R63 ;  /* 0x00000010ff3f7819 */ /* 0x000fe2000001163f */
[----:B------:R-:W-:Y:S01]  /*3310*/  HADD2.F32 R37, -RZ, R100.H0_H0 ;  /* 0x20000064ff257230 */ /* 0x000fe20000004100 */
[----:B------:R-:W-:Y:S01]  /*3320*/  SHF.R.U32.HI R61, RZ, 0x10, R61 ;  /* 0x00000010ff3d7819 */ /* 0x000fe2000001163d */
[----:B------:R-:W-:Y:S02]  /*3330*/  HADD2.F32 R101, -RZ, R101.H0_H0 ;  /* 0x20000065ff657230 */ /* 0x000fe40000004100 */
[--C-:B------:R-:W-:Y:S02]  /*3340*/  HADD2.F32 R100, -RZ, R62.reuse.H1_H1 ;  /* 0x3000003eff647230 */ /* 0x100fe40000004100 */
[----:B------:R-:W-:-:S02]  /*3350*/  HADD2.F32 R102, -RZ, R62.H0_H0 ;  /* 0x2000003eff667230 */ /* 0x000fc40000004100 */
[----:B------:R-:W-:Y:S02]  /*3360*/  HADD2.F32 R62, -RZ, R39.H1_H1 ;  /* 0x30000027ff3e7230 */ /* 0x000fe40000004100 */
[-C--:B------:R-:W-:Y:S01]  /*3370*/  FMUL.FTZ R103, R100, R101.reuse ;  /* 0x0000006564677220 */ /* 0x080fe20000410000 */
[----:B------:R-:W-:Y:S02]  /*3380*/  HADD2.F32 R36, -RZ, R63.H0_H0 ;  /* 0x2000003fff247230 */ /* 0x000fe40000004100 */
[----:B------:R-:W-:Y:S01]  /*3390*/  FMUL.FTZ R101, R102, R101 ;  /* 0x0000006566657220 */ /* 0x000fe20000410000 */
[----:B------:R-:W-:Y:S02]  /*33a0*/  HADD2.F32 R39, -RZ, R39.H0_H0 ;  /* 0x20000027ff277230 */ /* 0x000fe40000004100 */
[----:B------:R-:W-:Y:S02]  /*33b0*/  HADD2.F32 R61, -RZ, R61.H0_H0 ;  /* 0x2000003dff3d7230 */ /* 0x000fe40000004100 */
[----:B------:R-:W-:Y:S01]  /*33c0*/  FMUL.FTZ R110, R62, R36 ;  /* 0x000000243e6e7220 */ /* 0x000fe20000410000 */
[----:B------:R-:W-:-:S02]  /*33d0*/  HADD2.F32 R111, -RZ, R111.H0_H0 ;  /* 0x2000006fff6f7230 */ /* 0x000fc40000004100 */
[C---:B------:R-:W-:Y:S01]  /*33e0*/  FMUL.FTZ R63, R39.reuse, R36 ;  /* 0x00000024273f7220 */ /* 0x040fe20000410000 */
[-C--:B------:R-:W-:Y:S01]  /*33f0*/  FFMA.FTZ R36, R102, R37.reuse, -R103 ;  /* 0x0000002566247223 */ /* 0x080fe20000010867 */
[----:B------:R-:W-:Y:S01]  /*3400*/  FFMA.FTZ R37, R100, R37, R101 ;  /* 0x0000002564257223 */ /* 0x000fe20000010065 */
[--C-:B------:R-:W-:Y:S02]  /*3410*/  HADD2.F32 R100, -RZ, R60.reuse.H1_H1 ;  /* 0x3000003cff647230 */ /* 0x100fe40000004100 */
[-C--:B------:R-:W-:Y:S01]  /*3420*/  FFMA.FTZ R39, R39, R61.reuse, -R110 ;  /* 0x0000003d27277223 */ /* 0x080fe2000001086e */
[----:B------:R-:W-:Y:S02]  /*3430*/  HADD2.F32 R102, -RZ, R60.H0_H0 ;  /* 0x2000003cff667230 */ /* 0x000fe40000004100 */
[----:B------:R-:W-:Y:S01]  /*3440*/  FFMA.FTZ R62, R62, R61, R63 ;  /* 0x0000003d3e3e7223 */ /* 0x000fe2000001003f */
[----:B------:R-:W-:Y:S01]  /*3450*/  HADD2.F32 R101, -RZ, R118.H0_H0 ;  /* 0x20000076ff657230 */ /* 0x000fe20000004100 */
[----:B------:R-:W-:Y:S01]  /*3460*/  F2FP.F16.F32.PACK_AB R37, R37, R36 ;  /* 0x000000242525723e */ /* 0x000fe200000000ff */
[----:B------:R-:W-:-:S02]  /*3470*/  HADD2.F32 R60, -RZ, R38.H1_H1 ;  /* 0x30000026ff3c7230 */ /* 0x000fc40000004100 */
[----:B------:R-:W-:Y:S01]  /*3480*/  HADD2.F32 R38, -RZ, R38.H0_H0 ;  /* 0x20000026ff267230 */ /* 0x000fe20000004100 */
[----:B------:R-:W-:Y:S01]  /*3490*/  F2FP.F16.F32.PACK_AB R39, R62, R39 ;  /* 0x000000273e27723e */ /* 0x000fe200000000ff */
[--C-:B------:R-:W-:Y:S02]  /*34a0*/  HADD2.F32 R61, -RZ, R107.reuse.H0_H0 ;  /* 0x2000006bff3d7230 */ /* 0x100fe40000004100 */
[----:B------:R-:W-:Y:S01]  /*34b0*/  FMUL.FTZ R103, R60, R101 ;  /* 0x000000653c677220 */ /* 0x000fe20000410000 */
[----:B------:R-:W-:Y:S02]  /*34c0*/  HADD2.F32 R63, -RZ, R107.H1_H1 ;  /* 0x3000006bff3f7230 */ /* 0x000fe40000004100 */
[-C--:B------:R-:W-:Y:S01]  /*34d0*/  FMUL.FTZ R107, R100, R111.reuse ;  /* 0x0000006f646b7220 */ /* 0x080fe20000410000 */
[----:B------:R-:W-:Y:S01]  /*34e0*/  FMUL.FTZ R111, R102, R111 ;  /* 0x0000006f666f7220 */ /* 0x000fe20000410000 */
[----:B------:R-:W-:Y:S02]  /*34f0*/  FMUL.FTZ R101, R38, R101 ;  /* 0x0000006526657220 */ /* 0x000fe40000410000 */
[-C--:B------:R-:W-:Y:S01]  /*3500*/  FFMA.FTZ R107, R102, R61.reuse, -R107 ;  /* 0x0000003d666b7223 */ /* 0x080fe2000001086b */
[----:B------:R-:W-:Y:S01]  /*3510*/  FFMA.FTZ R100, R100, R61, R111 ;  /* 0x0000003d64647223 */ /* 0x000fe2000001006f */
[-C--:B------:R-:W-:Y:S01]  /*3520*/  FFMA.FTZ R103, R38, R63.reuse, -R103 ;  /* 0x0000003f26677223 */ /* 0x080fe20000010867 */
[----:B------:R-:W-:-:S03]  /*3530*/  FFMA.FTZ R60, R60, R63, R101 ;  /* 0x0000003f3c3c7223 */ /* 0x000fc60000010065 */
[----:B------:R-:W-:Y:S02]  /*3540*/  F2FP.F16.F32.PACK_AB R36, R100, R107 ;  /* 0x0000006b6424723e */ /* 0x000fe400000000ff */
[----:B------:R-:W-:-:S07]  /*3550*/  F2FP.F16.F32.PACK_AB R38, R60, R103 ;  /* 0x000000673c26723e */ /* 0x000fce00000000ff */
.L_x_1359:
[----:B------:R-:W-:Y:S05]  /*3560*/  BSYNC B3 ;  /* 0x0000000000037941 */ /* 0x000fea0003800000 */
.L_x_1358:
[----:B--2---:R1:W-:Y:S02]  /*3570*/  STG.E.128 desc[UR60][R50.64], R36 ;  /* 0x0000002432007986 */ /* 0x0043e4000c101d3c */
.L_x_1357:
[----:B------:R-:W-:Y:S05]  /*3580*/  BSYNC B2 ;  /* 0x0000000000027941 */ /* 0x000fea0003800000 */
.L_x_1356:
[----:B------:R-:W-:Y:S05]  /*3590*/  @P2 BRA `(.L_x_1355) ;  /* 0x0000000000bc2947 */ /* 0x000fea0003800000 */
[----:B-1----:R1:W2:Y:S01]  /*35a0*/  LDS.128 R36, [R105] ;  /* 0x0000000069247984 */ /* 0x0022a20000000c00 */
[----:B------:R-:W-:Y:S01]  /*35b0*/  ISETP.GE.AND P4, PT, R202, R104, PT ;  /* 0x00000068ca00720c */ /* 0x000fe20003f86270 */
[----:B------:R-:W-:-:S12]  /*35c0*/  BSSY B2, `(.L_x_1360) ;  /* 0x000002b000027945 */ /* 0x000fd80003800000 */
[----:B-1----:R-:W-:Y:S05]  /*35d0*/  @P4 BRA `(.L_x_1361) ;  /* 0x0000000000a44947 */ /* 0x002fea0003800000 */
[----:B------:R-:W-:Y:S01]  /*35e0*/  SHF.R.U64 R60, R58, 0x10, R59 ;  /* 0x000000103a3c7819 */ /* 0x000fe2000000123b */
[----:B------:R-:W-:Y:S01]  /*35f0*/  HADD2.F32 R103, -RZ, R117.H0_H0 ;  /* 0x20000075ff677230 */ /* 0x000fe20000004100 */
[----:B------:R-:W-:Y:S02]  /*3600*/  SHF.R.U64 R61, R56, 0x10, R57 ;  /* 0x00000010383d7819 */ /* 0x000fe40000001239 */
[----:B------:R-:W-:Y:S01]  /*3610*/  SHF.R.U32.HI R58, RZ, 0x10, R59 ;  /* 0x00000010ff3a7819 */ /* 0x000fe2000001163b */
[----:B------:R-:W-:Y:S01]  /*3620*/  HADD2.F32 R56, -RZ, R60.H0_H0 ;  /* 0x2000003cff387230 */ /* 0x000fe20000004100 */
[----:B------:R-:W-:Y:S01]  /*3630*/  SHF.R.U32.HI R57, RZ, 0x10, R57 ;  /* 0x00000010ff397819 */ /* 0x000fe20000011639 */
[----:B------:R-:W-:Y:S01]  /*3640*/  HADD2.F32 R62, -RZ, R61.H0_H0 ;  /* 0x2000003dff3e7230 */ /* 0x000fe20000004100 */
[----:B--2---:R-:W-:Y:S01]  /*3650*/  MOV R59, R39 ;  /* 0x00000027003b7202 */ /* 0x004fe20000000f00 */
[----:B------:R-:W-:Y:S02]  /*3660*/  HADD2.F32 R39, -RZ, R37.H1_H1 ;  /* 0x30000025ff277230 */ /* 0x000fe40000004100 */
[----:B------:R-:W-:-:S02]  /*3670*/  HADD2.F32 R60, -RZ, R57.H0_H0 ;  /* 0x20000039ff3c7230 */ /* 0x000fc40000004100 */
[----:B------:R-:W-:Y:S02]  /*3680*/  HADD2.F32 R37, -RZ, R37.H0_H0 ;  /* 0x20000025ff257230 */ /* 0x000fe40000004100 */
[-C--:B------:R-:W-:Y:S01]  /*3690*/  FMUL.FTZ R100, R39, R62.reuse ;  /* 0x0000003e27647220 */ /* 0x080fe20000410000 */
[--C-:B------:R-:W-:Y:S02]  /*36a0*/  HADD2.F32 R57, -RZ, R59.reuse.H1_H1 ;  /* 0x3000003bff397230 */ /* 0x100fe40000004100 */
[----:B------:R-:W-:Y:S02]  /*36b0*/  HADD2.F32 R59, -RZ, R59.H0_H0 ;  /* 0x2000003bff3b7230 */ /* 0x000fe40000004100 */
[----:B------:R-:W-:Y:S01]  /*36c0*/  FMUL.FTZ R102, R37, R62 ;  /* 0x0000003e25667220 */ /* 0x000fe20000410000 */
[----:B------:R-:W-:Y:S02]  /*36d0*/  HADD2.F32 R58, -RZ, R58.H0_H0 ;  /* 0x2000003aff3a7230 */ /* 0x000fe40000004100 */
[----:B------:R-:W-:Y:S01]  /*36e0*/  FMUL.FTZ R62, R57, R60 ;  /* 0x0000003c393e7220 */ /* 0x000fe20000410000 */
[----:B------:R-:W-:Y:S01]  /*36f0*/  FFMA.FTZ R37, R37, R56, -R100 ;  /* 0x0000003825257223 */ /* 0x000fe20000010864 */
[----:B------:R-:W-:Y:S01]  /*3700*/  FMUL.FTZ R60, R59, R60 ;  /* 0x0000003c3b3c7220 */ /* 0x000fe20000410000 */
[----:B------:R-:W-:Y:S01]  /*3710*/  FFMA.FTZ R56, R39, R56, R102 ;  /* 0x0000003827387223 */ /* 0x000fe20000010066 */
[----:B------:R-:W-:Y:S01]  /*3720*/  FFMA.FTZ R39, R59, R58, -R62 ;  /* 0x0000003a3b277223 */ /* 0x000fe2000001083e */
[----:B------:R-:W-:-:S02]  /*3730*/  HADD2.F32 R59, -RZ, R117.H1_H1 ;  /* 0x30000075ff3b7230 */ /* 0x000fc40000004100 */
[----:B------:R-:W-:Y:S01]  /*3740*/  FFMA.FTZ R58, R57, R58, R60 ;  /* 0x0000003a393a7223 */ /* 0x000fe2000001003c */
[----:B------:R-:W-:Y:S01]  /*3750*/  HADD2.F32 R60, -RZ, R36.H1_H1 ;  /* 0x30000024ff3c7230 */ /* 0x000fe20000004100 */
[----:B------:R-:W-:Y:S01]  /*3760*/  F2FP.F16.F32.PACK_AB R37, R56, R37 ;  /* 0x000000253825723e */ /* 0x000fe200000000ff */
[----:B------:R-:W-:Y:S02]  /*3770*/  HADD2.F32 R62, -RZ, R38.H1_H1 ;  /* 0x30000026ff3e7230 */ /* 0x000fe40000004100 */
[----:B------:R-:W-:Y:S02]  /*3780*/  HADD2.F32 R36, -RZ, R36.H0_H0 ;  /* 0x20000024ff247230 */ /* 0x000fe40000004100 */
[----:B------:R-:W-:Y:S01]  /*3790*/  FMUL.FTZ R63, R60, R103 ;  /* 0x000000673c3f7220 */ /* 0x000fe20000410000 */
[----:B------:R-:W-:Y:S02]  /*37a0*/  HADD2.F32 R38, -RZ, R38.H0_H0 ;  /* 0x20000026ff267230 */ /* 0x000fe40000004100 */
[----:B------:R-:W-:Y:S01]  /*37b0*/  FMUL.FTZ R101, R62, R59 ;  /* 0x0000003b3e657220 */ /* 0x000fe20000410000 */
[----:B------:R-:W-:-:S02]  /*37c0*/  HADD2.F32 R57, -RZ, R116.H1_H1 ;  /* 0x30000074ff397230 */ /* 0x000fc40000004100 */
[----:B------:R-:W-:Y:S01]  /*37d0*/  FMUL.FTZ R103, R36, R103 ;  /* 0x0000006724677220 */ /* 0x000fe20000410000 */
[----:B------:R-:W-:Y:S02]  /*37e0*/  HADD2.F32 R61, -RZ, R116.H0_H0 ;  /* 0x20000074ff3d7230 */ /* 0x000fe40000004100 */
[----:B------:R-:W-:Y:S01]  /*37f0*/  FMUL.FTZ R59, R38, R59 ;  /* 0x0000003b263b7220 */ /* 0x000fe20000410000 */
[----:B------:R-:W-:Y:S01]  /*3800*/  F2FP.F16.F32.PACK_AB R39, R58, R39 ;  /* 0x000000273a27723e */ /* 0x000fe200000000ff */
[-C--:B------:R-:W-:Y:S01]  /*3810*/  FFMA.FTZ R63, R36, R57.reuse, -R63 ;  /* 0x00000039243f7223 */ /* 0x080fe2000001083f */
[----:B------:R-:W-:Y:S01]  /*3820*/  FFMA.FTZ R60, R60, R57, R103 ;  /* 0x000000393c3c7223 */ /* 0x000fe20000010067 */
[-C--:B------:R-:W-:Y:S01]  /*3830*/  FFMA.FTZ R101, R38, R61.reuse, -R101 ;  /* 0x0000003d26657223 */ /* 0x080fe20000010865 */
[----:B------:R-:W-:-:S03]  /*3840*/  FFMA.FTZ R62, R62, R61, R59 ;  /* 0x0000003d3e3e7223 */ /* 0x000fc6000001003b */
[----:B------:R-:W-:Y:S02]  /*3850*/  F2FP.F16.F32.PACK_AB R36, R60, R63 ;  /* 0x0000003f3c24723e */ /* 0x000fe400000000ff */
[----:B------:R-:W-:-:S07]  /*3860*/  F2FP.F16.F32.PACK_AB R38, R62, R101 ;  /* 0x000000653e26723e */ /* 0x000fce00000000ff */
.L_x_1361:
[----:B------:R-:W-:Y:S05]  /*3870*/  BSYNC B2 ;  /* 0x0000000000027941 */ /* 0x000fea0003800000 */
.L_x_1360:
[----:B--2---:R2:W-:Y:S02]  /*3880*/  STG.E.128 desc[UR60][R50.64+0x40], R36 ;  /* 0x0000402432007986 */ /* 0x0045e4000c101d3c */
.L_x_1355:
[----:B------:R-:W-:Y:S05]  /*3890*/  BSYNC B1 ;  /* 0x0000000000017941 */ /* 0x000fea0003800000 */
.L_x_1354:
[----:B------:R-:W-:Y:S05]  /*38a0*/  @P5 BRA `(.L_x_1362) ;  /* 0x0000001c00245947 */ /* 0x000fea0003800000 */
[----:B------:R-:W-:Y:S04]  /*38b0*/  BSSY B1, `(.L_x_1363) ;  /* 0x0000032000017945 */ /* 0x000fe80003800000 */
[----:B------:R-:W-:Y:S05]  /*38c0*/  @P1 BRA `(.L_x_1364) ;  /* 0x0000000000c01947 */ /* 0x000fea0003800000 */
[----:B-12---:R1:W2:Y:S01]  /*38d0*/  LDS.128 R36, [R106+0x2000] ;  /* 0x002000006a247984 */ /* 0x0062a20000000c00 */
[----:B------:R-:W-:Y:S01]  /*38e0*/  ISETP.GE.AND P4, PT, R22, R104, PT ;  /* 0x000000681600720c */ /* 0x000fe20003f86270 */
[----:B------:R-:W-:-:S12]  /*38f0*/  BSSY B2, `(.L_x_1365) ;  /* 0x000002c000027945 */ /* 0x000fd80003800000 */
[----:B-1----:R-:W-:Y:S05]  /*3900*/  @P4 BRA `(.L_x_1366) ;  /* 0x0000000000a84947 */ /* 0x002fea0003800000 */
[----:B------:R-:W-:Y:S01]  /*3910*/  SHF.R.U64 R58, R52, 0x10, R53 ;  /* 0x00000010343a7819 */ /* 0x000fe20000001235 */
[----:B--2---:R-:W-:Y:S01]  /*3920*/  IMAD.MOV.U32 R51, RZ, RZ, R39 ;  /* 0x000000ffff337224 */ /* 0x004fe200078e0027 */
[--C-:B------:R-:W-:Y:S01]  /*3930*/  SHF.R.U64 R52, R54, 0x10, R55.reuse ;  /* 0x0000001036347819 */ /* 0x100fe20000001237 */
[----:B------:R-:W-:Y:S01]  /*3940*/  IMAD.MOV.U32 R50, RZ, RZ, R36 ;  /* 0x000000ffff327224 */ /* 0x000fe200078e0024 */
[----:B------:R-:W-:Y:S01]  /*3950*/  SHF.R.U32.HI R56, RZ, 0x10, R55 ;  /* 0x00000010ff387819 */ /* 0x000fe20000011637 */
[--C-:B------:R-:W-:Y:S01]  /*3960*/  HADD2.F32 R39, -RZ, R37.reuse.H1_H1 ;  /* 0x30000025ff277230 */ /* 0x100fe20000004100 */
[----:B------:R-:W-:Y:S01]  /*3970*/  SHF.R.U32.HI R57, RZ, 0x10, R53 ;  /* 0x00000010ff397819 */ /* 0x000fe20000011635 */
[----:B------:R-:W-:Y:S02]  /*3980*/  HADD2.F32 R55, -RZ, R52.H0_H0 ;  /* 0x20000034ff377230 */ /* 0x000fe40000004100 */
[----:B------:R-:W-:Y:S02]  /*3990*/  HADD2.F32 R36, -RZ, R37.H0_H0 ;  /* 0x20000025ff247230 */ /* 0x000fe40000004100 */
[----:B------:R-:W-:-:S02]  /*39a0*/  HADD2.F32 R56, -RZ, R56.H0_H0 ;  /* 0x20000038ff387230 */ /* 0x000fc40000004100 */
[-C--:B------:R-:W-:Y:S01]  /*39b0*/  FMUL.FTZ R37, R39, R55.reuse ;  /* 0x0000003727257220 */ /* 0x080fe20000410000 */
[--C-:B------:R-:W-:Y:S02]  /*39c0*/  HADD2.F32 R52, -RZ, R51.reuse.H1_H1 ;  /* 0x30000033ff347230 */ /* 0x100fe40000004100 */
[----:B------:R-:W-:Y:S02]  /*39d0*/  HADD2.F32 R51, -RZ, R51.H0_H0 ;  /* 0x20000033ff337230 */ /* 0x000fe40000004100 */
[----:B------:R-:W-:Y:S02]  /*39e0*/  HADD2.F32 R53, -RZ, R58.H0_H0 ;  /* 0x2000003aff357230 */ /* 0x000fe40000004100 */
[----:B------:R-:W-:Y:S01]  /*39f0*/  FMUL.FTZ R58, R36, R55 ;  /* 0x00000037243a7220 */ /* 0x000fe20000410000 */
[----:B------:R-:W-:Y:S02]  /*3a00*/  HADD2.F32 R54, -RZ, R57.H0_H0 ;  /* 0x20000039ff367230 */ /* 0x000fe40000004100 */
[-C--:B------:R-:W-:Y:S01]  /*3a10*/  FMUL.FTZ R60, R52, R56.reuse ;  /* 0x00000038343c7220 */ /* 0x080fe20000410000 */
[----:B------:R-:W-:Y:S01]  /*3a20*/  FMUL.FTZ R55, R51, R56 ;  /* 0x0000003833377220 */ /* 0x000fe20000410000 */
[-C--:B------:R-:W-:Y:S01]  /*3a30*/  FFMA.FTZ R36, R36, R53.reuse, -R37 ;  /* 0x0000003524247223 */ /* 0x080fe20000010825 */
[----:B------:R-:W-:Y:S01]  /*3a40*/  FFMA.FTZ R37, R39, R53, R58 ;  /* 0x0000003527257223 */ /* 0x000fe2000001003a */
[-C--:B------:R-:W-:Y:S01]  /*3a50*/  FFMA.FTZ R39, R51, R54.reuse, -R60 ;  /* 0x0000003633277223 */ /* 0x080fe2000001083c */
[----:B------:R-:W-:Y:S01]  /*3a60*/  FFMA.FTZ R52, R52, R54, R55 ;  /* 0x0000003634347223 */ /* 0x000fe20000010037 */
[----:B------:R-:W-:-:S02]  /*3a70*/  HADD2.F32 R51, -RZ, R50.H1_H1 ;  /* 0x30000032ff337230 */ /* 0x000fc40000004100 */
[--C-:B------:R-:W-:Y:S01]  /*3a80*/  HADD2.F32 R55, -RZ, R115.reuse.H1_H1 ;  /* 0x30000073ff377230 */ /* 0x100fe20000004100 */
[----:B------:R-:W-:Y:S01]  /*3a90*/  F2FP.F16.F32.PACK_AB R37, R37, R36 ;  /* 0x000000242525723e */ /* 0x000fe200000000ff */
[----:B------:R-:W-:Y:S01]  /*3aa0*/  HADD2.F32 R50, -RZ, R50.H0_H0 ;  /* 0x20000032ff327230 */ /* 0x000fe20000004100 */
[----:B------:R-:W-:Y:S01]  /*3ab0*/  F2FP.F16.F32.PACK_AB R39, R52, R39 ;  /* 0x000000273427723e */ /* 0x000fe200000000ff */
[--C-:B------:R-:W-:Y:S02]  /*3ac0*/  HADD2.F32 R53, -RZ, R38.reuse.H1_H1 ;  /* 0x30000026ff357230 */ /* 0x100fe40000004100 */
[-C--:B------:R-:W-:Y:S01]  /*3ad0*/  FMUL.FTZ R57, R51, R55.reuse ;  /* 0x0000003733397220 */ /* 0x080fe20000410000 */
[----:B------:R-:W-:Y:S02]  /*3ae0*/  HADD2.F32 R115, -RZ, R115.H0_H0 ;  /* 0x20000073ff737230 */ /* 0x000fe40000004100 */
[----:B------:R-:W-:Y:S01]  /*3af0*/  FMUL.FTZ R56, R50, R55 ;  /* 0x0000003732387220 */ /* 0x000fe20000410000 */
[----:B------:R-:W-:-:S02]  /*3b00*/  HADD2.F32 R38, -RZ, R38.H0_H0 ;  /* 0x20000026ff267230 */ /* 0x000fc40000004100 */
[--C-:B------:R-:W-:Y:S02]  /*3b10*/  HADD2.F32 R54, -RZ, R114.reuse.H1_H1 ;  /* 0x30000072ff367230 */ /* 0x100fe40000004100 */
[-C--:B------:R-:W-:Y:S01]  /*3b20*/  FMUL.FTZ R55, R53, R115.reuse ;  /* 0x0000007335377220 */ /* 0x080fe20000410000 */
[----:B------:R-:W-:Y:S02]  /*3b30*/  HADD2.F32 R114, -RZ, R114.H0_H0 ;  /* 0x20000072ff727230 */ /* 0x000fe40000004100 */
[----:B------:R-:W-:Y:S01]  /*3b40*/  FMUL.FTZ R58, R38, R115 ;  /* 0x00000073263a7220 */ /* 0x000fe20000410000 */
[-C--:B------:R-:W-:Y:S01]  /*3b50*/  FFMA.FTZ R57, R50, R54.reuse, -R57 ;  /* 0x0000003632397223 */ /* 0x080fe20000010839 */
[----:B------:R-:W-:Y:S01]  /*3b60*/  FFMA.FTZ R56, R51, R54, R56 ;  /* 0x0000003633387223 */ /* 0x000fe20000010038 */
[-C--:B------:R-:W-:Y:S01]  /*3b70*/  FFMA.FTZ R55, R38, R114.reuse, -R55 ;  /* 0x0000007226377223 */ /* 0x080fe20000010837 */
[----:B------:R-:W-:-:S03]  /*3b80*/  FFMA.FTZ R58, R53, R114, R58 ;  /* 0x00000072353a7223 */ /* 0x000fc6000001003a */
[----:B------:R-:W-:Y:S02]  /*3b90*/  F2FP.F16.F32.PACK_AB R36, R56, R57 ;  /* 0x000000393824723e */ /* 0x000fe400000000ff */
[----:B------:R-:W-:-:S07]  /*3ba0*/  F2FP.F16.F32.PACK_AB R38, R58, R55 ;  /* 0x000000373a26723e */ /* 0x000fce00000000ff */
.L_x_1366:
[----:B------:R-:W-:Y:S05]  /*3bb0*/  BSYNC B2 ;  /* 0x0000000000027941 */ /* 0x000fea0003800000 */
.L_x_1365:
[----:B--2---:R3:W-:Y:S02]  /*3bc0*/  STG.E.128 desc[UR60][R48.64], R36 ;  /* 0x0000002430007986 */ /* 0x0047e4000c101d3c */
.L_x_1364:
[----:B------:R-:W-:Y:S05]  /*3bd0*/  BSYNC B1 ;  /* 0x0000000000017941 */ /* 0x000fea0003800000 */
.L_x_1363:
        /* <DEDUP_REMOVED lines=46> */
.L_x_1368:
[----:B------:R-:W-:Y:S05]  /*3ec0*/  BSYNC B1 ;  /* 0x0000000000017941 */ /* 0x000fea0003800000 */
.L_x_1367:
[----:B--2---:R4:W-:Y:S01]  /*3ed0*/  STG.E.128 desc[UR60][R48.64+0x40], R36 ;  /* 0x0000402430007986 */ /* 0x0049e2000c101d3c */
[----:B------:R-:W-:Y:S05]  /*3ee0*/  BRA `(.L_x_1362) ;  /* 0x0000001400947947 */ /* 0x000fea0003800000 */
.L_x_1346:
[----:B------:R-:W2:Y:S01]  /*3ef0*/  LDL R44, [R1+0x5c] ;  /* 0x00005c00012c7983 */ /* 0x000ea20000100800 */
[----:B------:R-:W-:Y:S02]  /*3f00*/  ISETP.GE.AND P3, PT, R225, R108, PT ;  /* 0x0000006ce100720c */ /* 0x000fe40003f66270 */
[----:B------:R-:W-:Y:S02]  /*3f10*/  CS2R R46, SRZ ;  /* 0x00000000002e7805 */ /* 0x000fe4000001ff00 */
[----:B------:R-:W-:-:S13]  /*3f20*/  ISETP.GE.OR P3, PT, R16, R104, P3 ;  /* 0x000000681000720c */ /* 0x000fda0001f66670 */
[----:B------:R-:W-:Y:S01]  /*3f30*/  @!P3 IADD3 R37, P4, P5, R34, R36, R40 ;  /* 0x000000242225b210 */ /* 0x000fe20007d9e028 */
[----:B------:R-:W0:Y:S08]  /*3f40*/  @!P3 LDC.64 R52, c[0x0][0x3e8] ;  /* 0x0000fa00ff34bb82 */ /* 0x000e300000000a00 */
[----:B------:R-:W1:Y:S01]  /*3f50*/  @!P3 LDC.64 R56, c[0x0][0x400] ;  /* 0x00010000ff38bb82 */ /* 0x000e620000000a00 */
[----:B--2---:R-:W-:-:S02]  /*3f60*/  R2UR UR4, R44 ;  /* 0x000000002c0472ca */ /* 0x004fc400000e0000 */
[----:B------:R-:W-:Y:S02]  /*3f70*/  @!P3 IADD3.X R44, R81, R110, R31, P4, P5 ;  /* 0x0000006e512cb210 */ /* 0x000fe400027ea41f */
[----:B------:R-:W-:-:S04]  /*3f80*/  @!P3 IADD3 R54, P4, P5, R66, R38, R73 ;  /* 0x000000264236b210 */ /* 0x000fc80007d9e049 */
        /* <DEDUP_REMOVED lines=51> */
[----:B------:R-:W-:-:S04]  /*42c0*/  PRMT R122, R56, 0x5410, R57 ;  /* 0x00005410387a7816 */ /* 0x000fc80000000039 */
[----:B------:R-:W-:Y:S01]  /*42d0*/  PRMT R123, R59, 0x5410, R60 ;  /* 0x000054103b7b7816 */ /* 0x000fe2000000003c */
[----:B-----5:R-:W-:Y:S02]  /*42e0*/  IMAD.MOV.U32 R56, RZ, RZ, R54 ;  /* 0x000000ffff387224 */ /* 0x020fe400078e0036 */
[----:B------:R-:W-:Y:S02]  /*42f0*/  IMAD.MOV.U32 R57, RZ, RZ, R55 ;  /* 0x000000ffff397224 */ /* 0x000fe400078e0037 */
[----:B------:R-:W-:Y:S02]  /*4300*/  IMAD.MOV.U32 R59, RZ, RZ, R52 ;  /* 0x000000ffff3b7224 */ /* 0x000fe400078e0034 */
[----:B------:R-:W-:Y:S01]  /*4310*/  IMAD.MOV.U32 R60, RZ, RZ, R53 ;  /* 0x000000ffff3c7224 */ /* 0x000fe200078e0035 */
[----:B------:R-:W-:-:S04]  /*4320*/  PRMT R124, R56, 0x5410, R57 ;  /* 0x00005410387c7816 */ /* 0x000fc80000000039 */
[----:B------:R-:W-:Y:S01]  /*4330*/  PRMT R126, R59, 0x5410, R60 ;  /* 0x000054103b7e7816 */ /* 0x000fe2000000003c */
[----:B------:R-:W-:Y:S06]  /*4340*/  @!P3 BRA `(.L_x_1369) ;  /* 0x000000000004b947 */ /* 0x000fec0003800000 */
[----:B------:R-:W-:Y:S01]  /*4350*/  BPT.TRAP 0x1 ;  /* 0x000000040000795c */ /* 0x000fe20000300000 */
.L_x_1369:
        /* <DEDUP_REMOVED lines=9> */
.L_x_1649:
[----:B------:R-:W-:Y:S05]  /*43f0*/  BSYNC B1 ;  /* 0x0000000000017941 */ /* 0x000fea0003800000 */
.L_x_1370:
[----:B------:R-:W-:Y:S01]  /*4400*/  ISETP.GE.OR P5, PT, R19, R108, P1 ;  /* 0x0000006c1300720c */ /* 0x000fe20000fa6670 */
[----:B------:R-:W-:-:S12]  /*4410*/  BSSY B1, `(.L_x_1372) ;  /* 0x000007e000017945 */ /* 0x000fd80003800000 */
[----:B------:R-:W-:Y:S05]  /*4420*/  @P5 BRA `(.L_x_1373) ;  /* 0x0000000400f05947 */ /* 0x000fea0003800000 */
[-C--:B--2---:R-:W-:Y:S01]  /*4430*/  IMAD R56, R229, R104.reuse, RZ ;  /* 0x00000068e5387224 */ /* 0x084fe200078e02ff */
[----:B------:R-:W-:Y:S01]  /*4440*/  BSSY B2, `(.L_x_1374) ;  /* 0x000006e000027945 */ /* 0x000fe20003800000 */
[----:B------:R-:W-:-:S04]  /*4450*/  IMAD.WIDE.U32 R106, R19, R104, R102 ;  /* 0x00000068136a7225 */ /* 0x000fc800078e0066 */
[----:B------:R-:W-:Y:S01]  /*4460*/  IMAD R57, R19, R105, R56 ;  /* 0x0000006913397224 */ /* 0x000fe200078e0238 */
[----:B------:R-:W-:Y:S01]  /*4470*/  SEL R56, R76, R111, !P0 ;  /* 0x0000006f4c387207 */ /* 0x000fe20004000000 */
[----:B------:R-:W-:Y:S01]  /*4480*/  IMAD R59, R2, 0x1800, R92 ;  /* 0x00001800023b7824 */ /* 0x000fe200078e025c */
        /* <DEDUP_REMOVED lines=10> */
[----:B------:R-:W-:-:S04]  /*4530*/  IMAD R57, R216, 0x200, R57 ;  /* 0x00000200d8397824 */ /* 0x000fc800078e0239 */
        /* <DEDUP_REMOVED lines=8> */
[----:B--2---:R-:W-:Y:S01]  /*45c0*/  HADD2.F32 R117, -RZ, R61.H0_H0 ;  /* 0x2000003dff757230 */ /* 0x004fe20000004100 */
[--C-:B------:R-:W-:Y:S01]  /*45d0*/  SHF.R.U64 R37, R44, 0x10, R45.reuse ;  /* 0x000000102c257819 */ /* 0x100fe2000000122d */
[----:B------:R-:W-:Y:S01]  /*45e0*/  HADD2.F32 R119, -RZ, R119.H0_H0 ;  /* 0x20000077ff777230 */ /* 0x000fe20000004100 */
[----:B------:R-:W-:Y:S01]  /*45f0*/  SHF.R.U32.HI R44, RZ, 0x10, R45 ;  /* 0x00000010ff2c7819 */ /* 0x000fe2000001162d */
[----:B------:R-:W-:Y:S01]  /*4600*/  HADD2.F32 R61, -RZ, R61.H1_H1 ;  /* 0x3000003dff3d7230 */ /* 0x000fe20000004100 */
[--C-:B------:R-:W-:Y:S01]  /*4610*/  SHF.R.U64 R38, R38, 0x10, R39.reuse ;  /* 0x0000001026267819 */ /* 0x100fe20000001227 */
[----:B------:R-:W-:Y:S01]  /*4620*/  FMUL.FTZ R118, R117, R120 ;  /* 0x0000007875767220 */ /* 0x000fe20000410000 */
[----:B------:R-:W-:Y:S01]  /*4630*/  SHF.R.U32.HI R45, RZ, 0x10, R39 ;  /* 0x00000010ff2d7819 */ /* 0x000fe20000011627 */
[----:B------:R-:W-:Y:S01]  /*4640*/  HADD2.F32 R37, -RZ, R37.H0_H0 ;  /* 0x20000025ff257230 */ /* 0x000fe20000004100 */
[----:B------:R-:W-:-:S02]  /*4650*/  SHF.R.U64 R39, R46, 0x10, R47 ;  /* 0x000000102e277819 */ /* 0x000fc4000000122f */
[----:B------:R-:W-:Y:S01]  /*4660*/  SHF.R.U32.HI R46, RZ, 0x10, R47 ;  /* 0x00000010ff2e7819 */ /* 0x000fe2000001162f */
[----:B-1----:R-:W-:Y:S02]  /*4670*/  IMAD.MOV.U32 R47, RZ, RZ, R57 ;  /* 0x000000ffff2f7224 */ /* 0x002fe400078e0039 */
[----:B------:R-:W-:Y:S02]  /*4680*/  IMAD.MOV.U32 R57, RZ, RZ, R60 ;  /* 0x000000ffff397224 */ /* 0x000fe400078e003c */
[----:B------:R-:W-:Y:S02]  /*4690*/  IMAD.MOV.U32 R60, RZ, RZ, R58 ;  /* 0x000000ffff3c7224 */ /* 0x000fe400078e003a */
[----:B------:R-:W-:Y:S02]  /*46a0*/  HADD2.F32 R58, -RZ, R47.H0_H0 ;  /* 0x2000002fff3a7230 */ /* 0x000fe40000004100 */
[----:B------:R-:W-:Y:S02]  /*46b0*/  HADD2.F32 R46, -RZ, R46.H0_H0 ;  /* 0x2000002eff2e7230 */ /* 0x000fe40000004100 */
[----:B------:R-:W-:-:S02]  /*46c0*/  HADD2.F32 R45, -RZ, R45.H0_H0 ;  /* 0x2000002dff2d7230 */ /* 0x000fc40000004100 */
[C---:B------:R-:W-:Y:S01]  /*46d0*/  FMUL.FTZ R120, R58.reuse, R120 ;  /* 0x000000783a787220 */ /* 0x040fe20000410000 */
[-C--:B------:R-:W-:Y:S01]  /*46e0*/  FFMA.FTZ R58, R58, R119.reuse, -R118 ;  /* 0x000000773a3a7223 */ /* 0x080fe20000010876 */
[----:B------:R-:W-:Y:S02]  /*46f0*/  HADD2.F32 R118, -RZ, R44.H0_H0 ;  /* 0x2000002cff767230 */ /* 0x000fe40000004100 */
[----:B------:R-:W-:Y:S01]  /*4700*/  FFMA.FTZ R44, R117, R119, R120 ;  /* 0x00000077752c7223 */ /* 0x000fe20000010078 */
[----:B------:R-:W-:Y:S02]  /*4710*/  HADD2.F32 R117, -RZ, R47.H1_H1 ;  /* 0x3000002fff757230 */ /* 0x000fe40000004100 */
[----:B------:R-:W-:Y:S02]  /*4720*/  HADD2.F32 R119, -RZ, R116.H0_H0 ;  /* 0x20000074ff777230 */ /* 0x000fe40000004100 */
[----:B------:R-:W-:Y:S01]  /*4730*/  FMUL.FTZ R116, R61, R118 ;  /* 0x000000763d747220 */ /* 0x000fe20000410000 */
[----:B------:R-:W-:-:S02]  /*4740*/  IMAD.MOV.U32 R47, RZ, RZ, R63 ;  /* 0x000000ffff2f7224 */ /* 0x000fc400078e003f */
[C---:B------:R-:W-:Y:S01]  /*4750*/  FMUL.FTZ R118, R117.reuse, R118 ;  /* 0x0000007675767220 */ /* 0x040fe20000410000 */
[----:B------:R-:W-:Y:S02]  /*4760*/  IMAD.MOV.U32 R63, RZ, RZ, R62 ;  /* 0x000000ffff3f7224 */ /* 0x000fe400078e003e */
[-C--:B------:R-:W-:Y:S01]  /*4770*/  FFMA.FTZ R62, R117, R119.reuse, -R116 ;  /* 0x00000077753e7223 */ /* 0x080fe20000010874 */
[----:B------:R-:W-:Y:S02]  /*4780*/  HADD2.F32 R116, -RZ, R127.H1_H1 ;  /* 0x3000007fff747230 */ /* 0x000fe40000004100 */
[----:B------:R-:W-:Y:S01]  /*4790*/  FFMA.FTZ R61, R61, R119, R118 ;  /* 0x000000773d3d7223 */ /* 0x000fe20000010076 */
[----:B------:R-:W-:Y:S02]  /*47a0*/  HADD2.F32 R117, -RZ, R47.H0_H0 ;  /* 0x2000002fff757230 */ /* 0x000fe40000004100 */
[----:B------:R-:W-:Y:S01]  /*47b0*/  HADD2.F32 R118, -RZ, R127.H0_H0 ;  /* 0x2000007fff767230 */ /* 0x000fe20000004100 */
[----:B------:R-:W-:Y:S01]  /*47c0*/  F2FP.F16.F32.PACK_AB R58, R62, R58 ;  /* 0x0000003a3e3a723e */ /* 0x000fe200000000ff */
[----:B------:R-:W-:Y:S01]  /*47d0*/  HADD2.F32 R119, -RZ, R59.H0_H0 ;  /* 0x2000003bff777230 */ /* 0x000fe20000004100 */
[----:B------:R-:W-:Y:S01]  /*47e0*/  F2FP.F16.F32.PACK_AB R61, R61, R44 ;  /* 0x0000002c3d3d723e */ /* 0x000fe200000000ff */
[----:B------:R-:W-:-:S02]  /*47f0*/  HADD2.F32 R120, -RZ, R47.H1_H1 ;  /* 0x3000002fff787230 */ /* 0x000fc40000004100 */
[-C--:B------:R-:W-:Y:S01]  /*4800*/  FMUL.FTZ R47, R117, R116.reuse ;  /* 0x00000074752f7220 */ /* 0x080fe20000410000 */
[----:B------:R-:W-:Y:S02]  /*4810*/  HADD2.F32 R59, -RZ, R59.H1_H1 ;  /* 0x3000003bff3b7230 */ /* 0x000fe40000004100 */
[C---:B------:R-:W-:Y:S01]  /*4820*/  FMUL.FTZ R116, R119.reuse, R116 ;  /* 0x0000007477747220 */ /* 0x040fe20000410000 */
[----:B------:R-:W-:Y:S02]  /*4830*/  HADD2.F32 R39, -RZ, R39.H0_H0 ;  /* 0x20000027ff277230 */ /* 0x000fe40000004100 */
[----:B------:R-:W-:Y:S01]  /*4840*/  FFMA.FTZ R47, R119, R118, -R47 ;  /* 0x00000076772f7223 */ /* 0x000fe2000001082f */
[-C--:B------:R-:W-:Y:S01]  /*4850*/  FMUL.FTZ R119, R120, R46.reuse ;  /* 0x0000002e78777220 */ /* 0x080fe20000410000 */
[----:B------:R-:W-:Y:S01]  /*4860*/  FMUL.FTZ R46, R59, R46 ;  /* 0x0000002e3b2e7220 */ /* 0x000fe20000410000 */
[----:B------:R-:W-:Y:S01]  /*4870*/  FFMA.FTZ R116, R117, R118, R116 ;  /* 0x0000007675747223 */ /* 0x000fe20000010074 */
[----:B------:R-:W-:-:S02]  /*4880*/  HADD2.F32 R118, -RZ, R57.H0_H0 ;  /* 0x20000039ff767230 */ /* 0x000fc40000004100 */
[-C--:B------:R-:W-:Y:S01]  /*4890*/  FFMA.FTZ R119, R59, R45.reuse, -R119 ;  /* 0x0000002d3b777223 */ /* 0x080fe20000010877 */
[----:B------:R-:W-:Y:S01]  /*48a0*/  FFMA.FTZ R46, R120, R45, R46 ;  /* 0x0000002d782e7223 */ /* 0x000fe2000001002e */
[----:B------:R-:W-:Y:S02]  /*48b0*/  HADD2.F32 R45, -RZ, R121.H1_H1 ;  /* 0x30000079ff2d7230 */ /* 0x000fe40000004100 */
[--C-:B------:R-:W-:Y:S01]  /*48c0*/  HADD2.F32 R117, -RZ, R56.reuse.H0_H0 ;  /* 0x20000038ff757230 */ /* 0x100fe20000004100 */
[----:B------:R-:W-:Y:S01]  /*48d0*/  F2FP.F16.F32.PACK_AB R47, R119, R47 ;  /* 0x0000002f772f723e */ /* 0x000fe200000000ff */
[----:B------:R-:W-:Y:S01]  /*48e0*/  HADD2.F32 R57, -RZ, R57.H1_H1 ;  /* 0x30000039ff397230 */ /* 0x000fe20000004100 */
[----:B------:R-:W-:Y:S01]  /*48f0*/  F2FP.F16.F32.PACK_AB R46, R46, R116 ;  /* 0x000000742e2e723e */ /* 0x000fe200000000ff */
[----:B------:R-:W-:Y:S02]  /*4900*/  HADD2.F32 R56, -RZ, R56.H1_H1 ;  /* 0x30000038ff387230 */ /* 0x000fe40000004100 */
[----:B------:R-:W-:-:S02]  /*4910*/  HADD2.F32 R59, -RZ, R121.H0_H0 ;  /* 0x20000079ff3b7230 */ /* 0x000fc40000004100 */
[-C--:B------:R-:W-:Y:S01]  /*4920*/  FMUL.FTZ R121, R117, R45.reuse ;  /* 0x0000002d75797220 */ /* 0x080fe20000410000 */
[----:B------:R-:W-:Y:S02]  /*4930*/  HADD2.F32 R120, -RZ, R36.H0_H0 ;  /* 0x20000024ff787230 */ /* 0x000fe40000004100 */
[----:B------:R-:W-:Y:S01]  /*4940*/  FMUL.FTZ R36, R118, R45 ;  /* 0x0000002d76247220 */ /* 0x000fe20000410000 */
[-C--:B------:R-:W-:Y:S01]  /*4950*/  FMUL.FTZ R45, R57, R37.reuse ;  /* 0x00000025392d7220 */ /* 0x080fe20000410000 */
[----:B------:R-:W-:Y:S01]  /*4960*/  FMUL.FTZ R37, R56, R37 ;  /* 0x0000002538257220 */ /* 0x000fe20000410000 */
[-C--:B------:R-:W-:Y:S01]  /*4970*/  FFMA.FTZ R121, R118, R59.reuse, R121 ;  /* 0x0000003b76797223 */ /* 0x080fe20000010079 */
[----:B------:R-:W-:Y:S01]  /*4980*/  FFMA.FTZ R36, R117, R59, -R36 ;  /* 0x0000003b75247223 */ /* 0x000fe20000010824 */
[----:B------:R-:W-:Y:S02]  /*4990*/  HADD2.F32 R117, -RZ, R63.H0_H0 ;  /* 0x2000003fff757230 */ /* 0x000fe40000004100 */
[----:B------:R-:W-:Y:S01]  /*49a0*/  FFMA.FTZ R57, R57, R120, R37 ;  /* 0x0000007839397223 */ /* 0x000fe20000010025 */
[----:B------:R-:W-:-:S02]  /*49b0*/  HADD2.F32 R37, -RZ, R125.H0_H0 ;  /* 0x2000007dff257230 */ /* 0x000fc40000004100 */
[----:B------:R-:W-:Y:S01]  /*49c0*/  FFMA.FTZ R45, R56, R120, -R45 ;  /* 0x00000078382d7223 */ /* 0x000fe2000001082d */
[----:B------:R-:W-:Y:S02]  /*49d0*/  HADD2.F32 R59, -RZ, R60.H0_H0 ;  /* 0x2000003cff3b7230 */ /* 0x000fe40000004100 */
[----:B------:R-:W-:Y:S02]  /*49e0*/  HADD2.F32 R63, -RZ, R63.H1_H1 ;  /* 0x3000003fff3f7230 */ /* 0x000fe40000004100 */
[----:B------:R-:W-:Y:S02]  /*49f0*/  HADD2.F32 R118, -RZ, R38.H0_H0 ;  /* 0x20000026ff767230 */ /* 0x000fe40000004100 */
[-C--:B------:R-:W-:Y:S01]  /*4a00*/  FMUL.FTZ R38, R117, R37.reuse ;  /* 0x0000002575267220 */ /* 0x080fe20000410000 */
[----:B------:R-:W-:Y:S02]  /*4a10*/  HADD2.F32 R56, -RZ, R125.H1_H1 ;  /* 0x3000007dff387230 */ /* 0x000fe40000004100 */
[----:B------:R-:W-:Y:S01]  /*4a20*/  FMUL.FTZ R120, R59, R37 ;  /* 0x000000253b787220 */ /* 0x000fe20000410000 */
[----:B------:R-:W-:-:S02]  /*4a30*/  HADD2.F32 R60, -RZ, R60.H1_H1 ;  /* 0x3000003cff3c7230 */ /* 0x000fc40000004100 */
[-C--:B------:R-:W-:Y:S01]  /*4a40*/  FMUL.FTZ R37, R63, R39.reuse ;  /* 0x000000273f257220 */ /* 0x080fe20000410000 */
[-C--:B------:R-:W-:Y:S01]  /*4a50*/  FFMA.FTZ R38, R59, R56.reuse, -R38 ;  /* 0x000000383b267223 */ /* 0x080fe20000010826 */
[----:B------:R-:W-:Y:S02]  /*4a60*/  FFMA.FTZ R120, R117, R56, R120 ;  /* 0x0000003875787223 */ /* 0x000fe40000010078 */
[C---:B------:R-:W-:Y:S01]  /*4a70*/  FFMA.FTZ R37, R60.reuse, R118, -R37 ;  /* 0x000000763c257223 */ /* 0x040fe20000010825 */
[----:B------:R-:W-:Y:S01]  /*4a80*/  FMUL.FTZ R39, R60, R39 ;  /* 0x000000273c277220 */ /* 0x000fe20000410000 */
[----:B------:R-:W-:Y:S01]  /*4a90*/  F2FP.F16.F32.PACK_AB R60, R57, R121 ;  /* 0x00000079393c723e */ /* 0x000fe200000000ff */
[----:B------:R-:W-:Y:S01]  /*4aa0*/  IMAD.MOV.U32 R57, RZ, RZ, R58 ;  /* 0x000000ffff397224 */ /* 0x000fe200078e003a */
[----:B------:R-:W-:Y:S01]  /*4ab0*/  F2FP.F16.F32.PACK_AB R56, R45, R36 ;  /* 0x000000242d38723e */ /* 0x000fe200000000ff */
[----:B------:R-:W-:Y:S01]  /*4ac0*/  FFMA.FTZ R39, R63, R118, R39 ;  /* 0x000000763f277223 */ /* 0x000fe20000010027 */
[----:B------:R-:W-:Y:S01]  /*4ad0*/  F2FP.F16.F32.PACK_AB R38, R37, R38 ;  /* 0x000000262526723e */ /* 0x000fe200000000ff */
[----:B------:R-:W-:-:S02]  /*4ae0*/  IMAD.MOV.U32 R59, RZ, RZ, R47 ;  /* 0x000000ffff3b7224 */ /* 0x000fc400078e002f */
[----:B------:R-:W-:Y:S01]  /*4af0*/  IMAD.MOV.U32 R63, RZ, RZ, R46 ;  /* 0x000000ffff3f7224 */ /* 0x000fe200078e002e */
[----:B------:R-:W-:Y:S01]  /*4b00*/  F2FP.F16.F32.PACK_AB R62, R39, R120 ;  /* 0x00000078273e723e */ /* 0x000fe200000000ff */
[----:B------:R-:W-:-:S07]  /*4b10*/  IMAD.MOV.U32 R58, RZ, RZ, R38 ;  /* 0x000000ffff3a7224 */ /* 0x000fce00078e0026 */
.L_x_1375:
[----:B------:R-:W-:Y:S05]  /*4b20*/  BSYNC B2 ;  /* 0x0000000000027941 */ /* 0x000fea0003800000 */
.L_x_1374:
[----:B------:R-:W-:Y:S02]  /*4b30*/  ISETP.GE.AND P5, PT, R115, R110, PT ;  /* 0x0000006e7300720c */ /* 0x000fe40003fa6270 */
[----:B------:R-:W-:-:S11]  /*4b40*/  P2R R36, PR, RZ, 0x1 ;  /* 0x00000001ff247803 */ /* 0x000fd60000000000 */
[--C-:B------:R-:W-:Y:S02]  /*4b50*/  @!P5 SHF.R.S32.HI R37, RZ, 0x1f, R115.reuse ;  /* 0x0000001fff25d819 */ /* 0x100fe40000011473 */
[----:B------:R-:W-:-:S04]  /*4b60*/  @!P5 IADD3 R106, P0, P6, R12, R106, R115 ;  /* 0x0000006a0c6ad210 */ /* 0x000fc80007e1e073 */
[----:B------:R-:W-:Y:S02]  /*4b70*/  @!P5 IADD3.X R114, R4, R114, R37, P0, P6 ;  /* 0x000000720472d210 */ /* 0x000fe400007ec425 */
[----:B------:R-:W-:Y:S02]  /*4b80*/  ISETP.NE.AND P0, PT, R36, RZ, PT ;  /* 0x000000ff2400720c */ /* 0x000fe40003f05270 */
[----:B------:R-:W-:-:S04]  /*4b90*/  LEA R36, P6, R112, R100, 0x1 ;  /* 0x0000006470247211 */ /* 0x000fc800078c08ff */
[----:B------:R-:W-:Y:S02]  /*4ba0*/  LEA.HI.X R37, R112, R101, R113, 0x1, P6 ;  /* 0x0000006570257211 */ /* 0x000fe400030f0c71 */
[----:B------:R-:W-:-:S03]  /*4bb0*/  @!P5 LEA R38, P6, R106, R100, 0x1 ;  /* 0x000000646a26d211 */ /* 0x000fc600078c08ff */
[----:B-1----:R1:W-:Y:S01]  /*4bc0*/  STG.E.128 desc[UR60][R36.64], R56 ;  /* 0x0000003824007986 */ /* 0x0023e2000c101d3c */
[----:B------:R-:W-:-:S05]  /*4bd0*/  @!P5 LEA.HI.X R39, R106, R101, R114, 0x1, P6 ;  /* 0x000000656a27d211 */ /* 0x000fca00030f0c72 */
[----:B--2---:R1:W-:Y:S04]  /*4be0*/  @!P5 STG.E.128 desc[UR60][R38.64], R60 ;  /* 0x0000003c2600d986 */ /* 0x0043e8000c101d3c */
.L_x_1373:
[----:B------:R-:W-:Y:S05]  /*4bf0*/  BSYNC B1 ;  /* 0x0000000000017941 */ /* 0x000fea0003800000 */
.L_x_1372:
[C---:B------:R-:W-:Y:S01]  /*4c00*/  ISETP.GE.OR P5, PT, R225.reuse, R108, P1 ;  /* 0x0000006ce100720c */ /* 0x040fe20000fa6670 */
        /* <DEDUP_REMOVED lines=11> */
[----:B------:R-:W-:Y:S01]  /*4cc0*/  LEA.HI.X R57, R36, R101, R37, 0x1, P5 ;  /* 0x0000006524397211 */ /* 0x000fe200028f0c25 */
[----:B------:R-:W-:Y:S01]  /*4cd0*/  IMAD R37, R2, 0x1800, R89 ;  /* 0x0000180002257824 */ /* 0x000fe200078e0259 */
[----:B------:R-:W-:-:S03]  /*4ce0*/  SHF.R.S32.HI R36, RZ, 0x1f, R111 ;  /* 0x0000001fff247819 */ /* 0x000fc6000001146f */
[----:B------:R-:W-:Y:S01]  /*4cf0*/  IMAD R37, R37, 0x2, R18 ;  /* 0x0000000225257824 */ /* 0x000fe200078e0212 */
[----:B------:R-:W-:-:S04]  /*4d00*/  LEA.HI R36, R36, R111, RZ, 0x4 ;  /* 0x0000006f24247211 */ /* 0x000fc800078f20ff */
[----:B------:R-:W-:-:S05]  /*4d10*/  LEA.HI.SX32 R36, R36, R85, 0x1c ;  /* 0x0000005524247211 */ /* 0x000fca00078fe2ff */
[----:B------:R-:W-:-:S05]  /*4d20*/  IMAD.SHL.U32 R61, R36, 0x8, RZ ;  /* 0x00000008243d7824 */ /* 0x000fca00078e00ff */
[----:B------:R-:W-:-:S04]  /*4d30*/  LOP3.LUT R36, R213, 0x38, R61, 0xf8, !PT ;  /* 0x00000038d5247812 */ /* 0x000fc800078ef83d */
[----:B------:R-:W-:-:S05]  /*4d40*/  LOP3.LUT R36, R36, R38, RZ, 0x3c, !PT ;  /* 0x0000002624247212 */ /* 0x000fca00078e3cff */
[----:B------:R-:W-:-:S04]  /*4d50*/  IMAD.IADD R39, R217, 0x1, R36 ;  /* 0x00000001d9277824 */ /* 0x000fc800078e0224 */
[----:B------:R-:W-:-:S04]  /*4d60*/  IMAD R39, R2, 0x1800, R39 ;  /* 0x0000180002277824 */ /* 0x000fc800078e0227 */
[----:B------:R-:W-:Y:S02]  /*4d70*/  IMAD R44, R39, 0x2, R18 ;  /* 0x00000002272c7824 */ /* 0x000fe400078e0212 */
[----:B------:R-:W1:Y:S04]  /*4d80*/  LDS.128 R36, [R37+0x1c400] ;  /* 0x01c4000025247984 */ /* 0x000e680000000c00 */
[----:B------:R-:W2:Y:S01]  /*4d90*/  LDS.128 R44, [R44+0x1c400] ;  /* 0x01c400002c2c7984 */ /* 0x000ea20000000c00 */
[----:B------:R-:W-:Y:S05]  /*4da0*/  @P4 BRA `(.L_x_1377) ;  /* 0x0000000400484947 */ /* 0x000fea0003800000 */
[--C-:B------:R-:W-:Y:S01]  /*4db0*/  SHF.R.U64 R48, R48, 0x10, R49.reuse ;  /* 0x0000001030307819 */ /* 0x100fe20000001231 */
[--C-:B--2---:R-:W-:Y:S01]  /*4dc0*/  HADD2.F32 R62, -RZ, R45.reuse.H0_H0 ;  /* 0x2000002dff3e7230 */ /* 0x104fe20000004100 */
[----:B------:R-:W-:Y:S01]  /*4dd0*/  SHF.R.U32.HI R58, RZ, 0x10, R49 ;  /* 0x00000010ff3a7819 */ /* 0x000fe20000011631 */
[----:B------:R-:W-:Y:S01]  /*4de0*/  HADD2.F32 R63, -RZ, R45.H1_H1 ;  /* 0x3000002dff3f7230 */ /* 0x000fe20000004100 */
[--C-:B------:R-:W-:Y:S01]  /*4df0*/  SHF.R.U64 R49, R52, 0x10, R53.reuse ;  /* 0x0000001034317819 */ /* 0x100fe20000001235 */
[----:B------:R-:W-:Y:S01]  /*4e00*/  HADD2.F32 R60, -RZ, R126.H1_H1 ;  /* 0x3000007eff3c7230 */ /* 0x000fe20000004100 */
[----:B------:R-:W-:Y:S01]  /*4e10*/  SHF.R.U32.HI R52, RZ, 0x10, R53 ;  /* 0x00000010ff347819 */ /* 0x000fe20000011635 */
[--C-:B-1----:R-:W-:Y:S01]  /*4e20*/  HADD2.F32 R45, -RZ, R37.reuse.H0_H0 ;  /* 0x20000025ff2d7230 */ /* 0x102fe20000004100 */
[----:B------:R-:W-:Y:S01]  /*4e30*/  SHF.R.U64 R53, R54, 0x10, R55 ;  /* 0x0000001036357819 */ /* 0x000fe20000001237 */
[----:B------:R-:W-:Y:S02]  /*4e40*/  HADD2.F32 R37, -RZ, R37.H1_H1 ;  /* 0x30000025ff257230 */ /* 0x000fe40000004100 */
[----:B------:R-:W-:Y:S01]  /*4e50*/  FMUL.FTZ R104, R62, R60 ;  /* 0x0000003c3e687220 */ /* 0x000fe20000410000 */
[----:B------:R-:W-:-:S02]  /*4e60*/  HADD2.F32 R52, -RZ, R52.H0_H0 ;  /* 0x20000034ff347230 */ /* 0x000fc40000004100 */
[----:B------:R-:W-:Y:S01]  /*4e70*/  FMUL.FTZ R105, R45, R60 ;  /* 0x0000003c2d697220 */ /* 0x000fe20000410000 */
[----:B------:R-:W-:Y:S01]  /*4e80*/  SHF.R.U32.HI R54, RZ, 0x10, R55 ;  /* 0x00000010ff367819 */ /* 0x000fe20000011637 */
[----:B------:R-:W-:Y:S01]  /*4e90*/  HADD2.F32 R58, -RZ, R58.H0_H0 ;  /* 0x2000003aff3a7230 */ /* 0x000fe20000004100 */
[--C-:B------:R-:W-:Y:S01]  /*4ea0*/  SHF.R.U64 R50, R50, 0x10, R51.reuse ;  /* 0x0000001032327819 */ /* 0x100fe20000001233 */
[-C--:B------:R-:W-:Y:S01]  /*4eb0*/  FMUL.FTZ R60, R63, R52.reuse ;  /* 0x000000343f3c7220 */ /* 0x080fe20000410000 */
[----:B------:R-:W-:Y:S02]  /*4ec0*/  HADD2.F32 R55, -RZ, R123.H1_H1 ;  /* 0x3000007bff377230 */ /* 0x000fe40000004100 */
[C---:B------:R-:W-:Y:S01]  /*4ed0*/  FMUL.FTZ R52, R37.reuse, R52 ;  /* 0x0000003425347220 */ /* 0x040fe20000410000 */
[----:B------:R-:W-:Y:S01]  /*4ee0*/  SHF.R.U32.HI R51, RZ, 0x10, R51 ;  /* 0x00000010ff337819 */ /* 0x000fe20000011633 */
[----:B------:R-:W-:Y:S01]  /*4ef0*/  FFMA.FTZ R37, R37, R58, -R60 ;  /* 0x0000003a25257223 */ /* 0x000fe2000001083c */
[----:B------:R-:W-:-:S02]  /*4f00*/  HADD2.F32 R54, -RZ, R54.H0_H0 ;  /* 0x20000036ff367230 */ /* 0x000fc40000004100 */
[----:B------:R-:W-:Y:S01]  /*4f10*/  FFMA.FTZ R52, R63, R58, R52 ;  /* 0x0000003a3f347223 */ /* 0x000fe20000010034 */
[-C--:B------:R-:W-:Y:S01]  /*4f20*/  FFMA.FTZ R105, R62, R55.reuse, R105 ;  /* 0x000000373e697223 */ /* 0x080fe20000010069 */
[----:B------:R-:W-:Y:S02]  /*4f30*/  HADD2.F32 R63, -RZ, R124.H1_H1 ;  /* 0x3000007cff3f7230 */ /* 0x000fe40000004100 */
[----:B------:R-:W-:Y:S01]  /*4f40*/  FFMA.FTZ R104, R45, R55, -R104 ;  /* 0x000000372d687223 */ /* 0x000fe20000010868 */
[----:B------:R-:W-:Y:S02]  /*4f50*/  HADD2.F32 R58, -RZ, R47.H0_H0 ;  /* 0x2000002fff3a7230 */ /* 0x000fe40000004100 */
[----:B------:R-:W-:Y:S01]  /*4f60*/  HADD2.F32 R62, -RZ, R39.H0_H0 ;  /* 0x20000027ff3e7230 */ /* 0x000fe20000004100 */
[----:B------:R-:W-:Y:S01]  /*4f70*/  F2FP.F16.F32.PACK_AB R52, R52, R105 ;  /* 0x000000693434723e */ /* 0x000fe200000000ff */
[----:B------:R-:W-:Y:S01]  /*4f80*/  HADD2.F32 R47, -RZ, R47.H1_H1 ;  /* 0x3000002fff2f7230 */ /* 0x000fe20000004100 */
[----:B------:R-:W-:Y:S01]  /*4f90*/  F2FP.F16.F32.PACK_AB R37, R37, R104 ;  /* 0x000000682525723e */ /* 0x000fe200000000ff */
[----:B------:R-:W-:-:S02]  /*4fa0*/  HADD2.F32 R55, -RZ, R39.H1_H1 ;  /* 0x30000027ff377230 */ /* 0x000fc40000004100 */
[-C--:B------:R-:W-:Y:S01]  /*4fb0*/  FMUL.FTZ R39, R58, R63.reuse ;  /* 0x0000003f3a277220 */ /* 0x080fe20000410000 */
[----:B------:R-:W-:Y:S02]  /*4fc0*/  HADD2.F32 R45, -RZ, R122.H1_H1 ;  /* 0x3000007aff2d7230 */ /* 0x000fe40000004100 */
[C---:B------:R-:W-:Y:S01]  /*4fd0*/  FMUL.FTZ R63, R62.reuse, R63 ;  /* 0x0000003f3e3f7220 */ /* 0x040fe20000410000 */
[----:B------:R-:W-:Y:S02]  /*4fe0*/  HADD2.F32 R60, -RZ, R51.H0_H0 ;  /* 0x20000033ff3c7230 */ /* 0x000fe40000004100 */
[-C--:B------:R-:W-:Y:S01]  /*4ff0*/  FMUL.FTZ R106, R47, R54.reuse ;  /* 0x000000362f6a7220 */ /* 0x080fe20000410000 */
[C---:B------:R-:W-:Y:S01]  /*5000*/  FMUL.FTZ R112, R55.reuse, R54 ;  /* 0x0000003637707220 */ /* 0x040fe20000410000 */
[-C--:B------:R-:W-:Y:S01]  /*5010*/  FFMA.FTZ R39, R62, R45.reuse, -R39 ;  /* 0x0000002d3e277223 */ /* 0x080fe20000010827 */
[----:B------:R-:W-:Y:S01]  /*5020*/  FFMA.FTZ R45, R58, R45, R63 ;  /* 0x0000002d3a2d7223 */ /* 0x000fe2000001003f */
[-C--:B------:R-:W-:Y:S01]  /*5030*/  FFMA.FTZ R54, R55, R60.reuse, -R106 ;  /* 0x0000003c37367223 */ /* 0x080fe2000001086a */
[----:B------:R-:W-:Y:S01]  /*5040*/  FFMA.FTZ R58, R47, R60, R112 ;  /* 0x0000003c2f3a7223 */ /* 0x000fe20000010070 */
[----:B------:R-:W-:-:S02]  /*5050*/  HADD2.F32 R106, -RZ, R49.H0_H0 ;  /* 0x20000031ff6a7230 */ /* 0x000fc40000004100 */
[----:B------:R-:W-:Y:S01]  /*5060*/  HADD2.F32 R47, -RZ, R44.H1_H1 ;  /* 0x3000002cff2f7230 */ /* 0x000fe20000004100 */
[----:B------:R-:W-:Y:S01]  /*5070*/  F2FP.F16.F32.PACK_AB R39, R54, R39 ;  /* 0x000000273627723e */ /* 0x000fe200000000ff */
[----:B------:R-:W-:Y:S01]  /*5080*/  HADD2.F32 R51, -RZ, R126.H0_H0 ;  /* 0x2000007eff337230 */ /* 0x000fe20000004100 */
[----:B------:R-:W-:Y:S01]  /*5090*/  F2FP.F16.F32.PACK_AB R58, R58, R45 ;  /* 0x0000002d3a3a723e */ /* 0x000fe200000000ff */
[----:B------:R-:W-:Y:S02]  /*50a0*/  HADD2.F32 R60, -RZ, R44.H0_H0 ;  /* 0x2000002cff3c7230 */ /* 0x000fe40000004100 */
[----:B------:R-:W-:Y:S01]  /*50b0*/  FMUL.FTZ R112, R47, R106 ;  /* 0x0000006a2f707220 */ /* 0x000fe20000410000 */
[--C-:B------:R-:W-:Y:S02]  /*50c0*/  HADD2.F32 R49, -RZ, R36.reuse.H1_H1 ;  /* 0x30000024ff317230 */ /* 0x100fe40000004100 */
[----:B------:R-:W-:Y:S02]  /*50d0*/  HADD2.F32 R62, -RZ, R36.H0_H0 ;  /* 0x20000024ff3e7230 */ /* 0x000fe40000004100 */
[----:B------:R-:W-:Y:S01]  /*50e0*/  FMUL.FTZ R55, R60, R51 ;  /* 0x000000333c377220 */ /* 0x000fe20000410000 */
[----:B------:R-:W-:-:S02]  /*50f0*/  HADD2.F32 R48, -RZ, R48.H0_H0 ;  /* 0x20000030ff307230 */ /* 0x000fc40000004100 */
[C---:B------:R-:W-:Y:S01]  /*5100*/  FMUL.FTZ R106, R49.reuse, R106 ;  /* 0x0000006a316a7220 */ /* 0x040fe20000410000 */
[----:B------:R-:W-:Y:S02]  /*5110*/  HADD2.F32 R123, -RZ, R123.H0_H0 ;  /* 0x2000007bff7b7230 */ /* 0x000fe40000004100 */
[----:B------:R-:W-:Y:S01]  /*5120*/  FMUL.FTZ R51, R62, R51 ;  /* 0x000000333e337220 */ /* 0x000fe20000410000 */
[----:B------:R-:W-:Y:S02]  /*5130*/  HADD2.F32 R63, -RZ, R53.H0_H0 ;  /* 0x20000035ff3f7230 */ /* 0x000fe40000004100 */
[-C--:B------:R-:W-:Y:S01]  /*5140*/  FFMA.FTZ R49, R49, R48.reuse, -R112 ;  /* 0x0000003031317223 */ /* 0x080fe20000010870 */
[----:B------:R-:W-:Y:S01]  /*5150*/  FFMA.FTZ R47, R47, R48, R106 ;  /* 0x000000302f2f7223 */ /* 0x000fe2000001006a */
[-C--:B------:R-:W-:Y:S01]  /*5160*/  FFMA.FTZ R44, R60, R123.reuse, R51 ;  /* 0x0000007b3c2c7223 */ /* 0x080fe20000010033 */
[----:B------:R-:W-:Y:S02]  /*5170*/  HADD2.F32 R124, -RZ, R124.H0_H0 ;  /* 0x2000007cff7c7230 */ /* 0x000fe40000004100 */
[----:B------:R-:W-:Y:S01]  /*5180*/  FFMA.FTZ R36, R62, R123, -R55 ;  /* 0x0000007b3e247223 */ /* 0x000fe20000010837 */
[----:B------:R-:W-:-:S02]  /*5190*/  HADD2.F32 R53, -RZ, R46.H0_H0 ;  /* 0x2000002eff357230 */ /* 0x000fc40000004100 */
[----:B------:R-:W-:Y:S01]  /*51a0*/  HADD2.F32 R48, -RZ, R46.H1_H1 ;  /* 0x3000002eff307230 */ /* 0x000fe20000004100 */
[----:B------:R-:W-:Y:S01]  /*51b0*/  F2FP.F16.F32.PACK_AB R44, R47, R44 ;  /* 0x0000002c2f2c723e */ /* 0x000fe200000000ff */
[--C-:B------:R-:W-:Y:S01]  /*51c0*/  HADD2.F32 R51, -RZ, R38.reuse.H0_H0 ;  /* 0x20000026ff337230 */ /* 0x100fe20000004100 */
[----:B------:R-:W-:Y:S01]  /*51d0*/  F2FP.F16.F32.PACK_AB R36, R49, R36 ;  /* 0x000000243124723e */ /* 0x000fe200000000ff */
[----:B------:R-:W-:Y:S02]  /*51e0*/  HADD2.F32 R46, -RZ, R38.H1_H1 ;  /* 0x30000026ff2e7230 */ /* 0x000fe40000004100 */
[----:B------:R-:W-:Y:S01]  /*51f0*/  FMUL.FTZ R38, R53, R124 ;  /* 0x0000007c35267220 */ /* 0x000fe20000410000 */
[----:B------:R-:W-:Y:S02]  /*5200*/  HADD2.F32 R122, -RZ, R122.H0_H0 ;  /* 0x2000007aff7a7230 */ /* 0x000fe40000004100 */
[----:B------:R-:W-:Y:S01]  /*5210*/  FMUL.FTZ R107, R48, R63 ;  /* 0x0000003f306b7220 */ /* 0x000fe20000410000 */
[----:B------:R-:W-:-:S02]  /*5220*/  HADD2.F32 R55, -RZ, R50.H0_H0 ;  /* 0x20000032ff377230 */ /* 0x000fc40000004100 */
[C---:B------:R-:W-:Y:S01]  /*5230*/  FMUL.FTZ R124, R51.reuse, R124 ;  /* 0x0000007c337c7220 */ /* 0x040fe20000410000 */
[C---:B------:R-:W-:Y:S01]  /*5240*/  FMUL.FTZ R63, R46.reuse, R63 ;  /* 0x0000003f2e3f7220 */ /* 0x040fe20000410000 */
[-C--:B------:R-:W-:Y:S01]  /*5250*/  FFMA.FTZ R38, R51, R122.reuse, -R38 ;  /* 0x0000007a33267223 */ /* 0x080fe20000010826 */
[----:B------:R-:W-:Y:S02]  /*5260*/  IMAD.MOV.U32 R45, RZ, RZ, R52 ;  /* 0x000000ffff2d7224 */ /* 0x000fe400078e0034 */
[----:B------:R-:W-:Y:S01]  /*5270*/  FFMA.FTZ R124, R53, R122, R124 ;  /* 0x0000007a357c7223 */ /* 0x000fe2000001007c */
[-C--:B------:R-:W-:Y:S01]  /*5280*/  FFMA.FTZ R107, R46, R55.reuse, -R107 ;  /* 0x000000372e6b7223 */ /* 0x080fe2000001086b */
[----:B------:R-:W-:Y:S01]  /*5290*/  FFMA.FTZ R63, R48, R55, R63 ;  /* 0x00000037303f7223 */ /* 0x000fe2000001003f */
[----:B------:R-:W-:-:S03]  /*52a0*/  IMAD.MOV.U32 R47, RZ, RZ, R58 ;  /* 0x000000ffff2f7224 */ /* 0x000fc600078e003a */
[----:B------:R-:W-:Y:S02]  /*52b0*/  F2FP.F16.F32.PACK_AB R38, R107, R38 ;  /* 0x000000266b26723e */ /* 0x000fe400000000ff */
[----:B------:R-:W-:-:S07]  /*52c0*/  F2FP.F16.F32.PACK_AB R46, R63, R124 ;  /* 0x0000007c3f2e723e */ /* 0x000fce00000000ff */
.L_x_1377:
[----:B------:R-:W-:Y:S05]  /*52d0*/  BSYNC B1 ;  /* 0x0000000000017941 */ /* 0x000fea0003800000 */
.L_x_1376:
        /* <DEDUP_REMOVED lines=10> */
.L_x_1345:
[----:B------:R-:W2:Y:S02]  /*5380*/  LDL R36, [R1+0x5c] ;  /* 0x00005c0001247983 */ /* 0x000ea40000100800 */
[----:B--2---:R-:W-:-:S13]  /*5390*/  R2UR UR4, R36 ;  /* 0x00000000240472ca */ /* 0x004fda00000e0000 */
[----:B------:R-:W-:-:S06]  /*53a0*/  UISETP.NE.AND UP0, UPT, UR4, 0x3, UPT ;  /* 0x000000030400788c */ /* 0x000fcc000bf05270 */
[----:B------:R-:W-:-:S13]  /*53b0*/  PLOP3.LUT P3, PT, PT, PT, UP0, 0x80, 0x0 ;  /* 0x000000000000781c */ /* 0x000fda0003f6f008 */
[----:B------:R-:W-:Y:S05]  /*53c0*/  @!P3 BRA `(.L_x_1378) ;  /* 0x000000000004b947 */ /* 0x000fea0003800000 */
[----:B------:R-:W-:Y:S01]  /*53d0*/  BPT.TRAP 0x1 ;  /* 0x000000040000795c */ /* 0x000fe20000300000 */
.L_x_1378:
[----:B------:R-:W-:Y:S01]  /*53e0*/  IMAD R97, R2, 0x8, R18 ;  /* 0x0000000802617824 */ /* 0x000fe200078e0212 */
[----:B------:R-:W-:Y:S01]  /*53f0*/  SHF.L.U32 R109, R201, 0x1f, RZ ;  /* 0x0000001fc96d7819 */ /* 0x000fe200000006ff */
[----:B------:R-:W-:Y:S01]  /*5400*/  IMAD R108, R29, -0x60, R26 ;  /* 0xffffffa01d6c7824 */ /* 0x000fe200078e021a */
[----:B------:R-:W-:Y:S02]  /*5410*/  BSSY B1, `(.L_x_1379) ;  /* 0x0000004000017945 */ /* 0x000fe40003800000 */
[----:B------:R-:W0:Y:S02]  /*5420*/  SYNCS.PHASECHK.TRANS64.TRYWAIT P4, [R97+URZ+0x32490], R109 ;  /* 0x0324906d610075a7 */ /* 0x000e24000808017f */
[----:B------:R-:W-:Y:S01]  /*5430*/  VIMNMX R108, R108, 0x60, PT ;  /* 0x000000606c6c7848 */ /* 0x000fe20003fe0100 */
[----:B0-----:R-:W-:Y:S06]  /*5440*/  @!P4 BRA `(.L_x_1380) ;  /* 0x000001780018c947 */ /* 0x001fec0003800000 */
.L_x_1650:
[----:B------:R-:W-:Y:S05]  /*5450*/  BSYNC B1 ;  /* 0x0000000000017941 */ /* 0x000fea0003800000 */
.L_x_1379:
[----:B------:R-:W-:Y:S01]  /*5460*/  ISETP.GE.AND P4, PT, R19, R108, PT ;  /* 0x0000006c1300720c */ /* 0x000fe20003f86270 */
[----:B------:R-:W-:-:S12]  /*5470*/  BSSY B1, `(.L_x_1381) ;  /* 0x0000006000017945 */ /* 0x000fd80003800000 */
[----:B------:R-:W-:Y:S05]  /*5480*/  @P4 BRA `(.L_x_1382) ;  /* 0x0000000000104947 */ /* 0x000fea0003800000 */
[----:B------:R-:W1:Y:S04]  /*5490*/  @!P1 LDS.128 R36, [R106] ;  /* 0x000000006a249984 */ /* 0x000e680000000c00 */
[----:B------:R-:W2:Y:S04]  /*54a0*/  @!P2 LDS.128 R44, [R105] ;  /* 0x00000000692ca984 */ /* 0x000ea80000000c00 */
[----:B-1----:R1:W-:Y:S04]  /*54b0*/  @!P1 STG.E.128 desc[UR60][R50.64], R36 ;  /* 0x0000002432009986 */ /* 0x0023e8000c101d3c */
[----:B--2---:R1:W-:Y:S02]  /*54c0*/  @!P2 STG.E.128 desc[UR60][R50.64+0x40], R44 ;  /* 0x0000402c3200a986 */ /* 0x0043e4000c101d3c */
.L_x_1382:
[----:B------:R-:W-:Y:S05]  /*54d0*/  BSYNC B1 ;  /* 0x0000000000017941 */ /* 0x000fea0003800000 */
.L_x_1381:
[----:B------:R-:W-:-:S13]  /*54e0*/  ISETP.GE.AND P4, PT, R225, R108, PT ;  /* 0x0000006ce100720c */ /* 0x000fda0003f86270 */
[----:B------:R-:W-:Y:S05]  /*54f0*/  @P4 BRA `(.L_x_1362) ;  /* 0x0000000000104947 */ /* 0x000fea0003800000 */
[----:B-1----:R-:W1:Y:S04]  /*5500*/  @!P1 LDS.128 R36, [R106+0x2000] ;  /* 0x002000006a249984 */ /* 0x002e680000000c00 */
[----:B------:R-:W2:Y:S04]  /*5510*/  @!P2 LDS.128 R44, [R105+0x2000] ;  /* 0x00200000692ca984 */ /* 0x000ea80000000c00 */
[----:B-1----:R1:W-:Y:S04]  /*5520*/  @!P1 STG.E.128 desc[UR60][R48.64], R36 ;  /* 0x0000002430009986 */ /* 0x0023e8000c101d3c */
[----:B--2---:R1:W-:Y:S02]  /*5530*/  @!P2 STG.E.128 desc[UR60][R48.64+0x40], R44 ;  /* 0x0000402c3000a986 */ /* 0x0043e4000c101d3c */
.L_x_1362:
[----:B------:R-:W-:Y:S05]  /*5540*/  BSYNC B0 ;  /* 0x0000000000007941 */ /* 0x000fea0003800000 */
.L_x_1344:
        /* <DEDUP_REMOVED lines=17> */
.L_x_1384:
[----:B------:R-:W-:Y:S05]  /*5660*/  BSYNC B0 ;  /* 0x0000000000007941 */ /* 0x000fea0003800000 */
.L_x_1383:
[----:B------:R-:W2:Y:S01]  /*5670*/  SYNCS.PHASECHK.TRANS64.TRYWAIT P3, [R97+URZ+0x324b0], R109 ;  /* 0x0324b06d610075a7 */ /* 0x000ea2000806017f */
[----:B------:R-:W-:Y:S01]  /*5680*/  IMAD R49, R2, 0x6000, R91 ;  /* 0x0000600002317824 */ /* 0x000fe200078e025b */
[----:B------:R-:W-:Y:S01]  /*5690*/  ULDC.64 UR56, c[0x0][0x328] ;  /* 0x0000ca0000387ab9 */ /* 0x000fe20000000a00 */
[----:B------:R-:W-:Y:S01]  /*56a0*/  ULDC.64 UR58, c[0x0][0x318] ;  /* 0x0000c600003a7ab9 */ /* 0x000fe20000000a00 */
[----:B------:R-:W-:Y:S01]  /*56b0*/  BSSY B0, `(.L_x_1385) ;  /* 0x0000003000007945 */ /* 0x000fe20003800000 */
[----:B------:R-:W-:-:S03]  /*56c0*/  IMAD.IADD R48, R90, 0x1, R49 ;  /* 0x000000015a307824 */ /* 0x000fc600078e0231 */
[----:B--2---:R-:W-:Y:S05]  /*56d0*/  @!P3 BRA `(.L_x_1386) ;  /* 0x000001740088b947 */ /* 0x004fea0003800000 */
.L_x_1651:
[----:B------:R-:W-:Y:S05]  /*56e0*/  BSYNC B0 ;  /* 0x0000000000007941 */ /* 0x000fea0003800000 */
.L_x_1385:
[----:B------:R-:W-:Y:S01]  /*56f0*/  ISETP.GE.AND P3, PT, R19, R108, PT ;  /* 0x0000006c1300720c */ /* 0x000fe20003f66270 */
[----:B------:R-:W-:Y:S01]  /*5700*/  BSSY B0, `(.L_x_1387) ;  /* 0x0000026000007945 */ /* 0x000fe20003800000 */
[----:B------:R-:W-:Y:S02]  /*5710*/  IMAD R49, R49, 0x2, R27 ;  /* 0x0000000231317824 */ /* 0x000fe400078e021b */
[----:B------:R-:W-:-:S04]  /*5720*/  IMAD.WIDE R44, R29, 0x60, R70 ;  /* 0x000000601d2c7825 */ /* 0x000fc800078e0246 */
[----:B------:R-:W-:-:S05]  /*5730*/  IMAD R48, R48, 0x2, R27 ;  /* 0x0000000230307824 */ /* 0x000fca00078e021b */
[----:B------:R-:W-:Y:S05]  /*5740*/  @P3 BRA `(.L_x_1388) ;  /* 0x0000000000843947 */ /* 0x000fea0003800000 */
[----:B------:R-:W-:Y:S01]  /*5750*/  IMAD R39, R45, UR56, RZ ;  /* 0x000000382d277c24 */ /* 0x000fe2000f8e02ff */
[----:B------:R-:W-:Y:S01]  /*5760*/  ULDC UR4, c[0x0][0x320] ;  /* 0x0000c80000047ab9 */ /* 0x000fe20000000800 */
        /* <DEDUP_REMOVED lines=31> */
.L_x_1388:
[----:B------:R-:W-:Y:S05]  /*5960*/  BSYNC B0 ;  /* 0x0000000000007941 */ /* 0x000fea0003800000 */
.L_x_1387:
[----:B------:R-:W-:Y:S01]  /*5970*/  ISETP.GE.AND P3, PT, R225, R108, PT ;  /* 0x0000006ce100720c */ /* 0x000fe20003f66270 */
[----:B------:R-:W-:-:S12]  /*5980*/  BSSY B0, `(.L_x_1389) ;  /* 0x0000025000007945 */ /* 0x000fd80003800000 */
[----:B------:R-:W-:Y:S05]  /*5990*/  @P3 BRA `(.L_x_1390) ;  /* 0x00000000008c3947 */ /* 0x000fea0003800000 */
[----:B---3--:R-:W-:Y:S01]  /*59a0*/  IADD3 R39, P3, R44, 0x40, RZ ;  /* 0x000000402c277810 */ /* 0x008fe20007f7e0ff */
[----:B-1----:R-:W-:Y:S01]  /*59b0*/  IMAD.MOV.U32 R36, RZ, RZ, R14 ;  /* 0x000000ffff247224 */ /* 0x002fe200078e000e */
[----:B------:R-:W-:Y:S01]  /*59c0*/  ULDC UR4, c[0x0][0x320] ;  /* 0x0000c80000047ab9 */ /* 0x000fe20000000800 */
        /* <DEDUP_REMOVED lines=32> */
.L_x_1390:
[----:B------:R-:W-:Y:S05]  /*5bd0*/  BSYNC B0 ;  /* 0x0000000000007941 */ /* 0x000fea0003800000 */
.L_x_1389:
        /* <DEDUP_REMOVED lines=8> */
[----:B0-2---:R-:W-:Y:S01]  /*5c60*/  @!P4 VIADD R97, R97, 0x324c0 ;  /* 0x000324c06161c836 */ /* 0x005fe20000000000 */
[----:B------:R-:W-:-:S04]  /*5c70*/  IADD3 R2, R2, 0x1, RZ ;  /* 0x0000000102027810 */ /* 0x000fc80007ffe0ff */
        /* <DEDUP_REMOVED lines=12> */
.L_x_1339:
[----:B------:R-:W-:Y:S01]  /*5d40*/  IMAD.MOV.U32 R176, RZ, RZ, RZ ;  /* 0x000000ffffb07224 */ /* 0x000fe200078e00ff */
[----:B------:R-:W-:Y:S06]  /*5d50*/  @P0 BRA `(.L_x_1392) ;  /* 0x00000000000c0947 */ /* 0x000fec0003800000 */
[----:B------:R-:W1:Y:S01]  /*5d60*/  FENCE.VIEW.ASYNC.G ;  /* 0x00000000000073c6 */ /* 0x000e620000000100 */
[----:B------:R-:W-:Y:S05]  /*5d70*/  WARPSYNC.ALL ;  /* 0x0000000000007948 */ /* 0x000fea0003800000 */
[----:B-1----:R-:W-:Y:S06]  /*5d80*/  BAR.ARV 0xc, 0x180 ;  /* 0x0306000000007b1d */ /* 0x002fec0000002000 */
.L_x_1392:
        /* <DEDUP_REMOVED lines=32> */
.L_x_1394:
[----:B------:R-:W-:Y:S05]  /*5f90*/  BSYNC B0 ;  /* 0x0000000000007941 */ /* 0x000fea0003800000 */
.L_x_1393:
        /* <DEDUP_REMOVED lines=33> */
[----:B0-----:R-:W-:Y:S02]  /*61b0*/  CS2R R96, SRZ ;  /* 0x0000000000607805 */ /* 0x001fe4000001ff00 */
        /* <DEDUP_REMOVED lines=45> */
.L_x_1654:
        /* <DEDUP_REMOVED lines=26> */
.L_x_1398:
[----:B------:R-:W-:Y:S05]  /*6630*/  BSYNC B6 ;  /* 0x0000000000067941 */ /* 0x000fea0003800000 */
.L_x_1397:
        /* <DEDUP_REMOVED lines=12> */
.L_x_1402:
[----:B--2---:R2:W3:Y:S02]  /*6700*/  SYNCS.PHASECHK.TRANS64.TRYWAIT P0, [R18+URZ+0x32400], R5 ;  /* 0x03240005120075a7 */ /* 0x0044e4000800017f */
[----:B---3--:R-:W-:Y:S05]  /*6710*/  @!P0 NANOSLEEP.SYNCS 0x989680 ;  /* 0x009896800000895d */ /* 0x008fea0003900000 */
[----:B------:R-:W3:Y:S02]  /*6720*/  @!P0 SYNCS.PHASECHK.TRANS64 P0, [R18+URZ+0x32400], R5 ;  /* 0x03240005120085a7 */ /* 0x000ee4000800007f */
[----:B---3--:R-:W-:Y:S05]  /*6730*/  @!P0 BRA `(.L_x_1402) ;  /* 0xfffffffc00f08947 */ /* 0x008fea000383ffff */
.L_x_1401:
[----:B------:R-:W-:Y:S05]  /*6740*/  BSYNC B0 ;  /* 0x0000000000007941 */ /* 0x000fea0003800000 */
.L_x_1400:
[----:B------:R-:W-:Y:S05]  /*6750*/  BRA `(.L_x_1403) ;  /* 0x0000002000a87947 */ /* 0x000fea0003800000 */
.L_x_1399:
        /* <DEDUP_REMOVED lines=36> */
.L_x_1405:
[----:B------:R-:W-:Y:S05]  /*69a0*/  BSYNC B6 ;  /* 0x0000000000067941 */ /* 0x000fea0003800000 */
.L_x_1404:
        /* <DEDUP_REMOVED lines=14> */
[----:B------:R-:W4:Y:S04]  /*6a90*/  SHFL.IDX PT, R24, R24, RZ, 0x1c1f ;  /* 0x001c1fff18187589 */ /* 0x000f2800000e0000 */
[----:B-1----:R-:W0:Y:S02]  /*6aa0*/  SHFL.IDX PT, R27, R27, RZ, 0x1c1f ;  /* 0x001c1fff1b1b7589 */ /* 0x002e2400000e0000 */
.L_x_1660:
[----:B------:R-:W-:Y:S01]  /*6ab0*/  ULDC UR4, c[0x0][0x448] ;  /* 0x0001120000047ab9 */ /* 0x000fe20000000800 */
[C---:B------:R-:W-:Y:S01]  /*6ac0*/  IMAD.SHL.U32 R4, R29.reuse, 0x40, RZ ;  /* 0x000000401d047824 */ /* 0x040fe200078e00ff */
[----:B------:R-:W-:Y:S01]  /*6ad0*/  BSSY B1, `(.L_x_1409) ;  /* 0x000002a000017945 */ /* 0x000fe20003800000 */
[----:B------:R-:W-:Y:S01]  /*6ae0*/  IMAD R26, R154, UR4, RZ ;  /* 0x000000049a1a7c24 */ /* 0x000fe2000f8e02ff */
        /* <DEDUP_REMOVED lines=8> */
[----:B------:R-:W-:Y:S02]  /*6b70*/  SHF.R.U32.HI R7, RZ, 0x3, R5 ;  /* 0x00000003ff077819 */ /* 0x000fe40000011605 */
[----:B------:R-:W-:Y:S02]  /*6b80*/  LOP3.LUT R5, R4, 0xfffffffe, RZ, 0xc0, !PT ;  /* 0xfffffffe04057812 */ /* 0x000fe400078ec0ff */
[----:B------:R-:W-:-:S02]  /*6b90*/  LOP3.LUT R31, R6, R7, RZ, 0x3c, !PT ;  /* 0x00000007061f7212 */ /* 0x000fc400078e3cff */
[----:B------:R-:W-:Y:S01]  /*6ba0*/  CS2R R6, SRZ ;  /* 0x0000000000067805 */ /* 0x000fe2000001ff00 */
[----:B------:R-:W-:Y:S01]  /*6bb0*/  IMAD.IADD R3, R226, 0x1, -R5 ;  /* 0x00000001e2037824 */ /* 0x000fe200078e0a05 */
[----:B------:R-:W-:-:S04]  /*6bc0*/  CS2R R4, SRZ ;  /* 0x0000000000047805 */ /* 0x000fc8000001ff00 */
[----:B------:R-:W-:Y:S01]  /*6bd0*/  SHF.L.U32 R29, R3, 0x1f, RZ ;  /* 0x0000001f031d7819 */ /* 0x000fe200000006ff */
[----:B------:R-:W-:Y:S06]  /*6be0*/  @P1 BRA `(.L_x_1410) ;  /* 0x0000000000601947 */ /* 0x000fec0003800000 */
[----:B------:R-:W-:Y:S01]  /*6bf0*/  ULDC UR4, c[0x0][0x3f4] ;  /* 0x0000fd0000047ab9 */ /* 0x000fe20000000800 */
[----:B------:R-:W-:Y:S01]  /*6c00*/  IMAD.SHL.U32 R14, R202, 0x2, RZ ;  /* 0x00000002ca0e7824 */ /* 0x000fe200078e00ff */
[----:B------:R-:W-:Y:S01]  /*6c10*/  ISETP.GE.AND P3, PT, R22, UR4, PT ;  /* 0x0000000416007c0c */ /* 0x000fe2000bf66270 */
[----:B---3--:R-:W-:Y:S01]  /*6c20*/  IMAD.MOV.U32 R4, RZ, RZ, R21 ;  /* 0x000000ffff047224 */ /* 0x008fe200078e0015 */
[C---:B------:R-:W-:Y:S01]  /*6c30*/  ISETP.GE.AND P4, PT, R202.reuse, UR4, PT ;  /* 0x00000004ca007c0c */ /* 0x040fe2000bf86270 */
[----:B--2---:R-:W-:Y:S01]  /*6c40*/  IMAD.MOV.U32 R5, RZ, RZ, R0 ;  /* 0x000000ffff057224 */ /* 0x004fe200078e0000 */
[----:B------:R-:W-:Y:S02]  /*6c50*/  SHF.R.S32.HI R7, RZ, 0x1f, R202 ;  /* 0x0000001fff077819 */ /* 0x000fe400000114ca */
[----:B------:R-:W-:Y:S01]  /*6c60*/  CS2R R8, SRZ ;  /* 0x0000000000087805 */ /* 0x000fe2000001ff00 */
[----:B0-----:R-:W-:Y:S01]  /*6c70*/  IMAD.MOV.U32 R6, RZ, RZ, R27 ;  /* 0x000000ffff067224 */ /* 0x001fe200078e001b */
[----:B------:R-:W-:Y:S01]  /*6c80*/  SHF.L.U64.HI R15, R202, 0x1, R7 ;  /* 0x00000001ca0f7819 */ /* 0x000fe20000010207 */
[----:B----4-:R-:W-:-:S04]  /*6c90*/  IMAD.MOV.U32 R7, RZ, RZ, R24 ;  /* 0x000000ffff077224 */ /* 0x010fc800078e0018 */
[C---:B------:R-:W-:Y:S02]  /*6ca0*/  @!P3 IMAD.WIDE R4, R22.reuse, 0x2, R4 ;  /* 0x000000021604b825 */ /* 0x040fe400078e0204 */
[-C--:B------:R-:W-:Y:S02]  /*6cb0*/  @!P4 IADD3 R12, P1, R21, R14.reuse, RZ ;  /* 0x0000000e150cc210 */ /* 0x080fe40007f3e0ff */
[----:B------:R-:W-:Y:S01]  /*6cc0*/  @!P4 IADD3 R14, P2, R27, R14, RZ ;  /* 0x0000000e1b0ec210 */ /* 0x000fe20007f5e0ff */
[----:B------:R0:W5:Y:S01]  /*6cd0*/  @!P3 LD.E.64 R8, desc[UR60][R4.64] ;  /* 0x0000003c0408b980 */ /* 0x000162000c101b00 */
[----:B------:R-:W-:Y:S01]  /*6ce0*/  @!P3 IMAD.WIDE R20, R22, 0x2, R6 ;  /* 0x000000021614b825 */ /* 0x000fe200078e0206 */
[----:B------:R-:W-:Y:S02]  /*6cf0*/  CS2R R10, SRZ ;  /* 0x00000000000a7805 */ /* 0x000fe4000001ff00 */
[----:B------:R-:W-:Y:S01]  /*6d00*/  CS2R R6, SRZ ;  /* 0x0000000000067805 */ /* 0x000fe2000001ff00 */
[----:B------:R-:W-:-:S02]  /*6d10*/  @!P4 IMAD.X R13, R0, 0x1, R15, P1 ;  /* 0x00000001000dc824 */ /* 0x000fc400008e060f */
[----:B------:R-:W-:Y:S01]  /*6d20*/  @!P4 IMAD.X R15, R24, 0x1, R15, P2 ;  /* 0x00000001180fc824 */ /* 0x000fe200010e060f */
[----:B0-----:R-:W-:Y:S02]  /*6d30*/  CS2R R4, SRZ ;  /* 0x0000000000047805 */ /* 0x001fe4000001ff00 */
[----:B------:R1:W5:Y:S04]  /*6d40*/  @!P4 LD.E.64 R10, desc[UR60][R12.64] ;  /* 0x0000003c0c0ac980 */ /* 0x000368000c101b00 */
[----:B------:R1:W5:Y:S04]  /*6d50*/  @!P4 LD.E.64 R6, desc[UR60][R14.64] ;  /* 0x0000003c0e06c980 */ /* 0x000368000c101b00 */
[----:B------:R1:W5:Y:S02]  /*6d60*/  @!P3 LD.E.64 R4, desc[UR60][R20.64] ;  /* 0x0000003c1404b980 */ /* 0x000364000c101b00 */
.L_x_1410:
[----:B------:R-:W-:Y:S05]  /*6d70*/  BSYNC B1 ;  /* 0x0000000000017941 */ /* 0x000fea0003800000 */
.L_x_1409:
[----:B------:R-:W3:Y:S01]  /*6d80*/  SYNCS.PHASECHK.TRANS64.TRYWAIT P1, [R18+URZ+0x32400], R29 ;  /* 0x0324001d120075a7 */ /* 0x000ee2000802017f */
[----:B------:R-:W-:Y:S01]  /*6d90*/  IMAD R31, R216, 0x200, R31 ;  /* 0x00000200d81f7824 */ /* 0x000fe200078e021f */
[--C-:B-----5:R-:W-:Y:S01]  /*6da0*/  SHF.R.U64 R35, R8, 0x10, R9.reuse ;  /* 0x0000001008237819 */ /* 0x120fe20000001209 */
[----:B------:R-:W-:Y:S01]  /*6db0*/  IMAD.MOV.U32 R33, RZ, RZ, R8 ;  /* 0x000000ffff217224 */ /* 0x000fe200078e0008 */
[----:B-1----:R-:W-:Y:S01]  /*6dc0*/  SHF.R.U32.HI R14, RZ, 0x10, R9 ;  /* 0x00000010ff0e7819 */ /* 0x002fe20000011609 */
[----:B------:R-:W-:Y:S01]  /*6dd0*/  IMAD R8, R31, 0x2, R18 ;  /* 0x000000021f087824 */ /* 0x000fe200078e0212 */
[----:B------:R-:W-:Y:S01]  /*6de0*/  SHF.R.U64 R37, R4, 0x10, R5 ;  /* 0x0000001004257819 */ /* 0x000fe20000001205 */
[----:B------:R-:W-:Y:S01]  /*6df0*/  IMAD.MOV.U32 R12, RZ, RZ, R9 ;  /* 0x000000ffff0c7224 */ /* 0x000fe200078e0009 */
[--C-:B------:R-:W-:Y:S01]  /*6e00*/  SHF.R.U32.HI R15, RZ, 0x10, R5.reuse ;  /* 0x00000010ff0f7819 */ /* 0x100fe20000011605 */
[----:B------:R-:W-:Y:S01]  /*6e10*/  IMAD.MOV.U32 R9, RZ, RZ, R5 ;  /* 0x000000ffff097224 */ /* 0x000fe200078e0005 */
[--C-:B------:R-:W-:Y:S01]  /*6e20*/  SHF.R.U64 R36, R10, 0x10, R11.reuse ;  /* 0x000000100a247819 */ /* 0x100fe2000000120b */
[----:B------:R-:W-:Y:S01]  /*6e30*/  IMAD.MOV.U32 R34, RZ, RZ, R10 ;  /* 0x000000ffff227224 */ /* 0x000fe200078e000a */
[----:B------:R-:W-:Y:S01]  /*6e40*/  VIMNMX R10, R26, 0x80, PT ;  /* 0x000000801a0a7848 */ /* 0x000fe20003fe0100 */
[--C-:B0-----:R-:W-:Y:S01]  /*6e50*/  IMAD.MOV.U32 R13, RZ, RZ, R11.reuse ;  /* 0x000000ffff0d7224 */ /* 0x101fe200078e000b */
[----:B------:R-:W-:Y:S01]  /*6e60*/  SHF.R.U32.HI R11, RZ, 0x10, R11 ;  /* 0x00000010ff0b7819 */ /* 0x000fe2000001160b */
[----:B------:R-:W-:Y:S01]  /*6e70*/  IMAD.MOV.U32 R31, RZ, RZ, R4 ;  /* 0x000000ffff1f7224 */ /* 0x000fe200078e0004 */
[----:B------:R-:W-:Y:S01]  /*6e80*/  BSSY B1, `(.L_x_1411) ;  /* 0x0000011000017945 */ /* 0x000fe20003800000 */
[----:B------:R-:W-:Y:S01]  /*6e90*/  IMAD.MOV.U32 R32, RZ, RZ, R6 ;  /* 0x000000ffff207224 */ /* 0x000fe200078e0006 */
[----:B--2---:R-:W-:Y:S01]  /*6ea0*/  IADD3 R0, R8, 0x18440, RZ ;  /* 0x0001844008007810 */ /* 0x004fe20007ffe0ff */
[--C-:B------:R-:W-:Y:S01]  /*6eb0*/  IMAD.MOV.U32 R5, RZ, RZ, R7.reuse ;  /* 0x000000ffff057224 */ /* 0x100fe200078e0007 */
[--C-:B------:R-:W-:Y:S01]  /*6ec0*/  SHF.R.U64 R6, R6, 0x10, R7.reuse ;  /* 0x0000001006067819 */ /* 0x100fe20000001207 */
[----:B------:R-:W-:Y:S01]  /*6ed0*/  VIADD R4, R8, 0x18400 ;  /* 0x0001840008047836 */ /* 0x000fe20000000000 */
[----:B------:R-:W-:-:S02]  /*6ee0*/  SHF.R.U32.HI R7, RZ, 0x10, R7 ;  /* 0x00000010ff077819 */ /* 0x000fc40000011607 */
[----:B------:R-:W-:Y:S01]  /*6ef0*/  PRMT R33, R33, 0x5410, R12 ;  /* 0x0000541021217816 */ /* 0x000fe2000000000c */
[----:B------:R-:W-:Y:S01]  /*6f00*/  @P0 VIADD R0, R4, 0xffffffc0 ;  /* 0xffffffc004000836 */ /* 0x000fe20000000000 */
[----:B------:R-:W-:Y:S02]  /*6f10*/  PRMT R35, R35, 0x5410, R14 ;  /* 0x0000541023237816 */ /* 0x000fe4000000000e */
[----:B------:R-:W-:Y:S02]  /*6f20*/  PRMT R34, R34, 0x5410, R13 ;  /* 0x0000541022227816 */ /* 0x000fe4000000000d */
[----:B------:R-:W-:Y:S02]  /*6f30*/  PRMT R36, R36, 0x5410, R11 ;  /* 0x0000541024247816 */ /* 0x000fe4000000000b */
[----:B------:R-:W-:Y:S02]  /*6f40*/  ISETP.GE.AND P2, PT, R19, R10, PT ;  /* 0x0000000a1300720c */ /* 0x000fe40003f46270 */
[----:B------:R-:W-:-:S02]  /*6f50*/  PRMT R31, R31, 0x5410, R9 ;  /* 0x000054101f1f7816 */ /* 0x000fc40000000009 */
[----:B------:R-:W-:Y:S02]  /*6f60*/  PRMT R37, R37, 0x5410, R15 ;  /* 0x0000541025257816 */ /* 0x000fe4000000000f */
[----:B------:R-:W-:Y:S01]  /*6f70*/  PRMT R32, R32, 0x5410, R5 ;  /* 0x0000541020207816 */ /* 0x000fe20000000005 */
[----:B---3--:R-:W-:Y:S06]  /*6f80*/  @!P1 BRA `(.L_x_1412) ;  /* 0x0000016000089947 */ /* 0x008fec0003800000 */
.L_x_1661:
[----:B------:R-:W-:Y:S05]  /*6f90*/  BSYNC B1 ;  /* 0x0000000000017941 */ /* 0x000fea0003800000 */
.L_x_1411:
        /* <DEDUP_REMOVED lines=12> */
[----:B----4-:R-:W-:Y:S02]  /*7060*/  HADD2.F32 R24, -RZ, R37.H0_H0 ;  /* 0x20000025ff187230 */ /* 0x010fe40000004100 */
[--C-:B0-----:R-:W-:Y:S02]  /*7070*/  HADD2.F32 R9, -RZ, R4.reuse.H0_H0 ;  /* 0x20000004ff097230 */ /* 0x101fe40000004100 */
[----:B------:R-:W-:-:S02]  /*7080*/  HADD2.F32 R4, -RZ, R4.H1_H1 ;  /* 0x30000004ff047230 */ /* 0x000fc40000004100 */
[--C-:B------:R-:W-:Y:S02]  /*7090*/  HADD2.F32 R11, -RZ, R5.reuse.H0_H0 ;  /* 0x20000005ff0b7230 */ /* 0x100fe40000004100 */
[----:B------:R-:W-:Y:S02]  /*70a0*/  HADD2.F32 R5, -RZ, R5.H1_H1 ;  /* 0x30000005ff057230 */ /* 0x000fe40000004100 */
[CC--:B------:R-:W-:Y:S01]  /*70b0*/  FMUL.FTZ R26, R4.reuse, R15.reuse ;  /* 0x0000000f041a7220 */ /* 0x0c0fe20000410000 */
[----:B------:R-:W-:Y:S01]  /*70c0*/  FMUL.FTZ R4, R4, R14 ;  /* 0x0000000e04047220 */ /* 0x000fe20000410000 */
[--C-:B------:R-:W-:Y:S02]  /*70d0*/  HADD2.F32 R12, -RZ, R6.reuse.H0_H0 ;  /* 0x20000006ff0c7230 */ /* 0x100fe40000004100 */
[----:B------:R-:W-:Y:S02]  /*70e0*/  HADD2.F32 R13, -RZ, R7.H0_H0 ;  /* 0x20000007ff0d7230 */ /* 0x000fe40000004100 */
[----:B------:R-:W-:Y:S01]  /*70f0*/  FMUL.FTZ R28, R5, R24 ;  /* 0x00000018051c7220 */ /* 0x000fe20000410000 */
        /* <DEDUP_REMOVED lines=17> */
[----:B------:R-:W-:Y:S01]  /*7210*/  FFMA.FTZ R7, R13, R4, -R24 ;  /* 0x000000040d077223 */ /* 0x000fe20000010818 */
[----:B------:R-:W-:Y:S01]  /*7220*/  F2FP.F16.F32.PACK_AB R4, R15, R26 ;  /* 0x0000001a0f04723e */ /* 0x000fe200000000ff */
[----:B------:R-:W-:Y:S01]  /*7230*/  FFMA.FTZ R14, R13, R14, R27 ;  /* 0x0000000e0d0e7223 */ /* 0x000fe2000001001b */
[----:B------:R-:W-:Y:S02]  /*7240*/  F2FP.F16.F32.PACK_AB R5, R11, R28 ;  /* 0x0000001c0b05723e */ /* 0x000fe400000000ff */
[----:B------:R-:W-:-:S02]  /*7250*/  F2FP.F16.F32.PACK_AB R6, R9, R6 ;  /* 0x000000060906723e */ /* 0x000fc400000000ff */
[----:B------:R-:W-:-:S05]  /*7260*/  F2FP.F16.F32.PACK_AB R7, R14, R7 ;  /* 0x000000070e07723e */ /* 0x000fca00000000ff */
[----:B------:R0:W-:Y:S02]  /*7270*/  STS.128 [R8+0x18400], R4 ;  /* 0x0184000408007388 */ /* 0x0001e40000000c00 */
.L_x_1416:
[----:B------:R-:W-:Y:S05]  /*7280*/  BSYNC B2 ;  /* 0x0000000000027941 */ /* 0x000fea0003800000 */
.L_x_1415:
[----:B------:R-:W-:Y:S05]  /*7290*/  @P1 BRA `(.L_x_1414) ;  /* 0x0000000000981947 */ /* 0x000fea0003800000 */
[----:B0-----:R-:W0:Y:S01]  /*72a0*/  LDS.128 R4, [R0] ;  /* 0x0000000000047984 */ /* 0x001e220000000c00 */
        /* <DEDUP_REMOVED lines=36> */
[----:B------:R1:W-:Y:S02]  /*74f0*/  STS.128 [R0], R4 ;  /* 0x0000000400007388 */ /* 0x0003e40000000c00 */
.L_x_1414:
[----:B------:R-:W-:Y:S05]  /*7500*/  BSYNC B1 ;  /* 0x0000000000017941 */ /* 0x000fea0003800000 */
.L_x_1413:
        /* <DEDUP_REMOVED lines=44> */
[----:B------:R0:W-:Y:S02]  /*77d0*/  STS.128 [R8+0x1a400], R4 ;  /* 0x01a4000408007388 */ /* 0x0001e40000000c00 */
.L_x_1419:
[----:B------:R-:W-:Y:S05]  /*77e0*/  BSYNC B1 ;  /* 0x0000000000017941 */ /* 0x000fea0003800000 */
.L_x_1418:
[----:B------:R-:W-:Y:S05]  /*77f0*/  @P1 BRA `(.L_x_1417) ;  /* 0x00000010005c1947 */ /* 0x000fea0003800000 */
[----:B0-----:R-:W0:Y:S01]  /*7800*/  LDS.128 R4, [R0+0x2000] ;  /* 0x0020000000047984 */ /* 0x001e220000000c00 */
[----:B------:R-:W-:Y:S02]  /*7810*/  HADD2.F32 R14, -RZ, R34.H0_H0 ;  /* 0x20000022ff0e7230 */ /* 0x000fe40000004100 */
[----:B------:R-:W-:Y:S02]  /*7820*/  HADD2.F32 R20, -RZ, R32.H0_H0 ;  /* 0x20000020ff147230 */ /* 0x000fe40000004100 */
[--C-:B------:R-:W-:Y:S02]  /*7830*/  HADD2.F32 R27, -RZ, R29.reuse.H0_H0 ;  /* 0x2000001dff1b7230 */ /* 0x100fe40000004100 */
[----:B------:R-:W-:Y:S02]  /*7840*/  HADD2.F32 R21, -RZ, R36.H0_H0 ;  /* 0x20000024ff157230 */ /* 0x000fe40000004100 */
[----:B----4-:R-:W-:Y:S02]  /*7850*/  HADD2.F32 R24, -RZ, R32.H1_H1 ;  /* 0x30000020ff187230 */ /* 0x010fe40000004100 */
        /* <DEDUP_REMOVED lines=31> */
[----:B------:R3:W-:Y:S01]  /*7a50*/  STS.128 [R0+0x2000], R4 ;  /* 0x0020000400007388 */ /* 0x0007e20000000c00 */
[----:B------:R-:W-:Y:S05]  /*7a60*/  BRA `(.L_x_1417) ;  /* 0x0000000c00c07947 */ /* 0x000fea0003800000 */
.L_x_1407:
[----:B------:R-:W-:-:S03]  /*7a70*/  UMOV UR4, 0xffffffff ;  /* 0xffffffff00047882 */ /* 0x000fc60000000000 */
[----:B------:R-:W-:Y:S05]  /*7a80*/  BRA.DIV UR4, `(.L_x_1420) ;  /* 0x00000156045c7947 */ /* 0x000fea000b800000 */
[----:B------:R1:W2:Y:S04]  /*7a90*/  SHFL.IDX PT, R0, R28, RZ, 0x1c1f ;  /* 0x001c1fff1c007589 */ /* 0x0002a800000e0000 */
[----:B------:R1:W3:Y:S04]  /*7aa0*/  SHFL.IDX PT, R20, R26, RZ, 0x1c1f ;  /* 0x001c1fff1a147589 */ /* 0x0002e800000e0000 */
[----:B------:R1:W4:Y:S04]  /*7ab0*/  SHFL.IDX PT, R21, R24, RZ, 0x1c1f ;  /* 0x001c1fff18157589 */ /* 0x00032800000e0000 */
[----:B------:R1:W0:Y:S02]  /*7ac0*/  SHFL.IDX PT, R14, R27, RZ, 0x1c1f ;  /* 0x001c1fff1b0e7589 */ /* 0x00022400000e0000 */
.L_x_1667:
[----:B------:R-:W-:Y:S01]  /*7ad0*/  ULDC UR4, c[0x0][0x448] ;  /* 0x0001120000047ab9 */ /* 0x000fe20000000800 */
[----:B------:R-:W-:Y:S01]  /*7ae0*/  LEA.HI R4, R226, R226, RZ, 0x1 ;  /* 0x000000e2e2047211 */ /* 0x000fe200078f08ff */
[----:B-1----:R-:W-:Y:S01]  /*7af0*/  IMAD R24, R154, UR4, RZ ;  /* 0x000000049a187c24 */ /* 0x002fe2000f8e02ff */
[----:B------:R-:W-:Y:S01]  /*7b00*/  BSSY B1, `(.L_x_1421) ;  /* 0x0000018000017945 */ /* 0x000fe20003800000 */
[----:B------:R-:W-:Y:S02]  /*7b10*/  CS2R R6, SRZ ;  /* 0x0000000000067805 */ /* 0x000fe4000001ff00 */
[----:B------:R-:W-:Y:S02]  /*7b20*/  LOP3.LUT R5, R4, 0xfffffffe, RZ, 0xc0, !PT ;  /* 0xfffffffe04057812 */ /* 0x000fe400078ec0ff */
[----:B------:R-:W-:Y:S02]  /*7b30*/  CS2R R10, SRZ ;  /* 0x00000000000a7805 */ /* 0x000fe4000001ff00 */
[----:B------:R-:W-:Y:S01]  /*7b40*/  ISETP.GE.AND P0, PT, R3, R24, PT ;  /* 0x000000180300720c */ /* 0x000fe20003f06270 */
[----:B------:R-:W-:Y:S01]  /*7b50*/  IMAD R24, R41, -0x80, R24 ;  /* 0xffffff8029187824 */ /* 0x000fe200078e0218 */
[----:B------:R-:W-:Y:S01]  /*7b60*/  CS2R R8, SRZ ;  /* 0x0000000000087805 */ /* 0x000fe2000001ff00 */
[----:B------:R-:W-:Y:S01]  /*7b70*/  IMAD.IADD R3, R226, 0x1, -R5 ;  /* 0x00000001e2037824 */ /* 0x000fe200078e0a05 */
[----:B------:R-:W-:-:S04]  /*7b80*/  CS2R R4, SRZ ;  /* 0x0000000000047805 */ /* 0x000fc8000001ff00 */
[----:B------:R-:W-:-:S05]  /*7b90*/  SHF.L.U32 R27, R3, 0x1f, RZ ;  /* 0x0000001f031b7819 */ /* 0x000fca00000006ff */
[----:B------:R-:W-:Y:S05]  /*7ba0*/  @P0 BRA `(.L_x_1422) ;  /* 0x0000000000340947 */ /* 0x000fea0003800000 */
[----:B------:R-:W-:Y:S01]  /*7bb0*/  ULDC UR4, c[0x0][0x3f4] ;  /* 0x0000fd0000047ab9 */ /* 0x000fe20000000800 */
[C---:B------:R-:W-:Y:S01]  /*7bc0*/  IMAD.SHL.U32 R15, R16.reuse, 0x2, RZ ;  /* 0x00000002100f7824 */ /* 0x040fe200078e00ff */
[----:B------:R-:W-:Y:S02]  /*7bd0*/  ISETP.GE.AND P2, PT, R16, UR4, PT ;  /* 0x0000000410007c0c */ /* 0x000fe4000bf46270 */
[----:B------:R-:W-:Y:S02]  /*7be0*/  SHF.R.S32.HI R7, RZ, 0x1f, R16 ;  /* 0x0000001fff077819 */ /* 0x000fe40000011410 */
[-C--:B---3--:R-:W-:Y:S02]  /*7bf0*/  IADD3 R12, P0, R20, R15.reuse, RZ ;  /* 0x0000000f140c7210 */ /* 0x088fe40007f1e0ff */
[----:B------:R-:W-:Y:S02]  /*7c00*/  SHF.L.U64.HI R6, R16, 0x1, R7 ;  /* 0x0000000110067819 */ /* 0x000fe40000010207 */
[----:B0-----:R-:W-:-:S03]  /*7c10*/  IADD3 R14, P1, R14, R15, RZ ;  /* 0x0000000f0e0e7210 */ /* 0x001fc60007f3e0ff */
[--C-:B--2---:R-:W-:Y:S02]  /*7c20*/  IMAD.X R13, R0, 0x1, R6.reuse, P0 ;  /* 0x00000001000d7824 */ /* 0x104fe400000e0606 */
[----:B----4-:R-:W-:Y:S01]  /*7c30*/  IMAD.X R15, R21, 0x1, R6, P1 ;  /* 0x00000001150f7824 */ /* 0x010fe200008e0606 */
[----:B------:R-:W-:Y:S01]  /*7c40*/  CS2R R6, SRZ ;  /* 0x0000000000067805 */ /* 0x000fe2000001ff00 */
[----:B------:R-:W-:Y:S06]  /*7c50*/  @P2 BRA `(.L_x_1422) ;  /* 0x0000000000082947 */ /* 0x000fec0003800000 */
[----:B------:R1:W5:Y:S04]  /*7c60*/  LD.E.128 R8, desc[UR60][R12.64] ;  /* 0x0000003c0c087980 */ /* 0x000368000c101d00 */
[----:B------:R1:W5:Y:S02]  /*7c70*/  LD.E.128 R4, desc[UR60][R14.64] ;  /* 0x0000003c0e047980 */ /* 0x000364000c101d00 */
.L_x_1422:
[----:B------:R-:W-:Y:S05]  /*7c80*/  BSYNC B1 ;  /* 0x0000000000017941 */ /* 0x000fea0003800000 */
.L_x_1421:
[----:B------:R-:W3:Y:S01]  /*7c90*/  SYNCS.PHASECHK.TRANS64.TRYWAIT P1, [R18+URZ+0x32400], R27 ;  /* 0x0324001b120075a7 */ /* 0x000ee2000802017f */
        /* <DEDUP_REMOVED lines=15> */
[----:B------:R-:W0:Y:S01]  /*7d90*/  LDC R13, c[0x0][0x3f4] ;  /* 0x0000fd00ff0d7b82 */ /* 0x000e220000000800 */
        /* <DEDUP_REMOVED lines=15> */
[----:B---3--:R-:W-:-:S12]  /*7e90*/  @!P1 BRA `(.L_x_1424) ;  /* 0x0000015000c89947 */ /* 0x008fd80003800000 */
.L_x_1668:
[----:B------:R-:W-:Y:S05]  /*7ea0*/  BSYNC B1 ;  /* 0x0000000000017941 */ /* 0x000fea0003800000 */
.L_x_1423:
[----:B------:R-:W-:Y:S01]  /*7eb0*/  BSSY B1, `(.L_x_1425) ;  /* 0x0000059000017945 */ /* 0x000fe20003800000 */
[----:B------:R-:W-:-:S03]  /*7ec0*/  LOP3.LUT R0, R0, 0x38, RZ, 0xc0, !PT ;  /* 0x0000003800007812 */ /* 0x000fc600078ec0ff */
[----:B------:R-:W-:Y:S05]  /*7ed0*/  @P2 BRA `(.L_x_1426) ;  /* 0x0000000400582947 */ /* 0x000fea0003800000 */
[----:B------:R-:W-:Y:S02]  /*7ee0*/  IMAD.SHL.U32 R4, R29, 0x40, RZ ;  /* 0x000000401d047824 */ /* 0x000fe400078e00ff */
[----:B------:R-:W-:Y:S02]  /*7ef0*/  HADD2.F32 R29, -RZ, R39.H0_H0 ;  /* 0x20000027ff1d7230 */ /* 0x000fe40000004100 */
[----:B0-----:R-:W-:Y:S01]  /*7f00*/  HADD2.F32 R27, -RZ, R42.H0_H0 ;  /* 0x2000002aff1b7230 */ /* 0x001fe20000004100 */
[----:B------:R-:W-:Y:S01]  /*7f10*/  LOP3.LUT R9, R4, 0x1c0, RZ, 0xc0, !PT ;  /* 0x000001c004097812 */ /* 0x000fe200078ec0ff */
[----:B------:R-:W-:-:S03]  /*7f20*/  HADD2.F32 R31, -RZ, R45.H0_H0 ;  /* 0x2000002dff1f7230 */ /* 0x000fc60000004100 */
[--C-:B------:R-:W-:Y:S02]  /*7f30*/  SHF.R.U32.HI R7, RZ, 0x3, R9.reuse ;  /* 0x00000003ff077819 */ /* 0x100fe40000011609 */
[----:B------:R-:W-:Y:S02]  /*7f40*/  LOP3.LUT R4, R9, 0x38, R16, 0xf8, !PT ;  /* 0x0000003809047812 */ /* 0x000fe400078ef810 */
[----:B------:R-:W-:Y:S02]  /*7f50*/  LOP3.LUT R9, R7, R0, R9, 0x1e, !PT ;  /* 0x0000000007097212 */ /* 0x000fe400078e1e09 */
[----:B------:R-:W-:-:S03]  /*7f60*/  LOP3.LUT R5, R4, R7, RZ, 0x3c, !PT ;  /* 0x0000000704057212 */ /* 0x000fc600078e3cff */
[C---:B------:R-:W-:Y:S02]  /*7f70*/  IMAD R9, R216.reuse, 0x200, R9 ;  /* 0x00000200d8097824 */ /* 0x040fe400078e0209 */
[----:B------:R-:W-:Y:S02]  /*7f80*/  IMAD R5, R216, 0x200, R5 ;  /* 0x00000200d8057824 */ /* 0x000fe400078e0205 */
[--C-:B------:R-:W-:Y:S02]  /*7f90*/  IMAD R38, R9, 0x2, R18.reuse ;  /* 0x0000000209267824 */ /* 0x100fe400078e0212 */
[----:B------:R-:W-:-:S03]  /*7fa0*/  IMAD R36, R5, 0x2, R18 ;  /* 0x0000000205247824 */ /* 0x000fc600078e0212 */
[----:B------:R-:W0:Y:S04]  /*7fb0*/  LDS.128 R8, [R38+0x18400] ;  /* 0x0184000026087984 */ /* 0x000e280000000c00 */
[----:B------:R-:W1:Y:S01]  /*7fc0*/  LDS.128 R4, [R36+0x18400] ;  /* 0x0184000024047984 */ /* 0x000e620000000c00 */
[--C-:B0-----:R-:W-:Y:S02]  /*7fd0*/  HADD2.F32 R20, -RZ, R8.reuse.H0_H0 ;  /* 0x20000008ff147230 */ /* 0x101fe40000004100 */
[----:B------:R-:W-:Y:S02]  /*7fe0*/  HADD2.F32 R8, -RZ, R8.H1_H1 ;  /* 0x30000008ff087230 */ /* 0x000fe40000004100 */
[--C-:B-1----:R-:W-:Y:S02]  /*7ff0*/  HADD2.F32 R12, -RZ, R4.reuse.H0_H0 ;  /* 0x20000004ff0c7230 */ /* 0x102fe40000004100 */
[C---:B------:R-:W-:Y:S01]  /*8000*/  FMUL.FTZ R33, R20.reuse, R29 ;  /* 0x0000001d14217220 */ /* 0x040fe20000410000 */
[----:B------:R-:W-:Y:S01]  /*8010*/  FMUL.FTZ R35, R20, R27 ;  /* 0x0000001b14237220 */ /* 0x000fe20000410000 */
[----:B------:R-:W-:-:S02]  /*8020*/  HADD2.F32 R4, -RZ, R4.H1_H1 ;  /* 0x30000004ff047230 */ /* 0x000fc40000004100 */
[----:B------:R-:W-:Y:S01]  /*8030*/  FMUL.FTZ R37, R8, R31 ;  /* 0x0000001f08257220 */ /* 0x000fe20000410000 */
[C---:B------:R-:W-:Y:S01]  /*8040*/  FFMA.FTZ R33, R12.reuse, R27, -R33 ;  /* 0x0000001b0c217223 */ /* 0x040fe20000010821 */
[----:B------:R-:W-:Y:S02]  /*8050*/  HADD2.F32 R27, -RZ, R43.H0_H0 ;  /* 0x2000002bff1b7230 */ /* 0x000fe40000004100 */
[----:B------:R-:W-:Y:S01]  /*8060*/  FFMA.FTZ R35, R12, R29, R35 ;  /* 0x0000001d0c237223 */ /* 0x000fe20000010023 */
[----:B----4-:R-:W-:Y:S02]  /*8070*/  HADD2.F32 R21, -RZ, R9.H0_H0 ;  /* 0x20000009ff157230 */ /* 0x010fe40000004100 */
[----:B------:R-:W-:Y:S02]  /*8080*/  HADD2.F32 R20, -RZ, R39.H1_H1 ;  /* 0x30000027ff147230 */ /* 0x000fe40000004100 */
[----:B------:R-:W-:Y:S01]  /*8090*/  FMUL.FTZ R29, R8, R27 ;  /* 0x0000001b081d7220 */ /* 0x000fe20000410000 */
[----:B------:R-:W-:-:S02]  /*80a0*/  HADD2.F32 R12, -RZ, R42.H1_H1 ;  /* 0x3000002aff0c7230 */ /* 0x000fc40000004100 */
[C---:B------:R-:W-:Y:S01]  /*80b0*/  FFMA.FTZ R28, R4.reuse, R27, -R37 ;  /* 0x0000001b041c7223 */ /* 0x040fe20000010825 */
[----:B------:R-:W-:Y:S02]  /*80c0*/  HADD2.F32 R13, -RZ, R5.H0_H0 ;  /* 0x20000005ff0d7230 */ /* 0x000fe40000004100 */
[C---:B------:R-:W-:Y:S01]  /*80d0*/  FMUL.FTZ R32, R21.reuse, R20 ;  /* 0x0000001415207220 */ /* 0x040fe20000410000 */
[----:B------:R-:W-:Y:S01]  /*80e0*/  FFMA.FTZ R30, R4, R31, R29 ;  /* 0x0000001f041e7223 */ /* 0x000fe2000001001d */
[----:B------:R-:W-:Y:S02]  /*80f0*/  HADD2.F32 R9, -RZ, R9.H1_H1 ;  /* 0x30000009ff097230 */ /* 0x000fe40000004100 */
[-C--:B------:R-:W-:Y:S01]  /*8100*/  FMUL.FTZ R21, R21, R12.reuse ;  /* 0x0000000c15157220 */ /* 0x080fe20000410000 */
[----:B------:R-:W-:Y:S02]  /*8110*/  HADD2.F32 R8, -RZ, R45.H1_H1 ;  /* 0x3000002dff087230 */ /* 0x000fe40000004100 */
[----:B------:R-:W-:Y:S01]  /*8120*/  FFMA.FTZ R32, R13, R12, -R32 ;  /* 0x0000000c0d207223 */ /* 0x000fe20000010820 */
[----:B------:R-:W-:-:S02]  /*8130*/  HADD2.F32 R4, -RZ, R43.H1_H1 ;  /* 0x3000002bff047230 */ /* 0x000fc40000004100 */
[----:B------:R-:W-:Y:S01]  /*8140*/  FFMA.FTZ R20, R13, R20, R21 ;  /* 0x000000140d147223 */ /* 0x000fe20000010015 */
[----:B------:R-:W-:Y:S02]  /*8150*/  HADD2.F32 R5, -RZ, R5.H1_H1 ;  /* 0x30000005ff057230 */ /* 0x000fe40000004100 */
[C---:B------:R-:W-:Y:S01]  /*8160*/  FMUL.FTZ R12, R9.reuse, R8 ;  /* 0x00000008090c7220 */ /* 0x040fe20000410000 */
[--C-:B------:R-:W-:Y:S02]  /*8170*/  HADD2.F32 R24, -RZ, R10.reuse.H0_H0 ;  /* 0x2000000aff187230 */ /* 0x100fe40000004100 */
[-C--:B------:R-:W-:Y:S01]  /*8180*/  FMUL.FTZ R34, R9, R4.reuse ;  /* 0x0000000409227220 */ /* 0x080fe20000410000 */
[----:B------:R-:W-:Y:S02]  /*8190*/  HADD2.F32 R10, -RZ, R10.H1_H1 ;  /* 0x3000000aff0a7230 */ /* 0x000fe40000004100 */
[----:B------:R-:W-:Y:S01]  /*81a0*/  FFMA.FTZ R29, R5, R4, -R12 ;  /* 0x00000004051d7223 */ /* 0x000fe2000001080c */
[----:B------:R-:W-:-:S02]  /*81b0*/  HADD2.F32 R21, -RZ, R40.H0_H0 ;  /* 0x20000028ff157230 */ /* 0x000fc40000004100 */
[----:B------:R-:W-:Y:S01]  /*81c0*/  FFMA.FTZ R31, R5, R8, R34 ;  /* 0x00000008051f7223 */ /* 0x000fe20000010022 */
[----:B------:R-:W-:Y:S02]  /*81d0*/  HADD2.F32 R27, -RZ, R46.H0_H0 ;  /* 0x2000002eff1b7230 */ /* 0x000fe40000004100 */
[--C-:B------:R-:W-:Y:S02]  /*81e0*/  HADD2.F32 R14, -RZ, R6.reuse.H0_H0 ;  /* 0x20000006ff0e7230 */ /* 0x100fe40000004100 */
[----:B------:R-:W-:Y:S01]  /*81f0*/  FMUL.FTZ R37, R24, R21 ;  /* 0x0000001518257220 */ /* 0x000fe20000410000 */
[----:B------:R-:W-:Y:S02]  /*8200*/  HADD2.F32 R6, -RZ, R6.H1_H1 ;  /* 0x30000006ff067230 */ /* 0x000fe40000004100 */
[----:B------:R-:W-:Y:S01]  /*8210*/  FMUL.FTZ R5, R10, R27 ;  /* 0x0000001b0a057220 */ /* 0x000fe20000410000 */
[----:B------:R-:W-:Y:S02]  /*8220*/  HADD2.F32 R13, -RZ, R41.H0_H0 ;  /* 0x20000029ff0d7230 */ /* 0x000fe40000004100 */
[----:B------:R-:W-:-:S02]  /*8230*/  HADD2.F32 R9, -RZ, R44.H0_H0 ;  /* 0x2000002cff097230 */ /* 0x000fc40000004100 */
[--C-:B------:R-:W-:Y:S02]  /*8240*/  HADD2.F32 R26, -RZ, R11.reuse.H0_H0 ;  /* 0x2000000bff1a7230 */ /* 0x100fe40000004100 */
[-C--:B------:R-:W-:Y:S01]  /*8250*/  FMUL.FTZ R24, R24, R13.reuse ;  /* 0x0000000d18187220 */ /* 0x080fe20000410000 */
[----:B------:R-:W-:Y:S01]  /*8260*/  FFMA.FTZ R37, R14, R13, -R37 ;  /* 0x0000000d0e257223 */ /* 0x000fe20000010825 */
[-C--:B------:R-:W-:Y:S01]  /*8270*/  FFMA.FTZ R12, R6, R9.reuse, -R5 ;  /* 0x00000009060c7223 */ /* 0x080fe20000010805 */
[----:B------:R-:W-:Y:S01]  /*8280*/  FMUL.FTZ R13, R10, R9 ;  /* 0x000000090a0d7220 */ /* 0x000fe20000410000 */
[----:B------:R-:W-:Y:S02]  /*8290*/  HADD2.F32 R5, -RZ, R40.H1_H1 ;  /* 0x30000028ff057230 */ /* 0x000fe40000004100 */
[----:B------:R-:W-:Y:S01]  /*82a0*/  FFMA.FTZ R24, R14, R21, R24 ;  /* 0x000000150e187223 */ /* 0x000fe20000010018 */
[----:B------:R-:W-:Y:S02]  /*82b0*/  HADD2.F32 R11, -RZ, R11.H1_H1 ;  /* 0x3000000bff0b7230 */ /* 0x000fe40000004100 */
[----:B------:R-:W-:Y:S01]  /*82c0*/  FFMA.FTZ R13, R6, R27, R13 ;  /* 0x0000001b060d7223 */ /* 0x000fe2000001000d */
[----:B------:R-:W-:-:S02]  /*82d0*/  HADD2.F32 R4, -RZ, R41.H1_H1 ;  /* 0x30000029ff047230 */ /* 0x000fc40000004100 */
[CC--:B------:R-:W-:Y:S01]  /*82e0*/  FMUL.FTZ R6, R26.reuse, R5.reuse ;  /* 0x000000051a067220 */ /* 0x0c0fe20000410000 */
[----:B------:R-:W-:Y:S02]  /*82f0*/  HADD2.F32 R10, -RZ, R46.H1_H1 ;  /* 0x3000002eff0a7230 */ /* 0x000fe40000004100 */
[----:B------:R-:W-:Y:S02]  /*8300*/  HADD2.F32 R8, -RZ, R44.H1_H1 ;  /* 0x3000002cff087230 */ /* 0x000fe40000004100 */
[----:B------:R-:W-:Y:S01]  /*8310*/  FMUL.FTZ R26, R26, R4 ;  /* 0x000000041a1a7220 */ /* 0x000fe20000410000 */
[--C-:B------:R-:W-:Y:S02]  /*8320*/  HADD2.F32 R15, -RZ, R7.reuse.H0_H0 ;  /* 0x20000007ff0f7230 */ /* 0x100fe40000004100 */
[C---:B------:R-:W-:Y:S01]  /*8330*/  FMUL.FTZ R14, R11.reuse, R10 ;  /* 0x0000000a0b0e7220 */ /* 0x040fe20000410000 */
[----:B------:R-:W-:Y:S02]  /*8340*/  HADD2.F32 R7, -RZ, R7.H1_H1 ;  /* 0x30000007ff077230 */ /* 0x000fe40000004100 */
[----:B------:R-:W-:Y:S01]  /*8350*/  FMUL.FTZ R9, R11, R8 ;  /* 0x000000080b097220 */ /* 0x000fe20000410000 */
        /* <DEDUP_REMOVED lines=14> */
.L_x_1426:
[----:B------:R-:W-:Y:S05]  /*8440*/  BSYNC B1 ;  /* 0x0000000000017941 */ /* 0x000fea0003800000 */
.L_x_1425:
[----:B------:R-:W-:Y:S05]  /*8450*/  @P0 BRA `(.L_x_1417) ;  /* 0x0000000400440947 */ /* 0x000fea0003800000 */
[----:B-1----:R-:W2:Y:S01]  /*8460*/  LDL R38, [R1+0x90] ;  /* 0x0000900001267983 */ /* 0x002ea20000100800 */
[----:B------:R-:W-:-:S04]  /*8470*/  SHF.R.U32.HI R4, RZ, 0x3, R213 ;  /* 0x00000003ff047819 */ /* 0x000fc800000116d5 */
[----:B------:R-:W-:-:S05]  /*8480*/  LOP3.LUT R0, R4, R0, R213, 0x1e, !PT ;  /* 0x0000000004007212 */ /* 0x000fca00078e1ed5 */
[----:B------:R-:W-:-:S04]  /*8490*/  IMAD.IADD R9, R217, 0x1, R0 ;  /* 0x00000001d9097824 */ /* 0x000fc800078e0200 */
[----:B------:R-:W-:-:S05]  /*84a0*/  IMAD R0, R9, 0x2, R18 ;  /* 0x0000000209007824 */ /* 0x000fca00078e0212 */
[----:B------:R-:W1:Y:S01]  /*84b0*/  LDS.128 R8, [R0+0x18400] ;  /* 0x0184000000087984 */ /* 0x000e620000000c00 */
[--C-:B------:R-:W-:Y:S02]  /*84c0*/  HADD2.F32 R28, -RZ, R42.reuse.H0_H0 ;  /* 0x2000002aff1c7230 */ /* 0x100fe40000004100 */
[----:B------:R-:W-:Y:S02]  /*84d0*/  HADD2.F32 R30, -RZ, R39.H0_H0 ;  /* 0x20000027ff1e7230 */ /* 0x000fe40000004100 */
[----:B------:R-:W-:Y:S02]  /*84e0*/  HADD2.F32 R32, -RZ, R45.H0_H0 ;  /* 0x2000002dff207230 */ /* 0x000fe40000004100 */
[----:B------:R-:W-:Y:S02]  /*84f0*/  HADD2.F32 R37, -RZ, R39.H1_H1 ;  /* 0x30000027ff257230 */ /* 0x000fe40000004100 */
[----:B------:R-:W-:Y:S02]  /*8500*/  HADD2.F32 R35, -RZ, R42.H1_H1 ;  /* 0x3000002aff237230 */ /* 0x000fe40000004100 */
[----:B------:R-:W-:-:S02]  /*8510*/  HADD2.F32 R39, -RZ, R45.H1_H1 ;  /* 0x3000002dff277230 */ /* 0x000fc40000004100 */
[----:B------:R-:W-:Y:S02]  /*8520*/  HADD2.F32 R36, -RZ, R46.H0_H0 ;  /* 0x2000002eff247230 */ /* 0x000fe40000004100 */
[----:B------:R-:W-:Y:S02]  /*8530*/  HADD2.F32 R34, -RZ, R40.H0_H0 ;  /* 0x20000028ff227230 */ /* 0x000fe40000004100 */
[--C-:B-1----:R-:W-:Y:S02]  /*8540*/  HADD2.F32 R20, -RZ, R8.reuse.H0_H0 ;  /* 0x20000008ff147230 */ /* 0x102fe40000004100 */
[----:B------:R-:W-:-:S03]  /*8550*/  HADD2.F32 R8, -RZ, R8.H1_H1 ;  /* 0x30000008ff087230 */ /* 0x000fc60000004100 */
[-C--:B0-----:R-:W-:Y:S01]  /*8560*/  FMUL.FTZ R27, R30, R20.reuse ;  /* 0x000000141e1b7220 */ /* 0x081fe20000410000 */
[----:B------:R-:W-:Y:S01]  /*8570*/  FMUL.FTZ R29, R28, R20 ;  /* 0x000000141c1d7220 */ /* 0x000fe20000410000 */
[----:B------:R-:W-:Y:S02]  /*8580*/  HADD2.F32 R20, -RZ, R43.H0_H0 ;  /* 0x2000002bff147230 */ /* 0x000fe40000004100 */
[-C--:B------:R-:W-:Y:S01]  /*8590*/  FMUL.FTZ R31, R32, R8.reuse ;  /* 0x00000008201f7220 */ /* 0x080fe20000410000 */
[--C-:B----4-:R-:W-:Y:S02]  /*85a0*/  HADD2.F32 R21, -RZ, R9.reuse.H0_H0 ;  /* 0x20000009ff157230 */ /* 0x110fe40000004100 */
[----:B------:R-:W-:Y:S02]  /*85b0*/  HADD2.F32 R9, -RZ, R9.H1_H1 ;  /* 0x30000009ff097230 */ /* 0x000fe40000004100 */
[----:B------:R-:W-:Y:S01]  /*85c0*/  FMUL.FTZ R33, R20, R8 ;  /* 0x0000000814217220 */ /* 0x000fe20000410000 */
[----:B------:R-:W-:-:S02]  /*85d0*/  HADD2.F32 R24, -RZ, R10.H0_H0 ;  /* 0x2000000aff187230 */ /* 0x000fc40000004100 */
[----:B------:R-:W-:Y:S02]  /*85e0*/  HADD2.F32 R10, -RZ, R10.H1_H1 ;  /* 0x3000000aff0a7230 */ /* 0x000fe40000004100 */
[--C-:B------:R-:W-:Y:S02]  /*85f0*/  HADD2.F32 R26, -RZ, R11.reuse.H0_H0 ;  /* 0x2000000bff1a7230 */ /* 0x100fe40000004100 */
[----:B------:R-:W-:Y:S01]  /*8600*/  HADD2.F32 R11, -RZ, R11.H1_H1 ;  /* 0x3000000bff0b7230 */ /* 0x000fe20000004100 */
[----:B--2---:R-:W0:Y:S02]  /*8610*/  LDS.128 R4, [R38+0x18400] ;  /* 0x0184000026047984 */ /* 0x004e240000000c00 */
[--C-:B0-----:R-:W-:Y:S02]  /*8620*/  HADD2.F32 R12, -RZ, R4.reuse.H0_H0 ;  /* 0x20000004ff0c7230 */ /* 0x101fe40000004100 */
[----:B------:R-:W-:-:S03]  /*8630*/  HADD2.F32 R4, -RZ, R4.H1_H1 ;  /* 0x30000004ff047230 */ /* 0x000fc60000004100 */
[----:B------:R-:W-:Y:S01]  /*8640*/  FFMA.FTZ R27, R28, R12, -R27 ;  /* 0x0000000c1c1b7223 */ /* 0x000fe2000001081b */
[-C--:B------:R-:W-:Y:S01]  /*8650*/  FMUL.FTZ R28, R35, R21.reuse ;  /* 0x00000015231c7220 */ /* 0x080fe20000410000 */
[----:B------:R-:W-:Y:S01]  /*8660*/  FFMA.FTZ R8, R20, R4, -R31 ;  /* 0x0000000414087223 */ /* 0x000fe2000001081f */
[----:B------:R-:W-:Y:S01]  /*8670*/  FMUL.FTZ R20, R37, R21 ;  /* 0x0000001525147220 */ /* 0x000fe20000410000 */
[----:B------:R-:W-:Y:S02]  /*8680*/  HADD2.F32 R21, -RZ, R43.H1_H1 ;  /* 0x3000002bff157230 */ /* 0x000fe40000004100 */
[----:B------:R-:W-:Y:S01]  /*8690*/  FFMA.FTZ R29, R30, R12, R29 ;  /* 0x0000000c1e1d7223 */ /* 0x000fe2000001001d */
[--C-:B------:R-:W-:Y:S02]  /*86a0*/  HADD2.F32 R13, -RZ, R5.reuse.H0_H0 ;  /* 0x20000005ff0d7230 */ /* 0x100fe40000004100 */
[----:B------:R-:W-:Y:S01]  /*86b0*/  FFMA.FTZ R12, R32, R4, R33 ;  /* 0x00000004200c7223 */ /* 0x000fe20000010021 */
[----:B------:R-:W-:-:S02]  /*86c0*/  HADD2.F32 R5, -RZ, R5.H1_H1 ;  /* 0x30000005ff057230 */ /* 0x000fc40000004100 */
[-C--:B------:R-:W-:Y:S01]  /*86d0*/  FMUL.FTZ R4, R39, R9.reuse ;  /* 0x0000000927047220 */ /* 0x080fe20000410000 */
[----:B------:R-:W-:Y:S01]  /*86e0*/  FMUL.FTZ R30, R21, R9 ;  /* 0x00000009151e7220 */ /* 0x000fe20000410000 */
[----:B------:R-:W-:Y:S02]  /*86f0*/  HADD2.F32 R14, -RZ, R6.H0_H0 ;  /* 0x20000006ff0e7230 */ /* 0x000fe40000004100 */
[----:B------:R-:W-:Y:S01]  /*8700*/  FFMA.FTZ R20, R35, R13, -R20 ;  /* 0x0000000d23147223 */ /* 0x000fe20000010814 */
[----:B------:R-:W-:Y:S01]  /*8710*/  FFMA.FTZ R9, R21, R5, -R4 ;  /* 0x0000000515097223 */ /* 0x000fe20000010804 */
[----:B------:R-:W-:Y:S01]  /*8720*/  FFMA.FTZ R28, R37, R13, R28 ;  /* 0x0000000d251c7223 */ /* 0x000fe2000001001c */
[----:B------:R-:W-:Y:S02]  /*8730*/  HADD2.F32 R4, -RZ, R44.H0_H0 ;  /* 0x2000002cff047230 */ /* 0x000fe40000004100 */
[----:B------:R-:W-:Y:S01]  /*8740*/  FFMA.FTZ R13, R39, R5, R30 ;  /* 0x00000005270d7223 */ /* 0x000fe2000001001e */
[----:B------:R-:W-:-:S02]  /*8750*/  HADD2.F32 R6, -RZ, R6.H1_H1 ;  /* 0x30000006ff067230 */ /* 0x000fc40000004100 */
[-C--:B------:R-:W-:Y:S01]  /*8760*/  FMUL.FTZ R5, R36, R10.reuse ;  /* 0x0000000a24057220 */ /* 0x080fe20000410000 */
[--C-:B------:R-:W-:Y:S02]  /*8770*/  HADD2.F32 R32, -RZ, R41.reuse.H0_H0 ;  /* 0x20000029ff207230 */ /* 0x100fe40000004100 */
[----:B------:R-:W-:Y:S01]  /*8780*/  FMUL.FTZ R33, R4, R10 ;  /* 0x0000000a04217220 */ /* 0x000fe20000410000 */
[----:B------:R-:W-:Y:S01]  /*8790*/  FMUL.FTZ R21, R34, R24 ;  /* 0x0000001822157220 */ /* 0x000fe20000410000 */
[----:B------:R-:W-:Y:S01]  /*87a0*/  FFMA.FTZ R10, R4, R6, -R5 ;  /* 0x00000006040a7223 */ /* 0x000fe20000010805 */
[----:B------:R-:W-:Y:S02]  /*87b0*/  HADD2.F32 R37, -RZ, R40.H1_H1 ;  /* 0x30000028ff257230 */ /* 0x000fe40000004100 */
[----:B------:R-:W-:Y:S01]  /*87c0*/  FMUL.FTZ R31, R32, R24 ;  /* 0x00000018201f7220 */ /* 0x000fe20000410000 */
[----:B------:R-:W-:Y:S02]  /*87d0*/  HADD2.F32 R5, -RZ, R41.H1_H1 ;  /* 0x30000029ff057230 */ /* 0x000fe40000004100 */
[----:B------:R-:W-:-:S02]  /*87e0*/  HADD2.F32 R39, -RZ, R46.H1_H1 ;  /* 0x3000002eff277230 */ /* 0x000fc40000004100 */
[----:B------:R-:W-:Y:S02]  /*87f0*/  HADD2.F32 R35, -RZ, R44.H1_H1 ;  /* 0x3000002cff237230 */ /* 0x000fe40000004100 */
[-C--:B------:R-:W-:Y:S01]  /*8800*/  FFMA.FTZ R21, R32, R14.reuse, -R21 ;  /* 0x0000000e20157223 */ /* 0x080fe20000010815 */
[--C-:B------:R-:W-:Y:S02]  /*8810*/  HADD2.F32 R15, -RZ, R7.reuse.H0_H0 ;  /* 0x20000007ff0f7230 */ /* 0x100fe40000004100 */
[----:B------:R-:W-:Y:S01]  /*8820*/  FFMA.FTZ R31, R34, R14, R31 ;  /* 0x0000000e221f7223 */ /* 0x000fe2000001001f */
[----:B------:R-:W-:Y:S02]  /*8830*/  HADD2.F32 R7, -RZ, R7.H1_H1 ;  /* 0x30000007ff077230 */ /* 0x000fe40000004100 */
[----:B------:R-:W-:Y:S01]  /*8840*/  FFMA.FTZ R14, R36, R6, R33 ;  /* 0x00000006240e7223 */ /* 0x000fe20000010021 */
[-C--:B------:R-:W-:Y:S01]  /*8850*/  FMUL.FTZ R4, R37, R26.reuse ;  /* 0x0000001a25047220 */ /* 0x080fe20000410000 */
[----:B------:R-:W-:Y:S01]  /*8860*/  FMUL.FTZ R26, R5, R26 ;  /* 0x0000001a051a7220 */ /* 0x000fe20000410000 */
        /* <DEDUP_REMOVED lines=9> */
[----:B------:R-:W-:Y:S02]  /*8900*/  F2FP.F16.F32.PACK_AB R7, R24, R11 ;  /* 0x0000000b1807723e */ /* 0x000fe400000000ff */
[----:B------:R-:W-:Y:S02]  /*8910*/  F2FP.F16.F32.PACK_AB R8, R12, R29 ;  /* 0x0000001d0c08723e */ /* 0x000fe400000000ff */
[----:B------:R-:W-:Y:S02]  /*8920*/  F2FP.F16.F32.PACK_AB R9, R13, R28 ;  /* 0x0000001c0d09723e */ /* 0x000fe400000000ff */
[----:B------:R-:W-:-:S02]  /*8930*/  F2FP.F16.F32.PACK_AB R10, R14, R31 ;  /* 0x0000001f0e0a723e */ /* 0x000fc400000000ff */
[----:B------:R-:W-:Y:S01]  /*8940*/  F2FP.F16.F32.PACK_AB R11, R15, R26 ;  /* 0x0000001a0f0b723e */ /* 0x000fe200000000ff */
[----:B------:R2:W-:Y:S04]  /*8950*/  STS.128 [R38+0x18400], R4 ;  /* 0x0184000426007388 */ /* 0x0005e80000000c00 */
[----:B------:R2:W-:Y:S02]  /*8960*/  STS.128 [R0+0x18400], R8 ;  /* 0x0184000800007388 */ /* 0x0005e40000000c00 */
.L_x_1417:
[----:B------:R-:W-:Y:S05]  /*8970*/  BSYNC B0 ;  /* 0x0000000000007941 */ /* 0x000fea0003800000 */
.L_x_1406:
[----:B------:R-:W-:Y:S01]  /*8980*/  @!PT LDS RZ, [RZ] ;  /* 0x00000000fffff984 */ /* 0x000fe20000000800 */
[----:B------:R-:W-:Y:S01]  /*8990*/  @!PT LDS RZ, [RZ] ;  /* 0x00000000fffff984 */ /* 0x000fe20000000800 */
[----:B------:R-:W-:Y:S01]  /*89a0*/  @!PT LDS RZ, [RZ] ;  /* 0x00000000fffff984 */ /* 0x000fe20000000800 */
[----:B------:R-:W-:Y:S01]  /*89b0*/  @!PT LDS RZ, [RZ] ;  /* 0x00000000fffff984 */ /* 0x000fe20000000800 */
[----:B------:R5:W-:Y:S06]  /*89c0*/  MEMBAR.ALL.CTA ;  /* 0x0000000000007992 */ /* 0x000bec0000008000 */
[----:B-----5:R-:W5:Y:S01]  /*89d0*/  FENCE.VIEW.ASYNC.S ;  /* 0x00000000000073c6 */ /* 0x020f620000000000 */
[----:B------:R-:W-:Y:S05]  /*89e0*/  WARPSYNC.ALL ;  /* 0x0000000000007948 */ /* 0x000fea0003800000 */
[----:B-----5:R-:W-:Y:S06]  /*89f0*/  BAR.SYNC.DEFER_BLOCKING 0xd, 0x100 ;  /* 0x0344000000007b1d */ /* 0x020fec0000010000 */
.L_x_1403:
[----:B-123--:R-:W2:Y:S01]  /*8a00*/  LDL R0, [R1+0x5c] ;  /* 0x00005c0001007983 */ /* 0x00eea20000100800 */
[----:B0-----:R-:W0:Y:S02]  /*8a10*/  S2R R4, SR_TID.X ;  /* 0x0000000000047919 */ /* 0x001e240000002100 */
[----:B0-----:R-:W-:-:S05]  /*8a20*/  SHF.R.U32.HI R4, RZ, 0x7, R4 ;  /* 0x00000007ff047819 */ /* 0x001fca0000011604 */
[----:B------:R-:W-:Y:S01]  /*8a30*/  VIADD R10, R4, 0x8 ;  /* 0x00000008040a7836 */ /* 0x000fe20000000000 */
[----:B--2---:R-:W-:-:S13]  /*8a40*/  R2UR UR4, R0 ;  /* 0x00000000000472ca */ /* 0x004fda00000e0000 */
[----:B------:R-:W-:Y:S01]  /*8a50*/  IMAD.U32 R0, RZ, RZ, UR4 ;  /* 0x00000004ff007e24 */ /* 0x000fe2000f8e00ff */
[----:B------:R-:W-:Y:S05]  /*8a60*/  WARPSYNC.ALL ;  /* 0x0000000000007948 */ /* 0x000fea0003800000 */
[----:B------:R0:W-:Y:S01]  /*8a70*/  BAR.SYNC.DEFER_BLOCKING R10, 0x100 ;  /* 0x0004000a0000751d */ /* 0x0001e20000010000 */
[----:B------:R-:W-:-:S13]  /*8a80*/  ISETP.NE.AND P0, PT, R0, 0x3, PT ;  /* 0x000000030000780c */ /* 0x000fda0003f05270 */
[----:B0-----:R-:W-:Y:S05]  /*8a90*/  @!P0 BRA `(.L_x_1427) ;  /* 0x0000000000048947 */ /* 0x001fea0003800000 */
[----:B------:R-:W-:Y:S01]  /*8aa0*/  BPT.TRAP 0x1 ;  /* 0x000000040000795c */ /* 0x000fe20000300000 */
.L_x_1427:
[----:B------:R-:W-:Y:S01]  /*8ab0*/  IMAD R0, R200, 0x8, R18 ;  /* 0x00000008c8007824 */ /* 0x000fe200078e0212 */
[----:B------:R-:W-:-:S04]  /*8ac0*/  SHF.L.U32 R11, R204, 0x1f, RZ ;  /* 0x0000001fcc0b7819 */ /* 0x000fc800000006ff */
[----:B------:R0:W1:Y:S01]  /*8ad0*/  SYNCS.PHASECHK.TRANS64.TRYWAIT P1, [R0+URZ+0x32430], R11 ;  /* 0x0324300b000075a7 */ /* 0x000062000802017f */
[----:B------:R-:W-:Y:S05]  /*8ae0*/  @!P0 BRA `(.L_x_1428) ;  /* 0x0000000000048947 */ /* 0x000fea0003800000 */
[----:B------:R-:W-:Y:S01]  /*8af0*/  BPT.TRAP 0x1 ;  /* 0x000000040000795c */ /* 0x000fe20000300000 */
.L_x_1428:
[----:B------:R-:W-:Y:S01]  /*8b00*/  VIADD R5, R18, 0x1c400 ;  /* 0x0001c40012057836 */ /* 0x000fe20000000000 */
[----:B------:R-:W-:-:S04]  /*8b10*/  LOP3.LUT R4, R25, 0x10000, RZ, 0xfc, !PT ;  /* 0x0001000019047812 */ /* 0x000fc800078efcff */
[----:B------:R-:W-:-:S04]  /*8b20*/  SHF.R.U32.HI R5, RZ, 0x4, R5 ;  /* 0x00000004ff057819 */ /* 0x000fc80000011605 */
[----:B------:R-:W-:-:S04]  /*8b30*/  LOP3.LUT R5, R5, 0x3fff, RZ, 0xc0, !PT ;  /* 0x00003fff05057812 */ /* 0x000fc800078ec0ff */
[----:B------:R-:W-:Y:S01]  /*8b40*/  LOP3.LUT R214, R5, 0x10000, RZ, 0xfc, !PT ;  /* 0x0001000005d67812 */ /* 0x000fe200078efcff */
[----:B------:R-:W-:Y:S01]  /*8b50*/  IMAD.MOV.U32 R5, RZ, RZ, 0x40000040 ;  /* 0x40000040ff057424 */ /* 0x000fe200078e00ff */
[----:B-1----:R-:W-:Y:S06]  /*8b60*/  @P1 BRA `(.L_x_1429) ;  /* 0x0000000000081947 */ /* 0x002fec0003800000 */
[----:B------:R-:W1:Y:S02]  /*8b70*/  SYNCS.PHASECHK.TRANS64.TRYWAIT P1, [R0+URZ+0x32430], R11 ;  /* 0x0324300b000075a7 */ /* 0x000e64000802017f */
[----:B-1----:R-:W-:Y:S05]  /*8b80*/  @!P1 BRA `(.L_x_1430) ;  /* 0x0000014400a09947 */ /* 0x002fea0003800000 */
.L_x_1429:
[----:B------:R-:W-:Y:S01]  /*8b90*/  IMAD R6, R200, 0x300, R214 ;  /* 0x00000300c8067824 */ /* 0x000fe200078e02d6 */
[----:B------:R-:W-:Y:S05]  /*8ba0*/  WARPSYNC.ALL ;  /* 0x0000000000007948 */ /* 0x000fea0003800000 */
[----:B------:R-:W-:Y:S01]  /*8bb0*/  IMAD.MOV.U32 R7, RZ, RZ, 0x40000040 ;  /* 0x40000040ff077424 */ /* 0x000fe200078e00ff */
[C---:B------:R-:W-:Y:S01]  /*8bc0*/  R2UR UR4, R4.reuse ;  /* 0x00000000040472ca */ /* 0x040fe200000e0000 */
[----:B----45:R-:W-:Y:S01]  /*8bd0*/  WARPGROUP.ARRIVE ;  /* 0x00000000000079c5 */ /* 0x030fe20000000000 */
[----:B------:R-:W-:Y:S01]  /*8be0*/  R2UR UR5, R5 ;  /* 0x00000000050572ca */ /* 0x000fe200000e0000 */
[----:B------:R-:W-:Y:S01]  /*8bf0*/  VIADD R208, R4, 0x2 ;  /* 0x0000000204d07836 */ /* 0x000fe20000000000 */
[C---:B------:R-:W-:Y:S01]  /*8c00*/  R2UR UR6, R6.reuse ;  /* 0x00000000060672ca */ /* 0x040fe200000e0000 */
[----:B------:R-:W-:Y:S01]  /*8c10*/  VIADD R8, R6, 0x2 ;  /* 0x0000000206087836 */ /* 0x000fe20000000000 */
[----:B------:R-:W-:Y:S01]  /*8c20*/  R2UR UR7, R7 ;  /* 0x00000000070772ca */ /* 0x000fe200000e0000 */
[----:B------:R-:W-:Y:S01]  /*8c30*/  IMAD.MOV.U32 R209, RZ, RZ, 0x40000040 ;  /* 0x40000040ffd17424 */ /* 0x000fe200078e00ff */
[----:B------:R-:W-:Y:S01]  /*8c40*/  SHF.L.U32 R3, R3, 0x1f, RZ ;  /* 0x0000001f03037819 */ /* 0x000fe200000006ff */
[----:B------:R-:W-:Y:S01]  /*8c50*/  IMAD.MOV.U32 R9, RZ, RZ, 0x40000040 ;  /* 0x40000040ff097424 */ /* 0x000fe200078e00ff */
[----:B------:R-:W-:Y:S01]  /*8c60*/  BSSY B0, `(.L_x_1431) ;  /* 0x0000022000007945 */ /* 0x000fe20003800000 */
[----:B------:R-:W-:-:S02]  /*8c70*/  VIADD R206, R4, 0x4 ;  /* 0x0000000404ce7836 */ /* 0x000fc40000000000 */
[----:B------:R-:W-:Y:S02]  /*8c80*/  IMAD.MOV.U32 R207, RZ, RZ, 0x40000040 ;  /* 0x40000040ffcf7424 */ /* 0x000fe400078e00ff */
[----:B------:R-:W-:Y:S02]  /*8c90*/  VIADD R14, R4, 0x6 ;  /* 0x00000006040e7836 */ /* 0x000fe40000000000 */
[----:B------:R-:W-:Y:S02]  /*8ca0*/  IMAD.MOV.U32 R15, RZ, RZ, 0x40000040 ;  /* 0x40000040ff0f7424 */ /* 0x000fe400078e00ff */
[----:B------:R-:W-:Y:S01]  /*8cb0*/  HGMMA.64x96x16.F32 R24, gdesc[UR4], RZ, !UPT, gsb0 ;  /* 0x01600000041879f0 */ /* 0x000fe2000c0008ff */
[----:B------:R-:W-:Y:S01]  /*8cc0*/  R2UR UR4, R208 ;  /* 0x00000000d00472ca */ /* 0x000fe200000e0000 */
[----:B------:R-:W-:Y:S01]  /*8cd0*/  IMAD.MOV.U32 R7, RZ, RZ, 0x40000040 ;  /* 0x40000040ff077424 */ /* 0x000fe200078e00ff */
[----:B------:R-:W-:Y:S02]  /*8ce0*/  R2UR UR5, R209 ;  /* 0x00000000d10572ca */ /* 0x000fe400000e0000 */
[----:B------:R-:W-:Y:S01]  /*8cf0*/  R2UR UR6, R8 ;  /* 0x00000000080672ca */ /* 0x000fe200000e0000 */
[----:B------:R-:W-:Y:S01]  /*8d00*/  VIADD R8, R6, 0x4 ;  /* 0x0000000406087836 */ /* 0x000fe20000000000 */
[----:B------:R-:W-:Y:S01]  /*8d10*/  R2UR UR7, R9 ;  /* 0x00000000090772ca */ /* 0x000fe200000e0000 */
[----:B------:R-:W-:-:S02]  /*8d20*/  IMAD.MOV.U32 R9, RZ, RZ, 0x40000040 ;  /* 0x40000040ff097424 */ /* 0x000fc400078e00ff */
[----:B------:R-:W-:Y:S01]  /*8d30*/  VIADD R6, R6, 0x6 ;  /* 0x0000000606067836 */ /* 0x000fe20000000000 */
[----:B------:R-:W-:Y:S02]  /*8d40*/  WARPGROUP.DEPBAR.LE gsb0, 0x0 ;  /* 0x00008000000079c5 */ /* 0x000fe40000010000 */
[----:B------:R-:W-:-:S07]  /*8d50*/  WARPGROUP.ARRIVE ;  /* 0x00000000000079c5 */ /* 0x000fce0000000000 */
        /* <DEDUP_REMOVED lines=8> */
[----:B------:R-:W-:Y:S02]  /*8de0*/  R2UR UR4, R14 ;  /* 0x000000000e0472ca */ /* 0x000fe400000e0000 */
[----:B------:R-:W-:Y:S02]  /*8df0*/  R2UR UR5, R15 ;  /* 0x000000000f0572ca */ /* 0x000fe400000e0000 */
[----:B------:R-:W-:Y:S02]  /*8e00*/  R2UR UR6, R6 ;  /* 0x00000000060672ca */ /* 0x000fe400000e0000 */
[----:B------:R-:W-:Y:S01]  /*8e10*/  R2UR UR7, R7 ;  /* 0x00000000070772ca */ /* 0x000fe200000e0000 */
[----:B------:R-:W-:Y:S02]  /*8e20*/  WARPGROUP.DEPBAR.LE gsb0, 0x0 ;  /* 0x00008000000079c5 */ /* 0x000fe40000010000 */
[----:B------:R-:W-:-:S10]  /*8e30*/  WARPGROUP.ARRIVE ;  /* 0x00000000000079c5 */ /* 0x000fd40000000000 */
[----:B------:R-:W-:Y:S03]  /*8e40*/  HGMMA.64x96x16.F32 R24, gdesc[UR4], R24, gsb0 ;  /* 0x01600000041879f0 */ /* 0x000fe60008000818 */
[----:B------:R-:W-:Y:S02]  /*8e50*/  WARPGROUP.DEPBAR.LE gsb0, 0x0 ;  /* 0x00008000000079c5 */ /* 0x000fe40000010000 */
[----:B------:R-:W2:Y:S02]  /*8e60*/  SYNCS.PHASECHK.TRANS64.TRYWAIT P1, [R18+URZ+0x32410], R3 ;  /* 0x03241003120075a7 */ /* 0x000ea4000802017f */
[----:B--2---:R-:W-:Y:S05]  /*8e70*/  @!P1 BRA `(.L_x_1432) ;  /* 0x0000014000f89947 */ /* 0x004fea0003800000 */
.L_x_1669:
[----:B------:R-:W-:Y:S05]  /*8e80*/  BSYNC B0 ;  /* 0x0000000000007941 */ /* 0x000fea0003800000 */
.L_x_1431:
[----:B------:R-:W-:Y:S05]  /*8e90*/  @!P0 BRA `(.L_x_1433) ;  /* 0x0000000000048947 */ /* 0x000fea0003800000 */
[----:B------:R-:W-:Y:S01]  /*8ea0*/  BPT.TRAP 0x1 ;  /* 0x000000040000795c */ /* 0x000fe20000300000 */
.L_x_1433:
[----:B------:R3:W4:Y:S01]  /*8eb0*/  SYNCS.PHASECHK.TRANS64.TRYWAIT P2, [R0+URZ+0x32450], R11 ;  /* 0x0324500b000075a7 */ /* 0x000722000804017f */
[----:B------:R-:W-:Y:S05]  /*8ec0*/  @!P0 BRA `(.L_x_1434) ;  /* 0x0000000000048947 */ /* 0x000fea0003800000 */
[----:B------:R-:W-:Y:S01]  /*8ed0*/  BPT.TRAP 0x1 ;  /* 0x000000040000795c */ /* 0x000fe20000300000 */
.L_x_1434:
[----:B--2---:R-:W2:Y:S01]  /*8ee0*/  S2R R3, SR_TID.X ;  /* 0x0000000000037919 */ /* 0x004ea20000002100 */
[----:B------:R-:W-:Y:S01]  /*8ef0*/  BSSY B0, `(.L_x_1435) ;  /* 0x0000006000007945 */ /* 0x000fe20003800000 */
[----:B--2---:R-:W-:-:S04]  /*8f00*/  LOP3.LUT R3, R3, 0x7f, RZ, 0xc0, !PT ;  /* 0x0000007f03037812 */ /* 0x004fc800078ec0ff */
[----:B------:R-:W-:Y:S01]  /*8f10*/  ISETP.NE.AND P1, PT, R3, RZ, PT ;  /* 0x000000ff0300720c */ /* 0x000fe20003f25270 */
[----:B----4-:R-:W-:-:S12]  /*8f20*/  @P2 BRA `(.L_x_1436) ;  /* 0x0000000000082947 */ /* 0x010fd80003800000 */
[----:B------:R-:W2:Y:S02]  /*8f30*/  SYNCS.PHASECHK.TRANS64.TRYWAIT P2, [R0+URZ+0x32450], R11 ;  /* 0x0324500b000075a7 */ /* 0x000ea4000804017f */
[----:B--2---:R-:W-:Y:S05]  /*8f40*/  @!P2 BRA `(.L_x_1437) ;  /* 0x0000014000d8a947 */ /* 0x004fea0003800000 */
.L_x_1436:
[----:B------:R-:W-:Y:S05]  /*8f50*/  BSYNC B0 ;  /* 0x0000000000007941 */ /* 0x000fea0003800000 */
.L_x_1435:
[----:B------:R-:W-:Y:S05]  /*8f60*/  WARPSYNC.ALL ;  /* 0x0000000000007948 */ /* 0x000fea0003800000 */
[----:B------:R-:W-:Y:S01]  /*8f70*/  R2UR UR5, R18 ;  /* 0x00000000120572ca */ /* 0x000fe200000e0000 */
[----:B------:R-:W-:Y:S01]  /*8f80*/  IMAD R72, R72, 0x2000, R18 ;  /* 0x0000200048487824 */ /* 0x000fe200078e0212 */
[----:B------:R-:W-:Y:S01]  /*8f90*/  WARPGROUP.ARRIVE ;  /* 0x00000000000079c5 */ /* 0x000fe20000000000 */
[----:B------:R-:W-:Y:S01]  /*8fa0*/  IMAD.MOV.U32 R7, RZ, RZ, 0xc00 ;  /* 0x00000c00ff077424 */ /* 0x000fe200078e00ff */
[----:B------:R-:W-:Y:S01]  /*8fb0*/  UMOV UR9, 0x40000040 ;  /* 0x4000004000097882 */ /* 0x000fe20000000000 */
[----:B------:R-:W-:Y:S01]  /*8fc0*/  IMAD.MOV.U32 R9, RZ, RZ, 0x40000040 ;  /* 0x40000040ff097424 */ /* 0x000fe200078e00ff */
[----:B------:R-:W-:Y:S01]  /*8fd0*/  R2UR UR4, R72 ;  /* 0x00000000480472ca */ /* 0x000fe200000e0000 */
[----:B------:R-:W-:Y:S01]  /*8fe0*/  IMAD.U32 R13, RZ, RZ, UR9 ;  /* 0x00000009ff0d7e24 */ /* 0x000fe2000f8e00ff */
[----:B------:R-:W-:Y:S01]  /*8ff0*/  UMOV UR53, 0x40000040 ;  /* 0x4000004000357882 */ /* 0x000fe20000000000 */
[----:B------:R-:W-:Y:S01]  /*9000*/  UMOV UR49, 0x40000040 ;  /* 0x4000004000317882 */ /* 0x000fe20000000000 */
[----:B------:R-:W-:Y:S01]  /*9010*/  UMOV UR45, 0x40000040 ;  /* 0x40000040002d7882 */ /* 0x000fe20000000000 */
[----:B------:R-:W-:Y:S01]  /*9020*/  UMOV UR41, 0x40000040 ;  /* 0x4000004000297882 */ /* 0x000fe20000000000 */
[----:B------:R-:W-:Y:S01]  /*9030*/  UMOV UR37, 0x40000040 ;  /* 0x4000004000257882 */ /* 0x000fe20000000000 */
[----:B------:R-:W-:Y:S01]  /*9040*/  UIADD3 UR5, UR5, 0x400, URZ ;  /* 0x0000040005057890 */ /* 0x000fe2000fffe03f */
[----:B------:R-:W-:Y:S01]  /*9050*/  IMAD R157, R176, -0x60, R157 ;  /* 0xffffffa0b09d7824 */ /* 0x000fe200078e029d */
[----:B------:R-:W4:Y:S02]  /*9060*/  S2R R73, SR_TID.X ;  /* 0x0000000000497919 */ /* 0x000f240000002100 */
[----:B------:R-:W-:-:S02]  /*9070*/  USHF.R.U32.HI UR5, URZ, 0x4, UR5 ;  /* 0x000000043f057899 */ /* 0x000fc40008011605 */
[----:B------:R-:W-:Y:S02]  /*9080*/  UIADD3 UR4, UR4, 0x22400, URZ ;  /* 0x0002240004047890 */ /* 0x000fe4000fffe03f */
[----:B------:R-:W-:Y:S02]  /*9090*/  ULOP3.LUT UR5, UR5, 0x3fff, URZ, 0xc0, !UPT ;  /* 0x00003fff05057892 */ /* 0x000fe4000f8ec03f */
[----:B------:R-:W-:Y:S02]  /*90a0*/  USHF.R.U32.HI UR4, URZ, 0x4, UR4 ;  /* 0x000000043f047899 */ /* 0x000fe40008011604 */
[----:B------:R-:W-:Y:S02]  /*90b0*/  ULOP3.LUT UR6, UR5, 0x10000, URZ, 0xfc, !UPT ;  /* 0x0001000005067892 */ /* 0x000fe4000f8efc3f */
[----:B------:R-:W-:-:S04]  /*90c0*/  ULOP3.LUT UR4, UR4, 0x3fff, URZ, 0xc0, !UPT ;  /* 0x00003fff04047892 */ /* 0x000fc8000f8ec03f */
[----:B------:R-:W-:Y:S01]  /*90d0*/  IMAD R6, R200, R7, UR6 ;  /* 0x00000006c8067e24 */ /* 0x000fe2000f8e0207 */
[----:B------:R-:W-:Y:S01]  /*90e0*/  ULOP3.LUT UR4, UR4, 0x10000, URZ, 0xfc, !UPT ;  /* 0x0001000004047892 */ /* 0x000fe2000f8efc3f */
[----:B------:R-:W-:Y:S02]  /*90f0*/  IMAD.MOV.U32 R7, RZ, RZ, 0x40000040 ;  /* 0x40000040ff077424 */ /* 0x000fe400078e00ff */
[C---:B------:R-:W-:Y:S01]  /*9100*/  VIADD R8, R6.reuse, 0x2 ;  /* 0x0000000206087836 */ /* 0x040fe20000000000 */
[----:B------:R-:W-:Y:S01]  /*9110*/  R2UR UR10, R6 ;  /* 0x00000000060a72ca */ /* 0x000fe200000e0000 */
[----:B------:R-:W-:Y:S01]  /*9120*/  IMAD.U32 R3, RZ, RZ, UR6 ;  /* 0x00000006ff037e24 */ /* 0x000fe2000f8e00ff */
[----:B------:R-:W-:Y:S01]  /*9130*/  R2UR UR11, R7 ;  /* 0x00000000070b72ca */ /* 0x000fe200000e0000 */
[----:B------:R-:W-:Y:S01]  /*9140*/  UMOV UR8, UR4 ;  /* 0x0000000400087c82 */ /* 0x000fe20008000000 */
[----:B------:R-:W-:Y:S01]  /*9150*/  UIADD3 UR6, UR4, 0x2, URZ ;  /* 0x0000000204067890 */ /* 0x000fe2000fffe03f */
[----:B------:R-:W-:Y:S01]  /*9160*/  IMAD.U32 R12, RZ, RZ, UR8 ;  /* 0x00000008ff0c7e24 */ /* 0x000fe2000f8e00ff */
[----:B------:R-:W-:Y:S01]  /*9170*/  STL [R1+0x58], R3 ;  /* 0x0000580301007387 */ /* 0x000fe20000100800 */
[----:B------:R-:W-:Y:S01]  /*9180*/  UIADD3 UR52, UR4, 0x806, URZ ;  /* 0x0000080604347890 */ /* 0x000fe2000fffe03f */
[----:B------:R-:W-:Y:S01]  /*9190*/  IMAD.MOV.U32 R7, RZ, RZ, 0x40000040 ;  /* 0x40000040ff077424 */ /* 0x000fe200078e00ff */
[----:B------:R-:W-:Y:S01]  /*91a0*/  UIADD3 UR48, UR4, 0xc00, URZ ;  /* 0x00000c0004307890 */ /* 0x000fe2000fffe03f */
[----:B------:R5:W-:Y:S01]  /*91b0*/  STL.64 [R1+0x50], R12 ;  /* 0x0000500c01007387 */ /* 0x000be20000100a00 */
[----:B------:R-:W-:Y:S01]  /*91c0*/  UIADD3 UR44, UR4, 0xc02, URZ ;  /* 0x00000c02042c7890 */ /* 0x000fe2000fffe03f */
[----:B----4-:R-:W-:Y:S01]  /*91d0*/  SHF.R.U32.HI R73, RZ, 0x7, R73 ;  /* 0x00000007ff497819 */ /* 0x010fe20000011649 */
[----:B------:R-:W-:Y:S01]  /*91e0*/  UIADD3 UR40, UR4, 0xc04, URZ ;  /* 0x00000c0404287890 */ /* 0x000fe2000fffe03f */
[----:B------:R-:W-:Y:S01]  /*91f0*/  R2UR UR39, R7 ;  /* 0x00000000072772ca */ /* 0x000fe200000e0000 */
[----:B------:R-:W-:Y:S01]  /*9200*/  HGMMA.64x96x16.F32 R24, gdesc[UR8], R24, gsb0 ;  /* 0x01600000081879f0 */ /* 0x000fe20008000818 */
[----:B------:R-:W-:Y:S01]  /*9210*/  R2UR UR10, R8 ;  /* 0x00000000080a72ca */ /* 0x000fe200000e0000 */
[----:B------:R-:W-:Y:S01]  /*9220*/  UMOV UR8, UR6 ;  /* 0x0000000600087c82 */ /* 0x000fe20008000000 */
[----:B------:R-:W-:Y:S01]  /*9230*/  R2UR UR11, R9 ;  /* 0x00000000090b72ca */ /* 0x000fe200000e0000 */
[----:B------:R-:W-:Y:S01]  /*9240*/  UMOV UR9, 0x40000040 ;  /* 0x4000004000097882 */ /* 0x000fe20000000000 */
[----:B------:R-:W-:Y:S01]  /*9250*/  VIADD R8, R6, 0x4 ;  /* 0x0000000406087836 */ /* 0x000fe20000000000 */
[----:B------:R-:W-:Y:S01]  /*9260*/  UIADD3 UR6, UR4, 0x4, URZ ;  /* 0x0000000404067890 */ /* 0x000fe2000fffe03f */
[----:B------:R-:W-:Y:S01]  /*9270*/  IMAD.MOV.U32 R9, RZ, RZ, 0x40000040 ;  /* 0x40000040ff097424 */ /* 0x000fe200078e00ff */
[----:B------:R-:W-:Y:S01]  /*9280*/  UIADD3 UR36, UR4, 0xc06, URZ ;  /* 0x00000c0604247890 */ /* 0x000fe2000fffe03f */
[----:B-----5:R-:W-:Y:S01]  /*9290*/  IMAD.U32 R12, RZ, RZ, UR8 ;  /* 0x00000008ff0c7e24 */ /* 0x020fe2000f8e00ff */
[----:B------:R-:W-:Y:S01]  /*92a0*/  IADD3 R178, -R73, 0xb, RZ ;  /* 0x0000000b49b27810 */ /* 0x000fe20007ffe1ff */
[----:B------:R-:W-:-:S05]  /*92b0*/  IMAD.U32 R13, RZ, RZ, UR9 ;  /* 0x00000009ff0d7e24 */ /* 0x000fca000f8e00ff */
[----:B------:R4:W-:Y:S01]  /*92c0*/  STL.64 [R1+0x48], R12 ;  /* 0x0000480c01007387 */ /* 0x0009e20000100a00 */
[----:B------:R-:W-:Y:S02]  /*92d0*/  WARPGROUP.DEPBAR.LE gsb0, 0x0 ;  /* 0x00008000000079c5 */ /* 0x000fe40000010000 */
[----:B------:R-:W-:-:S06]  /*92e0*/  WARPGROUP.ARRIVE ;  /* 0x00000000000079c5 */ /* 0x000fcc0000000000 */
[----:B------:R-:W-:Y:S01]  /*92f0*/  HGMMA.64x96x16.F32 R24, gdesc[UR8], R24, gsb0 ;  /* 0x01600000081879f0 */ /* 0x000fe20008000818 */
[----:B------:R-:W-:Y:S01]  /*9300*/  R2UR UR10, R8 ;  /* 0x00000000080a72ca */ /* 0x000fe200000e0000 */
[----:B------:R-:W-:Y:S01]  /*9310*/  UMOV UR8, UR6 ;  /* 0x0000000600087c82 */ /* 0x000fe20008000000 */
[----:B------:R-:W-:Y:S01]  /*9320*/  R2UR UR11, R9 ;  /* 0x00000000090b72ca */ /* 0x000fe200000e0000 */
[----:B------:R-:W-:Y:S01]  /*9330*/  UMOV UR9, 0x40000040 ;  /* 0x4000004000097882 */ /* 0x000fe20000000000 */
[----:B------:R-:W-:Y:S01]  /*9340*/  VIADD R8, R6, 0x6 ;  /* 0x0000000606087836 */ /* 0x000fe20000000000 */
[----:B------:R-:W-:Y:S01]  /*9350*/  UIADD3 UR6, UR4, 0x6, URZ ;  /* 0x0000000604067890 */ /* 0x000fe2000fffe03f */
[----:B------:R-:W-:Y:S02]  /*9360*/  IMAD.MOV.U32 R9, RZ, RZ, 0x40000040 ;  /* 0x40000040ff097424 */ /* 0x000fe400078e00ff */
[----:B----4-:R-:W-:Y:S02]  /*9370*/  IMAD.U32 R12, RZ, RZ, UR8 ;  /* 0x00000008ff0c7e24 */ /* 0x010fe4000f8e00ff */
        /* <DEDUP_REMOVED lines=9> */
[----:B------:R-:W-:Y:S01]  /*9410*/  IMAD.MOV.U32 R9, RZ, RZ, 0x40000040 ;  /* 0x40000040ff097424 */ /* 0x000fe200078e00ff */
[----:B------:R-:W-:Y:S01]  /*9420*/  IADD3 R8, R6, 0x300, RZ ;  /* 0x0000030006087810 */ /* 0x000fe20007ffe0ff */
[----:B------:R-:W-:Y:S01]  /*9430*/  UIADD3 UR6, UR4, 0x400, URZ ;  /* 0x0000040004067890 */ /* 0x000fe2000fffe03f */
        /* <DEDUP_REMOVED lines=78> */
[----:B----4-:R-:W-:Y:S01]  /*9920*/  IMAD.U32 R12, RZ, RZ, UR8 ;  /* 0x00000008ff0c7e24 */ /* 0x010fe2000f8e00ff */
[----:B------:R-:W-:Y:S01]  /*9930*/  ULDC UR4, c[0x0][0xad0] ;  /* 0x0002b40000047ab9 */ /* 0x000fe20000000800 */
        /* <DEDUP_REMOVED lines=9> */
[----:B------:R-:W-:Y:S02]  /*99d0*/  VIADD R8, R6, 0x606 ;  /* 0x0000060606087836 */ /* 0x000fe40000000000 */
[----:B------:R-:W-:Y:S02]  /*99e0*/  IMAD.MOV.U32 R9, RZ, RZ, 0x40000040 ;  /* 0x40000040ff097424 */ /* 0x000fe400078e00ff */
[----:B----4-:R-:W-:Y:S01]  /*99f0*/  IMAD.U32 R12, RZ, RZ, UR8 ;  /* 0x00000008ff0c7e24 */ /* 0x010fe2000f8e00ff */
[----:B------:R-:W-:Y:S01]  /*9a00*/  R2UR UR54, R8 ;  /* 0x00000000083672ca */ /* 0x000fe200000e0000 */
[----:B------:R-:W-:Y:S01]  /*9a10*/  VIADD R8, R6, 0x900 ;  /* 0x0000090006087836 */ /* 0x000fe20000000000 */
[----:B------:R-:W-:Y:S01]  /*9a20*/  R2UR UR55, R9 ;  /* 0x00000000093772ca */ /* 0x000fe200000e0000 */
[----:B------:R-:W-:-:S02]  /*9a30*/  IMAD.MOV.U32 R9, RZ, RZ, 0x40000040 ;  /* 0x40000040ff097424 */ /* 0x000fc400078e00ff */
[----:B------:R-:W-:Y:S01]  /*9a40*/  IMAD.U32 R13, RZ, RZ, UR9 ;  /* 0x00000009ff0d7e24 */ /* 0x000fe2000f8e00ff */
[----:B------:R-:W-:Y:S01]  /*9a50*/  R2UR UR50, R8 ;  /* 0x00000000083272ca */ /* 0x000fe200000e0000 */
[----:B------:R-:W-:Y:S01]  /*9a60*/  VIADD R8, R6, 0x902 ;  /* 0x0000090206087836 */ /* 0x000fe20000000000 */
[----:B------:R-:W-:Y:S01]  /*9a70*/  R2UR UR51, R9 ;  /* 0x00000000093372ca */ /* 0x000fe200000e0000 */
[----:B------:R-:W-:Y:S01]  /*9a80*/  IMAD.MOV.U32 R9, RZ, RZ, 0x40000040 ;  /* 0x40000040ff097424 */ /* 0x000fe200078e00ff */
[----:B------:R4:W-:Y:S02]  /*9a90*/  STL.64 [R1], R12 ;  /* 0x0000000c01007387 */ /* 0x0009e40000100a00 */
[----:B------:R-:W-:Y:S01]  /*9aa0*/  R2UR UR46, R8 ;  /* 0x00000000082e72ca */ /* 0x000fe200000e0000 */
[----:B------:R-:W-:Y:S01]  /*9ab0*/  VIADD R8, R6, 0x904 ;  /* 0x0000090406087836 */ /* 0x000fe20000000000 */
[----:B------:R-:W-:Y:S01]  /*9ac0*/  R2UR UR47, R9 ;  /* 0x00000000092f72ca */ /* 0x000fe200000e0000 */
[----:B------:R-:W-:-:S02]  /*9ad0*/  IMAD.MOV.U32 R9, RZ, RZ, 0x40000040 ;  /* 0x40000040ff097424 */ /* 0x000fc400078e00ff */
[----:B------:R-:W-:Y:S01]  /*9ae0*/  VIADD R6, R6, 0x906 ;  /* 0x0000090606067836 */ /* 0x000fe20000000000 */
[----:B------:R-:W-:Y:S02]  /*9af0*/  R2UR UR42, R8 ;  /* 0x00000000082a72ca */ /* 0x000fe400000e0000 */
        /* <DEDUP_REMOVED lines=16> */
[----:B------:R-:W-:Y:S01]  /*9c00*/  HGMMA.64x96x16.F32 R24, gdesc[UR40], R24, gsb0 ;  /* 0x01600000281879f0 */ /* 0x000fe20008000818 */
[----:B------:R-:W-:Y:S01]  /*9c10*/  ULOP3.LUT UR42, UR5, 0x3000000, URZ, 0xfc, !UPT ;  /* 0x03000000052a7892 */ /* 0x000fe2000f8efc3f */
[----:B------:R-:W-:Y:S01]  /*9c20*/  ULDC UR43, c[0x0][0xa80] ;  /* 0x0002a000002b7ab9 */ /* 0x000fe20000000800 */
[----:B------:R-:W-:Y:S02]  /*9c30*/  WARPGROUP.DEPBAR.LE gsb0, 0x0 ;  /* 0x00008000000079c5 */ /* 0x000fe40000010000 */
[----:B------:R-:W-:-:S06]  /*9c40*/  WARPGROUP.ARRIVE ;  /* 0x00000000000079c5 */ /* 0x000fcc0000000000 */
        /* <DEDUP_REMOVED lines=9> */
[----:B------:R-:W-:Y:S01]  /*9ce0*/  FMUL.FTZ R20, R31, UR4 ;  /* 0x000000041f147c20 */ /* 0x000fe20008410000 */
[----:B------:R-:W5:Y:S01]  /*9cf0*/  MUFU.TANH R6, R6 ;  /* 0x0000000600067308 */ /* 0x000f620000002400 */
[----:B------:R-:W-:Y:S01]  /*9d00*/  FMUL.FTZ R9, R29, UR4 ;  /* 0x000000041d097c20 */ /* 0x000fe20008410000 */
[----:B0123--:R-:W-:Y:S01]  /*9d10*/  FMUL.FTZ R11, R27, UR4 ;  /* 0x000000041b0b7c20 */ /* 0x00ffe20008410000 */
[----:B------:R-:W-:Y:S01]  /*9d20*/  FMUL.FTZ R25, R36, UR4 ;  /* 0x0000000424197c20 */ /* 0x000fe20008410000 */
[----:B----4-:R-:W-:Y:S01]  /*9d30*/  FMUL.FTZ R13, R32, UR4 ;  /* 0x00000004200d7c20 */ /* 0x010fe20008410000 */
[----:B------:R-:W-:Y:S01]  /*9d40*/  IADD3 R36, -R230, 0x60, R157 ;  /* 0x00000060e6247810 */ /* 0x000fe20007ffe19d */
[----:B------:R-:W-:Y:S01]  /*9d50*/  FMUL.FTZ R12, R33, UR4 ;  /* 0x00000004210c7c20 */ /* 0x000fe20008410000 */
[----:B------:R-:W-:Y:S01]  /*9d60*/  FMUL.FTZ R27, R34, UR4 ;  /* 0x00000004221b7c20 */ /* 0x000fe20008410000 */
[----:B------:R-:W0:Y:S01]  /*9d70*/  MUFU.TANH R7, R7 ;  /* 0x0000000700077308 */ /* 0x000e220000002400 */
[C---:B------:R-:W-:Y:S01]  /*9d80*/  ISETP.GT.AND P2, PT, R36.reuse, RZ, PT ;  /* 0x000000ff2400720c */ /* 0x040fe20003f44270 */
[----:B------:R-:W-:Y:S01]  /*9d90*/  FMUL.FTZ R26, R35, UR4 ;  /* 0x00000004231a7c20 */ /* 0x000fe20008410000 */
[----:B------:R-:W-:Y:S01]  /*9da0*/  ISETP.GT.AND P3, PT, R36, 0x1, PT ;  /* 0x000000012400780c */ /* 0x000fe20003f64270 */
[----:B------:R-:W-:Y:S01]  /*9db0*/  FMUL.FTZ R29, R41, UR4 ;  /* 0x00000004291d7c20 */ /* 0x000fe20008410000 */
[----:B------:R-:W-:Y:S01]  /*9dc0*/  FMUL.FTZ R35, R42, UR4 ;  /* 0x000000042a237c20 */ /* 0x000fe20008410000 */
[----:B------:R-:W-:Y:S01]  /*9dd0*/  ISETP.GT.AND P4, PT, R36, 0x8, PT ;  /* 0x000000082400780c */ /* 0x000fe20003f84270 */
[----:B------:R-:W-:Y:S01]  /*9de0*/  FMUL.FTZ R24, R37, UR4 ;  /* 0x0000000425187c20 */ /* 0x000fe20008410000 */
[----:B------:R-:W1:Y:S01]  /*9df0*/  MUFU.TANH R21, R21 ;  /* 0x0000001500157308 */ /* 0x000e620000002400 */
[----:B-----5:R-:W-:Y:S01]  /*9e00*/  FSEL R41, R6, -INF , P2 ;  /* 0xff80000006297808 */ /* 0x020fe20001000000 */
[----:B------:R-:W-:Y:S01]  /*9e10*/  FMUL.FTZ R30, R39, UR4 ;  /* 0x00000004271e7c20 */ /* 0x000fe20008410000 */
[----:B------:R-:W-:Y:S01]  /*9e20*/  FMUL.FTZ R39, R46, UR4 ;  /* 0x000000042e277c20 */ /* 0x000fe20008410000 */
[----:B------:R-:W-:Y:S01]  /*9e30*/  ISETP.GT.AND P5, PT, R36, 0x9, PT ;  /* 0x000000092400780c */ /* 0x000fe20003fa4270 */
        /* <DEDUP_REMOVED lines=14> */
[----:B------:R-:W-:Y:S01]  /*9f20*/  FMNMX.FTZ R21, R41, R42, !PT ;  /* 0x0000002a29157209 */ /* 0x000fe20007810000 */
[----:B------:R-:W-:Y:S01]  /*9f30*/  FMUL.FTZ R47, R51, UR4 ;  /* 0x00000004332f7c20 */ /* 0x000fe20008410000 */
[----:B------:R-:W-:Y:S01]  /*9f40*/  FMUL.FTZ R51, R56, UR4 ;  /* 0x0000000438337c20 */ /* 0x000fe20008410000 */
[----:B------:R-:W-:Y:S01]  /*9f50*/  FMUL.FTZ R38, R49, UR4 ;  /* 0x0000000431267c20 */ /* 0x000fe20008410000 */
[----:B------:R-:W-:Y:S01]  /*9f60*/  FMUL.FTZ R49, R55, UR4 ;  /* 0x0000000437317c20 */ /* 0x000fe20008410000 */
[----:B------:R-:W1:Y:S01]  /*9f70*/  MUFU.TANH R20, R20 ;  /* 0x0000001400147308 */ /* 0x000e620000002400 */
[----:B--2---:R-:W-:Y:S01]  /*9f80*/  FSEL R46, R8, -INF , P4 ;  /* 0xff800000082e7808 */ /* 0x004fe20002000000 */
[----:B------:R-:W-:Y:S01]  /*9f90*/  FMUL.FTZ R60, R60, UR4 ;  /* 0x000000043c3c7c20 */ /* 0x000fe20008410000 */
[----:B------:R-:W-:Y:S01]  /*9fa0*/  ISETP.GT.AND P4, PT, R36, 0x18, PT ;  /* 0x000000182400780c */ /* 0x000fe20003f84270 */
[----:B------:R-:W-:Y:S01]  /*9fb0*/  FMUL.FTZ R55, R58, UR4 ;  /* 0x000000043a377c20 */ /* 0x000fe20008410000 */
[----:B------:R-:W-:Y:S01]  /*9fc0*/  FMNMX.FTZ R21, R46, R21, !PT ;  /* 0x000000152e157209 */ /* 0x000fe20007810000 */
[----:B------:R-:W-:Y:S01]  /*9fd0*/  FMUL.FTZ R44, R53, UR4 ;  /* 0x00000004352c7c20 */ /* 0x000fe20008410000 */
[----:B------:R-:W-:Y:S01]  /*9fe0*/  FMUL.FTZ R53, R57, UR4 ;  /* 0x0000000439357c20 */ /* 0x000fe20008410000 */
[----:B------:R-:W2:Y:S01]  /*9ff0*/  MUFU.TANH R9, R9 ;  /* 0x0000000900097308 */ /* 0x000ea20000002400 */
[----:B0-----:R-:W-:Y:S01]  /*a000*/  FSEL R3, R3, -INF , P2 ;  /* 0xff80000003037808 */ /* 0x001fe20001000000 */
[----:B------:R-:W-:Y:S01]  /*a010*/  FMUL.FTZ R57, R59, UR4 ;  /* 0x000000043b397c20 */ /* 0x000fe20008410000 */
[----:B------:R-:W-:Y:S01]  /*a020*/  ISETP.GT.AND P2, PT, R36, 0x10, PT ;  /* 0x000000102400780c */ /* 0x000fe20003f44270 */
        /* <DEDUP_REMOVED lines=9> */
[----:B------:R-:W-:Y:S01]  /*a0c0*/  FMUL.FTZ R66, R66, UR4 ;  /* 0x0000000442427c20 */ /* 0x000fe20008410000 */
[----:B------:R-:W-:Y:S01]  /*a0d0*/  FMUL.FTZ R67, R67, UR4 ;  /* 0x0000000443437c20 */ /* 0x000fe20008410000 */
[----:B------:R-:W-:Y:S01]  /*a0e0*/  FMUL.FTZ R70, R70, UR4 ;  /* 0x0000000446467c20 */ /* 0x000fe20008410000 */
[----:B------:R-:W1:Y:S01]  /*a0f0*/  MUFU.TANH R25, R25 ;  /* 0x0000001900197308 */ /* 0x000e620000002400 */
[----:B--2---:R-:W-:Y:S01]  /*a100*/  FSEL R20, R9, -INF , P5 ;  /* 0xff80000009147808 */ /* 0x004fe20002800000 */
[----:B------:R-:W-:Y:S01]  /*a110*/  FMUL.FTZ R71, R71, UR4 ;  /* 0x0000000447477c20 */ /* 0x000fe20008410000 */
[----:B------:R-:W-:-:S05]  /*a120*/  ISETP.GT.AND P5, PT, R36, 0x19, PT ;  /* 0x000000192400780c */ /* 0x000fca0003fa4270 */
[----:B------:R-:W2:Y:S01]  /*a130*/  MUFU.TANH R13, R13 ;  /* 0x0000000d000d7308 */ /* 0x000ea20000002400 */
[----:B0-----:R-:W-:Y:S02]  /*a140*/  FSEL R6, R11, -INF , P3 ;  /* 0xff8000000b067808 */ /* 0x001fe40001800000 */
[----:B------:R-:W-:-:S05]  /*a150*/  ISETP.GT.AND P3, PT, R36, 0x11, PT ;  /* 0x000000112400780c */ /* 0x000fca0003f64270 */
[----:B------:R-:W0:Y:S01]  /*a160*/  MUFU.TANH R12, R12 ;  /* 0x0000000c000c7308 */ /* 0x000e220000002400 */
[----:B-1----:R-:W-:Y:S02]  /*a170*/  FSEL R54, R25, -INF , P4 ;  /* 0xff80000019367808 */ /* 0x002fe40002000000 */
[----:B------:R-:W-:-:S05]  /*a180*/  FMNMX.FTZ R25, R20, R21, !PT ;  /* 0x0000001514197209 */ /* 0x000fca0007810000 */
[----:B------:R-:W1:Y:S01]  /*a190*/  MUFU.TANH R27, R27 ;  /* 0x0000001b001b7308 */ /* 0x000e620000002400 */
[----:B--2---:R-:W-:-:S04]  /*a1a0*/  FSEL R48, R13, -INF , P2 ;  /* 0xff8000000d307808 */ /* 0x004fc80001000000 */
[----:B------:R-:W-:-:S03]  /*a1b0*/  FMNMX.FTZ R25, R48, R25, !PT ;  /* 0x0000001930197209 */ /* 0x000fc60007810000 */
[----:B------:R-:W2:Y:S01]  /*a1c0*/  MUFU.TANH R24, R24 ;  /* 0x0000001800187308 */ /* 0x000ea20000002400 */
[----:B0-----:R-:W-:-:S07]  /*a1d0*/  FSEL R52, R12, -INF , P3 ;  /* 0xff8000000c347808 */ /* 0x001fce0001800000 */
[----:B------:R-:W0:Y:S01]  /*a1e0*/  MUFU.TANH R26, R26 ;  /* 0x0000001a001a7308 */ /* 0x000e220000002400 */
[----:B-1----:R-:W-:Y:S02]  /*a1f0*/  FSEL R9, R27, -INF , P2 ;  /* 0xff8000001b097808 */ /* 0x002fe40001000000 */
[----:B------:R-:W-:Y:S02]  /*a200*/  FMNMX.FTZ R27, R52, R25, !PT ;  /* 0x00000019341b7209 */ /* 0x000fe40007810000 */
[----:B------:R-:W-:Y:S02]  /*a210*/  ISETP.GT.AND P2, PT, R36, 0x20, PT ;  /* 0x000000202400780c */ /* 0x000fe40003f44270 */
[----:B------:R-:W-:Y:S01]  /*a220*/  FMNMX.FTZ R27, R54, R27, !PT ;  /* 0x0000001b361b7209 */ /* 0x000fe20007810000 */
[----:B------:R-:W1:Y:S01]  /*a230*/  MUFU.TANH R28, R28 ;  /* 0x0000001c001c7308 */ /* 0x000e620000002400 */
[----:B--2---:R-:W-:-:S04]  /*a240*/  FSEL R56, R24, -INF , P5 ;  /* 0xff80000018387808 */ /* 0x004fc80002800000 */
[----:B------:R-:W-:-:S03]  /*a250*/  FMNMX.FTZ R27, R56, R27, !PT ;  /* 0x0000001b381b7209 */ /* 0x000fc60007810000 */
[----:B------:R-:W2:Y:S01]  /*a260*/  MUFU.TANH R31, R31 ;  /* 0x0000001f001f7308 */ /* 0x000ea20000002400 */
[----:B0-----:R-:W-:Y:S02]  /*a270*/  FSEL R11, R26, -INF , P3 ;  /* 0xff8000001a0b7808 */ /* 0x001fe40001800000 */
[----:B------:R-:W-:-:S05]  /*a280*/  ISETP.GT.AND P3, PT, R36, 0x21, PT ;  /* 0x000000212400780c */ /* 0x000fca0003f64270 */
[----:B------:R-:W-:Y:S01]  /*a290*/  MUFU.TANH R29, R29 ;  /* 0x0000001d001d7308 */ /* 0x000fe20000002400 */
[----:B-1----:R-:W-:-:S07]  /*a2a0*/  FSEL R58, R28, -INF , P2 ;  /* 0xff8000001c3a7808 */ /* 0x002fce0001000000 */
[----:B------:R-:W0:Y:S01]  /*a2b0*/  MUFU.TANH R30, R30 ;  /* 0x0000001e001e7308 */ /* 0x000e220000002400 */
[----:B--2---:R-:W-:Y:S02]  /*a2c0*/  FSEL R12, R31, -INF , P4 ;  /* 0xff8000001f0c7808 */ /* 0x004fe40002000000 */
[----:B------:R-:W-:-:S05]  /*a2d0*/  ISETP.GT.AND P4, PT, R36, 0x28, PT ;  /* 0x000000282400780c */ /* 0x000fca0003f84270 */
[----:B------:R-:W1:Y:S08]  /*a2e0*/  MUFU.TANH R39, R39 ;  /* 0x0000002700277308 */ /* 0x000e700000002400 */
[----:B------:R-:W2:Y:S01]  /*a2f0*/  MUFU.TANH R32, R32 ;  /* 0x0000002000207308 */ /* 0x000ea20000002400 */
[----:B0-----:R-:W-:Y:S02]  /*a300*/  FSEL R21, R30, -INF , P5 ;  /* 0xff8000001e157808 */ /* 0x001fe40002800000 */
[----:B------:R-:W-:-:S05]  /*a310*/  ISETP.GT.AND P5, PT, R36, 0x29, PT ;  /* 0x000000292400780c */ /* 0x000fca0003fa4270 */
[----:B------:R-:W0:Y:S01]  /*a320*/  MUFU.TANH R35, R35 ;  /* 0x0000002300237308 */ /* 0x000e220000002400 */
[----:B-1----:R-:W-:-:S07]  /*a330*/  FSEL R26, R39, -INF , P4 ;  /* 0xff800000271a7808 */ /* 0x002fce0002000000 */
[----:B------:R-:W-:Y:S01]  /*a340*/  MUFU.TANH R40, R40 ;  /* 0x0000002800287308 */ /* 0x000fe20000002400 */
[----:B--2---:R-:W-:Y:S02]  /*a350*/  FSEL R39, R32, -INF , P4 ;  /* 0xff80000020277808 */ /* 0x004fe40002000000 */
[----:B------:R-:W-:-:S05]  /*a360*/  ISETP.GT.AND P4, PT, R36, 0x38, PT ;  /* 0x000000382400780c */ /* 0x000fca0003f84270 */
[----:B------:R-:W-:Y:S01]  /*a370*/  MUFU.TANH R33, R33 ;  /* 0x0000002100217308 */ /* 0x000fe20000002400 */
[----:B0-----:R-:W-:Y:S02]  /*a380*/  FSEL R24, R35, -INF , P2 ;  /* 0xff80000023187808 */ /* 0x001fe40001000000 */
[----:B------:R-:W-:-:S05]  /*a390*/  ISETP.GT.AND P2, PT, R36, 0x30, PT ;  /* 0x000000302400780c */ /* 0x000fca0003f44270 */
[----:B------:R-:W0:Y:S08]  /*a3a0*/  MUFU.TANH R34, R34 ;  /* 0x0000002200227308 */ /* 0x000e300000002400 */
[----:B------:R-:W1:Y:S08]  /*a3b0*/  MUFU.TANH R37, R37 ;  /* 0x0000002500257308 */ /* 0x000e700000002400 */
[----:B------:R2:W-:Y:S01]  /*a3c0*/  MUFU.TANH R13, R60 ;  /* 0x0000003c000d7308 */ /* 0x0005e20000002400 */
[----:B0-----:R-:W-:-:S07]  /*a3d0*/  FSEL R25, R34, -INF , P3 ;  /* 0xff80000022197808 */ /* 0x001fce0001800000 */
[----:B------:R-:W0:Y:S01]  /*a3e0*/  MUFU.TANH R38, R38 ;  /* 0x0000002600267308 */ /* 0x000e220000002400 */
[----:B--2---:R-:W-:Y:S02]  /*a3f0*/  FSEL R60, R29, -INF , P3 ;  /* 0xff8000001d3c7808 */ /* 0x004fe40001800000 */
[----:B------:R-:W-:Y:S02]  /*a400*/  FMNMX.FTZ R29, R58, R27, !PT ;  /* 0x0000001b3a1d7209 */ /* 0x000fe40007810000 */
[----:B------:R-:W-:Y:S02]  /*a410*/  FSEL R27, R40, -INF , P5 ;  /* 0xff800000281b7808 */ /* 0x000fe40002800000 */
[----:B------:R-:W-:Y:S01]  /*a420*/  FMNMX.FTZ R30, R60, R29, !PT ;  /* 0x0000001d3c1e7209 */ /* 0x000fe20007810000 */
[----:B------:R-:W2:Y:S01]  /*a430*/  MUFU.TANH R45, R45 ;  /* 0x0000002d002d7308 */ /* 0x000ea20000002400 */
[----:B------:R-:W-:Y:S02]  /*a440*/  FSEL R40, R33, -INF , P5 ;  /* 0xff80000021287808 */ /* 0x000fe40002800000 */
[----:B------:R-:W-:-:S02]  /*a450*/  FMNMX.FTZ R29, R39, R30, !PT ;  /* 0x0000001e271d7209 */ /* 0x000fc40007810000 */
[----:B------:R-:W-:Y:S02]  /*a460*/  ISETP.GT.AND P3, PT, R36, 0x31, PT ;  /* 0x000000312400780c */ /* 0x000fe40003f64270 */
[----:B-1----:R-:W-:Y:S01]  /*a470*/  FSEL R37, R37, -INF , P2 ;  /* 0xff80000025257808 */ /* 0x002fe20001000000 */
[----:B------:R-:W1:Y:S01]  /*a480*/  MUFU.TANH R43, R43 ;  /* 0x0000002b002b7308 */ /* 0x000e620000002400 */
[----:B------:R-:W-:Y:S02]  /*a490*/  FMNMX.FTZ R30, R40, R29, !PT ;  /* 0x0000001d281e7209 */ /* 0x000fe40007810000 */
[----:B0-----:R-:W-:Y:S02]  /*a4a0*/  FSEL R38, R38, -INF , P3 ;  /* 0xff80000026267808 */ /* 0x001fe40001800000 */
[----:B------:R-:W-:Y:S02]  /*a4b0*/  FMNMX.FTZ R31, R37, R30, !PT ;  /* 0x0000001e251f7209 */ /* 0x000fe40007810000 */
[----:B------:R-:W-:Y:S01]  /*a4c0*/  ISETP.GT.AND P5, PT, R36, 0x39, PT ;  /* 0x000000392400780c */ /* 0x000fe20003fa4270 */
[----:B------:R-:W0:Y:S01]  /*a4d0*/  MUFU.TANH R44, R44 ;  /* 0x0000002c002c7308 */ /* 0x000e220000002400 */
[----:B--2---:R-:W-:-:S02]  /*a4e0*/  FSEL R28, R45, -INF , P2 ;  /* 0xff8000002d1c7808 */ /* 0x004fc40001000000 */
[----:B------:R-:W-:Y:S02]  /*a4f0*/  FMNMX.FTZ R32, R38, R31, !PT ;  /* 0x0000001f26207209 */ /* 0x000fe40007810000 */
[----:B------:R-:W-:-:S03]  /*a500*/  ISETP.GT.AND P2, PT, R36, 0x40, PT ;  /* 0x000000402400780c */ /* 0x000fc60003f44270 */
[----:B------:R-:W2:Y:S01]  /*a510*/  MUFU.TANH R47, R47 ;  /* 0x0000002f002f7308 */ /* 0x000ea20000002400 */
[----:B-1----:R-:W-:-:S04]  /*a520*/  FSEL R45, R43, -INF , P4 ;  /* 0xff8000002b2d7808 */ /* 0x002fc80002000000 */
[----:B------:R-:W-:-:S03]  /*a530*/  FMNMX.FTZ R33, R45, R32, !PT ;  /* 0x000000202d217209 */ /* 0x000fc60007810000 */
[----:B------:R-:W1:Y:S01]  /*a540*/  MUFU.TANH R51, R51 ;  /* 0x0000003300337308 */ /* 0x000e620000002400 */
[----:B0-----:R-:W-:-:S04]  /*a550*/  FSEL R44, R44, -INF , P5 ;  /* 0xff8000002c2c7808 */ /* 0x001fc80002800000 */
[----:B------:R-:W-:-:S03]  /*a560*/  FMNMX.FTZ R32, R44, R33, !PT ;  /* 0x000000212c207209 */ /* 0x000fc60007810000 */
[----:B------:R-:W0:Y:S01]  /*a570*/  MUFU.TANH R50, R50 ;  /* 0x0000003200327308 */ /* 0x000e220000002400 */
[----:B--2---:R-:W-:Y:S02]  /*a580*/  FSEL R29, R47, -INF , P3 ;  /* 0xff8000002f1d7808 */ /* 0x004fe40001800000 */
[----:B------:R-:W-:-:S05]  /*a590*/  ISETP.GT.AND P3, PT, R36, 0x41, PT ;  /* 0x000000412400780c */ /* 0x000fca0003f64270 */
[----:B------:R-:W2:Y:S01]  /*a5a0*/  MUFU.TANH R53, R53 ;  /* 0x0000003500357308 */ /* 0x000ea20000002400 */
[----:B-1----:R-:W-:-:S04]  /*a5b0*/  FSEL R47, R51, -INF , P2 ;  /* 0xff800000332f7808 */ /* 0x002fc80001000000 */
[----:B------:R-:W-:-:S03]  /*a5c0*/  FMNMX.FTZ R33, R47, R32, !PT ;  /* 0x000000202f217209 */ /* 0x000fc60007810000 */
[----:B------:R-:W1:Y:S01]  /*a5d0*/  MUFU.TANH R49, R49 ;  /* 0x0000003100317308 */ /* 0x000e620000002400 */
[----:B0-----:R-:W-:Y:S02]  /*a5e0*/  FSEL R30, R50, -INF , P4 ;  /* 0xff800000321e7808 */ /* 0x001fe40002000000 */
[----:B------:R-:W-:-:S04]  /*a5f0*/  ISETP.GT.AND P4, PT, R36, 0x48, PT ;  /* 0x000000482400780c */ /* 0x000fc80003f84270 */
[----:B------:R-:W-:Y:S01]  /*a600*/  FSEL R61, R13, -INF , P4 ;  /* 0xff8000000d3d7808 */ /* 0x000fe20002000000 */
[----:B------:R-:W0:Y:S01]  /*a610*/  MUFU.TANH R55, R55 ;  /* 0x0000003700377308 */ /* 0x000e220000002400 */
[----:B--2---:R-:W-:-:S04]  /*a620*/  FSEL R50, R53, -INF , P3 ;  /* 0xff80000035327808 */ /* 0x004fc80001800000 */
[----:B------:R-:W-:-:S03]  /*a630*/  FMNMX.FTZ R34, R50, R33, !PT ;  /* 0x0000002132227209 */ /* 0x000fc60007810000 */
[----:B------:R-:W-:Y:S01]  /*a640*/  MUFU.TANH R59, R59 ;  /* 0x0000003b003b7308 */ /* 0x000fe20000002400 */
[----:B-1----:R-:W-:Y:S02]  /*a650*/  FSEL R31, R49, -INF , P5 ;  /* 0xff800000311f7808 */ /* 0x002fe40002800000 */
[----:B------:R-:W-:Y:S02]  /*a660*/  ISETP.GT.AND P5, PT, R36, 0x49, PT ;  /* 0x000000492400780c */ /* 0x000fe40003fa4270 */
[----:B------:R-:W-:-:S03]  /*a670*/  FMNMX.FTZ R13, R61, R34, !PT ;  /* 0x000000223d0d7209 */ /* 0x000fc60007810000 */
[----:B------:R-:W1:Y:S01]  /*a680*/  MUFU.TANH R57, R57 ;  /* 0x0000003900397308 */ /* 0x000e620000002400 */
[----:B0-----:R-:W-:Y:S02]  /*a690*/  FSEL R32, R55, -INF , P2 ;  /* 0xff80000037207808 */ /* 0x001fe40001000000 */
[----:B------:R-:W-:-:S05]  /*a6a0*/  ISETP.GT.AND P2, PT, R36, 0x50, PT ;  /* 0x000000502400780c */ /* 0x000fca0003f44270 */
[----:B------:R-:W-:Y:S08]  /*a6b0*/  MUFU.TANH R64, R64 ;  /* 0x0000004000407308 */ /* 0x000ff00000002400 */
[----:B------:R0:W2:Y:S01]  /*a6c0*/  MUFU.TANH R35, R62 ;  /* 0x0000003e00237308 */ /* 0x0000a20000002400 */
[----:B-1----:R-:W-:Y:S02]  /*a6d0*/  FSEL R34, R57, -INF , P3 ;  /* 0xff80000039227808 */ /* 0x002fe40001800000 */
[----:B------:R-:W-:-:S05]  /*a6e0*/  ISETP.GT.AND P3, PT, R36, 0x51, PT ;  /* 0x000000512400780c */ /* 0x000fca0003f64270 */
[----:B------:R-:W1:Y:S01]  /*a6f0*/  MUFU.TANH R65, R65 ;  /* 0x0000004100417308 */ /* 0x000e620000002400 */
[----:B0-----:R-:W-:-:S04]  /*a700*/  FSEL R62, R59, -INF , P5 ;  /* 0xff8000003b3e7808 */ /* 0x001fc80002800000 */
[----:B------:R-:W-:-:S03]  /*a710*/  FMNMX.FTZ R74, R62, R13, !PT ;  /* 0x0000000d3e4a7209 */ /* 0x000fc60007810000 */
[----:B------:R0:W3:Y:S01]  /*a720*/  MUFU.TANH R72, R63 ;  /* 0x0000003f00487308 */ /* 0x0000e20000002400 */
[----:B--2---:R-:W-:Y:S02]  /*a730*/  FSEL R35, R35, -INF , P4 ;  /* 0xff80000023237808 */ /* 0x004fe40002000000 */
[----:B------:R-:W-:-:S05]  /*a740*/  ISETP.GT.AND P4, PT, R36, 0x58, PT ;  /* 0x000000582400780c */ /* 0x000fca0003f84270 */
[----:B------:R-:W2:Y:S01]  /*a750*/  MUFU.TANH R68, R68 ;  /* 0x0000004400447308 */ /* 0x000ea20000002400 */
[----:B0-----:R-:W-:Y:S02]  /*a760*/  FSEL R63, R64, -INF , P2 ;  /* 0xff800000403f7808 */ /* 0x001fe40001000000 */
[----:B-1----:R-:W-:Y:S02]  /*a770*/  FSEL R64, R65, -INF , P3 ;  /* 0xff80000041407808 */ /* 0x002fe40001800000 */
[----:B------:R-:W-:-:S03]  /*a780*/  FMNMX.FTZ R13, R63, R74, !PT ;  /* 0x0000004a3f0d7209 */ /* 0x000fc60007810000 */
[----:B------:R-:W0:Y:S01]  /*a790*/  MUFU.TANH R69, R69 ;  /* 0x0000004500457308 */ /* 0x000e220000002400 */
[----:B---3--:R-:W-:Y:S01]  /*a7a0*/  FSEL R33, R72, -INF , P5 ;  /* 0xff80000048217808 */ /* 0x008fe20002800000 */
[----:B------:R1:W-:Y:S06]  /*a7b0*/  BAR.ARV R178, 0x100 ;  /* 0x000400b20000751d */ /* 0x0003ec0000002000 */
[----:B------:R-:W-:Y:S01]  /*a7c0*/  ISETP.GT.AND P5, PT, R36, 0x59, PT ;  /* 0x000000592400780c */ /* 0x000fe20003fa4270 */
[----:B------:R-:W-:Y:S01]  /*a7d0*/  MUFU.TANH R66, R66 ;  /* 0x0000004200427308 */ /* 0x000fe20000002400 */
[----:B--2---:R-:W-:-:S02]  /*a7e0*/  FSEL R36, R68, -INF , P4 ;  /* 0xff80000044247808 */ /* 0x004fc40002000000 */
[----:B------:R-:W-:-:S04]  /*a7f0*/  FMNMX.FTZ R13, R64, R13, !PT ;  /* 0x0000000d400d7209 */ /* 0x000fc80007810000 */
[----:B------:R-:W-:Y:S01]  /*a800*/  FMNMX.FTZ R68, R36, R13, !PT ;  /* 0x0000000d24447209 */ /* 0x000fe20007810000 */
[----:B------:R-:W2:Y:S01]  /*a810*/  MUFU.TANH R67, R67 ;  /* 0x0000004300437308 */ /* 0x000ea20000002400 */
[----:B0-----:R-:W-:-:S04]  /*a820*/  FSEL R65, R69, -INF , P5 ;  /* 0xff80000045417808 */ /* 0x001fc80002800000 */
[----:B------:R-:W-:-:S03]  /*a830*/  FMNMX.FTZ R68, R65, R68, !PT ;  /* 0x0000004441447209 */ /* 0x000fc60007810000 */
[----:B------:R-:W0:Y:S02]  /*a840*/  MUFU.TANH R70, R70 ;  /* 0x0000004600467308 */ /* 0x000e240000002400 */
[----:B------:R-:W3:Y:S06]  /*a850*/  SHFL.BFLY PT, R13, R68, 0x2, 0x1f ;  /* 0x0c401f00440d7f89 */ /* 0x000eec00000e0000 */
[----:B------:R-:W4:Y:S01]  /*a860*/  MUFU.TANH R71, R71 ;  /* 0x0000004700477308 */ /* 0x000f220000002400 */
[----:B---3--:R-:W-:Y:S02]  /*a870*/  FMNMX.FTZ R43, R68, R13, !PT ;  /* 0x0000000d442b7209 */ /* 0x008fe40007810000 */
[----:B------:R-:W-:-:S03]  /*a880*/  FMNMX.FTZ R68, R3, R6, !PT ;  /* 0x0000000603447209 */ /* 0x000fc60007810000 */
[----:B------:R-:W3:Y:S02]  /*a890*/  SHFL.BFLY PT, R72, R43, 0x1, 0x1f ;  /* 0x0c201f002b487f89 */ /* 0x000ee400000e0000 */
[----:B---3--:R-:W-:Y:S02]  /*a8a0*/  FMNMX.FTZ R13, R43, R72, !PT ;  /* 0x000000482b0d7209 */ /* 0x008fe40007810000 */
[----:B------:R-:W-:Y:S02]  /*a8b0*/  FMNMX.FTZ R43, R7, R68, !PT ;  /* 0x00000044072b7209 */ /* 0x000fe40007810000 */
[C---:B------:R-:W-:Y:S01]  /*a8c0*/  FSETP.NEU.FTZ.AND P6, PT, R13.reuse, -INF , PT ;  /* 0xff8000000d00780b */ /* 0x040fe20003fdd000 */
[----:B------:R-:W-:Y:S01]  /*a8d0*/  FMUL.FTZ R69, R13, UR38 ;  /* 0x000000260d457c20 */ /* 0x000fe20008410000 */
[----:B------:R-:W-:-:S04]  /*a8e0*/  FMNMX.FTZ R68, R8, R43, !PT ;  /* 0x0000002b08447209 */ /* 0x000fc80007810000 */
[----:B------:R-:W-:Y:S02]  /*a8f0*/  FSEL R69, R69, RZ, P6 ;  /* 0x000000ff45457208 */ /* 0x000fe40003000000 */
[----:B------:R-:W-:-:S03]  /*a900*/  FMNMX.FTZ R68, R9, R68, !PT ;  /* 0x0000004409447209 */ /* 0x000fc60007810000 */
[--C-:B------:R-:W-:Y:S01]  /*a910*/  FFMA.FTZ R152, R41, UR38, -R69.reuse ;  /* 0x0000002629987c23 */ /* 0x100fe20008010845 */
[----:B------:R-:W-:Y:S01]  /*a920*/  FMNMX.FTZ R41, R11, R68, !PT ;  /* 0x000000440b297209 */ /* 0x000fe20007810000 */
[--C-:B------:R-:W-:Y:S01]  /*a930*/  FFMA.FTZ R55, R42, UR38, -R69.reuse ;  /* 0x000000262a377c23 */ /* 0x100fe20008010845 */
[--C-:B------:R-:W-:Y:S01]  /*a940*/  FFMA.FTZ R57, R20, UR38, -R69.reuse ;  /* 0x0000002614397c23 */ /* 0x100fe20008010845 */
[--C-:B------:R-:W-:Y:S01]  /*a950*/  FFMA.FTZ R154, R46, UR38, -R69.reuse ;  /* 0x000000262e9a7c23 */ /* 0x100fe20008010845 */
[----:B------:R-:W-:Y:S01]  /*a960*/  FMNMX.FTZ R42, R12, R41, !PT ;  /* 0x000000290c2a7209 */ /* 0x000fe20007810000 */
[--C-:B------:R-:W-:Y:S01]  /*a970*/  FFMA.FTZ R156, R48, UR38, -R69.reuse ;  /* 0x00000026309c7c23 */ /* 0x100fe20008010845 */
[----:B--2---:R-:W-:Y:S01]  /*a980*/  FSEL R46, R67, -INF , P3 ;  /* 0xff800000432e7808 */ /* 0x004fe20001800000 */
[--C-:B------:R-:W-:Y:S01]  /*a990*/  FFMA.FTZ R59, R52, UR38, -R69.reuse ;  /* 0x00000026343b7c23 */ /* 0x100fe20008010845 */
[----:B------:R-:W-:Y:S01]  /*a9a0*/  FMNMX.FTZ R41, R21, R42, !PT ;  /* 0x0000002a15297209 */ /* 0x000fe20007810000 */
[--C-:B------:R-:W-:Y:S01]  /*a9b0*/  FFMA.FTZ R164, R37, UR38, -R69.reuse ;  /* 0x0000002625a47c23 */ /* 0x100fe20008010845 */
[----:B0-----:R-:W-:Y:S01]  /*a9c0*/  FSEL R48, R70, -INF , P4 ;  /* 0xff80000046307808 */ /* 0x001fe20002000000 */
[--C-:B------:R-:W-:Y:S01]  /*a9d0*/  FFMA.FTZ R170, R61, UR38, -R69.reuse ;  /* 0x000000263daa7c23 */ /* 0x100fe20008010845 */
[----:B------:R-:W-:Y:S01]  /*a9e0*/  FMNMX.FTZ R42, R24, R41, !PT ;  /* 0x00000029182a7209 */ /* 0x000fe20007810000 */
[--C-:B------:R-:W-:Y:S01]  /*a9f0*/  FFMA.FTZ R174, R36, UR38, -R69.reuse ;  /* 0x0000002624ae7c23 */ /* 0x100fe20008010845 */
[----:B----4-:R-:W-:Y:S01]  /*aa00*/  FSEL R52, R71, -INF , P5 ;  /* 0xff80000047347808 */ /* 0x010fe20002800000 */
[----:B------:R-:W-:Y:S01]  /*aa10*/  MUFU.EX2 R152, R152 ;  /* 0x0000009800987308 */ /* 0x000fe20000000800 */
[----:B------:R-:W-:Y:S01]  /*aa20*/  FMNMX.FTZ R41, R25, R42, !PT ;  /* 0x0000002a19297209 */ /* 0x000fe20007810000 */
[--C-:B------:R-:W-:Y:S01]  /*aa30*/  FFMA.FTZ R49, R38, UR38, -R69.reuse ;  /* 0x0000002626317c23 */ /* 0x100fe20008010845 */
[----:B------:R-:W-:Y:S01]  /*aa40*/  FSEL R42, R66, -INF , P2 ;  /* 0xff800000422a7808 */ /* 0x000fe20001000000 */
[--C-:B------:R-:W-:Y:S01]  /*aa50*/  FFMA.FTZ R51, R40, UR38, -R69.reuse ;  /* 0x0000002628337c23 */ /* 0x100fe20008010845 */
[----:B------:R-:W-:Y:S01]  /*aa60*/  FMNMX.FTZ R20, R26, R41, !PT ;  /* 0x000000291a147209 */ /* 0x000fe20007810000 */
[--C-:B------:R-:W-:Y:S01]  /*aa70*/  FFMA.FTZ R158, R54, UR38, -R69.reuse ;  /* 0x00000026369e7c23 */ /* 0x100fe20008010845 */
[--C-:B------:R-:W-:Y:S01]  /*aa80*/  FFMA.FTZ R53, R56, UR38, -R69.reuse ;  /* 0x0000002638357c23 */ /* 0x100fe20008010845 */
[----:B------:R-:W0:Y:S01]  /*aa90*/  MUFU.EX2 R55, R55 ;  /* 0x0000003700377308 */ /* 0x000e220000000800 */
[----:B------:R-:W-:Y:S01]  /*aaa0*/  FMNMX.FTZ R41, R27, R20, !PT ;  /* 0x000000141b297209 */ /* 0x000fe20007810000 */
[--C-:B------:R-:W-:Y:S01]  /*aab0*/  FFMA.FTZ R160, R58, UR38, -R69.reuse ;  /* 0x000000263aa07c23 */ /* 0x100fe20008010845 */
[--C-:B------:R-:W-:Y:S01]  /*aac0*/  FFMA.FTZ R43, R60, UR38, -R69.reuse ;  /* 0x000000263c2b7c23 */ /* 0x100fe20008010845 */
[--C-:B------:R-:W-:Y:S01]  /*aad0*/  FFMA.FTZ R162, R39, UR38, -R69.reuse ;  /* 0x0000002627a27c23 */ /* 0x100fe20008010845 */
[----:B------:R-:W-:Y:S01]  /*aae0*/  FMNMX.FTZ R20, R28, R41, !PT ;  /* 0x000000291c147209 */ /* 0x000fe20007810000 */
[--C-:B------:R-:W-:Y:S01]  /*aaf0*/  FFMA.FTZ R166, R45, UR38, -R69.reuse ;  /* 0x000000262da67c23 */ /* 0x100fe20008010845 */
[--C-:B------:R-:W-:Y:S01]  /*ab00*/  FFMA.FTZ R39, R44, UR38, -R69.reuse ;  /* 0x000000262c277c23 */ /* 0x100fe20008010845 */
[----:B------:R-:W2:Y:S01]  /*ab10*/  MUFU.EX2 R154, R154 ;  /* 0x0000009a009a7308 */ /* 0x000ea20000000800 */
[----:B------:R-:W-:Y:S01]  /*ab20*/  FMNMX.FTZ R41, R29, R20, !PT ;  /* 0x000000141d297209 */ /* 0x000fe20007810000 */
[--C-:B------:R-:W-:Y:S01]  /*ab30*/  FFMA.FTZ R168, R47, UR38, -R69.reuse ;  /* 0x000000262fa87c23 */ /* 0x100fe20008010845 */
[--C-:B------:R-:W-:Y:S01]  /*ab40*/  FFMA.FTZ R45, R50, UR38, -R69.reuse ;  /* 0x00000026322d7c23 */ /* 0x100fe20008010845 */
[--C-:B------:R-:W-:Y:S01]  /*ab50*/  FFMA.FTZ R47, R62, UR38, -R69.reuse ;  /* 0x000000263e2f7c23 */ /* 0x100fe20008010845 */
[----:B------:R-:W-:Y:S01]  /*ab60*/  FMNMX.FTZ R20, R30, R41, !PT ;  /* 0x000000291e147209 */ /* 0x000fe20007810000 */
[----:B------:R-:W-:-:S02]  /*ab70*/  FFMA.FTZ R172, R63, UR38, -R69 ;  /* 0x000000263fac7c23 */ /* 0x000fc40008010845 */
[----:B------:R-:W3:Y:S01]  /*ab80*/  MUFU.EX2 R57, R57 ;  /* 0x0000003900397308 */ /* 0x000ee20000000800 */
[----:B------:R-:W-:-:S04]  /*ab90*/  FMNMX.FTZ R41, R31, R20, !PT ;  /* 0x000000141f297209 */ /* 0x000fc80007810000 */
[----:B------:R-:W-:-:S03]  /*aba0*/  FMNMX.FTZ R41, R32, R41, !PT ;  /* 0x0000002920297209 */ /* 0x000fc60007810000 */
[----:B------:R-:W-:Y:S01]  /*abb0*/  MUFU.EX2 R156, R156 ;  /* 0x0000009c009c7308 */ /* 0x000fe20000000800 */
        /* <DEDUP_REMOVED lines=9> */
[----:B------:R-:W-:-:S05]  /*ac50*/  FMNMX.FTZ R41, R52, R41, !PT ;  /* 0x0000002934297209 */ /* 0x000fca0007810000 */
[----:B------:R-:W4:Y:S02]  /*ac60*/  SHFL.BFLY PT, R20, R41, 0x2, 0x1f ;  /* 0x0c401f0029147f89 */ /* 0x000f2400000e0000 */
[----:B------:R-:W-:Y:S08]  /*ac70*/  MUFU.EX2 R160, R160 ;  /* 0x000000a000a07308 */ /* 0x000ff00000000800 */
[----:B------:R-:W-:Y:S08]  /*ac80*/  MUFU.EX2 R43, R43 ;  /* 0x0000002b002b7308 */ /* 0x000ff00000000800 */
[----:B------:R-:W-:Y:S01]  /*ac90*/  MUFU.EX2 R162, R162 ;  /* 0x000000a200a27308 */ /* 0x000fe20000000800 */
[----:B----4-:R-:W-:Y:S01]  /*aca0*/  FMNMX.FTZ R37, R41, R20, !PT ;  /* 0x0000001429257209 */ /* 0x010fe20007810000 */
[----:B------:R-:W-:-:S06]  /*acb0*/  FFMA.FTZ R41, R64, UR38, -R69 ;  /* 0x0000002640297c23 */ /* 0x000fcc0008010845 */
[----:B------:R-:W-:Y:S01]  /*acc0*/  MUFU.EX2 R51, R51 ;  /* 0x0000003300337308 */ /* 0x000fe20000000800 */
[----:B------:R-:W4:Y:S07]  /*acd0*/  SHFL.BFLY PT, R20, R37, 0x1, 0x1f ;  /* 0x0c201f0025147f89 */ /* 0x000f2e00000e0000 */
[----:B------:R-:W-:Y:S08]  /*ace0*/  MUFU.EX2 R164, R164 ;  /* 0x000000a400a47308 */ /* 0x000ff00000000800 */
[----:B------:R-:W-:Y:S08]  /*acf0*/  MUFU.EX2 R49, R49 ;  /* 0x0000003100317308 */ /* 0x000ff00000000800 */
[----:B------:R-:W-:Y:S01]  /*ad00*/  MUFU.EX2 R166, R166 ;  /* 0x000000a600a67308 */ /* 0x000fe20000000800 */
[----:B----4-:R-:W-:Y:S01]  /*ad10*/  FMNMX.FTZ R20, R37, R20, !PT ;  /* 0x0000001425147209 */ /* 0x010fe20007810000 */
[----:B------:R-:W-:-:S03]  /*ad20*/  FFMA.FTZ R37, R65, UR38, -R69 ;  /* 0x0000002641257c23 */ /* 0x000fc60008010845 */
[C---:B------:R-:W-:Y:S01]  /*ad30*/  FSETP.NEU.FTZ.AND P2, PT, R20.reuse, -INF , PT ;  /* 0xff8000001400780b */ /* 0x040fe20003f5d000 */
[----:B------:R-:W-:Y:S02]  /*ad40*/  FMUL.FTZ R61, R20, UR38 ;  /* 0x00000026143d7c20 */ /* 0x000fe40008410000 */
[----:B------:R-:W-:Y:S03]  /*ad50*/  MUFU.EX2 R39, R39 ;  /* 0x0000002700277308 */ /* 0x000fe60000000800 */
[----:B------:R-:W-:-:S05]  /*ad60*/  FSEL R61, R61, RZ, P2 ;  /* 0x000000ff3d3d7208 */ /* 0x000fca0001000000 */
[----:B------:R-:W-:Y:S01]  /*ad70*/  MUFU.EX2 R168, R168 ;  /* 0x000000a800a87308 */ /* 0x000fe20000000800 */
[--C-:B------:R-:W-:Y:S01]  /*ad80*/  FFMA.FTZ R153, R3, UR38, -R61.reuse ;  /* 0x0000002603997c23 */ /* 0x100fe2000801083d */
[--C-:B------:R-:W-:Y:S01]  /*ad90*/  FFMA.FTZ R36, R6, UR38, -R61.reuse ;  /* 0x0000002606247c23 */ /* 0x100fe2000801083d */
[--C-:B------:R-:W-:Y:S01]  /*ada0*/  FFMA.FTZ R155, R7, UR38, -R61.reuse ;  /* 0x00000026079b7c23 */ /* 0x100fe2000801083d */
[--C-:B------:R-:W-:Y:S01]  /*adb0*/  FFMA.FTZ R38, R8, UR38, -R61.reuse ;  /* 0x0000002608267c23 */ /* 0x100fe2000801083d */
[----:B------:R-:W-:Y:S02]  /*adc0*/  @!P1 VIADD R3, R0, 0x32440 ;  /* 0x0003244000039836 */ /* 0x000fe40000000000 */
[--C-:B------:R-:W-:Y:S01]  /*add0*/  FFMA.FTZ R157, R9, UR38, -R61.reuse ;  /* 0x00000026099d7c23 */ /* 0x100fe2000801083d */
[--C-:B------:R-:W-:Y:S01]  /*ade0*/  FFMA.FTZ R40, R11, UR38, -R61.reuse ;  /* 0x000000260b287c23 */ /* 0x100fe2000801083d */
[----:B------:R-:W-:Y:S01]  /*adf0*/  MUFU.EX2 R153, R153 ;  /* 0x0000009900997308 */ /* 0x000fe20000000800 */
[----:B------:R-:W-:Y:S01]  /*ae00*/  FFMA.FTZ R159, R12, UR38, -R61 ;  /* 0x000000260c9f7c23 */ /* 0x000fe2000801083d */
[----:B------:R-:W-:Y:S01]  /*ae10*/  @!P1 PRMT R3, RZ, 0x654, R3 ;  /* 0x00000654ff039816 */ /* 0x000fe20000000003 */
[--C-:B------:R-:W-:Y:S01]  /*ae20*/  FFMA.FTZ R169, R32, UR38, -R61.reuse ;  /* 0x0000002620a97c23 */ /* 0x100fe2000801083d */
[--C-:B------:R-:W-:Y:S01]  /*ae30*/  FFMA.FTZ R12, R21, UR38, -R61.reuse ;  /* 0x00000026150c7c23 */ /* 0x100fe2000801083d */
[--C-:B------:R-:W-:Y:S01]  /*ae40*/  FFMA.FTZ R161, R24, UR38, -R61.reuse ;  /* 0x0000002618a17c23 */ /* 0x100fe2000801083d */
[----:B------:R0:W-:Y:S01]  /*ae50*/  @!P1 SYNCS.ARRIVE.TRANS64.RED.A1T0 RZ, [R3+URZ], RZ ;  /* 0x000000ff03ff99a7 */ /* 0x0001e2000810043f */
[--C-:B------:R-:W-:Y:S01]  /*ae60*/  FFMA.FTZ R24, R25, UR38, -R61.reuse ;  /* 0x0000002619187c23 */ /* 0x100fe2000801083d */
[----:B------:R-:W4:Y:S01]  /*ae70*/  MUFU.EX2 R36, R36 ;  /* 0x0000002400247308 */ /* 0x000f220000000800 */
[--C-:B------:R-:W-:Y:S01]  /*ae80*/  FFMA.FTZ R163, R26, UR38, -R61.reuse ;  /* 0x000000261aa37c23 */ /* 0x100fe2000801083d */
[--C-:B------:R-:W-:Y:S01]  /*ae90*/  FFMA.FTZ R167, R30, UR38, -R61.reuse ;  /* 0x000000261ea77c23 */ /* 0x100fe2000801083d */
[--C-:B------:R-:W-:Y:S01]  /*aea0*/  FFMA.FTZ R30, R34, UR38, -R61.reuse ;  /* 0x00000026221e7c23 */ /* 0x100fe2000801083d */
[----:B------:R-:W-:Y:S01]  /*aeb0*/  FFMA.FTZ R26, R27, UR38, -R61 ;  /* 0x000000261b1a7c23 */ /* 0x000fe2000801083d */
[----:B------:R-:W-:-:S02]  /*aec0*/  IMAD.MOV.U32 R9, RZ, RZ, 0xc00 ;  /* 0x00000c00ff097424 */ /* 0x000fc400078e00ff */
[----:B0-----:R-:W-:Y:S01]  /*aed0*/  FADD.FTZ R3, R152, R55 ;  /* 0x0000003798037221 */ /* 0x001fe20000010000 */
[----:B------:R-:W-:Y:S01]  /*aee0*/  FFMA.FTZ R165, R28, UR38, -R61 ;  /* 0x000000261ca57c23 */ /* 0x000fe2000801083d */
[----:B------:R-:W0:Y:S01]  /*aef0*/  MUFU.EX2 R155, R155 ;  /* 0x0000009b009b7308 */ /* 0x000e220000000800 */
[----:B------:R-:W-:Y:S02]  /*af00*/  IMAD R8, R200, R9, UR42 ;  /* 0x0000002ac8087e24 */ /* 0x000fe4000f8e0209 */
[----:B--2---:R-:W-:Y:S01]  /*af10*/  FADD.FTZ R32, R154, R3 ;  /* 0x000000039a207221 */ /* 0x004fe20000010000 */
[--C-:B------:R-:W-:Y:S01]  /*af20*/  FFMA.FTZ R28, R29, UR38, -R61.reuse ;  /* 0x000000261d1c7c23 */ /* 0x100fe2000801083d */
[--C-:B------:R-:W-:Y:S01]  /*af30*/  FFMA.FTZ R31, R31, UR38, -R61.reuse ;  /* 0x000000261f1f7c23 */ /* 0x100fe2000801083d */
[----:B------:R2:W-:Y:S01]  /*af40*/  BAR.SYNC.DEFER_BLOCKING R10, 0x100 ;  /* 0x0004000a0000751d */ /* 0x0005e20000010000 */
[----:B---3--:R-:W-:Y:S01]  /*af50*/  FADD.FTZ R7, R57, R32 ;  /* 0x0000002039077221 */ /* 0x008fe20000010000 */
[--C-:B------:R-:W-:Y:S01]  /*af60*/  FFMA.FTZ R171, R35, UR38, -R61.reuse ;  /* 0x0000002623ab7c23 */ /* 0x100fe2000801083d */
[----:B------:R-:W-:Y:S01]  /*af70*/  FFMA.FTZ R33, R33, UR38, -R61 ;  /* 0x0000002621217c23 */ /* 0x000fe2000801083d */
[----:B----4-:R-:W-:Y:S01]  /*af80*/  FADD.FTZ R6, R153, R36 ;  /* 0x0000002499067221 */ /* 0x010fe20000010000 */
[----:B------:R-:W-:Y:S01]  /*af90*/  FADD.FTZ R32, R156, R7 ;  /* 0x000000079c207221 */ /* 0x000fe20000010000 */
[----:B------:R-:W3:Y:S01]  /*afa0*/  MUFU.EX2 R38, R38 ;  /* 0x0000002600267308 */ /* 0x000ee20000000800 */
[--C-:B------:R-:W-:Y:S01]  /*afb0*/  FFMA.FTZ R42, R42, UR38, -R61.reuse ;  /* 0x000000262a2a7c23 */ /* 0x100fe2000801083d */
[--C-:B------:R-:W-:Y:S01]  /*afc0*/  FFMA.FTZ R46, R46, UR38, -R61.reuse ;  /* 0x000000262e2e7c23 */ /* 0x100fe2000801083d */
[----:B------:R-:W-:Y:S01]  /*afd0*/  FADD.FTZ R7, R59, R32 ;  /* 0x000000203b077221 */ /* 0x000fe20000010000 */
[--C-:B------:R-:W-:Y:S01]  /*afe0*/  FFMA.FTZ R48, R48, UR38, -R61.reuse ;  /* 0x0000002630307c23 */ /* 0x100fe2000801083d */
[----:B------:R-:W-:Y:S01]  /*aff0*/  FFMA.FTZ R52, R52, UR38, -R61 ;  /* 0x0000002634347c23 */ /* 0x000fe2000801083d */
[----:B0-----:R-:W-:Y:S01]  /*b000*/  FADD.FTZ R3, R155, R6 ;  /* 0x000000069b037221 */ /* 0x001fe20000010000 */
[----:B------:R-:W-:Y:S01]  /*b010*/  FADD.FTZ R34, R158, R7 ;  /* 0x000000079e227221 */ /* 0x000fe20000010000 */
[----:B------:R-:W0:Y:S01]  /*b020*/  MUFU.EX2 R157, R157 ;  /* 0x0000009d009d7308 */ /* 0x000e220000000800 */
[----:B------:R-:W-:Y:S01]  /*b030*/  IMAD.MOV.U32 R9, RZ, RZ, 0x40000040 ;  /* 0x40000040ff097424 */ /* 0x000fe200078e00ff */
[----:B------:R-:W-:Y:S01]  /*b040*/  R2UR UR6, R8 ;  /* 0x00000000080672ca */ /* 0x000fe200000e0000 */
[----:B------:R-:W-:Y:S01]  /*b050*/  FADD.FTZ R7, R53, R34 ;  /* 0x0000002235077221 */ /* 0x000fe20000010000 */
[----:B------:R-:W-:Y:S01]  /*b060*/  F2FP.F16.F32.PACK_AB R152, R55, R152 ;  /* 0x000000983798723e */ /* 0x000fe200000000ff */
[----:B------:R-:W-:Y:S01]  /*b070*/  IMAD.MOV.U32 R11, RZ, RZ, 0x40000040 ;  /* 0x40000040ff0b7424 */ /* 0x000fe200078e00ff */
[----:B------:R-:W-:Y:S01]  /*b080*/  R2UR UR7, R9 ;  /* 0x00000000090772ca */ /* 0x000fe200000e0000 */
[----:B------:R-:W-:Y:S01]  /*b090*/  FADD.FTZ R34, R160, R7 ;  /* 0x00000007a0227221 */ /* 0x000fe20000010000 */
[----:B------:R-:W4:Y:S01]  /*b0a0*/  MUFU.EX2 R40, R40 ;  /* 0x0000002800287308 */ /* 0x000f220000000800 */
[----:B---3--:R-:W-:Y:S01]  /*b0b0*/  FADD.FTZ R6, R38, R3 ;  /* 0x0000000326067221 */ /* 0x008fe20000010000 */
[----:B------:R-:W-:Y:S01]  /*b0c0*/  IMAD.MOV.U32 R7, RZ, RZ, 0x40000040 ;  /* 0x40000040ff077424 */ /* 0x000fe200078e00ff */
[----:B------:R-:W-:Y:S01]  /*b0d0*/  F2FP.F16.F32.PACK_AB R154, R57, R154 ;  /* 0x0000009a399a723e */ /* 0x000fe200000000ff */
[----:B------:R-:W-:Y:S01]  /*b0e0*/  IMAD.MOV.U32 R9, RZ, RZ, 0x40000040 ;  /* 0x40000040ff097424 */ /* 0x000fe200078e00ff */
[----:B------:R-:W-:Y:S01]  /*b0f0*/  F2FP.F16.F32.PACK_AB R153, R36, R153 ;  /* 0x000000992499723e */ /* 0x000fe200000000ff */
[----:B------:R-:W-:Y:S01]  /*b100*/  @!P1 VIADD R0, R0, 0x32460 ;  /* 0x0003246000009836 */ /* 0x000fe20000000000 */
[----:B------:R-:W-:Y:S01]  /*b110*/  R2UR UR11, R7 ;  /* 0x00000000070b72ca */ /* 0x000fe200000e0000 */
[----:B------:R-:W3:Y:S01]  /*b120*/  MUFU.EX2 R159, R159 ;  /* 0x0000009f009f7308 */ /* 0x000ee20000000800 */
[----:B0-----:R-:W-:Y:S01]  /*b130*/  FADD.FTZ R3, R157, R6 ;  /* 0x000000069d037221 */ /* 0x001fe20000010000 */
[----:B------:R-:W-:-:S02]  /*b140*/  VIADD R6, R8, 0x80 ;  /* 0x0000008008067836 */ /* 0x000fc40000000000 */
[----:B------:R-:W-:Y:S01]  /*b150*/  FADD.FTZ R7, R43, R34 ;  /* 0x000000222b077221 */ /* 0x000fe20000010000 */
[----:B------:R-:W-:Y:S02]  /*b160*/  F2FP.F16.F32.PACK_AB R155, R38, R155 ;  /* 0x0000009b269b723e */ /* 0x000fe400000000ff */
[----:B------:R-:W-:Y:S01]  /*b170*/  F2FP.F16.F32.PACK_AB R156, R59, R156 ;  /* 0x0000009c3b9c723e */ /* 0x000fe200000000ff */
[----:B------:R-:W0:Y:S01]  /*b180*/  MUFU.EX2 R12, R12 ;  /* 0x0000000c000c7308 */ /* 0x000e220000000800 */
[----:B----4-:R-:W-:Y:S01]  /*b190*/  FADD.FTZ R32, R40, R3 ;  /* 0x0000000328207221 */ /* 0x010fe20000010000 */
[----:B------:R-:W-:Y:S02]  /*b1a0*/  R2UR UR10, R6 ;  /* 0x00000000060a72ca */ /* 0x000fe400000e0000 */
[----:B------:R-:W-:Y:S02]  /*b1b0*/  F2FP.F16.F32.PACK_AB R157, R40, R157 ;  /* 0x0000009d289d723e */ /* 0x000fe400000000ff */
[----:B------:R-:W-:-:S02]  /*b1c0*/  F2FP.F16.F32.PACK_AB R158, R53, R158 ;  /* 0x0000009e359e723e */ /* 0x000fc400000000ff */
[----:B------:R-:W4:Y:S01]  /*b1d0*/  MUFU.EX2 R161, R161 ;  /* 0x000000a100a17308 */ /* 0x000f220000000800 */
[----:B---3--:R-:W-:Y:S01]  /*b1e0*/  FADD.FTZ R3, R159, R32 ;  /* 0x000000209f037221 */ /* 0x008fe20000010000 */
[----:B------:R-:W-:Y:S02]  /*b1f0*/  F2FP.F16.F32.PACK_AB R160, R43, R160 ;  /* 0x000000a02ba0723e */ /* 0x000fe400000000ff */
[----:B------:R-:W-:-:S04]  /*b200*/  @!P1 PRMT R0, RZ, 0x654, R0 ;  /* 0x00000654ff009816 */ /* 0x000fc80000000000 */
[----:B------:R-:W3:Y:S01]  /*b210*/  MUFU.EX2 R24, R24 ;  /* 0x0000001800187308 */ /* 0x000ee20000000800 */
[C---:B0-----:R-:W-:Y:S01]  /*b220*/  FADD.FTZ R32, R12.reuse, R3 ;  /* 0x000000030c207221 */ /* 0x041fe20000010000 */
[----:B------:R-:W-:-:S06]  /*b230*/  F2FP.F16.F32.PACK_AB R159, R12, R159 ;  /* 0x0000009f0c9f723e */ /* 0x000fcc00000000ff */
[----:B------:R-:W0:Y:S01]  /*b240*/  MUFU.EX2 R163, R163 ;  /* 0x000000a300a37308 */ /* 0x000e220000000800 */
[----:B----4-:R-:W-:Y:S01]  /*b250*/  FADD.FTZ R3, R161, R32 ;  /* 0x00000020a1037221 */ /* 0x010fe20000010000 */
[----:B------:R-:W-:Y:S01]  /*b260*/  FADD.FTZ R32, R162, R7 ;  /* 0x00000007a2207221 */ /* 0x000fe20000010000 */
[----:B------:R-:W-:-:S03]  /*b270*/  F2FP.F16.F32.PACK_AB R162, R51, R162 ;  /* 0x000000a233a2723e */ /* 0x000fc600000000ff */
[----:B------:R-:W-:Y:S02]  /*b280*/  FADD.FTZ R7, R51, R32 ;  /* 0x0000002033077221 */ /* 0x000fe40000010000 */
[----:B------:R-:W4:Y:S01]  /*b290*/  MUFU.EX2 R26, R26 ;  /* 0x0000001a001a7308 */ /* 0x000f220000000800 */
[----:B---3--:R-:W-:Y:S01]  /*b2a0*/  FADD.FTZ R6, R24, R3 ;  /* 0x0000000318067221 */ /* 0x008fe20000010000 */
[----:B------:R-:W-:Y:S01]  /*b2b0*/  FADD.FTZ R34, R164, R7 ;  /* 0x00000007a4227221 */ /* 0x000fe20000010000 */
[----:B------:R-:W-:Y:S02]  /*b2c0*/  F2FP.F16.F32.PACK_AB R161, R24, R161 ;  /* 0x000000a118a1723e */ /* 0x000fe400000000ff */
[C---:B------:R-:W-:Y:S01]  /*b2d0*/  F2FP.F16.F32.PACK_AB R164, R49.reuse, R164 ;  /* 0x000000a431a4723e */ /* 0x040fe200000000ff */
[----:B------:R-:W-:Y:S02]  /*b2e0*/  FADD.FTZ R7, R49, R34 ;  /* 0x0000002231077221 */ /* 0x000fe40000010000 */
[----:B------:R-:W3:Y:S01]  /*b2f0*/  MUFU.EX2 R165, R165 ;  /* 0x000000a500a57308 */ /* 0x000ee20000000800 */
[----:B0-----:R-:W-:Y:S01]  /*b300*/  FADD.FTZ R3, R163, R6 ;  /* 0x00000006a3037221 */ /* 0x001fe20000010000 */
[----:B------:R-:W-:Y:S01]  /*b310*/  FADD.FTZ R34, R166, R7 ;  /* 0x00000007a6227221 */ /* 0x000fe20000010000 */
[----:B------:R-:W-:-:S03]  /*b320*/  F2FP.F16.F32.PACK_AB R166, R39, R166 ;  /* 0x000000a627a6723e */ /* 0x000fc600000000ff */
[----:B------:R-:W-:Y:S02]  /*b330*/  FADD.FTZ R7, R39, R34 ;  /* 0x0000002227077221 */ /* 0x000fe40000010000 */
[----:B------:R-:W0:Y:S01]  /*b340*/  MUFU.EX2 R28, R28 ;  /* 0x0000001c001c7308 */ /* 0x000e220000000800 */
[----:B----4-:R-:W-:Y:S01]  /*b350*/  FADD.FTZ R32, R26, R3 ;  /* 0x000000031a207221 */ /* 0x010fe20000010000 */
[----:B------:R-:W-:Y:S01]  /*b360*/  FADD.FTZ R24, R168, R7 ;  /* 0x00000007a8187221 */ /* 0x000fe20000010000 */
[----:B------:R-:W-:-:S05]  /*b370*/  F2FP.F16.F32.PACK_AB R163, R26, R163 ;  /* 0x000000a31aa3723e */ /* 0x000fca00000000ff */
[----:B------:R-:W4:Y:S01]  /*b380*/  MUFU.EX2 R167, R167 ;  /* 0x000000a700a77308 */ /* 0x000f220000000800 */
[----:B---3--:R-:W-:-:S07]  /*b390*/  FADD.FTZ R3, R165, R32 ;  /* 0x00000020a5037221 */ /* 0x008fce0000010000 */
[----:B--2---:R-:W2:Y:S01]  /*b3a0*/  MUFU.EX2 R10, R31 ;  /* 0x0000001f000a7308 */ /* 0x004ea20000000800 */
[C---:B0-----:R-:W-:Y:S01]  /*b3b0*/  FADD.FTZ R32, R28.reuse, R3 ;  /* 0x000000031c207221 */ /* 0x041fe20000010000 */
[----:B------:R-:W-:-:S06]  /*b3c0*/  F2FP.F16.F32.PACK_AB R165, R28, R165 ;  /* 0x000000a51ca5723e */ /* 0x000fcc00000000ff */
[----:B------:R-:W0:Y:S01]  /*b3d0*/  MUFU.EX2 R169, R169 ;  /* 0x000000a900a97308 */ /* 0x000e220000000800 */
[----:B----4-:R-:W-:-:S07]  /*b3e0*/  FADD.FTZ R3, R167, R32 ;  /* 0x00000020a7037221 */ /* 0x010fce0000010000 */
[----:B------:R-:W3:Y:S01]  /*b3f0*/  MUFU.EX2 R45, R45 ;  /* 0x0000002d002d7308 */ /* 0x000ee20000000800 */
[C---:B--2---:R-:W-:Y:S01]  /*b400*/  FADD.FTZ R12, R10.reuse, R3 ;  /* 0x000000030a0c7221 */ /* 0x044fe20000010000 */
[----:B------:R-:W-:-:S06]  /*b410*/  F2FP.F16.F32.PACK_AB R167, R10, R167 ;  /* 0x000000a70aa7723e */ /* 0x000fcc00000000ff */
[----:B------:R-:W2:Y:S01]  /*b420*/  MUFU.EX2 R30, R30 ;  /* 0x0000001e001e7308 */ /* 0x000ea20000000800 */
[----:B0-----:R-:W-:-:S07]  /*b430*/  FADD.FTZ R3, R169, R12 ;  /* 0x0000000ca9037221 */ /* 0x001fce0000010000 */
[----:B------:R-:W0:Y:S01]  /*b440*/  MUFU.EX2 R170, R170 ;  /* 0x000000aa00aa7308 */ /* 0x000e220000000800 */
[C---:B---3--:R-:W-:Y:S01]  /*b450*/  FADD.FTZ R7, R45.reuse, R24 ;  /* 0x000000182d077221 */ /* 0x048fe20000010000 */
[----:B------:R-:W-:-:S06]  /*b460*/  F2FP.F16.F32.PACK_AB R168, R45, R168 ;  /* 0x000000a82da8723e */ /* 0x000fcc00000000ff */
[----:B------:R-:W3:Y:S01]  /*b470*/  MUFU.EX2 R171, R171 ;  /* 0x000000ab00ab7308 */ /* 0x000ee20000000800 */
[C---:B--2---:R-:W-:Y:S01]  /*b480*/  FADD.FTZ R12, R30.reuse, R3 ;  /* 0x000000031e0c7221 */ /* 0x044fe20000010000 */
[----:B------:R-:W-:-:S06]  /*b490*/  F2FP.F16.F32.PACK_AB R169, R30, R169 ;  /* 0x000000a91ea9723e */ /* 0x000fcc00000000ff */
[----:B------:R-:W2:Y:S01]  /*b4a0*/  MUFU.EX2 R47, R47 ;  /* 0x0000002f002f7308 */ /* 0x000ea20000000800 */
[----:B0-----:R-:W-:-:S07]  /*b4b0*/  FADD.FTZ R24, R170, R7 ;  /* 0x00000007aa187221 */ /* 0x001fce0000010000 */
[----:B------:R-:W0:Y:S01]  /*b4c0*/  MUFU.EX2 R6, R33 ;  /* 0x0000002100067308 */ /* 0x000e220000000800 */
[----:B---3--:R-:W-:-:S07]  /*b4d0*/  FADD.FTZ R3, R171, R12 ;  /* 0x0000000cab037221 */ /* 0x008fce0000010000 */
[----:B------:R-:W3:Y:S01]  /*b4e0*/  MUFU.EX2 R172, R172 ;  /* 0x000000ac00ac7308 */ /* 0x000ee20000000800 */
[C---:B--2---:R-:W-:Y:S01]  /*b4f0*/  FADD.FTZ R7, R47.reuse, R24 ;  /* 0x000000182f077221 */ /* 0x044fe20000010000 */
[----:B------:R-:W-:-:S06]  /*b500*/  F2FP.F16.F32.PACK_AB R170, R47, R170 ;  /* 0x000000aa2faa723e */ /* 0x000fcc00000000ff */
[----:B------:R-:W2:Y:S01]  /*b510*/  MUFU.EX2 R42, R42 ;  /* 0x0000002a002a7308 */ /* 0x000ea20000000800 */
[C---:B0-----:R-:W-:Y:S01]  /*b520*/  FADD.FTZ R3, R6.reuse, R3 ;  /* 0x0000000306037221 */ /* 0x041fe20000010000 */
[----:B------:R-:W-:-:S06]  /*b530*/  F2FP.F16.F32.PACK_AB R171, R6, R171 ;  /* 0x000000ab06ab723e */ /* 0x000fcc00000000ff */
[----:B------:R-:W0:Y:S01]  /*b540*/  MUFU.EX2 R41, R41 ;  /* 0x0000002900297308 */ /* 0x000e220000000800 */
[----:B---3--:R-:W-:-:S07]  /*b550*/  FADD.FTZ R10, R172, R7 ;  /* 0x00000007ac0a7221 */ /* 0x008fce0000010000 */
[----:B------:R-:W3:Y:S01]  /*b560*/  MUFU.EX2 R173, R46 ;  /* 0x0000002e00ad7308 */ /* 0x000ee20000000800 */
[----:B--2---:R-:W-:-:S07]  /*b570*/  FADD.FTZ R12, R42, R3 ;  /* 0x000000032a0c7221 */ /* 0x004fce0000010000 */
[----:B------:R-:W2:Y:S01]  /*b580*/  MUFU.EX2 R174, R174 ;  /* 0x000000ae00ae7308 */ /* 0x000ea20000000800 */
[C---:B0-----:R-:W-:Y:S01]  /*b590*/  FADD.FTZ R3, R41.reuse, R10 ;  /* 0x0000000a29037221 */ /* 0x041fe20000010000 */
[----:B------:R-:W-:-:S06]  /*b5a0*/  F2FP.F16.F32.PACK_AB R172, R41, R172 ;  /* 0x000000ac29ac723e */ /* 0x000fcc00000000ff */
[----:B------:R-:W0:Y:S01]  /*b5b0*/  MUFU.EX2 R48, R48 ;  /* 0x0000003000307308 */ /* 0x000e220000000800 */
[C---:B---3--:R-:W-:Y:S01]  /*b5c0*/  FADD.FTZ R7, R173.reuse, R12 ;  /* 0x0000000cad077221 */ /* 0x048fe20000010000 */
[----:B------:R-:W-:-:S06]  /*b5d0*/  F2FP.F16.F32.PACK_AB R173, R173, R42 ;  /* 0x0000002aadad723e */ /* 0x000fcc00000000ff */
[----:B------:R-:W3:Y:S01]  /*b5e0*/  MUFU.EX2 R37, R37 ;  /* 0x0000002500257308 */ /* 0x000ee20000000800 */
[----:B--2---:R-:W-:-:S07]  /*b5f0*/  FADD.FTZ R6, R174, R3 ;  /* 0x00000003ae067221 */ /* 0x004fce0000010000 */
[----:B------:R-:W2:Y:S01]  /*b600*/  MUFU.EX2 R175, R52 ;  /* 0x0000003400af7308 */ /* 0x000ea20000000800 */
[----:B0-----:R-:W-:Y:S01]  /*b610*/  FADD.FTZ R10, R48, R7 ;  /* 0x00000007300a7221 */ /* 0x001fe20000010000 */
[C---:B---3--:R-:W-:Y:S01]  /*b620*/  FADD.FTZ R7, R37.reuse, R6 ;  /* 0x0000000625077221 */ /* 0x048fe20000010000 */
[----:B------:R-:W-:Y:S02]  /*b630*/  F2FP.F16.F32.PACK_AB R174, R37, R174 ;  /* 0x000000ae25ae723e */ /* 0x000fe400000000ff */
[C---:B--2---:R-:W-:Y:S01]  /*b640*/  FADD.FTZ R6, R175.reuse, R10 ;  /* 0x0000000aaf067221 */ /* 0x044fe20000010000 */
[----:B------:R-:W-:Y:S01]  /*b650*/  F2FP.F16.F32.PACK_AB R175, R175, R48 ;  /* 0x00000030afaf723e */ /* 0x000fe200000000ff */
[----:B------:R-:W-:Y:S01]  /*b660*/  VIADD R10, R8, 0x100 ;  /* 0x00000100080a7836 */ /* 0x000fe20000000000 */
[----:B------:R-:W-:-:S06]  /*b670*/  WARPGROUP.ARRIVE ;  /* 0x00000000000079c5 */ /* 0x000fcc0000000000 */
[----:B------:R-:W-:Y:S01]  /*b680*/  HGMMA.64x256x16.F32 R24, R152, gdesc[UR4].tnspB, RZ, !UPT, gsb0 ;  /* 0x43e0000498187df0 */ /* 0x000fe2000c0008ff */
[----:B------:R-:W-:Y:S01]  /*b690*/  R2UR UR6, R10 ;  /* 0x000000000a0672ca */ /* 0x000fe200000e0000 */
[----:B------:R-:W-:Y:S01]  /*b6a0*/  VIADD R10, R8, 0x180 ;  /* 0x00000180080a7836 */ /* 0x000fe20000000000 */
[----:B------:R-:W-:Y:S01]  /*b6b0*/  R2UR UR7, R11 ;  /* 0x000000000b0772ca */ /* 0x000fe200000e0000 */
[----:B------:R-:W-:Y:S01]  /*b6c0*/  IMAD.MOV.U32 R11, RZ, RZ, 0x40000040 ;  /* 0x40000040ff0b7424 */ /* 0x000fe200078e00ff */
[----:B------:R-:W-:Y:S02]  /*b6d0*/  WARPGROUP.DEPBAR.LE gsb0, 0x0 ;  /* 0x00008000000079c5 */ /* 0x000fe40000010000 */
[----:B------:R-:W-:-:S15]  /*b6e0*/  WARPGROUP.ARRIVE ;  /* 0x00000000000079c5 */ /* 0x000fde0000000000 */
[----:B------:R-:W-:-:S06]  /*b6f0*/  NOP ;  /* 0x0000000000007918 */ /* 0x000fcc0000000000 */
[----:B------:R-:W-:Y:S03]  /*b700*/  HGMMA.64x256x16.F32 R24, R156, gdesc[UR8].tnspB, R24, gsb0 ;  /* 0x43e000089c187df0 */ /* 0x000fe60008000818 */
[----:B------:R-:W-:Y:S02]  /*b710*/  WARPGROUP.DEPBAR.LE gsb0, 0x0 ;  /* 0x00008000000079c5 */ /* 0x000fe40000010000 */
[----:B------:R-:W-:-:S15]  /*b720*/  WARPGROUP.ARRIVE ;  /* 0x00000000000079c5 */ /* 0x000fde0000000000 */
[----:B------:R-:W-:-:S08]  /*b730*/  NOP ;  /* 0x0000000000007918 */ /* 0x000fd00000000000 */
        /* <DEDUP_REMOVED lines=23> */
[----:B------:R0:W-:Y:S02]  /*b8b0*/  @!P1 SYNCS.ARRIVE.TRANS64.RED.A1T0 RZ, [R0+URZ], RZ ;  /* 0x000000ff00ff99a7 */ /* 0x0001e4000810043f */
[----:B0-----:R-:W-:-:S05]  /*b8c0*/  VIADD R0, R176, 0xfffffffe ;  /* 0xfffffffeb0007836 */ /* 0x001fca0000000000 */
[----:B------:R-:W-:-:S13]  /*b8d0*/  ISETP.GE.AND P2, PT, R0, R215, PT ;  /* 0x000000d70000720c */ /* 0x000fda0003f46270 */
[----:B-1----:R-:W-:Y:S05]  /*b8e0*/  @!P2 BRA `(.L_x_1438) ;  /* 0x0000002c009ca947 */ /* 0x002fea0003800000 */
[----:B------:R-:W-:Y:S02]  /*b8f0*/  IMAD.MOV.U32 R8, RZ, RZ, R20 ;  /* 0x000000ffff087224 */ /* 0x000fe400078e0014 */
[----:B------:R-:W-:-:S07]  /*b900*/  IMAD.MOV.U32 R9, RZ, RZ, R13 ;  /* 0x000000ffff097224 */ /* 0x000fce00078e000d */
.L_x_1448:
        /* <DEDUP_REMOVED lines=8> */
[----:B-----5:R-:W-:Y:S06]  /*b990*/  @!P0 BRA `(.L_x_1439) ;  /* 0x0000000000048947 */ /* 0x020fec0003800000 */
[----:B------:R-:W-:Y:S01]  /*b9a0*/  BPT.TRAP 0x1 ;  /* 0x000000040000795c */ /* 0x000fe20000300000 */
.L_x_1439:
[----:B------:R-:W-:Y:S01]  /*b9b0*/  IMAD R3, R200, 0x8, R18 ;  /* 0x00000008c8037824 */ /* 0x000fe200078e0212 */
[----:B------:R-:W-:-:S04]  /*b9c0*/  SHF.L.U32 R10, R204, 0x1f, RZ ;  /* 0x0000001fcc0a7819 */ /* 0x000fc800000006ff */
[----:B------:R0:W1:Y:S01]  /*b9d0*/  SYNCS.PHASECHK.TRANS64.TRYWAIT P3, [R3+URZ+0x32430], R10 ;  /* 0x0324300a030075a7 */ /* 0x000062000806017f */
[----:B------:R-:W-:Y:S05]  /*b9e0*/  @!P0 BRA `(.L_x_1440) ;  /* 0x0000000000048947 */ /* 0x000fea0003800000 */
[----:B------:R-:W-:Y:S01]  /*b9f0*/  BPT.TRAP 0x1 ;  /* 0x000000040000795c */ /* 0x000fe20000300000 */
.L_x_1440:
[----:B------:R-:W-:Y:S02]  /*ba00*/  IMAD R152, R200, 0x300, R214 ;  /* 0x00000300c8987824 */ /* 0x000fe400078e02d6 */
[----:B------:R-:W-:Y:S01]  /*ba10*/  IMAD.MOV.U32 R153, RZ, RZ, 0x40000040 ;  /* 0x40000040ff997424 */ /* 0x000fe200078e00ff */
[----:B-1----:R-:W-:Y:S06]  /*ba20*/  @P3 BRA `(.L_x_1441) ;  /* 0x0000000000083947 */ /* 0x002fec0003800000 */
[----:B------:R-:W1:Y:S02]  /*ba30*/  SYNCS.PHASECHK.TRANS64.TRYWAIT P3, [R3+URZ+0x32430], R10 ;  /* 0x0324300a030075a7 */ /* 0x000e64000806017f */
[----:B-1----:R-:W-:Y:S05]  /*ba40*/  @!P3 BRA `(.L_x_1442) ;  /* 0x00000118002cb947 */ /* 0x002fea0003800000 */
.L_x_1441:
[----:B------:R-:W-:Y:S05]  /*ba50*/  WARPSYNC.ALL ;  /* 0x0000000000007948 */ /* 0x000fea0003800000 */
[C---:B------:R-:W-:Y:S01]  /*ba60*/  R2UR UR6, R152.reuse ;  /* 0x00000000980672ca */ /* 0x040fe200000e0000 */
[----:B------:R-:W-:Y:S01]  /*ba70*/  VIADD R12, R152, 0x4 ;  /* 0x00000004980c7836 */ /* 0x000fe20000000000 */
[----:B------:R-:W-:Y:S01]  /*ba80*/  R2UR UR7, R153 ;  /* 0x00000000990772ca */ /* 0x000fe200000e0000 */
[----:B------:R-:W-:Y:S01]  /*ba90*/  IMAD.MOV.U32 R153, RZ, RZ, 0x40000040 ;  /* 0x40000040ff997424 */ /* 0x000fe200078e00ff */
[----:B------:R-:W-:Y:S01]  /*baa0*/  R2UR UR4, R4 ;  /* 0x00000000040472ca */ /* 0x000fe200000e0000 */
[----:B------:R-:W-:Y:S01]  /*bab0*/  IMAD.MOV.U32 R21, RZ, RZ, 0x40000040 ;  /* 0x40000040ff157424 */ /* 0x000fe200078e00ff */
[----:B------:R-:W-:Y:S01]  /*bac0*/  R2UR UR5, R5 ;  /* 0x00000000050572ca */ /* 0x000fe200000e0000 */
[----:B------:R-:W-:Y:S01]  /*bad0*/  IMAD.MOV.U32 R13, RZ, RZ, 0x40000040 ;  /* 0x40000040ff0d7424 */ /* 0x000fe200078e00ff */
[C---:B------:R-:W-:Y:S01]  /*bae0*/  IADD3 R20, R152.reuse, 0x2, RZ ;  /* 0x0000000298147810 */ /* 0x040fe20007ffe0ff */
[----:B------:R-:W-:Y:S01]  /*baf0*/  VIADD R152, R152, 0x6 ;  /* 0x0000000698987836 */ /* 0x000fe20000000000 */
[----:B------:R-:W-:-:S02]  /*bb00*/  R2UR UR19, R153 ;  /* 0x00000000991372ca */ /* 0x000fc400000e0000 */
        /* <DEDUP_REMOVED lines=9> */
[----:B------:R-:W-:Y:S02]  /*bba0*/  R2UR UR12, R206 ;  /* 0x00000000ce0c72ca */ /* 0x000fe400000e0000 */
        /* <DEDUP_REMOVED lines=13> */
[----:B------:R-:W-:Y:S05]  /*bc80*/  @!P0 BRA `(.L_x_1443) ;  /* 0x0000000000048947 */ /* 0x000fea0003800000 */
[----:B------:R-:W-:Y:S01]  /*bc90*/  BPT.TRAP 0x1 ;  /* 0x000000040000795c */ /* 0x000fe20000300000 */
.L_x_1443:
[----:B------:R2:W3:Y:S01]  /*bca0*/  SYNCS.PHASECHK.TRANS64.TRYWAIT P3, [R3+URZ+0x32450], R10 ;  /* 0x0324500a030075a7 */ /* 0x0004e2000806017f */
[----:B------:R-:W-:Y:S05]  /*bcb0*/  @!P0 BRA `(.L_x_1444) ;  /* 0x0000000000048947 */ /* 0x000fea0003800000 */
[----:B------:R-:W-:Y:S01]  /*bcc0*/  BPT.TRAP 0x1 ;  /* 0x000000040000795c */ /* 0x000fe20000300000 */
.L_x_1444:
[----:B------:R-:W-:Y:S04]  /*bcd0*/  BSSY B0, `(.L_x_1445) ;  /* 0x0000004000007945 */ /* 0x000fe80003800000 */
[----:B---3--:R-:W-:Y:S05]  /*bce0*/  @P3 BRA `(.L_x_1446) ;  /* 0x0000000000083947 */ /* 0x008fea0003800000 */
[----:B------:R-:W3:Y:S02]  /*bcf0*/  SYNCS.PHASECHK.TRANS64.TRYWAIT P3, [R3+URZ+0x32450], R10 ;  /* 0x0324500a030075a7 */ /* 0x000ee4000806017f */
[----:B---3--:R-:W-:Y:S05]  /*bd00*/  @!P3 BRA `(.L_x_1447) ;  /* 0x000001140090b947 */ /* 0x008fea0003800000 */
.L_x_1446:
[----:B------:R-:W-:Y:S05]  /*bd10*/  BSYNC B0 ;  /* 0x0000000000007941 */ /* 0x000fea0003800000 */
.L_x_1445:
[----:B------:R-:W-:Y:S05]  /*bd20*/  WARPSYNC.ALL ;  /* 0x0000000000007948 */ /* 0x000fea0003800000 */
[----:B------:R-:W4:Y:S04]  /*bd30*/  LDL R12, [R1+0x58] ;  /* 0x00005800010c7983 */ /* 0x000f280000100800 */
[----:B------:R-:W4:Y:S04]  /*bd40*/  LDL.64 R210, [R1+0x50] ;  /* 0x0000500001d27983 */ /* 0x000f280000100a00 */
[----:B------:R-:W4:Y:S04]  /*bd50*/  LDL.64 R20, [R1+0x48] ;  /* 0x0000480001147983 */ /* 0x000f280000100a00 */
[----:B------:R0:W-:Y:S04]  /*bd60*/  STL.64 [R1+0xa8], R4 ;  /* 0x0000a80401007387 */ /* 0x0001e80000100a00 */
[----:B0-----:R-:W4:Y:S01]  /*bd70*/  LDL.64 R4, [R1+0x40] ;  /* 0x0000400001047983 */ /* 0x001f220000100a00 */
[----:B-123--:R-:W-:-:S02]  /*bd80*/  IMAD.MOV.U32 R10, RZ, RZ, 0xc00 ;  /* 0x00000c00ff0a7424 */ /* 0x00efc400078e00ff */
[----:B------:R-:W-:-:S05]  /*bd90*/  IMAD.MOV.U32 R11, RZ, RZ, 0x40000040 ;  /* 0x40000040ff0b7424 */ /* 0x000fca00078e00ff */
[----:B------:R-:W-:Y:S01]  /*bda0*/  R2UR UR7, R11 ;  /* 0x000000000b0772ca */ /* 0x000fe200000e0000 */
[----:B------:R-:W-:Y:S01]  /*bdb0*/  WARPGROUP.ARRIVE ;  /* 0x00000000000079c5 */ /* 0x000fe20000000000 */
[----:B------:R-:W-:Y:S01]  /*bdc0*/  IMAD.MOV.U32 R13, RZ, RZ, 0x40000040 ;  /* 0x40000040ff0d7424 */ /* 0x000fe200078e00ff */
[----:B----4-:R-:W-:Y:S02]  /*bdd0*/  R2UR UR4, R12 ;  /* 0x000000000c0472ca */ /* 0x010fe400000e0000 */
[----:B------:R-:W-:-:S11]  /*bde0*/  R2UR UR5, R211 ;  /* 0x00000000d30572ca */ /* 0x000fd600000e0000 */
[----:B------:R-:W-:Y:S01]  /*bdf0*/  IMAD R10, R200, R10, UR4 ;  /* 0x00000004c80a7e24 */ /* 0x000fe2000f8e020a */
[----:B------:R-:W-:Y:S02]  /*be00*/  R2UR UR4, R210 ;  /* 0x00000000d20472ca */ /* 0x000fe400000e0000 */
[----:B------:R-:W2:Y:S02]  /*be10*/  LDL.64 R210, [R1+0x38] ;  /* 0x0000380001d27983 */ /* 0x000ea40000100a00 */
[----:B------:R-:W-:-:S13]  /*be20*/  R2UR UR6, R10 ;  /* 0x000000000a0672ca */ /* 0x000fda00000e0000 */
[----:B------:R-:W-:Y:S01]  /*be30*/  HGMMA.64x96x16.F32 R152, gdesc[UR4], R152, gsb0 ;  /* 0x01600000049879f0 */ /* 0x000fe20008000898 */
[----:B------:R-:W-:Y:S02]  /*be40*/  R2UR UR4, R20 ;  /* 0x00000000140472ca */ /* 0x000fe400000e0000 */
[----:B------:R-:W-:Y:S02]  /*be50*/  R2UR UR5, R21 ;  /* 0x00000000150572ca */ /* 0x000fe400000e0000 */
[----:B------:R-:W3:Y:S01]  /*be60*/  LDL.64 R20, [R1+0x30] ;  /* 0x0000300001147983 */ /* 0x000ee20000100a00 */
[----:B------:R-:W-:Y:S01]  /*be70*/  VIADD R12, R10, 0x2 ;  /* 0x000000020a0c7836 */ /* 0x000fe20000000000 */
[----:B------:R-:W-:-:S04]  /*be80*/  R2UR UR7, R13 ;  /* 0x000000000d0772ca */ /* 0x000fc800000e0000 */
[----:B------:R-:W-:Y:S01]  /*be90*/  R2UR UR6, R12 ;  /* 0x000000000c0672ca */ /* 0x000fe200000e0000 */
[----:B------:R-:W-:Y:S02]  /*bea0*/  VIADD R12, R10, 0x4 ;  /* 0x000000040a0c7836 */ /* 0x000fe40000000000 */
[----:B------:R-:W-:Y:S01]  /*beb0*/  IMAD.MOV.U32 R13, RZ, RZ, 0x40000040 ;  /* 0x40000040ff0d7424 */ /* 0x000fe200078e00ff */
[----:B------:R-:W-:Y:S02]  /*bec0*/  WARPGROUP.DEPBAR.LE gsb0, 0x0 ;  /* 0x00008000000079c5 */ /* 0x000fe40000010000 */
[----:B------:R-:W-:-:S07]  /*bed0*/  WARPGROUP.ARRIVE ;  /* 0x00000000000079c5 */ /* 0x000fce0000000000 */
[----:B------:R-:W-:Y:S01]  /*bee0*/  HGMMA.64x96x16.F32 R152, gdesc[UR4], R152, gsb0 ;  /* 0x01600000049879f0 */ /* 0x000fe20008000898 */
[----:B------:R-:W-:Y:S02]  /*bef0*/  R2UR UR4, R4 ;  /* 0x00000000040472ca */ /* 0x000fe400000e0000 */
[----:B------:R-:W-:Y:S02]  /*bf00*/  R2UR UR5, R5 ;  /* 0x00000000050572ca */ /* 0x000fe400000e0000 */
[----:B------:R-:W4:Y:S01]  /*bf10*/  LDL.64 R4, [R1+0x28] ;  /* 0x0000280001047983 */ /* 0x000f220000100a00 */
[----:B------:R-:W-:Y:S02]  /*bf20*/  R2UR UR6, R12 ;  /* 0x000000000c0672ca */ /* 0x000fe400000e0000 */
[----:B------:R-:W-:Y:S01]  /*bf30*/  R2UR UR7, R13 ;  /* 0x000000000d0772ca */ /* 0x000fe200000e0000 */
[----:B------:R-:W-:Y:S02]  /*bf40*/  VIADD R12, R10, 0x6 ;  /* 0x000000060a0c7836 */ /* 0x000fe40000000000 */
[----:B------:R-:W-:Y:S01]  /*bf50*/  IMAD.MOV.U32 R13, RZ, RZ, 0x40000040 ;  /* 0x40000040ff0d7424 */ /* 0x000fe200078e00ff */
[----:B------:R-:W-:-:S02]  /*bf60*/  WARPGROUP.DEPBAR.LE gsb0, 0x0 ;  /* 0x00008000000079c5 */ /* 0x000fc40000010000 */
[----:B------:R-:W-:-:S07]  /*bf70*/  WARPGROUP.ARRIVE ;  /* 0x00000000000079c5 */ /* 0x000fce0000000000 */
[----:B------:R-:W-:Y:S01]  /*bf80*/  HGMMA.64x96x16.F32 R152, gdesc[UR4], R152, gsb0 ;  /* 0x01600000049879f0 */ /* 0x000fe20008000898 */
[----:B------:R-:W-:Y:S02]  /*bf90*/  R2UR UR6, R12 ;  /* 0x000000000c0672ca */ /* 0x000fe400000e0000 */
[----:B------:R-:W-:Y:S02]  /*bfa0*/  R2UR UR7, R13 ;  /* 0x000000000d0772ca */ /* 0x000fe400000e0000 */
[----:B--2---:R-:W-:Y:S02]  /*bfb0*/  R2UR UR4, R210 ;  /* 0x00000000d20472ca */ /* 0x004fe400000e0000 */
[----:B------:R-:W-:Y:S02]  /*bfc0*/  R2UR UR5, R211 ;  /* 0x00000000d30572ca */ /* 0x000fe400000e0000 */
[----:B------:R-:W2:Y:S01]  /*bfd0*/  LDL.64 R210, [R1+0x20] ;  /* 0x0000200001d27983 */ /* 0x000ea20000100a00 */
[----:B------:R-:W-:-:S02]  /*bfe0*/  WARPGROUP.DEPBAR.LE gsb0, 0x0 ;  /* 0x00008000000079c5 */ /* 0x000fc40000010000 */
[----:B------:R-:W-:-:S08]  /*bff0*/  WARPGROUP.ARRIVE ;  /* 0x00000000000079c5 */ /* 0x000fd00000000000 */
[----:B------:R-:W-:Y:S01]  /*c000*/  HGMMA.64x96x16.F32 R152, gdesc[UR4], R152, gsb0 ;  /* 0x01600000049879f0 */ /* 0x000fe20008000898 */
[----:B---3--:R-:W-:Y:S02]  /*c010*/  R2UR UR4, R20 ;  /* 0x00000000140472ca */ /* 0x008fe400000e0000 */
[----:B------:R-:W-:Y:S02]  /*c020*/  R2UR UR5, R21 ;  /* 0x00000000150572ca */ /* 0x000fe400000e0000 */
[----:B------:R-:W3:Y:S01]  /*c030*/  LDL.64 R20, [R1+0x18] ;  /* 0x0000180001147983 */ /* 0x000ee20000100a00 */
[----:B------:R-:W-:Y:S02]  /*c040*/  VIADD R12, R10, 0x300 ;  /* 0x000003000a0c7836 */ /* 0x000fe40000000000 */
[----:B------:R-:W-:-:S03]  /*c050*/  IMAD.MOV.U32 R13, RZ, RZ, 0x40000040 ;  /* 0x40000040ff0d7424 */ /* 0x000fc600078e00ff */
[----:B------:R-:W-:Y:S02]  /*c060*/  R2UR UR6, R12 ;  /* 0x000000000c0672ca */ /* 0x000fe400000e0000 */
[----:B------:R-:W-:Y:S01]  /*c070*/  R2UR UR7, R13 ;  /* 0x000000000d0772ca */ /* 0x000fe200000e0000 */
[----:B------:R-:W-:Y:S01]  /*c080*/  VIADD R12, R10, 0x302 ;  /* 0x000003020a0c7836 */ /* 0x000fe20000000000 */
[----:B------:R-:W-:Y:S02]  /*c090*/  WARPGROUP.DEPBAR.LE gsb0, 0x0 ;  /* 0x00008000000079c5 */ /* 0x000fe40000010000 */
[----:B------:R-:W-:-:S09]  /*c0a0*/  WARPGROUP.ARRIVE ;  /* 0x00000000000079c5 */ /* 0x000fd20000000000 */
[----:B------:R-:W-:Y:S01]  /*c0b0*/  HGMMA.64x96x16.F32 R152, gdesc[UR4], R152, gsb0 ;  /* 0x01600000049879f0 */ /* 0x000fe20008000898 */
[----:B------:R-:W-:Y:S01]  /*c0c0*/  IMAD.MOV.U32 R13, RZ, RZ, 0x40000040 ;  /* 0x40000040ff0d7424 */ /* 0x000fe200078e00ff */
[----:B----4-:R-:W-:Y:S02]  /*c0d0*/  R2UR UR4, R4 ;  /* 0x00000000040472ca */ /* 0x010fe400000e0000 */
[----:B------:R-:W-:Y:S02]  /*c0e0*/  R2UR UR5, R5 ;  /* 0x00000000050572ca */ /* 0x000fe400000e0000 */
[----:B------:R-:W4:Y:S01]  /*c0f0*/  LDL.64 R4, [R1+0x10] ;  /* 0x0000100001047983 */ /* 0x000f220000100a00 */
[----:B------:R-:W-:Y:S02]  /*c100*/  R2UR UR6, R12 ;  /* 0x000000000c0672ca */ /* 0x000fe400000e0000 */
[----:B------:R-:W-:Y:S01]  /*c110*/  R2UR UR7, R13 ;  /* 0x000000000d0772ca */ /* 0x000fe200000e0000 */
[----:B------:R-:W-:-:S02]  /*c120*/  VIADD R12, R10, 0x304 ;  /* 0x000003040a0c7836 */ /* 0x000fc40000000000 */
[----:B------:R-:W-:Y:S01]  /*c130*/  IMAD.MOV.U32 R13, RZ, RZ, 0x40000040 ;  /* 0x40000040ff0d7424 */ /* 0x000fe200078e00ff */
[----:B------:R-:W-:Y:S02]  /*c140*/  WARPGROUP.DEPBAR.LE gsb0, 0x0 ;  /* 0x00008000000079c5 */ /* 0x000fe40000010000 */
        /* <DEDUP_REMOVED lines=10> */
[----:B------:R-:W-:Y:S01]  /*c1f0*/  VIADD R12, R10, 0x306 ;  /* 0x000003060a0c7836 */ /* 0x000fe20000000000 */
[----:B---3--:R-:W-:Y:S01]  /*c200*/  R2UR UR4, R20 ;  /* 0x00000000140472ca */ /* 0x008fe200000e0000 */
[----:B------:R-:W-:Y:S01]  /*c210*/  IMAD.MOV.U32 R13, RZ, RZ, 0x40000040 ;  /* 0x40000040ff0d7424 */ /* 0x000fe200078e00ff */
[----:B------:R-:W-:Y:S02]  /*c220*/  R2UR UR5, R21 ;  /* 0x00000000150572ca */ /* 0x000fe400000e0000 */
[----:B------:R-:W3:Y:S01]  /*c230*/  LDL.64 R20, [R1] ;  /* 0x0000000001147983 */ /* 0x000ee20000100a00 */
        /* <DEDUP_REMOVED lines=9> */
[----:B----4-:R-:W-:Y:S02]  /*c2d0*/  R2UR UR4, R4 ;  /* 0x00000000040472ca */ /* 0x010fe400000e0000 */
[----:B------:R-:W-:Y:S01]  /*c2e0*/  R2UR UR5, R5 ;  /* 0x00000000050572ca */ /* 0x000fe200000e0000 */
[----:B------:R-:W-:Y:S01]  /*c2f0*/  VIADD R12, R10, 0x602 ;  /* 0x000006020a0c7836 */ /* 0x000fe20000000000 */
[----:B------:R-:W-:Y:S01]  /*c300*/  UMOV UR38, UR43 ;  /* 0x0000002b00267c82 */ /* 0x000fe20008000000 */
[----:B------:R-:W-:Y:S01]  /*c310*/  IMAD.MOV.U32 R13, RZ, RZ, 0x40000040 ;  /* 0x40000040ff0d7424 */ /* 0x000fe200078e00ff */
[----:B------:R0:W5:Y:S01]  /*c320*/  LDL.LU.64 R4, [R1+0xa8] ;  /* 0x0000a80001047983 */ /* 0x0001620000300a00 */
[----:B------:R-:W-:-:S02]  /*c330*/  WARPGROUP.DEPBAR.LE gsb0, 0x0 ;  /* 0x00008000000079c5 */ /* 0x000fc40000010000 */
[----:B------:R-:W-:-:S06]  /*c340*/  WARPGROUP.ARRIVE ;  /* 0x00000000000079c5 */ /* 0x000fcc0000000000 */
[----:B------:R-:W-:Y:S01]  /*c350*/  HGMMA.64x96x16.F32 R152, gdesc[UR4], R152, gsb0 ;  /* 0x01600000049879f0 */ /* 0x000fe20008000898 */
[----:B------:R-:W-:Y:S02]  /*c360*/  R2UR UR6, R12 ;  /* 0x000000000c0672ca */ /* 0x000fe400000e0000 */
[----:B------:R-:W-:Y:S02]  /*c370*/  R2UR UR7, R13 ;  /* 0x000000000d0772ca */ /* 0x000fe400000e0000 */
[----:B--2---:R-:W-:Y:S02]  /*c380*/  R2UR UR4, R210 ;  /* 0x00000000d20472ca */ /* 0x004fe400000e0000 */
[----:B------:R-:W-:Y:S01]  /*c390*/  R2UR UR5, R211 ;  /* 0x00000000d30572ca */ /* 0x000fe200000e0000 */
[----:B------:R-:W-:Y:S02]  /*c3a0*/  WARPGROUP.DEPBAR.LE gsb0, 0x0 ;  /* 0x00008000000079c5 */ /* 0x000fe40000010000 */
[----:B------:R-:W-:-:S10]  /*c3b0*/  WARPGROUP.ARRIVE ;  /* 0x00000000000079c5 */ /* 0x000fd40000000000 */
[----:B------:R-:W-:Y:S01]  /*c3c0*/  HGMMA.64x96x16.F32 R152, gdesc[UR4], R152, gsb0 ;  /* 0x01600000049879f0 */ /* 0x000fe20008000898 */
[----:B------:R-:W-:Y:S02]  /*c3d0*/  VIADD R12, R10, 0x604 ;  /* 0x000006040a0c7836 */ /* 0x000fe40000000000 */
[----:B------:R-:W-:Y:S01]  /*c3e0*/  IMAD.MOV.U32 R13, RZ, RZ, 0x40000040 ;  /* 0x40000040ff0d7424 */ /* 0x000fe200078e00ff */
[----:B---3--:R-:W-:Y:S02]  /*c3f0*/  R2UR UR4, R20 ;  /* 0x00000000140472ca */ /* 0x008fe400000e0000 */
[----:B------:R-:W-:Y:S02]  /*c400*/  R2UR UR6, R12 ;  /* 0x000000000c0672ca */ /* 0x000fe400000e0000 */
        /* <DEDUP_REMOVED lines=8> */
[----:B------:R-:W-:Y:S01]  /*c490*/  R2UR UR7, R13 ;  /* 0x000000000d0772ca */ /* 0x000fe200000e0000 */
[----:B------:R-:W-:Y:S01]  /*c4a0*/  UMOV UR4, UR52 ;  /* 0x0000003400047c82 */ /* 0x000fe20008000000 */
[----:B------:R-:W-:Y:S01]  /*c4b0*/  UMOV UR5, UR53 ;  /* 0x0000003500057c82 */ /* 0x000fe20008000000 */
[----:B------:R-:W-:Y:S02]  /*c4c0*/  VIADD R12, R10, 0x900 ;  /* 0x000009000a0c7836 */ /* 0x000fe40000000000 */
[----:B------:R-:W-:Y:S01]  /*c4d0*/  IMAD.MOV.U32 R13, RZ, RZ, 0x40000040 ;  /* 0x40000040ff0d7424 */ /* 0x000fe200078e00ff */
[----:B------:R-:W-:Y:S02]  /*c4e0*/  WARPGROUP.DEPBAR.LE gsb0, 0x0 ;  /* 0x00008000000079c5 */ /* 0x000fe40000010000 */
[----:B------:R-:W-:-:S06]  /*c4f0*/  WARPGROUP.ARRIVE ;  /* 0x00000000000079c5 */ /* 0x000fcc0000000000 */
        /* <DEDUP_REMOVED lines=32> */
[----:B------:R-:W-:Y:S02]  /*c700*/  WARPGROUP.DEPBAR.LE gsb0, 0x0 ;  /* 0x00008000000079c5 */ /* 0x000fe40000010000 */
[----:B------:R-:W-:-:S08]  /*c710*/  WARPGROUP.ARRIVE ;  /* 0x00000000000079c5 */ /* 0x000fd00000000000 */
[----:B------:R-:W-:Y:S03]  /*c720*/  HGMMA.64x96x16.F32 R152, gdesc[UR4], R152, gsb0 ;  /* 0x01600000049879f0 */ /* 0x000fe60008000898 */
[----:B------:R-:W-:Y:S02]  /*c730*/  WARPGROUP.DEPBAR.LE gsb0, 0x0 ;  /* 0x00008000000079c5 */ /* 0x000fe40000010000 */
[----:B------:R-:W-:Y:S01]  /*c740*/  FMUL.FTZ R10, R152, UR39 ;  /* 0x00000027980a7c20 */ /* 0x000fe20008410000 */
[----:B------:R-:W-:Y:S01]  /*c750*/  FMUL.FTZ R11, R153, UR39 ;  /* 0x00000027990b7c20 */ /* 0x000fe20008410000 */
[----:B------:R-:W-:-:S04]  /*c760*/  FMUL.FTZ R12, R156, UR39 ;  /* 0x000000279c0c7c20 */ /* 0x000fc80008410000 */
[----:B------:R-:W1:Y:S01]  /*c770*/  MUFU.TANH R10, R10 ;  /* 0x0000000a000a7308 */ /* 0x000e620000002400 */
[----:B------:R-:W-:Y:S01]  /*c780*/  FMUL.FTZ R20, R157, UR39 ;  /* 0x000000279d147c20 */ /* 0x000fe20008410000 */
[----:B------:R-:W-:-:S06]  /*c790*/  FMUL.FTZ R21, R160, UR39 ;  /* 0x00000027a0157c20 */ /* 0x000fcc0008410000 */
[----:B------:R-:W2:Y:S01]  /*c7a0*/  MUFU.TANH R11, R11 ;  /* 0x0000000b000b7308 */ /* 0x000ea20000002400 */
[----:B------:R-:W-:-:S07]  /*c7b0*/  FMUL.FTZ R152, R161, UR39 ;  /* 0x00000027a1987c20 */ /* 0x000fce0008410000 */
[----:B------:R-:W3:Y:S01]  /*c7c0*/  MUFU.TANH R12, R12 ;  /* 0x0000000c000c7308 */ /* 0x000ee20000002400 */
[----:B-1----:R-:W-:Y:S01]  /*c7d0*/  FMNMX.FTZ R13, R10, R9, !PT ;  /* 0x000000090a0d7209 */ /* 0x002fe20007810000 */
[----:B------:R-:W-:-:S06]  /*c7e0*/  FMUL.FTZ R153, R164, UR39 ;  /* 0x00000027a4997c20 */ /* 0x000fcc0008410000 */
[----:B------:R-:W1:Y:S01]  /*c7f0*/  MUFU.TANH R20, R20 ;  /* 0x0000001400147308 */ /* 0x000e620000002400 */
[----:B--2---:R-:W-:Y:S01]  /*c800*/  FMNMX.FTZ R13, R11, R13, !PT ;  /* 0x0000000d0b0d7209 */ /* 0x004fe20007810000 */
[----:B------:R-:W-:-:S06]  /*c810*/  FMUL.FTZ R156, R165, UR39 ;  /* 0x00000027a59c7c20 */ /* 0x000fcc0008410000 */
[----:B------:R-:W2:Y:S01]  /*c820*/  MUFU.TANH R21, R21 ;  /* 0x0000001500157308 */ /* 0x000ea20000002400 */
[----:B---3--:R-:W-:Y:S01]  /*c830*/  FMNMX.FTZ R13, R12, R13, !PT ;  /* 0x0000000d0c0d7209 */ /* 0x008fe20007810000 */
[----:B------:R-:W-:-:S06]  /*c840*/  FMUL.FTZ R157, R168, UR39 ;  /* 0x00000027a89d7c20 */ /* 0x000fcc0008410000 */
        /* <DEDUP_REMOVED lines=46> */
[----:B-1----:R-:W-:-:S07]  /*cb30*/  FMNMX.FTZ R13, R177, R13, !PT ;  /* 0x0000000db10d7209 */ /* 0x002fce0007810000 */
[----:B------:R-:W1:Y:S01]  /*cb40*/  MUFU.TANH R184, R184 ;  /* 0x000000b800b87308 */ /* 0x000e620000002400 */
[----:B--2---:R-:W-:-:S07]  /*cb50*/  FMNMX.FTZ R13, R180, R13, !PT ;  /* 0x0000000db40d7209 */ /* 0x004fce0007810000 */
[----:B------:R-:W2:Y:S01]  /*cb60*/  MUFU.TANH R185, R185 ;  /* 0x000000b900b97308 */ /* 0x000ea20000002400 */
[----:B---3--:R-:W-:-:S07]  /*cb70*/  FMNMX.FTZ R13, R181, R13, !PT ;  /* 0x0000000db50d7209 */ /* 0x008fce0007810000 */
[----:B------:R-:W3:Y:S01]  /*cb80*/  MUFU.TANH R188, R188 ;  /* 0x000000bc00bc7308 */ /* 0x000ee20000002400 */
[----:B-1----:R-:W-:-:S04]  /*cb90*/  FMNMX.FTZ R13, R184, R13, !PT ;  /* 0x0000000db80d7209 */ /* 0x002fc80007810000 */
[----:B--2---:R-:W-:-:S04]  /*cba0*/  FMNMX.FTZ R13, R185, R13, !PT ;  /* 0x0000000db90d7209 */ /* 0x004fc80007810000 */
[----:B---3--:R-:W-:-:S05]  /*cbb0*/  FMNMX.FTZ R13, R188, R13, !PT ;  /* 0x0000000dbc0d7209 */ /* 0x008fca0007810000 */
[----:B------:R-:W1:Y:S01]  /*cbc0*/  SHFL.BFLY PT, R189, R13, 0x2, 0x1f ;  /* 0x0c401f000dbd7f89 */ /* 0x000e6200000e0000 */
[----:B------:R-:W-:Y:S01]  /*cbd0*/  FMUL.FTZ R212, R154, UR39 ;  /* 0x000000279ad47c20 */ /* 0x000fe20008410000 */
[----:B-1----:R-:W-:-:S05]  /*cbe0*/  FMNMX.FTZ R13, R13, R189, !PT ;  /* 0x000000bd0d0d7209 */ /* 0x002fca0007810000 */
[----:B------:R-:W1:Y:S01]  /*cbf0*/  SHFL.BFLY PT, R154, R13, 0x1, 0x1f ;  /* 0x0c201f000d9a7f89 */ /* 0x000e6200000e0000 */
[----:B------:R-:W-:Y:S01]  /*cc00*/  FMUL.FTZ R197, R162, UR39 ;  /* 0x00000027a2c57c20 */ /* 0x000fe20008410000 */
[----:B------:R-:W-:Y:S01]  /*cc10*/  FMUL.FTZ R210, R158, UR39 ;  /* 0x000000279ed27c20 */ /* 0x000fe20008410000 */
[----:B------:R-:W-:Y:S01]  /*cc20*/  FMUL.FTZ R211, R155, UR39 ;  /* 0x000000279bd37c20 */ /* 0x000fe20008410000 */
[----:B-1----:R-:W-:-:S05]  /*cc30*/  FMNMX.FTZ R13, R13, R154, !PT ;  /* 0x0000009a0d0d7209 */ /* 0x002fca0007810000 */
[C---:B------:R-:W-:Y:S01]  /*cc40*/  FADD.FTZ R162, -R13.reuse, R9 ;  /* 0x000000090da27221 */ /* 0x040fe20000010100 */
[----:B------:R-:W-:-:S03]  /*cc50*/  FMUL.FTZ R9, R13, UR38 ;  /* 0x000000260d097c20 */ /* 0x000fc60008410000 */
[----:B------:R-:W-:Y:S01]  /*cc60*/  FMUL.FTZ R162, R162, UR38 ;  /* 0x00000026a2a27c20 */ /* 0x000fe20008410000 */
[--C-:B------:R-:W-:Y:S01]  /*cc70*/  FFMA.FTZ R154, R10, UR38, -R9.reuse ;  /* 0x000000260a9a7c23 */ /* 0x100fe20008010809 */
[--C-:B------:R-:W-:Y:S01]  /*cc80*/  FFMA.FTZ R158, R11, UR38, -R9.reuse ;  /* 0x000000260b9e7c23 */ /* 0x100fe20008010809 */
[--C-:B------:R-:W-:Y:S01]  /*cc90*/  FFMA.FTZ R11, R152, UR38, -R9.reuse ;  /* 0x00000026980b7c23 */ /* 0x100fe20008010809 */
[--C-:B------:R-:W-:Y:S01]  /*cca0*/  FFMA.FTZ R10, R157, UR38, -R9.reuse ;  /* 0x000000269d0a7c23 */ /* 0x100fe20008010809 */
[----:B------:R-:W-:Y:S01]  /*ccb0*/  MUFU.EX2 R152, R154 ;  /* 0x0000009a00987308 */ /* 0x000fe20000000800 */
[--C-:B------:R-:W-:Y:S01]  /*ccc0*/  FFMA.FTZ R155, R12, UR38, -R9.reuse ;  /* 0x000000260c9b7c23 */ /* 0x100fe20008010809 */
[----:B------:R-:W-:-:S06]  /*ccd0*/  FFMA.FTZ R20, R20, UR38, -R9 ;  /* 0x0000002614147c23 */ /* 0x000fcc0008010809 */
[----:B------:R-:W1:Y:S08]  /*cce0*/  MUFU.EX2 R157, R162 ;  /* 0x000000a2009d7308 */ /* 0x000e700000000800 */
[----:B------:R-:W2:Y:S08]  /*ccf0*/  MUFU.EX2 R158, R158 ;  /* 0x0000009e009e7308 */ /* 0x000eb00000000800 */
[----:B------:R-:W3:Y:S01]  /*cd00*/  MUFU.EX2 R155, R155 ;  /* 0x0000009b009b7308 */ /* 0x000ee20000000800 */
[----:B-1----:R-:W-:-:S07]  /*cd10*/  FFMA.FTZ R154, R157, R7, R152 ;  /* 0x000000079d9a7223 */ /* 0x002fce0000010098 */
[----:B------:R-:W1:Y:S01]  /*cd20*/  MUFU.EX2 R20, R20 ;  /* 0x0000001400147308 */ /* 0x000e620000000800 */
[----:B------:R-:W-:-:S07]  /*cd30*/  FMUL.FTZ R205, R159, UR39 ;  /* 0x000000279fcd7c20 */ /* 0x000fce0008410000 */
[----:B------:R-:W4:Y:S01]  /*cd40*/  MUFU.TANH R212, R212 ;  /* 0x000000d400d47308 */ /* 0x000f220000002400 */
[----:B--2---:R-:W-:-:S07]  /*cd50*/  FADD.FTZ R154, R158, R154 ;  /* 0x0000009a9e9a7221 */ /* 0x004fce0000010000 */
[----:B------:R-:W2:Y:S01]  /*cd60*/  MUFU.TANH R211, R211 ;  /* 0x000000d300d37308 */ /* 0x000ea20000002400 */
[----:B---3--:R-:W-:Y:S01]  /*cd70*/  FADD.FTZ R154, R155, R154 ;  /* 0x0000009a9b9a7221 */ /* 0x008fe20000010000 */
[----:B------:R-:W-:-:S06]  /*cd80*/  FMUL.FTZ R193, R163, UR39 ;  /* 0x00000027a3c17c20 */ /* 0x000fcc0008410000 */
[----:B------:R-:W3:Y:S01]  /*cd90*/  MUFU.TANH R210, R210 ;  /* 0x000000d200d27308 */ /* 0x000ee20000002400 */
[----:B------:R-:W-:Y:S01]  /*cda0*/  F2FP.F16.F32.PACK_AB R152, R158, R152 ;  /* 0x000000989e98723e */ /* 0x000fe200000000ff */
[C---:B-1----:R-:W-:Y:S01]  /*cdb0*/  FADD.FTZ R158, R20.reuse, R154 ;  /* 0x0000009a149e7221 */ /* 0x042fe20000010000 */
[----:B------:R-:W-:-:S05]  /*cdc0*/  F2FP.F16.F32.PACK_AB R154, R20, R155 ;  /* 0x0000009b149a723e */ /* 0x000fca00000000ff */
[----:B------:R-:W1:Y:S01]  /*cdd0*/  MUFU.TANH R205, R205 ;  /* 0x000000cd00cd7308 */ /* 0x000e620000002400 */
[----:B----4-:R-:W-:Y:S01]  /*cde0*/  FMNMX.FTZ R20, R212, R8, !PT ;  /* 0x00000008d4147209 */ /* 0x010fe20007810000 */
[----:B------:R-:W-:-:S06]  /*cdf0*/  FMUL.FTZ R192, R166, UR39 ;  /* 0x00000027a6c07c20 */ /* 0x000fcc0008410000 */
[----:B------:R-:W4:Y:S01]  /*ce00*/  MUFU.TANH R197, R197 ;  /* 0x000000c500c57308 */ /* 0x000f220000002400 */
[----:B--2---:R-:W-:Y:S01]  /*ce10*/  FMNMX.FTZ R20, R211, R20, !PT ;  /* 0x00000014d3147209 */ /* 0x004fe20007810000 */
[----:B------:R-:W-:-:S06]  /*ce20*/  FMUL.FTZ R159, R167, UR39 ;  /* 0x00000027a79f7c20 */ /* 0x000fcc0008410000 */
[----:B------:R-:W2:Y:S01]  /*ce30*/  MUFU.TANH R193, R193 ;  /* 0x000000c100c17308 */ /* 0x000ea20000002400 */
[----:B---3--:R-:W-:Y:S01]  /*ce40*/  FMNMX.FTZ R20, R210, R20, !PT ;  /* 0x00000014d2147209 */ /* 0x008fe20007810000 */
[----:B------:R-:W-:-:S06]  /*ce50*/  FMUL.FTZ R163, R170, UR39 ;  /* 0x00000027aaa37c20 */ /* 0x000fcc0008410000 */
[----:B------:R-:W3:Y:S01]  /*ce60*/  MUFU.TANH R192, R192 ;  /* 0x000000c000c07308 */ /* 0x000ee20000002400 */
[----:B-1----:R-:W-:Y:S01]  /*ce70*/  FMNMX.FTZ R20, R205, R20, !PT ;  /* 0x00000014cd147209 */ /* 0x002fe20007810000 */
[----:B------:R-:W-:Y:S01]  /*ce80*/  FMUL.FTZ R162, R171, UR39 ;  /* 0x00000027aba27c20 */ /* 0x000fe20008410000 */
[----:B------:R-:W-:-:S05]  /*ce90*/  FFMA.FTZ R12, R153, UR38, -R9 ;  /* 0x00000026990c7c23 */ /* 0x000fca0008010809 */
        /* <DEDUP_REMOVED lines=8> */
[----:B------:R-:W-:Y:S01]  /*cf20*/  FMUL.FTZ R167, R178, UR39 ;  /* 0x00000027b2a77c20 */ /* 0x000fe20008410000 */
[--C-:B------:R-:W-:Y:S01]  /*cf30*/  FFMA.FTZ R21, R21, UR38, -R9.reuse ;  /* 0x0000002615157c23 */ /* 0x100fe20008010809 */
[----:B------:R-:W-:-:S04]  /*cf40*/  FFMA.FTZ R156, R156, UR38, -R9 ;  /* 0x000000269c9c7c23 */ /* 0x000fc80008010809 */
[----:B------:R-:W3:Y:S01]  /*cf50*/  MUFU.TANH R153, R153 ;  /* 0x0000009900997308 */ /* 0x000ee20000002400 */
[--C-:B------:R-:W-:Y:S01]  /*cf60*/  FFMA.FTZ R160, R160, UR38, -R9.reuse ;  /* 0x00000026a0a07c23 */ /* 0x100fe20008010809 */
        /* <DEDUP_REMOVED lines=13> */
[----:B------:R-:W0:Y:S01]  /*d040*/  MUFU.TANH R7, R7 ;  /* 0x0000000700077308 */ /* 0x000e220000002400 */
[----:B------:R-:W-:Y:S01]  /*d050*/  FFMA.FTZ R9, R188, UR38, -R9 ;  /* 0x00000026bc097c23 */ /* 0x000fe20008010809 */
[----:B-1----:R-:W-:Y:S01]  /*d060*/  FMNMX.FTZ R20, R159, R20, !PT ;  /* 0x000000149f147209 */ /* 0x002fe20007810000 */
[----:B------:R-:W-:Y:S01]  /*d070*/  FMUL.FTZ R188, R179, UR39 ;  /* 0x00000027b3bc7c20 */ /* 0x000fe20008410000 */
[----:B------:R-:W-:-:S02]  /*d080*/  FMUL.FTZ R189, R182, UR39 ;  /* 0x00000027b6bd7c20 */ /* 0x000fc40008410000 */
[----:B----4-:R-:W-:Y:S02]  /*d090*/  FMNMX.FTZ R20, R163, R20, !PT ;  /* 0x00000014a3147209 */ /* 0x010fe40007810000 */
[----:B------:R-:W1:Y:S01]  /*d0a0*/  MUFU.TANH R167, R167 ;  /* 0x000000a700a77308 */ /* 0x000e620000002400 */
[----:B------:R-:W-:Y:S01]  /*d0b0*/  FMUL.FTZ R166, R183, UR39 ;  /* 0x00000027b7a67c20 */ /* 0x000fe20008410000 */
[----:B--2---:R-:W-:-:S06]  /*d0c0*/  FMNMX.FTZ R20, R162, R20, !PT ;  /* 0x00000014a2147209 */ /* 0x004fcc0007810000 */
[----:B------:R-:W2:Y:S01]  /*d0d0*/  MUFU.TANH R188, R188 ;  /* 0x000000bc00bc7308 */ /* 0x000ea20000002400 */
[----:B---3--:R-:W-:Y:S01]  /*d0e0*/  FMNMX.FTZ R20, R153, R20, !PT ;  /* 0x0000001499147209 */ /* 0x008fe20007810000 */
[----:B------:R-:W-:-:S06]  /*d0f0*/  FMUL.FTZ R170, R186, UR39 ;  /* 0x00000027baaa7c20 */ /* 0x000fcc0008410000 */
[----:B------:R-:W3:Y:S01]  /*d100*/  MUFU.TANH R189, R189 ;  /* 0x000000bd00bd7308 */ /* 0x000ee20000002400 */
        /* <DEDUP_REMOVED lines=21> */
[----:B---3--:R-:W-:-:S07]  /*d260*/  FMNMX.FTZ R20, R186, R20, !PT ;  /* 0x00000014ba147209 */ /* 0x008fce0007810000 */
[----:B------:R-:W3:Y:S01]  /*d270*/  MUFU.TANH R179, R179 ;  /* 0x000000b300b37308 */ /* 0x000ee20000002400 */
[----:B0-----:R-:W-:-:S07]  /*d280*/  FMNMX.FTZ R20, R187, R20, !PT ;  /* 0x00000014bb147209 */ /* 0x001fce0007810000 */
[----:B------:R-:W0:Y:S01]  /*d290*/  MUFU.TANH R182, R182 ;  /* 0x000000b600b67308 */ /* 0x000e220000002400 */
[----:B-1----:R-:W-:-:S04]  /*d2a0*/  FMNMX.FTZ R20, R174, R20, !PT ;  /* 0x00000014ae147209 */ /* 0x002fc80007810000 */
[----:B--2---:R-:W-:-:S04]  /*d2b0*/  FMNMX.FTZ R20, R175, R20, !PT ;  /* 0x00000014af147209 */ /* 0x004fc80007810000 */
[----:B---3--:R-:W-:-:S04]  /*d2c0*/  FMNMX.FTZ R20, R179, R20, !PT ;  /* 0x00000014b3147209 */ /* 0x008fc80007810000 */
[----:B0-----:R-:W-:-:S05]  /*d2d0*/  FMNMX.FTZ R20, R182, R20, !PT ;  /* 0x00000014b6147209 */ /* 0x001fca0007810000 */
[----:B------:R-:W0:Y:S02]  /*d2e0*/  SHFL.BFLY PT, R155, R20, 0x2, 0x1f ;  /* 0x0c401f00149b7f89 */ /* 0x000e2400000e0000 */
[----:B0-----:R-:W-:-:S05]  /*d2f0*/  FMNMX.FTZ R20, R20, R155, !PT ;  /* 0x0000009b14147209 */ /* 0x001fca0007810000 */
[----:B------:R-:W0:Y:S01]  /*d300*/  SHFL.BFLY PT, R155, R20, 0x1, 0x1f ;  /* 0x0c201f00149b7f89 */ /* 0x000e2200000e0000 */
[----:B------:R-:W1:Y:S01]  /*d310*/  S2R R198, SR_TID.X ;  /* 0x0000000000c67919 */ /* 0x000e620000002100 */
[----:B0-----:R-:W-:-:S05]  /*d320*/  FMNMX.FTZ R20, R20, R155, !PT ;  /* 0x0000009b14147209 */ /* 0x001fca0007810000 */
[C---:B------:R-:W-:Y:S01]  /*d330*/  FADD.FTZ R196, -R20.reuse, R8 ;  /* 0x0000000814c47221 */ /* 0x040fe20000010100 */
[----:B------:R-:W-:-:S03]  /*d340*/  FMUL.FTZ R195, R20, UR38 ;  /* 0x0000002614c37c20 */ /* 0x000fc60008410000 */
[----:B------:R-:W-:Y:S01]  /*d350*/  FMUL.FTZ R196, R196, UR38 ;  /* 0x00000026c4c47c20 */ /* 0x000fe20008410000 */
[--C-:B------:R-:W-:Y:S01]  /*d360*/  FFMA.FTZ R178, R212, UR38, -R195.reuse ;  /* 0x00000026d4b27c23 */ /* 0x100fe200080108c3 */
[--C-:B------:R-:W-:Y:S01]  /*d370*/  FFMA.FTZ R191, R153, UR38, -R195.reuse ;  /* 0x0000002699bf7c23 */ /* 0x100fe200080108c3 */
[--C-:B------:R-:W-:Y:S02]  /*d380*/  FFMA.FTZ R183, R211, UR38, -R195.reuse ;  /* 0x00000026d3b77c23 */ /* 0x100fe400080108c3 */
[----:B------:R-:W-:Y:S01]  /*d390*/  MUFU.EX2 R153, R178 ;  /* 0x000000b200997308 */ /* 0x000fe20000000800 */
[--C-:B------:R-:W-:Y:S01]  /*d3a0*/  FFMA.FTZ R190, R162, UR38, -R195.reuse ;  /* 0x00000026a2be7c23 */ /* 0x100fe200080108c3 */
[----:B------:R-:W-:-:S06]  /*d3b0*/  FFMA.FTZ R162, R7, UR38, -R195 ;  /* 0x0000002607a27c23 */ /* 0x000fcc00080108c3 */
[----:B------:R-:W0:Y:S08]  /*d3c0*/  MUFU.EX2 R196, R196 ;  /* 0x000000c400c47308 */ /* 0x000e300000000800 */
[----:B------:R0:W2:Y:S01]  /*d3d0*/  MUFU.EX2 R7, R183 ;  /* 0x000000b700077308 */ /* 0x0000a20000000800 */
[-C--:B------:R-:W-:Y:S01]  /*d3e0*/  FMUL.FTZ R24, R24, R157.reuse ;  /* 0x0000009d18187220 */ /* 0x080fe20000410000 */
[-C--:B------:R-:W-:Y:S01]  /*d3f0*/  FMUL.FTZ R25, R25, R157.reuse ;  /* 0x0000009d19197220 */ /* 0x080fe20000410000 */
[-C--:B------:R-:W-:Y:S01]  /*d400*/  FMUL.FTZ R28, R28, R157.reuse ;  /* 0x0000009d1c1c7220 */ /* 0x080fe20000410000 */
[----:B0-----:R-:W-:Y:S01]  /*d410*/  FFMA.FTZ R183, R196, R6, R153 ;  /* 0x00000006c4b77223 */ /* 0x001fe20000010099 */
[-C--:B------:R-:W-:Y:S01]  /*d420*/  FMUL.FTZ R29, R29, R157.reuse ;  /* 0x0000009d1d1d7220 */ /* 0x080fe20000410000 */
[-C--:B------:R-:W-:Y:S01]  /*d430*/  FMUL.FTZ R32, R32, R157.reuse ;  /* 0x0000009d20207220 */ /* 0x080fe20000410000 */
[-C--:B------:R-:W-:Y:S01]  /*d440*/  FMUL.FTZ R33, R33, R157.reuse ;  /* 0x0000009d21217220 */ /* 0x080fe20000410000 */
[-C--:B------:R-:W-:Y:S01]  /*d450*/  FMUL.FTZ R36, R36, R157.reuse ;  /* 0x0000009d24247220 */ /* 0x080fe20000410000 */
[-C--:B------:R-:W-:Y:S01]  /*d460*/  FMUL.FTZ R37, R37, R157.reuse ;  /* 0x0000009d25257220 */ /* 0x080fe20000410000 */
[----:B------:R-:W-:Y:S01]  /*d470*/  FMUL.FTZ R40, R40, R157 ;  /* 0x0000009d28287220 */ /* 0x000fe20000410000 */
[C---:B--2---:R-:W-:Y:S01]  /*d480*/  FADD.FTZ R183, R7.reuse, R183 ;  /* 0x000000b707b77221 */ /* 0x044fe20000010000 */
[----:B------:R-:W-:Y:S01]  /*d490*/  F2FP.F16.F32.PACK_AB R153, R7, R153 ;  /* 0x000000990799723e */ /* 0x000fe200000000ff */
[----:B------:R-:W-:-:S02]  /*d4a0*/  IMAD.MOV.U32 R7, RZ, RZ, 0x40000040 ;  /* 0x40000040ff077424 */ /* 0x000fc400078e00ff */
        /* <DEDUP_REMOVED lines=55> */
[----:B-1----:R-:W-:Y:S01]  /*d820*/  SHF.R.U32.HI R198, RZ, 0x7, R198 ;  /* 0x00000007ffc67819 */ /* 0x002fe200000116c6 */
[----:B------:R-:W-:Y:S01]  /*d830*/  FFMA.FTZ R155, R210, UR38, -R195 ;  /* 0x00000026d29b7c23 */ /* 0x000fe200080108c3 */
[----:B------:R-:W-:Y:S01]  /*d840*/  @!P1 VIADD R157, R3, 0x32440 ;  /* 0x00032440039d9836 */ /* 0x000fe20000000000 */
[----:B------:R-:W-:-:S02]  /*d850*/  R2UR UR7, R7 ;  /* 0x00000000070772ca */ /* 0x000fc400000e0000 */
[C---:B------:R-:W-:Y:S01]  /*d860*/  IADD3 R178, -R198.reuse, 0xb, RZ ;  /* 0x0000000bc6b27810 */ /* 0x040fe20007ffe1ff */
[----:B------:R0:W-:Y:S01]  /*d870*/  MUFU.EX2 R7, R155 ;  /* 0x0000009b00077308 */ /* 0x0001e20000000800 */
[----:B------:R-:W-:Y:S01]  /*d880*/  @!P1 PRMT R157, RZ, 0x654, R157 ;  /* 0x00000654ff9d9816 */ /* 0x000fe2000000009d */
[----:B------:R-:W-:Y:S02]  /*d890*/  FFMA.FTZ R8, R205, UR38, -R195 ;  /* 0x00000026cd087c23 */ /* 0x000fe400080108c3 */
[----:B------:R1:W-:Y:S06]  /*d8a0*/  BAR.ARV R178, 0x100 ;  /* 0x000400b20000751d */ /* 0x0003ec0000002000 */
[----:B0-----:R-:W-:Y:S01]  /*d8b0*/  VIADD R155, R198, 0x8 ;  /* 0x00000008c69b7836 */ /* 0x001fe20000000000 */
[----:B------:R0:W-:Y:S01]  /*d8c0*/  @!P1 SYNCS.ARRIVE.TRANS64.RED.A1T0 RZ, [R157+URZ], RZ ;  /* 0x000000ff9dff99a7 */ /* 0x0001e2000810043f */
[----:B------:R-:W2:Y:S03]  /*d8d0*/  MUFU.EX2 R8, R8 ;  /* 0x0000000800087308 */ /* 0x000ea60000000800 */
[----:B------:R2:W-:Y:S01]  /*d8e0*/  BAR.SYNC.DEFER_BLOCKING R155, 0x100 ;  /* 0x0004009b0000751d */ /* 0x0005e20000010000 */
[----:B------:R-:W-:-:S04]  /*d8f0*/  IMAD.MOV.U32 R6, RZ, RZ, 0xc00 ;  /* 0x00000c00ff067424 */ /* 0x000fc800078e00ff */
[----:B------:R-:W-:Y:S02]  /*d900*/  IMAD R6, R200, R6, UR42 ;  /* 0x0000002ac8067e24 */ /* 0x000fe4000f8e0206 */
[-C--:B------:R-:W-:Y:S01]  /*d910*/  FMUL.FTZ R26, R26, R196.reuse ;  /* 0x000000c41a1a7220 */ /* 0x080fe20000410000 */
[-C--:B------:R-:W-:Y:S01]  /*d920*/  FMUL.FTZ R27, R27, R196.reuse ;  /* 0x000000c41b1b7220 */ /* 0x080fe20000410000 */
[-C--:B------:R-:W-:Y:S01]  /*d930*/  FMUL.FTZ R30, R30, R196.reuse ;  /* 0x000000c41e1e7220 */ /* 0x080fe20000410000 */
[-C--:B------:R-:W-:Y:S01]  /*d940*/  FMUL.FTZ R31, R31, R196.reuse ;  /* 0x000000c41f1f7220 */ /* 0x080fe20000410000 */
[----:B------:R-:W-:Y:S01]  /*d950*/  R2UR UR6, R6 ;  /* 0x00000000060672ca */ /* 0x000fe200000e0000 */
        /* <DEDUP_REMOVED lines=60> */
[----:B--2---:R-:W-:-:S05]  /*dd20*/  F2FP.F16.F32.PACK_AB R155, R8, R7 ;  /* 0x00000007089b723e */ /* 0x004fca00000000ff */
[----:B------:R-:W-:-:S06]  /*dd30*/  WARPGROUP.ARRIVE ;  /* 0x00000000000079c5 */ /* 0x000fcc0000000000 */
[----:B------:R-:W-:Y:S01]  /*dd40*/  HGMMA.64x256x16.F32 R24, R152, gdesc[UR4].tnspB, R24, gsb0 ;  /* 0x43e0000498187df0 */ /* 0x000fe20008000818 */
[----:B0-----:R-:W-:Y:S01]  /*dd50*/  MUFU.EX2 R157, R11 ;  /* 0x0000000b009d7308 */ /* 0x001fe20000000800 */
        /* <DEDUP_REMOVED lines=16> */
[----:B------:R-:W-:Y:S01]  /*de60*/  FFMA.FTZ R182, R182, UR38, -R195 ;  /* 0x00000026b6b67c23 */ /* 0x000fe200080108c3 */
[----:B------:R-:W-:Y:S08]  /*de70*/  MUFU.EX2 R11, R12 ;  /* 0x0000000c000b7308 */ /* 0x000ff00000000800 */
[----:B------:R-:W-:Y:S08]  /*de80*/  MUFU.EX2 R195, R156 ;  /* 0x0000009c00c37308 */ /* 0x000ff00000000800 */
[----:B------:R-:W-:Y:S08]  /*de90*/  MUFU.EX2 R12, R194 ;  /* 0x000000c2000c7308 */ /* 0x000ff00000000800 */
[----:B------:R-:W-:Y:S08]  /*dea0*/  MUFU.EX2 R160, R160 ;  /* 0x000000a000a07308 */ /* 0x000ff00000000800 */
[----:B------:R-:W-:Y:S08]  /*deb0*/  MUFU.EX2 R161, R161 ;  /* 0x000000a100a17308 */ /* 0x000ff00000000800 */
[----:B------:R-:W-:Y:S01]  /*dec0*/  MUFU.EX2 R164, R164 ;  /* 0x000000a400a47308 */ /* 0x000fe20000000800 */
[----:B------:R-:W-:-:S07]  /*ded0*/  WARPGROUP.DEPBAR.LE gsb0, 0x0 ;  /* 0x00008000000079c5 */ /* 0x000fce0000010000 */
[----:B------:R-:W0:Y:S01]  /*dee0*/  MUFU.EX2 R155, R21 ;  /* 0x00000015009b7308 */ /* 0x000e220000000800 */
[----:B------:R-:W-:-:S05]  /*def0*/  VIADD R152, R6, 0x80 ;  /* 0x0000008006987836 */ /* 0x000fca0000000000 */
[----:B------:R-:W-:Y:S02]  /*df00*/  R2UR UR6, R152 ;  /* 0x00000000980672ca */ /* 0x000fe400000e0000 */
[----:B------:R-:W2:Y:S08]  /*df10*/  MUFU.EX2 R21, R193 ;  /* 0x000000c100157308 */ /* 0x000eb00000000800 */
[----:B------:R3:W-:Y:S08]  /*df20*/  MUFU.EX2 R154, R192 ;  /* 0x000000c0009a7308 */ /* 0x0007f00000000800 */
[----:B------:R-:W4:Y:S01]  /*df30*/  MUFU.EX2 R152, R159 ;  /* 0x0000009f00987308 */ /* 0x000f220000000800 */
[----:B0-----:R-:W-:Y:S01]  /*df40*/  FADD.FTZ R158, R155, R158 ;  /* 0x0000009e9b9e7221 */ /* 0x001fe20000010000 */
[----:B------:R-:W-:-:S03]  /*df50*/  IMAD.MOV.U32 R153, RZ, RZ, 0x40000040 ;  /* 0x40000040ff997424 */ /* 0x000fc600078e00ff */
[----:B------:R-:W-:Y:S02]  /*df60*/  FADD.FTZ R158, R157, R158 ;  /* 0x0000009e9d9e7221 */ /* 0x000fe40000010000 */
[----:B------:R-:W-:Y:S02]  /*df70*/  R2UR UR7, R153 ;  /* 0x00000000990772ca */ /* 0x000fe400000e0000 */
[----:B---3--:R-:W-:Y:S01]  /*df80*/  FADD.FTZ R192, R11, R158 ;  /* 0x0000009e0bc07221 */ /* 0x008fe20000010000 */
[----:B------:R-:W-:Y:S02]  /*df90*/  F2FP.F16.F32.PACK_AB R156, R157, R155 ;  /* 0x0000009b9d9c723e */ /* 0x000fe400000000ff */
[----:B------:R-:W-:Y:S02]  /*dfa0*/  F2FP.F16.F32.PACK_AB R158, R195, R11 ;  /* 0x0000000bc39e723e */ /* 0x000fe400000000ff */
[----:B--2---:R-:W-:Y:S02]  /*dfb0*/  F2FP.F16.F32.PACK_AB R157, R21, R12 ;  /* 0x0000000c159d723e */ /* 0x004fe400000000ff */
[----:B----4-:R-:W-:-:S04]  /*dfc0*/  F2FP.F16.F32.PACK_AB R159, R152, R154 ;  /* 0x0000009a989f723e */ /* 0x010fc800000000ff */
[----:B------:R-:W-:-:S06]  /*dfd0*/  WARPGROUP.ARRIVE ;  /* 0x00000000000079c5 */ /* 0x000fcc0000000000 */
[----:B------:R-:W-:Y:S01]  /*dfe0*/  HGMMA.64x256x16.F32 R24, R156, gdesc[UR4].tnspB, R24, gsb0 ;  /* 0x43e000049c187df0 */ /* 0x000fe20008000818 */
[----:B------:R-:W-:Y:S01]  /*dff0*/  MUFU.EX2 R153, R163 ;  /* 0x000000a300997308 */ /* 0x000fe20000000800 */
[----:B------:R-:W-:-:S07]  /*e000*/  FADD.FTZ R192, R195, R192 ;  /* 0x000000c0c3c07221 */ /* 0x000fce0000010000 */
[----:B------:R-:W-:Y:S08]  /*e010*/  MUFU.EX2 R190, R190 ;  /* 0x000000be00be7308 */ /* 0x000ff00000000800 */
[----:B------:R-:W-:Y:S08]  /*e020*/  MUFU.EX2 R191, R191 ;  /* 0x000000bf00bf7308 */ /* 0x000ff00000000800 */
[----:B------:R0:W2:Y:S01]  /*e030*/  MUFU.EX2 R155, R162 ;  /* 0x000000a2009b7308 */ /* 0x0000a20000000800 */
[----:B------:R-:W-:-:S05]  /*e040*/  IMAD.MOV.U32 R11, RZ, RZ, 0x40000040 ;  /* 0x40000040ff0b7424 */ /* 0x000fca00078e00ff */
[----:B------:R-:W-:Y:S02]  /*e050*/  R2UR UR7, R11 ;  /* 0x000000000b0772ca */ /* 0x000fe400000e0000 */
[----:B0-----:R-:W-:Y:S02]  /*e060*/  F2FP.F16.F32.PACK_AB R162, R164, R161 ;  /* 0x000000a1a4a2723e */ /* 0x001fe400000000ff */
[----:B--2---:R-:W-:Y:S01]  /*e070*/  F2FP.F16.F32.PACK_AB R163, R155, R191 ;  /* 0x000000bf9ba3723e */ /* 0x004fe200000000ff */
[----:B------:R-:W-:Y:S08]  /*e080*/  MUFU.EX2 R168, R168 ;  /* 0x000000a800a87308 */ /* 0x000ff00000000800 */
[----:B------:R-:W-:Y:S08]  /*e090*/  MUFU.EX2 R169, R169 ;  /* 0x000000a900a97308 */ /* 0x000ff00000000800 */
[----:B------:R-:W-:Y:S08]  /*e0a0*/  MUFU.EX2 R172, R172 ;  /* 0x000000ac00ac7308 */ /* 0x000ff00000000800 */
[----:B------:R-:W-:Y:S08]  /*e0b0*/  MUFU.EX2 R188, R188 ;  /* 0x000000bc00bc7308 */ /* 0x000ff00000000800 */
[----:B------:R-:W-:Y:S01]  /*e0c0*/  MUFU.EX2 R189, R189 ;  /* 0x000000bd00bd7308 */ /* 0x000fe20000000800 */
[----:B------:R-:W-:Y:S01]  /*e0d0*/  IMAD.MOV.U32 R11, RZ, RZ, 0x40000040 ;  /* 0x40000040ff0b7424 */ /* 0x000fe200078e00ff */
[----:B------:R-:W-:-:S06]  /*e0e0*/  WARPGROUP.DEPBAR.LE gsb0, 0x0 ;  /* 0x00008000000079c5 */ /* 0x000fcc0000010000 */
[----:B------:R0:W2:Y:S02]  /*e0f0*/  MUFU.EX2 R156, R10 ;  /* 0x0000000a009c7308 */ /* 0x0000a40000000800 */
[----:B0-----:R-:W-:Y:S02]  /*e100*/  VIADD R10, R6, 0x100 ;  /* 0x00000100060a7836 */ /* 0x001fe40000000000 */
[----:B--2---:R-:W-:-:S03]  /*e110*/  FADD.FTZ R192, R156, R192 ;  /* 0x000000c09cc07221 */ /* 0x004fc60000010000 */
[----:B------:R-:W-:Y:S01]  /*e120*/  R2UR UR6, R10 ;  /* 0x000000000a0672ca */ /* 0x000fe200000e0000 */
[C---:B------:R-:W-:Y:S01]  /*e130*/  FADD.FTZ R158, R160.reuse, R192 ;  /* 0x000000c0a09e7221 */ /* 0x040fe20000010000 */
[----:B------:R-:W-:-:S03]  /*e140*/  F2FP.F16.F32.PACK_AB R160, R160, R156 ;  /* 0x0000009ca0a0723e */ /* 0x000fc600000000ff */
[----:B------:R-:W-:Y:S01]  /*e150*/  FADD.FTZ R158, R161, R158 ;  /* 0x0000009ea19e7221 */ /* 0x000fe20000010000 */
[----:B------:R-:W-:-:S04]  /*e160*/  F2FP.F16.F32.PACK_AB R161, R190, R153 ;  /* 0x00000099bea1723e */ /* 0x000fc800000000ff */
[----:B------:R-:W-:-:S06]  /*e170*/  WARPGROUP.ARRIVE ;  /* 0x00000000000079c5 */ /* 0x000fcc0000000000 */
[----:B------:R-:W-:Y:S01]  /*e180*/  HGMMA.64x256x16.F32 R24, R160, gdesc[UR4].tnspB, R24, gsb0 ;  /* 0x43e00004a0187df0 */ /* 0x000fe20008000818 */
[----:B------:R-:W-:Y:S01]  /*e190*/  FADD.FTZ R158, R164, R158 ;  /* 0x0000009ea49e7221 */ /* 0x000fe20000010000 */
[----:B------:R-:W0:Y:S08]  /*e1a0*/  MUFU.EX2 R156, R167 ;  /* 0x000000a7009c7308 */ /* 0x000e300000000800 */
[----:B------:R0:W2:Y:S08]  /*e1b0*/  MUFU.EX2 R164, R165 ;  /* 0x000000a500a47308 */ /* 0x0000b00000000800 */
[----:B------:R3:W4:Y:S01]  /*e1c0*/  MUFU.EX2 R157, R166 ;  /* 0x000000a6009d7308 */ /* 0x0007220000000800 */
[----:B------:R-:W-:Y:S01]  /*e1d0*/  VIADD R10, R6, 0x180 ;  /* 0x00000180060a7836 */ /* 0x000fe20000000000 */
[----:B------:R-:W-:-:S04]  /*e1e0*/  R2UR UR7, R11 ;  /* 0x000000000b0772ca */ /* 0x000fc800000e0000 */
[----:B------:R-:W-:Y:S02]  /*e1f0*/  R2UR UR6, R10 ;  /* 0x000000000a0672ca */ /* 0x000fe400000e0000 */
[----:B0-----:R-:W-:Y:S01]  /*e200*/  F2FP.F16.F32.PACK_AB R165, R188, R156 ;  /* 0x0000009cbca5723e */ /* 0x001fe200000000ff */
[----:B--2---:R-:W-:Y:S01]  /*e210*/  FADD.FTZ R158, R164, R158 ;  /* 0x0000009ea49e7221 */ /* 0x004fe20000010000 */
[----:B------:R-:W-:Y:S02]  /*e220*/  F2FP.F16.F32.PACK_AB R164, R168, R164 ;  /* 0x000000a4a8a4723e */ /* 0x000fe400000000ff */
[----:B---3--:R-:W-:Y:S02]  /*e230*/  F2FP.F16.F32.PACK_AB R166, R172, R169 ;  /* 0x000000a9aca6723e */ /* 0x008fe400000000ff */
[----:B----4-:R-:W-:Y:S01]  /*e240*/  F2FP.F16.F32.PACK_AB R167, R157, R189 ;  /* 0x000000bd9da7723e */ /* 0x010fe200000000ff */
[----:B------:R-:W-:Y:S01]  /*e250*/  FADD.FTZ R158, R168, R158 ;  /* 0x0000009ea89e7221 */ /* 0x000fe20000010000 */
[----:B------:R-:W-:Y:S03]  /*e260*/  MUFU.EX2 R176, R176 ;  /* 0x000000b000b07308 */ /* 0x000fe60000000800 */
[----:B------:R-:W-:-:S05]  /*e270*/  FADD.FTZ R159, R169, R158 ;  /* 0x0000009ea99f7221 */ /* 0x000fca0000010000 */
[----:B------:R-:W-:Y:S08]  /*e280*/  MUFU.EX2 R168, R173 ;  /* 0x000000ad00a87308 */ /* 0x000ff00000000800 */
[----:B------:R-:W-:Y:S08]  /*e290*/  MUFU.EX2 R177, R177 ;  /* 0x000000b100b17308 */ /* 0x000ff00000000800 */
[----:B------:R-:W0:Y:S08]  /*e2a0*/  MUFU.EX2 R180, R180 ;  /* 0x000000b400b47308 */ /* 0x000e300000000800 */
[----:B------:R0:W-:Y:S08]  /*e2b0*/  MUFU.EX2 R158, R170 ;  /* 0x000000aa009e7308 */ /* 0x0001f00000000800 */
[----:B------:R-:W-:Y:S08]  /*e2c0*/  MUFU.EX2 R186, R186 ;  /* 0x000000ba00ba7308 */ /* 0x000ff00000000800 */
[----:B------:R-:W2:Y:S01]  /*e2d0*/  MUFU.EX2 R187, R187 ;  /* 0x000000bb00bb7308 */ /* 0x000ea20000000800 */
[----:B------:R-:W-:-:S02]  /*e2e0*/  VIADD R10, R6, 0x200 ;  /* 0x00000200060a7836 */ /* 0x000fc40000000000 */
[----:B------:R-:W-:Y:S02]  /*e2f0*/  IMAD.MOV.U32 R11, RZ, RZ, 0x40000040 ;  /* 0x40000040ff0b7424 */ /* 0x000fe400078e00ff */
[----:B------:R-:W-:Y:S01]  /*e300*/  FADD.FTZ R159, R172, R159 ;  /* 0x0000009fac9f7221 */ /* 0x000fe20000010000 */
[----:B0-----:R-:W-:-:S03]  /*e310*/  F2FP.F16.F32.PACK_AB R170, R180, R177 ;  /* 0x000000b1b4aa723e */ /* 0x001fc600000000ff */
[----:B------:R-:W-:Y:S01]  /*e320*/  FADD.FTZ R159, R168, R159 ;  /* 0x0000009fa89f7221 */ /* 0x000fe20000010000 */
[----:B------:R-:W-:Y:S01]  /*e330*/  F2FP.F16.F32.PACK_AB R168, R176, R168 ;  /* 0x000000a8b0a8723e */ /* 0x000fe200000000ff */
[----:B------:R-:W-:Y:S02]  /*e340*/  WARPGROUP.DEPBAR.LE gsb0, 0x0 ;  /* 0x00008000000079c5 */ /* 0x000fe40000010000 */
[----:B------:R-:W-:-:S06]  /*e350*/  WARPGROUP.ARRIVE ;  /* 0x00000000000079c5 */ /* 0x000fcc0000000000 */
[----:B------:R-:W-:Y:S01]  /*e360*/  HGMMA.64x256x16.F32 R24, R164, gdesc[UR4].tnspB, R24, gsb0 ;  /* 0x43e00004a4187df0 */ /* 0x000fe20008000818 */
[----:B------:R2:W0:Y:S01]  /*e370*/  MUFU.EX2 R160, R171 ;  /* 0x000000ab00a07308 */ /* 0x0004220000000800 */
[----:B------:R-:W-:Y:S02]  /*e380*/  R2UR UR6, R10 ;  /* 0x000000000a0672ca */ /* 0x000fe400000e0000 */
[----:B------:R-:W-:Y:S02]  /*e390*/  R2UR UR7, R11 ;  /* 0x000000000b0772ca */ /* 0x000fe400000e0000 */
[----:B--2---:R-:W-:Y:S02]  /*e3a0*/  F2FP.F16.F32.PACK_AB R171, R187, R186 ;  /* 0x000000babbab723e */ /* 0x004fe400000000ff */
[----:B0-----:R-:W-:Y:S01]  /*e3b0*/  F2FP.F16.F32.PACK_AB R169, R160, R158 ;  /* 0x0000009ea0a9723e */ /* 0x001fe200000000ff */
[----:B------:R-:W0:Y:S01]  /*e3c0*/  MUFU.EX2 R172, R181 ;  /* 0x000000b500ac7308 */ /* 0x000e220000000800 */
[----:B------:R-:W-:-:S04]  /*e3d0*/  FADD.FTZ R11, R176, R159 ;  /* 0x0000009fb00b7221 */ /* 0x000fc80000010000 */
[----:B------:R-:W-:-:S03]  /*e3e0*/  FADD.FTZ R11, R177, R11 ;  /* 0x0000000bb10b7221 */ /* 0x000fc60000010000 */
[----:B------:R-:W-:Y:S01]  /*e3f0*/  MUFU.EX2 R161, R9 ;  /* 0x0000000900a17308 */ /* 0x000fe20000000800 */
[----:B------:R-:W-:-:S07]  /*e400*/  FADD.FTZ R11, R180, R11 ;  /* 0x0000000bb40b7221 */ /* 0x000fce0000010000 */
[----:B------:R-:W2:Y:S01]  /*e410*/  MUFU.EX2 R184, R184 ;  /* 0x000000b800b87308 */ /* 0x000ea20000000800 */
[----:B------:R-:W-:-:S07]  /*e420*/  VIADD R10, R6, 0x280 ;  /* 0x00000280060a7836 */ /* 0x000fce0000000000 */
[----:B------:R-:W3:Y:S08]  /*e430*/  MUFU.EX2 R185, R185 ;  /* 0x000000b900b97308 */ /* 0x000ef00000000800 */
[----:B------:R3:W-:Y:S08]  /*e440*/  MUFU.EX2 R9, R174 ;  /* 0x000000ae00097308 */ /* 0x0007f00000000800 */
[----:B------:R-:W4:Y:S08]  /*e450*/  MUFU.EX2 R159, R175 ;  /* 0x000000af009f7308 */ /* 0x000f300000000800 */
[----:B------:R-:W-:Y:S08]  /*e460*/  MUFU.EX2 R179, R179 ;  /* 0x000000b300b37308 */ /* 0x000ff00000000800 */
[----:B------:R-:W1:Y:S01]  /*e470*/  MUFU.EX2 R182, R182 ;  /* 0x000000b600b67308 */ /* 0x000e620000000800 */
[----:B0-----:R-:W-:Y:S01]  /*e480*/  FADD.FTZ R6, R172, R11 ;  /* 0x0000000bac067221 */ /* 0x001fe20000010000 */
[----:B------:R-:W-:Y:S01]  /*e490*/  IMAD.MOV.U32 R11, RZ, RZ, 0x40000040 ;  /* 0x40000040ff0b7424 */ /* 0x000fe200078e00ff */
[----:B--2---:R-:W-:-:S02]  /*e4a0*/  F2FP.F16.F32.PACK_AB R172, R184, R172 ;  /* 0x000000acb8ac723e */ /* 0x004fc400000000ff */
[----:B---3--:R-:W-:Y:S02]  /*e4b0*/  F2FP.F16.F32.PACK_AB R174, R161, R185 ;  /* 0x000000b9a1ae723e */ /* 0x008fe400000000ff */
[----:B----4-:R-:W-:Y:S02]  /*e4c0*/  F2FP.F16.F32.PACK_AB R173, R159, R9 ;  /* 0x000000099fad723e */ /* 0x010fe400000000ff */
[----:B-1----:R-:W-:Y:S01]  /*e4d0*/  F2FP.F16.F32.PACK_AB R175, R182, R179 ;  /* 0x000000b3b6af723e */ /* 0x002fe200000000ff */
[----:B------:R-:W-:Y:S02]  /*e4e0*/  WARPGROUP.DEPBAR.LE gsb0, 0x0 ;  /* 0x00008000000079c5 */ /* 0x000fe40000010000 */
[----:B------:R-:W-:-:S06]  /*e4f0*/  WARPGROUP.ARRIVE ;  /* 0x00000000000079c5 */ /* 0x000fcc0000000000 */
[----:B------:R-:W-:Y:S01]  /*e500*/  HGMMA.64x256x16.F32 R24, R168, gdesc[UR4].tnspB, R24, gsb0 ;  /* 0x43e00004a8187df0 */ /* 0x000fe20008000818 */
[----:B------:R-:W-:Y:S02]  /*e510*/  R2UR UR6, R10 ;  /* 0x000000000a0672ca */ /* 0x000fe400000e0000 */
[----:B------:R-:W-:Y:S01]  /*e520*/  R2UR UR7, R11 ;  /* 0x000000000b0772ca */ /* 0x000fe200000e0000 */
[----:B------:R-:W-:-:S04]  /*e530*/  FADD.FTZ R183, R7, R183 ;  /* 0x000000b707b77221 */ /* 0x000fc80000010000 */
        /* <DEDUP_REMOVED lines=16> */
[----:B------:R-:W-:Y:S01]  /*e640*/  FADD.FTZ R183, R187, R183 ;  /* 0x000000b7bbb77221 */ /* 0x000fe20000010000 */
[----:B------:R-:W-:-:S03]  /*e650*/  @!P1 VIADD R3, R3, 0x32460 ;  /* 0x0003246003039836 */ /* 0x000fc60000000000 */
[----:B------:R-:W-:Y:S01]  /*e660*/  FADD.FTZ R183, R9, R183 ;  /* 0x000000b709b77221 */ /* 0x000fe20000010000 */
[----:B------:R-:W-:Y:S01]  /*e670*/  FADD.FTZ R6, R184, R6 ;  /* 0x00000006b8067221 */ /* 0x000fe20000010000 */
[----:B------:R-:W-:Y:S02]  /*e680*/  @!P1 PRMT R3, RZ, 0x654, R3 ;  /* 0x00000654ff039816 */ /* 0x000fe40000000003 */
[----:B------:R-:W-:Y:S01]  /*e690*/  FADD.FTZ R183, R159, R183 ;  /* 0x000000b79fb77221 */ /* 0x000fe20000010000 */
[----:B------:R-:W-:-:S03]  /*e6a0*/  FADD.FTZ R6, R185, R6 ;  /* 0x00000006b9067221 */ /* 0x000fc60000010000 */
[----:B------:R-:W-:Y:S01]  /*e6b0*/  FADD.FTZ R183, R179, R183 ;  /* 0x000000b7b3b77221 */ /* 0x000fe20000010000 */
[----:B------:R-:W-:Y:S01]  /*e6c0*/  FADD.FTZ R7, R161, R6 ;  /* 0x00000006a1077221 */ /* 0x000fe20000010000 */
[----:B------:R-:W-:Y:S02]  /*e6d0*/  IMAD.MOV.U32 R8, RZ, RZ, R20 ;  /* 0x000000ffff087224 */ /* 0x000fe400078e0014 */
[----:B------:R-:W-:Y:S01]  /*e6e0*/  FADD.FTZ R6, R182, R183 ;  /* 0x000000b7b6067221 */ /* 0x000fe20000010000 */
[----:B------:R-:W-:Y:S01]  /*e6f0*/  IMAD.MOV.U32 R9, RZ, RZ, R13 ;  /* 0x000000ffff097224 */ /* 0x000fe200078e000d */
[----:B------:R-:W-:Y:S02]  /*e700*/  WARPGROUP.DEPBAR.LE gsb0, 0x0 ;  /* 0x00008000000079c5 */ /* 0x000fe40000010000 */
[----:B------:R-:W-:-:S06]  /*e710*/  WARPGROUP.ARRIVE ;  /* 0x00000000000079c5 */ /* 0x000fcc0000000000 */
[----:B------:R-:W-:Y:S03]  /*e720*/  HGMMA.64x256x16.F32 R24, R172, gdesc[UR4].tnspB, R24, gsb0 ;  /* 0x43e00004ac187df0 */ /* 0x000fe60008000818 */
[----:B------:R-:W-:Y:S02]  /*e730*/  WARPGROUP.DEPBAR.LE gsb0, 0x0 ;  /* 0x00008000000079c5 */ /* 0x000fe40000010000 */
[----:B------:R0:W-:Y:S01]  /*e740*/  @!P1 SYNCS.ARRIVE.TRANS64.RED.A1T0 RZ, [R3+URZ], RZ ;  /* 0x000000ff03ff99a7 */ /* 0x0001e2000810043f */
[----:B------:R-:W-:Y:S05]  /*e750*/  @P2 BRA `(.L_x_1448) ;  /* 0xffffffd0006c2947 */ /* 0x000fea000383ffff */
.L_x_1438:
[----:B------:R-:W-:Y:S05]  /*e760*/  WARPSYNC.ALL ;  /* 0x0000000000007948 */ /* 0x000fea0003800000 */
[----:B------:R-:W1:Y:S01]  /*e770*/  SHFL.BFLY PT, R0, R7, 0x2, 0x1f ;  /* 0x0c401f0007007f89 */ /* 0x000e6200000e0000 */
[----:B0-----:R-:W-:Y:S02]  /*e780*/  IMAD.MOV.U32 R3, RZ, RZ, RZ ;  /* 0x000000ffff037224 */ /* 0x001fe400078e00ff */
[----:B------:R-:W-:Y:S01]  /*e790*/  IMAD.MOV.U32 R156, RZ, RZ, -0x800000 ;  /* 0xff800000ff9c7424 */ /* 0x000fe200078e00ff */
[----:B------:R0:W-:Y:S06]  /*e7a0*/  BAR.ARV R178, 0x100 ;  /* 0x000400b20000751d */ /* 0x0001ec0000002000 */
[----:B------:R-:W-:-:S02]  /*e7b0*/  VIADD R200, R200, 0x1 ;  /* 0x00000001c8c87836 */ /* 0x000fc40000000000 */
[----:B------:R-:W-:Y:S06]  /*e7c0*/  BAR.ARV 0x8, 0x180 ;  /* 0x0206000000007b1d */ /* 0x000fec0000002000 */
[----:B------:R-:W-:Y:S01]  /*e7d0*/  ISETP.NE.AND P1, PT, R200, 0x2, PT ;  /* 0x00000002c800780c */ /* 0x000fe20003f25270 */
[----:B------:R-:W-:Y:S02]  /*e7e0*/  IMAD.MOV.U32 R155, RZ, RZ, -0x800000 ;  /* 0xff800000ff9b7424 */ /* 0x000fe400078e00ff */
[----:B------:R-:W-:Y:S01]  /*e7f0*/  VIADD R226, R226, 0x1 ;  /* 0x00000001e2e27836 */ /* 0x000fe20000000000 */
[----:B------:R-:W-:Y:S01]  /*e800*/  SEL R200, R200, RZ, P1 ;  /* 0x000000ffc8c87207 */ /* 0x000fe20000800000 */
[----:B-1----:R-:W-:-:S05]  /*e810*/  FADD.FTZ R0, R0, R7 ;  /* 0x0000000700007221 */ /* 0x002fca0000010000 */
[----:B-----5:R-:W1:Y:S02]  /*e820*/  SHFL.BFLY PT, R4, R0, 0x1, 0x1f ;  /* 0x0c201f0000047f89 */ /* 0x020e6400000e0000 */
[----:B-1----:R-:W-:-:S05]  /*e830*/  FADD.FTZ R4, R0, R4 ;  /* 0x0000000400047221 */ /* 0x002fca0000010000 */
[----:B------:R-:W-:-:S13]  /*e840*/  FSETP.NE.FTZ.AND P0, PT, R4, RZ, PT ;  /* 0x000000ff0400720b */ /* 0x000fda0003f15000 */
[----:B------:R-:W1:Y:S08]  /*e850*/  @P0 MUFU.LG2 R0, R4 ;  /* 0x0000000400000308 */ /* 0x000e700000000c00 */
[----:B------:R2:W3:Y:S02]  /*e860*/  @P0 MUFU.RCP R3, R4 ;  /* 0x0000000400030308 */ /* 0x0004e40000001000 */
[----:B--2---:R-:W-:-:S02]  /*e870*/  IMAD.U32 R4, RZ, RZ, UR38 ;  /* 0x00000026ff047e24 */ /* 0x004fc4000f8e00ff */
[----:B-1----:R-:W-:Y:S02]  /*e880*/  @P0 FMUL.FTZ R0, R0, 0.69314718246459960938 ;  /* 0x3f31721800000820 */ /* 0x002fe40000410000 */
[----:B------:R-:W-:-:S04]  /*e890*/  @P0 FMUL.FTZ R4, R4, 0.69314718246459960938 ;  /* 0x3f31721804040820 */ /* 0x000fc80000410000 */
[----:B------:R-:W-:Y:S01]  /*e8a0*/  @P0 FFMA.FTZ R156, R4, R13, R0 ;  /* 0x0000000d049c0223 */ /* 0x000fe20000010000 */
[-C--:B---3--:R-:W-:Y:S01]  /*e8b0*/  FMUL.FTZ R152, R24, R3.reuse ;  /* 0x0000000318987220 */ /* 0x088fe20000410000 */
        /* <DEDUP_REMOVED lines=53> */
[----:B-1----:R-:W-:Y:S01]  /*ec10*/  FADD.FTZ R4, R0, R4 ;  /* 0x0000000400047221 */ /* 0x002fe20000010000 */
[----:B------:R-:W-:-:S02]  /*ec20*/  IMAD.MOV.U32 R0, RZ, RZ, RZ ;  /* 0x000000ffff007224 */ /* 0x000fc400078e00ff */
[-C--:B------:R-:W-:Y:S01]  /*ec30*/  FMUL.FTZ R128, R128, R3.reuse ;  /* 0x0000000380807220 */ /* 0x080fe20000410000 */
        /* <DEDUP_REMOVED lines=11> */
[----:B------:R-:W-:-:S04]  /*ecf0*/  FMUL.FTZ R149, R149, R3 ;  /* 0x0000000395957220 */ /* 0x000fc80000410000 */
[----:B------:R-:W1:Y:S08]  /*ed00*/  @P0 MUFU.LG2 R5, R4 ;  /* 0x0000000400050308 */ /* 0x000e700000000c00 */
[----:B------:R2:W3:Y:S02]  /*ed10*/  @P0 MUFU.RCP R0, R4 ;  /* 0x0000000400000308 */ /* 0x0004e40000001000 */
[----:B--2---:R-:W-:Y:S01]  /*ed20*/  MOV R4, UR38 ;  /* 0x0000002600047c02 */ /* 0x004fe20008000f00 */
[----:B-1----:R-:W-:-:S04]  /*ed30*/  @P0 FMUL.FTZ R5, R5, 0.69314718246459960938 ;  /* 0x3f31721805050820 */ /* 0x002fc80000410000 */
[----:B------:R-:W-:Y:S01]  /*ed40*/  @P0 FMUL.FTZ R4, R4, 0.69314718246459960938 ;  /* 0x3f31721804040820 */ /* 0x000fe20000410000 */
[----:B---3--:R-:W-:-:S03]  /*ed50*/  FMUL.FTZ R26, R26, R0 ;  /* 0x000000001a1a7220 */ /* 0x008fc60000410000 */
[----:B------:R-:W-:Y:S01]  /*ed60*/  @P0 FFMA.FTZ R155, R4, R20, R5 ;  /* 0x00000014049b0223 */ /* 0x000fe20000010005 */
        /* <DEDUP_REMOVED lines=63> */
[----:B------:R-:W-:Y:S01]  /*f160*/  SEL R0, RZ, 0x1, P1 ;  /* 0x00000001ff007807 */ /* 0x000fe20000800000 */
[----:B------:R-:W-:Y:S01]  /*f170*/  FMUL.FTZ R20, R40, R3 ;  /* 0x0000000328147220 */ /* 0x000fe20000410000 */
[----:B------:R-:W-:-:S02]  /*f180*/  PLOP3.LUT P0, PT, PT, PT, PT, 0x8, 0x0 ;  /* 0x000000000000781c */ /* 0x000fc40003f0e170 */
[----:B0-----:R-:W-:-:S11]  /*f190*/  LOP3.LUT R204, R204, R0, RZ, 0x3c, !PT ;  /* 0x00000000cccc7212 */ /* 0x001fd600078e3cff */
.L_x_1395:
[----:B------:R-:W-:Y:S05]  /*f1a0*/  WARPSYNC.ALL ;  /* 0x0000000000007948 */ /* 0x000fea0003800000 */
[----:B------:R-:W0:Y:S08]  /*f1b0*/  S2UR UR5, SR_CgaCtaId ;  /* 0x00000000000579c3 */ /* 0x000e300000008800 */
[----:B------:R-:W-:Y:S06]  /*f1c0*/  BAR.SYNC.DEFER_BLOCKING 0x5, 0x180 ;  /* 0x0146000000007b1d */ /* 0x000fec0000010000 */
[----:B------:R-:W-:Y:S01]  /*f1d0*/  UMOV UR4, 0x400 ;  /* 0x0000040000047882 */ /* 0x000fe20000000000 */
[----:B------:R-:W-:Y:S01]  /*f1e0*/  BSSY B0, `(.L_x_1449) ;  /* 0x00004f5000007945 */ /* 0x000fe20003800000 */
[----:B0-----:R-:W-:-:S06]  /*f1f0*/  ULEA UR4, UR5, UR4, 0x18 ;  /* 0x0000000405047291 */ /* 0x001fcc000f8ec03f */
[----:B------:R-:W-:-:S05]  /*f200*/  IMAD.U32 R18, RZ, RZ, UR4 ;  /* 0x00000004ff127e24 */ /* 0x000fca000f8e00ff */
[----:B------:R0:W1:Y:S01]  /*f210*/  LDS.128 R40, [R18+0x324d0] ;  /* 0x0324d00012287984 */ /* 0x0000620000000c00 */
[----:B------:R-:W-:Y:S06]  /*f220*/  BAR.ARV 0x4, 0x180 ;  /* 0x0106000000007b1d */ /* 0x000fec0000002000 */
[----:B------:R-:W-:Y:S05]  /*f230*/  @P0 BRA `(.L_x_1450) ;  /* 0x0000003c00e80947 */ /* 0x000fea0003800000 */
[----:B------:R-:W2:Y:S01]  /*f240*/  LDL R3, [R1+0x9c] ;  /* 0x00009c0001037983 */ /* 0x000ea20000100800 */
[----:B------:R-:W-:Y:S01]  /*f250*/  ISETP.NE.AND P0, PT, R221, RZ, PT ;  /* 0x000000ffdd00720c */ /* 0x000fe20003f05270 */
        /* <DEDUP_REMOVED lines=17> */
[----:B--2--5:R-:W-:-:S04]  /*f370*/  IMAD.WIDE R24, R3, 0x2, R6 ;  /* 0x0000000203187825 */ /* 0x024fc800078e0206 */
        /* <DEDUP_REMOVED lines=8> */
[----:B--2---:R-:W-:Y:S02]  /*f400*/  IADD3 R8, P0, R24, 0x20, RZ ;  /* 0x0000002018087810 */ /* 0x004fe40007f1e0ff */
        /* <DEDUP_REMOVED lines=8> */
[----:B--2---:R-:W-:Y:S02]  /*f490*/  IADD3 R8, P0, R24, 0x40, RZ ;  /* 0x0000004018087810 */ /* 0x004fe40007f1e0ff */
        /* <DEDUP_REMOVED lines=144> */
[----:B--2---:R-:W-:-:S04]  /*fda0*/  IADD3 R0, P0, R24, 0xc060, RZ ;  /* 0x0000c06018007810 */ /* 0x004fc80007f1e0ff */
        /* <DEDUP_REMOVED lines=12> */
[----:B--2---:R-:W-:Y:S01]  /*fe70*/  @P0 IADD3 R14, P3, R223, UR6, RZ ;  /* 0x00000006df0e0c10 */ /* 0x004fe2000ff7e0ff */
[----:B------:R-:W-:Y:S02]  /*fe80*/  ULDC UR6, c[0x0][0xb88] ;  /* 0x0002e20000067ab9 */ /* 0x000fe40000000800 */
[----:B------:R-:W-:Y:S01]  /*fe90*/  IMAD.U32 R0, RZ, RZ, UR6 ;  /* 0x00000006ff007e24 */ /* 0x000fe2000f8e00ff */
[----:B------:R-:W-:Y:S01]  /*fea0*/  @P0 IADD3.X R15, R224, UR7, RZ, P3, !PT ;  /* 0x00000007e00f0c10 */ /* 0x000fe20009ffe4ff */
[----:B------:R2:W5:Y:S01]  /*feb0*/  @P1 LDG.E R3, desc[UR60][R8.64] ;  /* 0x0000003c08031981 */ /* 0x000562000c1e1900 */
[----:B------:R-:W-:Y:S01]  /*fec0*/  IMAD.MOV.U32 R24, RZ, RZ, 0xab8 ;  /* 0x00000ab8ff187424 */ /* 0x000fe200078e00ff */
[----:B------:R-:W-:Y:S02]  /*fed0*/  ISETP.GT.AND P2, PT, R221, 0x1, PT ;  /* 0x00000001dd00780c */ /* 0x000fe40003f44270 */
[----:B------:R2:W5:Y:S02]  /*fee0*/  @P0 LDG.E R0, desc[UR60][R14.64] ;  /* 0x0000003c0e000981 */ /* 0x000564000c1e1900 */
[----:B------:R-:W-:-:S04]  /*fef0*/  SEL R24, R24, 0xa78, P2 ;  /* 0x00000a7818187807 */ /* 0x000fc80001000000 */
[----:B------:R2:W3:Y:S08]  /*ff00*/  LDC.64 R10, c[0x0][R24+0x220] ;  /* 0x00008800180a7b82 */ /* 0x0004f00000000a00 */
[----:B------:R2:W4:Y:S01]  /*ff10*/  LDC.64 R12, c[0x0][R24+0x218] ;  /* 0x00008600180c7b82 */ /* 0x0005220000000a00 */
[----:B------:R-:W-:Y:S05]  /*ff20*/  @P0 BRA `(.L_x_1451) ;  /* 0x0000000000100947 */ /* 0x000fea0003800000 */
[----:B------:R-:W-:Y:S05]  /*ff30*/  @!P1 BRA `(.L_x_1451) ;  /* 0x00000000000c9947 */ /* 0x000fea0003800000 */
[----:B-----5:R-:W3:Y:S04]  /*ff40*/  LDG.E R0, desc[UR60][R8.64] ;  /* 0x0000003c08007981 */ /* 0x020ee8000c1e1900 */
[----:B--2---:R-:W3:Y:S02]  /*ff50*/  LDG.E R8, desc[UR60][R8.64+0x4] ;  /* 0x0000043c08087981 */ /* 0x004ee4000c1e1900 */
[----:B---3--:R-:W-:-:S07]  /*ff60*/  IMAD.IADD R0, R8, 0x1, -R0 ;  /* 0x0000000108007824 */ /* 0x008fce00078e0a00 */
.L_x_1451:
[----:B--2---:R-:W2:Y:S01]  /*ff70*/  LDL.LU R14, [R1+0x88] ;  /* 0x00008800010e7983 */ /* 0x004ea20000300800 */
[----:B------:R-:W0:Y:S03]  /*ff80*/  LDC R154, c[0x0][0xce8] ;  /* 0x00033a00ff9a7b82 */ /* 0x000e260000000800 */
[----:B------:R-:W2:Y:S01]  /*ff90*/  LDL R25, [R1+0x98] ;  /* 0x0000980001197983 */ /* 0x000ea20000100800 */
[----:B------:R-:W-:-:S03]  /*ffa0*/  ISETP.NE.U32.AND P0, PT, RZ, UR4, PT ;  /* 0x00000004ff007c0c */ /* 0x000fc6000bf05070 */
[----:B------:R-:W2:Y:S01]  /*ffb0*/  LDL R158, [R1+0x94] ;  /* 0x00009400019e7983 */ /* 0x000ea20000100800 */
[----:B------:R-:W2:Y:S01]  /*ffc0*/  LDC.64 R8, c[0x0][R24+0x228] ;  /* 0x00008a0018087b82 */ /* 0x000ea20000000a00 */
[----:B------:R-:W-:Y:S02]  /*ffd0*/  ISETP.NE.AND.EX P0, PT, RZ, UR5, PT, P0 ;  /* 0x00000005ff007c0c */ /* 0x000fe4000bf05300 */
[----:B------:R-:W2:Y:S02]  /*ffe0*/  LDL R157, [R1+0x8c] ;  /* 0x00008c00019d7983 */ /* 0x000ea40000100800 */
[----:B------:R-:W-:Y:S02]  /*fff0*/  SEL R222, R222, RZ, !P0 ;  /* 0x000000ffdede7207 */ /* 0x000fe40004000000 */
[----:B0-----:R-:W-:-:S03]  /*10000*/  ISETP.NE.AND P1, PT, R154, 0x1, PT ;  /* 0x000000019a00780c */ /* 0x001fc60003f25270 */
[----:B---3--:R-:W-:Y:S02]  /*10010*/  IMAD R11, R11, R222, RZ ;  /* 0x000000de0b0b7224 */ /* 0x008fe400078e02ff */
[-C--:B----4-:R-:W-:Y:S02]  /*10020*/  IMAD R15, R13, R220.reuse, RZ ;  /* 0x000000dc0d0f7224 */ /* 0x090fe400078e02ff */
[----:B------:R-:W-:-:S06]  /*10030*/  IMAD.WIDE.U32 R12, R12, R220, RZ ;  /* 0x000000dc0c0c7225 */ /* 0x000fcc00078e00ff */
[----:B-1----:R-:W0:Y:S01]  /*10040*/  @P1 LDC R40, c[0x0][0xcec] ;  /* 0x00033b00ff281b82 */ /* 0x002e220000000800 */
[----:B------:R-:W-:Y:S02]  /*10050*/  IMAD.IADD R15, R13, 0x1, R15 ;  /* 0x000000010d0f7824 */ /* 0x000fe400078e020f */
[----:B-----5:R-:W-:Y:S01]  /*10060*/  IMAD R0, R0, R154, RZ ;  /* 0x0000009a00007224 */ /* 0x020fe200078e02ff */
[----:B--2---:R-:W-:-:S05]  /*10070*/  SEL R14, R14, RZ, !P0 ;  /* 0x000000ff0e0e7207 */ /* 0x004fca0004000000 */
[C---:B------:R-:W-:Y:S02]  /*10080*/  IMAD R14, R10.reuse, R14, R11 ;  /* 0x0000000e0a0e7224 */ /* 0x040fe400078e020b */
[----:B------:R-:W-:-:S04]  /*10090*/  IMAD.WIDE.U32 R10, R10, R222, RZ ;  /* 0x000000de0a0a7225 */ /* 0x000fc800078e00ff */
[----:B------:R-:W-:Y:S01]  /*100a0*/  IMAD.IADD R11, R11, 0x1, R14 ;  /* 0x000000010b0b7824 */ /* 0x000fe200078e020e */
[----:B------:R-:W-:Y:S02]  /*100b0*/  IADD3 R14, P0, P3, R10, R12, R3 ;  /* 0x0000000c0a0e7210 */ /* 0x000fe40007b1e003 */
[----:B------:R-:W1:Y:S01]  /*100c0*/  @P1 LDC R10, c[0x0][0xcf0] ;  /* 0x00033c00ff0a1b82 */ /* 0x000e620000000800 */
[----:B------:R-:W-:Y:S01]  /*100d0*/  SEL R12, R228, RZ, P2 ;  /* 0x000000ffe40c7207 */ /* 0x000fe20001000000 */
[----:B------:R-:W-:-:S04]  /*100e0*/  IMAD R25, R227, 0x80, R25 ;  /* 0x00000080e3197824 */ /* 0x000fc800078e0219 */
[-C--:B------:R-:W-:Y:S02]  /*100f0*/  IMAD R9, R9, R12.reuse, RZ ;  /* 0x0000000c09097224 */ /* 0x080fe400078e02ff */
[----:B------:R-:W-:Y:S01]  /*10100*/  IMAD.WIDE.U32 R12, R8, R12, RZ ;  /* 0x0000000c080c7225 */ /* 0x000fe200078e00ff */
[----:B------:R-:W-:-:S04]  /*10110*/  SHF.R.S32.HI R8, RZ, 0x1f, R3 ;  /* 0x0000001fff087819 */ /* 0x000fc80000011403 */
[----:B------:R-:W-:Y:S01]  /*10120*/  IADD3.X R15, R11, R15, R8, P0, P3 ;  /* 0x0000000f0b0f7210 */ /* 0x000fe200007e6408 */
[----:B0-----:R-:W-:-:S04]  /*10130*/  @P1 IMAD.HI.U32 R11, R25, R40, RZ ;  /* 0x00000028190b1227 */ /* 0x001fc800078e00ff */
[----:B------:R-:W-:Y:S02]  /*10140*/  IMAD.MOV.U32 R40, RZ, RZ, R25 ;  /* 0x000000ffff287224 */ /* 0x000fe400078e0019 */
[----:B------:R-:W-:Y:S01]  /*10150*/  IMAD.IADD R9, R13, 0x1, R9 ;  /* 0x000000010d097824 */ /* 0x000fe200078e0209 */
[----:B-1----:R-:W-:Y:S02]  /*10160*/  @P1 SHF.R.U32.HI R40, RZ, R10, R11 ;  /* 0x0000000aff281219 */ /* 0x002fe4000001160b */
[----:B------:R0:W1:Y:S02]  /*10170*/  LDC.64 R10, c[0x0][R24+0x210] ;  /* 0x00008400180a7b82 */ /* 0x0000640000000a00 */
[----:B------:R-:W-:Y:S02]  /*10180*/  IADD3 R12, P0, P3, R40, R14, R12 ;  /* 0x0000000e280c7210 */ /* 0x000fe40007b1e00c */
[----:B------:R-:W-:-:S04]  /*10190*/  SHF.R.S32.HI R13, RZ, 0x1f, R40 ;  /* 0x0000001fff0d7819 */ /* 0x000fc80000011428 */
[----:B------:R-:W-:Y:S02]  /*101a0*/  IADD3.X R13, R13, R15, R9, P0, P3 ;  /* 0x0000000f0d0d7210 */ /* 0x000fe400007e6409 */
[----:B------:R-:W2:Y:S01]  /*101b0*/  LDC.64 R14, c[0x0][0xca8] ;  /* 0x00032a00ff0e7b82 */ /* 0x000ea20000000a00 */
[----:B0-----:R-:W-:-:S04]  /*101c0*/  IMAD.MOV R24, RZ, RZ, -R40 ;  /* 0x000000ffff187224 */ /* 0x001fc800078e0a28 */
[----:B------:R-:W-:-:S05]  /*101d0*/  IMAD R24, R154, R24, R25 ;  /* 0x000000189a187224 */ /* 0x000fca00078e0219 */
[----:B------:R-:W-:Y:S01]  /*101e0*/  SHF.R.S32.HI R9, RZ, 0x1f, R24 ;  /* 0x0000001fff097819 */ /* 0x000fe20000011418 */
[----:B--2---:R-:W0:Y:S08]  /*101f0*/  @!P2 LDC R14, c[0x0][0xc50] ;  /* 0x00031400ff0eab82 */ /* 0x004e300000000800 */
[----:B------:R-:W2:Y:S01]  /*10200*/  @!P2 LDC R15, c[0x0][0xc54] ;  /* 0x00031500ff0fab82 */ /* 0x000ea20000000800 */
[----:B-1----:R-:W-:-:S02]  /*10210*/  IMAD R11, R11, R24, RZ ;  /* 0x000000180b0b7224 */ /* 0x002fc400078e02ff */
[----:B------:R-:W-:-:S04]  /*10220*/  IMAD.WIDE.U32 R12, R10, R24, R12 ;  /* 0x000000180a0c7225 */ /* 0x000fc800078e000c */
[----:B------:R-:W-:-:S04]  /*10230*/  IMAD R9, R10, R9, R11 ;  /* 0x000000090a097224 */ /* 0x000fc800078e020b */
[----:B------:R-:W-:Y:S01]  /*10240*/  IMAD.IADD R9, R13, 0x1, R9 ;  /* 0x000000010d097824 */ /* 0x000fe200078e0209 */
[----:B0-----:R-:W-:-:S04]  /*10250*/  LEA R14, P0, R12, R14, 0x2 ;  /* 0x0000000e0c0e7211 */ /* 0x001fc800078010ff */
[----:B--2---:R-:W-:Y:S01]  /*10260*/  LEA.HI.X R9, R12, R15, R9, 0x2, P0 ;  /* 0x0000000f0c097211 */ /* 0x004fe200000f1409 */
[----:B------:R-:W-:Y:S01]  /*10270*/  SHFL.IDX PT, R10, R14, RZ, 0x1c1f ;  /* 0x001c1fff0e0a7589 */ /* 0x000fe200000e0000 */
[----:B------:R-:W-:-:S03]  /*10280*/  IMAD R24, R227, 0x80, R158 ;  /* 0x00000080e3187824 */ /* 0x000fc600078e029e */
[----:B------:R-:W0:Y:S04]  /*10290*/  SHFL.IDX PT, R11, R9, RZ, 0x1c1f ;  /* 0x001c1fff090b7589 */ /* 0x000e2800000e0000 */
[----:B------:R-:W-:Y:S04]  /*102a0*/  SHFL.IDX PT, R12, R14, 0x1, 0x1c1f ;  /* 0x003c1f000e0c7f89 */ /* 0x000fe800000e0000 */
[----:B------:R1:W2:Y:S01]  /*102b0*/  SHFL.IDX PT, R13, R9, 0x1, 0x1c1f ;  /* 0x003c1f00090d7f89 */ /* 0x0002a200000e0000 */
        /* <DEDUP_REMOVED lines=9> */
[----:B------:R-:W-:-:S07]  /*10350*/  ULDC.64 UR4, c[0x0][0xba0] ;  /* 0x0002e80000047ab9 */ /* 0x000fce0000000a00 */
[----:B------:R-:W2:Y:S01]  /*10360*/  @P1 LDC R20, c[0x0][0xcf0] ;  /* 0x00033c00ff141b82 */ /* 0x000ea20000000800 */
        /* <DEDUP_REMOVED lines=8> */
[----:B------:R-:W-:Y:S02]  /*103f0*/  LOP3.LUT R44, R45, 0x380, RZ, 0xc0, !PT ;  /* 0x000003802d2c7812 */ /* 0x000fe400078ec0ff */
[C---:B------:R-:W-:Y:S02]  /*10400*/  IADD3 R29, P2, R6.reuse, 0x2000, RZ ;  /* 0x00002000061d7810 */ /* 0x040fe40007f5e0ff */
[C---:B------:R-:W-:Y:S02]  /*10410*/  IADD3 R33, P3, R6.reuse, 0x3000, RZ ;  /* 0x0000300006217810 */ /* 0x040fe40007f7e0ff */
[----:B------:R-:W-:-:S02]  /*10420*/  IADD3 R37, P4, R6, 0x4000, RZ ;  /* 0x0000400006257810 */ /* 0x000fc40007f9e0ff */
[----:B------:R-:W-:Y:S02]  /*10430*/  SHF.R.U64 R44, R44, 0x3, RZ ;  /* 0x000000032c2c7819 */ /* 0x000fe400000012ff */
[----:B------:R-:W-:Y:S02]  /*10440*/  LOP3.LUT R24, R25, 0x380, RZ, 0xc0, !PT ;  /* 0x0000038019187812 */ /* 0x000fe400078ec0ff */
[----:B------:R-:W-:Y:S02]  /*10450*/  LOP3.LUT R28, R29, 0x380, RZ, 0xc0, !PT ;  /* 0x000003801d1c7812 */ /* 0x000fe400078ec0ff */
[----:B------:R-:W-:Y:S02]  /*10460*/  LOP3.LUT R32, R33, 0x380, RZ, 0xc0, !PT ;  /* 0x0000038021207812 */ /* 0x000fe400078ec0ff */
[----:B------:R-:W-:Y:S02]  /*10470*/  LOP3.LUT R36, R37, 0x380, RZ, 0xc0, !PT ;  /* 0x0000038025247812 */ /* 0x000fe400078ec0ff */
[----:B------:R-:W-:Y:S01]  /*10480*/  LOP3.LUT R44, R44, R45, RZ, 0x3c, !PT ;  /* 0x0000002d2c2c7212 */ /* 0x000fe200078e3cff */
[----:B------:R-:W-:Y:S01]  /*10490*/  IMAD.X R45, RZ, RZ, R7, P5 ;  /* 0x000000ffff2d7224 */ /* 0x000fe200028e0607 */
[----:B------:R-:W-:-:S02]  /*104a0*/  IADD3 R65, P5, R6, 0xa000, RZ ;  /* 0x0000a00006417810 */ /* 0x000fc40007fbe0ff */
[----:B------:R-:W-:Y:S02]  /*104b0*/  SHF.R.U64 R24, R24, 0x3, RZ ;  /* 0x0000000318187819 */ /* 0x000fe400000012ff */
[----:B------:R-:W-:Y:S01]  /*104c0*/  SHF.R.U64 R28, R28, 0x3, RZ ;  /* 0x000000031c1c7819 */ /* 0x000fe200000012ff */
[----:B------:R-:W-:Y:S01]  /*104d0*/  IMAD R8, R8, UR4, RZ ;  /* 0x0000000408087c24 */ /* 0x000fe2000f8e02ff */
[----:B------:R-:W-:Y:S01]  /*104e0*/  SHF.R.U64 R32, R32, 0x3, RZ ;  /* 0x0000000320207819 */ /* 0x000fe200000012ff */
[----:B------:R-:W5:Y:S01]  /*104f0*/  LD.E.128 R44, desc[UR60][R44.64] ;  /* 0x0000003c2c2c7980 */ /* 0x000f62000c101d00 */
[----:B------:R-:W-:Y:S02]  /*10500*/  SHF.R.U64 R36, R36, 0x3, RZ ;  /* 0x0000000324247819 */ /* 0x000fe400000012ff */
[----:B------:R-:W-:Y:S02]  /*10510*/  LOP3.LUT R64, R65, 0x380, RZ, 0xc0, !PT ;  /* 0x0000038041407812 */ /* 0x000fe400078ec0ff */
        /* <DEDUP_REMOVED lines=9> */
[----:B------:R-:W5:Y:S01]  /*105b0*/  LD.E.128 R24, desc[UR60][R24.64] ;  /* 0x0000003c18187980 */ /* 0x000f62000c101d00 */
[----:B------:R-:W-:-:S02]  /*105c0*/  IADD3 R53, P2, R6, 0x7000, RZ ;  /* 0x0000700006357810 */ /* 0x000fc40007f5e0ff */
[C---:B------:R-:W-:Y:S01]  /*105d0*/  IADD3 R57, P3, R6.reuse, 0x8000, RZ ;  /* 0x0000800006397810 */ /* 0x040fe20007f7e0ff */
[----:B------:R-:W5:Y:S01]  /*105e0*/  LD.E.128 R28, desc[UR60][R28.64] ;  /* 0x0000003c1c1c7980 */ /* 0x000f62000c101d00 */
[----:B------:R-:W-:Y:S02]  /*105f0*/  IADD3 R61, P4, R6, 0x9000, RZ ;  /* 0x00009000063d7810 */ /* 0x000fe40007f9e0ff */
[----:B------:R-:W-:Y:S01]  /*10600*/  SHF.R.U64 R64, R64, 0x3, RZ ;  /* 0x0000000340407819 */ /* 0x000fe200000012ff */
[----:B------:R-:W5:Y:S01]  /*10610*/  LD.E.128 R32, desc[UR60][R32.64] ;  /* 0x0000003c20207980 */ /* 0x000f62000c101d00 */
[----:B------:R-:W-:Y:S02]  /*10620*/  LOP3.LUT R48, R49, 0x380, RZ, 0xc0, !PT ;  /* 0x0000038031307812 */ /* 0x000fe400078ec0ff */
[----:B------:R-:W-:Y:S01]  /*10630*/  LOP3.LUT R52, R53, 0x380, RZ, 0xc0, !PT ;  /* 0x0000038035347812 */ /* 0x000fe200078ec0ff */
[----:B------:R-:W5:Y:S01]  /*10640*/  LD.E.128 R36, desc[UR60][R36.64] ;  /* 0x0000003c24247980 */ /* 0x000f62000c101d00 */
[----:B------:R-:W-:-:S02]  /*10650*/  LOP3.LUT R56, R57, 0x380, RZ, 0xc0, !PT ;  /* 0x0000038039387812 */ /* 0x000fc400078ec0ff */
[----:B------:R-:W-:Y:S02]  /*10660*/  LOP3.LUT R60, R61, 0x380, RZ, 0xc0, !PT ;  /* 0x000003803d3c7812 */ /* 0x000fe400078ec0ff */
[----:B------:R-:W-:Y:S01]  /*10670*/  LOP3.LUT R64, R64, R65, RZ, 0x3c, !PT ;  /* 0x0000004140407212 */ /* 0x000fe200078e3cff */
[--C-:B------:R-:W-:Y:S01]  /*10680*/  IMAD.X R65, RZ, RZ, R7.reuse, P5 ;  /* 0x000000ffff417224 */ /* 0x100fe200028e0607 */
[C---:B------:R-:W-:Y:S02]  /*10690*/  LOP3.LUT R13, R6.reuse, 0x380, RZ, 0xc0, !PT ;  /* 0x00000380060d7812 */ /* 0x040fe400078ec0ff */
[----:B------:R-:W-:Y:S02]  /*106a0*/  IADD3 R9, P5, R6, 0xf000, RZ ;  /* 0x0000f00006097810 */ /* 0x000fe40007fbe0ff */
[----:B------:R-:W-:Y:S01]  /*106b0*/  SHF.R.U64 R48, R48, 0x3, RZ ;  /* 0x0000000330307819 */ /* 0x000fe200000012ff */
[----:B------:R-:W5:Y:S01]  /*106c0*/  LD.E.128 R64, desc[UR60][R64.64] ;  /* 0x0000003c40407980 */ /* 0x000f62000c101d00 */
[----:B------:R-:W-:Y:S01]  /*106d0*/  SHF.R.U64 R52, R52, 0x3, RZ ;  /* 0x0000000334347819 */ /* 0x000fe200000012ff */
[----:B------:R-:W-:Y:S01]  /*106e0*/  IMAD.X R85, RZ, RZ, R7, P5 ;  /* 0x000000ffff557224 */ /* 0x000fe200028e0607 */
[----:B------:R-:W-:-:S02]  /*106f0*/  SHF.R.U64 R56, R56, 0x3, RZ ;  /* 0x0000000338387819 */ /* 0x000fc400000012ff */
[----:B------:R-:W-:Y:S02]  /*10700*/  SHF.R.U64 R60, R60, 0x3, RZ ;  /* 0x000000033c3c7819 */ /* 0x000fe400000012ff */
        /* <DEDUP_REMOVED lines=16> */
[----:B------:R-:W-:Y:S01]  /*10810*/  LOP3.LUT R4, R13, R6, RZ, 0x3c, !PT ;  /* 0x000000060d047212 */ /* 0x000fe200078e3cff */
[----:B------:R-:W5:Y:S01]  /*10820*/  LD.E.128 R56, desc[UR60][R56.64] ;  /* 0x0000003c38387980 */ /* 0x000f62000c101d00 */
[----:B------:R-:W-:Y:S02]  /*10830*/  SHF.R.U64 R6, R5, 0x3, RZ ;  /* 0x0000000305067819 */ /* 0x000fe400000012ff */
[----:B------:R-:W-:Y:S01]  /*10840*/  LOP3.LUT R12, R12, 0xfffffff8, RZ, 0xc0, !PT ;  /* 0xfffffff80c0c7812 */ /* 0x000fe200078ec0ff */
[C---:B------:R-:W-:Y:S01]  /*10850*/  IMAD R13, R3.reuse, UR5, R8 ;  /* 0x00000005030d7c24 */ /* 0x040fe2000f8e0208 */
[----:B------:R-:W-:Y:S01]  /*10860*/  LOP3.LUT R84, R6, R9, RZ, 0x3c, !PT ;  /* 0x0000000906547212 */ /* 0x000fe200078e3cff */
[----:B------:R-:W-:Y:S01]  /*10870*/  IMAD.WIDE.U32 R8, R3, UR4, RZ ;  /* 0x0000000403087c25 */ /* 0x000fe2000f8e00ff */
[----:B------:R-:W-:Y:S01]  /*10880*/  LOP3.LUT R68, R69, 0x380, RZ, 0xc0, !PT ;  /* 0x0000038045447812 */ /* 0x000fe200078ec0ff */
[----:B------:R-:W-:Y:S01]  /*10890*/  ULDC.64 UR4, c[0x0][0xbe8] ;  /* 0x0002fa0000047ab9 */ /* 0x000fe20000000a00 */
[----:B------:R-:W-:Y:S01]  /*108a0*/  LOP3.LUT R72, R73, 0x380, RZ, 0xc0, !PT ;  /* 0x0000038049487812 */ /* 0x000fe200078ec0ff */
[----:B------:R-:W-:Y:S01]  /*108b0*/  IMAD.IADD R11, R11, 0x1, -R12 ;  /* 0x000000010b0b7824 */ /* 0x000fe200078e0a0c */
[----:B------:R-:W-:Y:S01]  /*108c0*/  LOP3.LUT R76, R77, 0x380, RZ, 0xc0, !PT ;  /* 0x000003804d4c7812 */ /* 0x000fe200078ec0ff */
[----:B------:R-:W-:Y:S01]  /*108d0*/  IMAD.IADD R9, R9, 0x1, R13 ;  /* 0x0000000109097824 */ /* 0x000fe200078e020d */
[----:B------:R-:W-:Y:S01]  /*108e0*/  LOP3.LUT R80, R81, 0x380, RZ, 0xc0, !PT ;  /* 0x0000038051507812 */ /* 0x000fe200078ec0ff */
[----:B------:R-:W-:Y:S01]  /*108f0*/  IMAD R12, R11, 0x20, R10 ;  /* 0x000000200b0c7824 */ /* 0x000fe200078e020a */
[----:B------:R-:W-:Y:S01]  /*10900*/  SHF.R.U64 R68, R68, 0x3, RZ ;  /* 0x0000000344447819 */ /* 0x000fe200000012ff */
[----:B------:R-:W-:Y:S01]  /*10910*/  IMAD.WIDE.U32 R8, R220, UR4, R8 ;  /* 0x00000004dc087c25 */ /* 0x000fe2000f8e0008 */
[----:B------:R-:W-:Y:S01]  /*10920*/  SHF.R.U64 R72, R72, 0x3, RZ ;  /* 0x0000000348487819 */ /* 0x000fe200000012ff */
[----:B------:R-:W5:Y:S01]  /*10930*/  LD.E.128 R60, desc[UR60][R60.64] ;  /* 0x0000003c3c3c7980 */ /* 0x000f62000c101d00 */
[----:B------:R-:W-:Y:S01]  /*10940*/  SHF.R.U64 R76, R76, 0x3, RZ ;  /* 0x000000034c4c7819 */ /* 0x000fe200000012ff */
[----:B------:R-:W-:Y:S01]  /*10950*/  IMAD R14, R227, 0x80, R12 ;  /* 0x00000080e30e7824 */ /* 0x000fe200078e020c */
[----:B------:R-:W-:Y:S01]  /*10960*/  SHF.R.U64 R80, R80, 0x3, RZ ;  /* 0x0000000350507819 */ /* 0x000fe200000012ff */
[----:B------:R-:W-:Y:S01]  /*10970*/  IMAD.MOV.U32 R5, RZ, RZ, R7 ;  /* 0x000000ffff057224 */ /* 0x000fe200078e0007 */
[----:B------:R-:W-:Y:S01]  /*10980*/  SHF.R.S32.HI R13, RZ, 0x1f, R222 ;  /* 0x0000001fff0d7819 */ /* 0x000fe200000114de */
[----:B------:R-:W-:Y:S01]  /*10990*/  IMAD R9, R220, UR5, R9 ;  /* 0x00000005dc097c24 */ /* 0x000fe2000f8e0209 */
[----:B------:R-:W-:Y:S01]  /*109a0*/  ULDC.64 UR4, c[0x0][0xbf0] ;  /* 0x0002fc0000047ab9 */ /* 0x000fe20000000a00 */
[----:B------:R-:W-:Y:S01]  /*109b0*/  LOP3.LUT R68, R68, R69, RZ, 0x3c, !PT ;  /* 0x0000004544447212 */ /* 0x000fe200078e3cff */
[----:B-1----:R-:W-:Y:S01]  /*109c0*/  @P1 IMAD.HI.U32 R3, R14, R15, RZ ;  /* 0x0000000f0e031227 */ /* 0x002fe200078e00ff */
[----:B------:R-:W-:Y:S01]  /*109d0*/  LOP3.LUT R72, R72, R73, RZ, 0x3c, !PT ;  /* 0x0000004948487212 */ /* 0x000fe200078e3cff */
[----:B------:R-:W5:Y:S01]  /*109e0*/  LD.E.128 R84, desc[UR60][R84.64] ;  /* 0x0000003c54547980 */ /* 0x000f62000c101d00 */
[----:B------:R-:W-:Y:S01]  /*109f0*/  LOP3.LUT R76, R76, R77, RZ, 0x3c, !PT ;  /* 0x0000004d4c4c7212 */ /* 0x000fe200078e3cff */
[--C-:B------:R-:W-:Y:S01]  /*10a00*/  IMAD.X R69, RZ, RZ, R7.reuse, P0 ;  /* 0x000000ffff457224 */ /* 0x100fe200000e0607 */
[----:B------:R-:W-:Y:S01]  /*10a10*/  LOP3.LUT R80, R80, R81, RZ, 0x3c, !PT ;  /* 0x0000005150507212 */ /* 0x000fe200078e3cff */
[----:B------:R-:W-:-:S02]  /*10a20*/  IMAD.X R73, RZ, RZ, R7, P2 ;  /* 0x000000ffff497224 */ /* 0x000fc400010e0607 */
[--C-:B------:R-:W-:Y:S02]  /*10a30*/  IMAD.X R77, RZ, RZ, R7.reuse, P3 ;  /* 0x000000ffff4d7224 */ /* 0x100fe400018e0607 */
[----:B------:R-:W-:Y:S01]  /*10a40*/  IMAD.X R81, RZ, RZ, R7, P4 ;  /* 0x000000ffff517224 */ /* 0x000fe200020e0607 */
[----:B------:R-:W5:Y:S01]  /*10a50*/  LD.E.128 R68, desc[UR60][R68.64] ;  /* 0x0000003c44447980 */ /* 0x000f62000c101d00 */
[----:B------:R-:W-:Y:S02]  /*10a60*/  IMAD R13, R13, UR4, RZ ;  /* 0x000000040d0d7c24 */ /* 0x000fe4000f8e02ff */
[----:B------:R-:W-:Y:S01]  /*10a70*/  IMAD.MOV.U32 R11, RZ, RZ, R14 ;  /* 0x000000ffff0b7224 */ /* 0x000fe200078e000e */
[----:B--2---:R-:W-:Y:S01]  /*10a80*/  @P1 SHF.R.U32.HI R11, RZ, R20, R3 ;  /* 0x00000014ff0b1219 */ /* 0x004fe20000011603 */
[C---:B------:R-:W-:Y:S01]  /*10a90*/  IMAD R13, R222.reuse, UR5, R13 ;  /* 0x00000005de0d7c24 */ /* 0x040fe2000f8e020d */
[----:B------:R-:W5:Y:S01]  /*10aa0*/  LD.E.128 R4, desc[UR60][R4.64] ;  /* 0x0000003c04047980 */ /* 0x000f62000c101d00 */
[----:B------:R-:W-:Y:S01]  /*10ab0*/  IMAD.WIDE.U32 R8, R222, UR4, R8 ;  /* 0x00000004de087c25 */ /* 0x000fe2000f8e0008 */
[----:B------:R-:W-:Y:S01]  /*10ac0*/  SHF.R.S32.HI R3, RZ, 0x1f, R11 ;  /* 0x0000001fff037819 */ /* 0x000fe2000001140b */
[----:B------:R-:W-:Y:S01]  /*10ad0*/  ULDC.64 UR4, c[0x0][0xbe0] ;  /* 0x0002f80000047ab9 */ /* 0x000fe20000000a00 */
[----:B------:R-:W5:Y:S01]  /*10ae0*/  LD.E.128 R72, desc[UR60][R72.64] ;  /* 0x0000003c48487980 */ /* 0x000f62000c101d00 */
[----:B------:R-:W-:-:S03]  /*10af0*/  IMAD.IADD R9, R9, 0x1, R13 ;  /* 0x0000000109097824 */ /* 0x000fc600078e020d */
[----:B------:R-:W5:Y:S01]  /*10b00*/  LD.E.128 R76, desc[UR60][R76.64] ;  /* 0x0000003c4c4c7980 */ /* 0x000f62000c101d00 */
[----:B------:R-:W-:-:S03]  /*10b10*/  IMAD.MOV R13, RZ, RZ, -R11 ;  /* 0x000000ffff0d7224 */ /* 0x000fc600078e0a0b */
[----:B------:R-:W5:Y:S01]  /*10b20*/  LD.E.128 R80, desc[UR60][R80.64] ;  /* 0x0000003c50507980 */ /* 0x000f62000c101d00 */
[----:B------:R-:W-:Y:S01]  /*10b30*/  @!PT LDS RZ, [RZ] ;  /* 0x00000000fffff984 */ /* 0x000fe20000000800 */
[----:B------:R-:W-:Y:S01]  /*10b40*/  @!PT LDS RZ, [RZ] ;  /* 0x00000000fffff984 */ /* 0x000fe20000000800 */
[----:B------:R-:W-:Y:S01]  /*10b50*/  @!PT LDS RZ, [RZ] ;  /* 0x00000000fffff984 */ /* 0x000fe20000000800 */
[----:B------:R-:W-:Y:S01]  /*10b60*/  @!PT LDS RZ, [RZ] ;  /* 0x00000000fffff984 */ /* 0x000fe20000000800 */
[----:B------:R0:W-:Y:S06]  /*10b70*/  MEMBAR.ALL.CTA ;  /* 0x0000000000007992 */ /* 0x0001ec0000008000 */
[----:B0-----:R-:W0:Y:S01]  /*10b80*/  FENCE.VIEW.ASYNC.S ;  /* 0x00000000000073c6 */ /* 0x001e220000000000 */
[----:B------:R-:W-:Y:S02]  /*10b90*/  IMAD R12, R3, UR4, RZ ;  /* 0x00000004030c7c24 */ /* 0x000fe4000f8e02ff */
[----:B------:R-:W-:-:S02]  /*10ba0*/  IMAD R13, R154, R13, R14 ;  /* 0x0000000d9a0d7224 */ /* 0x000fc400078e020e */
[----:B------:R-:W-:-:S04]  /*10bb0*/  IMAD.WIDE.U32 R8, R11, UR4, R8 ;  /* 0x000000040b087c25 */ /* 0x000fc8000f8e0008 */
[----:B------:R-:W-:Y:S01]  /*10bc0*/  IMAD R15, R11, UR5, R12 ;  /* 0x000000050b0f7c24 */ /* 0x000fe2000f8e020c */
[----:B------:R-:W-:Y:S01]  /*10bd0*/  SHF.R.S32.HI R11, RZ, 0x1f, R13 ;  /* 0x0000001fff0b7819 */ /* 0x000fe2000001140d */
[----:B------:R-:W-:Y:S01]  /*10be0*/  ULDC.64 UR4, c[0x0][0xbd8] ;  /* 0x0002f60000047ab9 */ /* 0x000fe20000000a00 */
[----:B------:R-:W-:Y:S01]  /*10bf0*/  IADD3 R3, R18, 0x32420, RZ ;  /* 0x0003242012037810 */ /* 0x000fe20007ffe0ff */
        /* <DEDUP_REMOVED lines=14> */
.L_x_1672:
        /* <DEDUP_REMOVED lines=14> */
[-C--:B--2---:R-:W-:Y:S02]  /*10dc0*/  @!P3 LEA R8, P5, R203, R14.reuse, 0x1 ;  /* 0x0000000ecb08b211 */ /* 0x084fe400078a08ff */
[----:B------:R-:W-:Y:S02]  /*10dd0*/  @!P2 LEA R10, P4, R219, R14, 0x1 ;  /* 0x0000000edb0aa211 */ /* 0x000fe400078808ff */
[----:B-1----:R-:W-:Y:S02]  /*10de0*/  @!P3 LEA.HI.X R9, R203, R20, R12, 0x1, P5 ;  /* 0x00000014cb09b211 */ /* 0x002fe400028f0c0c */
[----:B------:R-:W-:-:S02]  /*10df0*/  @!P1 LEA R12, P5, R218, R14, 0x1 ;  /* 0x0000000eda0c9211 */ /* 0x000fc400078a08ff */
[----:B------:R-:W-:Y:S01]  /*10e00*/  @!P2 LEA.HI.X R11, R219, R20, R90, 0x1, P4 ;  /* 0x00000014db0ba211 */ /* 0x000fe200020f0c5a */
[----:B-----5:R3:W-:Y:S01]  /*10e10*/  @!P3 ST.E.128 desc[UR60][R8.64], R4 ;  /* 0x000000040800b985 */ /* 0x0207e2000c101d3c */
[----:B------:R-:W-:Y:S02]  /*10e20*/  SHF.R.S32.HI R40, RZ, 0x1f, R15 ;  /* 0x0000001fff287819 */ /* 0x000fe4000001140f */
[C---:B------:R-:W-:Y:S01]  /*10e30*/  @!P0 LEA R14, P4, R15.reuse, R14, 0x1 ;  /* 0x0000000e0f0e8211 */ /* 0x040fe200078808ff */
[----:B------:R3:W-:Y:S01]  /*10e40*/  @!P2 ST.E.128 desc[UR60][R10.64], R36 ;  /* 0x000000240a00a985 */ /* 0x0007e2000c101d3c */
[-C--:B------:R-:W-:Y:S02]  /*10e50*/  @!P1 LEA.HI.X R13, R218, R20.reuse, R88, 0x1, P5 ;  /* 0x00000014da0d9211 */ /* 0x080fe400028f0c58 */
[----:B------:R-:W-:-:S03]  /*10e60*/  @!P0 LEA.HI.X R15, R15, R20, R40, 0x1, P4 ;  /* 0x000000140f0f8211 */ /* 0x000fc600020f0c28 */
[----:B------:R3:W-:Y:S04]  /*10e70*/  @!P1 ST.E.128 desc[UR60][R12.64], R56 ;  /* 0x000000380c009985 */ /* 0x0007e8000c101d3c */
[----:B------:R3:W-:Y:S02]  /*10e80*/  @!P0 ST.E.128 desc[UR60][R14.64], R72 ;  /* 0x000000480e008985 */ /* 0x0007e4000c101d3c */
.L_x_1455:
[----:B------:R-:W-:Y:S05]  /*10e90*/  BSYNC B1 ;  /* 0x0000000000017941 */ /* 0x000fea0003800000 */
.L_x_1454:
[----:B------:R-:W-:Y:S01]  /*10ea0*/  UMOV UR4, 0xffffffff ;  /* 0xffffffff00047882 */ /* 0x000fe20000000000 */
[----:B---3-5:R-:W-:Y:S02]  /*10eb0*/  SHF.R.S32.HI R36, RZ, 0x1f, R89 ;  /* 0x0000001fff247819 */ /* 0x028fe40000011459 */
[----:B------:R-:W-:Y:S05]  /*10ec0*/  BRA.DIV UR4, `(.L_x_1456) ;  /* 0x000000c604687947 */ /* 0x000fea000b800000 */
[----:B-1----:R1:W3:Y:S04]  /*10ed0*/  SHFL.IDX PT, R20, R21, 0x1, 0x181f ;  /* 0x00381f0015147f89 */ /* 0x0022e800000e0000 */
[----:B--2---:R1:W2:Y:S02]  /*10ee0*/  SHFL.IDX PT, R14, R3, 0x1, 0x181f ;  /* 0x00381f00030e7f89 */ /* 0x0042a400000e0000 */
.L_x_1676:
        /* <DEDUP_REMOVED lines=12> */
[-C--:B--2---:R-:W-:Y:S02]  /*10fb0*/  @!P3 LEA R4, P5, R203, R14.reuse, 0x1 ;  /* 0x0000000ecb04b211 */ /* 0x084fe400078a08ff */
        /* <DEDUP_REMOVED lines=11> */
.L_x_1458:
[----:B------:R-:W-:Y:S05]  /*11070*/  BSYNC B1 ;  /* 0x0000000000017941 */ /* 0x000fea0003800000 */
.L_x_1457:
[----:B------:R-:W-:-:S03]  /*11080*/  UMOV UR4, 0xffffffff ;  /* 0xffffffff00047882 */ /* 0x000fc60000000000 */
[----:B------:R-:W-:Y:S05]  /*11090*/  BRA.DIV UR4, `(.L_x_1459) ;  /* 0x000000c6043c7947 */ /* 0x000fea000b800000 */
[----:B---3--:R3:W0:Y:S04]  /*110a0*/  SHFL.IDX PT, R20, R21, 0x2, 0x181f ;  /* 0x00581f0015147f89 */ /* 0x00862800000e0000 */
[----:B--2---:R3:W2:Y:S02]  /*110b0*/  SHFL.IDX PT, R14, R3, 0x2, 0x181f ;  /* 0x00581f00030e7f89 */ /* 0x0046a400000e0000 */
.L_x_1680:
[----:B----4-:R-:W-:Y:S01]  /*110c0*/  VIADD R5, R91, 0x40 ;  /* 0x000000405b057836 */ /* 0x010fe20000000000 */
        /* <DEDUP_REMOVED lines=23> */
.L_x_1461:
[----:B------:R-:W-:Y:S05]  /*11240*/  BSYNC B1 ;  /* 0x0000000000017941 */ /* 0x000fea0003800000 */
.L_x_1460:
[----:B------:R-:W-:-:S03]  /*11250*/  UMOV UR4, 0xffffffff ;  /* 0xffffffff00047882 */ /* 0x000fc60000000000 */
[----:B------:R-:W-:Y:S05]  /*11260*/  BRA.DIV UR4, `(.L_x_1462) ;  /* 0x000000c604107947 */ /* 0x000fea000b800000 */
[----:B----4-:R4:W0:Y:S04]  /*11270*/  SHFL.IDX PT, R10, R21, 0x3, 0x181f ;  /* 0x00781f00150a7f89 */ /* 0x01082800000e0000 */
[----:B--2---:R4:W2:Y:S02]  /*11280*/  SHFL.IDX PT, R14, R3, 0x3, 0x181f ;  /* 0x00781f00030e7f89 */ /* 0x0048a400000e0000 */
.L_x_1684:
[----:B01-34-:R-:W-:-:S05]  /*11290*/  VIADD R3, R91, 0x60 ;  /* 0x000000605b037836 */ /* 0x01bfca0000000000 */
        /* <DEDUP_REMOVED lines=9> */
[-C--:B--2---:R-:W-:Y:S02]  /*11330*/  @!P3 LEA R4, P0, R203, R14.reuse, 0x1 ;  /* 0x0000000ecb04b211 */ /* 0x084fe400078008ff */
[-C--:B------:R-:W-:Y:S02]  /*11340*/  @!P4 LEA R6, P1, R219, R14.reuse, 0x1 ;  /* 0x0000000edb06c211 */ /* 0x080fe400078208ff */
[C---:B------:R-:W-:Y:S02]  /*11350*/  @!P5 LEA R8, P2, R218.reuse, R14, 0x1 ;  /* 0x0000000eda08d211 */ /* 0x040fe400078408ff */
        /* <DEDUP_REMOVED lines=12> */
.L_x_1452:
[----:B------:R-:W1:Y:S01]  /*11420*/  @P1 LDC R7, c[0x0][0xcec] ;  /* 0x00033b00ff071b82 */ /* 0x000e620000000800 */
[----:B------:R-:W-:Y:S01]  /*11430*/  ULDC.64 UR4, c[0x0][0xc08] ;  /* 0x0003020000047ab9 */ /* 0x000fe20000000a00 */
[----:B0-----:R-:W-:Y:S02]  /*11440*/  IMAD.MOV.U32 R10, RZ, RZ, R25 ;  /* 0x000000ffff0a7224 */ /* 0x001fe400078e0019 */
[----:B------:R-:W-:-:S04]  /*11450*/  IMAD R8, R8, UR4, RZ ;  /* 0x0000000408087c24 */ /* 0x000fc8000f8e02ff */
[----:B------:R-:W0:Y:S01]  /*11460*/  @P1 LDC R6, c[0x0][0xcf0] ;  /* 0x00033c00ff061b82 */ /* 0x000e220000000800 */
[----:B------:R-:W-:Y:S02]  /*11470*/  IMAD R8, R3, UR5, R8 ;  /* 0x0000000503087c24 */ /* 0x000fe4000f8e0208 */
[----:B-1----:R-:W-:-:S05]  /*11480*/  @P1 IMAD.HI.U32 R7, R25, R7, RZ ;  /* 0x0000000719071227 */ /* 0x002fca00078e00ff */
[----:B0-----:R-:W-:Y:S01]  /*11490*/  @P1 SHF.R.U32.HI R10, RZ, R6, R7 ;  /* 0x00000006ff0a1219 */ /* 0x001fe20000011607 */
[----:B------:R-:W-:Y:S01]  /*114a0*/  IMAD.WIDE.U32 R6, R3, UR4, RZ ;  /* 0x0000000403067c25 */ /* 0x000fe2000f8e00ff */
[----:B------:R-:W-:Y:S01]  /*114b0*/  ULDC.64 UR4, c[0x0][0xc38] ;  /* 0x00030e0000047ab9 */ /* 0x000fe20000000a00 */
[----:B------:R-:W-:Y:S02]  /*114c0*/  SHF.R.S32.HI R3, RZ, 0x1f, R222 ;  /* 0x0000001fff037819 */ /* 0x000fe400000114de */
[----:B------:R-:W-:Y:S02]  /*114d0*/  IMAD.IADD R7, R7, 0x1, R8 ;  /* 0x0000000107077824 */ /* 0x000fe400078e0208 */
        /* <DEDUP_REMOVED lines=19> */
[----:B------:R-:W-:Y:S01]  /*11610*/  IMAD.IADD R7, R7, 0x1, R8 ;  /* 0x0000000107077824 */ /* 0x000fe200078e0208 */
[----:B------:R-:W-:Y:S02]  /*11620*/  SHF.R.S32.HI R8, RZ, 0x1f, R3 ;  /* 0x0000001fff087819 */ /* 0x000fe40000011403 */
[----:B------:R-:W-:Y:S01]  /*11630*/  PRMT R10, RZ, 0x654, R10 ;  /* 0x00000654ff0a7816 */ /* 0x000fe2000000000a */
[----:B------:R-:W-:-:S03]  /*11640*/  IMAD.WIDE.U32 R6, R3, UR4, R6 ;  /* 0x0000000403067c25 */ /* 0x000fc6000f8e0006 */
[----:B------:R0:W-:Y:S01]  /*11650*/  SYNCS.ARRIVE.TRANS64.RED.A1T0 RZ, [R10+URZ], RZ ;  /* 0x000000ff0aff79a7 */ /* 0x0001e2000810043f */
[----:B------:R-:W-:-:S04]  /*11660*/  IMAD R8, R8, UR4, RZ ;  /* 0x0000000408087c24 */ /* 0x000fc8000f8e02ff */
[----:B------:R-:W-:Y:S01]  /*11670*/  IMAD R8, R3, UR5, R8 ;  /* 0x0000000503087c24 */ /* 0x000fe2000f8e0208 */
[----:B------:R-:W-:Y:S02]  /*11680*/  ULDC.64 UR4, c[0x0][0xc00] ;  /* 0x0003000000047ab9 */ /* 0x000fe40000000a00 */
[----:B------:R-:W-:Y:S01]  /*11690*/  LEA R3, P0, R6, UR4, 0x2 ;  /* 0x0000000406037c11 */ /* 0x000fe2000f8010ff */
[----:B------:R-:W-:Y:S01]  /*116a0*/  IMAD.IADD R8, R7, 0x1, R8 ;  /* 0x0000000107087824 */ /* 0x000fe200078e0208 */
[----:B------:R-:W-:-:S04]  /*116b0*/  UMOV UR4, 0xffffffff ;  /* 0xffffffff00047882 */ /* 0x000fc80000000000 */
[----:B------:R-:W-:Y:S01]  /*116c0*/  LEA.HI.X R8, R6, UR5, R8, 0x2, P0 ;  /* 0x0000000506087c11 */ /* 0x000fe200080f1408 */
[----:B0-----:R-:W-:Y:S06]  /*116d0*/  BRA.DIV UR4, `(.L_x_1464) ;  /* 0x000000c2043c7947 */ /* 0x001fec000b800000 */
[----:B------:R0:W1:Y:S04]  /*116e0*/  SHFL.IDX PT, R25, R8, RZ, 0x1c1f ;  /* 0x001c1fff08197589 */ /* 0x00006800000e0000 */
[----:B------:R0:W2:Y:S02]  /*116f0*/  SHFL.IDX PT, R12, R3, RZ, 0x1c1f ;  /* 0x001c1fff030c7589 */ /* 0x0000a400000e0000 */
.L_x_1687:
[----:B------:R-:W-:Y:S01]  /*11700*/  ISETP.GE.AND P0, PT, R24, R0, PT ;  /* 0x000000001800720c */ /* 0x000fe20003f06270 */
[----:B------:R-:W-:-:S12]  /*11710*/  BSSY B1, `(.L_x_1465) ;  /* 0x00000d3000017945 */ /* 0x000fd80003800000 */
[----:B------:R-:W-:Y:S05]  /*11720*/  @P0 BRA `(.L_x_1466) ;  /* 0x0000000c00440947 */ /* 0x000fea0003800000 */
[----:B------:R-:W-:Y:S01]  /*11730*/  ULDC UR4, c[0x0][0xbc8] ;  /* 0x0002f20000047ab9 */ /* 0x000fe20000000800 */
[C---:B------:R-:W-:Y:S01]  /*11740*/  VIADD R13, R230.reuse, 0x8 ;  /* 0x00000008e60d7836 */ /* 0x040fe20000000000 */
[C---:B------:R-:W-:Y:S01]  /*11750*/  ISETP.GE.AND P0, PT, R230.reuse, UR4, PT ;  /* 0x00000004e6007c0c */ /* 0x040fe2000bf06270 */
[C---:B------:R-:W-:Y:S02]  /*11760*/  VIADD R11, R230.reuse, 0x10 ;  /* 0x00000010e60b7836 */ /* 0x040fe40000000000 */
[C---:B------:R-:W-:Y:S01]  /*11770*/  VIADD R14, R230.reuse, 0x8 ;  /* 0x00000008e60e7836 */ /* 0x040fe20000000000 */
        /* <DEDUP_REMOVED lines=21> */
[----:B-1----:R-:W-:Y:S01]  /*118d0*/  @!P0 LEA R6, P2, R11, R12, 0x2 ;  /* 0x0000000c0b068211 */ /* 0x002fe200078410ff */
[----:B------:R-:W-:-:S03]  /*118e0*/  VIADD R28, R230, 0x60 ;  /* 0x00000060e61c7836 */ /* 0x000fc60000000000 */
        /* <DEDUP_REMOVED lines=17> */
[C---:B------:R-:W-:Y:S02]  /*11a00*/  VIADD R13, R230.reuse, 0x38 ;  /* 0x00000038e60d7836 */ /* 0x040fe40000000000 */
[----:B------:R1:W-:Y:S01]  /*11a10*/  @!P0 ST.E.64 desc[UR60][R6.64], R20 ;  /* 0x0000001406008985 */ /* 0x0003e2000c101b3c */
[----:B------:R-:W-:Y:S02]  /*11a20*/  SHF.R.S32.HI R14, RZ, 0x1f, R14 ;  /* 0x0000001fff0e7819 */ /* 0x000fe4000001140e */
[----:B------:R-:W-:Y:S02]  /*11a30*/  ISETP.GE.AND P1, PT, R13, UR4, PT ;  /* 0x000000040d007c0c */ /* 0x000fe4000bf26270 */
[----:B-1----:R-:W-:Y:S01]  /*11a40*/  @!P2 LEA R6, P0, R11, R12, 0x2 ;  /* 0x0000000c0b06a211 */ /* 0x002fe200078010ff */
[----:B------:R-:W-:-:S02]  /*11a50*/  VIADD R20, R230, 0x60 ;  /* 0x00000060e6147836 */ /* 0x000fc40000000000 */
[C---:B------:R-:W-:Y:S01]  /*11a60*/  VIADD R21, R230.reuse, 0x80 ;  /* 0x00000080e6157836 */ /* 0x040fe20000000000 */
[----:B------:R-:W-:Y:S01]  /*11a70*/  @!P2 LEA.HI.X R7, R11, R25, R14, 0x2, P0 ;  /* 0x000000190b07a211 */ /* 0x000fe200000f140e */
[----:B------:R-:W-:Y:S01]  /*11a80*/  VIADD R11, R230, 0x30 ;  /* 0x00000030e60b7836 */ /* 0x000fe20000000000 */
[----:B------:R-:W-:Y:S01]  /*11a90*/  ISETP.GE.AND P0, PT, R154, UR4, PT ;  /* 0x000000049a007c0c */ /* 0x000fe2000bf06270 */
[----:B------:R-:W-:Y:S01]  /*11aa0*/  VIADD R14, R230, 0x48 ;  /* 0x00000048e60e7836 */ /* 0x000fe20000000000 */
[----:B------:R-:W-:Y:S01]  /*11ab0*/  SHF.R.S32.HI R20, RZ, 0x1f, R20 ;  /* 0x0000001fff147819 */ /* 0x000fe20000011414 */
[----:B------:R1:W-:Y:S01]  /*11ac0*/  @!P2 ST.E.64 desc[UR60][R6.64], R44 ;  /* 0x0000002c0600a985 */ /* 0x0003e2000c101b3c */
[----:B------:R-:W-:Y:S02]  /*11ad0*/  SHF.R.S32.HI R11, RZ, 0x1f, R11 ;  /* 0x0000001fff0b7819 */ /* 0x000fe4000001140b */
[----:B-1----:R-:W-:-:S04]  /*11ae0*/  @!P3 LEA R6, P2, R10, R12, 0x2 ;  /* 0x0000000c0a06b211 */ /* 0x002fc800078410ff */
[-C--:B------:R-:W-:Y:S02]  /*11af0*/  @!P3 LEA.HI.X R7, R10, R25.reuse, R11, 0x2, P2 ;  /* 0x000000190a07b211 */ /* 0x080fe400010f140b */
[----:B------:R-:W-:Y:S02]  /*11b00*/  ISETP.GE.AND P2, PT, R14, UR4, PT ;  /* 0x000000040e007c0c */ /* 0x000fe4000bf46270 */
[C---:B------:R-:W-:Y:S01]  /*11b10*/  @!P1 LEA R10, P4, R13.reuse, R12, 0x2 ;  /* 0x0000000c0d0a9211 */ /* 0x040fe200078810ff */
        /* <DEDUP_REMOVED lines=10> */
[----:B------:R-:W-:Y:S01]  /*11bc0*/  VIADD R24, R230, 0x50 ;  /* 0x00000050e6187836 */ /* 0x000fe20000000000 */
[----:B--2---:R-:W-:-:S03]  /*11bd0*/  @!P2 LEA R10, P5, R14, R12, 0x2 ;  /* 0x0000000c0e0aa211 */ /* 0x004fc600078a10ff */
[----:B------:R1:W-:Y:S01]  /*11be0*/  @!P0 ST.E.64 desc[UR60][R6.64], R56 ;  /* 0x0000003806008985 */ /* 0x0003e2000c101b3c */
[----:B------:R-:W-:Y:S02]  /*11bf0*/  ISETP.GE.AND P0, PT, R28, UR4, PT ;  /* 0x000000041c007c0c */ /* 0x000fe4000bf06270 */
[----:B------:R-:W-:Y:S01]  /*11c00*/  @!P2 LEA.HI.X R11, R14, R25, R15, 0x2, P5 ;  /* 0x000000190e0ba211 */ /* 0x000fe200028f140f */
[C---:B------:R-:W-:Y:S01]  /*11c10*/  VIADD R14, R230.reuse, 0x68 ;  /* 0x00000068e60e7836 */ /* 0x040fe20000000000 */
[----:B------:R-:W-:Y:S01]  /*11c20*/  SHF.R.S32.HI R24, RZ, 0x1f, R24 ;  /* 0x0000001fff187819 */ /* 0x000fe20000011418 */
[----:B------:R-:W-:Y:S02]  /*11c30*/  VIADD R15, R230, 0x58 ;  /* 0x00000058e60f7836 */ /* 0x000fe40000000000 */
[----:B------:R2:W-:Y:S01]  /*11c40*/  @!P2 ST.E.64 desc[UR60][R10.64], R60 ;  /* 0x0000003c0a00a985 */ /* 0x0005e2000c101b3c */
[----:B------:R-:W-:Y:S02]  /*11c50*/  ISETP.GE.AND P2, PT, R14, UR4, PT ;  /* 0x000000040e007c0c */ /* 0x000fe4000bf46270 */
[----:B------:R-:W-:-:S02]  /*11c60*/  SHF.R.S32.HI R15, RZ, 0x1f, R15 ;  /* 0x0000001fff0f7819 */ /* 0x000fc4000001140f */
[----:B-1----:R-:W-:-:S04]  /*11c70*/  @!P3 LEA R6, P4, R40, R12, 0x2 ;  /* 0x0000000c2806b211 */ /* 0x002fc800078810ff */
[----:B------:R-:W-:Y:S01]  /*11c80*/  @!P3 LEA.HI.X R7, R40, R25, R24, 0x2, P4 ;  /* 0x000000192807b211 */ /* 0x000fe200020f1418 */
[----:B------:R-:W-:Y:S01]  /*11c90*/  VIADD R24, R230, 0x70 ;  /* 0x00000070e6187836 */ /* 0x000fe20000000000 */
[----:B--2---:R-:W-:-:S03]  /*11ca0*/  @!P1 LEA R10, P5, R13, R12, 0x2 ;  /* 0x0000000c0d0a9211 */ /* 0x004fc600078a10ff */
[----:B------:R1:W-:Y:S01]  /*11cb0*/  @!P3 ST.E.64 desc[UR60][R6.64], R64 ;  /* 0x000000400600b985 */ /* 0x0003e2000c101b3c */
[----:B------:R-:W-:Y:S02]  /*11cc0*/  ISETP.GE.AND P3, PT, R24, UR4, PT ;  /* 0x0000000418007c0c */ /* 0x000fe4000bf66270 */
[----:B------:R-:W-:Y:S01]  /*11cd0*/  @!P1 LEA.HI.X R11, R13, R25, R15, 0x2, P5 ;  /* 0x000000190d0b9211 */ /* 0x000fe200028f140f */
[C---:B------:R-:W-:Y:S02]  /*11ce0*/  VIADD R13, R230.reuse, 0x78 ;  /* 0x00000078e60d7836 */ /* 0x040fe40000000000 */
[----:B------:R-:W-:Y:S02]  /*11cf0*/  VIADD R15, R230, 0x68 ;  /* 0x00000068e60f7836 */ /* 0x000fe40000000000 */
[----:B------:R2:W-:Y:S01]  /*11d00*/  @!P1 ST.E.64 desc[UR60][R10.64], R68 ;  /* 0x000000440a009985 */ /* 0x0005e2000c101b3c */
[----:B------:R-:W-:Y:S02]  /*11d10*/  ISETP.GE.AND P1, PT, R13, UR4, PT ;  /* 0x000000040d007c0c */ /* 0x000fe4000bf26270 */
[----:B------:R-:W-:-:S02]  /*11d20*/  SHF.R.S32.HI R15, RZ, 0x1f, R15 ;  /* 0x0000001fff0f7819 */ /* 0x000fc4000001140f */
[----:B-1----:R-:W-:-:S04]  /*11d30*/  @!P0 LEA R6, P4, R28, R12, 0x2 ;  /* 0x0000000c1c068211 */ /* 0x002fc800078810ff */
[-C--:B------:R-:W-:Y:S01]  /*11d40*/  @!P0 LEA.HI.X R7, R28, R25.reuse, R20, 0x2, P4 ;  /* 0x000000191c078211 */ /* 0x080fe200020f1414 */
        /* <DEDUP_REMOVED lines=8> */
[----:B------:R-:W-:Y:S01]  /*11dd0*/  VIADD R15, R230, 0x78 ;  /* 0x00000078e60f7836 */ /* 0x000fe20000000000 */
[----:B------:R-:W-:Y:S01]  /*11de0*/  SHF.R.S32.HI R28, RZ, 0x1f, R28 ;  /* 0x0000001fff1c7819 */ /* 0x000fe2000001141c */
[----:B------:R2:W-:Y:S01]  /*11df0*/  @!P2 ST.E.64 desc[UR60][R10.64], R76 ;  /* 0x0000004c0a00a985 */ /* 0x0005e2000c101b3c */
[----:B------:R-:W-:-:S02]  /*11e00*/  ISETP.GE.AND P2, PT, R14, UR4, PT ;  /* 0x000000040e007c0c */ /* 0x000fc4000bf46270 */
[----:B------:R-:W-:Y:S02]  /*11e10*/  SHF.R.S32.HI R15, RZ, 0x1f, R15 ;  /* 0x0000001fff0f7819 */ /* 0x000fe4000001140f */
        /* <DEDUP_REMOVED lines=15> */
[-C--:B------:R-:W-:Y:S01]  /*11f10*/  @!P0 LEA.HI.X R7, R21, R25.reuse, R24, 0x2, P4 ;  /* 0x0000001915078211 */ /* 0x080fe200020f1418 */
        /* <DEDUP_REMOVED lines=21> */
[----:B------:R-:W-:-:S02]  /*12070*/  IADD3 R14, R230, 0xb8, RZ ;  /* 0x000000b8e60e7810 */ /* 0x000fc40007ffe0ff */
[----:B------:R-:W-:Y:S01]  /*12080*/  SHF.R.S32.HI R21, RZ, 0x1f, R21 ;  /* 0x0000001fff157819 */ /* 0x000fe20000011415 */
[----:B------:R2:W-:Y:S01]  /*12090*/  @!P1 ST.E.64 desc[UR60][R10.64], R100 ;  /* 0x000000640a009985 */ /* 0x0005e2000c101b3c */
[----:B------:R-:W-:Y:S02]  /*120a0*/  ISETP.GE.AND P1, PT, R14, UR4, PT ;  /* 0x000000040e007c0c */ /* 0x000fe4000bf26270 */
[----:B-1----:R-:W-:-:S04]  /*120b0*/  @!P0 LEA R6, P3, R24, R12, 0x2 ;  /* 0x0000000c18068211 */ /* 0x002fc800078610ff */
[----:B------:R-:W-:Y:S02]  /*120c0*/  @!P0 LEA.HI.X R7, R24, R25, R28, 0x2, P3 ;  /* 0x0000001918078211 */ /* 0x000fe400018f141c */
[----:B--2---:R-:W-:-:S03]  /*120d0*/  @!P2 LEA R10, P5, R15, R12, 0x2 ;  /* 0x0000000c0f0aa211 */ /* 0x004fc600078a10ff */
[----:B------:R1:W-:Y:S01]  /*120e0*/  @!P0 ST.E.64 desc[UR60][R6.64], R104 ;  /* 0x0000006806008985 */ /* 0x0003e2000c101b3c */
[----:B------:R-:W-:Y:S02]  /*120f0*/  ISETP.GE.AND P0, PT, R13, UR4, PT ;  /* 0x000000040d007c0c */ /* 0x000fe4000bf06270 */
[----:B------:R-:W-:Y:S01]  /*12100*/  @!P2 LEA.HI.X R11, R15, R25, R21, 0x2, P5 ;  /* 0x000000190f0ba211 */ /* 0x000fe200028f1415 */
[C---:B------:R-:W-:Y:S02]  /*12110*/  VIADD R21, R230.reuse, 0xb0 ;  /* 0x000000b0e6157836 */ /* 0x040fe40000000000 */
[----:B------:R-:W-:Y:S02]  /*12120*/  VIADD R15, R230, 0xb8 ;  /* 0x000000b8e60f7836 */ /* 0x000fe40000000000 */
[----:B------:R2:W-:Y:S01]  /*12130*/  @!P2 ST.E.64 desc[UR60][R10.64], R108 ;  /* 0x0000006c0a00a985 */ /* 0x0005e2000c101b3c */
[----:B------:R-:W-:Y:S02]  /*12140*/  SHF.R.S32.HI R21, RZ, 0x1f, R21 ;  /* 0x0000001fff157819 */ /* 0x000fe40000011415 */
[----:B------:R-:W-:-:S02]  /*12150*/  SHF.R.S32.HI R15, RZ, 0x1f, R15 ;  /* 0x0000001fff0f7819 */ /* 0x000fc4000001140f */
[----:B------:R-:W-:Y:S02]  /*12160*/  ISETP.GE.AND P2, PT, R237, UR4, PT ;  /* 0x00000004ed007c0c */ /* 0x000fe4000bf46270 */
[----:B-1----:R-:W-:-:S04]  /*12170*/  @!P4 LEA R6, P3, R20, R12, 0x2 ;  /* 0x0000000c1406c211 */ /* 0x002fc800078610ff */
[-C--:B------:R-:W-:Y:S02]  /*12180*/  @!P4 LEA.HI.X R7, R20, R25.reuse, R21, 0x2, P3 ;  /* 0x000000191407c211 */ /* 0x080fe400018f1415 */
[----:B------:R-:W-:Y:S02]  /*12190*/  ISETP.GE.AND P3, PT, R236, UR4, PT ;  /* 0x00000004ec007c0c */ /* 0x000fe4000bf66270 */
[C---:B--2---:R-:W-:Y:S01]  /*121a0*/  @!P1 LEA R10, P5, R14.reuse, R12, 0x2 ;  /* 0x0000000c0e0a9211 */ /* 0x044fe200078a10ff */
[----:B------:R1:W-:Y:S01]  /*121b0*/  @!P4 ST.E.64 desc[UR60][R6.64], R112 ;  /* 0x000000700600c985 */ /* 0x0003e2000c101b3c */
[----:B------:R-:W-:Y:S02]  /*121c0*/  SHF.R.S32.HI R20, RZ, 0x1f, R237 ;  /* 0x0000001fff147819 */ /* 0x000fe400000114ed */
[----:B------:R-:W-:Y:S01]  /*121d0*/  @!P1 LEA.HI.X R11, R14, R25, R15, 0x2, P5 ;  /* 0x000000190e0b9211 */ /* 0x000fe200028f140f */
[----:B------:R-:W-:Y:S01]  /*121e0*/  VIADD R14, R230, 0xc0 ;  /* 0x000000c0e60e7836 */ /* 0x000fe20000000000 */
[----:B------:R-:W-:-:S03]  /*121f0*/  SHF.R.S32.HI R21, RZ, 0x1f, R232 ;  /* 0x0000001fff157819 */ /* 0x000fc600000114e8 */
[----:B------:R2:W-:Y:S01]  /*12200*/  @!P1 ST.E.64 desc[UR60][R10.64], R116 ;  /* 0x000000740a009985 */ /* 0x0005e2000c101b3c */
[----:B------:R-:W-:Y:S02]  /*12210*/  SHF.R.S32.HI R14, RZ, 0x1f, R14 ;  /* 0x0000001fff0e7819 */ /* 0x000fe4000001140e */
[----:B------:R-:W-:Y:S02]  /*12220*/  ISETP.GE.AND P1, PT, R235, UR4, PT ;  /* 0x00000004eb007c0c */ /* 0x000fe4000bf26270 */
[----:B-1----:R-:W-:-:S04]  /*12230*/  @!P0 LEA R6, P4, R13, R12, 0x2 ;  /* 0x0000000c0d068211 */ /* 0x002fc800078810ff */
[-C--:B------:R-:W-:Y:S02]  /*12240*/  @!P0 LEA.HI.X R7, R13, R25.reuse, R14, 0x2, P4 ;  /* 0x000000190d078211 */ /* 0x080fe400020f140e */
[-C--:B------:R-:W-:Y:S02]  /*12250*/  @!P3 LEA R14, P4, R236, R12.reuse, 0x2 ;  /* 0x0000000cec0eb211 */ /* 0x080fe400078810ff */
[C---:B--2---:R-:W-:Y:S01]  /*12260*/  @!P2 LEA R10, P5, R237.reuse, R12, 0x2 ;  /* 0x0000000ced0aa211 */ /* 0x044fe200078a10ff */
[----:B------:R1:W-:Y:S01]  /*12270*/  @!P0 ST.E.64 desc[UR60][R6.64], R120 ;  /* 0x0000007806008985 */ /* 0x0003e2000c101b3c */
[----:B------:R-:W-:Y:S02]  /*12280*/  SHF.R.S32.HI R13, RZ, 0x1f, R236 ;  /* 0x0000001fff0d7819 */ /* 0x000fe400000114ec */
[----:B------:R-:W-:Y:S02]  /*12290*/  ISETP.GE.AND P0, PT, R234, UR4, PT ;  /* 0x00000004ea007c0c */ /* 0x000fe4000bf06270 */
[----:B------:R-:W-:-:S02]  /*122a0*/  @!P2 LEA.HI.X R11, R237, R25, R20, 0x2, P5 ;  /* 0x00000019ed0ba211 */ /* 0x000fc400028f1414 */
[----:B------:R-:W-:Y:S02]  /*122b0*/  @!P3 LEA.HI.X R15, R236, R25, R13, 0x2, P4 ;  /* 0x00000019ec0fb211 */ /* 0x000fe400020f140d */
[----:B------:R-:W-:Y:S01]  /*122c0*/  ISETP.GE.AND P4, PT, R233, UR4, PT ;  /* 0x00000004e9007c0c */ /* 0x000fe2000bf86270 */
[----:B------:R2:W-:Y:S01]  /*122d0*/  @!P2 ST.E.64 desc[UR60][R10.64], R124 ;  /* 0x0000007c0a00a985 */ /* 0x0005e2000c101b3c */
[----:B------:R-:W-:Y:S02]  /*122e0*/  SHF.R.S32.HI R13, RZ, 0x1f, R235 ;  /* 0x0000001fff0d7819 */ /* 0x000fe400000114eb */
[----:B------:R-:W-:Y:S01]  /*122f0*/  ISETP.GE.AND P2, PT, R232, UR4, PT ;  /* 0x00000004e8007c0c */ /* 0x000fe2000bf46270 */
[----:B------:R3:W-:Y:S01]  /*12300*/  @!P3 ST.E.64 desc[UR60][R14.64], R128 ;  /* 0x000000800e00b985 */ /* 0x0007e2000c101b3c */
[----:B-1----:R-:W-:Y:S02]  /*12310*/  @!P1 LEA R6, P5, R235, R12, 0x2 ;  /* 0x0000000ceb069211 */ /* 0x002fe400078a10ff */
[----:B------:R-:W-:-:S02]  /*12320*/  ISETP.GE.AND P3, PT, R231, UR4, PT ;  /* 0x00000004e7007c0c */ /* 0x000fc4000bf66270 */
[-C--:B------:R-:W-:Y:S02]  /*12330*/  @!P1 LEA.HI.X R7, R235, R25.reuse, R13, 0x2, P5 ;  /* 0x00000019eb079211 */ /* 0x080fe400028f140d */
[----:B------:R-:W-:Y:S02]  /*12340*/  SHF.R.S32.HI R13, RZ, 0x1f, R234 ;  /* 0x0000001fff0d7819 */ /* 0x000fe400000114ea */
[----:B------:R-:W-:Y:S01]  /*12350*/  SHF.R.S32.HI R20, RZ, 0x1f, R231 ;  /* 0x0000001fff147819 */ /* 0x000fe200000114e7 */
[----:B------:R1:W-:Y:S01]  /*12360*/  @!P1 ST.E.64 desc[UR60][R6.64], R132 ;  /* 0x0000008406009985 */ /* 0x0003e2000c101b3c */
[CC--:B--2---:R-:W-:Y:S02]  /*12370*/  @!P0 LEA R10, P5, R234.reuse, R12.reuse, 0x2 ;  /* 0x0000000cea0a8211 */ /* 0x0c4fe400078a10ff */
[----:B---3--:R-:W-:Y:S02]  /*12380*/  @!P4 LEA R14, P1, R233, R12, 0x2 ;  /* 0x0000000ce90ec211 */ /* 0x008fe400078210ff */
[----:B------:R-:W-:-:S02]  /*12390*/  @!P0 LEA.HI.X R11, R234, R25, R13, 0x2, P5 ;  /* 0x00000019ea0b8211 */ /* 0x000fc400028f140d */
[----:B------:R-:W-:-:S03]  /*123a0*/  SHF.R.S32.HI R13, RZ, 0x1f, R233 ;  /* 0x0000001fff0d7819 */ /* 0x000fc600000114e9 */
[----:B------:R3:W-:Y:S01]  /*123b0*/  @!P0 ST.E.64 desc[UR60][R10.64], R136 ;  /* 0x000000880a008985 */ /* 0x0007e2000c101b3c */
[-C--:B------:R-:W-:Y:S02]  /*123c0*/  @!P4 LEA.HI.X R15, R233, R25.reuse, R13, 0x2, P1 ;  /* 0x00000019e90fc211 */ /* 0x080fe400008f140d */
[CC--:B-1----:R-:W-:Y:S02]  /*123d0*/  @!P2 LEA R6, P5, R232.reuse, R12.reuse, 0x2 ;  /* 0x0000000ce806a211 */ /* 0x0c2fe400078a10ff */
[C---:B------:R-:W-:Y:S01]  /*123e0*/  @!P3 LEA R12, P1, R231.reuse, R12, 0x2 ;  /* 0x0000000ce70cb211 */ /* 0x040fe200078210ff */
[----:B------:R3:W-:Y:S01]  /*123f0*/  @!P4 ST.E.64 desc[UR60][R14.64], R140 ;  /* 0x0000008c0e00c985 */ /* 0x0007e2000c101b3c */
[-C--:B------:R-:W-:Y:S02]  /*12400*/  @!P2 LEA.HI.X R7, R232, R25.reuse, R21, 0x2, P5 ;  /* 0x00000019e807a211 */ /* 0x080fe400028f1415 */
[----:B------:R-:W-:-:S03]  /*12410*/  @!P3 LEA.HI.X R13, R231, R25, R20, 0x2, P1 ;  /* 0x00000019e70db211 */ /* 0x000fc600008f1414 */
[----:B------:R3:W-:Y:S04]  /*12420*/  @!P2 ST.E.64 desc[UR60][R6.64], R144 ;  /* 0x000000900600a985 */ /* 0x0007e8000c101b3c */
[----:B------:R3:W-:Y:S02]  /*12430*/  @!P3 ST.E.64 desc[UR60][R12.64], R148 ;  /* 0x000000940c00b985 */ /* 0x0007e4000c101b3c */
.L_x_1466:
[----:B------:R-:W-:Y:S05]  /*12440*/  BSYNC B1 ;  /* 0x0000000000017941 */ /* 0x000fea0003800000 */
.L_x_1465:
[----:B------:R-:W-:-:S03]  /*12450*/  UMOV UR4, 0xffffffff ;  /* 0xffffffff00047882 */ /* 0x000fc60000000000 */
[----:B------:R-:W-:Y:S05]  /*12460*/  BRA.DIV UR4, `(.L_x_1467) ;  /* 0x000000b604107947 */ /* 0x000fea000b800000 */
[----:B---3--:R3:W4:Y:S04]  /*12470*/  SHFL.IDX PT, R10, R8, 0x1, 0x1c1f ;  /* 0x003c1f00080a7f89 */ /* 0x00872800000e0000 */
[----:B0-----:R-:W0:Y:S02]  /*12480*/  SHFL.IDX PT, R3, R3, 0x1, 0x1c1f ;  /* 0x003c1f0003037f89 */ /* 0x001e2400000e0000 */
.L_x_1691:
[----:B------:R-:W-:-:S13]  /*12490*/  ISETP.GE.AND P0, PT, R9, R0, PT ;  /* 0x000000000900720c */ /* 0x000fda0003f06270 */
[----:B------:R-:W-:Y:S05]  /*124a0*/  @P0 BRA `(.L_x_1463) ;  /* 0x0000001c00200947 */ /* 0x000fea0003800000 */
[----:B------:R-:W-:Y:S01]  /*124b0*/  ULDC UR4, c[0x0][0xbc8] ;  /* 0x0002f20000047ab9 */ /* 0x000fe20000000800 */
[C---:B------:R-:W-:Y:S01]  /*124c0*/  VIADD R15, R230.reuse, 0x8 ;  /* 0x00000008e60f7836 */ /* 0x040fe20000000000 */
[C---:B------:R-:W-:Y:S01]  /*124d0*/  ISETP.GE.AND P2, PT, R230.reuse, UR4, PT ;  /* 0x00000004e6007c0c */ /* 0x040fe2000bf46270 */
[C---:B------:R-:W-:Y:S02]  /*124e0*/  VIADD R13, R230.reuse, 0x10 ;  /* 0x00000010e60d7836 */ /* 0x040fe40000000000 */
[C---:B------:R-:W-:Y:S01]  /*124f0*/  VIADD R11, R230.reuse, 0x18 ;  /* 0x00000018e60b7836 */ /* 0x040fe20000000000 */
[----:B------:R-:W-:Y:S01]  /*12500*/  ISETP.GE.AND P3, PT, R15, UR4, PT ;  /* 0x000000040f007c0c */ /* 0x000fe2000bf66270 */
[C---:B------:R-:W-:Y:S01]  /*12510*/  VIADD R20, R230.reuse, 0x8 ;  /* 0x00000008e6147836 */ /* 0x040fe20000000000 */
[----:B------:R-:W-:Y:S01]  /*12520*/  ISETP.GE.AND P1, PT, R13, UR4, PT ;  /* 0x000000040d007c0c */ /* 0x000fe2000bf26270 */
[C---:B--2---:R-:W-:Y:S01]  /*12530*/  VIADD R12, R230.reuse, 0x20 ;  /* 0x00000020e60c7836 */ /* 0x044fe20000000000 */
[----:B------:R-:W-:Y:S01]  /*12540*/  ISETP.GE.AND P0, PT, R11, UR4, PT ;  /* 0x000000040b007c0c */ /* 0x000fe2000bf06270 */
[----:B------:R-:W-:Y:S01]  /*12550*/  VIADD R14, R230, 0x10 ;  /* 0x00000010e60e7836 */ /* 0x000fe20000000000 */
[----:B------:R-:W-:-:S03]  /*12560*/  SHF.R.S32.HI R20, RZ, 0x1f, R20 ;  /* 0x0000001fff147819 */ /* 0x000fc60000011414 */
[----:B0-----:R-:W-:Y:S01]  /*12570*/  @!P2 IMAD.MOV.U32 R6, RZ, RZ, R3 ;  /* 0x000000ffff06a224 */ /* 0x001fe200078e0003 */
[----:B------:R-:W-:Y:S01]  /*12580*/  SHF.R.S32.HI R14, RZ, 0x1f, R14 ;  /* 0x0000001fff0e7819 */ /* 0x000fe2000001140e */
[----:B----4-:R-:W-:Y:S02]  /*12590*/  @!P2 IMAD.MOV.U32 R7, RZ, RZ, R10 ;  /* 0x000000ffff07a224 */ /* 0x010fe400078e000a */
[----:B---3--:R-:W-:Y:S01]  /*125a0*/  @!P3 LEA R8, P4, R15, R3, 0x2 ;  /* 0x000000030f08b211 */ /* 0x008fe200078810ff */
[----:B------:R-:W-:-:S03]  /*125b0*/  @!P2 IMAD.WIDE R6, R230, 0x4, R6 ;  /* 0x00000004e606a825 */ /* 0x000fc600078e0206 */
[----:B------:R-:W-:Y:S01]  /*125c0*/  @!P3 LEA.HI.X R9, R15, R10, R20, 0x2, P4 ;  /* 0x0000000a0f09b211 */ /* 0x000fe200020f1414 */
[----:B------:R-:W-:Y:S01]  /*125d0*/  VIADD R15, R230, 0x28 ;  /* 0x00000028e60f7836 */ /* 0x000fe20000000000 */
[----:B------:R0:W-:Y:S01]  /*125e0*/  @!P2 ST.E.64 desc[UR60][R6.64], R26 ;  /* 0x0000001a0600a985 */ /* 0x0001e2000c101b3c */
[----:B------:R-:W-:Y:S01]  /*125f0*/  ISETP.GE.AND P2, PT, R12, UR4, PT ;  /* 0x000000040c007c0c */ /* 0x000fe2000bf46270 */
[----:B------:R-:W-:Y:S02]  /*12600*/  VIADD R20, R230, 0x18 ;  /* 0x00000018e6147836 */ /* 0x000fe40000000000 */
[----:B------:R2:W-:Y:S01]  /*12610*/  @!P3 ST.E.64 desc[UR60][R8.64], R30 ;  /* 0x0000001e0800b985 */ /* 0x0005e2000c101b3c */
[----:B------:R-:W-:Y:S02]  /*12620*/  ISETP.GE.AND P3, PT, R15, UR4, PT ;  /* 0x000000040f007c0c */ /* 0x000fe4000bf66270 */
[----:B------:R-:W-:Y:S02]  /*12630*/  SHF.R.S32.HI R20, RZ, 0x1f, R20 ;  /* 0x0000001fff147819 */ /* 0x000fe40000011414 */
[----:B0-----:R-:W-:-:S04]  /*12640*/  @!P1 LEA R6, P5, R13, R3, 0x2 ;  /* 0x000000030d069211 */ /* 0x001fc800078a10ff */
[-C--:B------:R-:W-:Y:S01]  /*12650*/  @!P1 LEA.HI.X R7, R13, R10.reuse, R14, 0x2, P5 ;  /* 0x0000000a0d079211 */ /* 0x080fe200028f140e */
[C---:B------:R-:W-:Y:S01]  /*12660*/  VIADD R13, R230.reuse, 0x30 ;  /* 0x00000030e60d7836 */ /* 0x040fe20000000000 */
[----:B--2---:R-:W-:Y:S01]  /*12670*/  @!P0 LEA R8, P4, R11, R3, 0x2 ;  /* 0x000000030b088211 */ /* 0x004fe200078810ff */
[C---:B------:R-:W-:Y:S02]  /*12680*/  VIADD R14, R230.reuse, 0x20 ;  /* 0x00000020e60e7836 */ /* 0x040fe40000000000 */
[----:B------:R0:W-:Y:S01]  /*12690*/  @!P1 ST.E.64 desc[UR60][R6.64], R34 ;  /* 0x0000002206009985 */ /* 0x0001e2000c101b3c */
[----:B------:R-:W-:Y:S02]  /*126a0*/  ISETP.GE.AND P1, PT, R13, UR4, PT ;  /* 0x000000040d007c0c */ /* 0x000fe4000bf26270 */
[----:B------:R-:W-:Y:S02]  /*126b0*/  SHF.R.S32.HI R14, RZ, 0x1f, R14 ;  /* 0x0000001fff0e7819 */ /* 0x000fe4000001140e */
[----:B------:R-:W-:Y:S01]  /*126c0*/  @!P0 LEA.HI.X R9, R11, R10, R20, 0x2, P4 ;  /* 0x0000000a0b098211 */ /* 0x000fe200020f1414 */
[----:B------:R-:W-:-:S02]  /*126d0*/  VIADD R11, R230, 0x38 ;  /* 0x00000038e60b7836 */ /* 0x000fc40000000000 */
[----:B------:R-:W-:Y:S02]  /*126e0*/  VIADD R20, R230, 0x28 ;  /* 0x00000028e6147836 */ /* 0x000fe40000000000 */
[----:B------:R2:W-:Y:S01]  /*126f0*/  @!P0 ST.E.64 desc[UR60][R8.64], R38 ;  /* 0x0000002608008985 */ /* 0x0005e2000c101b3c */
[----:B------:R-:W-:Y:S02]  /*12700*/  ISETP.GE.AND P0, PT, R11, UR4, PT ;  /* 0x000000040b007c0c */ /* 0x000fe4000bf06270 */
[----:B------:R-:W-:Y:S02]  /*12710*/  SHF.R.S32.HI R20, RZ, 0x1f, R20 ;  /* 0x0000001fff147819 */ /* 0x000fe40000011414 */
[----:B0-----:R-:W-:-:S04]  /*12720*/  @!P2 LEA R6, P5, R12, R3, 0x2 ;  /* 0x000000030c06a211 */ /* 0x001fc800078a10ff */
[-C--:B------:R-:W-:Y:S01]  /*12730*/  @!P2 LEA.HI.X R7, R12, R10.reuse, R14, 0x2, P5 ;  /* 0x0000000a0c07a211 */ /* 0x080fe200028f140e */
[C---:B------:R-:W-:Y:S02]  /*12740*/  VIADD R12, R230.reuse, 0x40 ;  /* 0x00000040e60c7836 */ /* 0x040fe40000000000 */
[----:B------:R-:W-:Y:S01]  /*12750*/  VIADD R14, R230, 0x30 ;  /* 0x00000030e60e7836 */ /* 0x000fe20000000000 */
[C---:B--2---:R-:W-:Y:S01]  /*12760*/  @!P3 LEA R8, P4, R15.reuse, R3, 0x2 ;  /* 0x000000030f08b211 */ /* 0x044fe200078810ff */
[----:B------:R0:W-:Y:S01]  /*12770*/  @!P2 ST.E.64 desc[UR60][R6.64], R4 ;  /* 0x000000040600a985 */ /* 0x0001e2000c101b3c */
[----:B------:R-:W-:Y:S02]  /*12780*/  ISETP.GE.AND P2, PT, R12, UR4, PT ;  /* 0x000000040c007c0c */ /* 0x000fe4000bf46270 */
[----:B------:R-:W-:Y:S02]  /*12790*/  SHF.R.S32.HI R14, RZ, 0x1f, R14 ;  /* 0x0000001fff0e7819 */ /* 0x000fe4000001140e */
[----:B------:R-:W-:Y:S01]  /*127a0*/  @!P3 LEA.HI.X R9, R15, R10, R20, 0x2, P4 ;  /* 0x0000000a0f09b211 */ /* 0x000fe200020f1414 */
[----:B------:R-:W-:-:S02]  /*127b0*/  VIADD R15, R230, 0x48 ;  /* 0x00000048e60f7836 */ /* 0x000fc40000000000 */
[C---:B------:R-:W-:Y:S02]  /*127c0*/  VIADD R20, R230.reuse, 0x38 ;  /* 0x00000038e6147836 */ /* 0x040fe40000000000 */
[----:B------:R-:W-:Y:S01]  /*127d0*/  @!P3 ST.E.64 desc[UR60][R8.64], R46 ;  /* 0x0000002e0800b985 */ /* 0x000fe2000c101b3c */
[----:B------:R-:W-:Y:S02]  /*127e0*/  ISETP.GE.AND P3, PT, R15, UR4, PT ;  /* 0x000000040f007c0c */ /* 0x000fe4000bf66270 */
[----:B------:R-:W-:Y:S02]  /*127f0*/  SHF.R.S32.HI R20, RZ, 0x1f, R20 ;  /* 0x0000001fff147819 */ /* 0x000fe40000011414 */
[-C--:B0-----:R-:W-:Y:S02]  /*12800*/  @!P1 LEA R4, P5, R13, R3.reuse, 0x2 ;  /* 0x000000030d049211 */ /* 0x081fe400078a10ff */
[----:B------:R-:W-:Y:S02]  /*12810*/  @!P0 LEA R6, P4, R11, R3, 0x2 ;  /* 0x000000030b068211 */ /* 0x000fe400078810ff */
[-C--:B------:R-:W-:Y:S01]  /*12820*/  @!P1 LEA.HI.X R5, R13, R10.reuse, R14, 0x2, P5 ;  /* 0x0000000a0d059211 */ /* 0x080fe200028f140e */
[C---:B------:R-:W-:Y:S01]  /*12830*/  VIADD R13, R230.reuse, 0x50 ;  /* 0x00000050e60d7836 */ /* 0x040fe20000000000 */
[----:B------:R-:W-:Y:S01]  /*12840*/  @!P0 LEA.HI.X R7, R11, R10, R20, 0x2, P4 ;  /* 0x0000000a0b078211 */ /* 0x000fe200020f1414 */
[----:B------:R-:W-:-:S02]  /*12850*/  VIADD R14, R230, 0x40 ;  /* 0x00000040e60e7836 */ /* 0x000fc40000000000 */
[----:B------:R0:W-:Y:S01]  /*12860*/  @!P1 ST.E.64 desc[UR60][R4.64], R50 ;  /* 0x0000003204009985 */ /* 0x0001e2000c101b3c */
[----:B------:R-:W-:Y:S01]  /*12870*/  ISETP.GE.AND P1, PT, R13, UR4, PT ;  /* 0x000000040d007c0c */ /* 0x000fe2000bf26270 */
[C---:B------:R-:W-:Y:S01]  /*12880*/  VIADD R11, R230.reuse, 0x58 ;  /* 0x00000058e60b7836 */ /* 0x040fe20000000000 */
[----:B------:R-:W-:Y:S01]  /*12890*/  SHF.R.S32.HI R14, RZ, 0x1f, R14 ;  /* 0x0000001fff0e7819 */ /* 0x000fe2000001140e */
[----:B------:R-:W-:Y:S01]  /*128a0*/  VIADD R20, R230, 0x48 ;  /* 0x00000048e6147836 */ /* 0x000fe20000000000 */
[----:B------:R2:W-:Y:S02]  /*128b0*/  @!P0 ST.E.64 desc[UR60][R6.64], R54 ;  /* 0x0000003606008985 */ /* 0x0005e4000c101b3c */
[----:B------:R-:W-:Y:S02]  /*128c0*/  ISETP.GE.AND P0, PT, R11, UR4, PT ;  /* 0x000000040b007c0c */ /* 0x000fe4000bf06270 */
[----:B------:R-:W-:Y:S02]  /*128d0*/  SHF.R.S32.HI R20, RZ, 0x1f, R20 ;  /* 0x0000001fff147819 */ /* 0x000fe40000011414 */
[----:B0-----:R-:W-:-:S04]  /*128e0*/  @!P2 LEA R4, P5, R12, R3, 0x2 ;  /* 0x000000030c04a211 */ /* 0x001fc800078a10ff */
[-C--:B------:R-:W-:Y:S01]  /*128f0*/  @!P2 LEA.HI.X R5, R12, R10.reuse, R14, 0x2, P5 ;  /* 0x0000000a0c05a211 */ /* 0x080fe200028f140e */
[C---:B------:R-:W-:Y:S01]  /*12900*/  VIADD R12, R230.reuse, 0x60 ;  /* 0x00000060e60c7836 */ /* 0x040fe20000000000 */
[C---:B--2---:R-:W-:Y:S01]  /*12910*/  @!P3 LEA R6, P4, R15.reuse, R3, 0x2 ;  /* 0x000000030f06b211 */ /* 0x044fe200078810ff */
[----:B------:R-:W-:Y:S02]  /*12920*/  VIADD R14, R230, 0x50 ;  /* 0x00000050e60e7836 */ /* 0x000fe40000000000 */
        /* <DEDUP_REMOVED lines=14> */
[----:B--2---:R-:W-:Y:S02]  /*12a10*/  @!P0 LEA R6, P4, R11, R3, 0x2 ;  /* 0x000000030b068211 */ /* 0x004fe400078810ff */
        /* <DEDUP_REMOVED lines=14> */
[----:B--2---:R-:W-:Y:S02]  /*12b00*/  @!P3 LEA R6, P4, R15, R3, 0x2 ;  /* 0x000000030f06b211 */ /* 0x004fe400078810ff */
        /* <DEDUP_REMOVED lines=43> */
[-C--:B------:R-:W-:Y:S01]  /*12dc0*/  @!P0 LEA.HI.X R7, R11, R10.reuse, R20, 0x2, P5 ;  /* 0x0000000a0b078211 */ /* 0x080fe200028f1414 */
[C---:B------:R-:W-:Y:S02]  /*12dd0*/  VIADD R11, R230.reuse, 0xb8 ;  /* 0x000000b8e60b7836 */ /* 0x040fe40000000000 */
[----:B------:R-:W-:Y:S02]  /*12de0*/  VIADD R20, R230, 0xa8 ;  /* 0x000000a8e6147836 */ /* 0x000fe40000000000 */
[----:B------:R2:W-:Y:S01]  /*12df0*/  @!P0 ST.E.64 desc[UR60][R6.64], R102 ;  /* 0x0000006606008985 */ /* 0x0005e2000c101b3c */
[C---:B0-----:R-:W-:Y:S02]  /*12e00*/  @!P2 LEA R4, P1, R12.reuse, R3, 0x2 ;  /* 0x000000030c04a211 */ /* 0x041fe400078210ff */
[----:B------:R-:W-:Y:S02]  /*12e10*/  SHF.R.S32.HI R20, RZ, 0x1f, R20 ;  /* 0x0000001fff147819 */ /* 0x000fe40000011414 */
[----:B------:R-:W-:Y:S01]  /*12e20*/  @!P2 LEA.HI.X R5, R12, R10, R14, 0x2, P1 ;  /* 0x0000000a0c05a211 */ /* 0x000fe200008f140e */
[C---:B------:R-:W-:Y:S01]  /*12e30*/  VIADD R14, R230.reuse, 0xb0 ;  /* 0x000000b0e60e7836 */ /* 0x040fe20000000000 */
[----:B------:R-:W-:Y:S01]  /*12e40*/  ISETP.GE.AND P1, PT, R11, UR4, PT ;  /* 0x000000040b007c0c */ /* 0x000fe2000bf26270 */
[----:B------:R-:W-:-:S02]  /*12e50*/  VIADD R12, R230, 0xc0 ;  /* 0x000000c0e60c7836 */ /* 0x000fc40000000000 */
[----:B------:R0:W-:Y:S01]  /*12e60*/  @!P2 ST.E.64 desc[UR60][R4.64], R106 ;  /* 0x0000006a0400a985 */ /* 0x0001e2000c101b3c */
[----:B------:R-:W-:Y:S02]  /*12e70*/  SHF.R.S32.HI R14, RZ, 0x1f, R14 ;  /* 0x0000001fff0e7819 */ /* 0x000fe4000001140e */
[C---:B--2---:R-:W-:Y:S02]  /*12e80*/  @!P4 LEA R6, P0, R15.reuse, R3, 0x2 ;  /* 0x000000030f06c211 */ /* 0x044fe400078010ff */
[----:B------:R-:W-:Y:S02]  /*12e90*/  ISETP.GE.AND P2, PT, R12, UR4, PT ;  /* 0x000000040c007c0c */ /* 0x000fe4000bf46270 */
[----:B------:R-:W-:Y:S02]  /*12ea0*/  @!P4 LEA.HI.X R7, R15, R10, R20, 0x2, P0 ;  /* 0x0000000a0f07c211 */ /* 0x000fe400000f1414 */
[----:B------:R-:W-:-:S03]  /*12eb0*/  ISETP.GE.AND P0, PT, R237, UR4, PT ;  /* 0x00000004ed007c0c */ /* 0x000fc6000bf06270 */
[----:B------:R2:W-:Y:S01]  /*12ec0*/  @!P4 ST.E.64 desc[UR60][R6.64], R110 ;  /* 0x0000006e0600c985 */ /* 0x0005e2000c101b3c */
[----:B0-----:R-:W-:-:S04]  /*12ed0*/  @!P3 LEA R4, P5, R13, R3, 0x2 ;  /* 0x000000030d04b211 */ /* 0x001fc800078a10ff */
[----:B------:R-:W-:Y:S01]  /*12ee0*/  @!P3 LEA.HI.X R5, R13, R10, R14, 0x2, P5 ;  /* 0x0000000a0d05b211 */ /* 0x000fe200028f140e */
[C---:B------:R-:W-:Y:S02]  /*12ef0*/  VIADD R14, R230.reuse, 0xb8 ;  /* 0x000000b8e60e7836 */ /* 0x040fe40000000000 */
[----:B------:R-:W-:Y:S02]  /*12f00*/  VIADD R13, R230, 0xc0 ;  /* 0x000000c0e60d7836 */ /* 0x000fe40000000000 */
[----:B------:R0:W-:Y:S01]  /*12f10*/  @!P3 ST.E.64 desc[UR60][R4.64], R114 ;  /* 0x000000720400b985 */ /* 0x0001e2000c101b3c */
[----:B------:R-:W-:Y:S02]  /*12f20*/  SHF.R.S32.HI R14, RZ, 0x1f, R14 ;  /* 0x0000001fff0e7819 */ /* 0x000fe4000001140e */
[----:B--2---:R-:W-:Y:S02]  /*12f30*/  @!P1 LEA R6, P4, R11, R3, 0x2 ;  /* 0x000000030b069211 */ /* 0x004fe400078810ff */
[----:B------:R-:W-:-:S02]  /*12f40*/  ISETP.GE.AND P3, PT, R236, UR4, PT ;  /* 0x00000004ec007c0c */ /* 0x000fc4000bf66270 */
[----:B------:R-:W-:Y:S02]  /*12f50*/  SHF.R.S32.HI R13, RZ, 0x1f, R13 ;  /* 0x0000001fff0d7819 */ /* 0x000fe4000001140d */
[----:B------:R-:W-:Y:S02]  /*12f60*/  @!P1 LEA.HI.X R7, R11, R10, R14, 0x2, P4 ;  /* 0x0000000a0b079211 */ /* 0x000fe400020f140e */
[-C--:B------:R-:W-:Y:S02]  /*12f70*/  @!P0 LEA R8, P4, R237, R3.reuse, 0x2 ;  /* 0x00000003ed088211 */ /* 0x080fe400078810ff */
[----:B------:R-:W-:Y:S01]  /*12f80*/  SHF.R.S32.HI R11, RZ, 0x1f, R237 ;  /* 0x0000001fff0b7819 */ /* 0x000fe200000114ed */
[----:B------:R-:W-:Y:S01]  /*12f90*/  @!P1 ST.E.64 desc[UR60][R6.64], R118 ;  /* 0x0000007606009985 */ /* 0x000fe2000c101b3c */
[----:B0-----:R-:W-:Y:S02]  /*12fa0*/  @!P2 LEA R4, P5, R12, R3, 0x2 ;  /* 0x000000030c04a211 */ /* 0x001fe400078a10ff */
[----:B------:R-:W-:-:S02]  /*12fb0*/  ISETP.GE.AND P1, PT, R235, UR4, PT ;  /* 0x00000004eb007c0c */ /* 0x000fc4000bf26270 */
[-C--:B------:R-:W-:Y:S02]  /*12fc0*/  @!P2 LEA.HI.X R5, R12, R10.reuse, R13, 0x2, P5 ;  /* 0x0000000a0c05a211 */ /* 0x080fe400028f140d */
[----:B------:R-:W-:Y:S02]  /*12fd0*/  @!P0 LEA.HI.X R9, R237, R10, R11, 0x2, P4 ;  /* 0x0000000aed098211 */ /* 0x000fe400020f140b */
[----:B------:R-:W-:Y:S01]  /*12fe0*/  ISETP.GE.AND P4, PT, R234, UR4, PT ;  /* 0x00000004ea007c0c */ /* 0x000fe2000bf86270 */
[----:B------:R0:W-:Y:S01]  /*12ff0*/  @!P2 ST.E.64 desc[UR60][R4.64], R122 ;  /* 0x0000007a0400a985 */ /* 0x0001e2000c101b3c */
[----:B------:R-:W-:Y:S02]  /*13000*/  SHF.R.S32.HI R11, RZ, 0x1f, R236 ;  /* 0x0000001fff0b7819 */ /* 0x000fe400000114ec */
[----:B------:R-:W-:Y:S01]  /*13010*/  ISETP.GE.AND P2, PT, R233, UR4, PT ;  /* 0x00000004e9007c0c */ /* 0x000fe2000bf46270 */
[----:B------:R2:W-:Y:S01]  /*13020*/  @!P0 ST.E.64 desc[UR60][R8.64], R126 ;  /* 0x0000007e08008985 */ /* 0x0005e2000c101b3c */
[----:B------:R-:W-:-:S02]  /*13030*/  ISETP.GE.AND P0, PT, R232, UR4, PT ;  /* 0x00000004e8007c0c */ /* 0x000fc4000bf06270 */
[----:B------:R-:W-:Y:S02]  /*13040*/  SHF.R.S32.HI R12, RZ, 0x1f, R234 ;  /* 0x0000001fff0c7819 */ /* 0x000fe400000114ea */
[----:B------:R-:W-:Y:S02]  /*13050*/  SHF.R.S32.HI R14, RZ, 0x1f, R233 ;  /* 0x0000001fff0e7819 */ /* 0x000fe400000114e9 */
[----:B0-----:R-:W-:-:S04]  /*13060*/  @!P3 LEA R4, P5, R236, R3, 0x2 ;  /* 0x00000003ec04b211 */ /* 0x001fc800078a10ff */
[-C--:B------:R-:W-:Y:S02]  /*13070*/  @!P3 LEA.HI.X R5, R236, R10.reuse, R11, 0x2, P5 ;  /* 0x0000000aec05b211 */ /* 0x080fe400028f140b */
[----:B------:R-:W-:Y:S02]  /*13080*/  SHF.R.S32.HI R11, RZ, 0x1f, R235 ;  /* 0x0000001fff0b7819 */ /* 0x000fe400000114eb */
[CC--:B------:R-:W-:Y:S01]  /*13090*/  @!P1 LEA R6, P5, R235.reuse, R3.reuse, 0x2 ;  /* 0x00000003eb069211 */ /* 0x0c0fe200078a10ff */
[----:B------:R0:W-:Y:S03]  /*130a0*/  @!P3 ST.E.64 desc[UR60][R4.64], R130 ;  /* 0x000000820400b985 */ /* 0x0001e6000c101b3c */
[----:B------:R-:W-:Y:S02]  /*130b0*/  @!P1 LEA.HI.X R7, R235, R10, R11, 0x2, P5 ;  /* 0x0000000aeb079211 */ /* 0x000fe400028f140b */
[----:B--2---:R-:W-:-:S02]  /*130c0*/  @!P2 LEA R8, P5, R233, R3, 0x2 ;  /* 0x00000003e908a211 */ /* 0x004fc400078a10ff */
[----:B------:R-:W-:Y:S01]  /*130d0*/  SHF.R.S32.HI R11, RZ, 0x1f, R232 ;  /* 0x0000001fff0b7819 */ /* 0x000fe200000114e8 */
[----:B------:R2:W-:Y:S01]  /*130e0*/  @!P1 ST.E.64 desc[UR60][R6.64], R134 ;  /* 0x0000008606009985 */ /* 0x0005e2000c101b3c */
[----:B------:R-:W-:Y:S02]  /*130f0*/  @!P2 LEA.HI.X R9, R233, R10, R14, 0x2, P5 ;  /* 0x0000000ae909a211 */ /* 0x000fe400028f140e */
[----:B0-----:R-:W-:-:S04]  /*13100*/  @!P4 LEA R4, P3, R234, R3, 0x2 ;  /* 0x00000003ea04c211 */ /* 0x001fc800078610ff */
[----:B------:R-:W-:Y:S02]  /*13110*/  @!P4 LEA.HI.X R5, R234, R10, R12, 0x2, P3 ;  /* 0x0000000aea05c211 */ /* 0x000fe400018f140c */
[----:B------:R-:W-:-:S03]  /*13120*/  @!P0 LEA R12, P3, R232, R3, 0x2 ;  /* 0x00000003e80c8211 */ /* 0x000fc600078610ff */
[----:B------:R2:W-:Y:S01]  /*13130*/  @!P4 ST.E.64 desc[UR60][R4.64], R138 ;  /* 0x0000008a0400c985 */ /* 0x0005e2000c101b3c */
[----:B------:R-:W-:-:S03]  /*13140*/  @!P0 LEA.HI.X R13, R232, R10, R11, 0x2, P3 ;  /* 0x0000000ae80d8211 */ /* 0x000fc600018f140b */
[----:B------:R2:W-:Y:S04]  /*13150*/  @!P2 ST.E.64 desc[UR60][R8.64], R142 ;  /* 0x0000008e0800a985 */ /* 0x0005e8000c101b3c */
[----:B------:R2:W-:Y:S01]  /*13160*/  @!P0 ST.E.64 desc[UR60][R12.64], R146 ;  /* 0x000000920c008985 */ /* 0x0005e2000c101b3c */
[----:B------:R-:W-:-:S13]  /*13170*/  ISETP.GE.AND P0, PT, R231, UR4, PT ;  /* 0x00000004e7007c0c */ /* 0x000fda000bf06270 */
[----:B--2---:R-:W-:Y:S05]  /*13180*/  @P0 BRA `(.L_x_1463) ;  /* 0x0000000c00e80947 */ /* 0x004fea0003800000 */
[----:B------:R-:W-:Y:S02]  /*13190*/  SHF.R.S32.HI R11, RZ, 0x1f, R231 ;  /* 0x0000001fff0b7819 */ /* 0x000fe400000114e7 */
[----:B------:R-:W-:-:S04]  /*131a0*/  LEA R4, P0, R231, R3, 0x2 ;  /* 0x00000003e7047211 */ /* 0x000fc800078010ff */
[----:B------:R-:W-:-:S05]  /*131b0*/  LEA.HI.X R5, R231, R10, R11, 0x2, P0 ;  /* 0x0000000ae7057211 */ /* 0x000fca00000f140b */
[----:B------:R0:W-:Y:S01]  /*131c0*/  ST.E.64 desc[UR60][R4.64], R150 ;  /* 0x0000009604007985 */ /* 0x0001e2000c101b3c */
[----:B------:R-:W-:Y:S05]  /*131d0*/  BRA `(.L_x_1463) ;  /* 0x0000000c00d47947 */ /* 0x000fea0003800000 */
.L_x_1450:
        /* <DEDUP_REMOVED lines=8> */
[----:B------:R-:W-:-:S07]  /*13260*/  IADD3.X R5, R224, UR7, RZ, P2, !PT ;  /* 0x00000007e0057c10 */ /* 0x000fce00097fe4ff */
[----:B------:R-:W-:Y:S01]  /*13270*/  @P1 IADD3 R6, P2, R223, UR4, RZ ;  /* 0x00000004df061c10 */ /* 0x000fe2000ff5e0ff */
[----:B------:R-:W-:Y:S02]  /*13280*/  ULDC UR4, c[0x0][0xb88] ;  /* 0x0002e20000047ab9 */ /* 0x000fe40000000800 */
[----:B------:R-:W-:Y:S01]  /*13290*/  IMAD.U32 R20, RZ, RZ, UR4 ;  /* 0x00000004ff147e24 */ /* 0x000fe2000f8e00ff */
[----:B------:R-:W-:Y:S01]  /*132a0*/  @P1 IADD3.X R7, R224, UR5, RZ, P2, !PT ;  /* 0x00000005e0071c10 */ /* 0x000fe200097fe4ff */
[----:B------:R2:W5:Y:S04]  /*132b0*/  @P0 LDG.E R3, desc[UR60][R4.64] ;  /* 0x0000003c04030981 */ /* 0x000568000c1e1900 */
[----:B------:R2:W5:Y:S01]  /*132c0*/  @P1 LDG.E R20, desc[UR60][R6.64] ;  /* 0x0000003c06141981 */ /* 0x000562000c1e1900 */
[----:B------:R-:W-:Y:S01]  /*132d0*/  ISETP.NE.AND P2, PT, R221, RZ, PT ;  /* 0x000000ffdd00720c */ /* 0x000fe20003f45270 */
[----:B------:R-:W3:-:S12]  /*132e0*/  S2R R0, SR_TID.X ;  /* 0x0000000000007919 */ /* 0x000ed80000002100 */
[----:B------:R-:W4:Y:S01]  /*132f0*/  @!P2 LDC R221, c[0x0][0xbd4] ;  /* 0x0002f500ffddab82 */ /* 0x000f220000000800 */
[----:B---3--:R-:W-:Y:S02]  /*13300*/  IADD3 R30, R0, -0x80, RZ ;  /* 0xffffff80001e7810 */ /* 0x008fe40007ffe0ff */
[----:B----4-:R-:W-:Y:S02]  /*13310*/  ISETP.GT.AND P2, PT, R221, 0x1, PT ;  /* 0x00000001dd00780c */ /* 0x010fe40003f44270 */
[----:B------:R-:W-:Y:S01]  /*13320*/  ISETP.GT.AND P3, PT, R30, 0x7f, PT ;  /* 0x0000007f1e00780c */ /* 0x000fe20003f64270 */
[----:B--2---:R-:W-:-:S12]  /*13330*/  @P1 BRA `(.L_x_1468) ;  /* 0x0000000000101947 */ /* 0x004fd80003800000 */
[----:B------:R-:W-:Y:S05]  /*13340*/  @!P0 BRA `(.L_x_1468) ;  /* 0x00000000000c8947 */ /* 0x000fea0003800000 */
[----:B------:R-:W2:Y:S04]  /*13350*/  LDG.E R7, desc[UR60][R4.64] ;  /* 0x0000003c04077981 */ /* 0x000ea8000c1e1900 */
[----:B-----5:R-:W2:Y:S02]  /*13360*/  LDG.E R20, desc[UR60][R4.64+0x4] ;  /* 0x0000043c04147981 */ /* 0x020ea4000c1e1900 */
[----:B--2---:R-:W-:-:S07]  /*13370*/  IMAD.IADD R20, R20, 0x1, -R7 ;  /* 0x0000000114147824 */ /* 0x004fce00078e0a07 */
.L_x_1468:
[----:B------:R-:W2:Y:S01]  /*13380*/  LDL.LU R0, [R1+0x88] ;  /* 0x0000880001007983 */ /* 0x000ea20000300800 */
[----:B------:R-:W-:Y:S01]  /*13390*/  BSSY B1, `(.L_x_1469) ;  /* 0x0000037000017945 */ /* 0x000fe20003800000 */
[----:B------:R-:W-:Y:S02]  /*133a0*/  SEL R29, R222, RZ, !P0 ;  /* 0x000000ffde1d7207 */ /* 0x000fe40004000000 */
[----:B-----5:R-:W-:Y:S02]  /*133b0*/  SHF.R.S32.HI R26, RZ, 0x1f, R3 ;  /* 0x0000001fff1a7819 */ /* 0x020fe40000011403 */
[----:B--2---:R-:W-:Y:S01]  /*133c0*/  SEL R28, R0, RZ, !P0 ;  /* 0x000000ff001c7207 */ /* 0x004fe20004000000 */
[----:B------:R-:W-:Y:S06]  /*133d0*/  @P3 BRA `(.L_x_1470) ;  /* 0x0000000000c83947 */ /* 0x000fec0003800000 */
[----:B------:R-:W2:Y:S01]  /*133e0*/  S2R R0, SR_TID.X ;  /* 0x0000000000007919 */ /* 0x000ea20000002100 */
[----:B------:R-:W3:Y:S02]  /*133f0*/  LDC R33, c[0x0][0xce8] ;  /* 0x00033a00ff217b82 */ /* 0x000ee40000000800 */
[----:B---3--:R-:W-:Y:S02]  /*13400*/  IMAD R4, R20, R33, RZ ;  /* 0x0000002114047224 */ /* 0x008fe400078e02ff */
[----:B--2---:R-:W-:-:S04]  /*13410*/  IMAD R0, R227, 0x80, R0 ;  /* 0x00000080e3007824 */ /* 0x004fc800078e0200 */
[----:B------:R-:W-:-:S05]  /*13420*/  VIADD R31, R0, 0xffffff80 ;  /* 0xffffff80001f7836 */ /* 0x000fca0000000000 */
[----:B------:R-:W-:-:S13]  /*13430*/  ISETP.GE.AND P0, PT, R31, R4, PT ;  /* 0x000000041f00720c */ /* 0x000fda0003f06270 */
[----:B------:R-:W-:Y:S05]  /*13440*/  @P0 BRA `(.L_x_1470) ;  /* 0x0000000000ac0947 */ /* 0x000fea0003800000 */
[----:B------:R-:W-:Y:S01]  /*13450*/  IMAD.MOV.U32 R24, RZ, RZ, 0xab8 ;  /* 0x00000ab8ff187424 */ /* 0x000fe200078e00ff */
[----:B------:R-:W-:Y:S01]  /*13460*/  ISETP.GT.AND P0, PT, R221, 0x1, PT ;  /* 0x00000001dd00780c */ /* 0x000fe20003f04270 */
[----:B------:R-:W2:Y:S01]  /*13470*/  LDC.64 R4, c[0x0][0xca8] ;  /* 0x00032a00ff047b82 */ /* 0x000ea20000000a00 */
[----:B------:R-:W-:Y:S01]  /*13480*/  ISETP.NE.AND P1, PT, R33, 0x1, PT ;  /* 0x000000012100780c */ /* 0x000fe20003f25270 */
[----:B------:R-:W-:Y:S01]  /*13490*/  IMAD.MOV.U32 R21, RZ, RZ, R31 ;  /* 0x000000ffff157224 */ /* 0x000fe200078e001f */
[----:B------:R-:W-:-:S05]  /*134a0*/  SEL R24, R24, 0xa78, P0 ;  /* 0x00000a7818187807 */ /* 0x000fca0000000000 */
[----:B------:R-:W3:Y:S08]  /*134b0*/  LDC.64 R8, c[0x0][R24+0x220] ;  /* 0x0000880018087b82 */ /* 0x000ef00000000a00 */
[----:B------:R-:W4:Y:S08]  /*134c0*/  LDC.64 R12, c[0x0][R24+0x218] ;  /* 0x00008600180c7b82 */ /* 0x000f300000000a00 */
[----:B------:R-:W5:Y:S08]  /*134d0*/  LDC.64 R10, c[0x0][R24+0x228] ;  /* 0x00008a00180a7b82 */ /* 0x000f700000000a00 */
[----:B------:R-:W0:Y:S08]  /*134e0*/  @P1 LDC R0, c[0x0][0xcec] ;  /* 0x00033b00ff001b82 */ /* 0x000e300000000800 */
[----:B------:R-:W1:Y:S08]  /*134f0*/  LDC.64 R6, c[0x0][R24+0x210] ;  /* 0x0000840018067b82 */ /* 0x000e700000000a00 */
[----:B------:R-:W5:Y:S01]  /*13500*/  @P1 LDC R27, c[0x0][0xcf0] ;  /* 0x00033c00ff1b1b82 */ /* 0x000f620000000800 */
[----:B0-----:R-:W-:-:S07]  /*13510*/  @P1 IMAD.HI.U32 R0, R31, R0, RZ ;  /* 0x000000001f001227 */ /* 0x001fce00078e00ff */
[----:B--2---:R-:W0:Y:S01]  /*13520*/  @!P0 LDC R4, c[0x0][0xc50] ;  /* 0x00031400ff048b82 */ /* 0x004e220000000800 */
[-C--:B---3--:R-:W-:Y:S02]  /*13530*/  IMAD R9, R9, R29.reuse, RZ ;  /* 0x0000001d09097224 */ /* 0x088fe400078e02ff */
[----:B------:R-:W-:-:S05]  /*13540*/  IMAD.WIDE.U32 R14, R8, R29, RZ ;  /* 0x0000001d080e7225 */ /* 0x000fca00078e00ff */
[----:B------:R-:W2:Y:S01]  /*13550*/  @!P0 LDC R5, c[0x0][0xc54] ;  /* 0x00031500ff058b82 */ /* 0x000ea20000000800 */
[-C--:B----4-:R-:W-:Y:S02]  /*13560*/  IMAD R25, R13, R220.reuse, RZ ;  /* 0x000000dc0d197224 */ /* 0x090fe400078e02ff */
[----:B------:R-:W-:Y:S01]  /*13570*/  IMAD.WIDE.U32 R12, R12, R220, RZ ;  /* 0x000000dc0c0c7225 */ /* 0x000fe200078e00ff */
[----:B-----5:R-:W-:-:S03]  /*13580*/  @P1 SHF.R.U32.HI R21, RZ, R27, R0 ;  /* 0x0000001bff151219 */ /* 0x020fc60000011600 */
[----:B------:R-:W-:Y:S01]  /*13590*/  IMAD R27, R8, R28, R9 ;  /* 0x0000001c081b7224 */ /* 0x000fe200078e0209 */
[----:B------:R-:W-:Y:S01]  /*135a0*/  SEL R9, R228, RZ, P0 ;  /* 0x000000ffe4097207 */ /* 0x000fe20000000000 */
[----:B------:R-:W-:Y:S01]  /*135b0*/  IMAD.IADD R25, R13, 0x1, R25 ;  /* 0x000000010d197824 */ /* 0x000fe200078e0219 */
[----:B------:R-:W-:Y:S01]  /*135c0*/  IADD3 R12, P1, P3, R14, R12, R3 ;  /* 0x0000000c0e0c7210 */ /* 0x000fe20007b3e003 */
[----:B------:R-:W-:Y:S02]  /*135d0*/  IMAD.MOV R0, RZ, RZ, -R21 ;  /* 0x000000ffff007224 */ /* 0x000fe400078e0a15 */
[----:B------:R-:W-:Y:S02]  /*135e0*/  IMAD.IADD R27, R15, 0x1, R27 ;  /* 0x000000010f1b7824 */ /* 0x000fe400078e021b */
        /* <DEDUP_REMOVED lines=8> */
[-C--:B-1----:R-:W-:Y:S01]  /*13670*/  IMAD R0, R7, R11.reuse, RZ ;  /* 0x0000000b07007224 */ /* 0x082fe200078e02ff */
[----:B------:R-:W-:Y:S01]  /*13680*/  SHF.R.S32.HI R13, RZ, 0x1f, R11 ;  /* 0x0000001fff0d7819 */ /* 0x000fe2000001140b */
[----:B------:R-:W-:Y:S02]  /*13690*/  IMAD.MOV.U32 R7, RZ, RZ, -0x800000 ;  /* 0xff800000ff077424 */ /* 0x000fe400078e00ff */
[----:B------:R-:W-:-:S04]  /*136a0*/  IMAD.WIDE.U32 R8, R6, R11, R8 ;  /* 0x0000000b06087225 */ /* 0x000fc800078e0008 */
[----:B------:R-:W-:Y:S01]  /*136b0*/  IMAD R13, R6, R13, R0 ;  /* 0x0000000d060d7224 */ /* 0x000fe200078e0200 */
[----:B0-----:R-:W-:-:S03]  /*136c0*/  LEA R4, P0, R8, R4, 0x2 ;  /* 0x0000000408047211 */ /* 0x001fc600078010ff */
[----:B------:R-:W-:-:S05]  /*136d0*/  IMAD.IADD R0, R9, 0x1, R13 ;  /* 0x0000000109007824 */ /* 0x000fca00078e020d */
[----:B--2---:R-:W-:-:S05]  /*136e0*/  LEA.HI.X R5, R8, R5, R0, 0x2, P0 ;  /* 0x0000000508057211 */ /* 0x004fca00000f1400 */
[----:B------:R2:W-:Y:S02]  /*136f0*/  STG.E desc[UR60][R4.64], R7 ;  /* 0x0000000704007986 */ /* 0x0005e4000c10193c */
.L_x_1470:
[----:B------:R-:W-:Y:S05]  /*13700*/  BSYNC B1 ;  /* 0x0000000000017941 */ /* 0x000fea0003800000 */
.L_x_1469:
[----:B------:R-:W-:Y:S05]  /*13710*/  @P2 BRA `(.L_x_1463) ;  /* 0x0000000800842947 */ /* 0x000fea0003800000 */
[----:B------:R-:W3:Y:S01]  /*13720*/  LDC R21, c[0x0][0xce8] ;  /* 0x00033a00ff157b82 */ /* 0x000ee20000000800 */
[----:B--2---:R-:W-:Y:S01]  /*13730*/  SHF.R.S32.HI R5, RZ, 0x1f, R30 ;  /* 0x0000001fff057819 */ /* 0x004fe2000001141e */
[----:B------:R-:W-:Y:S01]  /*13740*/  ULDC.64 UR4, c[0x0][0xba0] ;  /* 0x0002e80000047ab9 */ /* 0x000fe20000000a00 */
[----:B------:R-:W-:Y:S02]  /*13750*/  VIADD R25, R203, 0xc0 ;  /* 0x000000c0cb197836 */ /* 0x000fe40000000000 */
[----:B------:R-:W-:Y:S01]  /*13760*/  LEA.HI R8, R5, R30, RZ, 0x3 ;  /* 0x0000001e05087211 */ /* 0x000fe200078f18ff */
[----:B------:R-:W-:Y:S02]  /*13770*/  IMAD R0, R26, UR4, RZ ;  /* 0x000000041a007c24 */ /* 0x000fe4000f8e02ff */
[C---:B------:R-:W-:Y:S01]  /*13780*/  IMAD.WIDE.U32 R4, R3.reuse, UR4, RZ ;  /* 0x0000000403047c25 */ /* 0x040fe2000f8e00ff */
[----:B------:R-:W-:Y:S02]  /*13790*/  LOP3.LUT R9, R8, 0xfffffff8, RZ, 0xc0, !PT ;  /* 0xfffffff808097812 */ /* 0x000fe400078ec0ff */
[----:B------:R-:W-:Y:S01]  /*137a0*/  SHF.R.S32.HI R8, RZ, 0x3, R8 ;  /* 0x00000003ff087819 */ /* 0x000fe20000011408 */
[----:B------:R-:W-:Y:S01]  /*137b0*/  IMAD R7, R3, UR5, R0 ;  /* 0x0000000503077c24 */ /* 0x000fe2000f8e0200 */
[----:B------:R-:W-:Y:S01]  /*137c0*/  ULDC.64 UR4, c[0x0][0xbe8] ;  /* 0x0002fa0000047ab9 */ /* 0x000fe20000000a00 */
[----:B------:R-:W-:-:S02]  /*137d0*/  IMAD.IADD R0, R30, 0x1, -R9 ;  /* 0x000000011e007824 */ /* 0x000fc400078e0a09 */
        /* <DEDUP_REMOVED lines=9> */
[----:B------:R-:W2:Y:S08]  /*13870*/  @P0 LDC R6, c[0x0][0xcec] ;  /* 0x00033b00ff060b82 */ /* 0x000eb00000000800 */
[----:B------:R-:W3:Y:S01]  /*13880*/  @P0 LDC R11, c[0x0][0xcf0] ;  /* 0x00033c00ff0b0b82 */ /* 0x000ee20000000800 */
[----:B--2---:R-:W-:-:S04]  /*13890*/  @P0 IMAD.HI.U32 R0, R9, R6, RZ ;  /* 0x0000000609000227 */ /* 0x004fc800078e00ff */
[----:B------:R-:W-:Y:S01]  /*138a0*/  IMAD R6, R28, UR4, RZ ;  /* 0x000000041c067c24 */ /* 0x000fe2000f8e02ff */
[----:B---3--:R-:W-:-:S03]  /*138b0*/  @P0 SHF.R.U32.HI R3, RZ, R11, R0 ;  /* 0x0000000bff030219 */ /* 0x008fc60000011600 */
[----:B------:R-:W-:Y:S01]  /*138c0*/  IMAD R7, R29, UR5, R6 ;  /* 0x000000051d077c24 */ /* 0x000fe2000f8e0206 */
[----:B------:R-:W-:Y:S01]  /*138d0*/  ULDC.64 UR4, c[0x0][0xbe0] ;  /* 0x0002f80000047ab9 */ /* 0x000fe20000000a00 */
[--C-:B------:R-:W-:Y:S01]  /*138e0*/  SHF.R.S32.HI R0, RZ, 0x1f, R3.reuse ;  /* 0x0000001fff007819 */ /* 0x100fe20000011403 */
[----:B------:R-:W-:Y:S02]  /*138f0*/  IMAD.MOV R6, RZ, RZ, -R3 ;  /* 0x000000ffff067224 */ /* 0x000fe400078e0a03 */
[----:B------:R-:W-:Y:S02]  /*13900*/  IMAD.IADD R5, R5, 0x1, R7 ;  /* 0x0000000105057824 */ /* 0x000fe400078e0207 */
[----:B------:R-:W-:Y:S01]  /*13910*/  IMAD R7, R21, R6, R9 ;  /* 0x0000000615077224 */ /* 0x000fe200078e0209 */
[----:B------:R-:W-:Y:S01]  /*13920*/  SHF.R.S32.HI R6, RZ, 0x1f, R25 ;  /* 0x0000001fff067819 */ /* 0x000fe20000011419 */
        /* <DEDUP_REMOVED lines=9> */
[----:B------:R-:W-:-:S03]  /*139c0*/  ULDC.64 UR4, c[0x0][0xb80] ;  /* 0x0002e00000047ab9 */ /* 0x000fc60000000a00 */
[----:B------:R-:W-:Y:S01]  /*139d0*/  IMAD.IADD R5, R5, 0x1, R3 ;  /* 0x0000000105057824 */ /* 0x000fe200078e0203 */
[----:B------:R-:W-:Y:S01]  /*139e0*/  LEA R3, P0, R4, UR4, 0x1 ;  /* 0x0000000404037c11 */ /* 0x000fe2000f8008ff */
[----:B------:R-:W-:-:S03]  /*139f0*/  UMOV UR4, 0xffffffff ;  /* 0xffffffff00047882 */ /* 0x000fc60000000000 */
[----:B------:R-:W-:Y:S01]  /*13a00*/  LEA.HI.X R4, R4, UR5, R5, 0x1, P0 ;  /* 0x0000000504047c11 */ /* 0x000fe200080f0c05 */
[----:B------:R-:W-:Y:S08]  /*13a10*/  BRA.DIV UR4, `(.L_x_1471) ;  /* 0x0000009e04f07947 */ /* 0x000ff0000b800000 */
[----:B------:R2:W3:Y:S04]  /*13a20*/  SHFL.IDX PT, R0, R4, RZ, 0x181f ;  /* 0x00181fff04007589 */ /* 0x0004e800000e0000 */
[----:B------:R2:W4:Y:S02]  /*13a30*/  SHFL.IDX PT, R14, R3, RZ, 0x181f ;  /* 0x00181fff030e7589 */ /* 0x00052400000e0000 */
.L_x_1694:
        /* <DEDUP_REMOVED lines=12> */
[-C--:B----4-:R-:W-:Y:S02]  /*13b00*/  @!P3 LEA R8, P5, R203, R14.reuse, 0x1 ;  /* 0x0000000ecb08b211 */ /* 0x090fe400078a08ff */
[----:B------:R-:W-:Y:S02]  /*13b10*/  @!P2 LEA R10, P4, R219, R14, 0x1 ;  /* 0x0000000edb0aa211 */ /* 0x000fe400078808ff */
[----:B---3--:R-:W-:Y:S02]  /*13b20*/  @!P3 LEA.HI.X R9, R203, R0, R5, 0x1, P5 ;  /* 0x00000000cb09b211 */ /* 0x008fe400028f0c05 */
[----:B------:R-:W-:Y:S02]  /*13b30*/  SHF.R.S32.HI R5, RZ, 0x1f, R218 ;  /* 0x0000001fff057819 */ /* 0x000fe400000114da */
[----:B------:R-:W-:Y:S01]  /*13b40*/  @!P1 LEA R12, P5, R218, R14, 0x1 ;  /* 0x0000000eda0c9211 */ /* 0x000fe200078a08ff */
[----:B------:R3:W-:Y:S01]  /*13b50*/  @!P3 ST.E.128 desc[UR60][R8.64], RZ ;  /* 0x000000ff0800b985 */ /* 0x0007e2000c101d3c */
[----:B------:R-:W-:-:S02]  /*13b60*/  @!P2 LEA.HI.X R11, R219, R0, R15, 0x1, P4 ;  /* 0x00000000db0ba211 */ /* 0x000fc400020f0c0f */
[C---:B------:R-:W-:Y:S02]  /*13b70*/  @!P0 LEA R14, P4, R25.reuse, R14, 0x1 ;  /* 0x0000000e190e8211 */ /* 0x040fe400078808ff */
[-C--:B------:R-:W-:Y:S01]  /*13b80*/  @!P1 LEA.HI.X R13, R218, R0.reuse, R5, 0x1, P5 ;  /* 0x00000000da0d9211 */ /* 0x080fe200028f0c05 */
[----:B------:R3:W-:Y:S01]  /*13b90*/  @!P2 ST.E.128 desc[UR60][R10.64], RZ ;  /* 0x000000ff0a00a985 */ /* 0x0007e2000c101d3c */
[----:B------:R-:W-:-:S03]  /*13ba0*/  @!P0 LEA.HI.X R15, R25, R0, R6, 0x1, P4 ;  /* 0x00000000190f8211 */ /* 0x000fc600020f0c06 */
[----:B------:R3:W-:Y:S04]  /*13bb0*/  @!P1 ST.E.128 desc[UR60][R12.64], RZ ;  /* 0x000000ff0c009985 */ /* 0x0007e8000c101d3c */
[----:B------:R3:W-:Y:S02]  /*13bc0*/  @!P0 ST.E.128 desc[UR60][R14.64], RZ ;  /* 0x000000ff0e008985 */ /* 0x0007e4000c101d3c */
.L_x_1473:
[----:B------:R-:W-:Y:S05]  /*13bd0*/  BSYNC B1 ;  /* 0x0000000000017941 */ /* 0x000fea0003800000 */
.L_x_1472:
[----:B------:R-:W-:-:S03]  /*13be0*/  UMOV UR4, 0xffffffff ;  /* 0xffffffff00047882 */ /* 0x000fc60000000000 */
[----:B------:R-:W-:Y:S05]  /*13bf0*/  BRA.DIV UR4, `(.L_x_1474) ;  /* 0x0000009e04ac7947 */ /* 0x000fea000b800000 */
[----:B---3--:R3:W0:Y:S04]  /*13c00*/  SHFL.IDX PT, R0, R4, 0x1, 0x181f ;  /* 0x00381f0004007f89 */ /* 0x00862800000e0000 */
[----:B----4-:R3:W4:Y:S02]  /*13c10*/  SHFL.IDX PT, R14, R3, 0x1, 0x181f ;  /* 0x00381f00030e7f89 */ /* 0x01072400000e0000 */
.L_x_1698:
        /* <DEDUP_REMOVED lines=12> */
[-C--:B----4-:R-:W-:Y:S02]  /*13ce0*/  @!P3 LEA R8, P5, R203, R14.reuse, 0x1 ;  /* 0x0000000ecb08b211 */ /* 0x090fe400078a08ff */
        /* <DEDUP_REMOVED lines=11> */
.L_x_1476:
[----:B------:R-:W-:Y:S05]  /*13da0*/  BSYNC B1 ;  /* 0x0000000000017941 */ /* 0x000fea0003800000 */
.L_x_1475:
[----:B------:R-:W-:-:S03]  /*13db0*/  UMOV UR4, 0xffffffff ;  /* 0xffffffff00047882 */ /* 0x000fc60000000000 */
[----:B------:R-:W-:Y:S05]  /*13dc0*/  BRA.DIV UR4, `(.L_x_1477) ;  /* 0x0000009e04807947 */ /* 0x000fea000b800000 */
[----:B0-----:R0:W0:Y:S04]  /*13dd0*/  SHFL.IDX PT, R0, R4, 0x2, 0x181f ;  /* 0x00581f0004007f89 */ /* 0x00102800000e0000 */
[----:B----4-:R4:W0:Y:S02]  /*13de0*/  SHFL.IDX PT, R14, R3, 0x2, 0x181f ;  /* 0x00581f00030e7f89 */ /* 0x01082400000e0000 */
.L_x_1702:
        /* <DEDUP_REMOVED lines=12> */
[-C--:B0-----:R-:W-:Y:S02]  /*13eb0*/  @!P3 LEA R8, P5, R203, R14.reuse, 0x1 ;  /* 0x0000000ecb08b211 */ /* 0x081fe400078a08ff */
[----:B------:R-:W-:Y:S02]  /*13ec0*/  @!P2 LEA R10, P4, R219, R14, 0x1 ;  /* 0x0000000edb0aa211 */ /* 0x000fe400078808ff */
[----:B------:R-:W-:Y:S02]  /*13ed0*/  @!P3 LEA.HI.X R9, R203, R0, R12, 0x1, P5 ;  /* 0x00000000cb09b211 */ /* 0x000fe400028f0c0c */
        /* <DEDUP_REMOVED lines=9> */
.L_x_1479:
[----:B------:R-:W-:Y:S05]  /*13f70*/  BSYNC B1 ;  /* 0x0000000000017941 */ /* 0x000fea0003800000 */
.L_x_1478:
[----:B------:R-:W-:-:S03]  /*13f80*/  UMOV UR4, 0xffffffff ;  /* 0xffffffff00047882 */ /* 0x000fc60000000000 */
[----:B------:R-:W-:Y:S05]  /*13f90*/  BRA.DIV UR4, `(.L_x_1480) ;  /* 0x0000009e04547947 */ /* 0x000fea000b800000 */
[----:B0-----:R0:W0:Y:S04]  /*13fa0*/  SHFL.IDX PT, R0, R4, 0x3, 0x181f ;  /* 0x00781f0004007f89 */ /* 0x00102800000e0000 */
[----:B------:R0:W0:Y:S02]  /*13fb0*/  SHFL.IDX PT, R14, R3, 0x3, 0x181f ;  /* 0x00781f00030e7f89 */ /* 0x00002400000e0000 */
.L_x_1706:
        /* <DEDUP_REMOVED lines=11> */
[-C--:B------:R-:W-:Y:S02]  /*14070*/  @!P3 LEA R4, P5, R203, R14.reuse, 0x1 ;  /* 0x0000000ecb04b211 */ /* 0x080fe400078a08ff */
        /* <DEDUP_REMOVED lines=11> */
.L_x_1463:
[----:B------:R-:W-:Y:S05]  /*14130*/  BSYNC B0 ;  /* 0x0000000000007941 */ /* 0x000fea0003800000 */
.L_x_1449:
[----:B------:R-:W-:Y:S02]  /*14140*/  ULDC UR4, c[0x0][0xd3c] ;  /* 0x00034f0000047ab9 */ /* 0x000fe40000000800 */
[----:B-1----:R-:W-:-:S13]  /*14150*/  ISETP.GE.AND P0, PT, R43, UR4, PT ;  /* 0x000000042b007c0c */ /* 0x002fda000bf06270 */
[----:B------:R-:W-:Y:S05]  /*14160*/  @!P0 BRA `(.L_x_1481) ;  /* 0xfffffed000b08947 */ /* 0x000fea000383ffff */
[----:B------:R-:W-:Y:S05]  /*14170*/  BRA `(.L_x_1333) ;  /* 0x00000088009c7947 */ /* 0x000fea0003800000 */
.L_x_1331:
[----:B------:R-:W-:-:S08]  /*14180*/  NOP ;  /* 0x0000000000007918 */ /* 0x000fd00000000000 */
[----:B0-----:R-:W0:-:S00]  /*14190*/  USETMAXREG.DEALLOC.CTAPOOL 0x18 ;  /* 0x00000018000079c8 */ /* 0x001e0000080e0500 */
        /* <DEDUP_REMOVED lines=18> */
.L_x_1482:
        /* <DEDUP_REMOVED lines=43> */
.L_x_1486:
        /* <DEDUP_REMOVED lines=38> */
.L_x_1484:
        /* <DEDUP_REMOVED lines=20> */
.L_x_1487:
        /* <DEDUP_REMOVED lines=26> */
[----:B------:R-:W-:Y:S02]  /*14ab0*/  ISETP.GE.AND P2, PT, R2, RZ, PT ;  /* 0x000000ff0200720c */ /* 0x000fe40003f46270 */
[----:B------:R-:W-:-:S11]  /*14ac0*/  IADD3 R3, RZ, -R3, RZ ;  /* 0x80000003ff037210 */ /* 0x000fd60007ffe0ff */
        /* <DEDUP_REMOVED lines=26> */
.L_x_1485:
[----:B------:R-:W-:Y:S01]  /*14c70*/  IMAD.U32 R2, RZ, RZ, UR6 ;  /* 0x00000006ff027e24 */ /* 0x000fe2000f8e00ff */
[----:B------:R0:W-:Y:S04]  /*14c80*/  STL [R1+0x4], RZ ;  /* 0x000004ff01007387 */ /* 0x0001e80000100800 */
[----:B------:R0:W-:Y:S04]  /*14c90*/  STL [R1+0x8], RZ ;  /* 0x000008ff01007387 */ /* 0x0001e80000100800 */
[----:B------:R0:W-:Y:S02]  /*14ca0*/  STL [R1], R2 ;  /* 0x0000000201007387 */ /* 0x0001e40000100800 */
.L_x_1488:
        /* <DEDUP_REMOVED lines=10> */
.L_x_1483:
[----:B--2---:R-:W2:Y:S01]  /*14d50*/  LDL R0, [R1+0xc] ;  /* 0x00000c0001007983 */ /* 0x004ea20000100800 */
[----:B------:R-:W-:Y:S01]  /*14d60*/  ULDC UR4, c[0x0][0xd3c] ;  /* 0x00034f0000047ab9 */ /* 0x000fe20000000800 */
[----:B------:R-:W-:Y:S01]  /*14d70*/  IMAD.MOV.U32 R19, RZ, RZ, RZ ;  /* 0x000000ffff137224 */ /* 0x000fe200078e00ff */
[----:B--2---:R-:W-:Y:S01]  /*14d80*/  ISETP.GE.AND P0, PT, R0, UR4, PT ;  /* 0x0000000400007c0c */ /* 0x004fe2000bf06270 */
[----:B------:R-:W-:-:S05]  /*14d90*/  IMAD.MOV.U32 R0, RZ, RZ, 0x1 ;  /* 0x00000001ff007424 */ /* 0x000fca00078e00ff */
[----:B------:R2:W-:Y:S04]  /*14da0*/  STL [R1+0x1c], R0 ;  /* 0x00001c0001007387 */ /* 0x0005e80000100800 */
[----:B------:R2:W-:Y:S03]  /*14db0*/  STL [R1+0x80], RZ ;  /* 0x000080ff01007387 */ /* 0x0005e60000100800 */
[----:B------:R-:W-:Y:S05]  /*14dc0*/  @P0 BRA `(.L_x_1489) ;  /* 0x0000007800a00947 */ /* 0x000fea0003800000 */
[----:B------:R-:W3:Y:S01]  /*14dd0*/  S2UR UR5, SR_CgaCtaId ;  /* 0x00000000000579c3 */ /* 0x000ee20000008800 */
[C---:B--2---:R-:W-:Y:S01]  /*14de0*/  IMAD.SHL.U32 R0, R6.reuse, 0x8, RZ ;  /* 0x0000000806007824 */ /* 0x044fe200078e00ff */
[----:B------:R-:W-:Y:S01]  /*14df0*/  LOP3.LUT R4, R6, 0x7f, RZ, 0xc0, !PT ;  /* 0x0000007f06047812 */ /* 0x000fe200078ec0ff */
[----:B------:R-:W-:Y:S01]  /*14e00*/  UMOV UR4, 0x400 ;  /* 0x0000040000047882 */ /* 0x000fe20000000000 */
[----:B------:R-:W-:Y:S01]  /*14e10*/  BSSY B8, `(.L_x_1489) ;  /* 0x00007a3000087945 */ /* 0x000fe20003800000 */
[----:B------:R-:W-:Y:S01]  /*14e20*/  IMAD.MOV.U32 R19, RZ, RZ, RZ ;  /* 0x000000ffff137224 */ /* 0x000fe200078e00ff */
[----:B------:R-:W-:Y:S01]  /*14e30*/  LOP3.LUT R3, R0, 0x1f8, RZ, 0xc0, !PT ;  /* 0x000001f800037812 */ /* 0x000fe200078ec0ff */
[----:B0-----:R-:W-:Y:S01]  /*14e40*/  IMAD.SHL.U32 R2, R4, 0x8, RZ ;  /* 0x0000000804027824 */ /* 0x001fe200078e00ff */
[----:B------:R-:W-:Y:S01]  /*14e50*/  LOP3.LUT R0, R0, 0x38, RZ, 0xc0, !PT ;  /* 0x0000003800007812 */ /* 0x000fe200078ec0ff */
[----:B------:R-:W-:Y:S01]  /*14e60*/  ULDC.64 UR36, c[0x0][0x198] ;  /* 0x0000660000247ab9 */ /* 0x000fe20000000a00 */
[----:B------:R-:W-:Y:S01]  /*14e70*/  LOP3.LUT R3, R3, 0x38, R6, 0x78, !PT ;  /* 0x0000003803037812 */ /* 0x000fe200078e7806 */
[----:B------:R-:W-:Y:S01]  /*14e80*/  IMAD.SHL.U32 R6, R6, 0x10, RZ ;  /* 0x0000001006067824 */ /* 0x000fe200078e00ff */
[----:B------:R-:W-:-:S02]  /*14e90*/  ULDC UR38, c[0x0][0xc] ;  /* 0x0000030000267ab9 */ /* 0x000fc40000000800 */
[----:B------:R-:W-:Y:S02]  /*14ea0*/  LOP3.LUT R3, R3, 0x200, R2, 0xf8, !PT ;  /* 0x0000020003037812 */ /* 0x000fe400078ef802 */
[----:B------:R-:W-:-:S04]  /*14eb0*/  SHF.R.U32.HI R2, RZ, 0x3, R4 ;  /* 0x00000003ff027819 */ /* 0x000fc80000011604 */
[----:B------:R-:W-:Y:S01]  /*14ec0*/  LOP3.LUT R4, R2, 0x70, R6, 0xf8, !PT ;  /* 0x0000007002047812 */ /* 0x000fe200078ef806 */
[----:B------:R-:W-:Y:S02]  /*14ed0*/  IMAD.MOV.U32 R2, RZ, RZ, 0x1 ;  /* 0x00000001ff027424 */ /* 0x000fe400078e00ff */
[----:B------:R-:W-:Y:S01]  /*14ee0*/  IMAD.MOV.U32 R4, RZ, RZ, 0x1 ;  /* 0x00000001ff047424 */ /* 0x000fe200078e00ff */
[----:B---3--:R-:W-:-:S06]  /*14ef0*/  ULEA UR4, UR5, UR4, 0x18 ;  /* 0x0000000405047291 */ /* 0x008fcc000f8ec03f */
[----:B------:R-:W-:-:S04]  /*14f00*/  IMAD.U32 R18, RZ, RZ, UR4 ;  /* 0x00000004ff127e24 */ /* 0x000fc8000f8e00ff */
[----:B------:R-:W-:-:S05]  /*14f10*/  IMAD R3, R3, 0x2, R18 ;  /* 0x0000000203037824 */ /* 0x000fca00078e0212 */
[----:B------:R0:W-:Y:S04]  /*14f20*/  STL [R1+0x14], R3 ;  /* 0x0000140301007387 */ /* 0x0001e80000100800 */
[----:B------:R-:W-:Y:S04]  /*14f30*/  STL [R1+0x80], RZ ;  /* 0x000080ff01007387 */ /* 0x000fe80000100800 */
[----:B------:R2:W-:Y:S01]  /*14f40*/  STL [R1+0x20], R2 ;  /* 0x0000200201007387 */ /* 0x0005e20000100800 */
[----:B0-----:R-:W-:-:S03]  /*14f50*/  LOP3.LUT R3, R0, 0x40, RZ, 0xfc, !PT ;  /* 0x0000004000037812 */ /* 0x001fc600078efcff */
[----:B------:R0:W-:Y:S04]  /*14f60*/  STL [R1+0x10], RZ ;  /* 0x000010ff01007387 */ /* 0x0001e80000100800 */
[----:B------:R0:W-:Y:S01]  /*14f70*/  STL [R1+0x1c], R4 ;  /* 0x00001c0401007387 */ /* 0x0001e20000100800 */
[C---:B--2---:R-:W-:Y:S02]  /*14f80*/  LOP3.LUT R2, R0.reuse, 0x80, RZ, 0xfc, !PT ;  /* 0x0000008000027812 */ /* 0x044fe400078efcff */
[----:B------:R-:W-:-:S07]  /*14f90*/  LOP3.LUT R0, R0, 0xc0, RZ, 0xfc, !PT ;  /* 0x000000c000007812 */ /* 0x000fce00078efcff */
.L_x_1637:
[----:B--2---:R-:W2:Y:S01]  /*14fa0*/  LDL R0, [R1+0xc] ;  /* 0x00000c0001007983 */ /* 0x004ea20000100800 */
[----:B------:R-:W2:Y:S01]  /*14fb0*/  LDC.64 R2, c[0x0][0xd88] ;  /* 0x00036200ff027b82 */ /* 0x000ea20000000a00 */
[----:B------:R-:W-:Y:S05]  /*14fc0*/  YIELD ;  /* 0x0000000000007946 */ /* 0x000fea0003800000 */
[----:B------:R-:W-:Y:S01]  /*14fd0*/  ULDC.64 UR4, c[0x0][0xb20] ;  /* 0x0002c80000047ab9 */ /* 0x000fe20000000a00 */
[----:B01----:R-:W-:Y:S02]  /*14fe0*/  CS2R R8, SRZ ;  /* 0x0000000000087805 */ /* 0x003fe4000001ff00 */
[----:B------:R-:W-:Y:S01]  /*14ff0*/  ISETP.NE.U32.AND P0, PT, RZ, UR4, PT ;  /* 0x00000004ff007c0c */ /* 0x000fe2000bf05070 */
[----:B------:R-:W-:Y:S01]  /*15000*/  ULDC.64 UR10, c[0x0][0xb10] ;  /* 0x0002c400000a7ab9 */ /* 0x000fe20000000a00 */
[----:B------:R-:W-:Y:S01]  /*15010*/  ULDC.64 UR8, c[0x0][0xb08] ;  /* 0x0002c20000087ab9 */ /* 0x000fe20000000a00 */
[----:B------:R-:W-:Y:S01]  /*15020*/  ULDC.64 UR6, c[0x0][0xb00] ;  /* 0x0002c00000067ab9 */ /* 0x000fe20000000a00 */
[----:B--2---:R-:W-:-:S05]  /*15030*/  IMAD.WIDE R2, R0, 0x4, R2 ;  /* 0x0000000400027825 */ /* 0x004fca00078e0202 */
[----:B------:R-:W0:Y:S01]  /*15040*/  LDG.E R13, desc[UR60][R2.64] ;  /* 0x0000003c020d7981 */ /* 0x000e22000c1e1900 */
[----:B------:R-:W-:Y:S01]  /*15050*/  ISETP.NE.AND.EX P0, PT, RZ, UR5, PT, P0 ;  /* 0x00000005ff007c0c */ /* 0x000fe2000bf05300 */
[----:B------:R-:W-:Y:S01]  /*15060*/  IMAD.MOV.U32 R0, RZ, RZ, RZ ;  /* 0x000000ffff007224 */ /* 0x000fe200078e00ff */
[----:B0-----:R-:W-:Y:S01]  /*15070*/  SHF.R.S32.HI R4, RZ, 0x1f, R13 ;  /* 0x0000001fff047819 */ /* 0x001fe2000001140d */
        /* <DEDUP_REMOVED lines=14> */
[----:B------:R-:W-:Y:S02]  /*15160*/  ISETP.NE.U32.AND P2, PT, RZ, UR8, PT ;  /* 0x00000008ff007c0c */ /* 0x000fe4000bf45070 */
[C---:B------:R-:W-:Y:S02]  /*15170*/  IADD3 R6, P5, R17.reuse, UR6, RZ ;  /* 0x0000000611067c10 */ /* 0x040fe4000ffbe0ff */
[----:B-1----:R-:W-:-:S02]  /*15180*/  IADD3 R2, P4, R17, UR4, RZ ;  /* 0x0000000411027c10 */ /* 0x002fc4000ff9e0ff */
[----:B------:R-:W-:Y:S02]  /*15190*/  ISETP.NE.AND.EX P3, PT, RZ, UR11, PT, P3 ;  /* 0x0000000bff007c0c */ /* 0x000fe4000bf65330 */
[C---:B------:R-:W-:Y:S02]  /*151a0*/  IADD3.X R3, R14.reuse, UR5, RZ, P4, !PT ;  /* 0x000000050e037c10 */ /* 0x040fe4000a7fe4ff */
[----:B0-----:R-:W-:Y:S02]  /*151b0*/  IADD3 R4, P4, R17, UR8, RZ ;  /* 0x0000000811047c10 */ /* 0x001fe4000ff9e0ff */
        /* <DEDUP_REMOVED lines=30> */
.L_x_1490:
        /* <DEDUP_REMOVED lines=17> */
.L_x_1491:
[----:B------:R-:W-:Y:S05]  /*154b0*/  @!P0 BRA `(.L_x_1492) ;  /* 0x00000000000c8947 */ /* 0x000fea0003800000 */
[----:B------:R-:W2:Y:S04]  /*154c0*/  LDG.E R8, desc[UR60][R6.64] ;  /* 0x0000003c06087981 */ /* 0x000ea8000c1e1900 */
[----:B------:R-:W2:Y:S02]  /*154d0*/  LDG.E R6, desc[UR60][R6.64+0x4] ;  /* 0x0000043c06067981 */ /* 0x000ea4000c1e1900 */
[----:B--2---:R-:W-:-:S07]  /*154e0*/  IMAD.IADD R8, R6, 0x1, -R8 ;  /* 0x0000000106087824 */ /* 0x004fce00078e0a08 */
.L_x_1492:
[----:B-----5:R-:W-:Y:S02]  /*154f0*/  IMAD.IADD R6, R8, 0x1, -R0 ;  /* 0x0000000108067824 */ /* 0x020fe400078e0a00 */
[----:B------:R-:W2:Y:S04]  /*15500*/  @P2 LDG.E R0, desc[UR60][R4.64] ;  /* 0x0000003c04002981 */ /* 0x000ea8000c1e1900 */
[----:B------:R-:W2:Y:S01]  /*15510*/  @P2 LDG.E R4, desc[UR60][R4.64+0x4] ;  /* 0x0000043c04042981 */ /* 0x000ea2000c1e1900 */
[----:B------:R-:W-:Y:S01]  /*15520*/  LOP3.LUT R14, R10, 0xff, RZ, 0xc0, !PT ;  /* 0x000000ff0a0e7812 */ /* 0x000fe200078ec0ff */
[----:B------:R-:W-:Y:S01]  /*15530*/  BSSY B0, `(.L_x_1493) ;  /* 0x000002a000007945 */ /* 0x000fe20003800000 */
[----:B------:R-:W-:Y:S01]  /*15540*/  SHF.R.U32.HI R10, RZ, 0x10, R10 ;  /* 0x00000010ff0a7819 */ /* 0x000fe2000001160a */
[----:B--2---:R-:W-:-:S04]  /*15550*/  @P2 IMAD.IADD R11, R4, 0x1, -R0 ;  /* 0x00000001040b2824 */ /* 0x004fc800078e0a00 */
[----:B01----:R-:W-:-:S04]  /*15560*/  IMAD.IADD R2, R6, 0x1, R11 ;  /* 0x0000000106027824 */ /* 0x003fc800078e020b */
[C---:B------:R-:W-:Y:S01]  /*15570*/  VIADD R0, R2.reuse, 0x5f ;  /* 0x0000005f02007836 */ /* 0x040fe20000000000 */
[----:B------:R-:W-:-:S03]  /*15580*/  ISETP.GE.AND P1, PT, R2, 0x1, PT ;  /* 0x000000010200780c */ /* 0x000fc60003f26270 */
[----:B------:R-:W-:-:S05]  /*15590*/  IMAD.HI R0, R0, 0x2aaaaaab, RZ ;  /* 0x2aaaaaab00007827 */ /* 0x000fca00078e02ff */
[----:B------:R-:W-:-:S04]  /*155a0*/  SHF.R.U32.HI R2, RZ, 0x1f, R0 ;  /* 0x0000001fff027819 */ /* 0x000fc80000011600 */
[----:B------:R-:W-:Y:S01]  /*155b0*/  LEA.HI.SX32 R12, R0, R2, 0x1c ;  /* 0x00000002000c7211 */ /* 0x000fe200078fe2ff */
[----:B------:R-:W-:-:S04]  /*155c0*/  IMAD.MOV.U32 R0, RZ, RZ, RZ ;  /* 0x000000ffff007224 */ /* 0x000fc800078e00ff */
[----:B------:R0:W-:Y:S04]  /*155d0*/  STL [R1+0x44], R12 ;  /* 0x0000440c01007387 */ /* 0x0001e80000100800 */
[----:B------:R0:W-:Y:S01]  /*155e0*/  STL [R1+0x84], R14 ;  /* 0x0000840e01007387 */ /* 0x0001e20000100800 */
[----:B------:R-:W-:Y:S05]  /*155f0*/  @!P1 BRA `(.L_x_1494) ;  /* 0x0000000000749947 */ /* 0x000fea0003800000 */
        /* <DEDUP_REMOVED lines=16> */
[----:B------:R-:W-:-:S05]  /*15700*/  IABS R0, R2 ;  /* 0x0000000200007213 */ /* 0x000fca0000000000 */
        /* <DEDUP_REMOVED lines=12> */
.L_x_1494:
[----:B------:R-:W-:Y:S05]  /*157d0*/  BSYNC B0 ;  /* 0x0000000000007941 */ /* 0x000fea0003800000 */
.L_x_1493:
[-C--:B------:R-:W-:Y:S01]  /*157e0*/  IMAD R2, R14, R0.reuse, RZ ;  /* 0x000000000e027224 */ /* 0x080fe200078e02ff */
[----:B------:R-:W-:Y:S04]  /*157f0*/  BSSY B0, `(.L_x_1495) ;  /* 0x0000141000007945 */ /* 0x000fe80003800000 */
        /* <DEDUP_REMOVED lines=23> */
.L_x_1709:
[----:B-1----:R-:W-:Y:S02]  /*15970*/  ISETP.NE.AND P0, PT, R14, RZ, PT ;  /* 0x000000ff0e00720c */ /* 0x002fe40003f05270 */
[----:B------:R-:W-:-:S11]  /*15980*/  PLOP3.LUT P6, PT, PT, PT, PT, 0x8, 0x0 ;  /* 0x000000000000781c */ /* 0x000fd60003fce170 */
[----:B------:R-:W-:Y:S05]  /*15990*/  @P0 BRA `(.L_x_1498) ;  /* 0x00000000000c0947 */ /* 0x000fea0003800000 */
[----:B------:R-:W-:-:S03]  /*159a0*/  UMOV UR4, 0xffffffff ;  /* 0xffffffff00047882 */ /* 0x000fc60000000000 */
[----:B------:R-:W-:Y:S05]  /*159b0*/  BRA.DIV UR4, `(.L_x_1499) ;  /* 0x0000008604487947 */ /* 0x000fea000b800000 */
[----:B------:R-:W-:-:S13]  /*159c0*/  ELECT P6, URZ, PT ;  /* 0x00000000003f782f */ /* 0x000fda00038c0000 */
.L_x_1498:
        /* <DEDUP_REMOVED lines=9> */
.L_x_1712:
[----:B------:R-:W-:Y:S05]  /*15a60*/  BSYNC B1 ;  /* 0x0000000000017941 */ /* 0x000fea0003800000 */
.L_x_1500:
        /* <DEDUP_REMOVED lines=12> */
.L_x_1713:
[----:B------:R-:W-:Y:S05]  /*15b30*/  BSYNC B2 ;  /* 0x0000000000027941 */ /* 0x000fea0003800000 */
.L_x_1504:
        /* <DEDUP_REMOVED lines=9> */
.L_x_1507:
[----:B------:R-:W-:Y:S05]  /*15bd0*/  BSYNC B2 ;  /* 0x0000000000027941 */ /* 0x000fea0003800000 */
.L_x_1506:
        /* <DEDUP_REMOVED lines=13> */
.L_x_1508:
        /* <DEDUP_REMOVED lines=13> */
.L_x_1714:
[----:B------:R-:W-:Y:S05]  /*15d80*/  BSYNC B2 ;  /* 0x0000000000027941 */ /* 0x000fea0003800000 */
.L_x_1509:
        /* <DEDUP_REMOVED lines=11> */
.L_x_1512:
[----:B------:R-:W-:Y:S05]  /*15e40*/  BSYNC B2 ;  /* 0x0000000000027941 */ /* 0x000fea0003800000 */
.L_x_1511:
        /* <DEDUP_REMOVED lines=8> */
[----:B--2---:R-:W-:-:S04]  /*15ed0*/  IMAD R6, R5, 0xc000, R18 ;  /* 0x0000c00005067824 */ /* 0x004fc800078e0212 */
[----:B------:R-:W-:-:S08]  /*15ee0*/  VIADD R5, R6, 0x400 ;  /* 0x0000040006057836 */ /* 0x000fd00000000000 */
.L_x_1513:
        /* <DEDUP_REMOVED lines=15> */
.L_x_1514:
        /* <DEDUP_REMOVED lines=15> */
.L_x_1515:
        /* <DEDUP_REMOVED lines=15> */
.L_x_1516:
        /* <DEDUP_REMOVED lines=10> */
.L_x_1503:
[----:B------:R-:W-:Y:S05]  /*16260*/  BSYNC B1 ;  /* 0x0000000000017941 */ /* 0x000fea0003800000 */
.L_x_1502:
        /* <DEDUP_REMOVED lines=13> */
.L_x_1532:
        /* <DEDUP_REMOVED lines=13> */
.L_x_1715:
[----:B------:R-:W-:Y:S05]  /*16410*/  BSYNC B2 ;  /* 0x0000000000027941 */ /* 0x000fea0003800000 */
.L_x_1519:
        /* <DEDUP_REMOVED lines=9> */
.L_x_1522:
[----:B------:R-:W-:Y:S05]  /*164b0*/  BSYNC B2 ;  /* 0x0000000000027941 */ /* 0x000fea0003800000 */
.L_x_1521:
        /* <DEDUP_REMOVED lines=12> */
.L_x_1523:
        /* <DEDUP_REMOVED lines=13> */
.L_x_1716:
[----:B------:R-:W-:Y:S05]  /*16650*/  BSYNC B2 ;  /* 0x0000000000027941 */ /* 0x000fea0003800000 */
.L_x_1524:
        /* <DEDUP_REMOVED lines=11> */
.L_x_1527:
[----:B------:R-:W-:Y:S05]  /*16710*/  BSYNC B2 ;  /* 0x0000000000027941 */ /* 0x000fea0003800000 */
.L_x_1526:
        /* <DEDUP_REMOVED lines=10> */
.L_x_1528:
        /* <DEDUP_REMOVED lines=15> */
.L_x_1529:
        /* <DEDUP_REMOVED lines=15> */
.L_x_1530:
        /* <DEDUP_REMOVED lines=15> */
.L_x_1531:
        /* <DEDUP_REMOVED lines=10> */
.L_x_1518:
[----:B------:R-:W-:Y:S05]  /*16b30*/  BSYNC B1 ;  /* 0x0000000000017941 */ /* 0x000fea0003800000 */
.L_x_1517:
        /* <DEDUP_REMOVED lines=12> */
.L_x_1496:
[----:B------:R-:W-:Y:S05]  /*16c00*/  BSYNC B0 ;  /* 0x0000000000007941 */ /* 0x000fea0003800000 */
.L_x_1495:
[----:B------:R3:W5:Y:S01]  /*16c10*/  LDL R7, [R1+0x44] ;  /* 0x0000440001077983 */ /* 0x0007620000100800 */
[----:B------:R-:W-:Y:S05]  /*16c20*/  @!P0 WARPSYNC.ALL ;  /* 0x0000000000008948 */ /* 0x000fea0003800000 */
[----:B------:R3:W-:Y:S01]  /*16c30*/  STL [R1+0x48], RZ ;  /* 0x000048ff01007387 */ /* 0x0007e20000100800 */
[----:B------:R-:W-:Y:S01]  /*16c40*/  BSSY B0, `(.L_x_1533) ;  /* 0x0000020000007945 */ /* 0x000fe20003800000 */
[----:B------:R-:W-:Y:S06]  /*16c50*/  @!P0 BAR.SYNC.DEFER_BLOCKING 0xc, 0x180 ;  /* 0x0306000000008b1d */ /* 0x000fec0000010000 */
[----:B---3--:R-:W-:Y:S05]  /*16c60*/  @!P1 BRA `(.L_x_1534) ;  /* 0x0000000000749947 */ /* 0x008fea0003800000 */
[----:B------:R-:W-:-:S13]  /*16c70*/  ISETP.NE.AND P0, PT, R10, RZ, PT ;  /* 0x000000ff0a00720c */ /* 0x000fda0003f05270 */
[----:B------:R-:W3:Y:S02]  /*16c80*/  @!P0 LDC R10, c[0x0][0xae8] ;  /* 0x0002ba00ff0a8b82 */ /* 0x000ee40000000800 */
[----:B---3--:R-:W-:-:S04]  /*16c90*/  IABS R0, R10 ;  /* 0x0000000a00007213 */ /* 0x008fc80000000000 */
[----:B------:R-:W3:Y:S08]  /*16ca0*/  I2F.RP R2, R0 ;  /* 0x0000000000027306 */ /* 0x000ef00000209400 */
[----:B---3--:R-:W3:Y:S02]  /*16cb0*/  MUFU.RCP R2, R2 ;  /* 0x0000000200027308 */ /* 0x008ee40000001000 */
[----:B---3--:R-:W-:-:S06]  /*16cc0*/  VIADD R2, R2, 0xffffffe ;  /* 0x0ffffffe02027836 */ /* 0x008fcc0000000000 */
[----:B------:R-:W3:Y:S02]  /*16cd0*/  F2I.FTZ.U32.TRUNC.NTZ R3, R2 ;  /* 0x0000000200037305 */ /* 0x000ee4000021f000 */
[----:B---3--:R-:W-:-:S04]  /*16ce0*/  IMAD.MOV R2, RZ, RZ, -R3 ;  /* 0x000000ffff027224 */ /* 0x008fc800078e0a03 */
[----:B-12---:R-:W-:Y:S02]  /*16cf0*/  IMAD R4, R2, R0, RZ ;  /* 0x0000000002047224 */ /* 0x006fe400078e02ff */
[----:B------:R-:W-:-:S04]  /*16d00*/  IMAD.MOV.U32 R2, RZ, RZ, RZ ;  /* 0x000000ffff027224 */ /* 0x000fc800078e00ff */
[----:B------:R-:W-:Y:S01]  /*16d10*/  IMAD.HI.U32 R6, R3, R4, R2 ;  /* 0x0000000403067227 */ /* 0x000fe200078e0002 */
[----:B------:R-:W-:Y:S02]  /*16d20*/  IABS R2, R10 ;  /* 0x0000000a00027213 */ /* 0x000fe40000000000 */
[----:B-----5:R-:W-:-:S03]  /*16d30*/  IADD3 R4, R7, -0x1, R10 ;  /* 0xffffffff07047810 */ /* 0x020fc60007ffe00a */
        /* <DEDUP_REMOVED lines=16> */
.L_x_1534:
[----:B------:R-:W-:Y:S05]  /*16e40*/  BSYNC B0 ;  /* 0x0000000000007941 */ /* 0x000fea0003800000 */
.L_x_1533:
[----:B------:R-:W4:Y:S04]  /*16e50*/  LDL R0, [R1+0x48] ;  /* 0x0000480001007983 */ /* 0x000f280000100800 */
[----:B---3--:R-:W4:Y:S01]  /*16e60*/  LDL R2, [R1+0x84] ;  /* 0x0000840001027983 */ /* 0x008f220000100800 */
[----:B------:R-:W-:Y:S01]  /*16e70*/  BSSY B7, `(.L_x_1535) ;  /* 0x00004c1000077945 */ /* 0x000fe20003800000 */
[----:B----4-:R-:W-:-:S05]  /*16e80*/  IMAD R2, R2, R0, RZ ;  /* 0x0000000002027224 */ /* 0x010fca00078e02ff */
[----:B-----5:R-:W-:Y:S01]  /*16e90*/  VIADDMNMX R0, R2, R0, R7, PT ;  /* 0x0000000002007246 */ /* 0x020fe20003800107 */
        /* <DEDUP_REMOVED lines=10> */
[----:B-12---:R-:W1:Y:S01]  /*16f40*/  LDC.64 R4, c[0x0][0xd60] ;  /* 0x00035800ff047b82 */ /* 0x006e620000000a00 */
[----:B------:R-:W3:Y:S08]  /*16f50*/  FLO.U32 R0, UR4 ;  /* 0x0000000400007d00 */ /* 0x000ef000080e0000 */
[----:B------:R-:W1:Y:S01]  /*16f60*/  POPC R2, UR4 ;  /* 0x0000000400027d09 */ /* 0x000e620008000000 */
[----:B---3--:R-:W-:-:S13]  /*16f70*/  ISETP.EQ.U32.AND P0, PT, R0, R3, PT ;  /* 0x000000030000720c */ /* 0x008fda0003f02070 */
[----:B-1----:R-:W2:Y:S01]  /*16f80*/  @P0 ATOMG.E.ADD.STRONG.GPU PT, R5, desc[UR60][R4.64], R2 ;  /* 0x00000002040509a8 */ /* 0x002ea200081ee1fc */
[----:B------:R-:W1:Y:S02]  /*16f90*/  S2R R3, SR_LTMASK ;  /* 0x0000000000037919 */ /* 0x000e640000003900 */
[----:B-1----:R-:W-:-:S06]  /*16fa0*/  LOP3.LUT R3, R3, UR4, RZ, 0xc0, !PT ;  /* 0x0000000403037c12 */ /* 0x002fcc000f8ec0ff */
[----:B------:R-:W1:Y:S01]  /*16fb0*/  POPC R3, R3 ;  /* 0x0000000300037309 */ /* 0x000e620000000000 */
[----:B--2---:R-:W1:Y:S02]  /*16fc0*/  SHFL.IDX PT, R0, R5, R0, 0x1f ;  /* 0x00001f0005007589 */ /* 0x004e6400000e0000 */
[----:B-1----:R-:W-:-:S05]  /*16fd0*/  IADD3 R0, R0, UR38, R3 ;  /* 0x0000002600007c10 */ /* 0x002fca000fffe003 */
[----:B------:R4:W-:Y:S01]  /*16fe0*/  STL [R1], R0 ;  /* 0x0000000001007387 */ /* 0x0009e20000100800 */
[----:B------:R-:W-:Y:S05]  /*16ff0*/  BRA `(.L_x_1537) ;  /* 0x0000004800a07947 */ /* 0x000fea0003800000 */
.L_x_1536:
        /* <DEDUP_REMOVED lines=8> */
[----:B-12---:R-:W-:Y:S02]  /*17080*/  IMAD.U32 R4, RZ, RZ, UR6 ;  /* 0x00000006ff047e24 */ /* 0x006fe4000f8e00ff */
        /* <DEDUP_REMOVED lines=11> */
.L_x_1539:
[----:B------:R-:W-:Y:S05]  /*17140*/  BSYNC B6 ;  /* 0x0000000000067941 */ /* 0x000fea0003800000 */
.L_x_1538:
        /* <DEDUP_REMOVED lines=9> */
[----:B-12---:R-:W-:Y:S02]  /*171e0*/  IMAD.U32 R4, RZ, RZ, UR6 ;  /* 0x00000006ff047e24 */ /* 0x006fe4000f8e00ff */
[----:B------:R-:W-:Y:S02]  /*171f0*/  IMAD.U32 R5, RZ, RZ, UR7 ;  /* 0x00000007ff057e24 */ /* 0x000fe4000f8e00ff */
[----:B------:R-:W-:Y:S02]  /*17200*/  IMAD.U32 R6, RZ, RZ, UR8 ;  /* 0x00000008ff067e24 */ /* 0x000fe4000f8e00ff */
[----:B------:R-:W-:-:S02]  /*17210*/  IMAD.U32 R7, RZ, RZ, UR9 ;  /* 0x00000009ff077e24 */ /* 0x000fc4000f8e00ff */
[----:B------:R-:W-:Y:S02]  /*17220*/  IMAD.U32 R10, RZ, RZ, UR4 ;  /* 0x00000004ff0a7e24 */ /* 0x000fe4000f8e00ff */
[----:B------:R-:W-:Y:S02]  /*17230*/  IMAD.U32 R11, RZ, RZ, UR5 ;  /* 0x00000005ff0b7e24 */ /* 0x000fe4000f8e00ff */
[----:B------:R-:W-:Y:S02]  /*17240*/  IMAD.MOV.U32 R8, RZ, RZ, 0x70 ;  /* 0x00000070ff087424 */ /* 0x000fe400078e00ff */
[----:B0-----:R-:W-:Y:S02]  /*17250*/  IMAD.MOV.U32 R12, RZ, RZ, 0x1 ;  /* 0x00000001ff0c7424 */ /* 0x001fe400078e00ff */
[----:B---3--:R-:W-:-:S07]  /*17260*/  IMAD.MOV.U32 R13, RZ, RZ, RZ ;  /* 0x000000ffff0d7224 */ /* 0x008fce00078e00ff */
[----:B------:R-:W-:-:S07]  /*17270*/  LEPC R20, `(.L_x_1542) ;  /* 0x000000001014794e */ /* 0x000fce0000000000 */
[----:B----4-:R-:W-:Y:S05]  /*17280*/  CALL.ABS.NOINC R2 ;  /* 0x0000000002007343 */ /* 0x010fea0003c00000 */
.L_x_1542:
        /* <DEDUP_REMOVED lines=16> */
.L_x_1541:
[----:B------:R-:W-:Y:S05]  /*17390*/  BSYNC B6 ;  /* 0x0000000000067941 */ /* 0x000fea0003800000 */
.L_x_1540:
[----:B-12---:R-:W2:Y:S01]  /*173a0*/  LDL.LU R4, [R1+0x24] ;  /* 0x0000240001047983 */ /* 0x006ea20000300800 */
        /* <DEDUP_REMOVED lines=23> */
.L_x_1719:
        /* <DEDUP_REMOVED lines=11> */
.L_x_1722:
[----:B------:R-:W-:Y:S05]  /*175d0*/  @!P6 BRA `(.L_x_1544) ;  /* 0x0000000000fce947 */ /* 0x000fea0003800000 */
[----:B------:R-:W-:-:S04]  /*175e0*/  ISETP.NE.U32.AND P0, PT, R2, RZ, PT ;  /* 0x000000ff0200720c */ /* 0x000fc80003f05070 */
[----:B------:R-:W-:-:S13]  /*175f0*/  ISETP.NE.AND.EX P0, PT, R3, RZ, PT, P0 ;  /* 0x000000ff0300720c */ /* 0x000fda0003f05300 */
[----:B------:R-:W-:Y:S05]  /*17600*/  @!P0 BRA `(.L_x_1546) ;  /* 0x0000000000508947 */ /* 0x000fea0003800000 */
[----:B------:R-:W1:Y:S01]  /*17610*/  LDC R6, c[0x0][0x43c] ;  /* 0x00010f00ff067b82 */ /* 0x000e620000000800 */
[----:B------:R-:W-:Y:S01]  /*17620*/  MOV R9, R0 ;  /* 0x0000000000097202 */ /* 0x000fe20000000f00 */
[----:B------:R-:W-:-:S04]  /*17630*/  ULDC.64 UR4, c[0x0][0x428] ;  /* 0x00010a0000047ab9 */ /* 0x000fc80000000a00 */
        /* <DEDUP_REMOVED lines=17> */
.L_x_1546:
[----:B-1----:R-:W2:Y:S01]  /*17750*/  LDL R2, [R1+0x1c] ;  /* 0x00001c0001027983 */ /* 0x002ea20000100800 */
[----:B0-----:R-:W-:Y:S01]  /*17760*/  IMAD R0, R19, 0x8, R18 ;  /* 0x0000000813007824 */ /* 0x001fe200078e0212 */
[----:B--2---:R-:W-:-:S04]  /*17770*/  SHF.L.U32 R2, R2, 0x1f, RZ ;  /* 0x0000001f02027819 */ /* 0x004fc800000006ff */
[----:B------:R-:W0:Y:S02]  /*17780*/  SYNCS.PHASECHK.TRANS64.TRYWAIT P0, [R0+URZ+0x32440], R2 ;  /* 0x03244002000075a7 */ /* 0x000e24000800017f */
[----:B0-----:R-:W-:Y:S05]  /*17790*/  @!P0 BRA `(.L_x_1547) ;  /* 0x0000006800a88947 */ /* 0x001fea0003800000 */
.L_x_1723:
        /* <DEDUP_REMOVED lines=11> */
.L_x_1548:
        /* <DEDUP_REMOVED lines=24> */
.L_x_1544:
[----:B0-----:R-:W2:Y:S04]  /*179d0*/  LDL.LU R4, [R1+0x30] ;  /* 0x0000300001047983 */ /* 0x001ea80000300800 */
[----:B------:R-:W3:Y:S04]  /*179e0*/  LDL.LU R3, [R1+0x58] ;  /* 0x0000580001037983 */ /* 0x000ee80000300800 */
[----:B-1----:R-:W4:Y:S01]  /*179f0*/  LDL R2, [R1+0x38] ;  /* 0x0000380001027983 */ /* 0x002f220000100800 */
        /* <DEDUP_REMOVED lines=8> */
[----:B--2---:R-:W-:Y:S02]  /*17a80*/  SEL R0, R4, RZ, !P0 ;  /* 0x000000ff04007207 */ /* 0x004fe40004000000 */
[----:B---3--:R-:W-:-:S03]  /*17a90*/  SEL R3, R3, RZ, !P0 ;  /* 0x000000ff03037207 */ /* 0x008fc60004000000 */
[----:B------:R4:W-:Y:S02]  /*17aa0*/  STL [R1+0x40], R0 ;  /* 0x0000400001007387 */ /* 0x0009e40000100800 */
[----:B----4-:R-:W-:-:S05]  /*17ab0*/  SHF.R.S32.HI R0, RZ, 0x1f, R2 ;  /* 0x0000001fff007819 */ /* 0x010fca0000011402 */
[----:B------:R0:W-:Y:S04]  /*17ac0*/  STL [R1+0x58], R0 ;  /* 0x0000580001007387 */ /* 0x0001e80000100800 */
[----:B------:R0:W-:Y:S01]  /*17ad0*/  STL [R1+0x6c], R3 ;  /* 0x00006c0301007387 */ /* 0x0001e20000100800 */
[----:B------:R-:W-:Y:S05]  /*17ae0*/  @!P1 BRA `(.L_x_1550) ;  /* 0x0000000000409947 */ /* 0x000fea0003800000 */
[----:B------:R-:W-:Y:S01]  /*17af0*/  MOV R2, 0x0 ;  /* 0x0000000000027802 */ /* 0x000fe20000000f00 */
[----:B------:R-:W-:Y:S01]  /*17b00*/  ULDC.64 UR4, c[0x4][0x98] ;  /* 0x0100260000047ab9 */ /* 0x000fe20000000a00 */
[----:B------:R-:W-:Y:S01]  /*17b10*/  ULDC.64 UR6, c[0x4][0xa0] ;  /* 0x0100280000067ab9 */ /* 0x000fe20000000a00 */
[----:B------:R-:W-:Y:S01]  /*17b20*/  ULDC.64 UR8, c[0x4][0x20] ;  /* 0x0100080000087ab9 */ /* 0x000fe20000000a00 */
[----:B------:R-:W-:Y:S02]  /*17b30*/  IMAD.U32 R4, RZ, RZ, UR4 ;  /* 0x00000004ff047e24 */ /* 0x000fe4000f8e00ff */
[----:B0-----:R-:W0:Y:S01]  /*17b40*/  LDC.64 R2, c[0x4][R2] ;  /* 0x0100000002027b82 */ /* 0x001e220000000a00 */
        /* <DEDUP_REMOVED lines=10> */
.L_x_1550:
[----:B------:R-:W-:Y:S05]  /*17bf0*/  BSYNC B6 ;  /* 0x0000000000067941 */ /* 0x000fea0003800000 */
.L_x_1549:
[----:B------:R-:W2:Y:S01]  /*17c00*/  LDL.LU R5, [R1+0x4] ;  /* 0x0000040001057983 */ /* 0x000ea20000300800 */
[----:B------:R-:W1:Y:S01]  /*17c10*/  LDC R8, c[0x0][0x448] ;  /* 0x00011200ff087b82 */ /* 0x000e620000000800 */
[----:B------:R-:W-:Y:S01]  /*17c20*/  ULDC.64 UR4, c[0x0][0x298] ;  /* 0x0000a60000047ab9 */ /* 0x000fe20000000a00 */
[----:B------:R-:W-:Y:S01]  /*17c30*/  ULDC.64 UR6, c[0x0][0x280] ;  /* 0x0000a00000067ab9 */ /* 0x000fe20000000a00 */
[----:B------:R-:W3:Y:S04]  /*17c40*/  LDL R4, [R1+0x58] ;  /* 0x0000580001047983 */ /* 0x000ee80000100800 */
[----:B------:R-:W4:Y:S04]  /*17c50*/  LDL R10, [R1+0x38] ;  /* 0x00003800010a7983 */ /* 0x000f280000100800 */
[----:B------:R-:W4:Y:S01]  /*17c60*/  LDL R9, [R1+0x6c] ;  /* 0x00006c0001097983 */ /* 0x000f220000100800 */
[----:B------:R-:W1:Y:S01]  /*17c70*/  S2R R2, SR_TID.X ;  /* 0x0000000000027919 */ /* 0x000e620000002100 */
[----:B0-----:R-:W0:Y:S02]  /*17c80*/  S2R R0, SR_TID.X ;  /* 0x0000000000007919 */ /* 0x001e240000002100 */
[----:B------:R-:W4:Y:S01]  /*17c90*/  LDL R7, [R1+0x40] ;  /* 0x0000400001077983 */ /* 0x000f220000100800 */
[----:B-1----:R-:W-:-:S13]  /*17ca0*/  ISETP.NE.AND P0, PT, R8, 0x1, PT ;  /* 0x000000010800780c */ /* 0x002fda0003f05270 */
[----:B------:R-:W1:Y:S01]  /*17cb0*/  @P0 LDC R3, c[0x0][0x450] ;  /* 0x00011400ff030b82 */ /* 0x000e620000000800 */
[----:B------:R-:W-:-:S04]  /*17cc0*/  LOP3.LUT R2, R2, 0x7f, RZ, 0xc0, !PT ;  /* 0x0000007f02027812 */ /* 0x000fc800078ec0ff */
        /* <DEDUP_REMOVED lines=8> */
[----:B-1----:R-:W-:Y:S01]  /*17d50*/  @P0 SHF.R.U32.HI R0, RZ, R3, R2 ;  /* 0x00000003ff000219 */ /* 0x002fe20000011602 */
[----:B---3--:R-:W-:-:S04]  /*17d60*/  IMAD R2, R4, UR4, RZ ;  /* 0x0000000404027c24 */ /* 0x008fc8000f8e02ff */
[C---:B----4-:R-:W-:Y:S02]  /*17d70*/  IMAD R4, R10.reuse, UR5, R2 ;  /* 0x000000050a047c24 */ /* 0x050fe4000f8e0202 */
        /* <DEDUP_REMOVED lines=35> */
[----:B------:R-:W2:Y:S01]  /*17fb0*/  LDL R11, [R1+0x4c] ;  /* 0x00004c00010b7983 */ /* 0x000ea20000100800 */
[----:B------:R-:W0:Y:S03]  /*17fc0*/  S2R R5, SR_TID.X ;  /* 0x0000000000057919 */ /* 0x000e260000002100 */
[----:B------:R-:W-:Y:S01]  /*17fd0*/  SHFL.IDX PT, R4, R2, RZ, 0x181f ;  /* 0x00181fff02047589 */ /* 0x000fe200000e0000 */
[----:B0-----:R-:W-:-:S04]  /*17fe0*/  LOP3.LUT R5, R5, 0x7f, RZ, 0xc0, !PT ;  /* 0x0000007f05057812 */ /* 0x001fc800078ec0ff */
[----:B------:R-:W-:Y:S02]  /*17ff0*/  SHF.R.U32.HI R7, RZ, 0x3, R5 ;  /* 0x00000003ff077819 */ /* 0x000fe40000011605 */
[----:B------:R-:W0:Y:S01]  /*18000*/  SHFL.IDX PT, R5, R3, RZ, 0x181f ;  /* 0x00181fff03057589 */ /* 0x000e2200000e0000 */
[----:B--2---:R-:W-:Y:S02]  /*18010*/  IMAD R0, R11, R8, RZ ;  /* 0x000000080b007224 */ /* 0x004fe400078e02ff */
[----:B------:R-:W-:-:S05]  /*18020*/  IMAD.IADD R11, R7, 0x1, R6 ;  /* 0x00000001070b7824 */ /* 0x000fca00078e0206 */
[C---:B------:R-:W-:Y:S01]  /*18030*/  ISETP.GE.AND P1, PT, R11.reuse, R0, PT ;  /* 0x000000000b00720c */ /* 0x040fe20003f26270 */
[----:B------:R-:W1:Y:S01]  /*18040*/  SHFL.IDX PT, R6, R3, 0x1, 0x181f ;  /* 0x00381f0003067f89 */ /* 0x000e6200000e0000 */
[----:B------:R-:W-:-:S03]  /*18050*/  VIADD R8, R11, 0x10 ;  /* 0x000000100b087836 */ /* 0x000fc60000000000 */
[----:B------:R-:W2:Y:S08]  /*18060*/  SHFL.IDX PT, R7, R2, 0x1, 0x181f ;  /* 0x00381f0002077f89 */ /* 0x000eb000000e0000 */
[----:B0-----:R-:W-:-:S05]  /*18070*/  @!P1 LEA R5, P3, R10, R5, 0x1 ;  /* 0x000000050a059211 */ /* 0x001fca00078608ff */
[----:B------:R-:W-:Y:S01]  /*18080*/  @!P1 IMAD.X R4, RZ, RZ, R4, P3 ;  /* 0x000000ffff049224 */ /* 0x000fe200018e0604 */
[----:B------:R-:W-:-:S04]  /*18090*/  ISETP.GE.AND P2, PT, R8, R0, PT ;  /* 0x000000000800720c */ /* 0x000fc80003f46270 */
[----:B------:R-:W-:-:S04]  /*180a0*/  @!P1 LOP3.LUT R5, R5, R4, RZ, 0x3c, !PT ;  /* 0x0000000405059212 */ /* 0x000fc800078e3cff */
[----:B------:R-:W-:-:S04]  /*180b0*/  @!P1 LOP3.LUT R4, R5, R4, RZ, 0x3c, !PT ;  /* 0x0000000405049212 */ /* 0x000fc800078e3cff */
[----:B------:R-:W-:-:S05]  /*180c0*/  @!P1 LOP3.LUT R5, R5, R4, RZ, 0x3c, !PT ;  /* 0x0000000405059212 */ /* 0x000fca00078e3cff */
[----:B-----5:R1:W-:Y:S02]  /*180d0*/  @!P1 LDGSTS.E.BYPASS.LTC128B.128 [R9+0x18400], desc[UR60][R4.64], !P0 ;  /* 0x1840000004099fae */ /* 0x0203e4000c101d7c */
[----:B-1----:R-:W-:-:S05]  /*180e0*/  @!P2 LEA R5, P1, R10, R6, 0x1 ;  /* 0x000000060a05a211 */ /* 0x002fca00078208ff */
[----:B--2---:R-:W-:-:S05]  /*180f0*/  @!P2 IMAD.X R4, RZ, RZ, R7, P1 ;  /* 0x000000ffff04a224 */ /* 0x004fca00008e0607 */
[----:B------:R-:W-:-:S04]  /*18100*/  @!P2 LOP3.LUT R5, R5, R4, RZ, 0x3c, !PT ;  /* 0x000000040505a212 */ /* 0x000fc800078e3cff */
[----:B------:R-:W-:-:S04]  /*18110*/  @!P2 LOP3.LUT R4, R5, R4, RZ, 0x3c, !PT ;  /* 0x000000040504a212 */ /* 0x000fc800078e3cff */
[----:B------:R-:W-:-:S05]  /*18120*/  @!P2 LOP3.LUT R5, R5, R4, RZ, 0x3c, !PT ;  /* 0x000000040505a212 */ /* 0x000fca00078e3cff */
[----:B------:R0:W-:Y:S04]  /*18130*/  @!P2 LDGSTS.E.BYPASS.LTC128B.128 [R9+0x18c00], desc[UR60][R4.64], !P0 ;  /* 0x18c000000409afae */ /* 0x0001e8000c101d7c */
[----:B------:R-:W-:Y:S04]  /*18140*/  STL [R1+0x4], R11 ;  /* 0x0000040b01007387 */ /* 0x000fe80000100800 */
[----:B0-----:R-:W0:Y:S04]  /*18150*/  SHFL.IDX PT, R4, R3, 0x2, 0x181f ;  /* 0x00581f0003047f89 */ /* 0x001e2800000e0000 */
[----:B------:R1:W-:Y:S04]  /*18160*/  STL [R1+0x60], R8 ;  /* 0x0000600801007387 */ /* 0x0003e80000100800 */
[----:B------:R-:W2:Y:S01]  /*18170*/  SHFL.IDX PT, R6, R2, 0x2, 0x181f ;  /* 0x00581f0002067f89 */ /* 0x000ea200000e0000 */
[----:B-1----:R-:W-:-:S05]  /*18180*/  VIADD R8, R11, 0x20 ;  /* 0x000000200b087836 */ /* 0x002fca0000000000 */
[----:B------:R-:W-:-:S13]  /*18190*/  ISETP.GE.AND P1, PT, R8, R0, PT ;  /* 0x000000000800720c */ /* 0x000fda0003f26270 */
[----:B0-----:R-:W-:-:S05]  /*181a0*/  @!P1 LEA R5, P2, R10, R4, 0x1 ;  /* 0x000000040a059211 */ /* 0x001fca00078408ff */
[----:B--2---:R-:W-:-:S05]  /*181b0*/  @!P1 IMAD.X R4, RZ, RZ, R6, P2 ;  /* 0x000000ffff049224 */ /* 0x004fca00010e0606 */
[----:B------:R-:W-:-:S04]  /*181c0*/  @!P1 LOP3.LUT R5, R5, R4, RZ, 0x3c, !PT ;  /* 0x0000000405059212 */ /* 0x000fc800078e3cff */
[----:B------:R-:W-:-:S04]  /*181d0*/  @!P1 LOP3.LUT R4, R5, R4, RZ, 0x3c, !PT ;  /* 0x0000000405049212 */ /* 0x000fc800078e3cff */
[----:B------:R-:W-:-:S05]  /*181e0*/  @!P1 LOP3.LUT R5, R5, R4, RZ, 0x3c, !PT ;  /* 0x0000000405059212 */ /* 0x000fca00078e3cff */
[----:B------:R0:W-:Y:S01]  /*181f0*/  @!P1 LDGSTS.E.BYPASS.LTC128B.128 [R9+0x19400], desc[UR60][R4.64], !P0 ;  /* 0x1940000004099fae */ /* 0x0001e2000c101d7c */
[----:B------:R-:W-:-:S03]  /*18200*/  VIADD R7, R11, 0x30 ;  /* 0x000000300b077836 */ /* 0x000fc60000000000 */
[----:B------:R-:W-:Y:S04]  /*18210*/  SHFL.IDX PT, R6, R2, 0x3, 0x181f ;  /* 0x00781f0002067f89 */ /* 0x000fe800000e0000 */
[----:B0-----:R-:W0:Y:S01]  /*18220*/  SHFL.IDX PT, R4, R3, 0x3, 0x181f ;  /* 0x00781f0003047f89 */ /* 0x001e2200000e0000 */
[----:B------:R-:W-:-:S13]  /*18230*/  ISETP.GE.AND P1, PT, R7, R0, PT ;  /* 0x000000000700720c */ /* 0x000fda0003f26270 */
[----:B0-----:R-:W-:-:S05]  /*18240*/  @!P1 LEA R5, P2, R10, R4, 0x1 ;  /* 0x000000040a059211 */ /* 0x001fca00078408ff */
[----:B------:R-:W-:-:S05]  /*18250*/  @!P1 IMAD.X R4, RZ, RZ, R6, P2 ;  /* 0x000000ffff049224 */ /* 0x000fca00010e0606 */
        /* <DEDUP_REMOVED lines=15> */
[----:B------:R0:W-:Y:S04]  /*18350*/  @!P1 LDGSTS.E.BYPASS.LTC128B.128 [R9+0x1a400], desc[UR60][R4.64], !P0 ;  /* 0x1a40000004099fae */ /* 0x0001e8000c101d7c */
[----:B------:R1:W-:Y:S04]  /*18360*/  STL [R1+0x70], R7 ;  /* 0x0000700701007387 */ /* 0x0003e80000100800 */
[----:B0-----:R-:W0:Y:S01]  /*18370*/  SHFL.IDX PT, R4, R3, 0x5, 0x181f ;  /* 0x00b81f0003047f89 */ /* 0x001e2200000e0000 */
[----:B-1----:R-:W-:-:S03]  /*18380*/  VIADD R7, R11, 0x50 ;  /* 0x000000500b077836 */ /* 0x002fc60000000000 */
[----:B------:R-:W1:Y:S02]  /*18390*/  SHFL.IDX PT, R6, R2, 0x5, 0x181f ;  /* 0x00b81f0002067f89 */ /* 0x000e6400000e0000 */
[----:B------:R-:W-:-:S13]  /*183a0*/  ISETP.GE.AND P1, PT, R7, R0, PT ;  /* 0x000000000700720c */ /* 0x000fda0003f26270 */
[----:B0-----:R-:W-:-:S05]  /*183b0*/  @!P1 LEA R5, P2, R10, R4, 0x1 ;  /* 0x000000040a059211 */ /* 0x001fca00078408ff */
[----:B-1----:R-:W-:-:S05]  /*183c0*/  @!P1 IMAD.X R4, RZ, RZ, R6, P2 ;  /* 0x000000ffff049224 */ /* 0x002fca00010e0606 */
        /* <DEDUP_REMOVED lines=13> */
[----:B------:R-:W-:Y:S01]  /*184a0*/  @!P1 LOP3.LUT R5, R5, R4, RZ, 0x3c, !PT ;  /* 0x0000000405059212 */ /* 0x000fe200078e3cff */
[----:B------:R0:W-:Y:S04]  /*184b0*/  STL [R1+0x78], R7 ;  /* 0x0000780701007387 */ /* 0x0001e80000100800 */
[----:B------:R1:W-:Y:S04]  /*184c0*/  @!P1 LDGSTS.E.BYPASS.LTC128B.128 [R9+0x1b400], desc[UR60][R4.64], !P0 ;  /* 0x1b40000004099fae */ /* 0x0003e8000c101d7c */
[----:B------:R-:W2:Y:S04]  /*184d0*/  SHFL.IDX PT, R3, R3, 0x7, 0x181f ;  /* 0x00f81f0003037f89 */ /* 0x000ea800000e0000 */
[----:B-1----:R0:W1:Y:S02]  /*184e0*/  SHFL.IDX PT, R4, R2, 0x7, 0x181f ;  /* 0x00f81f0002047f89 */ /* 0x00206400000e0000 */
.L_x_1740:
[----:B0-----:R-:W3:Y:S02]  /*184f0*/  LDL R2, [R1+0x4] ;  /* 0x0000040001027983 */ /* 0x001ee40000100800 */
[----:B---3--:R-:W-:-:S05]  /*18500*/  VIADD R2, R2, 0x70 ;  /* 0x0000007002027836 */ /* 0x008fca0000000000 */
[----:B------:R-:W-:Y:S01]  /*18510*/  ISETP.GE.AND P1, PT, R2, R0, PT ;  /* 0x000000000200720c */ /* 0x000fe20003f26270 */
[----:B------:R2:W-:-:S12]  /*18520*/  STL [R1+0x7c], R2 ;  /* 0x00007c0201007387 */ /* 0x0005d80000100800 */
[----:B--2---:R-:W-:-:S05]  /*18530*/  @!P1 LEA R2, P2, R10, R3, 0x1 ;  /* 0x000000030a029211 */ /* 0x004fca00078408ff */
[----:B-1----:R-:W-:-:S05]  /*18540*/  @!P1 IMAD.X R3, RZ, RZ, R4, P2 ;  /* 0x000000ffff039224 */ /* 0x002fca00010e0604 */
[----:B------:R-:W-:Y:S01]  /*18550*/  @!PT LDS RZ, [RZ] ;  /* 0x00000000fffff984 */ /* 0x000fe20000000800 */
[----:B------:R-:W-:Y:S01]  /*18560*/  @!PT LDS RZ, [RZ] ;  /* 0x00000000fffff984 */ /* 0x000fe20000000800 */
[----:B------:R-:W-:Y:S01]  /*18570*/  @!PT LDS RZ, [RZ] ;  /* 0x00000000fffff984 */ /* 0x000fe20000000800 */
[----:B------:R0:W-:Y:S01]  /*18580*/  @!P1 LDGSTS.E.BYPASS.LTC128B.128 [R9+0x1bc00], desc[UR60][R2.64], !P0 ;  /* 0x1bc0000002099fae */ /* 0x0001e2000c101d7c */
[----:B------:R-:W-:Y:S01]  /*18590*/  PLOP3.LUT P0, PT, PT, PT, PT, 0x80, 0x0 ;  /* 0x000000000000781c */ /* 0x000fe20003f0f070 */
[----:B------:R-:W-:-:S12]  /*185a0*/  NOP ;  /* 0x0000000000007918 */ /* 0x000fd80000000000 */
.L_x_1552:
        /* <DEDUP_REMOVED lines=37> */
.L_x_1554:
[----:B------:R-:W-:Y:S05]  /*18800*/  BSYNC B6 ;  /* 0x0000000000067941 */ /* 0x000fea0003800000 */
.L_x_1553:
        /* <DEDUP_REMOVED lines=9> */
[----:B0-----:R-:W-:-:S02]  /*188a0*/  ISETP.NE.AND P0, PT, R6, 0x1, PT ;  /* 0x000000010600780c */ /* 0x001fc40003f05270 */
[----:B-1----:R-:W-:-:S04]  /*188b0*/  SHF.L.U32 R8, R8, 0x3, RZ ;  /* 0x0000000308087819 */ /* 0x002fc800000006ff */
        /* <DEDUP_REMOVED lines=13> */
[----:B------:R-:W1:Y:S02]  /*18990*/  @P0 LDC R4, c[0x0][0x44c] ;  /* 0x00011300ff040b82 */ /* 0x000e640000000800 */
[----:B------:R-:W-:Y:S02]  /*189a0*/  IMAD.IADD R3, R3, 0x1, R0 ;  /* 0x0000000103037824 */ /* 0x000fe400078e0200 */
[----:B-----5:R-:W-:Y:S02]  /*189b0*/  IMAD.MOV.U32 R0, RZ, RZ, R7 ;  /* 0x000000ffff007224 */ /* 0x020fe400078e0007 */
[----:B-1----:R-:W-:-:S05]  /*189c0*/  @P0 IMAD.HI.U32 R4, R7, R4, RZ ;  /* 0x0000000407040227 */ /* 0x002fca00078e00ff */
[----:B0-----:R-:W-:-:S04]  /*189d0*/  @P0 SHF.R.U32.HI R0, RZ, R5, R4 ;  /* 0x00000005ff000219 */ /* 0x001fc80000011604 */
[--C-:B------:R-:W-:Y:S01]  /*189e0*/  SHF.R.S32.HI R5, RZ, 0x1f, R0.reuse ;  /* 0x0000001fff057819 */ /* 0x100fe20000011400 */
[----:B------:R-:W-:Y:S02]  /*189f0*/  IMAD.MOV R4, RZ, RZ, -R0 ;  /* 0x000000ffff047224 */ /* 0x000fe400078e0a00 */
[----:B------:R-:W-:-:S04]  /*18a00*/  IMAD.WIDE.U32 R2, R0, UR4, R2 ;  /* 0x0000000400027c25 */ /* 0x000fc8000f8e0002 */
[----:B------:R-:W-:Y:S02]  /*18a10*/  IMAD R4, R6, R4, R7 ;  /* 0x0000000406047224 */ /* 0x000fe400078e0207 */
[----:B------:R-:W0:Y:S01]  /*18a20*/  S2R R7, SR_TID.X ;  /* 0x0000000000077919 */ /* 0x000e220000002100 */
[----:B------:R-:W-:-:S04]  /*18a30*/  IMAD R5, R5, UR4, RZ ;  /* 0x0000000405057c24 */ /* 0x000fc8000f8e02ff */
[----:B------:R-:W-:Y:S01]  /*18a40*/  IMAD R0, R0, UR5, R5 ;  /* 0x0000000500007c24 */ /* 0x000fe2000f8e0205 */
[----:B------:R-:W-:-:S03]  /*18a50*/  ULDC.64 UR4, c[0x0][0x3c8] ;  /* 0x0000f20000047ab9 */ /* 0x000fc60000000a00 */
[----:B------:R-:W-:Y:S01]  /*18a60*/  IMAD.IADD R3, R3, 0x1, R0 ;  /* 0x0000000103037824 */ /* 0x000fe200078e0200 */
[----:B------:R-:W-:Y:S01]  /*18a70*/  SHF.R.S32.HI R0, RZ, 0x1f, R4 ;  /* 0x0000001fff007819 */ /* 0x000fe20000011404 */
[----:B------:R-:W-:-:S04]  /*18a80*/  IMAD.WIDE.U32 R2, R4, UR4, R2 ;  /* 0x0000000404027c25 */ /* 0x000fc8000f8e0002 */
[----:B------:R-:W-:Y:S01]  /*18a90*/  IMAD R0, R0, UR4, RZ ;  /* 0x0000000400007c24 */ /* 0x000fe2000f8e02ff */
[----:B------:R-:W-:Y:S02]  /*18aa0*/  ULDC UR4, c[0x0][0x3b8] ;  /* 0x0000ee0000047ab9 */ /* 0x000fe40000000800 */
[----:B------:R-:W-:Y:S01]  /*18ab0*/  ISETP.GE.AND P2, PT, R10, UR4, PT ;  /* 0x000000040a007c0c */ /* 0x000fe2000bf46270 */
[----:B------:R-:W-:Y:S01]  /*18ac0*/  IMAD R4, R4, UR5, R0 ;  /* 0x0000000504047c24 */ /* 0x000fe2000f8e0200 */
[----:B------:R-:W-:Y:S02]  /*18ad0*/  LEA R0, P4, R2, UR6, 0x1 ;  /* 0x0000000602007c11 */ /* 0x000fe4000f8808ff */
[----:B------:R-:W-:Y:S01]  /*18ae0*/  ISETP.GE.AND P1, PT, R9, UR4, PT ;  /* 0x0000000409007c0c */ /* 0x000fe2000bf26270 */
[----:B------:R-:W-:Y:S01]  /*18af0*/  IMAD.IADD R4, R3, 0x1, R4 ;  /* 0x0000000103047824 */ /* 0x000fe200078e0204 */
[----:B------:R-:W-:-:S04]  /*18b00*/  ISETP.GE.AND P0, PT, R8, UR4, PT ;  /* 0x0000000408007c0c */ /* 0x000fc8000bf06270 */
[----:B------:R-:W-:Y:S01]  /*18b10*/  LEA.HI.X R2, R2, UR7, R4, 0x1, P4 ;  /* 0x0000000702027c11 */ /* 0x000fe2000a0f0c04 */
[----:B0-----:R-:W-:-:S05]  /*18b20*/  IMAD.SHL.U32 R7, R7, 0x8, RZ ;  /* 0x0000000807077824 */ /* 0x001fca00078e00ff */
[----:B------:R-:W-:-:S04]  /*18b30*/  LOP3.LUT R7, R7, 0x38, RZ, 0xc0, !PT ;  /* 0x0000003807077812 */ /* 0x000fc800078ec0ff */
[----:B------:R-:W-:Y:S01]  /*18b40*/  ISETP.GE.AND P3, PT, R7, UR4, PT ;  /* 0x0000000407007c0c */ /* 0x000fe2000bf66270 */
[----:B------:R-:W-:-:S03]  /*18b50*/  UMOV UR4, 0xffffffff ;  /* 0xffffffff00047882 */ /* 0x000fc60000000000 */
[----:B------:R-:W-:Y:S09]  /*18b60*/  BRA.DIV UR4, `(.L_x_1555) ;  /* 0x0000006204987947 */ /* 0x000ff2000b800000 */
[----:B------:R-:W2:Y:S04]  /*18b70*/  LDL.LU R9, [R1+0x4c] ;  /* 0x00004c0001097983 */ /* 0x000ea80000300800 */
[----:B------:R-:W3:Y:S04]  /*18b80*/  LDL.LU R5, [R1+0x4] ;  /* 0x0000040001057983 */ /* 0x000ee80000300800 */
[----:B------:R-:W4:Y:S04]  /*18b90*/  LDL.LU R4, [R1+0x60] ;  /* 0x0000600001047983 */ /* 0x000f280000300800 */
[----:B------:R-:W5:Y:S04]  /*18ba0*/  LDL.LU R10, [R1+0x64] ;  /* 0x00006400010a7983 */ /* 0x000f680000300800 */
[----:B------:R-:W5:Y:S01]  /*18bb0*/  LDL R8, [R1+0x14] ;  /* 0x0000140001087983 */ /* 0x000f620000100800 */
        /* <DEDUP_REMOVED lines=12> */
[----:B------:R-:W-:Y:S01]  /*18c80*/  @!PT LDS RZ, [RZ] ;  /* 0x00000000fffff984 */ /* 0x000fe20000000800 */
[----:B-----5:R-:W-:Y:S04]  /*18c90*/  @!P5 LDGSTS.E.BYPASS.LTC128B.128 [R8+0x22400], desc[UR60][R4.64], !P3 ;  /* 0x224000000408dfae */ /* 0x020fe8000d901d7c */
[----:B------:R-:W-:Y:S04]  /*18ca0*/  @!P5 LDGSTS.E.BYPASS.LTC128B.128 [R8+0x26400], desc[UR60][R4.64+0x80], !P2 ;  /* 0x264000800408dfae */ /* 0x000fe8000d101d7c */
[----:B------:R-:W-:Y:S04]  /*18cb0*/  @!P5 LDGSTS.E.BYPASS.LTC128B.128 [R8+0x2a400], desc[UR60][R4.64+0x100], !P1 ;  /* 0x2a4001000408dfae */ /* 0x000fe8000c901d7c */
[----:B------:R0:W-:Y:S04]  /*18cc0*/  @!P5 LDGSTS.E.BYPASS.LTC128B.128 [R8+0x2e400], desc[UR60][R4.64+0x180], !P0 ;  /* 0x2e4001800408dfae */ /* 0x0001e8000c101d7c */
[----:B------:R-:W-:Y:S04]  /*18cd0*/  SHFL.IDX PT, R6, R2, 0x1, 0x181f ;  /* 0x00381f0002067f89 */ /* 0x000fe800000e0000 */
[----:B0-----:R-:W0:Y:S02]  /*18ce0*/  SHFL.IDX PT, R5, R0, 0x1, 0x181f ;  /* 0x00381f0000057f89 */ /* 0x001e2400000e0000 */
[----:B0-----:R-:W-:-:S05]  /*18cf0*/  @!P4 LEA R5, P6, R7, R5, 0x1 ;  /* 0x000000050705c211 */ /* 0x001fca00078c08ff */
[----:B------:R-:W-:-:S05]  /*18d00*/  @!P4 IMAD.X R4, RZ, RZ, R6, P6 ;  /* 0x000000ffff04c224 */ /* 0x000fca00030e0606 */
[----:B------:R-:W-:-:S04]  /*18d10*/  @!P4 LOP3.LUT R5, R5, R4, RZ, 0x3c, !PT ;  /* 0x000000040505c212 */ /* 0x000fc800078e3cff */
[----:B------:R-:W-:-:S04]  /*18d20*/  @!P4 LOP3.LUT R4, R5, R4, RZ, 0x3c, !PT ;  /* 0x000000040504c212 */ /* 0x000fc800078e3cff */
[----:B------:R-:W-:-:S05]  /*18d30*/  @!P4 LOP3.LUT R5, R5, R4, RZ, 0x3c, !PT ;  /* 0x000000040505c212 */ /* 0x000fca00078e3cff */
        /* <DEDUP_REMOVED lines=10> */
[----:B------:R-:W-:-:S04]  /*18de0*/  @!P4 LOP3.LUT R5, R5, R4, RZ, 0x3c, !PT ;  /* 0x000000040505c212 */ /* 0x000fc800078e3cff */
[----:B------:R-:W-:-:S04]  /*18df0*/  @!P4 LOP3.LUT R4, R5, R4, RZ, 0x3c, !PT ;  /* 0x000000040504c212 */ /* 0x000fc800078e3cff */
[----:B------:R-:W-:-:S05]  /*18e00*/  @!P4 LOP3.LUT R5, R5, R4, RZ, 0x3c, !PT ;  /* 0x000000040505c212 */ /* 0x000fca00078e3cff */
        /* <DEDUP_REMOVED lines=46> */
[----:B------:R-:W-:-:S05]  /*190f0*/  @!P4 IMAD.X R4, RZ, RZ, R6, P5 ;  /* 0x000000ffff04c224 */ /* 0x000fca00028e0606 */
[----:B------:R-:W-:-:S04]  /*19100*/  @!P4 LOP3.LUT R5, R5, R4, RZ, 0x3c, !PT ;  /* 0x000000040505c212 */ /* 0x000fc800078e3cff */
[----:B------:R-:W-:-:S04]  /*19110*/  @!P4 LOP3.LUT R4, R5, R4, RZ, 0x3c, !PT ;  /* 0x000000040504c212 */ /* 0x000fc800078e3cff */
[----:B------:R-:W-:Y:S01]  /*19120*/  @!P4 LOP3.LUT R5, R5, R4, RZ, 0x3c, !PT ;  /* 0x000000040505c212 */ /* 0x000fe200078e3cff */
[----:B------:R0:W2:Y:S04]  /*19130*/  SHFL.IDX PT, R6, R2, 0x7, 0x181f ;  /* 0x00f81f0002067f89 */ /* 0x0000a800000e0000 */
[----:B------:R0:W-:Y:S04]  /*19140*/  @!P4 LDGSTS.E.BYPASS.LTC128B.128 [R8+0x25400], desc[UR60][R4.64], !P3 ;  /* 0x254000000408cfae */ /* 0x0001e8000d901d7c */
[----:B------:R0:W-:Y:S04]  /*19150*/  @!P4 LDGSTS.E.BYPASS.LTC128B.128 [R8+0x29400], desc[UR60][R4.64+0x80], !P2 ;  /* 0x294000800408cfae */ /* 0x0001e8000d101d7c */
[----:B------:R0:W-:Y:S04]  /*19160*/  @!P4 LDGSTS.E.BYPASS.LTC128B.128 [R8+0x2d400], desc[UR60][R4.64+0x100], !P1 ;  /* 0x2d4001000408cfae */ /* 0x0001e8000c901d7c */
[----:B-1----:R0:W-:Y:S02]  /*19170*/  @!P4 LDGSTS.E.BYPASS.LTC128B.128 [R8+0x31400], desc[UR60][R4.64+0x180], !P0 ;  /* 0x314001800408cfae */ /* 0x0021e4000c101d7c */
.L_x_1758:
[----:B0-----:R-:W3:Y:S01]  /*19180*/  LDL.LU R2, [R1+0x7c] ;  /* 0x00007c0001027983 */ /* 0x001ee20000300800 */
[----:B------:R-:W-:Y:S01]  /*19190*/  BSSY B0, `(.L_x_1556) ;  /* 0x000000d000007945 */ /* 0x000fe20003800000 */
[----:B---3--:R-:W-:-:S13]  /*191a0*/  ISETP.GE.AND P4, PT, R2, R3, PT ;  /* 0x000000030200720c */ /* 0x008fda0003f86270 */
[----:B------:R-:W-:Y:S05]  /*191b0*/  @P4 BRA `(.L_x_1557) ;  /* 0x0000000000284947 */ /* 0x000fea0003800000 */
[----:B-1----:R-:W3:Y:S01]  /*191c0*/  LDL R4, [R1+0x14] ;  /* 0x0000140001047983 */ /* 0x002ee20000100800 */
        /* <DEDUP_REMOVED lines=9> */
.L_x_1557:
[----:B------:R-:W-:Y:S05]  /*19260*/  BSYNC B0 ;  /* 0x0000000000007941 */ /* 0x000fea0003800000 */
.L_x_1556:
[----:B------:R-:W-:Y:S01]  /*19270*/  NOP ;  /* 0x0000000000007918 */ /* 0x000fe20000000000 */
[----:B------:R-:W-:-:S13]  /*19280*/  PLOP3.LUT P0, PT, PT, PT, PT, 0x80, 0x0 ;  /* 0x000000000000781c */ /* 0x000fda0003f0f070 */
.L_x_1558:
        /* <DEDUP_REMOVED lines=16> */
[----:B------:R-:W3:Y:S03]  /*19390*/  SYNCS.PHASECHK.TRANS64.TRYWAIT P0, [R18+URZ+0x32420], R0 ;  /* 0x03242000120075a7 */ /* 0x000ee6000800017f */
[----:B0--3--:R-:W-:Y:S05]  /*193a0*/  @!P0 BRA `(.L_x_1560) ;  /* 0x0000006800008947 */ /* 0x009fea0003800000 */
.L_x_1759:
[----:B------:R-:W-:Y:S05]  /*193b0*/  BSYNC B0 ;  /* 0x0000000000007941 */ /* 0x000fea0003800000 */
.L_x_1559:
[----:B------:R-:W3:Y:S01]  /*193c0*/  LDL R2, [R1+0x18] ;  /* 0x0000180001027983 */ /* 0x000ee20000100800 */
[----:B------:R-:W-:Y:S01]  /*193d0*/  BSSY B0, `(.L_x_1561) ;  /* 0x000005a000007945 */ /* 0x000fe20003800000 */
[----:B---3--:R-:W-:-:S13]  /*193e0*/  LOP3.LUT P0, RZ, R2, 0x1, RZ, 0xc0, !PT ;  /* 0x0000000102ff7812 */ /* 0x008fda000780c0ff */
[----:B------:R-:W-:Y:S05]  /*193f0*/  @!P0 BRA `(.L_x_1562) ;  /* 0x00000004005c8947 */ /* 0x000fea0003800000 */
[----:B-1----:R-:W0:Y:S01]  /*19400*/  LDL R4, [R1+0x1c] ;  /* 0x00001c0001047983 */ /* 0x002e220000100800 */
        /* <DEDUP_REMOVED lines=8> */
.L_x_1760:
[----:B------:R-:W-:Y:S05]  /*19490*/  BSYNC B1 ;  /* 0x0000000000017941 */ /* 0x000fea0003800000 */
.L_x_1563:
        /* <DEDUP_REMOVED lines=9> */
.L_x_1566:
[----:B------:R-:W-:Y:S05]  /*19530*/  BSYNC B1 ;  /* 0x0000000000017941 */ /* 0x000fea0003800000 */
.L_x_1565:
        /* <DEDUP_REMOVED lines=12> */
.L_x_1567:
        /* <DEDUP_REMOVED lines=15> */
.L_x_1568:
        /* <DEDUP_REMOVED lines=15> */
.L_x_1569:
        /* <DEDUP_REMOVED lines=15> */
.L_x_1570:
        /* <DEDUP_REMOVED lines=10> */
.L_x_1562:
[----:B------:R-:W-:Y:S05]  /*19970*/  BSYNC B0 ;  /* 0x0000000000007941 */ /* 0x000fea0003800000 */
.L_x_1561:
[----:B-1----:R-:W0:Y:S04]  /*19980*/  LDL R4, [R1+0x50] ;  /* 0x0000500001047983 */ /* 0x002e280000100800 */
        /* <DEDUP_REMOVED lines=8> */
[----:B------:R-:W-:Y:S01]  /*19a10*/  BSSY B2, `(.L_x_1573) ;  /* 0x00000a9000027945 */ /* 0x000fe20003800000 */
[----:B---3--:R-:W-:-:S04]  /*19a20*/  VIADD R2, R7, 0x1 ;  /* 0x0000000107027836 */ /* 0x008fc80000000000 */
[----:B--2---:R-:W-:-:S05]  /*19a30*/  IMAD R2, R2, R6, RZ ;  /* 0x0000000602027224 */ /* 0x004fca00078e02ff */
        /* <DEDUP_REMOVED lines=42> */
.L_x_1577:
        /* <DEDUP_REMOVED lines=8> */
.L_x_1761:
[----:B------:R-:W-:Y:S05]  /*19d60*/  BSYNC B3 ;  /* 0x0000000000037941 */ /* 0x000fea0003800000 */
.L_x_1578:
        /* <DEDUP_REMOVED lines=9> */
.L_x_1581:
[----:B------:R-:W-:Y:S05]  /*19e00*/  BSYNC B3 ;  /* 0x0000000000037941 */ /* 0x000fea0003800000 */
.L_x_1580:
        /* <DEDUP_REMOVED lines=12> */
.L_x_1582:
        /* <DEDUP_REMOVED lines=13> */
.L_x_1762:
[----:B------:R-:W-:Y:S05]  /*19fa0*/  BSYNC B3 ;  /* 0x0000000000037941 */ /* 0x000fea0003800000 */
.L_x_1583:
        /* <DEDUP_REMOVED lines=11> */
.L_x_1586:
[----:B------:R-:W-:Y:S05]  /*1a060*/  BSYNC B3 ;  /* 0x0000000000037941 */ /* 0x000fea0003800000 */
.L_x_1585:
        /* <DEDUP_REMOVED lines=9> */
.L_x_1587:
        /* <DEDUP_REMOVED lines=15> */
.L_x_1588:
        /* <DEDUP_REMOVED lines=15> */
.L_x_1589:
        /* <DEDUP_REMOVED lines=15> */
.L_x_1590:
        /* <DEDUP_REMOVED lines=10> */
.L_x_1576:
[----:B------:R-:W-:Y:S05]  /*1a470*/  BSYNC B1 ;  /* 0x0000000000017941 */ /* 0x000fea0003800000 */
.L_x_1575:
[----:B------:R-:W2:Y:S02]  /*1a480*/  LDL.LU R5, [R1+0x50] ;  /* 0x0000500001057983 */ /* 0x000ea40000300800 */
[----:B--2---:R-:W-:-:S07]  /*1a490*/  VIADD R0, R5, 0xfffffffd ;  /* 0xfffffffd05007836 */ /* 0x004fce0000000000 */
.L_x_1574:
[----:B------:R-:W-:Y:S05]  /*1a4a0*/  BSYNC B2 ;  /* 0x0000000000027941 */ /* 0x000fea0003800000 */
.L_x_1573:
[----:B------:R-:W-:Y:S01]  /*1a4b0*/  VIADD R8, R8, 0xfffffffe ;  /* 0xfffffffe08087836 */ /* 0x000fe20000000000 */
[----:B------:R-:W-:-:S04]  /*1a4c0*/  LOP3.LUT R4, RZ, R4, RZ, 0x33, !PT ;  /* 0x00000004ff047212 */ /* 0x000fc800078e33ff */
[----:B------:R-:W-:-:S13]  /*1a4d0*/  ISETP.NE.AND P0, PT, R8, R4, PT ;  /* 0x000000040800720c */ /* 0x000fda0003f05270 */
[----:B------:R-:W-:Y:S05]  /*1a4e0*/  @!P0 BRA `(.L_x_1572) ;  /* 0x0000001000f88947 */ /* 0x000fea0003800000 */
.L_x_1623:
        /* <DEDUP_REMOVED lines=35> */
.L_x_1593:
        /* <DEDUP_REMOVED lines=8> */
.L_x_1763:
[----:B------:R-:W-:Y:S05]  /*1a7a0*/  BSYNC B2 ;  /* 0x0000000000027941 */ /* 0x000fea0003800000 */
.L_x_1594:
        /* <DEDUP_REMOVED lines=9> */
.L_x_1597:
[----:B------:R-:W-:Y:S05]  /*1a840*/  BSYNC B2 ;  /* 0x0000000000027941 */ /* 0x000fea0003800000 */
.L_x_1596:
        /* <DEDUP_REMOVED lines=12> */
.L_x_1598:
        /* <DEDUP_REMOVED lines=13> */
.L_x_1764:
[----:B------:R-:W-:Y:S05]  /*1a9e0*/  BSYNC B2 ;  /* 0x0000000000027941 */ /* 0x000fea0003800000 */
.L_x_1599:
        /* <DEDUP_REMOVED lines=11> */
.L_x_1602:
[----:B------:R-:W-:Y:S05]  /*1aaa0*/  BSYNC B2 ;  /* 0x0000000000027941 */ /* 0x000fea0003800000 */
.L_x_1601:
        /* <DEDUP_REMOVED lines=9> */
.L_x_1603:
        /* <DEDUP_REMOVED lines=15> */
.L_x_1604:
        /* <DEDUP_REMOVED lines=15> */
.L_x_1605:
        /* <DEDUP_REMOVED lines=15> */
.L_x_1606:
        /* <DEDUP_REMOVED lines=10> */
.L_x_1592:
[----:B------:R-:W-:Y:S05]  /*1aeb0*/  BSYNC B1 ;  /* 0x0000000000017941 */ /* 0x000fea0003800000 */
.L_x_1591:
        /* <DEDUP_REMOVED lines=35> */
.L_x_1609:
        /* <DEDUP_REMOVED lines=8> */
.L_x_1765:
[----:B------:R-:W-:Y:S05]  /*1b170*/  BSYNC B2 ;  /* 0x0000000000027941 */ /* 0x000fea0003800000 */
.L_x_1610:
        /* <DEDUP_REMOVED lines=9> */
.L_x_1613:
[----:B------:R-:W-:Y:S05]  /*1b210*/  BSYNC B2 ;  /* 0x0000000000027941 */ /* 0x000fea0003800000 */
.L_x_1612:
        /* <DEDUP_REMOVED lines=12> */
.L_x_1614:
        /* <DEDUP_REMOVED lines=13> */
.L_x_1766:
[----:B------:R-:W-:Y:S05]  /*1b3b0*/  BSYNC B2 ;  /* 0x0000000000027941 */ /* 0x000fea0003800000 */
.L_x_1615:
        /* <DEDUP_REMOVED lines=11> */
.L_x_1618:
[----:B------:R-:W-:Y:S05]  /*1b470*/  BSYNC B2 ;  /* 0x0000000000027941 */ /* 0x000fea0003800000 */
.L_x_1617:
        /* <DEDUP_REMOVED lines=9> */
.L_x_1619:
        /* <DEDUP_REMOVED lines=15> */
.L_x_1620:
        /* <DEDUP_REMOVED lines=15> */
.L_x_1621:
        /* <DEDUP_REMOVED lines=15> */
.L_x_1622:
        /* <DEDUP_REMOVED lines=10> */
.L_x_1608:
[----:B------:R-:W-:Y:S05]  /*1b880*/  BSYNC B1 ;  /* 0x0000000000017941 */ /* 0x000fea0003800000 */
.L_x_1607:
[----:B------:R-:W2:Y:S01]  /*1b890*/  LDL R5, [R1+0x2c] ;  /* 0x00002c0001057983 */ /* 0x000ea20000100800 */
[----:B------:R-:W-:Y:S01]  /*1b8a0*/  VIADD R0, R0, 0xfffffffe ;  /* 0xfffffffe00007836 */ /* 0x000fe20000000000 */
[----:B--2---:R-:W-:-:S13]  /*1b8b0*/  ISETP.GT.AND P0, PT, R6, R5, PT ;  /* 0x000000050600720c */ /* 0x004fda0003f04270 */
[----:B------:R-:W-:Y:S05]  /*1b8c0*/  @P0 BRA `(.L_x_1623) ;  /* 0xffffffec00080947 */ /* 0x000fea000383ffff */
.L_x_1572:
[----:B------:R-:W-:Y:S05]  /*1b8d0*/  BSYNC B0 ;  /* 0x0000000000007941 */ /* 0x000fea0003800000 */
.L_x_1571:
[----:B------:R-:W3:Y:S01]  /*1b8e0*/  LDL.LU R2, [R1+0x1c] ;  /* 0x00001c0001027983 */ /* 0x000ee20000300800 */
[----:B------:R-:W1:Y:S01]  /*1b8f0*/  S2R R3, SR_TID.X ;  /* 0x0000000000037919 */ /* 0x000e620000002100 */
[----:B------:R-:W-:-:S05]  /*1b900*/  VIADD R19, R19, 0x1 ;  /* 0x0000000113137836 */ /* 0x000fca0000000000 */
[----:B------:R-:W-:-:S04]  /*1b910*/  ISETP.NE.AND P0, PT, R19, 0x2, PT ;  /* 0x000000021300780c */ /* 0x000fc80003f05270 */
[----:B------:R-:W-:Y:S01]  /*1b920*/  SEL R0, RZ, 0x1, P0 ;  /* 0x00000001ff007807 */ /* 0x000fe20000000000 */
[----:B------:R-:W-:Y:S01]  /*1b930*/  BSSY B0, `(.L_x_1624) ;  /* 0x0000013000007945 */ /* 0x000fe20003800000 */
[----:B-1----:R-:W-:-:S04]  /*1b940*/  LOP3.LUT R3, R3, 0x7f, RZ, 0xc0, !PT ;  /* 0x0000007f03037812 */ /* 0x002fc800078ec0ff */
[----:B------:R-:W-:Y:S02]  /*1b950*/  ISETP.NE.AND P1, PT, R3, RZ, PT ;  /* 0x000000ff0300720c */ /* 0x000fe40003f25270 */
[----:B---3--:R-:W-:-:S05]  /*1b960*/  LOP3.LUT R2, R2, R0, RZ, 0x3c, !PT ;  /* 0x0000000002027212 */ /* 0x008fca00078e3cff */
[----:B------:R1:W-:Y:S06]  /*1b970*/  STL [R1+0x1c], R2 ;  /* 0x00001c0201007387 */ /* 0x0003ec0000100800 */
[----:B------:R-:W-:Y:S05]  /*1b980*/  @P1 BRA `(.L_x_1625) ;  /* 0x0000000000341947 */ /* 0x000fea0003800000 */
[----:B------:R-:W3:Y:S01]  /*1b990*/  S2R R3, SR_LANEID ;  /* 0x0000000000037919 */ /* 0x000ee20000000000 */
[----:B------:R-:W-:Y:S01]  /*1b9a0*/  VOTEU.ANY UR4, UPT, PT ;  /* 0x0000000000047886 */ /* 0x000fe200038e0100 */
[----:B------:R-:W4:Y:S01]  /*1b9b0*/  LDC.64 R4, c[0x0][0xd60] ;  /* 0x00035800ff047b82 */ /* 0x000f220000000a00 */
[----:B------:R-:W3:Y:S08]  /*1b9c0*/  FLO.U32 R0, UR4 ;  /* 0x0000000400007d00 */ /* 0x000ef000080e0000 */
[----:B-1----:R-:W4:Y:S01]  /*1b9d0*/  POPC R2, UR4 ;  /* 0x0000000400027d09 */ /* 0x002f220008000000 */
[----:B---3--:R-:W-:-:S13]  /*1b9e0*/  ISETP.EQ.U32.AND P1, PT, R0, R3, PT ;  /* 0x000000030000720c */ /* 0x008fda0003f22070 */
[----:B----4-:R-:W3:Y:S01]  /*1b9f0*/  @P1 ATOMG.E.ADD.STRONG.GPU PT, R5, desc[UR60][R4.64], R2 ;  /* 0x00000002040519a8 */ /* 0x010ee200081ee1fc */
[----:B------:R-:W1:Y:S02]  /*1ba00*/  S2R R3, SR_LTMASK ;  /* 0x0000000000037919 */ /* 0x000e640000003900 */
[----:B-1----:R-:W-:-:S06]  /*1ba10*/  LOP3.LUT R3, R3, UR4, RZ, 0xc0, !PT ;  /* 0x0000000403037c12 */ /* 0x002fcc000f8ec0ff */
[----:B------:R-:W1:Y:S01]  /*1ba20*/  POPC R3, R3 ;  /* 0x0000000300037309 */ /* 0x000e620000000000 */
[----:B---3--:R-:W1:Y:S02]  /*1ba30*/  SHFL.IDX PT, R0, R5, R0, 0x1f ;  /* 0x00001f0005007589 */ /* 0x008e6400000e0000 */
[----:B-1----:R-:W-:-:S05]  /*1ba40*/  IADD3 R0, R0, UR38, R3 ;  /* 0x0000002600007c10 */ /* 0x002fca000fffe003 */
[----:B------:R3:W-:Y:S02]  /*1ba50*/  STL [R1], R0 ;  /* 0x0000000001007387 */ /* 0x0007e40000100800 */
.L_x_1625:
[----:B------:R-:W-:Y:S05]  /*1ba60*/  BSYNC B0 ;  /* 0x0000000000007941 */ /* 0x000fea0003800000 */
.L_x_1624:
[----:B------:R-:W-:-:S07]  /*1ba70*/  SEL R19, R19, RZ, P0 ;  /* 0x000000ff13137207 */ /* 0x000fce0000000000 */
.L_x_1537:
[----:B------:R-:W-:Y:S05]  /*1ba80*/  BSYNC B7 ;  /* 0x0000000000077941 */ /* 0x000fea0003800000 */
.L_x_1535:
        /* <DEDUP_REMOVED lines=9> */
[----:B-12---:R-:W1:Y:S04]  /*1bb20*/  LDS.128 R4, [R18+0x324d0] ;  /* 0x0324d00012047984 */ /* 0x006e680000000c00 */
[----:B-1----:R1:W-:Y:S04]  /*1bb30*/  STL.64 [R1], R4 ;  /* 0x0000000401007387 */ /* 0x0023e80000100a00 */
[----:B------:R1:W-:Y:S01]  /*1bb40*/  STL.64 [R1+0x8], R6 ;  /* 0x0000080601007387 */ /* 0x0003e20000100a00 */
[----:B------:R-:W-:Y:S06]  /*1bb50*/  BAR.ARV 0x4, 0x180 ;  /* 0x0106000000007b1d */ /* 0x000fec0000002000 */
[----:B------:R-:W-:Y:S05]  /*1bb60*/  BRA `(.L_x_1627) ;  /* 0x0000000c00247947 */ /* 0x000fea0003800000 */
.L_x_1626:
[----:B------:R-:W3:Y:S01]  /*1bb70*/  S2R R16, SR_TID.X ;  /* 0x0000000000107919 */ /* 0x000ee20000002100 */
[----:B------:R-:W-:Y:S01]  /*1bb80*/  UMOV UR4, 0xffffffff ;  /* 0xffffffff00047882 */ /* 0x000fe20000000000 */
[----:B---3--:R-:W-:-:S04]  /*1bb90*/  LOP3.LUT R16, R16, 0x1f, RZ, 0xc0, !PT ;  /* 0x0000001f10107812 */ /* 0x008fc800078ec0ff */
[----:B------:R-:W-:Y:S01]  /*1bba0*/  ISETP.NE.AND P0, PT, R16, 0x1f, PT ;  /* 0x0000001f1000780c */ /* 0x000fe20003f05270 */
[----:B------:R-:W-:-:S12]  /*1bbb0*/  BRA.DIV UR4, `(.L_x_1628) ;  /* 0x00000042049c7947 */ /* 0x000fd8000b800000 */
[----:B-1----:R-:W3:Y:S01]  /*1bbc0*/  LDL.LU R2, [R1] ;  /* 0x0000000001027983 */ /* 0x002ee20000300800 */
[----:B------:R-:W-:-:S03]  /*1bbd0*/  ULDC UR4, c[0x0][0xd3c] ;  /* 0x00034f0000047ab9 */ /* 0x000fc60000000800 */
[----:B------:R-:W4:Y:S01]  /*1bbe0*/  LDL R3, [R1+0xc] ;  /* 0x00000c0001037983 */ /* 0x000f220000100800 */
[----:B---3--:R-:W-:Y:S02]  /*1bbf0*/  IMAD.MOV.U32 R10, RZ, RZ, R2 ;  /* 0x000000ffff0a7224 */ /* 0x008fe400078e0002 */
[----:B----4-:R-:W-:-:S05]  /*1bc00*/  IMAD.IADD R0, R3, 0x1, R16 ;  /* 0x0000000103007824 */ /* 0x010fca00078e0210 */
[----:B------:R-:W-:-:S13]  /*1bc10*/  ISETP.GE.OR P1, PT, R0, UR4, !P0 ;  /* 0x0000000400007c0c */ /* 0x000fda000c726670 */
[----:B------:R-:W1:Y:S08]  /*1bc20*/  @!P1 LDC.64 R2, c[0x0][0xd80] ;  /* 0x00036000ff029b82 */ /* 0x000e700000000a00 */
[----:B--2---:R-:W2:Y:S01]  /*1bc30*/  @!P1 LDC.64 R6, c[0x0][0xd78] ;  /* 0x00035e00ff069b82 */ /* 0x004ea20000000a00 */
        /* <DEDUP_REMOVED lines=12> */
[----:B---3--:R-:W-:-:S02]  /*1bd00*/  @!P1 IMAD.MOV.U32 R0, RZ, RZ, R8 ;  /* 0x000000ffff009224 */ /* 0x008fc400078e0008 */
[----:B------:R-:W-:Y:S02]  /*1bd10*/  IMAD.MOV.U32 R8, RZ, RZ, RZ ;  /* 0x000000ffff087224 */ /* 0x000fe400078e00ff */
[----:B--2---:R-:W-:Y:S01]  /*1bd20*/  @!P1 IMAD.MOV.U32 R6, RZ, RZ, R2 ;  /* 0x000000ffff069224 */ /* 0x004fe200078e0002 */
        /* <DEDUP_REMOVED lines=18> */
.L_x_1776:
[----:B------:R-:W-:Y:S02]  /*1be50*/  ULDC UR4, c[0x0][0xd38] ;  /* 0x00034e0000047ab9 */ /* 0x000fe40000000800 */
[----:B------:R-:W-:-:S04]  /*1be60*/  IMAD.U32 R3, RZ, RZ, UR4 ;  /* 0x00000004ff037e24 */ /* 0x000fc8000f8e00ff */
[----:B-1----:R-:W-:-:S04]  /*1be70*/  IMAD R9, R9, R3, RZ ;  /* 0x0000000309097224 */ /* 0x002fc800078e02ff */
[----:B------:R-:W-:-:S05]  /*1be80*/  IMAD.IADD R4, R4, 0x1, R9 ;  /* 0x0000000104047824 */ /* 0x000fca00078e0209 */
[----:B------:R-:W-:-:S13]  /*1be90*/  ISETP.GT.AND P6, PT, R4, R5, PT ;  /* 0x000000050400720c */ /* 0x000fda0003fc4270 */
[----:B------:R-:W-:Y:S05]  /*1bea0*/  @P6 BRA `(.L_x_1629) ;  /* 0x0000000000ac6947 */ /* 0x000fea0003800000 */
.L_x_1632:
        /* <DEDUP_REMOVED lines=8> */
[----:B------:R-:W-:-:S05]  /*1bf30*/  IMAD.IADD R6, R2, 0x1, R3 ;  /* 0x0000000102067824 */ /* 0x000fca00078e0203 */
[----:B------:R-:W-:Y:S01]  /*1bf40*/  ISETP.GE.OR P6, PT, R6, R0, !P0 ;  /* 0x000000000600720c */ /* 0x000fe200047c6670 */
[----:B------:R-:W-:-:S12]  /*1bf50*/  IMAD.MOV.U32 R0, RZ, RZ, RZ ;  /* 0x000000ffff007224 */ /* 0x000fd800078e00ff */
        /* <DEDUP_REMOVED lines=26> */
.L_x_1784:
[----:B------:R-:W-:Y:S02]  /*1c100*/  ULDC UR4, c[0x0][0xd38] ;  /* 0x00034e0000047ab9 */ /* 0x000fe40000000800 */
[----:B------:R-:W-:-:S04]  /*1c110*/  IMAD.U32 R3, RZ, RZ, UR4 ;  /* 0x00000004ff037e24 */ /* 0x000fc8000f8e00ff */
[----:B-1----:R-:W-:-:S04]  /*1c120*/  IMAD R9, R9, R3, RZ ;  /* 0x0000000309097224 */ /* 0x002fc800078e02ff */
[----:B------:R-:W-:-:S05]  /*1c130*/  IMAD.IADD R4, R9, 0x1, R4 ;  /* 0x0000000109047824 */ /* 0x000fca00078e0204 */
[----:B------:R-:W-:-:S13]  /*1c140*/  ISETP.GT.AND P6, PT, R4, R5, PT ;  /* 0x000000050400720c */ /* 0x000fda0003fc4270 */
[----:B------:R-:W-:Y:S05]  /*1c150*/  @!P6 BRA `(.L_x_1632) ;  /* 0xfffffffc0054e947 */ /* 0x000fea000383ffff */
.L_x_1629:
        /* <DEDUP_REMOVED lines=9> */
.L_x_1789:
[----:B------:R-:W-:-:S13]  /*1c1f0*/  ISETP.NE.AND P0, PT, R4, RZ, PT ;  /* 0x000000ff0400720c */ /* 0x000fda0003f05270 */
[----:B------:R-:W-:Y:S05]  /*1c200*/  @!P0 BRA `(.L_x_1634) ;  /* 0x0000000000148947 */ /* 0x000fea0003800000 */
[----:B------:R-:W-:Y:S01]  /*1c210*/  UMOV UR4, 0xffffffff ;  /* 0xffffffff00047882 */ /* 0x000fe20000000000 */
[----:B------:R-:W-:Y:S02]  /*1c220*/  VIADD R12, R2, 0xffffffff ;  /* 0xffffffff020c7836 */ /* 0x000fe40000000000 */
[----:B------:R-:W-:Y:S05]  /*1c230*/  BRA.DIV UR4, `(.L_x_1635) ;  /* 0x0000004604907947 */ /* 0x000fea000b800000 */
[----:B0-----:R0:W4:Y:S02]  /*1c240*/  SHFL.IDX PT, R7, R7, R12, 0x1f ;  /* 0x00001f0c07077589 */ /* 0x00112400000e0000 */
.L_x_1792:
[----:B----4-:R-:W-:-:S07]  /*1c250*/  IMAD.MOV.U32 R8, RZ, RZ, R7 ;  /* 0x000000ffff087224 */ /* 0x010fce00078e0007 */
.L_x_1634:
[----:B0-----:R-:W4:Y:S01]  /*1c260*/  LDL.LU R7, [R1+0xc] ;  /* 0x00000c0001077983 */ /* 0x001f220000300800 */
[----:B--2---:R-:W-:Y:S01]  /*1c270*/  IABS R4, R0 ;  /* 0x0000000000047213 */ /* 0x004fe20000000000 */
[----:B------:R-:W-:Y:S02]  /*1c280*/  IMAD R10, R8, R3, R9 ;  /* 0x00000003080a7224 */ /* 0x000fe400078e0209 */
[----:B------:R-:W-:Y:S01]  /*1c290*/  IMAD.MOV.U32 R8, RZ, RZ, RZ ;  /* 0x000000ffff087224 */ /* 0x000fe200078e00ff */
[----:B------:R-:W0:Y:S02]  /*1c2a0*/  I2F.RP R3, R4 ;  /* 0x0000000400037306 */ /* 0x000e240000209400 */
[----:B------:R4:W-:Y:S06]  /*1c2b0*/  STL [R1], R10 ;  /* 0x0000000a01007387 */ /* 0x0009ec0000100800 */
[----:B0-----:R-:W0:Y:S02]  /*1c2c0*/  MUFU.RCP R3, R3 ;  /* 0x0000000300037308 */ /* 0x001e240000001000 */
[----:B0-----:R-:W-:-:S06]  /*1c2d0*/  VIADD R3, R3, 0xffffffe ;  /* 0x0ffffffe03037836 */ /* 0x001fcc0000000000 */
[----:B------:R-:W0:Y:S02]  /*1c2e0*/  F2I.FTZ.U32.TRUNC.NTZ R9, R3 ;  /* 0x0000000300097305 */ /* 0x000e24000021f000 */
[----:B0-----:R-:W-:-:S04]  /*1c2f0*/  IMAD.MOV R3, RZ, RZ, -R9 ;  /* 0x000000ffff037224 */ /* 0x001fc800078e0a09 */
[----:B------:R-:W-:-:S04]  /*1c300*/  IMAD R3, R3, R4, RZ ;  /* 0x0000000403037224 */ /* 0x000fc800078e02ff */
[----:B------:R-:W-:-:S04]  /*1c310*/  IMAD.HI.U32 R8, R9, R3, R8 ;  /* 0x0000000309087227 */ /* 0x000fc800078e0008 */
[----:B------:R-:W-:-:S05]  /*1c320*/  IMAD.IADD R3, R5, 0x1, -R10 ;  /* 0x0000000105037824 */ /* 0x000fca00078e0a0a */
[----:B------:R-:W-:-:S05]  /*1c330*/  IABS R5, R3 ;  /* 0x0000000300057213 */ /* 0x000fca0000000000 */
[----:B------:R-:W-:-:S04]  /*1c340*/  IMAD.HI.U32 R8, R8, R5, RZ ;  /* 0x0000000508087227 */ /* 0x000fc800078e00ff */
[----:B----4-:R-:W-:Y:S01]  /*1c350*/  IMAD.MOV.U32 R10, RZ, RZ, R7 ;  /* 0x000000ffff0a7224 */ /* 0x010fe200078e0007 */
[----:B------:R-:W-:-:S03]  /*1c360*/  IABS R7, R0 ;  /* 0x0000000000077213 */ /* 0x000fc60000000000 */
[----:B------:R-:W-:Y:S02]  /*1c370*/  IMAD.IADD R10, R2, 0x1, R10 ;  /* 0x00000001020a7824 */ /* 0x000fe400078e020a */
[----:B------:R-:W-:-:S04]  /*1c380*/  IMAD.MOV R7, RZ, RZ, -R7 ;  /* 0x000000ffff077224 */ /* 0x000fc800078e0a07 */
[----:B------:R-:W-:Y:S01]  /*1c390*/  IMAD R5, R8, R7, R5 ;  /* 0x0000000708057224 */ /* 0x000fe200078e0205 */
[----:B---3--:R-:W-:-:S04]  /*1c3a0*/  IABS R7, R6 ;  /* 0x0000000600077213 */ /* 0x008fc80000000000 */
[----:B------:R-:W-:-:S13]  /*1c3b0*/  ISETP.GT.U32.AND P1, PT, R4, R5, PT ;  /* 0x000000050400720c */ /* 0x000fda0003f24070 */
[----:B------:R-:W-:Y:S02]  /*1c3c0*/  @!P1 IMAD.IADD R5, R5, 0x1, -R4 ;  /* 0x0000000105059824 */ /* 0x000fe400078e0a04 */
[----:B------:R-:W-:Y:S01]  /*1c3d0*/  @!P1 VIADD R8, R8, 0x1 ;  /* 0x0000000108089836 */ /* 0x000fe20000000000 */
[----:B------:R-:W-:Y:S02]  /*1c3e0*/  ISETP.NE.AND P1, PT, R0, RZ, PT ;  /* 0x000000ff0000720c */ /* 0x000fe40003f25270 */
[----:B------:R-:W-:Y:S02]  /*1c3f0*/  ISETP.GE.U32.AND P0, PT, R5, R4, PT ;  /* 0x000000040500720c */ /* 0x000fe40003f06070 */
[----:B------:R-:W0:Y:S11]  /*1c400*/  I2F.RP R4, R7 ;  /* 0x0000000700047306 */ /* 0x000e360000209400 */
[----:B------:R-:W-:Y:S01]  /*1c410*/  @P0 VIADD R8, R8, 0x1 ;  /* 0x0000000108080836 */ /* 0x000fe20000000000 */
[----:B0-----:R-:W0:Y:S02]  /*1c420*/  MUFU.RCP R4, R4 ;  /* 0x0000000400047308 */ /* 0x001e240000001000 */
[----:B0-----:R-:W-:-:S06]  /*1c430*/  VIADD R4, R4, 0xffffffe ;  /* 0x0ffffffe04047836 */ /* 0x001fcc0000000000 */
[----:B------:R-:W0:Y:S02]  /*1c440*/  F2I.FTZ.U32.TRUNC.NTZ R5, R4 ;  /* 0x0000000400057305 */ /* 0x000e24000021f000 */
[----:B0-----:R-:W-:-:S05]  /*1c450*/  IADD3 R4, RZ, -R5, RZ ;  /* 0x80000005ff047210 */ /* 0x001fca0007ffe0ff */
        /* <DEDUP_REMOVED lines=13> */
[----:B-1----:R-:W-:-:S03]  /*1c530*/  IMAD.IADD R2, R3, 0x1, -R0 ;  /* 0x0000000103027824 */ /* 0x002fc600078e0a00 */
        /* <DEDUP_REMOVED lines=12> */
[----:B------:R-:W-:-:S04]  /*1c600*/  IMAD R5, R6, R5, R8 ;  /* 0x0000000506057224 */ /* 0x000fc800078e0208 */
[----:B------:R-:W-:-:S05]  /*1c610*/  IMAD R0, R5, 0x10000, R4 ;  /* 0x0001000005007824 */ /* 0x000fca00078e0204 */
[----:B------:R0:W-:Y:S04]  /*1c620*/  STL [R1+0x8], R0 ;  /* 0x0000080001007387 */ /* 0x0001e80000100800 */
[----:B------:R0:W-:Y:S04]  /*1c630*/  STL [R1+0xc], R10 ;  /* 0x00000c0a01007387 */ /* 0x0001e80000100800 */
[----:B------:R0:W-:Y:S01]  /*1c640*/  STL [R1+0x4], R2 ;  /* 0x0000040201007387 */ /* 0x0001e20000100800 */
[----:B------:R-:W-:Y:S05]  /*1c650*/  BRA `(.L_x_1636) ;  /* 0x0000000000287947 */ /* 0x000fea0003800000 */
.L_x_1630:
        /* <DEDUP_REMOVED lines=10> */
.L_x_1636:
[----:B01----:R-:W2:Y:S04]  /*1c700*/  LDL R2, [R1+0xc] ;  /* 0x00000c0001027983 */ /* 0x003ea80000100800 */
[----:B------:R-:W3:Y:S04]  /*1c710*/  LDL R3, [R1+0x8] ;  /* 0x0000080001037983 */ /* 0x000ee80000100800 */
[----:B------:R-:W4:Y:S04]  /*1c720*/  LDL R5, [R1+0x4] ;  /* 0x0000040001057983 */ /* 0x000f280000100800 */
[----:B------:R-:W4:Y:S01]  /*1c730*/  LDL R4, [R1] ;  /* 0x0000000001047983 */ /* 0x000f220000100800 */
        /* <DEDUP_REMOVED lines=12> */
.L_x_1627:
[----:B------:R-:W3:Y:S01]  /*1c800*/  LDL R0, [R1+0xc] ;  /* 0x00000c0001007983 */ /* 0x000ee20000100800 */
[----:B------:R-:W-:Y:S02]  /*1c810*/  ULDC UR4, c[0x0][0xd3c] ;  /* 0x00034f0000047ab9 */ /* 0x000fe40000000800 */
[----:B---3--:R-:W-:-:S13]  /*1c820*/  ISETP.GE.AND P0, PT, R0, UR4, PT ;  /* 0x0000000400007c0c */ /* 0x008fda000bf06270 */
[----:B------:R-:W-:Y:S05]  /*1c830*/  @!P0 BRA `(.L_x_1637) ;  /* 0xffffff8400d88947 */ /* 0x000fea000383ffff */
[----:B------:R-:W-:Y:S05]  /*1c840*/  BSYNC B8 ;  /* 0x0000000000087941 */ /* 0x000fea0003800000 */
.L_x_1489:
[----:B--2---:R-:W2:Y:S01]  /*1c850*/  LDL.LU R0, [R1+0x80] ;  /* 0x0000800001007983 */ /* 0x004ea20000300800 */
[----:B------:R-:W-:Y:S01]  /*1c860*/  BSSY B0, `(.L_x_1638) ;  /* 0x000000b000007945 */ /* 0x000fe20003800000 */
[----:B-1----:R-:W1:Y:S01]  /*1c870*/  S2R R5, SR_CgaCtaId ;  /* 0x0000000000057919 */ /* 0x002e620000008800 */
[----:B--2---:R-:W-:-:S05]  /*1c880*/  VIADD R0, R0, 0x1 ;  /* 0x0000000100007836 */ /* 0x004fca0000000000 */
        /* <DEDUP_REMOVED lines=8> */
.L_x_1793:
[----:B------:R-:W-:Y:S05]  /*1c910*/  BSYNC B0 ;  /* 0x0000000000007941 */ /* 0x000fea0003800000 */
.L_x_1638:
[----:B------:R-:W-:-:S03]  /*1c920*/  UMOV UR4, 0xffffffff ;  /* 0xffffffff00047882 */ /* 0x000fc60000000000 */
[----:B------:R-:W-:Y:S05]  /*1c930*/  BRA.DIV UR4, `(.L_x_1640) ;  /* 0x00000042040c7947 */ /* 0x000fea000b800000 */
[----:B------:R-:W1:Y:S02]  /*1c940*/  S2R R2, SR_TID.X ;  /* 0x0000000000027919 */ /* 0x000e640000002100 */
[----:B-1----:R-:W-:-:S04]  /*1c950*/  SHF.R.U32.HI R2, RZ, 0x5, R2 ;  /* 0x00000005ff027819 */ /* 0x002fc80000011602 */
[----:B------:R-:W-:-:S05]  /*1c960*/  LOP3.LUT R2, R2, 0x3, RZ, 0xc0, !PT ;  /* 0x0000000302027812 */ /* 0x000fca00078ec0ff */
[----:B------:R1:W2:Y:S02]  /*1c970*/  SHFL.IDX PT, R14, R2, RZ, 0x1f ;  /* 0x00001fff020e7589 */ /* 0x0002a400000e0000 */
.L_x_1796:
[----:B--2---:R-:W-:-:S13]  /*1c980*/  ISETP.NE.AND P0, PT, R14, RZ, PT ;  /* 0x000000ff0e00720c */ /* 0x004fda0003f05270 */
[----:B------:R-:W-:Y:S05]  /*1c990*/  @P0 BRA `(.L_x_1333) ;  /* 0x0000000000940947 */ /* 0x000fea0003800000 */
[----:B------:R-:W-:-:S03]  /*1c9a0*/  UMOV UR4, 0xffffffff ;  /* 0xffffffff00047882 */ /* 0x000fc60000000000 */
[----:B------:R-:W-:Y:S05]  /*1c9b0*/  BRA.DIV UR4, `(.L_x_1641) ;  /* 0x0000004204207947 */ /* 0x000fea000b800000 */
[----:B------:R-:W-:-:S13]  /*1c9c0*/  ELECT P6, URZ, PT ;  /* 0x00000000003f782f */ /* 0x000fda00038c0000 */
.L_x_1799:
[----:B------:R-:W-:Y:S05]  /*1c9d0*/  @!P6 BRA `(.L_x_1333) ;  /* 0x000000000084e947 */ /* 0x000fea0003800000 */
[----:B-1----:R-:W2:Y:S02]  /*1c9e0*/  LDL R2, [R1+0xa0] ;  /* 0x0000a00001027983 */ /* 0x002ea40000100800 */
[----:B--2---:R-:W-:-:S13]  /*1c9f0*/  R2UR UR4, R2 ;  /* 0x00000000020472ca */ /* 0x004fda00000e0000 */
[----:B------:R-:W-:-:S06]  /*1ca00*/  ULOP3.LUT UR4, UR4, 0x2, URZ, 0xfc, !UPT ;  /* 0x0000000204047892 */ /* 0x000fcc000f8efc3f */
[----:B------:R-:W-:-:S05]  /*1ca10*/  IMAD.U32 R2, RZ, RZ, UR4 ;  /* 0x00000004ff027e24 */ /* 0x000fca000f8e00ff */
[----:B------:R-:W-:-:S13]  /*1ca20*/  ISETP.NE.AND P2, PT, R2, 0x3, PT ;  /* 0x000000030200780c */ /* 0x000fda0003f45270 */
[----:B------:R-:W-:Y:S05]  /*1ca30*/  @!P2 BRA `(.L_x_1642) ;  /* 0x000000000004a947 */ /* 0x000fea0003800000 */
[----:B------:R-:W-:Y:S01]  /*1ca40*/  BPT.TRAP 0x1 ;  /* 0x000000040000795c */ /* 0x000fe20000300000 */
.L_x_1642:
        /* <DEDUP_REMOVED lines=13> */
.L_x_1800:
[----:B------:R-:W1:Y:S02]  /*1cb20*/  SYNCS.PHASECHK.TRANS64.TRYWAIT P0, [R7+URZ], R2 ;  /* 0x00000002070075a7 */ /* 0x000e64000800017f */
[----:B-1----:R-:W-:Y:S05]  /*1cb30*/  @!P0 BRA `(.L_x_1644) ;  /* 0x0000003c00f48947 */ /* 0x002fea0003800000 */
.L_x_1801:
[----:B------:R-:W-:Y:S05]  /*1cb40*/  @!P2 BRA `(.L_x_1645) ;  /* 0x000000000004a947 */ /* 0x000fea0003800000 */
[----:B------:R-:W-:Y:S01]  /*1cb50*/  BPT.TRAP 0x1 ;  /* 0x000000040000795c */ /* 0x000fe20000300000 */
.L_x_1645:
[----:B------:R-:W-:-:S04]  /*1cb60*/  VIADD R0, R0, 0x32460 ;  /* 0x0003246000007836 */ /* 0x000fc80000000000 */
[----:B------:R-:W-:-:S04]  /*1cb70*/  IMAD R4, R19, 0x8, R0 ;  /* 0x0000000813047824 */ /* 0x000fc800078e0200 */
[----:B------:R-:W2:Y:S02]  /*1cb80*/  SYNCS.PHASECHK.TRANS64.TRYWAIT P0, [R4+URZ], R5 ;  /* 0x00000005040075a7 */ /* 0x000ea4000800017f */
[----:B--2---:R-:W-:Y:S05]  /*1cb90*/  @!P0 BRA `(.L_x_1646) ;  /* 0x0000003c00f08947 */ /* 0x004fea0003800000 */
.L_x_1802:
[----:B------:R-:W-:-:S07]  /*1cba0*/  IMAD R3, R3, 0x8, R0 ;  /* 0x0000000803037824 */ /* 0x000fce00078e0200 */
.L_x_1647:
[----:B---3--:R3:W4:Y:S02]  /*1cbb0*/  SYNCS.PHASECHK.TRANS64.TRYWAIT P0, [R3+URZ], R2 ;  /* 0x00000002030075a7 */ /* 0x008724000800017f */
[----:B----4-:R-:W-:Y:S05]  /*1cbc0*/  @!P0 NANOSLEEP.SYNCS 0x989680 ;  /* 0x009896800000895d */ /* 0x010fea0003900000 */
[----:B------:R-:W4:Y:S02]  /*1cbd0*/  @!P0 SYNCS.PHASECHK.TRANS64 P0, [R3+URZ], R2 ;  /* 0x00000002030085a7 */ /* 0x000f24000800007f */
[----:B----4-:R-:W-:Y:S05]  /*1cbe0*/  @!P0 BRA `(.L_x_1647) ;  /* 0xfffffffc00f08947 */ /* 0x010fea000383ffff */
.L_x_1333:
[----:B------:R-:W-:Y:S05]  /*1cbf0*/  BSYNC B9 ;  /* 0x0000000000097941 */ /* 0x000fea0003800000 */
.L_x_1330:
[----:B------:R-:W-:Y:S05]  /*1cc00*/  EXIT ;  /* 0x000000000000794d */ /* 0x000fea0003800000 */
.L_x_1353:
[----:B0-----:R0:W1:Y:S02]  /*1cc10*/  SYNCS.PHASECHK.TRANS64.TRYWAIT P6, [R97+URZ+0x32490], R109 ;  /* 0x0324906d610075a7 */ /* 0x00106400080c017f */
[----:B-1----:R-:W-:Y:S05]  /*1cc20*/  @!P6 NANOSLEEP.SYNCS 0x989680 ;  /* 0x009896800000e95d */ /* 0x002fea0003900000 */
[----:B------:R-:W1:Y:S02]  /*1cc30*/  @!P6 SYNCS.PHASECHK.TRANS64 P6, [R97+URZ+0x32490], R109 ;  /* 0x0324906d6100e5a7 */ /* 0x000e6400080c007f */
[----:B-1----:R-:W-:Y:S05]  /*1cc40*/  @!P6 BRA `(.L_x_1353) ;  /* 0xfffffffc00f0e947 */ /* 0x002fea000383ffff */
[----:B------:R-:W-:Y:S05]  /*1cc50*/  BRA `(.L_x_1648) ;  /* 0xfffffe6400747947 */ /* 0x000fea000383ffff */
.L_x_1371:
[----:B0-----:R0:W1:Y:S02]  /*1cc60*/  SYNCS.PHASECHK.TRANS64.TRYWAIT P5, [R97+URZ+0x32490], R109 ;  /* 0x0324906d610075a7 */ /* 0x00106400080a017f */
[----:B-1----:R-:W-:Y:S05]  /*1cc70*/  @!P5 NANOSLEEP.SYNCS 0x989680 ;  /* 0x009896800000d95d */ /* 0x002fea0003900000 */
[----:B------:R-:W1:Y:S02]  /*1cc80*/  @!P5 SYNCS.PHASECHK.TRANS64 P5, [R97+URZ+0x32490], R109 ;  /* 0x0324906d6100d5a7 */ /* 0x000e6400080a007f */
[----:B-1----:R-:W-:Y:S05]  /*1cc90*/  @!P5 BRA `(.L_x_1371) ;  /* 0xfffffffc00f0d947 */ /* 0x002fea000383ffff */
[----:B------:R-:W-:Y:S05]  /*1cca0*/  BRA `(.L_x_1649) ;  /* 0xfffffe7400d07947 */ /* 0x000fea000383ffff */
.L_x_1380:
[----:B0-----:R0:W1:Y:S02]  /*1ccb0*/  SYNCS.PHASECHK.TRANS64.TRYWAIT P4, [R97+URZ+0x32490], R109 ;  /* 0x0324906d610075a7 */ /* 0x001064000808017f */
[----:B-1----:R-:W-:Y:S05]  /*1ccc0*/  @!P4 NANOSLEEP.SYNCS 0x989680 ;  /* 0x009896800000c95d */ /* 0x002fea0003900000 */
[----:B------:R-:W1:Y:S02]  /*1ccd0*/  @!P4 SYNCS.PHASECHK.TRANS64 P4, [R97+URZ+0x32490], R109 ;  /* 0x0324906d6100c5a7 */ /* 0x000e64000808007f */
[----:B-1----:R-:W-:Y:S05]  /*1cce0*/  @!P4 BRA `(.L_x_1380) ;  /* 0xfffffffc00f0c947 */ /* 0x002fea000383ffff */
[----:B------:R-:W-:Y:S05]  /*1ccf0*/  BRA `(.L_x_1650) ;  /* 0xfffffe8400d47947 */ /* 0x000fea000383ffff */
.L_x_1386:
[----:B--2---:R2:W3:Y:S02]  /*1cd00*/  SYNCS.PHASECHK.TRANS64.TRYWAIT P3, [R97+URZ+0x324b0], R109 ;  /* 0x0324b06d610075a7 */ /* 0x0044e4000806017f */
[----:B---3--:R-:W-:Y:S05]  /*1cd10*/  @!P3 NANOSLEEP.SYNCS 0x989680 ;  /* 0x009896800000b95d */ /* 0x008fea0003900000 */
[----:B------:R-:W3:Y:S02]  /*1cd20*/  @!P3 SYNCS.PHASECHK.TRANS64 P3, [R97+URZ+0x324b0], R109 ;  /* 0x0324b06d6100b5a7 */ /* 0x000ee4000806007f */
[----:B---3--:R-:W-:Y:S05]  /*1cd30*/  @!P3 BRA `(.L_x_1386) ;  /* 0xfffffffc00f0b947 */ /* 0x008fea000383ffff */
[----:B------:R-:W-:Y:S05]  /*1cd40*/  BRA `(.L_x_1651) ;  /* 0xfffffe8800647947 */ /* 0x000fea000383ffff */
.L_x_1396:
[----:B------:R-:W-:Y:S01]  /*1cd50*/  BSSY B0, `(.L_x_1652) ;  /* 0x0000007000007945 */ /* 0x000fe20003800000 */
[----:B------:R-:W-:Y:S02]  /*1cd60*/  IMAD.MOV.U32 R12, RZ, RZ, RZ ;  /* 0x000000ffff0c7224 */ /* 0x000fe400078e00ff */
[----:B------:R-:W-:Y:S02]  /*1cd70*/  IMAD.MOV.U32 R11, RZ, RZ, 0x1f ;  /* 0x0000001fff0b7424 */ /* 0x000fe400078e00ff */
[----:B------:R-:W-:-:S07]  /*1cd80*/  IMAD.MOV.U32 R15, RZ, RZ, -0x1 ;  /* 0xffffffffff0f7424 */ /* 0x000fce00078e00ff */
[----:B-----5:R-:W-:Y:S05]  /*1cd90*/  WARPSYNC.COLLECTIVE R15, `(.L_x_1653) ;  /* 0x000000000f087348 */ /* 0x020fea0003c00000 */
[----:B------:R0:W1:Y:S02]  /*1cda0*/  SHFL.IDX P6, R14, R13, R12, R11 ;  /* 0x0000000c0d0e7389 */ /* 0x00006400000c000b */
[----:B01---5:R-:W-:Y:S01]  /*1cdb0*/  ENDCOLLECTIVE ;  /* 0x000000000000791b */ /* 0x023fe20003800000 */
.L_x_1653:
[----:B------:R-:W-:Y:S05]  /*1cdc0*/  BSYNC B0 ;  /* 0x0000000000007941 */ /* 0x000fea0003800000 */
.L_x_1652:
[----:B------:R-:W-:Y:S05]  /*1cdd0*/  BRA `(.L_x_1654) ;  /* 0xfffffe9400ac7947 */ /* 0x000fea000383ffff */
.L_x_1408:
        /* <DEDUP_REMOVED lines=8> */
.L_x_1656:
[----:B------:R-:W-:Y:S05]  /*1ce60*/  BSYNC B1 ;  /* 0x0000000000017941 */ /* 0x000fea0003800000 */
.L_x_1655:
        /* <DEDUP_REMOVED lines=8> */
.L_x_1657:
[----:B------:R-:W-:Y:S02]  /*1cef0*/  IMAD.MOV.U32 R13, RZ, RZ, R24 ;  /* 0x000000ffff0d7224 */ /* 0x000fe400078e0018 */
[----:B------:R-:W-:-:S07]  /*1cf00*/  IMAD.MOV.U32 R21, RZ, RZ, R14 ;  /* 0x000000ffff157224 */ /* 0x000fce00078e000e */
[----:B------:R-:W-:Y:S05]  /*1cf10*/  WARPSYNC.COLLECTIVE R15, `(.L_x_1658) ;  /* 0x000000000f087348 */ /* 0x000fea0003c00000 */
[----:B------:R0:W1:Y:S02]  /*1cf20*/  SHFL.IDX P6, R14, R13, R12, R11 ;  /* 0x0000000c0d0e7389 */ /* 0x00006400000c000b */
[----:B01----:R-:W-:Y:S01]  /*1cf30*/  ENDCOLLECTIVE ;  /* 0x000000000000791b */ /* 0x003fe20003800000 */
.L_x_1658:
[----:B------:R-:W-:Y:S02]  /*1cf40*/  IMAD.MOV.U32 R13, RZ, RZ, R27 ;  /* 0x000000ffff0d7224 */ /* 0x000fe400078e001b */
[----:B------:R-:W-:-:S07]  /*1cf50*/  IMAD.MOV.U32 R24, RZ, RZ, R14 ;  /* 0x000000ffff187224 */ /* 0x000fce00078e000e */
[----:B------:R-:W-:Y:S05]  /*1cf60*/  WARPSYNC.COLLECTIVE R15, `(.L_x_1659) ;  /* 0x000000000f087348 */ /* 0x000fea0003c00000 */
[----:B------:R0:W1:Y:S02]  /*1cf70*/  SHFL.IDX P6, R14, R13, R12, R11 ;  /* 0x0000000c0d0e7389 */ /* 0x00006400000c000b */
[----:B01----:R-:W-:Y:S01]  /*1cf80*/  ENDCOLLECTIVE ;  /* 0x000000000000791b */ /* 0x003fe20003800000 */
.L_x_1659:
[----:B------:R-:W-:Y:S01]  /*1cf90*/  IMAD.MOV.U32 R27, RZ, RZ, R14 ;  /* 0x000000ffff1b7224 */ /* 0x000fe200078e000e */
[----:B------:R-:W-:Y:S06]  /*1cfa0*/  BRA `(.L_x_1660) ;  /* 0xfffffe9800c07947 */ /* 0x000fec000383ffff */
.L_x_1412:
[----:B0-----:R0:W1:Y:S02]  /*1cfb0*/  SYNCS.PHASECHK.TRANS64.TRYWAIT P0, [R18+URZ+0x32400], R29 ;  /* 0x0324001d120075a7 */ /* 0x001064000800017f */
[----:B-1----:R-:W-:Y:S05]  /*1cfc0*/  @!P0 NANOSLEEP.SYNCS 0x989680 ;  /* 0x009896800000895d */ /* 0x002fea0003900000 */
[----:B------:R-:W1:Y:S02]  /*1cfd0*/  @!P0 SYNCS.PHASECHK.TRANS64 P0, [R18+URZ+0x32400], R29 ;  /* 0x0324001d120085a7 */ /* 0x000e64000800007f */
[----:B-1----:R-:W-:Y:S05]  /*1cfe0*/  @!P0 BRA `(.L_x_1412) ;  /* 0xfffffffc00f08947 */ /* 0x002fea000383ffff */
[----:B------:R-:W-:Y:S05]  /*1cff0*/  BRA `(.L_x_1661) ;  /* 0xfffffe9c00e47947 */ /* 0x000fea000383ffff */
.L_x_1420:
        /* <DEDUP_REMOVED lines=8> */
.L_x_1663:
[----:B------:R-:W-:Y:S05]  /*1d080*/  BSYNC B1 ;  /* 0x0000000000017941 */ /* 0x000fea0003800000 */
.L_x_1662:
        /* <DEDUP_REMOVED lines=8> */
.L_x_1664:
[----:B------:R-:W-:Y:S02]  /*1d110*/  IMAD.MOV.U32 R13, RZ, RZ, R24 ;  /* 0x000000ffff0d7224 */ /* 0x000fe400078e0018 */
[----:B------:R-:W-:-:S07]  /*1d120*/  IMAD.MOV.U32 R20, RZ, RZ, R14 ;  /* 0x000000ffff147224 */ /* 0x000fce00078e000e */
[----:B------:R-:W-:Y:S05]  /*1d130*/  WARPSYNC.COLLECTIVE R15, `(.L_x_1665) ;  /* 0x000000000f087348 */ /* 0x000fea0003c00000 */
[----:B------:R0:W1:Y:S02]  /*1d140*/  SHFL.IDX P6, R14, R13, R12, R11 ;  /* 0x0000000c0d0e7389 */ /* 0x00006400000c000b */
[----:B01----:R-:W-:Y:S01]  /*1d150*/  ENDCOLLECTIVE ;  /* 0x000000000000791b */ /* 0x003fe20003800000 */
.L_x_1665:
[----:B------:R-:W-:Y:S01]  /*1d160*/  IMAD.MOV.U32 R13, RZ, RZ, R27 ;  /* 0x000000ffff0d7224 */ /* 0x000fe200078e001b */
[----:B------:R-:W-:-:S07]  /*1d170*/  MOV R21, R14 ;  /* 0x0000000e00157202 */ /* 0x000fce0000000f00 */
[----:B------:R-:W-:Y:S05]  /*1d180*/  WARPSYNC.COLLECTIVE R15, `(.L_x_1666) ;  /* 0x000000000f087348 */ /* 0x000fea0003c00000 */
[----:B------:R0:W1:Y:S02]  /*1d190*/  SHFL.IDX P6, R14, R13, R12, R11 ;  /* 0x0000000c0d0e7389 */ /* 0x00006400000c000b */
[----:B01----:R-:W-:Y:S01]  /*1d1a0*/  ENDCOLLECTIVE ;  /* 0x000000000000791b */ /* 0x003fe20003800000 */
.L_x_1666:
[----:B------:R-:W-:Y:S05]  /*1d1b0*/  BRA `(.L_x_1667) ;  /* 0xfffffea800447947 */ /* 0x000fea000383ffff */
.L_x_1424:
[----:B0-----:R0:W1:Y:S02]  /*1d1c0*/  SYNCS.PHASECHK.TRANS64.TRYWAIT P1, [R18+URZ+0x32400], R27 ;  /* 0x0324001b120075a7 */ /* 0x001064000802017f */
[----:B-1----:R-:W-:Y:S05]  /*1d1d0*/  @!P1 NANOSLEEP.SYNCS 0x989680 ;  /* 0x009896800000995d */ /* 0x002fea0003900000 */
[----:B------:R-:W1:Y:S02]  /*1d1e0*/  @!P1 SYNCS.PHASECHK.TRANS64 P1, [R18+URZ+0x32400], R27 ;  /* 0x0324001b120095a7 */ /* 0x000e64000802007f */
[----:B-1----:R-:W-:Y:S05]  /*1d1f0*/  @!P1 BRA `(.L_x_1424) ;  /* 0xfffffffc00f09947 */ /* 0x002fea000383ffff */
[----:B------:R-:W-:Y:S05]  /*1d200*/  BRA `(.L_x_1668) ;  /* 0xfffffeac00247947 */ /* 0x000fea000383ffff */
.L_x_1430:
[----:B-1----:R1:W2:Y:S02]  /*1d210*/  SYNCS.PHASECHK.TRANS64.TRYWAIT P1, [R0+URZ+0x32430], R11 ;  /* 0x0324300b000075a7 */ /* 0x0022a4000802017f */
[----:B--2---:R-:W-:Y:S05]  /*1d220*/  @!P1 NANOSLEEP.SYNCS 0x989680 ;  /* 0x009896800000995d */ /* 0x004fea0003900000 */
[----:B------:R-:W2:Y:S02]  /*1d230*/  @!P1 SYNCS.PHASECHK.TRANS64 P1, [R0+URZ+0x32430], R11 ;  /* 0x0324300b000095a7 */ /* 0x000ea4000802007f */
[----:B--2---:R-:W-:Y:S05]  /*1d240*/  @!P1 BRA `(.L_x_1430) ;  /* 0xfffffffc00f09947 */ /* 0x004fea000383ffff */
[----:B------:R-:W-:Y:S05]  /*1d250*/  BRA `(.L_x_1429) ;  /* 0xfffffeb8004c7947 */ /* 0x000fea000383ffff */
.L_x_1432:
[----:B--2---:R2:W3:Y:S02]  /*1d260*/  SYNCS.PHASECHK.TRANS64.TRYWAIT P1, [R18+URZ+0x32410], R3 ;  /* 0x03241003120075a7 */ /* 0x0044e4000802017f */
[----:B---3--:R-:W-:Y:S05]  /*1d270*/  @!P1 NANOSLEEP.SYNCS 0x989680 ;  /* 0x009896800000995d */ /* 0x008fea0003900000 */
[----:B------:R-:W3:Y:S02]  /*1d280*/  @!P1 SYNCS.PHASECHK.TRANS64 P1, [R18+URZ+0x32410], R3 ;  /* 0x03241003120095a7 */ /* 0x000ee4000802007f */
[----:B---3--:R-:W-:Y:S05]  /*1d290*/  @!P1 BRA `(.L_x_1432) ;  /* 0xfffffffc00f09947 */ /* 0x008fea000383ffff */
[----:B------:R-:W-:Y:S05]  /*1d2a0*/  BRA `(.L_x_1669) ;  /* 0xfffffeb800f47947 */ /* 0x000fea000383ffff */
.L_x_1437:
[----:B--2---:R2:W4:Y:S02]  /*1d2b0*/  SYNCS.PHASECHK.TRANS64.TRYWAIT P2, [R0+URZ+0x32450], R11 ;  /* 0x0324500b000075a7 */ /* 0x004524000804017f */
[----:B----4-:R-:W-:Y:S05]  /*1d2c0*/  @!P2 NANOSLEEP.SYNCS 0x989680 ;  /* 0x009896800000a95d */ /* 0x010fea0003900000 */
[----:B------:R-:W4:Y:S02]  /*1d2d0*/  @!P2 SYNCS.PHASECHK.TRANS64 P2, [R0+URZ+0x32450], R11 ;  /* 0x0324500b0000a5a7 */ /* 0x000f24000804007f */
[----:B----4-:R-:W-:Y:S05]  /*1d2e0*/  @!P2 BRA `(.L_x_1437) ;  /* 0xfffffffc00f0a947 */ /* 0x010fea000383ffff */
[----:B------:R-:W-:Y:S05]  /*1d2f0*/  BRA `(.L_x_1436) ;  /* 0xfffffebc00147947 */ /* 0x000fea000383ffff */
.L_x_1442:
[----:B-1----:R1:W2:Y:S02]  /*1d300*/  SYNCS.PHASECHK.TRANS64.TRYWAIT P3, [R3+URZ+0x32430], R10 ;  /* 0x0324300a030075a7 */ /* 0x0022a4000806017f */
[----:B--2---:R-:W-:Y:S05]  /*1d310*/  @!P3 NANOSLEEP.SYNCS 0x989680 ;  /* 0x009896800000b95d */ /* 0x004fea0003900000 */
[----:B------:R-:W2:Y:S02]  /*1d320*/  @!P3 SYNCS.PHASECHK.TRANS64 P3, [R3+URZ+0x32430], R10 ;  /* 0x0324300a0300b5a7 */ /* 0x000ea4000806007f */
[----:B--2---:R-:W-:Y:S05]  /*1d330*/  @!P3 BRA `(.L_x_1442) ;  /* 0xfffffffc00f0b947 */ /* 0x004fea000383ffff */
[----:B------:R-:W-:Y:S05]  /*1d340*/  BRA `(.L_x_1441) ;  /* 0xfffffee400c07947 */ /* 0x000fea000383ffff */
.L_x_1447:
[----:B---3--:R3:W4:Y:S02]  /*1d350*/  SYNCS.PHASECHK.TRANS64.TRYWAIT P3, [R3+URZ+0x32450], R10 ;  /* 0x0324500a030075a7 */ /* 0x008724000806017f */
[----:B----4-:R-:W-:Y:S05]  /*1d360*/  @!P3 NANOSLEEP.SYNCS 0x989680 ;  /* 0x009896800000b95d */ /* 0x010fea0003900000 */
[----:B------:R-:W4:Y:S02]  /*1d370*/  @!P3 SYNCS.PHASECHK.TRANS64 P3, [R3+URZ+0x32450], R10 ;  /* 0x0324500a0300b5a7 */ /* 0x000f24000806007f */
[----:B----4-:R-:W-:Y:S05]  /*1d380*/  @!P3 BRA `(.L_x_1447) ;  /* 0xfffffffc00f0b947 */ /* 0x010fea000383ffff */
[----:B------:R-:W-:Y:S05]  /*1d390*/  BRA `(.L_x_1446) ;  /* 0xfffffee8005c7947 */ /* 0x000fea000383ffff */
.L_x_1453:
[----:B------:R-:W-:Y:S02]  /*1d3a0*/  IMAD.MOV.U32 R13, RZ, RZ, R21 ;  /* 0x000000ffff0d7224 */ /* 0x000fe400078e0015 */
[----:B------:R-:W-:Y:S02]  /*1d3b0*/  IMAD.MOV.U32 R12, RZ, RZ, RZ ;  /* 0x000000ffff0c7224 */ /* 0x000fe400078e00ff */
[----:B------:R-:W-:Y:S02]  /*1d3c0*/  IMAD.MOV.U32 R11, RZ, RZ, 0x181f ;  /* 0x0000181fff0b7424 */ /* 0x000fe400078e00ff */
[----:B------:R-:W-:-:S07]  /*1d3d0*/  IMAD.MOV.U32 R15, RZ, RZ, -0x1 ;  /* 0xffffffffff0f7424 */ /* 0x000fce00078e00ff */
[----:B-----5:R-:W-:Y:S05]  /*1d3e0*/  WARPSYNC.COLLECTIVE R15, `(.L_x_1670) ;  /* 0x000000000f087348 */ /* 0x020fea0003c00000 */
[----:B------:R0:W1:Y:S02]  /*1d3f0*/  SHFL.IDX P6, R14, R13, R12, R11 ;  /* 0x0000000c0d0e7389 */ /* 0x00006400000c000b */
[----:B01---5:R-:W-:Y:S01]  /*1d400*/  ENDCOLLECTIVE ;  /* 0x000000000000791b */ /* 0x023fe20003800000 */
.L_x_1670:
[----:B------:R-:W-:Y:S02]  /*1d410*/  IMAD.MOV.U32 R13, RZ, RZ, R3 ;  /* 0x000000ffff0d7224 */ /* 0x000fe400078e0003 */
[----:B------:R-:W-:-:S07]  /*1d420*/  IMAD.MOV.U32 R20, RZ, RZ, R14 ;  /* 0x000000ffff147224 */ /* 0x000fce00078e000e */
[----:B------:R-:W-:Y:S05]  /*1d430*/  WARPSYNC.COLLECTIVE R15, `(.L_x_1671) ;  /* 0x000000000f087348 */ /* 0x000fea0003c00000 */
[----:B------:R0:W1:Y:S02]  /*1d440*/  SHFL.IDX P6, R14, R13, R12, R11 ;  /* 0x0000000c0d0e7389 */ /* 0x00006400000c000b */
[----:B01----:R-:W-:Y:S01]  /*1d450*/  ENDCOLLECTIVE ;  /* 0x000000000000791b */ /* 0x003fe20003800000 */
.L_x_1671:
[----:B------:R-:W-:Y:S05]  /*1d460*/  BRA `(.L_x_1672) ;  /* 0xffffff38001c7947 */ /* 0x000fea000383ffff */
.L_x_1456:
[----:B------:R-:W-:Y:S01]  /*1d470*/  BSSY B1, `(.L_x_1673) ;  /* 0x0000008000017945 */ /* 0x000fe20003800000 */
[----:B------:R-:W-:Y:S02]  /*1d480*/  IMAD.MOV.U32 R13, RZ, RZ, R21 ;  /* 0x000000ffff0d7224 */ /* 0x000fe400078e0015 */
[----:B------:R-:W-:Y:S02]  /*1d490*/  IMAD.MOV.U32 R12, RZ, RZ, 0x1 ;  /* 0x00000001ff0c7424 */ /* 0x000fe400078e00ff */
[----:B------:R-:W-:Y:S02]  /*1d4a0*/  IMAD.MOV.U32 R11, RZ, RZ, 0x181f ;  /* 0x0000181fff0b7424 */ /* 0x000fe400078e00ff */
[----:B------:R-:W-:-:S07]  /*1d4b0*/  IMAD.MOV.U32 R15, RZ, RZ, -0x1 ;  /* 0xffffffffff0f7424 */ /* 0x000fce00078e00ff */
[----:B012---:R-:W-:Y:S05]  /*1d4c0*/  WARPSYNC.COLLECTIVE R15, `(.L_x_1674) ;  /* 0x000000000f087348 */ /* 0x007fea0003c00000 */
[----:B--2---:R2:W3:Y:S02]  /*1d4d0*/  SHFL.IDX P6, R14, R13, R12, R11 ;  /* 0x0000000c0d0e7389 */ /* 0x0044e400000c000b */
[----:B0123--:R-:W-:Y:S01]  /*1d4e0*/  ENDCOLLECTIVE ;  /* 0x000000000000791b */ /* 0x00ffe20003800000 */
.L_x_1674:
[----:B------:R-:W-:Y:S05]  /*1d4f0*/  BSYNC B1 ;  /* 0x0000000000017941 */ /* 0x000fea0003800000 */
.L_x_1673:
        /* <DEDUP_REMOVED lines=8> */
.L_x_1675:
[----:B------:R-:W-:Y:S05]  /*1d580*/  BRA `(.L_x_1676) ;  /* 0xffffff3800587947 */ /* 0x000fea000383ffff */
.L_x_1459:
        /* <DEDUP_REMOVED lines=8> */
.L_x_1678:
[----:B------:R-:W-:Y:S05]  /*1d610*/  BSYNC B1 ;  /* 0x0000000000017941 */ /* 0x000fea0003800000 */
.L_x_1677:
        /* <DEDUP_REMOVED lines=8> */
.L_x_1679:
[----:B------:R-:W-:Y:S05]  /*1d6a0*/  BRA `(.L_x_1680) ;  /* 0xffffff3800847947 */ /* 0x000fea000383ffff */
.L_x_1462:
        /* <DEDUP_REMOVED lines=8> */
.L_x_1682:
[----:B------:R-:W-:Y:S05]  /*1d730*/  BSYNC B1 ;  /* 0x0000000000017941 */ /* 0x000fea0003800000 */
.L_x_1681:
        /* <DEDUP_REMOVED lines=8> */
.L_x_1683:
[----:B------:R-:W-:Y:S05]  /*1d7c0*/  BRA `(.L_x_1684) ;  /* 0xffffff3800b07947 */ /* 0x000fea000383ffff */
.L_x_1464:
[----:B------:R-:W-:Y:S02]  /*1d7d0*/  IMAD.MOV.U32 R13, RZ, RZ, R8 ;  /* 0x000000ffff0d7224 */ /* 0x000fe400078e0008 */
[----:B------:R-:W-:Y:S02]  /*1d7e0*/  IMAD.MOV.U32 R12, RZ, RZ, RZ ;  /* 0x000000ffff0c7224 */ /* 0x000fe400078e00ff */
[----:B------:R-:W-:Y:S02]  /*1d7f0*/  IMAD.MOV.U32 R11, RZ, RZ, 0x1c1f ;  /* 0x00001c1fff0b7424 */ /* 0x000fe400078e00ff */
[----:B------:R-:W-:-:S07]  /*1d800*/  IMAD.MOV.U32 R15, RZ, RZ, -0x1 ;  /* 0xffffffffff0f7424 */ /* 0x000fce00078e00ff */
[----:B------:R-:W-:Y:S05]  /*1d810*/  WARPSYNC.COLLECTIVE R15, `(.L_x_1685) ;  /* 0x000000000f087348 */ /* 0x000fea0003c00000 */
[----:B------:R0:W1:Y:S02]  /*1d820*/  SHFL.IDX P6, R14, R13, R12, R11 ;  /* 0x0000000c0d0e7389 */ /* 0x00006400000c000b */
[----:B01----:R-:W-:Y:S01]  /*1d830*/  ENDCOLLECTIVE ;  /* 0x000000000000791b */ /* 0x003fe20003800000 */
.L_x_1685:
[----:B------:R-:W-:Y:S02]  /*1d840*/  IMAD.MOV.U32 R13, RZ, RZ, R3 ;  /* 0x000000ffff0d7224 */ /* 0x000fe400078e0003 */
[----:B------:R-:W-:-:S07]  /*1d850*/  IMAD.MOV.U32 R25, RZ, RZ, R14 ;  /* 0x000000ffff197224 */ /* 0x000fce00078e000e */
[----:B------:R-:W-:Y:S05]  /*1d860*/  WARPSYNC.COLLECTIVE R15, `(.L_x_1686) ;  /* 0x000000000f087348 */ /* 0x000fea0003c00000 */
[----:B------:R0:W1:Y:S02]  /*1d870*/  SHFL.IDX P6, R14, R13, R12, R11 ;  /* 0x0000000c0d0e7389 */ /* 0x00006400000c000b */
[----:B01----:R-:W-:Y:S01]  /*1d880*/  ENDCOLLECTIVE ;  /* 0x000000000000791b */ /* 0x003fe20003800000 */
.L_x_1686:
[----:B------:R-:W-:Y:S01]  /*1d890*/  IMAD.MOV.U32 R12, RZ, RZ, R14 ;  /* 0x000000ffff0c7224 */ /* 0x000fe200078e000e */
[----:B------:R-:W-:Y:S06]  /*1d8a0*/  BRA `(.L_x_1687) ;  /* 0xffffff3c00947947 */ /* 0x000fec000383ffff */
.L_x_1467:
[----:B------:R-:W-:Y:S01]  /*1d8b0*/  BSSY B1, `(.L_x_1688) ;  /* 0x0000008000017945 */ /* 0x000fe20003800000 */
[----:B---3--:R-:W-:Y:S02]  /*1d8c0*/  IMAD.MOV.U32 R13, RZ, RZ, R8 ;  /* 0x000000ffff0d7224 */ /* 0x008fe400078e0008 */
[----:B--2---:R-:W-:Y:S02]  /*1d8d0*/  IMAD.MOV.U32 R12, RZ, RZ, 0x1 ;  /* 0x00000001ff0c7424 */ /* 0x004fe400078e00ff */
[----:B------:R-:W-:Y:S02]  /*1d8e0*/  IMAD.MOV.U32 R11, RZ, RZ, 0x1c1f ;  /* 0x00001c1fff0b7424 */ /* 0x000fe400078e00ff */
[----:B------:R-:W-:-:S07]  /*1d8f0*/  IMAD.MOV.U32 R15, RZ, RZ, -0x1 ;  /* 0xffffffffff0f7424 */ /* 0x000fce00078e00ff */
[----:B01----:R-:W-:Y:S05]  /*1d900*/  WARPSYNC.COLLECTIVE R15, `(.L_x_1689) ;  /* 0x000000000f087348 */ /* 0x003fea0003c00000 */
[----:B------:R2:W3:Y:S02]  /*1d910*/  SHFL.IDX P6, R14, R13, R12, R11 ;  /* 0x0000000c0d0e7389 */ /* 0x0004e400000c000b */
[----:B0123--:R-:W-:Y:S01]  /*1d920*/  ENDCOLLECTIVE ;  /* 0x000000000000791b */ /* 0x00ffe20003800000 */
.L_x_1689:
[----:B------:R-:W-:Y:S05]  /*1d930*/  BSYNC B1 ;  /* 0x0000000000017941 */ /* 0x000fea0003800000 */
.L_x_1688:
        /* <DEDUP_REMOVED lines=8> */
.L_x_1690:
[----:B------:R-:W-:Y:S01]  /*1d9c0*/  IMAD.MOV.U32 R3, RZ, RZ, R14 ;  /* 0x000000ffff037224 */ /* 0x000fe200078e000e */
[----:B------:R-:W-:Y:S06]  /*1d9d0*/  BRA `(.L_x_1691) ;  /* 0xffffff4800ac7947 */ /* 0x000fec000383ffff */
.L_x_1471:
[----:B------:R-:W-:Y:S02]  /*1d9e0*/  IMAD.MOV.U32 R13, RZ, RZ, R4 ;  /* 0x000000ffff0d7224 */ /* 0x000fe400078e0004 */
[----:B------:R-:W-:Y:S02]  /*1d9f0*/  IMAD.MOV.U32 R12, RZ, RZ, RZ ;  /* 0x000000ffff0c7224 */ /* 0x000fe400078e00ff */
[----:B------:R-:W-:Y:S02]  /*1da00*/  IMAD.MOV.U32 R11, RZ, RZ, 0x181f ;  /* 0x0000181fff0b7424 */ /* 0x000fe400078e00ff */
[----:B------:R-:W-:-:S07]  /*1da10*/  IMAD.MOV.U32 R15, RZ, RZ, -0x1 ;  /* 0xffffffffff0f7424 */ /* 0x000fce00078e00ff */
[----:B01----:R-:W-:Y:S05]  /*1da20*/  WARPSYNC.COLLECTIVE R15, `(.L_x_1692) ;  /* 0x000000000f087348 */ /* 0x003fea0003c00000 */
[----:B------:R2:W3:Y:S02]  /*1da30*/  SHFL.IDX P6, R14, R13, R12, R11 ;  /* 0x0000000c0d0e7389 */ /* 0x0004e400000c000b */
[----:B0123--:R-:W-:Y:S01]  /*1da40*/  ENDCOLLECTIVE ;  /* 0x000000000000791b */ /* 0x00ffe20003800000 */
.L_x_1692:
[----:B------:R-:W-:Y:S02]  /*1da50*/  IMAD.MOV.U32 R13, RZ, RZ, R3 ;  /* 0x000000ffff0d7224 */ /* 0x000fe400078e0003 */
[----:B------:R-:W-:-:S07]  /*1da60*/  IMAD.MOV.U32 R0, RZ, RZ, R14 ;  /* 0x000000ffff007224 */ /* 0x000fce00078e000e */
[----:B------:R-:W-:Y:S05]  /*1da70*/  WARPSYNC.COLLECTIVE R15, `(.L_x_1693) ;  /* 0x000000000f087348 */ /* 0x000fea0003c00000 */
[----:B------:R0:W1:Y:S02]  /*1da80*/  SHFL.IDX P6, R14, R13, R12, R11 ;  /* 0x0000000c0d0e7389 */ /* 0x00006400000c000b */
[----:B01----:R-:W-:Y:S01]  /*1da90*/  ENDCOLLECTIVE ;  /* 0x000000000000791b */ /* 0x003fe20003800000 */
.L_x_1693:
[----:B------:R-:W-:Y:S05]  /*1daa0*/  BRA `(.L_x_1694) ;  /* 0xffffff5c00e47947 */ /* 0x000fea000383ffff */
.L_x_1474:
        /* <DEDUP_REMOVED lines=8> */
.L_x_1696:
[----:B------:R-:W-:Y:S05]  /*1db30*/  BSYNC B1 ;  /* 0x0000000000017941 */ /* 0x000fea0003800000 */
.L_x_1695:
        /* <DEDUP_REMOVED lines=8> */
.L_x_1697:
[----:B------:R-:W-:Y:S05]  /*1dbc0*/  BRA `(.L_x_1698) ;  /* 0xffffff6000147947 */ /* 0x000fea000383ffff */
.L_x_1477:
        /* <DEDUP_REMOVED lines=8> */
.L_x_1700:
[----:B------:R-:W-:Y:S05]  /*1dc50*/  BSYNC B1 ;  /* 0x0000000000017941 */ /* 0x000fea0003800000 */
.L_x_1699:
        /* <DEDUP_REMOVED lines=8> */
.L_x_1701:
[----:B------:R-:W-:Y:S05]  /*1dce0*/  BRA `(.L_x_1702) ;  /* 0xffffff6000407947 */ /* 0x000fea000383ffff */
.L_x_1480:
        /* <DEDUP_REMOVED lines=8> */
.L_x_1704:
[----:B------:R-:W-:Y:S05]  /*1dd70*/  BSYNC B1 ;  /* 0x0000000000017941 */ /* 0x000fea0003800000 */
.L_x_1703:
        /* <DEDUP_REMOVED lines=8> */
.L_x_1705:
[----:B------:R-:W-:Y:S05]  /*1de00*/  BRA `(.L_x_1706) ;  /* 0xffffff60006c7947 */ /* 0x000fea000383ffff */
.L_x_1497:
        /* <DEDUP_REMOVED lines=11> */
.L_x_1708:
[----:B------:R-:W-:Y:S05]  /*1dec0*/  BSYNC B1 ;  /* 0x0000000000017941 */ /* 0x000fea0003800000 */
.L_x_1707:
[----:B------:R-:W-:Y:S05]  /*1ded0*/  BRA `(.L_x_1709) ;  /* 0xffffff7800a47947 */ /* 0x000fea000383ffff */
.L_x_1499:
[----:B------:R-:W-:Y:S01]  /*1dee0*/  BSSY B1, `(.L_x_1710) ;  /* 0x0000006000017945 */ /* 0x000fe20003800000 */
[----:B------:R-:W-:-:S07]  /*1def0*/  IMAD.MOV.U32 R15, RZ, RZ, -0x1 ;  /* 0xffffffffff0f7424 */ /* 0x000fce00078e00ff */
[----:B0-----:R-:W-:Y:S05]  /*1df00*/  WARPSYNC.COLLECTIVE R15, `(.L_x_1711) ;  /* 0x000000000f0c7348 */ /* 0x001fea0003c00000 */
[----:B------:R-:W-:Y:S02]  /*1df10*/  ELECT P6, UR62, PT ;  /* 0x00000000003e782f */ /* 0x000fe400038c0000 */
[----:B------:R-:W-:Y:S01]  /*1df20*/  MOV R14, UR62 ;  /* 0x0000003e000e7c02 */ /* 0x000fe20008000f00 */
[----:B0-----:R-:W-:Y:S10]  /*1df30*/  ENDCOLLECTIVE ;  /* 0x000000000000791b */ /* 0x001ff40003800000 */
.L_x_1711:
[----:B------:R-:W-:Y:S05]  /*1df40*/  BSYNC B1 ;  /* 0x0000000000017941 */ /* 0x000fea0003800000 */
.L_x_1710:
[----:B------:R-:W-:Y:S05]  /*1df50*/  BRA `(.L_x_1498) ;  /* 0xffffff78009c7947 */ /* 0x000fea000383ffff */
.L_x_1501:
[----:B0-----:R0:W1:Y:S02]  /*1df60*/  SYNCS.PHASECHK.TRANS64.TRYWAIT P0, [R18+URZ+0x32420], R3 ;  /* 0x03242003120075a7 */ /* 0x001064000800017f */
[----:B-1----:R-:W-:Y:S05]  /*1df70*/  @!P0 NANOSLEEP.SYNCS 0x989680 ;  /* 0x009896800000895d */ /* 0x002fea0003900000 */
[----:B------:R-:W1:Y:S02]  /*1df80*/  @!P0 SYNCS.PHASECHK.TRANS64 P0, [R18+URZ+0x32420], R3 ;  /* 0x03242003120085a7 */ /* 0x000e64000800007f */
[----:B-1----:R-:W-:Y:S05]  /*1df90*/  @!P0 BRA `(.L_x_1501) ;  /* 0xfffffffc00f08947 */ /* 0x002fea000383ffff */
[----:B------:R-:W-:Y:S05]  /*1dfa0*/  BRA `(.L_x_1712) ;  /* 0xffffff7800ac7947 */ /* 0x000fea000383ffff */
.L_x_1505:
[----:B0-----:R0:W1:Y:S02]  /*1dfb0*/  SYNCS.PHASECHK.TRANS64.TRYWAIT P0, [R3+URZ+0x324a0], R8 ;  /* 0x0324a008030075a7 */ /* 0x001064000800017f */
[----:B-1----:R-:W-:Y:S05]  /*1dfc0*/  @!P0 NANOSLEEP.SYNCS 0x989680 ;  /* 0x009896800000895d */ /* 0x002fea0003900000 */
[----:B------:R-:W1:Y:S02]  /*1dfd0*/  @!P0 SYNCS.PHASECHK.TRANS64 P0, [R3+URZ+0x324a0], R8 ;  /* 0x0324a008030085a7 */ /* 0x000e64000800007f */
[----:B-1----:R-:W-:Y:S05]  /*1dfe0*/  @!P0 BRA `(.L_x_1505) ;  /* 0xfffffffc00f08947 */ /* 0x002fea000383ffff */
[----:B------:R-:W-:Y:S05]  /*1dff0*/  BRA `(.L_x_1713) ;  /* 0xffffff7800cc7947 */ /* 0x000fea000383ffff */
.L_x_1510:
[----:B-1----:R1:W2:Y:S02]  /*1e000*/  SYNCS.PHASECHK.TRANS64.TRYWAIT P0, [R3+URZ+0x324c0], R8 ;  /* 0x0324c008030075a7 */ /* 0x0022a4000800017f */
[----:B--2---:R-:W-:Y:S05]  /*1e010*/  @!P0 NANOSLEEP.SYNCS 0x989680 ;  /* 0x009896800000895d */ /* 0x004fea0003900000 */
[----:B------:R-:W2:Y:S02]  /*1e020*/  @!P0 SYNCS.PHASECHK.TRANS64 P0, [R3+URZ+0x324c0], R8 ;  /* 0x0324c008030085a7 */ /* 0x000ea4000800007f */
[----:B--2---:R-:W-:Y:S05]  /*1e030*/  @!P0 BRA `(.L_x_1510) ;  /* 0xfffffffc00f08947 */ /* 0x004fea000383ffff */
[----:B------:R-:W-:Y:S05]  /*1e040*/  BRA `(.L_x_1714) ;  /* 0xffffff7c004c7947 */ /* 0x000fea000383ffff */
.L_x_1520:
[----:B0-----:R0:W1:Y:S02]  /*1e050*/  SYNCS.PHASECHK.TRANS64.TRYWAIT P2, [R4+URZ+0x324a0], R5 ;  /* 0x0324a005040075a7 */ /* 0x001064000804017f */
[----:B-1----:R-:W-:Y:S05]  /*1e060*/  @!P2 NANOSLEEP.SYNCS 0x989680 ;  /* 0x009896800000a95d */ /* 0x002fea0003900000 */
[----:B------:R-:W1:Y:S02]  /*1e070*/  @!P2 SYNCS.PHASECHK.TRANS64 P2, [R4+URZ+0x324a0], R5 ;  /* 0x0324a0050400a5a7 */ /* 0x000e64000804007f */
[----:B-1----:R-:W-:Y:S05]  /*1e080*/  @!P2 BRA `(.L_x_1520) ;  /* 0xfffffffc00f0a947 */ /* 0x002fea000383ffff */
[----:B------:R-:W-:Y:S05]  /*1e090*/  BRA `(.L_x_1715) ;  /* 0xffffff8000dc7947 */ /* 0x000fea000383ffff */
.L_x_1525:
[----:B-1----:R1:W2:Y:S02]  /*1e0a0*/  SYNCS.PHASECHK.TRANS64.TRYWAIT P2, [R4+URZ+0x324c0], R5 ;  /* 0x0324c005040075a7 */ /* 0x0022a4000804017f */
[----:B--2---:R-:W-:Y:S05]  /*1e0b0*/  @!P2 NANOSLEEP.SYNCS 0x989680 ;  /* 0x009896800000a95d */ /* 0x004fea0003900000 */
[----:B------:R-:W2:Y:S02]  /*1e0c0*/  @!P2 SYNCS.PHASECHK.TRANS64 P2, [R4+URZ+0x324c0], R5 ;  /* 0x0324c0050400a5a7 */ /* 0x000ea4000804007f */
[----:B--2---:R-:W-:Y:S05]  /*1e0d0*/  @!P2 BRA `(.L_x_1525) ;  /* 0xfffffffc00f0a947 */ /* 0x004fea000383ffff */
[----:B------:R-:W-:Y:S05]  /*1e0e0*/  BRA `(.L_x_1716) ;  /* 0xffffff8400587947 */ /* 0x000fea000383ffff */
.L_x_1543:
        /* <DEDUP_REMOVED lines=11> */
.L_x_1718:
[----:B------:R-:W-:Y:S05]  /*1e1a0*/  BSYNC B0 ;  /* 0x0000000000007941 */ /* 0x000fea0003800000 */
.L_x_1717:
[----:B------:R-:W-:Y:S05]  /*1e1b0*/  BRA `(.L_x_1719) ;  /* 0xffffff9000d87947 */ /* 0x000fea000383ffff */
.L_x_1545:
[----:B------:R-:W-:Y:S01]  /*1e1c0*/  BSSY B0, `(.L_x_1720) ;  /* 0x0000006000007945 */ /* 0x000fe20003800000 */
[----:B------:R-:W-:-:S07]  /*1e1d0*/  IMAD.MOV.U32 R15, RZ, RZ, -0x1 ;  /* 0xffffffffff0f7424 */ /* 0x000fce00078e00ff */
[----:B0-----:R-:W-:Y:S05]  /*1e1e0*/  WARPSYNC.COLLECTIVE R15, `(.L_x_1721) ;  /* 0x000000000f0c7348 */ /* 0x001fea0003c00000 */
[----:B------:R-:W-:Y:S02]  /*1e1f0*/  ELECT P6, UR62, PT ;  /* 0x00000000003e782f */ /* 0x000fe400038c0000 */
[----:B------:R-:W-:Y:S01]  /*1e200*/  MOV R14, UR62 ;  /* 0x0000003e000e7c02 */ /* 0x000fe20008000f00 */
[----:B0-----:R-:W-:Y:S10]  /*1e210*/  ENDCOLLECTIVE ;  /* 0x000000000000791b */ /* 0x001ff40003800000 */
.L_x_1721:
[----:B------:R-:W-:Y:S05]  /*1e220*/  BSYNC B0 ;  /* 0x0000000000007941 */ /* 0x000fea0003800000 */
.L_x_1720:
[----:B------:R-:W-:Y:S05]  /*1e230*/  BRA `(.L_x_1722) ;  /* 0xffffff9000e47947 */ /* 0x000fea000383ffff */
.L_x_1547:
[----:B0-----:R0:W1:Y:S02]  /*1e240*/  SYNCS.PHASECHK.TRANS64.TRYWAIT P0, [R0+URZ+0x32440], R2 ;  /* 0x03244002000075a7 */ /* 0x001064000800017f */
[----:B-1----:R-:W-:Y:S05]  /*1e250*/  @!P0 NANOSLEEP.SYNCS 0x989680 ;  /* 0x009896800000895d */ /* 0x002fea0003900000 */
[----:B------:R-:W1:Y:S02]  /*1e260*/  @!P0 SYNCS.PHASECHK.TRANS64 P0, [R0+URZ+0x32440], R2 ;  /* 0x03244002000085a7 */ /* 0x000e64000800007f */
[----:B-1----:R-:W-:Y:S05]  /*1e270*/  @!P0 BRA `(.L_x_1547) ;  /* 0xfffffffc00f08947 */ /* 0x002fea000383ffff */
[----:B------:R-:W-:Y:S05]  /*1e280*/  BRA `(.L_x_1723) ;  /* 0xffffff9400447947 */ /* 0x000fea000383ffff */
.L_x_1551:
        /* <DEDUP_REMOVED lines=9> */
.L_x_1724:
[----:B------:R-:W-:Y:S02]  /*1e320*/  IMAD.MOV.U32 R13, RZ, RZ, R3 ;  /* 0x000000ffff0d7224 */ /* 0x000fe400078e0003 */
[----:B------:R-:W-:Y:S01]  /*1e330*/  IMAD.MOV.U32 R4, RZ, RZ, R14 ;  /* 0x000000ffff047224 */ /* 0x000fe200078e000e */
[----:B------:R-:W-:-:S07]  /*1e340*/  LOP3.LUT R7, R7, 0x7f, RZ, 0xc0, !PT ;  /* 0x0000007f07077812 */ /* 0x000fce00078ec0ff */
[----:B------:R-:W-:Y:S05]  /*1e350*/  WARPSYNC.COLLECTIVE R15, `(.L_x_1725) ;  /* 0x000000000f087348 */ /* 0x000fea0003c00000 */
[----:B------:R0:W1:Y:S02]  /*1e360*/  SHFL.IDX P6, R14, R13, R12, R11 ;  /* 0x0000000c0d0e7389 */ /* 0x00006400000c000b */
[----:B01----:R-:W-:Y:S01]  /*1e370*/  ENDCOLLECTIVE ;  /* 0x000000000000791b */ /* 0x003fe20003800000 */
.L_x_1725:
[----:B------:R-:W-:Y:S01]  /*1e380*/  SHF.R.U32.HI R7, RZ, 0x3, R7 ;  /* 0x00000003ff077819 */ /* 0x000fe20000011607 */
[----:B------:R-:W-:Y:S02]  /*1e390*/  IMAD.MOV.U32 R13, RZ, RZ, R2 ;  /* 0x000000ffff0d7224 */ /* 0x000fe400078e0002 */
[----:B------:R-:W-:Y:S02]  /*1e3a0*/  IMAD.MOV.U32 R12, RZ, RZ, 0x1 ;  /* 0x00000001ff0c7424 */ /* 0x000fe400078e00ff */
[----:B------:R-:W-:-:S07]  /*1e3b0*/  IMAD.MOV.U32 R5, RZ, RZ, R14 ;  /* 0x000000ffff057224 */ /* 0x000fce00078e000e */
[----:B------:R-:W-:Y:S05]  /*1e3c0*/  WARPSYNC.COLLECTIVE R15, `(.L_x_1726) ;  /* 0x000000000f087348 */ /* 0x000fea0003c00000 */
[----:B------:R0:W1:Y:S02]  /*1e3d0*/  SHFL.IDX P6, R14, R13, R12, R11 ;  /* 0x0000000c0d0e7389 */ /* 0x00006400000c000b */
[----:B01----:R-:W-:Y:S01]  /*1e3e0*/  ENDCOLLECTIVE ;  /* 0x000000000000791b */ /* 0x003fe20003800000 */
.L_x_1726:
[----:B------:R-:W-:Y:S02]  /*1e3f0*/  IMAD.MOV.U32 R13, RZ, RZ, R3 ;  /* 0x000000ffff0d7224 */ /* 0x000fe400078e0003 */
[----:B------:R-:W-:Y:S02]  /*1e400*/  IMAD R0, R0, R8, RZ ;  /* 0x0000000800007224 */ /* 0x000fe400078e02ff */
[----:B------:R-:W-:Y:S02]  /*1e410*/  IMAD.IADD R8, R7, 0x1, R6 ;  /* 0x0000000107087824 */ /* 0x000fe400078e0206 */
[----:B------:R-:W-:-:S07]  /*1e420*/  IMAD.MOV.U32 R7, RZ, RZ, R14 ;  /* 0x000000ffff077224 */ /* 0x000fce00078e000e */
[----:B------:R-:W-:Y:S05]  /*1e430*/  WARPSYNC.COLLECTIVE R15, `(.L_x_1727) ;  /* 0x000000000f087348 */ /* 0x000fea0003c00000 */
[----:B------:R0:W1:Y:S02]  /*1e440*/  SHFL.IDX P6, R14, R13, R12, R11 ;  /* 0x0000000c0d0e7389 */ /* 0x00006400000c000b */
[----:B01----:R-:W-:Y:S01]  /*1e450*/  ENDCOLLECTIVE ;  /* 0x000000000000791b */ /* 0x003fe20003800000 */
.L_x_1727:
        /* <DEDUP_REMOVED lines=11> */
.L_x_1728:
        /* <DEDUP_REMOVED lines=15> */
.L_x_1729:
[----:B------:R-:W-:Y:S01]  /*1e600*/  @!P2 IMAD.X R4, RZ, RZ, R7, P1 ;  /* 0x000000ffff04a224 */ /* 0x000fe200008e0607 */
[----:B------:R-:W-:-:S04]  /*1e610*/  IADD3 R7, R8, 0x20, RZ ;  /* 0x0000002008077810 */ /* 0x000fc80007ffe0ff */
[----:B------:R-:W-:Y:S01]  /*1e620*/  @!P2 LOP3.LUT R5, R5, R4, RZ, 0x3c, !PT ;  /* 0x000000040505a212 */ /* 0x000fe200078e3cff */
[----:B------:R0:W-:Y:S01]  /*1e630*/  STL [R1+0x64], R7 ;  /* 0x0000640701007387 */ /* 0x0001e20000100800 */
[----:B------:R-:W-:Y:S02]  /*1e640*/  ISETP.GE.AND P1, PT, R7, R0, PT ;  /* 0x000000000700720c */ /* 0x000fe40003f26270 */
[----:B------:R-:W-:Y:S01]  /*1e650*/  @!P2 LOP3.LUT R4, R5, R4, RZ, 0x3c, !PT ;  /* 0x000000040504a212 */ /* 0x000fe200078e3cff */
[----:B------:R-:W-:-:S03]  /*1e660*/  IMAD.MOV.U32 R13, RZ, RZ, R2 ;  /* 0x000000ffff0d7224 */ /* 0x000fc600078e0002 */
[----:B------:R-:W-:Y:S01]  /*1e670*/  @!P2 LOP3.LUT R5, R5, R4, RZ, 0x3c, !PT ;  /* 0x000000040505a212 */ /* 0x000fe200078e3cff */
[----:B------:R-:W-:Y:S02]  /*1e680*/  IMAD.MOV.U32 R12, RZ, RZ, 0x3 ;  /* 0x00000003ff0c7424 */ /* 0x000fe400078e00ff */
[----:B0-----:R-:W-:Y:S02]  /*1e690*/  VIADD R7, R8, 0x30 ;  /* 0x0000003008077836 */ /* 0x001fe40000000000 */
[----:B------:R-:W-:Y:S01]  /*1e6a0*/  @!PT LDS RZ, [RZ] ;  /* 0x00000000fffff984 */ /* 0x000fe20000000800 */
[----:B------:R-:W-:Y:S01]  /*1e6b0*/  @!PT LDS RZ, [RZ] ;  /* 0x00000000fffff984 */ /* 0x000fe20000000800 */
[----:B------:R-:W-:Y:S01]  /*1e6c0*/  @!PT LDS RZ, [RZ] ;  /* 0x00000000fffff984 */ /* 0x000fe20000000800 */
[----:B------:R0:W-:Y:S04]  /*1e6d0*/  @!P2 LDGSTS.E.BYPASS.LTC128B.128 [R9+0x18c00], desc[UR60][R4.64], !P0 ;  /* 0x18c000000409afae */ /* 0x0001e8000c101d7c */
[----:B------:R1:W-:Y:S01]  /*1e6e0*/  STL [R1+0x68], R7 ;  /* 0x0000680701007387 */ /* 0x0003e20000100800 */
[----:B0-----:R-:W-:-:S07]  /*1e6f0*/  IMAD.MOV.U32 R4, RZ, RZ, R14 ;  /* 0x000000ffff047224 */ /* 0x001fce00078e000e */
[----:B-1----:R-:W-:Y:S05]  /*1e700*/  WARPSYNC.COLLECTIVE R15, `(.L_x_1730) ;  /* 0x000000000f087348 */ /* 0x002fea0003c00000 */
[----:B------:R0:W2:Y:S02]  /*1e710*/  SHFL.IDX P6, R14, R13, R12, R11 ;  /* 0x0000000c0d0e7389 */ /* 0x0000a400000c000b */
[----:B012---:R-:W-:Y:S01]  /*1e720*/  ENDCOLLECTIVE ;  /* 0x000000000000791b */ /* 0x007fe20003800000 */
.L_x_1730:
        /* <DEDUP_REMOVED lines=10> */
.L_x_1731:
        /* <DEDUP_REMOVED lines=13> */
.L_x_1732:
        /* <DEDUP_REMOVED lines=10> */
.L_x_1733:
        /* <DEDUP_REMOVED lines=13> */
.L_x_1734:
        /* <DEDUP_REMOVED lines=10> */
.L_x_1735:
        /* <DEDUP_REMOVED lines=13> */
.L_x_1736:
        /* <DEDUP_REMOVED lines=10> */
.L_x_1737:
        /* <DEDUP_REMOVED lines=11> */
.L_x_1738:
        /* <DEDUP_REMOVED lines=14> */
.L_x_1739:
[----:B------:R-:W-:Y:S01]  /*1edb0*/  IMAD.MOV.U32 R3, RZ, RZ, R14 ;  /* 0x000000ffff037224 */ /* 0x000fe200078e000e */
[----:B------:R-:W-:Y:S06]  /*1edc0*/  BRA `(.L_x_1740) ;  /* 0xffffff9400c87947 */ /* 0x000fec000383ffff */
.L_x_1555:
        /* <DEDUP_REMOVED lines=10> */
[----:B--2---:R-:W-:-:S02]  /*1ee70*/  IMAD R3, R15, R6, RZ ;  /* 0x000000060f037224 */ /* 0x004fc400078e02ff */
[----:B------:R-:W-:-:S03]  /*1ee80*/  IMAD.MOV.U32 R15, RZ, RZ, -0x1 ;  /* 0xffffffffff0f7424 */ /* 0x000fc600078e00ff */
[-C--:B---3--:R-:W-:Y:S02]  /*1ee90*/  ISETP.GE.AND P4, PT, R14, R3.reuse, PT ;  /* 0x000000030e00720c */ /* 0x088fe40003f86270 */
[-C--:B----4-:R-:W-:Y:S01]  /*1eea0*/  ISETP.GE.AND P5, PT, R13, R3.reuse, PT ;  /* 0x000000030d00720c */ /* 0x090fe20003fa6270 */
[----:B------:R-:W-:Y:S01]  /*1eeb0*/  IMAD.MOV.U32 R13, RZ, RZ, R2 ;  /* 0x000000ffff0d7224 */ /* 0x000fe200078e0002 */
[----:B-----5:R-:W-:Y:S01]  /*1eec0*/  ISETP.GE.AND P6, PT, R12, R3, PT ;  /* 0x000000030c00720c */ /* 0x020fe20003fc6270 */
[----:B------:R-:W-:Y:S01]  /*1eed0*/  IMAD.MOV.U32 R12, RZ, RZ, RZ ;  /* 0x000000ffff0c7224 */ /* 0x000fe200078e00ff */
[----:B------:R-:W-:-:S07]  /*1eee0*/  LOP3.LUT R8, R8, 0xffffffef, RZ, 0xc0, !PT ;  /* 0xffffffef08087812 */ /* 0x000fce00078ec0ff */
        /* <DEDUP_REMOVED lines=18> */
.L_x_1742:
[----:B------:R-:W-:Y:S05]  /*1f010*/  BSYNC B0 ;  /* 0x0000000000007941 */ /* 0x000fea0003800000 */
.L_x_1741:
        /* <DEDUP_REMOVED lines=10> */
.L_x_1743:
        /* <DEDUP_REMOVED lines=16> */
.L_x_1744:
        /* <DEDUP_REMOVED lines=15> */
.L_x_1745:
[----:B------:R-:W-:Y:S02]  /*1f2b0*/  IMAD.MOV.U32 R13, RZ, RZ, R2 ;  /* 0x000000ffff0d7224 */ /* 0x000fe400078e0002 */
[----:B------:R-:W-:Y:S02]  /*1f2c0*/  IMAD.MOV.U32 R12, RZ, RZ, 0x2 ;  /* 0x00000002ff0c7424 */ /* 0x000fe400078e00ff */
[----:B------:R-:W-:-:S05]  /*1f2d0*/  IMAD.MOV.U32 R5, RZ, RZ, R14 ;  /* 0x000000ffff057224 */ /* 0x000fca00078e000e */
[----:B------:R-:W-:-:S05]  /*1f2e0*/  @!P4 LEA R5, P6, R7, R5, 0x1 ;  /* 0x000000050705c211 */ /* 0x000fca00078c08ff */
[----:B------:R-:W-:-:S05]  /*1f2f0*/  @!P4 IMAD.X R4, RZ, RZ, R6, P6 ;  /* 0x000000ffff04c224 */ /* 0x000fca00030e0606 */
[----:B------:R-:W-:-:S07]  /*1f300*/  @!P4 LOP3.LUT R5, R5, R4, RZ, 0x3c, !PT ;  /* 0x000000040505c212 */ /* 0x000fce00078e3cff */
[----:B------:R-:W-:Y:S05]  /*1f310*/  WARPSYNC.COLLECTIVE R15, `(.L_x_1746) ;  /* 0x000000000f087348 */ /* 0x000fea0003c00000 */
[----:B------:R0:W1:Y:S02]  /*1f320*/  SHFL.IDX P6, R14, R13, R12, R11 ;  /* 0x0000000c0d0e7389 */ /* 0x00006400000c000b */
[----:B01----:R-:W-:Y:S01]  /*1f330*/  ENDCOLLECTIVE ;  /* 0x000000000000791b */ /* 0x003fe20003800000 */
.L_x_1746:
        /* <DEDUP_REMOVED lines=15> */
.L_x_1747:
[----:B------:R-:W-:Y:S01]  /*1f430*/  MOV R13, R2 ;  /* 0x00000002000d7202 */ /* 0x000fe20000000f00 */
        /* <DEDUP_REMOVED lines=8> */
.L_x_1748:
        /* <DEDUP_REMOVED lines=15> */
.L_x_1749:
        /* <DEDUP_REMOVED lines=9> */
.L_x_1750:
        /* <DEDUP_REMOVED lines=15> */
.L_x_1751:
        /* <DEDUP_REMOVED lines=9> */
.L_x_1752:
        /* <DEDUP_REMOVED lines=10> */
[----:B------:R-:W-:-:S07]  /*1f860*/  IMAD.MOV.U32 R6, RZ, RZ, R14 ;  /* 0x000000ffff067224 */ /* 0x000fce00078e000e */
[----:B0-----:R-:W-:Y:S05]  /*1f870*/  WARPSYNC.COLLECTIVE R15, `(.L_x_1753) ;  /* 0x000000000f087348 */ /* 0x001fea0003c00000 */
[----:B------:R1:W2:Y:S02]  /*1f880*/  SHFL.IDX P6, R14, R13, R12, R11 ;  /* 0x0000000c0d0e7389 */ /* 0x0002a400000c000b */
[----:B012---:R-:W-:Y:S01]  /*1f890*/  ENDCOLLECTIVE ;  /* 0x000000000000791b */ /* 0x007fe20003800000 */
.L_x_1753:
[----:B------:R-:W-:Y:S02]  /*1f8a0*/  IMAD.MOV.U32 R13, RZ, RZ, R2 ;  /* 0x000000ffff0d7224 */ /* 0x000fe400078e0002 */
[----:B------:R-:W-:Y:S01]  /*1f8b0*/  IMAD.MOV.U32 R12, RZ, RZ, 0x6 ;  /* 0x00000006ff0c7424 */ /* 0x000fe200078e00ff */
[----:B------:R-:W-:Y:S01]  /*1f8c0*/  LOP3.LUT P6, RZ, R9, 0x20, RZ, 0xc0, !PT ;  /* 0x0000002009ff7812 */ /* 0x000fe200078cc0ff */
[----:B------:R-:W-:-:S12]  /*1f8d0*/  IMAD.MOV.U32 R5, RZ, RZ, R14 ;  /* 0x000000ffff057224 */ /* 0x000fd800078e000e */
        /* <DEDUP_REMOVED lines=15> */
.L_x_1754:
[----:B------:R-:W-:Y:S02]  /*1f9d0*/  IMAD.MOV.U32 R13, RZ, RZ, R0 ;  /* 0x000000ffff0d7224 */ /* 0x000fe400078e0000 */
[----:B------:R-:W-:-:S07]  /*1f9e0*/  IMAD.MOV.U32 R6, RZ, RZ, R14 ;  /* 0x000000ffff067224 */ /* 0x000fce00078e000e */
[----:B------:R-:W-:Y:S05]  /*1f9f0*/  WARPSYNC.COLLECTIVE R15, `(.L_x_1755) ;  /* 0x000000000f087348 */ /* 0x000fea0003c00000 */
[----:B------:R0:W1:Y:S02]  /*1fa00*/  SHFL.IDX P6, R14, R13, R12, R11 ;  /* 0x0000000c0d0e7389 */ /* 0x00006400000c000b */
[----:B01----:R-:W-:Y:S01]  /*1fa10*/  ENDCOLLECTIVE ;  /* 0x000000000000791b */ /* 0x003fe20003800000 */
.L_x_1755:
[----:B------:R-:W-:Y:S02]  /*1fa20*/  IMAD.MOV.U32 R13, RZ, RZ, R2 ;  /* 0x000000ffff0d7224 */ /* 0x000fe400078e0002 */
[----:B------:R-:W-:Y:S02]  /*1fa30*/  IMAD.MOV.U32 R12, RZ, RZ, 0x7 ;  /* 0x00000007ff0c7424 */ /* 0x000fe400078e00ff */
[----:B------:R-:W-:-:S07]  /*1fa40*/  IMAD.MOV.U32 R5, RZ, RZ, R14 ;  /* 0x000000ffff057224 */ /* 0x000fce00078e000e */
[----:B------:R-:W-:Y:S05]  /*1fa50*/  WARPSYNC.COLLECTIVE R15, `(.L_x_1756) ;  /* 0x000000000f087348 */ /* 0x000fea0003c00000 */
[----:B------:R0:W1:Y:S02]  /*1fa60*/  SHFL.IDX P6, R14, R13, R12, R11 ;  /* 0x0000000c0d0e7389 */ /* 0x00006400000c000b */
[----:B01----:R-:W-:Y:S01]  /*1fa70*/  ENDCOLLECTIVE ;  /* 0x000000000000791b */ /* 0x003fe20003800000 */
.L_x_1756:
        /* <DEDUP_REMOVED lines=10> */
.L_x_1757:
[----:B------:R-:W-:Y:S01]  /*1fb20*/  @!PT LDS RZ, [RZ] ;  /* 0x00000000fffff984 */ /* 0x000fe20000000800 */
[----:B------:R-:W-:Y:S01]  /*1fb30*/  @!PT LDS RZ, [RZ] ;  /* 0x00000000fffff984 */ /* 0x000fe20000000800 */
[----:B------:R-:W-:Y:S01]  /*1fb40*/  @!PT LDS RZ, [RZ] ;  /* 0x00000000fffff984 */ /* 0x000fe20000000800 */
[----:B------:R1:W-:Y:S04]  /*1fb50*/  @!P4 LDGSTS.E.BYPASS.LTC128B.128 [R8+0x25400], desc[UR60][R4.64], !P3 ;  /* 0x254000000408cfae */ /* 0x0003e8000d901d7c */
[----:B------:R1:W-:Y:S04]  /*1fb60*/  @!P4 LDGSTS.E.BYPASS.LTC128B.128 [R8+0x29400], desc[UR60][R4.64+0x80], !P2 ;  /* 0x294000800408cfae */ /* 0x0003e8000d101d7c */
[----:B------:R1:W-:Y:S04]  /*1fb70*/  @!P4 LDGSTS.E.BYPASS.LTC128B.128 [R8+0x2d400], desc[UR60][R4.64+0x100], !P1 ;  /* 0x2d4001000408cfae */ /* 0x0003e8000c901d7c */
[----:B------:R1:W-:Y:S01]  /*1fb80*/  @!P4 LDGSTS.E.BYPASS.LTC128B.128 [R8+0x31400], desc[UR60][R4.64+0x180], !P0 ;  /* 0x314001800408cfae */ /* 0x0003e2000c101d7c */
[----:B------:R-:W-:Y:S01]  /*1fb90*/  IMAD.MOV.U32 R0, RZ, RZ, R14 ;  /* 0x000000ffff007224 */ /* 0x000fe200078e000e */
[----:B------:R-:W-:Y:S06]  /*1fba0*/  BRA `(.L_x_1758) ;  /* 0xffffff9400747947 */ /* 0x000fec000383ffff */
.L_x_1560:
[----:B0-----:R0:W3:Y:S02]  /*1fbb0*/  SYNCS.PHASECHK.TRANS64.TRYWAIT P0, [R18+URZ+0x32420], R0 ;  /* 0x03242000120075a7 */ /* 0x0010e4000800017f */
[----:B---3--:R-:W-:Y:S05]  /*1fbc0*/  @!P0 NANOSLEEP.SYNCS 0x989680 ;  /* 0x009896800000895d */ /* 0x008fea0003900000 */
[----:B------:R-:W3:Y:S02]  /*1fbd0*/  @!P0 SYNCS.PHASECHK.TRANS64 P0, [R18+URZ+0x32420], R0 ;  /* 0x03242000120085a7 */ /* 0x000ee4000800007f */
[----:B---3--:R-:W-:Y:S05]  /*1fbe0*/  @!P0 BRA `(.L_x_1560) ;  /* 0xfffffffc00f08947 */ /* 0x008fea000383ffff */
[----:B------:R-:W-:Y:S05]  /*1fbf0*/  BRA `(.L_x_1759) ;  /* 0xffffff9400ec7947 */ /* 0x000fea000383ffff */
.L_x_1564:
[----:B0-----:R0:W1:Y:S02]  /*1fc00*/  SYNCS.PHASECHK.TRANS64.TRYWAIT P0, [R2+URZ+0x32460], R0 ;  /* 0x03246000020075a7 */ /* 0x001064000800017f */
[----:B-1----:R-:W-:Y:S05]  /*1fc10*/  @!P0 NANOSLEEP.SYNCS 0x989680 ;  /* 0x009896800000895d */ /* 0x002fea0003900000 */
[----:B------:R-:W1:Y:S02]  /*1fc20*/  @!P0 SYNCS.PHASECHK.TRANS64 P0, [R2+URZ+0x32460], R0 ;  /* 0x03246000020085a7 */ /* 0x000e64000800007f */
[----:B-1----:R-:W-:Y:S05]  /*1fc30*/  @!P0 BRA `(.L_x_1564) ;  /* 0xfffffffc00f08947 */ /* 0x002fea000383ffff */
[----:B------:R-:W-:Y:S05]  /*1fc40*/  BRA `(.L_x_1760) ;  /* 0xffffff9800107947 */ /* 0x000fea000383ffff */
.L_x_1579:
[----:B-1----:R1:W2:Y:S02]  /*1fc50*/  SYNCS.PHASECHK.TRANS64.TRYWAIT P0, [R2+URZ+0x32440], R6 ;  /* 0x03244006020075a7 */ /* 0x0022a4000800017f */
[----:B--2---:R-:W-:Y:S05]  /*1fc60*/  @!P0 NANOSLEEP.SYNCS 0x989680 ;  /* 0x009896800000895d */ /* 0x004fea0003900000 */
[----:B------:R-:W2:Y:S02]  /*1fc70*/  @!P0 SYNCS.PHASECHK.TRANS64 P0, [R2+URZ+0x32440], R6 ;  /* 0x03244006020085a7 */ /* 0x000ea4000800007f */
[----:B--2---:R-:W-:Y:S05]  /*1fc80*/  @!P0 BRA `(.L_x_1579) ;  /* 0xfffffffc00f08947 */ /* 0x004fea000383ffff */
[----:B------:R-:W-:Y:S05]  /*1fc90*/  BRA `(.L_x_1761) ;  /* 0xffffffa000307947 */ /* 0x000fea000383ffff */
.L_x_1584:
[----:B0-----:R0:W2:Y:S02]  /*1fca0*/  SYNCS.PHASECHK.TRANS64.TRYWAIT P0, [R2+URZ+0x32460], R6 ;  /* 0x03246006020075a7 */ /* 0x0010a4000800017f */
[----:B--2---:R-:W-:Y:S05]  /*1fcb0*/  @!P0 NANOSLEEP.SYNCS 0x989680 ;  /* 0x009896800000895d */ /* 0x004fea0003900000 */
[----:B------:R-:W2:Y:S02]  /*1fcc0*/  @!P0 SYNCS.PHASECHK.TRANS64 P0, [R2+URZ+0x32460], R6 ;  /* 0x03246006020085a7 */ /* 0x000ea4000800007f */
[----:B--2---:R-:W-:Y:S05]  /*1fcd0*/  @!P0 BRA `(.L_x_1584) ;  /* 0xfffffffc00f08947 */ /* 0x004fea000383ffff */
[----:B------:R-:W-:Y:S05]  /*1fce0*/  BRA `(.L_x_1762) ;  /* 0xffffffa000ac7947 */ /* 0x000fea000383ffff */
.L_x_1595:
[----:B-1----:R1:W2:Y:S02]  /*1fcf0*/  SYNCS.PHASECHK.TRANS64.TRYWAIT P0, [R3+URZ+0x32440], R2 ;  /* 0x03244002030075a7 */ /* 0x0022a4000800017f */
[----:B--2---:R-:W-:Y:S05]  /*1fd00*/  @!P0 NANOSLEEP.SYNCS 0x989680 ;  /* 0x009896800000895d */ /* 0x004fea0003900000 */
[----:B------:R-:W2:Y:S02]  /*1fd10*/  @!P0 SYNCS.PHASECHK.TRANS64 P0, [R3+URZ+0x32440], R2 ;  /* 0x03244002030085a7 */ /* 0x000ea4000800007f */
[----:B--2---:R-:W-:Y:S05]  /*1fd20*/  @!P0 BRA `(.L_x_1595) ;  /* 0xfffffffc00f08947 */ /* 0x004fea000383ffff */
[----:B------:R-:W-:Y:S05]  /*1fd30*/  BRA `(.L_x_1763) ;  /* 0xffffffa800987947 */ /* 0x000fea000383ffff */
.L_x_1600:
[----:B--2---:R2:W3:Y:S02]  /*1fd40*/  SYNCS.PHASECHK.TRANS64.TRYWAIT P0, [R3+URZ+0x32460], R2 ;  /* 0x03246002030075a7 */ /* 0x0044e4000800017f */
[----:B---3--:R-:W-:Y:S05]  /*1fd50*/  @!P0 NANOSLEEP.SYNCS 0x989680 ;  /* 0x009896800000895d */ /* 0x008fea0003900000 */
[----:B------:R-:W3:Y:S02]  /*1fd60*/  @!P0 SYNCS.PHASECHK.TRANS64 P0, [R3+URZ+0x32460], R2 ;  /* 0x03246002030085a7 */ /* 0x000ee4000800007f */
[----:B---3--:R-:W-:Y:S05]  /*1fd70*/  @!P0 BRA `(.L_x_1600) ;  /* 0xfffffffc00f08947 */ /* 0x008fea000383ffff */
[----:B------:R-:W-:Y:S05]  /*1fd80*/  BRA `(.L_x_1764) ;  /* 0xffffffac00147947 */ /* 0x000fea000383ffff */
.L_x_1611:
[----:B-1----:R1:W2:Y:S02]  /*1fd90*/  SYNCS.PHASECHK.TRANS64.TRYWAIT P0, [R3+URZ+0x32440], R2 ;  /* 0x03244002030075a7 */ /* 0x0022a4000800017f */
[----:B--2---:R-:W-:Y:S05]  /*1fda0*/  @!P0 NANOSLEEP.SYNCS 0x989680 ;  /* 0x009896800000895d */ /* 0x004fea0003900000 */
[----:B------:R-:W2:Y:S02]  /*1fdb0*/  @!P0 SYNCS.PHASECHK.TRANS64 P0, [R3+URZ+0x32440], R2 ;  /* 0x03244002030085a7 */ /* 0x000ea4000800007f */
[----:B--2---:R-:W-:Y:S05]  /*1fdc0*/  @!P0 BRA `(.L_x_1611) ;  /* 0xfffffffc00f08947 */ /* 0x004fea000383ffff */
[----:B------:R-:W-:Y:S05]  /*1fdd0*/  BRA `(.L_x_1765) ;  /* 0xffffffb000e47947 */ /* 0x000fea000383ffff */
.L_x_1616:
[----:B--2---:R2:W3:Y:S02]  /*1fde0*/  SYNCS.PHASECHK.TRANS64.TRYWAIT P0, [R3+URZ+0x32460], R2 ;  /* 0x03246002030075a7 */ /* 0x0044e4000800017f */
[----:B---3--:R-:W-:Y:S05]  /*1fdf0*/  @!P0 NANOSLEEP.SYNCS 0x989680 ;  /* 0x009896800000895d */ /* 0x008fea0003900000 */
[----:B------:R-:W3:Y:S02]  /*1fe00*/  @!P0 SYNCS.PHASECHK.TRANS64 P0, [R3+URZ+0x32460], R2 ;  /* 0x03246002030085a7 */ /* 0x000ee4000800007f */
[----:B---3--:R-:W-:Y:S05]  /*1fe10*/  @!P0 BRA `(.L_x_1616) ;  /* 0xfffffffc00f08947 */ /* 0x008fea000383ffff */
[----:B------:R-:W-:Y:S05]  /*1fe20*/  BRA `(.L_x_1766) ;  /* 0xffffffb400607947 */ /* 0x000fea000383ffff */
.L_x_1628:
[----:B-1----:R-:W3:Y:S01]  /*1fe30*/  LDL R2, [R1] ;  /* 0x0000000001027983 */ /* 0x002ee20000100800 */
[----:B------:R-:W-:Y:S01]  /*1fe40*/  BSSY B0, `(.L_x_1767) ;  /* 0x0000008000007945 */ /* 0x000fe20003800000 */
[----:B0-----:R-:W-:Y:S02]  /*1fe50*/  IMAD.MOV.U32 R12, RZ, RZ, RZ ;  /* 0x000000ffff0c7224 */ /* 0x001fe400078e00ff */
[----:B------:R-:W-:Y:S02]  /*1fe60*/  IMAD.MOV.U32 R11, RZ, RZ, 0x1f ;  /* 0x0000001fff0b7424 */ /* 0x000fe400078e00ff */
[----:B------:R-:W-:Y:S02]  /*1fe70*/  IMAD.MOV.U32 R15, RZ, RZ, -0x1 ;  /* 0xffffffffff0f7424 */ /* 0x000fe400078e00ff */
[----:B---3--:R-:W-:-:S07]  /*1fe80*/  IMAD.MOV.U32 R13, RZ, RZ, R2 ;  /* 0x000000ffff0d7224 */ /* 0x008fce00078e0002 */
[----:B--2---:R-:W-:Y:S05]  /*1fe90*/  WARPSYNC.COLLECTIVE R15, `(.L_x_1768) ;  /* 0x000000000f087348 */ /* 0x004fea0003c00000 */
[----:B------:R0:W1:Y:S02]  /*1fea0*/  SHFL.IDX P6, R14, R13, R12, R11 ;  /* 0x0000000c0d0e7389 */ /* 0x00006400000c000b */
[----:B012---:R-:W-:Y:S01]  /*1feb0*/  ENDCOLLECTIVE ;  /* 0x000000000000791b */ /* 0x007fe20003800000 */
.L_x_1768:
[----:B------:R-:W-:Y:S05]  /*1fec0*/  BSYNC B0 ;  /* 0x0000000000007941 */ /* 0x000fea0003800000 */
.L_x_1767:
        /* <DEDUP_REMOVED lines=9> */
.L_x_1769:
        /* <DEDUP_REMOVED lines=26> */
.L_x_1770:
        /* <DEDUP_REMOVED lines=8> */
.L_x_1771:
        /* <DEDUP_REMOVED lines=8> */
.L_x_1772:
        /* <DEDUP_REMOVED lines=8> */
.L_x_1773:
[----:B------:R-:W-:Y:S01]  /*20280*/  IMAD.MOV.U32 R12, RZ, RZ, 0x10 ;  /* 0x00000010ff0c7424 */ /* 0x000fe200078e00ff */
[----:B------:R-:W-:-:S04]  /*20290*/  MOV R3, R14 ;  /* 0x0000000e00037202 */ /* 0x000fc80000000f00 */
[----:B------:R-:W-:-:S05]  /*202a0*/  SEL R3, R3, RZ, P4 ;  /* 0x000000ff03037207 */ /* 0x000fca0002000000 */
[----:B------:R-:W-:-:S04]  /*202b0*/  IMAD.IADD R2, R2, 0x1, R3 ;  /* 0x0000000102027824 */ /* 0x000fc800078e0203 */
[----:B------:R-:W-:-:S07]  /*202c0*/  IMAD.MOV.U32 R13, RZ, RZ, R2 ;  /* 0x000000ffff0d7224 */ /* 0x000fce00078e0002 */
[----:B------:R-:W-:Y:S05]  /*202d0*/  WARPSYNC.COLLECTIVE R15, `(.L_x_1774) ;  /* 0x000000000f087348 */ /* 0x000fea0003c00000 */
[----:B------:R0:W1:Y:S02]  /*202e0*/  SHFL.UP P6, R14, R13, R12, R11 ;  /* 0x0400000c0d0e7389 */ /* 0x00006400000c000b */
[----:B01----:R-:W-:Y:S01]  /*202f0*/  ENDCOLLECTIVE ;  /* 0x000000000000791b */ /* 0x003fe20003800000 */
.L_x_1774:
        /* <DEDUP_REMOVED lines=9> */
.L_x_1775:
[----:B------:R-:W-:Y:S01]  /*20390*/  IMAD.MOV.U32 R9, RZ, RZ, R14 ;  /* 0x000000ffff097224 */ /* 0x000fe200078e000e */
[----:B------:R-:W-:Y:S06]  /*203a0*/  BRA `(.L_x_1776) ;  /* 0xffffffb800a87947 */ /* 0x000fec000383ffff */
.L_x_1631:
        /* <DEDUP_REMOVED lines=8> */
.L_x_1778:
[----:B------:R-:W-:Y:S05]  /*20430*/  BSYNC B0 ;  /* 0x0000000000007941 */ /* 0x000fea0003800000 */
.L_x_1777:
        /* <DEDUP_REMOVED lines=10> */
.L_x_1779:
        /* <DEDUP_REMOVED lines=8> */
.L_x_1780:
        /* <DEDUP_REMOVED lines=8> */
.L_x_1781:
        /* <DEDUP_REMOVED lines=8> */
.L_x_1782:
        /* <DEDUP_REMOVED lines=9> */
.L_x_1783:
[----:B------:R-:W-:Y:S01]  /*206f0*/  IMAD.MOV.U32 R9, RZ, RZ, R14 ;  /* 0x000000ffff097224 */ /* 0x000fe200078e000e */
[----:B------:R-:W-:Y:S06]  /*20700*/  BRA `(.L_x_1784) ;  /* 0xffffffb8007c7947 */ /* 0x000fec000383ffff */
.L_x_1633:
[----:B------:R-:W-:Y:S01]  /*20710*/  BSSY B0, `(.L_x_1785) ;  /* 0x0000006000007945 */ /* 0x000fe20003800000 */
[----:B------:R-:W-:Y:S01]  /*20720*/  PLOP3.LUT P6, PT, P6, PT, PT, 0x8, 0x0 ;  /* 0x000000000000781c */ /* 0x000fe200037ce170 */
[----:B------:R-:W-:-:S12]  /*20730*/  IMAD.MOV.U32 R15, RZ, RZ, -0x1 ;  /* 0xffffffffff0f7424 */ /* 0x000fd800078e00ff */
[----:B0-----:R-:W-:Y:S05]  /*20740*/  WARPSYNC.COLLECTIVE R15, `(.L_x_1786) ;  /* 0x000000000f087348 */ /* 0x001fea0003c00000 */
[----:B------:R-:W-:Y:S01]  /*20750*/  VOTE.ANY R14, PT, P6 ;  /* 0x00000000000e7806 */ /* 0x000fe200030e0100 */
[----:B0-----:R-:W-:Y:S06]  /*20760*/  ENDCOLLECTIVE ;  /* 0x000000000000791b */ /* 0x001fec0003800000 */
.L_x_1786:
[----:B------:R-:W-:Y:S05]  /*20770*/  BSYNC B0 ;  /* 0x0000000000007941 */ /* 0x000fea0003800000 */
.L_x_1785:
        /* <DEDUP_REMOVED lines=9> */
.L_x_1787:
[----:B------:R-:W-:Y:S02]  /*20810*/  IMAD.MOV.U32 R13, RZ, RZ, R6 ;  /* 0x000000ffff0d7224 */ /* 0x000fe400078e0006 */
[----:B------:R-:W-:-:S07]  /*20820*/  IMAD.MOV.U32 R0, RZ, RZ, R14 ;  /* 0x000000ffff007224 */ /* 0x000fce00078e000e */
[----:B------:R-:W-:Y:S05]  /*20830*/  WARPSYNC.COLLECTIVE R15, `(.L_x_1788) ;  /* 0x000000000f087348 */ /* 0x000fea0003c00000 */
[----:B------:R0:W1:Y:S02]  /*20840*/  SHFL.IDX P6, R14, R13, R12, R11 ;  /* 0x0000000c0d0e7389 */ /* 0x00006400000c000b */
[----:B01----:R-:W-:Y:S01]  /*20850*/  ENDCOLLECTIVE ;  /* 0x000000000000791b */ /* 0x003fe20003800000 */
.L_x_1788:
[----:B------:R-:W-:Y:S01]  /*20860*/  IMAD.MOV.U32 R6, RZ, RZ, R14 ;  /* 0x000000ffff067224 */ /* 0x000fe200078e000e */
[----:B------:R-:W-:Y:S06]  /*20870*/  BRA `(.L_x_1789) ;  /* 0xffffffb8005c7947 */ /* 0x000fec000383ffff */
.L_x_1635:
[----:B------:R-:W-:Y:S01]  /*20880*/  BSSY B0, `(.L_x_1790) ;  /* 0x0000007000007945 */ /* 0x000fe20003800000 */
[----:B------:R-:W-:Y:S02]  /*20890*/  IMAD.MOV.U32 R13, RZ, RZ, R7 ;  /* 0x000000ffff0d7224 */ /* 0x000fe400078e0007 */
[----:B------:R-:W-:Y:S02]  /*208a0*/  IMAD.MOV.U32 R11, RZ, RZ, 0x1f ;  /* 0x0000001fff0b7424 */ /* 0x000fe400078e00ff */
[----:B------:R-:W-:-:S07]  /*208b0*/  IMAD.MOV.U32 R15, RZ, RZ, -0x1 ;  /* 0xffffffffff0f7424 */ /* 0x000fce00078e00ff */
[----:B0123--:R-:W-:Y:S05]  /*208c0*/  WARPSYNC.COLLECTIVE R15, `(.L_x_1791) ;  /* 0x000000000f087348 */ /* 0x00ffea0003c00000 */
[----:B------:R4:W0:Y:S02]  /*208d0*/  SHFL.IDX P6, R14, R13, R12, R11 ;  /* 0x0000000c0d0e7389 */ /* 0x00082400000c000b */
[----:B01234-:R-:W-:Y:S01]  /*208e0*/  ENDCOLLECTIVE ;  /* 0x000000000000791b */ /* 0x01ffe20003800000 */
.L_x_1791:
[----:B------:R-:W-:Y:S05]  /*208f0*/  BSYNC B0 ;  /* 0x0000000000007941 */ /* 0x000fea0003800000 */
.L_x_1790:
[----:B------:R-:W-:Y:S01]  /*20900*/  IMAD.MOV.U32 R7, RZ, RZ, R14 ;  /* 0x000000ffff077224 */ /* 0x000fe200078e000e */
[----:B------:R-:W-:Y:S06]  /*20910*/  BRA `(.L_x_1792) ;  /* 0xffffffb8004c7947 */ /* 0x000fec000383ffff */
.L_x_1639:
[----:B0-----:R0:W1:Y:S02]  /*20920*/  SYNCS.PHASECHK.TRANS64.TRYWAIT P0, [R0+URZ+0x32420], R3 ;  /* 0x03242003000075a7 */ /* 0x001064000800017f */
[----:B-1----:R-:W-:Y:S05]  /*20930*/  @!P0 NANOSLEEP.SYNCS 0x989680 ;  /* 0x009896800000895d */ /* 0x002fea0003900000 */
[----:B------:R-:W1:Y:S02]  /*20940*/  @!P0 SYNCS.PHASECHK.TRANS64 P0, [R0+URZ+0x32420], R3 ;  /* 0x03242003000085a7 */ /* 0x000e64000800007f */
[----:B-1----:R-:W-:Y:S05]  /*20950*/  @!P0 BRA `(.L_x_1639) ;  /* 0xfffffffc00f08947 */ /* 0x002fea000383ffff */
[----:B------:R-:W-:Y:S05]  /*20960*/  BRA `(.L_x_1793) ;  /* 0xffffffbc00e87947 */ /* 0x000fea000383ffff */
.L_x_1640:
        /* <DEDUP_REMOVED lines=11> */
.L_x_1795:
[----:B------:R-:W-:Y:S05]  /*20a20*/  BSYNC B0 ;  /* 0x0000000000007941 */ /* 0x000fea0003800000 */
.L_x_1794:
[----:B------:R-:W-:Y:S05]  /*20a30*/  BRA `(.L_x_1796) ;  /* 0xffffffbc00d07947 */ /* 0x000fea000383ffff */
.L_x_1641:
[----:B------:R-:W-:Y:S01]  /*20a40*/  BSSY B0, `(.L_x_1797) ;  /* 0x0000006000007945 */ /* 0x000fe20003800000 */
[----:B------:R-:W-:-:S07]  /*20a50*/  IMAD.MOV.U32 R15, RZ, RZ, -0x1 ;  /* 0xffffffffff0f7424 */ /* 0x000fce00078e00ff */
[----:B01----:R-:W-:Y:S05]  /*20a60*/  WARPSYNC.COLLECTIVE R15, `(.L_x_1798) ;  /* 0x000000000f0c7348 */ /* 0x003fea0003c00000 */
[----:B------:R-:W-:Y:S02]  /*20a70*/  ELECT P6, UR62, PT ;  /* 0x00000000003e782f */ /* 0x000fe400038c0000 */
[----:B------:R-:W-:Y:S01]  /*20a80*/  MOV R14, UR62 ;  /* 0x0000003e000e7c02 */ /* 0x000fe20008000f00 */
[----:B01----:R-:W-:Y:S10]  /*20a90*/  ENDCOLLECTIVE ;  /* 0x000000000000791b */ /* 0x003ff40003800000 */
.L_x_1798:
[----:B------:R-:W-:Y:S05]  /*20aa0*/  BSYNC B0 ;  /* 0x0000000000007941 */ /* 0x000fea0003800000 */
.L_x_1797:
[----:B------:R-:W-:Y:S05]  /*20ab0*/  BRA `(.L_x_1799) ;  /* 0xffffffbc00c47947 */ /* 0x000fea000383ffff */
.L_x_1643:
[----:B0-----:R0:W1:Y:S02]  /*20ac0*/  SYNCS.PHASECHK.TRANS64.TRYWAIT P0, [R6+URZ], R5 ;  /* 0x00000005060075a7 */ /* 0x001064000800017f */
[----:B-1----:R-:W-:Y:S05]  /*20ad0*/  @!P0 NANOSLEEP.SYNCS 0x989680 ;  /* 0x009896800000895d */ /* 0x002fea0003900000 */
[----:B------:R-:W1:Y:S02]  /*20ae0*/  @!P0 SYNCS.PHASECHK.TRANS64 P0, [R6+URZ], R5 ;  /* 0x00000005060085a7 */ /* 0x000e64000800007f */
[----:B-1----:R-:W-:Y:S05]  /*20af0*/  @!P0 BRA `(.L_x_1643) ;  /* 0xfffffffc00f08947 */ /* 0x002fea000383ffff */
[----:B------:R-:W-:Y:S05]  /*20b00*/  BRA `(.L_x_1800) ;  /* 0xffffffc000047947 */ /* 0x000fea000383ffff */
.L_x_1644:
[----:B-1----:R1:W2:Y:S02]  /*20b10*/  SYNCS.PHASECHK.TRANS64.TRYWAIT P0, [R7+URZ], R2 ;  /* 0x00000002070075a7 */ /* 0x0022a4000800017f */
[----:B--2---:R-:W-:Y:S05]  /*20b20*/  @!P0 NANOSLEEP.SYNCS 0x989680 ;  /* 0x009896800000895d */ /* 0x004fea0003900000 */
[----:B------:R-:W2:Y:S02]  /*20b30*/  @!P0 SYNCS.PHASECHK.TRANS64 P0, [R7+URZ], R2 ;  /* 0x00000002070085a7 */ /* 0x000ea4000800007f */
[----:B--2---:R-:W-:Y:S05]  /*20b40*/  @!P0 BRA `(.L_x_1644) ;  /* 0xfffffffc00f08947 */ /* 0x004fea000383ffff */
[----:B------:R-:W-:Y:S05]  /*20b50*/  BRA `(.L_x_1801) ;  /* 0xffffffbc00f87947 */ /* 0x000fea000383ffff */
.L_x_1646:
[----:B--2---:R2:W3:Y:S02]  /*20b60*/  SYNCS.PHASECHK.TRANS64.TRYWAIT P0, [R4+URZ], R5 ;  /* 0x00000005040075a7 */ /* 0x0044e4000800017f */
[----:B---3--:R-:W-:Y:S05]  /*20b70*/  @!P0 NANOSLEEP.SYNCS 0x989680 ;  /* 0x009896800000895d */ /* 0x008fea0003900000 */
[----:B------:R-:W3:Y:S02]  /*20b80*/  @!P0 SYNCS.PHASECHK.TRANS64 P0, [R4+URZ], R5 ;  /* 0x00000005040085a7 */ /* 0x000ee4000800007f */
[----:B---3--:R-:W-:Y:S05]  /*20b90*/  @!P0 BRA `(.L_x_1646) ;  /* 0xfffffffc00f08947 */ /* 0x008fea000383ffff */
[----:B------:R-:W-:Y:S05]  /*20ba0*/  BRA `(.L_x_1802) ;  /* 0xffffffbc00fc7947 */ /* 0x000fea000383ffff */
.L_x_1803:
        /* <DEDUP_REMOVED lines=13> */
.L_x_6133:


//--------------------- .text._ZN7cutlass13device_kernelIN5flash11enable_sm90INS1_16FlashAttnFwdSm90INS1_25CollectiveMainloopFwdSm90ILi2EN4cute5tupleIJNS5_1CILi1EEES8_S8_EEENS6_IJNS7_ILi128EEENS7_ILi96EEENS7_ILi64EEEEEELi256ENS_6half_tEfNS_4arch4Sm90ELb0ELb1ELb1ELb0ELb0ELb0ELb0ELb1ELb0ELb1ELb1ELb0EEENS1_21CollectiveEpilogueFwdINS6_IJSA_NS7_ILi256EEESB_EEES9_SE_SG_Li256ELb0ELb1ELb1ELb0EEENS1_19SingleTileSchedulerILb0ELb1ELb1ELi128EEEEEEEEEvNT_6ParamsE --------------------------
	.section	.text._ZN7cutlass13device_kernelIN5flash11enable_sm90INS1_16FlashAttnFwdSm90INS1_25CollectiveMainloopFwdSm90ILi2EN4cute5tupleIJNS5_1CILi1EEES8_S8_EEENS6_IJNS7_ILi128EEENS7_ILi96EEENS7_ILi64EEEEEELi256ENS_6half_tEfNS_4arch4Sm90ELb0ELb1ELb1ELb0ELb0ELb0ELb0ELb1ELb0ELb1ELb1ELb0EEENS1_21CollectiveEpilogueFwdINS6_IJSA_NS7_ILi256EEESB_EEES9_SE_SG_Li256ELb0ELb1ELb1ELb0EEENS1_19SingleTileSchedulerILb0ELb1ELb1ELi128EEEEEEEEEvNT_6ParamsE,"ax",@progbits
	.align	128
.text._ZN7cutlass13device_kernelIN5flash11enable_sm90INS1_16FlashAttnFwdSm90INS1_25CollectiveMainloopFwdSm90ILi2EN4cute5tupleIJNS5_1CILi1EEES8_S8_EEENS6_IJNS7_ILi128EEENS7_ILi96EEENS7_ILi64EEEEEELi256ENS_6half_tEfNS_4arch4Sm90ELb0ELb1ELb1ELb0ELb0ELb0ELb0ELb1ELb0ELb1ELb1ELb0EEENS1_21CollectiveEpilogueFwdINS6_IJSA_NS7_ILi256EEESB_EEES9_SE_SG_Li256ELb0ELb1ELb1ELb0EEENS1_19SingleTileSchedulerILb0ELb1ELb1ELi128EEEEEEEEEvNT_6ParamsE:
        .type           _ZN7cutlass13device_kernelIN5flash11enable_sm90INS1_16FlashAttnFwdSm90INS1_25CollectiveMainloopFwdSm90ILi2EN4cute5tupleIJNS5_1CILi1EEES8_S8_EEENS6_IJNS7_ILi128EEENS7_ILi96EEENS7_ILi64EEEEEELi256ENS_6half_tEfNS_4arch4Sm90ELb0ELb1ELb1ELb0ELb0ELb0ELb0ELb1ELb0ELb1ELb1ELb0EEENS1_21CollectiveEpilogueFwdINS6_IJSA_NS7_ILi256EEESB_EEES9_SE_SG_Li256ELb0ELb1ELb1ELb0EEENS1_19SingleTileSchedulerILb0ELb1ELb1ELi128EEEEEEEEEvNT_6ParamsE,@function
        .size           _ZN7cutlass13device_kernelIN5flash11enable_sm90INS1_16FlashAttnFwdSm90INS1_25CollectiveMainloopFwdSm90ILi2EN4cute5tupleIJNS5_1CILi1EEES8_S8_EEENS6_IJNS7_ILi128EEENS7_ILi96EEENS7_ILi64EEEEEELi256ENS_6half_tEfNS_4arch4Sm90ELb0ELb1ELb1ELb0ELb0ELb0ELb0ELb1ELb0ELb1ELb1ELb0EEENS1_21CollectiveEpilogueFwdINS6_IJSA_NS7_ILi256EEESB_EEES9_SE_SG_Li256ELb0ELb1ELb1ELb0EEENS1_19SingleTileSchedulerILb0ELb1ELb1ELi128EEEEEEEEEvNT_6ParamsE,(.L_x_6134 - _ZN7cutlass13device_kernelIN5flash11enable_sm90INS1_16FlashAttnFwdSm90INS1_25CollectiveMainloopFwdSm90ILi2EN4cute5tupleIJNS5_1CILi1EEES8_S8_EEENS6_IJNS7_ILi128EEENS7_ILi96EEENS7_ILi64EEEEEELi256ENS_6half_tEfNS_4arch4Sm90ELb0ELb1ELb1ELb0ELb0ELb0ELb0ELb1ELb0ELb1ELb1ELb0EEENS1_21CollectiveEpilogueFwdINS6_IJSA_NS7_ILi256EEESB_EEES9_SE_SG_Li256ELb0ELb1ELb1ELb0EEENS1_19SingleTileSchedulerILb0ELb1ELb1ELi128EEEEEEEEEvNT_6ParamsE)
        .other          _ZN7cutlass13device_kernelIN5flash11enable_sm90INS1_16FlashAttnFwdSm90INS1_25CollectiveMainloopFwdSm90ILi2EN4cute5tupleIJNS5_1CILi1EEES8_S8_EEENS6_IJNS7_ILi128EEENS7_ILi96EEENS7_ILi64EEEEEELi256ENS_6half_tEfNS_4arch4Sm90ELb0ELb1ELb1ELb0ELb0ELb0ELb0ELb1ELb0ELb1ELb1ELb0EEENS1_21CollectiveEpilogueFwdINS6_IJSA_NS7_ILi256EEESB_EEES9_SE_SG_Li256ELb0ELb1ELb1ELb0EEENS1_19SingleTileSchedulerILb0ELb1ELb1ELi128EEEEEEEEEvNT_6ParamsE,@"STO_CUDA_ENTRY STV_DEFAULT"
_ZN7cutlass13device_kernelIN5flash11enable_sm90INS1_16FlashAttnFwdSm90INS1_25CollectiveMainloopFwdSm90ILi2EN4cute5tupleIJNS5_1CILi1EEES8_S8_EEENS6_IJNS7_ILi128EEENS7_ILi96EEENS7_ILi64EEEEEELi256ENS_6half_tEfNS_4arch4Sm90ELb0ELb1ELb1ELb0ELb0ELb0ELb0ELb1ELb0ELb1ELb1ELb0EEENS1_21CollectiveEpilogueFwdINS6_IJSA_NS7_ILi256EEESB_EEES9_SE_SG_Li256ELb0ELb1ELb1ELb0EEENS1_19SingleTileSchedulerILb0ELb1ELb1ELi128EEEEEEEEEvNT_6ParamsE:
        /* <DEDUP_REMOVED lines=18> */
.L_x_1805:
[----:B------:R-:W-:Y:S05]  /*0120*/  BSYNC B0 ;  /* 0x0000000000007941 */ /* 0x000fea0003800000 */
.L_x_1804:
        /* <DEDUP_REMOVED lines=41> */
.L_x_1806:
        /* <DEDUP_REMOVED lines=22> */
.L_x_1807:
        /* <DEDUP_REMOVED lines=18> */
.L_x_1808:
        /* <DEDUP_REMOVED lines=22> */
.L_x_1809:
        /* <DEDUP_REMOVED lines=22> */
.L_x_1810:
        /* <DEDUP_REMOVED lines=8> */
.L_x_1813:
        /* <DEDUP_REMOVED lines=20> */
[----:B------:R-:W0:Y:S01]  /*0ac0*/  LDC.64 R6, c[0x0][0x418] ;  /* 0x00010600ff067b82 */ /* 0x000e220000000a00 */
[----:B------:R-:W-:Y:S01]  /*0ad0*/  ULDC UR4, c[0x0][0x448] ;  /* 0x0001120000047ab9 */ /* 0x000fe20000000800 */
[----:B------:R-:W1:Y:S01]  /*0ae0*/  S2R R0, SR_TID.X ;  /* 0x0000000000007919 */ /* 0x000e620000002100 */
[----:B------:R-:W-:-:S03]  /*0af0*/  UISETP.NE.AND UP1, UPT, UR4, 0x1, UPT ;  /* 0x000000010400788c */ /* 0x000fc6000bf25270 */
[----:B------:R-:W-:Y:S02]  /*0b00*/  ULDC.64 UR4, c[0x0][0x9e0] ;  /* 0x0002780000047ab9 */ /* 0x000fe40000000a00 */
[----:B------:R-:W2:Y:S01]  /*0b10*/  LDC R2, c[0x0][0x288] ;  /* 0x0000a200ff027b82 */ /* 0x000ea20000000800 */
[----:B------:R-:W-:-:S05]  /*0b20*/  UISETP.GE.AND UP0, UPT, UR5, 0x1, UPT ;  /* 0x000000010500788c */ /* 0x000fca000bf06270 */
[----:B------:R-:W-:Y:S01]  /*0b30*/  @UP1 ULDC UR8, c[0x0][0x44c] ;  /* 0x0001130000081ab9 */ /* 0x000fe20000000800 */
[----:B------:R-:W-:Y:S01]  /*0b40*/  @UP1 ULDC UR11, c[0x0][0x450] ;  /* 0x00011400000b1ab9 */ /* 0x000fe20000000800 */
[----:B------:R-:W3:Y:S01]  /*0b50*/  LDC R16, c[0x0][0x424] ;  /* 0x00010900ff107b82 */ /* 0x000ee20000000800 */
[----:B------:R-:W-:-:S07]  /*0b60*/  PLOP3.LUT P1, PT, PT, PT, UP0, 0x80, 0x0 ;  /* 0x000000000000781c */ /* 0x000fce0003f2f008 */
[----:B------:R-:W4:Y:S01]  /*0b70*/  LDC R5, c[0x0][0x2f0] ;  /* 0x0000bc00ff057b82 */ /* 0x000f220000000800 */
[----:B0-----:R-:W-:-:S04]  /*0b80*/  ISETP.NE.U32.AND P0, PT, R6, RZ, PT ;  /* 0x000000ff0600720c */ /* 0x001fc80003f05070 */
[----:B------:R-:W-:-:S03]  /*0b90*/  ISETP.NE.AND.EX P0, PT, R7, RZ, PT, P0 ;  /* 0x000000ff0700720c */ /* 0x000fc60003f05300 */
[----:B------:R-:W0:Y:S01]  /*0ba0*/  S2UR UR39, SR_CTAID.X ;  /* 0x00000000002779c3 */ /* 0x000e220000002500 */
[----:B--2---:R-:W-:Y:S01]  /*0bb0*/  IADD3 R3, -R2, 0x1, RZ ;  /* 0x0000000102037810 */ /* 0x004fe20007ffe1ff */
[----:B-1----:R-:W-:Y:S01]  /*0bc0*/  VIADD R22, R0, 0xffffff80 ;  /* 0xffffff8000167836 */ /* 0x002fe20000000000 */
[----:B---3--:R-:W-:-:S05]  /*0bd0*/  SEL R16, R16, 0x1, P0 ;  /* 0x0000000110107807 */ /* 0x008fca0000000000 */
[CC--:B----4-:R-:W-:Y:S02]  /*0be0*/  IMAD R3, R16.reuse, R5.reuse, R3 ;  /* 0x0000000510037224 */ /* 0x0d0fe400078e0203 */
[----:B------:R-:W-:-:S03]  /*0bf0*/  IMAD R18, R16, R5, RZ ;  /* 0x0000000510127224 */ /* 0x000fc600078e02ff */
[----:B------:R-:W-:Y:S01]  /*0c00*/  R2UR UR10, R3 ;  /* 0x00000000030a72ca */ /* 0x000fe200000e0000 */
[----:B0-----:R-:W-:-:S04]  /*0c10*/  USHF.L.U32 UR39, UR39, 0x7, URZ ;  /* 0x0000000727277899 */ /* 0x001fc8000800063f */
[----:B------:R-:W-:-:S04]  /*0c20*/  UIADD3 UR7, UR39, 0x7f, URZ ;  /* 0x0000007f27077890 */ /* 0x000fc8000fffe03f */
[----:B------:R-:W-:-:S04]  /*0c30*/  UIMAD.WIDE.U32 UR8, UR7, UR8, URZ ;  /* 0x00000008070872a5 */ /* 0x000fc8000f8e003f */
[----:B------:R-:W-:-:S04]  /*0c40*/  @UP1 USHF.R.U32.HI UR7, URZ, UR11, UR9 ;  /* 0x0000000b3f071299 */ /* 0x000fc80008011609 */
[----:B------:R-:W-:-:S04]  /*0c50*/  UIADD3 UR7, UR10, UR7, URZ ;  /* 0x000000070a077290 */ /* 0x000fc8000fffe03f */
[----:B------:R-:W-:-:S06]  /*0c60*/  UIADD3 UR4, UR7, UR4, URZ ;  /* 0x0000000407047290 */ /* 0x000fcc000fffe03f */
[----:B------:R-:W-:Y:S01]  /*0c70*/  IMAD.U32 R0, RZ, RZ, UR4 ;  /* 0x00000004ff007e24 */ /* 0x000fe2000f8e00ff */
[----:B------:R-:W-:Y:S06]  /*0c80*/  @!P1 BRA `(.L_x_1815) ;  /* 0x0000000000409947 */ /* 0x000fec0003800000 */
[----:B------:R-:W-:Y:S01]  /*0c90*/  ISETP.LT.AND P0, PT, RZ, UR7, PT ;  /* 0x00000007ff007c0c */ /* 0x000fe2000bf01270 */
[----:B------:R-:W-:-:S12]  /*0ca0*/  UIADD3 UR4, UR7, -0x1, URZ ;  /* 0xffffffff07047890 */ /* 0x000fd8000fffe03f */
[----:B------:R-:W-:Y:S05]  /*0cb0*/  @P0 BRA `(.L_x_1816) ;  /* 0x00000000001c0947 */ /* 0x000fea0003800000 */
[----:B------:R-:W-:Y:S02]  /*0cc0*/  UISETP.NE.AND UP0, UPT, UR5, 0x1, UPT ;  /* 0x000000010500788c */ /* 0x000fe4000bf05270 */
[----:B------:R-:W-:-:S09]  /*0cd0*/  UIADD3 UR4, -UR7, URZ, URZ ;  /* 0x0000003f07047290 */ /* 0x000fd2000fffe13f */
[----:B------:R-:W-:Y:S02]  /*0ce0*/  @UP0 ULDC.64 UR10, c[0x0][0x9e8] ;  /* 0x00027a00000a0ab9 */ /* 0x000fe40000000a00 */
[----:B------:R-:W-:-:S04]  /*0cf0*/  UIMAD.WIDE.U32 UR8, UR4, UR10, URZ ;  /* 0x0000000a040872a5 */ /* 0x000fc8000f8e003f */
[----:B------:R-:W-:-:S04]  /*0d00*/  @UP0 USHF.R.U32.HI UR4, URZ, UR11, UR9 ;  /* 0x0000000b3f040299 */ /* 0x000fc80008011609 */
[----:B------:R-:W-:Y:S01]  /*0d10*/  ULOP3.LUT UR4, URZ, UR4, URZ, 0x33, !UPT ;  /* 0x000000043f047292 */ /* 0x000fe2000f8e333f */
[----:B------:R-:W-:Y:S11]  /*0d20*/  BRA `(.L_x_1817) ;  /* 0x0000000000107947 */ /* 0x000ff60003800000 */
.L_x_1816:
[----:B------:R-:W-:-:S11]  /*0d30*/  UISETP.NE.AND UP0, UPT, UR5, 0x1, UPT ;  /* 0x000000010500788c */ /* 0x000fd6000bf05270 */
[----:B------:R-:W-:Y:S02]  /*0d40*/  @UP0 ULDC.64 UR10, c[0x0][0x9e8] ;  /* 0x00027a00000a0ab9 */ /* 0x000fe40000000a00 */
[----:B------:R-:W-:-:S04]  /*0d50*/  UIMAD.WIDE.U32 UR8, UR4, UR10, URZ ;  /* 0x0000000a040872a5 */ /* 0x000fc8000f8e003f */
[----:B------:R-:W-:-:S12]  /*0d60*/  @UP0 USHF.R.U32.HI UR4, URZ, UR11, UR9 ;  /* 0x0000000b3f040299 */ /* 0x000fd80008011609 */
.L_x_1817:
[----:B------:R-:W-:-:S06]  /*0d70*/  UIMAD UR4, UR4, UR5, UR5 ;  /* 0x00000005040472a4 */ /* 0x000fcc000f8e0205 */
[----:B------:R-:W-:-:S07]  /*0d80*/  VIMNMX R0, R0, UR4, PT ;  /* 0x0000000400007c48 */ /* 0x000fce000bfe0100 */
.L_x_1815:
[-C--:B------:R-:W-:Y:S01]  /*0d90*/  IMAD R2, R16, R5.reuse, -R2 ;  /* 0x0000000510027224 */ /* 0x080fe200078e0a02 */
[----:B------:R-:W-:Y:S01]  /*0da0*/  @UP1 ULDC UR8, c[0x0][0x44c] ;  /* 0x0001130000081ab9 */ /* 0x000fe20000000800 */
[----:B------:R-:W-:Y:S01]  /*0db0*/  @UP1 ULDC UR10, c[0x0][0x450] ;  /* 0x00011400000a1ab9 */ /* 0x000fe20000000800 */
[----:B------:R-:W-:Y:S02]  /*0dc0*/  UIMAD.WIDE.U32 UR8, UR39, UR8, URZ ;  /* 0x00000008270872a5 */ /* 0x000fe4000f8e003f */
[----:B------:R-:W-:Y:S01]  /*0dd0*/  R2UR UR7, R2 ;  /* 0x00000000020772ca */ /* 0x000fe200000e0000 */
[----:B------:R-:W-:Y:S01]  /*0de0*/  VIADD R2, R0, 0x5f ;  /* 0x0000005f00027836 */ /* 0x000fe20000000000 */
[----:B------:R-:W-:Y:S01]  /*0df0*/  UMOV UR4, UR39 ;  /* 0x0000002700047c82 */ /* 0x000fe20008000000 */
[----:B------:R-:W-:Y:S01]  /*0e00*/  IMAD R0, R16, R5, 0x5f ;  /* 0x0000005f10007424 */ /* 0x000fe200078e0205 */
[----:B------:R-:W-:Y:S01]  /*0e10*/  @UP1 USHF.R.U32.HI UR4, URZ, UR10, UR9 ;  /* 0x0000000a3f041299 */ /* 0x000fe20008011609 */
[----:B------:R-:W-:-:S04]  /*0e20*/  IMAD.HI R2, R2, 0x2aaaaaab, RZ ;  /* 0x2aaaaaab02027827 */ /* 0x000fc800078e02ff */
[----:B------:R-:W-:Y:S01]  /*0e30*/  IMAD.HI R0, R0, 0x2aaaaaab, RZ ;  /* 0x2aaaaaab00007827 */ /* 0x000fe200078e02ff */
[----:B------:R-:W-:-:S03]  /*0e40*/  SHF.R.U32.HI R5, RZ, 0x1f, R2 ;  /* 0x0000001fff057819 */ /* 0x000fc60000011602 */
[----:B------:R-:W-:Y:S01]  /*0e50*/  UIADD3 UR4, UR7, UR4, URZ ;  /* 0x0000000407047290 */ /* 0x000fe2000fffe03f */
[----:B------:R-:W-:Y:S02]  /*0e60*/  SHF.R.U32.HI R3, RZ, 0x1f, R0 ;  /* 0x0000001fff037819 */ /* 0x000fe40000011600 */
[----:B------:R-:W-:Y:S01]  /*0e70*/  ULDC UR7, c[0x0][0x9dc] ;  /* 0x0002770000077ab9 */ /* 0x000fe20000000800 */
[----:B------:R-:W-:Y:S01]  /*0e80*/  LEA.HI.SX32 R2, R2, R5, 0x1c ;  /* 0x0000000502027211 */ /* 0x000fe200078fe2ff */
[----:B------:R-:W-:Y:S01]  /*0e90*/  UIADD3 UR7, UR4, -UR7, URZ ;  /* 0x8000000704077290 */ /* 0x000fe2000fffe03f */
[----:B------:R-:W-:-:S04]  /*0ea0*/  LEA.HI.SX32 R3, R0, R3, 0x1c ;  /* 0x0000000300037211 */ /* 0x000fc800078fe2ff */
[----:B------:R-:W-:Y:S01]  /*0eb0*/  VIMNMX R23, R3, R2, PT ;  /* 0x0000000203177248 */ /* 0x000fe20003fe0100 */
[----:B------:R-:W-:Y:S06]  /*0ec0*/  @!P1 BRA `(.L_x_1818) ;  /* 0x0000000000449947 */ /* 0x000fec0003800000 */
[----:B------:R-:W-:-:S06]  /*0ed0*/  UISETP.GT.AND UP0, UPT, UR4, -0x1, UPT ;  /* 0xffffffff0400788c */ /* 0x000fcc000bf04270 */
[----:B------:R-:W-:-:S13]  /*0ee0*/  PLOP3.LUT P0, PT, PT, PT, UP0, 0x80, 0x0 ;  /* 0x000000000000781c */ /* 0x000fda0003f0f008 */
[----:B------:R-:W-:Y:S05]  /*0ef0*/  @P0 BRA `(.L_x_1819) ;  /* 0x00000000001c0947 */ /* 0x000fea0003800000 */
[----:B------:R-:W-:Y:S02]  /*0f00*/  UISETP.NE.AND UP0, UPT, UR5, 0x1, UPT ;  /* 0x000000010500788c */ /* 0x000fe4000bf05270 */
[----:B------:R-:W-:-:S09]  /*0f10*/  ULOP3.LUT UR4, URZ, UR4, URZ, 0x33, !UPT ;  /* 0x000000043f047292 */ /* 0x000fd2000f8e333f */
[----:B------:R-:W-:Y:S02]  /*0f20*/  @UP0 ULDC.64 UR10, c[0x0][0x9e8] ;  /* 0x00027a00000a0ab9 */ /* 0x000fe40000000a00 */
[----:B------:R-:W-:-:S04]  /*0f30*/  UIMAD.WIDE.U32 UR8, UR4, UR10, URZ ;  /* 0x0000000a040872a5 */ /* 0x000fc8000f8e003f */
[----:B------:R-:W-:-:S04]  /*0f40*/  @UP0 USHF.R.U32.HI UR4, URZ, UR11, UR9 ;  /* 0x0000000b3f040299 */ /* 0x000fc80008011609 */
[----:B------:R-:W-:Y:S01]  /*0f50*/  ULOP3.LUT UR4, URZ, UR4, URZ, 0x33, !UPT ;  /* 0x000000043f047292 */ /* 0x000fe2000f8e333f */
[----:B------:R-:W-:Y:S11]  /*0f60*/  BRA `(.L_x_1820) ;  /* 0x0000000000107947 */ /* 0x000ff60003800000 */
.L_x_1819:
[----:B------:R-:W-:-:S11]  /*0f70*/  UISETP.NE.AND UP0, UPT, UR5, 0x1, UPT ;  /* 0x000000010500788c */ /* 0x000fd6000bf05270 */
[----:B------:R-:W-:Y:S02]  /*0f80*/  @UP0 ULDC.64 UR10, c[0x0][0x9e8] ;  /* 0x00027a00000a0ab9 */ /* 0x000fe40000000a00 */
[----:B------:R-:W-:-:S04]  /*0f90*/  UIMAD.WIDE.U32 UR8, UR4, UR10, URZ ;  /* 0x0000000a040872a5 */ /* 0x000fc8000f8e003f */
[----:B------:R-:W-:-:S12]  /*0fa0*/  @UP0 USHF.R.U32.HI UR4, URZ, UR11, UR9 ;  /* 0x0000000b3f040299 */ /* 0x000fd80008011609 */
.L_x_1820:
[----:B------:R-:W-:-:S04]  /*0fb0*/  UIMAD UR4, UR4, UR5, URZ ;  /* 0x00000005040472a4 */ /* 0x000fc8000f8e023f */
[----:B------:R-:W-:-:S04]  /*0fc0*/  UISETP.LT.AND UP0, UPT, UR7, UR4, UPT ;  /* 0x000000040700728c */ /* 0x000fc8000bf01270 */
[----:B------:R-:W-:-:S12]  /*0fd0*/  USEL UR7, UR7, UR4, !UP0 ;  /* 0x0000000407077287 */ /* 0x000fd8000c000000 */
.L_x_1818:
[----:B------:R-:W-:Y:S02]  /*0fe0*/  UIMAD.WIDE UR4, UR7, 0x2aaaaaab, URZ ;  /* 0x2aaaaaab070478a5 */ /* 0x000fe4000f8e023f */
[----:B------:R-:W-:Y:S02]  /*0ff0*/  USHF.R.U32.HI UR10, URZ, 0x10, UR6 ;  /* 0x000000103f0a7899 */ /* 0x000fe40008011606 */
[----:B------:R-:W-:Y:S02]  /*1000*/  USHF.R.U32.HI UR4, URZ, 0x1f, UR5 ;  /* 0x0000001f3f047899 */ /* 0x000fe40008011605 */
[----:B------:R-:W-:Y:S02]  /*1010*/  ULOP3.LUT UR37, UR6, 0xffff, URZ, 0xc0, !UPT ;  /* 0x0000ffff06257892 */ /* 0x000fe4000f8ec03f */
[----:B------:R-:W-:-:S04]  /*1020*/  ULEA.HI.SX32 UR4, UR5, UR4, 0x1c ;  /* 0x0000000405047291 */ /* 0x000fc8000f8fe23f */
[----:B------:R-:W-:-:S04]  /*1030*/  UISETP.LT.AND UP0, UPT, URZ, UR4, UPT ;  /* 0x000000043f00728c */ /* 0x000fc8000bf01270 */
[----:B------:R-:W-:Y:S02]  /*1040*/  USEL UR9, URZ, UR4, !UP0 ;  /* 0x000000043f097287 */ /* 0x000fe4000c000000 */
[----:B------:R-:W-:Y:S01]  /*1050*/  UISETP.NE.AND UP0, UPT, UR10, URZ, UPT ;  /* 0x0000003f0a00728c */ /* 0x000fe2000bf05270 */
[----:B------:R-:W-:-:S03]  /*1060*/  UMOV UR4, URZ ;  /* 0x0000003f00047c82 */ /* 0x000fc60008000000 */
[----:B------:R-:W-:-:S07]  /*1070*/  ISETP.GT.AND P0, PT, R23, UR9, PT ;  /* 0x0000000917007c0c */ /* 0x000fce000bf04270 */
[----:B------:R-:W-:-:S06]  /*1080*/  @!UP0 ULDC UR10, c[0x0][0x9f0] ;  /* 0x00027c00000a8ab9 */ /* 0x000fcc0000000800 */
[----:B------:R-:W-:Y:S05]  /*1090*/  @!P0 BRA `(.L_x_1821) ;  /* 0x00000000008c8947 */ /* 0x000fea0003800000 */
[----:B------:R-:W-:Y:S01]  /*10a0*/  IMAD.U32 R4, RZ, RZ, UR10 ;  /* 0x0000000aff047e24 */ /* 0x000fe2000f8e00ff */
[----:B------:R-:W-:-:S04]  /*10b0*/  UMOV UR4, URZ ;  /* 0x0000003f00047c82 */ /* 0x000fc80008000000 */
[----:B------:R-:W-:-:S04]  /*10c0*/  IABS R0, R4 ;  /* 0x0000000400007213 */ /* 0x000fc80000000000 */
[----:B------:R-:W-:Y:S02]  /*10d0*/  R2UR UR11, R0 ;  /* 0x00000000000b72ca */ /* 0x000fe400000e0000 */
[----:B------:R-:W-:Y:S02]  /*10e0*/  IADD3 R0, R4, -0x1, R23 ;  /* 0xffffffff04007810 */ /* 0x000fe40007ffe017 */
[----:B------:R-:W-:Y:S02]  /*10f0*/  IABS R4, R4 ;  /* 0x0000000400047213 */ /* 0x000fe40000000000 */
[----:B------:R-:W-:-:S03]  /*1100*/  R2UR UR6, R0 ;  /* 0x00000000000672ca */ /* 0x000fc600000e0000 */
[----:B------:R-:W-:-:S04]  /*1110*/  IMAD.MOV R4, RZ, RZ, -R4 ;  /* 0x000000ffff047224 */ /* 0x000fc800078e0a04 */
[----:B------:R-:W0:Y:S06]  /*1120*/  I2F.RP R2, UR11 ;  /* 0x0000000b00027d06 */ /* 0x000e2c0008209400 */
[----:B------:R-:W-:-:S06]  /*1130*/  UIADD3 UR6, -UR9, UR6, URZ ;  /* 0x0000000609067290 */ /* 0x000fcc000fffe13f */
[----:B------:R-:W-:Y:S01]  /*1140*/  IMAD.U32 R0, RZ, RZ, UR6 ;  /* 0x00000006ff007e24 */ /* 0x000fe2000f8e00ff */
[----:B------:R-:W-:Y:S01]  /*1150*/  ULOP3.LUT UR6, UR6, UR10, URZ, 0x3c, !UPT ;  /* 0x0000000a06067292 */ /* 0x000fe2000f8e3c3f */
[----:B0-----:R-:W0:Y:S03]  /*1160*/  MUFU.RCP R2, R2 ;  /* 0x0000000200027308 */ /* 0x001e260000001000 */
[----:B------:R-:W-:-:S04]  /*1170*/  IABS R0, R0 ;  /* 0x0000000000007213 */ /* 0x000fc80000000000 */
[----:B------:R-:W-:Y:S01]  /*1180*/  R2UR UR8, R0 ;  /* 0x00000000000872ca */ /* 0x000fe200000e0000 */
[----:B------:R-:W-:Y:S02]  /*1190*/  IMAD.MOV.U32 R0, RZ, RZ, R4 ;  /* 0x000000ffff007224 */ /* 0x000fe400078e0004 */
[----:B0-----:R-:W-:-:S06]  /*11a0*/  VIADD R3, R2, 0xffffffe ;  /* 0x0ffffffe02037836 */ /* 0x001fcc0000000000 */
        /* <DEDUP_REMOVED lines=18> */
.L_x_1821:
[----:B------:R-:W-:Y:S02]  /*12d0*/  UIMAD UR37, UR37, UR4, UR9 ;  /* 0x00000004252572a4 */ /* 0x000fe4000f8e0209 */
[----:B------:R-:W-:Y:S01]  /*12e0*/  IMAD.U32 R0, RZ, RZ, UR4 ;  /* 0x00000004ff007e24 */ /* 0x000fe2000f8e00ff */
[----:B------:R-:W-:Y:S02]  /*12f0*/  PLOP3.LUT P0, PT, PT, PT, PT, 0x80, 0x0 ;  /* 0x000000000000781c */ /* 0x000fe40003f0f070 */
[----:B------:R-:W-:Y:S02]  /*1300*/  CS2R R2, SRZ ;  /* 0x0000000000027805 */ /* 0x000fe4000001ff00 */
[----:B------:R-:W-:Y:S02]  /*1310*/  CS2R R150, SRZ ;  /* 0x0000000000967805 */ /* 0x000fe4000001ff00 */
[----:B------:R-:W-:Y:S02]  /*1320*/  CS2R R148, SRZ ;  /* 0x0000000000947805 */ /* 0x000fe4000001ff00 */
[----:B------:R-:W-:-:S02]  /*1330*/  VIADDMNMX R23, R0, UR37, R23, PT ;  /* 0x0000002500177c46 */ /* 0x000fc4000b800117 */
[----:B------:R-:W-:Y:S02]  /*1340*/  CS2R R146, SRZ ;  /* 0x0000000000927805 */ /* 0x000fe4000001ff00 */
[----:B------:R-:W-:Y:S02]  /*1350*/  CS2R R144, SRZ ;  /* 0x0000000000907805 */ /* 0x000fe4000001ff00 */
[----:B------:R-:W-:Y:S02]  /*1360*/  CS2R R142, SRZ ;  /* 0x00000000008e7805 */ /* 0x000fe4000001ff00 */
[----:B------:R-:W-:Y:S02]  /*1370*/  ISETP.GT.AND P1, PT, R23, UR37, PT ;  /* 0x0000002517007c0c */ /* 0x000fe4000bf24270 */
        /* <DEDUP_REMOVED lines=64> */
[----:B------:R-:W-:-:S05]  /*1780*/  SHF.R.S32.HI R73, RZ, 0x7, R72 ;  /* 0x00000007ff497819 */ /* 0x000fca0000011448 */
        /* <DEDUP_REMOVED lines=29> */
.L_x_1823:
[----:B------:R-:W-:Y:S01]  /*1960*/  SHF.L.U32 R11, RZ, 0x1f, RZ ;  /* 0x0000001fff0b7819 */ /* 0x000fe200000006ff */
[----:B------:R-:W-:-:S03]  /*1970*/  VIADD R5, R19, 0x8 ;  /* 0x0000000813057836 */ /* 0x000fc60000000000 */
[----:B------:R-:W0:Y:S02]  /*1980*/  SYNCS.PHASECHK.TRANS64.TRYWAIT P0, [UR38+0x22800], R11 ;  /* 0x0228000bff0075a7 */ /* 0x000e240008000166 */
[----:B0-----:R-:W-:Y:S05]  /*1990*/  @!P0 BRA `(.L_x_1824) ;  /* 0x0000013000688947 */ /* 0x001fea0003800000 */
.L_x_1986:
[----:B------:R-:W-:Y:S05]  /*19a0*/  WARPSYNC.ALL ;  /* 0x0000000000007948 */ /* 0x000fea0003800000 */
[----:B------:R-:W-:Y:S01]  /*19b0*/  ULOP3.LUT UR4, UR45, 0x1, URZ, 0xfc, !UPT ;  /* 0x000000012d047892 */ /* 0x000fe2000f8efc3f */
[----:B------:R1:W-:Y:S03]  /*19c0*/  BAR.SYNC.DEFER_BLOCKING R5, 0x100 ;  /* 0x000400050000751d */ /* 0x0003e60000010000 */
[----:B------:R-:W-:-:S06]  /*19d0*/  UISETP.NE.AND UP0, UPT, UR4, 0x3, UPT ;  /* 0x000000030400788c */ /* 0x000fcc000bf05270 */
[----:B------:R-:W-:-:S13]  /*19e0*/  PLOP3.LUT P0, PT, PT, PT, UP0, 0x40, 0x0 ;  /* 0x000000000000781c */ /* 0x000fda0003f0e808 */
[----:B-1----:R-:W-:Y:S05]  /*19f0*/  @P0 BRA `(.L_x_1825) ;  /* 0x0000000000040947 */ /* 0x002fea0003800000 */
[----:B------:R-:W-:Y:S01]  /*1a00*/  BPT.TRAP 0x1 ;  /* 0x000000040000795c */ /* 0x000fe20000300000 */
.L_x_1825:
[----:B------:R-:W-:Y:S01]  /*1a10*/  PLOP3.LUT P1, PT, PT, PT, UP0, 0x40, 0x0 ;  /* 0x000000000000781c */ /* 0x000fe20003f2e808 */
[----:B------:R1:W2:-:S12]  /*1a20*/  SYNCS.PHASECHK.TRANS64.TRYWAIT P0, [UR38+0x22830], R11 ;  /* 0x0228300bff0075a7 */ /* 0x0002980008000166 */
[----:B-1----:R-:W-:Y:S05]  /*1a30*/  @P1 BRA `(.L_x_1826) ;  /* 0x0000000000041947 */ /* 0x002fea0003800000 */
[----:B------:R-:W-:Y:S01]  /*1a40*/  BPT.TRAP 0x1 ;  /* 0x000000040000795c */ /* 0x000fe20000300000 */
.L_x_1826:
[----:B--2---:R-:W-:Y:S05]  /*1a50*/  @P0 BRA `(.L_x_1827) ;  /* 0x0000000000080947 */ /* 0x004fea0003800000 */
[----:B------:R-:W1:Y:S02]  /*1a60*/  SYNCS.PHASECHK.TRANS64.TRYWAIT P0, [UR38+0x22830], R11 ;  /* 0x0228300bff0075a7 */ /* 0x000e640008000166 */
[----:B-1----:R-:W-:Y:S05]  /*1a70*/  @!P0 BRA `(.L_x_1828) ;  /* 0x0000013000488947 */ /* 0x002fea0003800000 */
.L_x_1827:
[----:B------:R-:W-:Y:S01]  /*1a80*/  UIADD3 UR4, UR38, 0x1c400, URZ ;  /* 0x0001c40026047890 */ /* 0x000fe2000fffe03f */
[----:B------:R-:W-:Y:S01]  /*1a90*/  WARPGROUP.ARRIVE ;  /* 0x00000000000079c5 */ /* 0x000fe20000000000 */
[----:B------:R-:W-:Y:S01]  /*1aa0*/  ULOP3.LUT UR20, UR40, 0x10000, URZ, 0xfc, !UPT ;  /* 0x0001000028147892 */ /* 0x000fe2000f8efc3f */
[----:B------:R-:W1:Y:S01]  /*1ab0*/  LDC R7, c[0x0][0x448] ;  /* 0x00011200ff077b82 */ /* 0x000e620000000800 */
[----:B------:R-:W-:Y:S01]  /*1ac0*/  USHF.R.U32.HI UR4, URZ, 0x4, UR4 ;  /* 0x000000043f047899 */ /* 0x000fe20008011604 */
[----:B------:R-:W-:Y:S01]  /*1ad0*/  LOP3.LUT R3, R72, 0xffffff80, RZ, 0xc0, !PT ;  /* 0xffffff8048037812 */ /* 0x000fe200078ec0ff */
[----:B------:R-:W-:Y:S01]  /*1ae0*/  UMOV UR21, 0x40000040 ;  /* 0x4000004000157882 */ /* 0x000fe20000000000 */
[----:B------:R-:W-:Y:S01]  /*1af0*/  UMOV UR7, 0x40000040 ;  /* 0x4000004000077882 */ /* 0x000fe20000000000 */
[----:B------:R-:W-:Y:S01]  /*1b00*/  ULOP3.LUT UR4, UR4, 0x3fff, URZ, 0xc0, !UPT ;  /* 0x00003fff04047892 */ /* 0x000fe2000f8ec03f */
[----:B------:R-:W2:Y:S01]  /*1b10*/  S2R R75, SR_TID.X ;  /* 0x00000000004b7919 */ /* 0x000ea20000002100 */
[----:B------:R-:W-:Y:S01]  /*1b20*/  UMOV UR5, UR21 ;  /* 0x0000001500057c82 */ /* 0x000fe20008000000 */
[----:B------:R-:W-:Y:S01]  /*1b30*/  UIADD3 UR8, UR20, 0x2, URZ ;  /* 0x0000000214087890 */ /* 0x000fe2000fffe03f */
[----:B------:R-:W-:Y:S01]  /*1b40*/  IMAD.IADD R3, R22, 0x1, -R3 ;  /* 0x0000000116037824 */ /* 0x000fe200078e0a03 */
[----:B------:R-:W-:Y:S01]  /*1b50*/  ULOP3.LUT UR6, UR4, 0x10000, URZ, 0xfc, !UPT ;  /* 0x0001000004067892 */ /* 0x000fe2000f8efc3f */
[----:B------:R-:W-:Y:S01]  /*1b60*/  LEA.HI R2, R17, R22, RZ, 0x2 ;  /* 0x0000001611027211 */ /* 0x000fe200078f10ff */
[----:B------:R-:W-:Y:S01]  /*1b70*/  UMOV UR9, 0x40000040 ;  /* 0x4000004000097882 */ /* 0x000fe20000000000 */
[----:B------:R-:W-:Y:S01]  /*1b80*/  UMOV UR4, UR20 ;  /* 0x0000001400047c82 */ /* 0x000fe20008000000 */
[----:B------:R-:W-:Y:S01]  /*1b90*/  UIADD3 UR10, UR6, 0x2, URZ ;  /* 0x00000002060a7890 */ /* 0x000fe2000fffe03f */
[----:B------:R-:W-:Y:S01]  /*1ba0*/  LEA.HI R6, R73, R73, RZ, 0x1 ;  /* 0x0000004949067211 */ /* 0x000fe200078f08ff */
[----:B------:R-:W-:Y:S01]  /*1bb0*/  UMOV UR11, 0x40000040 ;  /* 0x40000040000b7882 */ /* 0x000fe20000000000 */
[----:B------:R-:W-:Y:S01]  /*1bc0*/  UIADD3 UR12, UR20, 0x4, URZ ;  /* 0x00000004140c7890 */ /* 0x000fe2000fffe03f */
[----:B------:R-:W-:Y:S01]  /*1bd0*/  SHF.R.S32.HI R4, RZ, 0x1f, R3 ;  /* 0x0000001fff047819 */ /* 0x000fe20000011403 */
[----:B------:R-:W-:Y:S01]  /*1be0*/  HGMMA.64x96x16.F32 R24, gdesc[UR4], RZ, !UPT, gsb0 ;  /* 0x01600000041879f0 */ /* 0x000fe2000c0008ff */
[----:B------:R-:W-:Y:S01]  /*1bf0*/  UIADD3 UR14, UR6, 0x4, URZ ;  /* 0x00000004060e7890 */ /* 0x000fe2000fffe03f */
[----:B------:R-:W-:Y:S01]  /*1c00*/  LOP3.LUT R21, R2, 0xfffffffc, RZ, 0xc0, !PT ;  /* 0xfffffffc02157812 */ /* 0x000fe200078ec0ff */
[----:B------:R-:W-:Y:S01]  /*1c10*/  UMOV UR13, 0x40000040 ;  /* 0x40000040000d7882 */ /* 0x000fe20000000000 */
[----:B------:R-:W-:Y:S01]  /*1c20*/  UMOV UR15, 0x40000040 ;  /* 0x40000040000f7882 */ /* 0x000fe20000000000 */
[----:B------:R-:W-:Y:S01]  /*1c30*/  UIADD3 UR16, UR20, 0x6, URZ ;  /* 0x0000000614107890 */ /* 0x000fe2000fffe03f */
[----:B-1----:R-:W-:Y:S01]  /*1c40*/  ISETP.NE.AND P1, PT, R7, 0x1, PT ;  /* 0x000000010700780c */ /* 0x002fe20003f25270 */
[----:B------:R-:W-:Y:S01]  /*1c50*/  UIADD3 UR18, UR6, 0x6, URZ ;  /* 0x0000000606127890 */ /* 0x000fe2000fffe03f */
[----:B------:R-:W-:Y:S01]  /*1c60*/  LOP3.LUT R20, R6, 0x3fffffe, RZ, 0xc0, !PT ;  /* 0x03fffffe06147812 */ /* 0x000fe200078ec0ff */
[----:B------:R-:W-:Y:S01]  /*1c70*/  UMOV UR17, 0x40000040 ;  /* 0x4000004000117882 */ /* 0x000fe20000000000 */
[----:B------:R-:W-:Y:S01]  /*1c80*/  UMOV UR19, 0x40000040 ;  /* 0x4000004000137882 */ /* 0x000fe20000000000 */
[----:B------:R-:W-:Y:S01]  /*1c90*/  ULDC UR4, c[0x0][0x9d8] ;  /* 0x0002760000047ab9 */ /* 0x000fe20000000800 */
[-C--:B------:R-:W-:Y:S01]  /*1ca0*/  LEA.HI R6, R4, R3.reuse, RZ, 0x2 ;  /* 0x0000000304067211 */ /* 0x080fe200078f10ff */
[----:B------:R-:W-:Y:S01]  /*1cb0*/  IMAD.IADD R22, R22, 0x1, -R21 ;  /* 0x0000000116167824 */ /* 0x000fe200078e0a15 */
[----:B------:R-:W-:Y:S01]  /*1cc0*/  LEA.HI R8, R4, R3, RZ, 0x5 ;  /* 0x0000000304087211 */ /* 0x000fe200078f28ff */
[----:B------:R-:W-:Y:S01]  /*1cd0*/  IMAD.IADD R20, R73, 0x1, -R20 ;  /* 0x0000000149147824 */ /* 0x000fe200078e0a14 */
[--C-:B------:R-:W-:Y:S01]  /*1ce0*/  SHF.R.S32.HI R4, RZ, 0x2, R6.reuse ;  /* 0x00000002ff047819 */ /* 0x100fe20000011406 */
[----:B------:R-:W-:Y:S01]  /*1cf0*/  ULDC UR7, c[0x0][0x9dc] ;  /* 0x0002770000077ab9 */ /* 0x000fe20000000800 */
[----:B------:R-:W-:Y:S01]  /*1d00*/  SHF.R.S32.HI R21, RZ, 0x1f, R6 ;  /* 0x0000001fff157819 */ /* 0x000fe20000011406 */
[----:B------:R-:W-:Y:S01]  /*1d10*/  ULOP3.LUT UR7, URZ, UR7, URZ, 0x33, !UPT ;  /* 0x000000073f077292 */ /* 0x000fe2000f8e333f */
[----:B------:R-:W-:-:S02]  /*1d20*/  SHF.R.S32.HI R8, RZ, 0x5, R8 ;  /* 0x00000005ff087819 */ /* 0x000fc40000011408 */
[-C--:B------:R-:W-:Y:S02]  /*1d30*/  LEA.HI R21, R21, R4.reuse, RZ, 0x3 ;  /* 0x0000000415157211 */ /* 0x080fe400078f18ff */
[----:B------:R-:W-:Y:S02]  /*1d40*/  LEA R8, R8, UR39, 0x4 ;  /* 0x0000002708087c11 */ /* 0x000fe4000f8e20ff */
[----:B------:R-:W-:Y:S02]  /*1d50*/  LOP3.LUT R21, R21, 0xfffffff8, RZ, 0xc0, !PT ;  /* 0xfffffff815157812 */ /* 0x000fe400078ec0ff */
[----:B--2---:R-:W-:Y:S02]  /*1d60*/  LOP3.LUT R75, R75, 0x7f, RZ, 0xc0, !PT ;  /* 0x0000007f4b4b7812 */ /* 0x004fe400078ec0ff */
[----:B------:R-:W-:Y:S02]  /*1d70*/  IADD3 R21, R8, R4, -R21 ;  /* 0x0000000408157210 */ /* 0x000fe40007ffe815 */
[----:B------:R-:W-:-:S02]  /*1d80*/  ISETP.NE.AND P0, PT, R75, RZ, PT ;  /* 0x000000ff4b00720c */ /* 0x000fc40003f05270 */
[----:B------:R-:W-:Y:S01]  /*1d90*/  LOP3.LUT R8, R6, 0x7ffffffc, RZ, 0xc0, !PT ;  /* 0x7ffffffc06087812 */ /* 0x000fe200078ec0ff */
[----:B------:R-:W-:Y:S01]  /*1da0*/  IMAD R21, R20, 0x40, R21 ;  /* 0x0000004014157824 */ /* 0x000fe200078e0215 */
[----:B------:R-:W-:Y:S01]  /*1db0*/  LOP3.LUT R17, R17, 0xfff7ffff, RZ, 0xc0, !PT ;  /* 0xfff7ffff11117812 */ /* 0x000fe200078ec0ff */
[----:B------:R-:W-:Y:S02]  /*1dc0*/  IMAD.U32 R6, RZ, RZ, UR38 ;  /* 0x00000026ff067e24 */ /* 0x000fe4000f8e00ff */
[----:B------:R-:W-:Y:S01]  /*1dd0*/  IMAD.IADD R3, R3, 0x1, -R8 ;  /* 0x0000000103037824 */ /* 0x000fe200078e0a08 */
[----:B------:R-:W-:Y:S02]  /*1de0*/  IADD3 R8, -R19, 0xb, RZ ;  /* 0x0000000b13087810 */ /* 0x000fe40007ffe1ff */
[----:B------:R-:W-:Y:S01]  /*1df0*/  @P1 LOP3.LUT R17, R17, 0x80000, RZ, 0xfc, !PT ;  /* 0x0008000011111812 */ /* 0x000fe200078efcff */
        /* <DEDUP_REMOVED lines=15> */
[----:B------:R1:W2:Y:S01]  /*1ef0*/  MUFU.TANH R27, R43 ;  /* 0x0000002b001b7308 */ /* 0x0002a20000002400 */
[----:B------:R-:W-:Y:S01]  /*1f00*/  FMUL.FTZ R10, R24, UR4 ;  /* 0x00000004180a7c20 */ /* 0x000fe20008410000 */
[----:B------:R-:W-:Y:S01]  /*1f10*/  FMUL.FTZ R25, R25, UR4 ;  /* 0x0000000419197c20 */ /* 0x000fe20008410000 */
[----:B------:R-:W-:Y:S01]  /*1f20*/  LEA.HI R24, R22, R22, RZ, 0x1 ;  /* 0x0000001616187211 */ /* 0x000fe200078f08ff */
[----:B------:R-:W-:Y:S01]  /*1f30*/  FMUL.FTZ R58, R58, UR4 ;  /* 0x000000043a3a7c20 */ /* 0x000fe20008410000 */
[----:B------:R-:W-:Y:S01]  /*1f40*/  FMUL.FTZ R14, R34, UR4 ;  /* 0x00000004220e7c20 */ /* 0x000fe20008410000 */
[----:B0-----:R-:W-:Y:S01]  /*1f50*/  FMUL.FTZ R0, R26, UR4 ;  /* 0x000000041a007c20 */ /* 0x001fe20008410000 */
[----:B------:R-:W-:Y:S01]  /*1f60*/  FMUL.FTZ R28, R28, UR4 ;  /* 0x000000041c1c7c20 */ /* 0x000fe20008410000 */
[----:B------:R0:W3:Y:S01]  /*1f70*/  MUFU.TANH R31, R51 ;  /* 0x00000033001f7308 */ /* 0x0000e20000002400 */
[----:B-1----:R-:W1:Y:S01]  /*1f80*/  @P1 LDC R43, c[0x0][0x44c] ;  /* 0x00011300ff2b1b82 */ /* 0x002e620000000800 */
[----:B------:R-:W-:Y:S01]  /*1f90*/  FMUL.FTZ R29, R29, UR4 ;  /* 0x000000041d1d7c20 */ /* 0x000fe20008410000 */
[----:B------:R-:W-:Y:S01]  /*1fa0*/  FMUL.FTZ R12, R30, UR4 ;  /* 0x000000041e0c7c20 */ /* 0x000fe20008410000 */
[----:B------:R-:W-:Y:S01]  /*1fb0*/  FMUL.FTZ R32, R32, UR4 ;  /* 0x0000000420207c20 */ /* 0x000fe20008410000 */
[----:B------:R-:W-:Y:S01]  /*1fc0*/  FMUL.FTZ R33, R33, UR4 ;  /* 0x0000000421217c20 */ /* 0x000fe20008410000 */
[----:B------:R-:W-:Y:S01]  /*1fd0*/  FMUL.FTZ R15, R35, UR4 ;  /* 0x00000004230f7c20 */ /* 0x000fe20008410000 */
[----:B------:R-:W-:Y:S01]  /*1fe0*/  FMUL.FTZ R36, R36, UR4 ;  /* 0x0000000424247c20 */ /* 0x000fe20008410000 */
[----:B------:R4:W1:Y:S01]  /*1ff0*/  MUFU.TANH R74, R25 ;  /* 0x00000019004a7308 */ /* 0x0008620000002400 */
[----:B0-----:R-:W0:Y:S01]  /*2000*/  @P1 LDC R51, c[0x0][0x450] ;  /* 0x00011400ff331b82 */ /* 0x001e220000000800 */
[----:B------:R-:W-:Y:S01]  /*2010*/  FMUL.FTZ R37, R37, UR4 ;  /* 0x0000000425257c20 */ /* 0x000fe20008410000 */
[----:B------:R-:W-:Y:S01]  /*2020*/  FMUL.FTZ R38, R38, UR4 ;  /* 0x0000000426267c20 */ /* 0x000fe20008410000 */
[----:B------:R-:W-:Y:S01]  /*2030*/  FMUL.FTZ R39, R39, UR4 ;  /* 0x0000000427277c20 */ /* 0x000fe20008410000 */
[----:B------:R-:W-:Y:S01]  /*2040*/  FMUL.FTZ R40, R40, UR4 ;  /* 0x0000000428287c20 */ /* 0x000fe20008410000 */
[----:B------:R-:W-:Y:S01]  /*2050*/  FMUL.FTZ R41, R41, UR4 ;  /* 0x0000000429297c20 */ /* 0x000fe20008410000 */
[----:B------:R-:W-:Y:S01]  /*2060*/  FMUL.FTZ R42, R42, UR4 ;  /* 0x000000042a2a7c20 */ /* 0x000fe20008410000 */
[----:B------:R5:W0:Y:S01]  /*2070*/  MUFU.TANH R34, R58 ;  /* 0x0000003a00227308 */ /* 0x000a220000002400 */
[----:B----4-:R-:W-:Y:S01]  /*2080*/  LOP3.LUT R25, R24, 0x1ffffffe, RZ, 0xc0, !PT ;  /* 0x1ffffffe18197812 */ /* 0x010fe200078ec0ff */
[----:B------:R-:W-:Y:S01]  /*2090*/  FMUL.FTZ R44, R44, UR4 ;  /* 0x000000042c2c7c20 */ /* 0x000fe20008410000 */
[----:B------:R-:W-:Y:S01]  /*20a0*/  FMUL.FTZ R45, R45, UR4 ;  /* 0x000000042d2d7c20 */ /* 0x000fe20008410000 */
[----:B------:R-:W-:Y:S01]  /*20b0*/  FMUL.FTZ R46, R46, UR4 ;  /* 0x000000042e2e7c20 */ /* 0x000fe20008410000 */
[----:B------:R-:W-:Y:S01]  /*20c0*/  FMUL.FTZ R47, R47, UR4 ;  /* 0x000000042f2f7c20 */ /* 0x000fe20008410000 */
[----:B------:R-:W-:-:S02]  /*20d0*/  IMAD.IADD R4, R22, 0x1, -R25 ;  /* 0x0000000116047824 */ /* 0x000fc400078e0a19 */
[----:B------:R-:W-:Y:S01]  /*20e0*/  FMUL.FTZ R48, R48, UR4 ;  /* 0x0000000430307c20 */ /* 0x000fe20008410000 */
[----:B------:R-:W-:Y:S01]  /*20f0*/  FMUL.FTZ R49, R49, UR4 ;  /* 0x0000000431317c20 */ /* 0x000fe20008410000 */
[----:B------:R-:W-:Y:S01]  /*2100*/  FMUL.FTZ R50, R50, UR4 ;  /* 0x0000000432327c20 */ /* 0x000fe20008410000 */
[----:B------:R-:W-:Y:S02]  /*2110*/  IMAD R4, R4, 0x8, R21 ;  /* 0x0000000804047824 */ /* 0x000fe400078e0215 */
[----:B------:R-:W-:Y:S01]  /*2120*/  FMUL.FTZ R52, R52, UR4 ;  /* 0x0000000434347c20 */ /* 0x000fe20008410000 */
[----:B------:R-:W-:Y:S01]  /*2130*/  FMUL.FTZ R53, R53, UR4 ;  /* 0x0000000435357c20 */ /* 0x000fe20008410000 */
[----:B------:R-:W-:Y:S01]  /*2140*/  FMUL.FTZ R54, R54, UR4 ;  /* 0x0000000436367c20 */ /* 0x000fe20008410000 */
[----:B-1----:R-:W-:-:S04]  /*2150*/  @P1 IMAD.HI.U32 R20, R4, R43, RZ ;  /* 0x0000002b04141227 */ /* 0x002fc800078e00ff */
[----:B------:R-:W-:Y:S01]  /*2160*/  FMUL.FTZ R55, R55, UR4 ;  /* 0x0000000437377c20 */ /* 0x000fe20008410000 */
[----:B------:R-:W-:Y:S01]  /*2170*/  FMUL.FTZ R56, R56, UR4 ;  /* 0x0000000438387c20 */ /* 0x000fe20008410000 */
[----:B------:R-:W-:Y:S01]  /*2180*/  FMUL.FTZ R57, R57, UR4 ;  /* 0x0000000439397c20 */ /* 0x000fe20008410000 */
[----:B------:R-:W-:Y:S01]  /*2190*/  IMAD.MOV.U32 R22, RZ, RZ, R4 ;  /* 0x000000ffff167224 */ /* 0x000fe200078e0004 */
[----:B0-----:R-:W-:Y:S01]  /*21a0*/  @P1 SHF.R.U32.HI R22, RZ, R51, R20 ;  /* 0x00000033ff161219 */ /* 0x001fe20000011614 */
[----:B------:R-:W-:Y:S02]  /*21b0*/  @!P0 VIADD R20, R6, 0x22840 ;  /* 0x0002284006148836 */ /* 0x000fe40000000000 */
[----:B------:R-:W-:Y:S01]  /*21c0*/  FMUL.FTZ R59, R59, UR4 ;  /* 0x000000043b3b7c20 */ /* 0x000fe20008410000 */
        /* <DEDUP_REMOVED lines=12> */
[----:B-----5:R-:W0:Y:S01]  /*2290*/  SHFL.IDX PT, R58, R22, RZ, 0x1c1f ;  /* 0x001c1fff163a7589 */ /* 0x020e2200000e0000 */
[----:B------:R-:W-:Y:S01]  /*22a0*/  ULDC.64 UR4, c[0x0][0x9e0] ;  /* 0x0002780000047ab9 */ /* 0x000fe20000000a00 */
[----:B------:R-:W-:Y:S01]  /*22b0*/  @!P0 PRMT R20, RZ, 0x654, R20 ;  /* 0x00000654ff148816 */ /* 0x000fe20000000014 */
[----:B------:R-:W-:Y:S01]  /*22c0*/  IMAD R21, R23, -0x60, R18 ;  /* 0xffffffa017157824 */ /* 0x000fe200078e0212 */
[----:B------:R-:W-:Y:S01]  /*22d0*/  UISETP.GE.AND UP1, UPT, UR5, 0x1, UPT ;  /* 0x000000010500788c */ /* 0x000fe2000bf26270 */
[----:B------:R1:W-:Y:S06]  /*22e0*/  BAR.ARV R8, 0x100 ;  /* 0x000400080000751d */ /* 0x0003ec0000002000 */
[----:B------:R4:W-:Y:S01]  /*22f0*/  @!P0 SYNCS.ARRIVE.TRANS64.RED.A1T0 RZ, [R20+URZ], RZ ;  /* 0x000000ff14ff89a7 */ /* 0x0009e2000810043f */
[----:B------:R-:W-:Y:S01]  /*2300*/  PLOP3.LUT P1, PT, PT, PT, UP1, 0x40, 0x0 ;  /* 0x000000000000781c */ /* 0x000fe20003f2e818 */
[----:B------:R-:W0:Y:S01]  /*2310*/  MUFU.TANH R10, R10 ;  /* 0x0000000a000a7308 */ /* 0x000e220000002400 */
[----:B------:R-:W-:-:S02]  /*2320*/  IMAD.MOV.U32 R26, RZ, RZ, -0x60 ;  /* 0xffffffa0ff1a7424 */ /* 0x000fc400078e00ff */
[----:B----4-:R-:W-:-:S05]  /*2330*/  VIADD R20, R21, 0x61 ;  /* 0x0000006115147836 */ /* 0x010fca0000000000 */
[----:B------:R-:W4:Y:S01]  /*2340*/  MUFU.TANH R0, R0 ;  /* 0x0000000000007308 */ /* 0x000f220000002400 */
[----:B------:R-:W-:Y:S02]  /*2350*/  IMAD R24, R3, -0x2, R20 ;  /* 0xfffffffe03187824 */ /* 0x000fe400078e0214 */
[----:B------:R-:W-:Y:S02]  /*2360*/  VIADD R20, R21, 0x60 ;  /* 0x0000006015147836 */ /* 0x000fe40000000000 */
[----:B------:R-:W-:-:S03]  /*2370*/  VIADD R24, R24, -UR11 ;  /* 0x8000000b18187c36 */ /* 0x000fc60008000000 */
[----:B------:R-:W1:Y:S01]  /*2380*/  MUFU.TANH R9, R9 ;  /* 0x0000000900097308 */ /* 0x000e620000002400 */
[----:B------:R-:W-:Y:S02]  /*2390*/  IMAD R25, R3, -0x2, R20 ;  /* 0xfffffffe03197824 */ /* 0x000fe400078e0214 */
[----:B------:R-:W-:-:S04]  /*23a0*/  VIADD R43, R24, UR7 ;  /* 0x00000007182b7c36 */ /* 0x000fc80008000000 */
[----:B0-----:R-:W-:Y:S01]  /*23b0*/  IMAD.IADD R21, R43, 0x1, R58 ;  /* 0x000000012b157824 */ /* 0x001fe200078e023a */
[----:B------:R-:W0:Y:S08]  /*23c0*/  MUFU.TANH R28, R28 ;  /* 0x0000001c001c7308 */ /* 0x000e300000002400 */
        /* <DEDUP_REMOVED lines=39> */
[----:B------:R5:W0:Y:S02]  /*2640*/  MUFU.TANH R30, R50 ;  /* 0x00000032001e7308 */ /* 0x000a240000002400 */
[----:B-----5:R-:W-:-:S02]  /*2650*/  IMAD R50, R23, R26, 0x60 ;  /* 0x0000006017327424 */ /* 0x020fc400078e021a */
[----:B------:R-:W-:Y:S02]  /*2660*/  VIADD R26, R24, UR4 ;  /* 0x00000004181a7c36 */ /* 0x000fe40008000000 */
[----:B------:R-:W-:-:S03]  /*2670*/  IMAD R51, R3, -0x2, R50 ;  /* 0xfffffffe03337824 */ /* 0x000fc600078e0232 */
[----:B------:R-:W-:Y:S01]  /*2680*/  VIADDMNMX R20, R58, R26, R25, PT ;  /* 0x0000001a3a147246 */ /* 0x000fe20003800119 */
[----:B01234-:R-:W-:Y:S06]  /*2690*/  @P1 BRA `(.L_x_1829) ;  /* 0x0000000000541947 */ /* 0x01ffec0003800000 */
[----:B------:R-:W-:Y:S01]  /*26a0*/  IADD3 R24, R18, -UR11, R58 ;  /* 0x8000000b12187c10 */ /* 0x000fe2000fffe03a */
[----:B------:R-:W-:Y:S03]  /*26b0*/  BSSY B0, `(.L_x_1830) ;  /* 0x0000010000007945 */ /* 0x000fe60003800000 */
[----:B------:R-:W-:-:S13]  /*26c0*/  ISETP.GT.AND P1, PT, R24, -0x1, PT ;  /* 0xffffffff1800780c */ /* 0x000fda0003f24270 */
[----:B------:R-:W-:Y:S05]  /*26d0*/  @P1 BRA `(.L_x_1831) ;  /* 0x0000000000201947 */ /* 0x000fea0003800000 */
[----:B------:R-:W-:Y:S01]  /*26e0*/  UISETP.NE.AND UP2, UPT, UR5, 0x1, UPT ;  /* 0x000000010500788c */ /* 0x000fe2000bf45270 */
[----:B------:R-:W-:-:S05]  /*26f0*/  LOP3.LUT R24, RZ, R24, RZ, 0x33, !PT ;  /* 0x00000018ff187212 */ /* 0x000fca00078e33ff */
[----:B------:R-:W-:-:S05]  /*2700*/  PLOP3.LUT P1, PT, PT, PT, UP2, 0x80, 0x0 ;  /* 0x000000000000781c */ /* 0x000fca0003f2f028 */
[----:B------:R-:W-:-:S08]  /*2710*/  @UP2 ULDC.64 UR14, c[0x0][0x9e8] ;  /* 0x00027a00000e2ab9 */ /* 0x000fd00000000a00 */
[----:B------:R-:W-:-:S05]  /*2720*/  @P1 IMAD.HI.U32 R58, R24, UR14, RZ ;  /* 0x0000000e183a1c27 */ /* 0x000fca000f8e00ff */
[----:B------:R-:W-:-:S04]  /*2730*/  @P1 SHF.R.U32.HI R24, RZ, UR15, R58 ;  /* 0x0000000fff181c19 */ /* 0x000fc8000801163a */
[----:B------:R-:W-:Y:S01]  /*2740*/  LOP3.LUT R24, RZ, R24, RZ, 0x33, !PT ;  /* 0x00000018ff187212 */ /* 0x000fe200078e33ff */
[----:B------:R-:W-:Y:S06]  /*2750*/  BRA `(.L_x_1832) ;  /* 0x0000000000147947 */ /* 0x000fec0003800000 */
.L_x_1831:
[----:B------:R-:W-:-:S06]  /*2760*/  UISETP.NE.AND UP2, UPT, UR5, 0x1, UPT ;  /* 0x000000010500788c */ /* 0x000fcc000bf45270 */
[----:B------:R-:W-:-:S05]  /*2770*/  PLOP3.LUT P1, PT, PT, PT, UP2, 0x80, 0x0 ;  /* 0x000000000000781c */ /* 0x000fca0003f2f028 */
[----:B------:R-:W-:-:S08]  /*2780*/  @UP2 ULDC.64 UR14, c[0x0][0x9e8] ;  /* 0x00027a00000e2ab9 */ /* 0x000fd00000000a00 */
[----:B------:R-:W-:-:S05]  /*2790*/  @P1 IMAD.HI.U32 R58, R24, UR14, RZ ;  /* 0x0000000e183a1c27 */ /* 0x000fca000f8e00ff */
[----:B------:R-:W-:-:S07]  /*27a0*/  @P1 SHF.R.U32.HI R24, RZ, UR15, R58 ;  /* 0x0000000fff181c19 */ /* 0x000fce000801163a */
.L_x_1832:
[----:B------:R-:W-:Y:S05]  /*27b0*/  BSYNC B0 ;  /* 0x0000000000007941 */ /* 0x000fea0003800000 */
.L_x_1830:
[----:B------:R-:W-:-:S05]  /*27c0*/  IMAD R24, R24, UR5, R51 ;  /* 0x0000000518187c24 */ /* 0x000fca000f8e0233 */
[----:B------:R-:W-:Y:S02]  /*27d0*/  VIMNMX R21, R21, R24, !PT ;  /* 0x0000001815157248 */ /* 0x000fe40007fe0100 */
[----:B------:R-:W-:-:S07]  /*27e0*/  VIADDMNMX R20, R24, UR5, R20, PT ;  /* 0x0000000518147c46 */ /* 0x000fce000b800114 */
.L_x_1829:
[C---:B------:R-:W-:Y:S02]  /*27f0*/  ISETP.GE.AND P1, PT, R50.reuse, 0x2, PT ;  /* 0x000000023200780c */ /* 0x040fe40003f26270 */
[C---:B------:R-:W-:Y:S02]  /*2800*/  ISETP.GE.AND P5, PT, R50.reuse, 0xa, PT ;  /* 0x0000000a3200780c */ /* 0x040fe40003fa6270 */
[----:B------:R-:W-:Y:S02]  /*2810*/  ISETP.GT.AND P3, PT, R21, 0x1, !P1 ;  /* 0x000000011500780c */ /* 0x000fe40004f64270 */
[----:B------:R-:W-:Y:S02]  /*2820*/  ISETP.GE.AND P2, PT, R50, 0x9, PT ;  /* 0x000000093200780c */ /* 0x000fe40003f46270 */
[----:B------:R-:W-:Y:S02]  /*2830*/  ISETP.LT.OR P3, PT, R20, 0x2, P3 ;  /* 0x000000021400780c */ /* 0x000fe40001f61670 */
[----:B------:R-:W-:-:S02]  /*2840*/  P2R R24, PR, RZ, 0x20 ;  /* 0x00000020ff187803 */ /* 0x000fc40000000000 */
[----:B------:R-:W-:Y:S02]  /*2850*/  FSEL R74, R74, -INF , !P3 ;  /* 0xff8000004a4a7808 */ /* 0x000fe40005800000 */
[C---:B------:R-:W-:Y:S02]  /*2860*/  ISETP.GT.AND P3, PT, R21.reuse, 0x9, !P5 ;  /* 0x000000091500780c */ /* 0x040fe40006f64270 */
[----:B------:R-:W-:Y:S02]  /*2870*/  ISETP.GT.AND P4, PT, R21, 0x8, !P2 ;  /* 0x000000081500780c */ /* 0x000fe40005784270 */
[----:B------:R-:W-:Y:S02]  /*2880*/  ISETP.LT.OR P3, PT, R20, 0xa, P3 ;  /* 0x0000000a1400780c */ /* 0x000fe40001f61670 */
[----:B------:R-:W-:Y:S02]  /*2890*/  ISETP.GE.AND P5, PT, R50, 0x11, PT ;  /* 0x000000113200780c */ /* 0x000fe40003fa6270 */
[----:B------:R-:W-:-:S02]  /*28a0*/  FSEL R72, R29, -INF , !P3 ;  /* 0xff8000001d487808 */ /* 0x000fc40005800000 */
[----:B------:R-:W-:Y:S02]  /*28b0*/  ISETP.LT.OR P4, PT, R20, 0x9, P4 ;  /* 0x000000091400780c */ /* 0x000fe40002781670 */
[----:B------:R-:W-:Y:S02]  /*28c0*/  ISETP.GT.AND P3, PT, R21, 0x10, !P5 ;  /* 0x000000101500780c */ /* 0x000fe40006f64270 */
[----:B------:R-:W-:Y:S02]  /*28d0*/  FSEL R58, R28, -INF , !P4 ;  /* 0xff8000001c3a7808 */ /* 0x000fe40006000000 */
[----:B------:R-:W-:Y:S02]  /*28e0*/  ISETP.LT.OR P3, PT, R20, 0x11, P3 ;  /* 0x000000111400780c */ /* 0x000fe40001f61670 */
[----:B------:R-:W-:Y:S02]  /*28f0*/  ISETP.GE.AND P4, PT, R50, 0x12, PT ;  /* 0x000000123200780c */ /* 0x000fe40003f86270 */
[----:B------:R-:W-:-:S02]  /*2900*/  FSEL R76, R32, -INF , !P3 ;  /* 0xff800000204c7808 */ /* 0x000fc40005800000 */
[----:B------:R-:W-:Y:S02]  /*2910*/  ISETP.GT.AND P3, PT, R21, 0x11, !P4 ;  /* 0x000000111500780c */ /* 0x000fe40006764270 */
[----:B------:R-:W-:Y:S02]  /*2920*/  P2R R29, PR, RZ, 0x10 ;  /* 0x00000010ff1d7803 */ /* 0x000fe40000000000 */
[----:B------:R-:W-:Y:S02]  /*2930*/  ISETP.LT.OR P3, PT, R20, 0x12, P3 ;  /* 0x000000121400780c */ /* 0x000fe40001f61670 */
[----:B------:R-:W-:Y:S02]  /*2940*/  ISETP.GE.AND P4, PT, R50, 0x19, PT ;  /* 0x000000193200780c */ /* 0x000fe40003f86270 */
[----:B------:R-:W-:Y:S02]  /*2950*/  FSEL R78, R33, -INF , !P3 ;  /* 0xff800000214e7808 */ /* 0x000fe40005800000 */
[----:B------:R-:W-:-:S02]  /*2960*/  ISETP.GT.AND P3, PT, R21, 0x18, !P4 ;  /* 0x000000181500780c */ /* 0x000fc40006764270 */
[----:B------:R-:W-:Y:S02]  /*2970*/  P2R R32, PR, RZ, 0x10 ;  /* 0x00000010ff207803 */ /* 0x000fe40000000000 */
[----:B------:R-:W-:Y:S02]  /*2980*/  ISETP.LT.OR P3, PT, R20, 0x19, P3 ;  /* 0x000000191400780c */ /* 0x000fe40001f61670 */
[----:B------:R-:W-:Y:S02]  /*2990*/  ISETP.GE.AND P4, PT, R50, 0x1a, PT ;  /* 0x0000001a3200780c */ /* 0x000fe40003f86270 */
[----:B------:R-:W-:Y:S02]  /*29a0*/  FSEL R80, R36, -INF , !P3 ;  /* 0xff80000024507808 */ /* 0x000fe40005800000 */
[----:B------:R-:W-:Y:S02]  /*29b0*/  ISETP.GT.AND P3, PT, R21, 0x19, !P4 ;  /* 0x000000191500780c */ /* 0x000fe40006764270 */
[----:B------:R-:W-:-:S02]  /*29c0*/  P2R R33, PR, RZ, 0x10 ;  /* 0x00000010ff217803 */ /* 0x000fc40000000000 */
[----:B------:R-:W-:Y:S02]  /*29d0*/  ISETP.LT.OR P3, PT, R20, 0x1a, P3 ;  /* 0x0000001a1400780c */ /* 0x000fe40001f61670 */
[----:B------:R-:W-:Y:S02]  /*29e0*/  ISETP.GE.AND P4, PT, R50, 0x21, PT ;  /* 0x000000213200780c */ /* 0x000fe40003f86270 */
[----:B------:R-:W-:Y:S02]  /*29f0*/  FSEL R82, R37, -INF , !P3 ;  /* 0xff80000025527808 */ /* 0x000fe40005800000 */
[----:B------:R-:W-:Y:S02]  /*2a00*/  ISETP.GT.AND P3, PT, R21, 0x20, !P4 ;  /* 0x000000201500780c */ /* 0x000fe40006764270 */
[----:B------:R-:W-:Y:S02]  /*2a10*/  P2R R36, PR, RZ, 0x10 ;  /* 0x00000010ff247803 */ /* 0x000fe40000000000 */
[----:B------:R-:W-:-:S02]  /*2a20*/  ISETP.LT.OR P3, PT, R20, 0x21, P3 ;  /* 0x000000211400780c */ /* 0x000fc40001f61670 */
[----:B------:R-:W-:Y:S02]  /*2a30*/  ISETP.GE.AND P4, PT, R50, 0x22, PT ;  /* 0x000000223200780c */ /* 0x000fe40003f86270 */
[----:B------:R-:W-:Y:S02]  /*2a40*/  FSEL R84, R40, -INF , !P3 ;  /* 0xff80000028547808 */ /* 0x000fe40005800000 */
[----:B------:R-:W-:Y:S02]  /*2a50*/  ISETP.GT.AND P3, PT, R21, 0x21, !P4 ;  /* 0x000000211500780c */ /* 0x000fe40006764270 */
[----:B------:R-:W-:Y:S02]  /*2a60*/  P2R R37, PR, RZ, 0x10 ;  /* 0x00000010ff257803 */ /* 0x000fe40000000000 */
[----:B------:R-:W-:Y:S02]  /*2a70*/  ISETP.LT.OR P3, PT, R20, 0x22, P3 ;  /* 0x000000221400780c */ /* 0x000fe40001f61670 */
[----:B------:R-:W-:-:S02]  /*2a80*/  ISETP.GE.AND P4, PT, R50, 0x29, PT ;  /* 0x000000293200780c */ /* 0x000fc40003f86270 */
[----:B------:R-:W-:Y:S02]  /*2a90*/  FSEL R86, R41, -INF , !P3 ;  /* 0xff80000029567808 */ /* 0x000fe40005800000 */
[----:B------:R-:W-:Y:S02]  /*2aa0*/  ISETP.GT.AND P3, PT, R21, 0x28, !P4 ;  /* 0x000000281500780c */ /* 0x000fe40006764270 */
[----:B------:R-:W-:Y:S02]  /*2ab0*/  P2R R41, PR, RZ, 0x10 ;  /* 0x00000010ff297803 */ /* 0x000fe40000000000 */
        /* <DEDUP_REMOVED lines=51> */
[----:B------:R-:W-:Y:S02]  /*2df0*/  P2R R28, PR, RZ, 0x20 ;  /* 0x00000020ff1c7803 */ /* 0x000fe40000000000 */
[----:B------:R-:W-:Y:S02]  /*2e00*/  FSEL R64, R64, -INF , !P3 ;  /* 0xff80000040407808 */ /* 0x000fe40005800000 */
[C---:B------:R-:W-:Y:S02]  /*2e10*/  ISETP.GE.AND P3, PT, R50.reuse, 0x52, PT ;  /* 0x000000523200780c */ /* 0x040fe40003f66270 */
[----:B------:R-:W-:Y:S02]  /*2e20*/  ISETP.GE.AND P6, PT, R50, 0x1, PT ;  /* 0x000000013200780c */ /* 0x000fe40003fc6270 */
[----:B------:R-:W-:-:S04]  /*2e30*/  ISETP.GT.AND P4, PT, R21, 0x51, !P3 ;  /* 0x000000511500780c */ /* 0x000fc80005f84270 */
[----:B------:R-:W-:-:S04]  /*2e40*/  ISETP.LT.OR P4, PT, R20, 0x52, P4 ;  /* 0x000000521400780c */ /* 0x000fc80002781670 */
[----:B------:R-:W-:Y:S02]  /*2e50*/  FSEL R104, R65, -INF , !P4 ;  /* 0xff80000041687808 */ /* 0x000fe40006000000 */
[----:B------:R-:W-:-:S04]  /*2e60*/  ISETP.GE.AND P4, PT, R50, 0x59, PT ;  /* 0x000000593200780c */ /* 0x000fc80003f86270 */
[----:B------:R-:W-:-:S04]  /*2e70*/  ISETP.GT.AND P5, PT, R21, 0x58, !P4 ;  /* 0x000000581500780c */ /* 0x000fc800067a4270 */
[----:B------:R-:W-:-:S04]  /*2e80*/  ISETP.LT.OR P5, PT, R20, 0x59, P5 ;  /* 0x000000591400780c */ /* 0x000fc80002fa1670 */
[----:B------:R-:W-:Y:S02]  /*2e90*/  FSEL R68, R68, -INF , !P5 ;  /* 0xff80000044447808 */ /* 0x000fe40006800000 */
[----:B------:R-:W-:-:S04]  /*2ea0*/  ISETP.GT.AND P5, PT, R21, RZ, !P6 ;  /* 0x000000ff1500720c */ /* 0x000fc800077a4270 */
[----:B------:R-:W-:-:S04]  /*2eb0*/  ISETP.LT.OR P5, PT, R20, 0x1, P5 ;  /* 0x000000011400780c */ /* 0x000fc80002fa1670 */
[----:B------:R-:W-:Y:S02]  /*2ec0*/  FSEL R40, R10, -INF , !P5 ;  /* 0xff8000000a287808 */ /* 0x000fe40006800000 */
[----:B------:R-:W-:Y:S01]  /*2ed0*/  ISETP.GE.AND P5, PT, R50, 0x5a, PT ;  /* 0x0000005a3200780c */ /* 0x000fe20003fa6270 */
[----:B------:R-:W0:Y:S03]  /*2ee0*/  SHFL.IDX PT, R10, R22, 0x1, 0x1c1f ;  /* 0x003c1f00160a7f89 */ /* 0x000e2600000e0000 */
[----:B------:R-:W-:Y:S02]  /*2ef0*/  P2R R50, PR, RZ, 0x20 ;  /* 0x00000020ff327803 */ /* 0x000fe40000000000 */
[----:B------:R-:W-:-:S04]  /*2f00*/  ISETP.GT.AND P5, PT, R21, 0x59, !P5 ;  /* 0x000000591500780c */ /* 0x000fc80006fa4270 */
[----:B------:R-:W-:-:S04]  /*2f10*/  ISETP.LT.OR P5, PT, R20, 0x5a, P5 ;  /* 0x0000005a1400780c */ /* 0x000fc80002fa1670 */
[----:B------:R-:W-:Y:S02]  /*2f20*/  FSEL R106, R69, -INF , !P5 ;  /* 0xff800000456a7808 */ /* 0x000fe40006800000 */
[----:B------:R-:W-:Y:S02]  /*2f30*/  PLOP3.LUT P5, PT, PT, PT, UP1, 0x40, 0x0 ;  /* 0x000000000000781c */ /* 0x000fe40003fae818 */
[----:B0-----:R-:W-:Y:S01]  /*2f40*/  VIADDMNMX R20, R10, R26, R25, PT ;  /* 0x0000001a0a147246 */ /* 0x001fe20003800119 */
[----:B------:R-:W-:-:S10]  /*2f50*/  IMAD.IADD R21, R43, 0x1, R10 ;  /* 0x000000012b157824 */ /* 0x000fd400078e020a */
[----:B------:R-:W-:Y:S05]  /*2f60*/  @P5 BRA `(.L_x_1833) ;  /* 0x00000000005c5947 */ /* 0x000fea0003800000 */
        /* <DEDUP_REMOVED lines=8> */
[----:B------:R-:W-:Y:S01]  /*2ff0*/  @P5 IMAD.HI.U32 R22, R10, UR14, RZ ;  /* 0x0000000e0a165c27 */ /* 0x000fe2000f8e00ff */
[----:B------:R-:W-:-:S13]  /*3000*/  PLOP3.LUT P5, PT, PT, PT, UP2, 0x80, 0x0 ;  /* 0x000000000000781c */ /* 0x000fda0003faf028 */
[----:B------:R-:W-:-:S04]  /*3010*/  @P5 SHF.R.U32.HI R10, RZ, UR15, R22 ;  /* 0x0000000fff0a5c19 */ /* 0x000fc80008011616 */
[----:B------:R-:W-:Y:S01]  /*3020*/  LOP3.LUT R10, RZ, R10, RZ, 0x33, !PT ;  /* 0x0000000aff0a7212 */ /* 0x000fe200078e33ff */
[----:B------:R-:W-:Y:S06]  /*3030*/  BRA `(.L_x_1836) ;  /* 0x0000000000187947 */ /* 0x000fec0003800000 */
.L_x_1835:
[----:B------:R-:W-:-:S06]  /*3040*/  UISETP.NE.AND UP2, UPT, UR5, 0x1, UPT ;  /* 0x000000010500788c */ /* 0x000fcc000bf45270 */
[----:B------:R-:W-:-:S05]  /*3050*/  PLOP3.LUT P5, PT, PT, PT, UP2, 0x80, 0x0 ;  /* 0x000000000000781c */ /* 0x000fca0003faf028 */
[----:B------:R-:W-:-:S08]  /*3060*/  @UP2 ULDC.64 UR14, c[0x0][0x9e8] ;  /* 0x00027a00000e2ab9 */ /* 0x000fd00000000a00 */
[----:B------:R-:W-:Y:S01]  /*3070*/  @P5 IMAD.HI.U32 R22, R10, UR14, RZ ;  /* 0x0000000e0a165c27 */ /* 0x000fe2000f8e00ff */
[----:B------:R-:W-:-:S13]  /*3080*/  PLOP3.LUT P5, PT, PT, PT, UP2, 0x80, 0x0 ;  /* 0x000000000000781c */ /* 0x000fda0003faf028 */
[----:B------:R-:W-:-:S07]  /*3090*/  @P5 SHF.R.U32.HI R10, RZ, UR15, R22 ;  /* 0x0000000fff0a5c19 */ /* 0x000fce0008011616 */
.L_x_1836:
[----:B------:R-:W-:Y:S05]  /*30a0*/  BSYNC B0 ;  /* 0x0000000000007941 */ /* 0x000fea0003800000 */
.L_x_1834:
[----:B------:R-:W-:-:S05]  /*30b0*/  IMAD R10, R10, UR5, R51 ;  /* 0x000000050a0a7c24 */ /* 0x000fca000f8e0233 */
[----:B------:R-:W-:Y:S02]  /*30c0*/  VIMNMX R21, R21, R10, !PT ;  /* 0x0000000a15157248 */ /* 0x000fe40007fe0100 */
[----:B------:R-:W-:-:S07]  /*30d0*/  VIADDMNMX R20, R10, UR5, R20, PT ;  /* 0x000000050a147c46 */ /* 0x000fce000b800114 */
.L_x_1833:
[C---:B------:R-:W-:Y:S01]  /*30e0*/  ISETP.GT.AND P1, PT, R21.reuse, 0x1, !P1 ;  /* 0x000000011500780c */ /* 0x040fe20004f24270 */
[----:B------:R-:W-:Y:S01]  /*30f0*/  ULDC UR10, c[0x0][0x988] ;  /* 0x00026200000a7ab9 */ /* 0x000fe20000000800 */
[----:B------:R-:W-:Y:S02]  /*3100*/  ISETP.GT.AND P2, PT, R21, 0x8, !P2 ;  /* 0x000000081500780c */ /* 0x000fe40005744270 */
[C---:B------:R-:W-:Y:S02]  /*3110*/  ISETP.LT.OR P1, PT, R20.reuse, 0x2, P1 ;  /* 0x000000021400780c */ /* 0x040fe40000f21670 */
[----:B------:R-:W-:Y:S02]  /*3120*/  ISETP.LT.OR P2, PT, R20, 0x9, P2 ;  /* 0x000000091400780c */ /* 0x000fe40001741670 */
[----:B------:R-:W-:Y:S02]  /*3130*/  FSEL R25, R9, -INF , !P1 ;  /* 0xff80000009197808 */ /* 0x000fe40004800000 */
[----:B------:R-:W-:-:S02]  /*3140*/  ISETP.NE.AND P1, PT, R24, RZ, PT ;  /* 0x000000ff1800720c */ /* 0x000fc40003f25270 */
[----:B------:R-:W-:Y:S02]  /*3150*/  FMNMX.FTZ R9, R40, R74, !PT ;  /* 0x0000004a28097209 */ /* 0x000fe40007810000 */
[----:B------:R-:W-:Y:S02]  /*3160*/  ISETP.GT.AND P1, PT, R21, 0x9, !P1 ;  /* 0x000000091500780c */ /* 0x000fe40004f24270 */
[----:B------:R-:W-:Y:S02]  /*3170*/  FMNMX.FTZ R9, R58, R9, !PT ;  /* 0x000000093a097209 */ /* 0x000fe40007810000 */
[----:B------:R-:W-:Y:S02]  /*3180*/  ISETP.LT.OR P1, PT, R20, 0xa, P1 ;  /* 0x0000000a1400780c */ /* 0x000fe40000f21670 */
[----:B------:R-:W-:Y:S02]  /*3190*/  FSEL R12, R12, -INF , !P2 ;  /* 0xff8000000c0c7808 */ /* 0x000fe40005000000 */
[----:B------:R-:W-:-:S02]  /*31a0*/  FSEL R13, R13, -INF , !P1 ;  /* 0xff8000000d0d7808 */ /* 0x000fc40004800000 */
[----:B------:R-:W-:Y:S02]  /*31b0*/  ISETP.NE.AND P1, PT, R28, RZ, PT ;  /* 0x000000ff1c00720c */ /* 0x000fe40003f25270 */
[----:B------:R-:W-:Y:S02]  /*31c0*/  ISETP.NE.AND P2, PT, R29, RZ, PT ;  /* 0x000000ff1d00720c */ /* 0x000fe40003f45270 */
[----:B------:R-:W-:Y:S02]  /*31d0*/  ISETP.GT.AND P1, PT, R21, 0x10, !P1 ;  /* 0x000000101500780c */ /* 0x000fe40004f24270 */
[----:B------:R-:W-:Y:S02]  /*31e0*/  FMNMX.FTZ R9, R72, R9, !PT ;  /* 0x0000000948097209 */ /* 0x000fe40007810000 */
[----:B------:R-:W-:Y:S02]  /*31f0*/  ISETP.LT.OR P1, PT, R20, 0x11, P1 ;  /* 0x000000111400780c */ /* 0x000fe40000f21670 */
[----:B------:R-:W-:-:S02]  /*3200*/  FMNMX.FTZ R9, R76, R9, !PT ;  /* 0x000000094c097209 */ /* 0x000fc40007810000 */
[----:B------:R-:W-:Y:S02]  /*3210*/  FSEL R14, R14, -INF , !P1 ;  /* 0xff8000000e0e7808 */ /* 0x000fe40004800000 */
[----:B------:R-:W-:Y:S02]  /*3220*/  ISETP.GT.AND P1, PT, R21, 0x11, !P2 ;  /* 0x000000111500780c */ /* 0x000fe40005724270 */
[----:B------:R-:W-:Y:S02]  /*3230*/  ISETP.NE.AND P5, PT, R32, RZ, PT ;  /* 0x000000ff2000720c */ /* 0x000fe40003fa5270 */
[----:B------:R-:W-:Y:S02]  /*3240*/  ISETP.LT.OR P1, PT, R20, 0x12, P1 ;  /* 0x000000121400780c */ /* 0x000fe40000f21670 */
[----:B------:R-:W-:Y:S02]  /*3250*/  FMNMX.FTZ R9, R78, R9, !PT ;  /* 0x000000094e097209 */ /* 0x000fe40007810000 */
[----:B------:R-:W-:-:S02]  /*3260*/  FSEL R15, R15, -INF , !P1 ;  /* 0xff8000000f0f7808 */ /* 0x000fc40004800000 */
[----:B------:R-:W-:Y:S02]  /*3270*/  ISETP.GT.AND P1, PT, R21, 0x18, !P5 ;  /* 0x000000181500780c */ /* 0x000fe40006f24270 */
[----:B------:R-:W-:Y:S02]  /*3280*/  FMNMX.FTZ R9, R80, R9, !PT ;  /* 0x0000000950097209 */ /* 0x000fe40007810000 */
[----:B------:R-:W-:Y:S02]  /*3290*/  ISETP.LT.OR P1, PT, R20, 0x19, P1 ;  /* 0x000000191400780c */ /* 0x000fe40000f21670 */
[----:B------:R-:W-:Y:S02]  /*32a0*/  FMNMX.FTZ R9, R82, R9, !PT ;  /* 0x0000000952097209 */ /* 0x000fe40007810000 */
[----:B------:R-:W-:Y:S02]  /*32b0*/  FSEL R22, R38, -INF , !P1 ;  /* 0xff80000026167808 */ /* 0x000fe40004800000 */
[----:B------:R-:W-:-:S02]  /*32c0*/  FMNMX.FTZ R9, R84, R9, !PT ;  /* 0x0000000954097209 */ /* 0x000fc40007810000 */
[----:B------:R-:W-:Y:S02]  /*32d0*/  ISETP.NE.AND P1, PT, R33, RZ, PT ;  /* 0x000000ff2100720c */ /* 0x000fe40003f25270 */
[----:B------:R-:W-:Y:S02]  /*32e0*/  FMNMX.FTZ R9, R86, R9, !PT ;  /* 0x0000000956097209 */ /* 0x000fe40007810000 */
[----:B------:R-:W-:Y:S02]  /*32f0*/  ISETP.GT.AND P1, PT, R21, 0x19, !P1 ;  /* 0x000000191500780c */ /* 0x000fe40004f24270 */
[----:B------:R-:W-:Y:S02]  /*3300*/  FMNMX.FTZ R9, R88, R9, !PT ;  /* 0x0000000958097209 */ /* 0x000fe40007810000 */
[----:B------:R-:W-:Y:S02]  /*3310*/  ISETP.LT.OR P1, PT, R20, 0x1a, P1 ;  /* 0x0000001a1400780c */ /* 0x000fe40000f21670 */
[----:B------:R-:W-:-:S02]  /*3320*/  FMNMX.FTZ R9, R90, R9, !PT ;  /* 0x000000095a097209 */ /* 0x000fc40007810000 */
[----:B------:R-:W-:Y:S02]  /*3330*/  FSEL R24, R39, -INF , !P1 ;  /* 0xff80000027187808 */ /* 0x000fe40004800000 */
[----:B------:R-:W-:Y:S02]  /*3340*/  ISETP.NE.AND P1, PT, R36, RZ, PT ;  /* 0x000000ff2400720c */ /* 0x000fe40003f25270 */
[----:B------:R-:W-:Y:S02]  /*3350*/  FMNMX.FTZ R9, R92, R9, !PT ;  /* 0x000000095c097209 */ /* 0x000fe40007810000 */
[----:B------:R-:W-:Y:S02]  /*3360*/  ISETP.GT.AND P1, PT, R21, 0x20, !P1 ;  /* 0x000000201500780c */ /* 0x000fe40004f24270 */
[----:B------:R-:W-:Y:S02]  /*3370*/  FMNMX.FTZ R9, R94, R9, !PT ;  /* 0x000000095e097209 */ /* 0x000fe40007810000 */
[----:B------:R-:W-:-:S02]  /*3380*/  ISETP.LT.OR P1, PT, R20, 0x21, P1 ;  /* 0x000000211400780c */ /* 0x000fc40000f21670 */
[----:B------:R-:W-:Y:S02]  /*3390*/  FMNMX.FTZ R9, R96, R9, !PT ;  /* 0x0000000960097209 */ /* 0x000fe40007810000 */
[----:B------:R-:W-:Y:S02]  /*33a0*/  FSEL R26, R42, -INF , !P1 ;  /* 0xff8000002a1a7808 */ /* 0x000fe40004800000 */
[----:B------:R-:W-:Y:S02]  /*33b0*/  ISETP.NE.AND P1, PT, R37, RZ, PT ;  /* 0x000000ff2500720c */ /* 0x000fe40003f25270 */
[----:B------:R-:W-:Y:S02]  /*33c0*/  FMNMX.FTZ R9, R98, R9, !PT ;  /* 0x0000000962097209 */ /* 0x000fe40007810000 */
[----:B------:R-:W-:Y:S02]  /*33d0*/  ISETP.GT.AND P1, PT, R21, 0x21, !P1 ;  /* 0x000000211500780c */ /* 0x000fe40004f24270 */
[----:B------:R-:W-:-:S02]  /*33e0*/  FMNMX.FTZ R9, R56, R9, !PT ;  /* 0x0000000938097209 */ /* 0x000fc40007810000 */
[----:B------:R-:W-:Y:S02]  /*33f0*/  ISETP.LT.OR P1, PT, R20, 0x22, P1 ;  /* 0x000000221400780c */ /* 0x000fe40000f21670 */
[----:B------:R-:W-:Y:S02]  /*3400*/  FMNMX.FTZ R9, R100, R9, !PT ;  /* 0x0000000964097209 */ /* 0x000fe40007810000 */
[----:B------:R-:W-:Y:S02]  /*3410*/  FSEL R27, R27, -INF , !P1 ;  /* 0xff8000001b1b7808 */ /* 0x000fe40004800000 */
[----:B------:R-:W-:Y:S02]  /*3420*/  ISETP.NE.AND P1, PT, R41, RZ, PT ;  /* 0x000000ff2900720c */ /* 0x000fe40003f25270 */
[----:B------:R-:W-:Y:S02]  /*3430*/  FMNMX.FTZ R9, R60, R9, !PT ;  /* 0x000000093c097209 */ /* 0x000fe40007810000 */
[----:B------:R-:W-:-:S02]  /*3440*/  ISETP.GT.AND P1, PT, R21, 0x28, !P1 ;  /* 0x000000281500780c */ /* 0x000fc40004f24270 */
[----:B------:R-:W-:Y:S02]  /*3450*/  FMNMX.FTZ R9, R102, R9, !PT ;  /* 0x0000000966097209 */ /* 0x000fe40007810000 */
[----:B------:R-:W-:Y:S02]  /*3460*/  ISETP.LT.OR P1, PT, R20, 0x29, P1 ;  /* 0x000000291400780c */ /* 0x000fe40000f21670 */
[----:B------:R-:W-:Y:S02]  /*3470*/  FMNMX.FTZ R9, R64, R9, !PT ;  /* 0x0000000940097209 */ /* 0x000fe40007810000 */
[----:B------:R-:W-:Y:S02]  /*3480*/  FSEL R28, R46, -INF , !P1 ;  /* 0xff8000002e1c7808 */ /* 0x000fe40004800000 */
[----:B------:R-:W-:Y:S02]  /*3490*/  FMNMX.FTZ R9, R104, R9, !PT ;  /* 0x0000000968097209 */ /* 0x000fe40007810000 */
[----:B------:R-:W-:-:S02]  /*34a0*/  ISETP.NE.AND P1, PT, R44, RZ, PT ;  /* 0x000000ff2c00720c */ /* 0x000fc40003f25270 */
[----:B------:R-:W-:Y:S02]  /*34b0*/  FMNMX.FTZ R9, R68, R9, !PT ;  /* 0x0000000944097209 */ /* 0x000fe40007810000 */
[C---:B------:R-:W-:Y:S02]  /*34c0*/  ISETP.GT.AND P1, PT, R21.reuse, 0x29, !P1 ;  /* 0x000000291500780c */ /* 0x040fe40004f24270 */
[----:B------:R-:W-:Y:S02]  /*34d0*/  FMNMX.FTZ R9, R106, R9, !PT ;  /* 0x000000096a097209 */ /* 0x000fe40007810000 */
[----:B------:R-:W-:Y:S02]  /*34e0*/  ISETP.LT.OR P1, PT, R20, 0x2a, P1 ;  /* 0x0000002a1400780c */ /* 0x000fe40000f21670 */
[----:B------:R-:W-:Y:S01]  /*34f0*/  ISETP.GT.AND P6, PT, R21, RZ, !P6 ;  /* 0x000000ff1500720c */ /* 0x000fe200077c4270 */
[----:B------:R-:W0:Y:S01]  /*3500*/  SHFL.BFLY PT, R10, R9, 0x2, 0x1f ;  /* 0x0c401f00090a7f89 */ /* 0x000e2200000e0000 */
[----:B------:R-:W-:-:S02]  /*3510*/  FSEL R29, R47, -INF , !P1 ;  /* 0xff8000002f1d7808 */ /* 0x000fc40004800000 */
[----:B------:R-:W-:Y:S02]  /*3520*/  ISETP.NE.AND P1, PT, R45, RZ, PT ;  /* 0x000000ff2d00720c */ /* 0x000fe40003f25270 */
[----:B------:R-:W-:Y:S02]  /*3530*/  ISETP.LT.OR P6, PT, R20, 0x1, P6 ;  /* 0x000000011400780c */ /* 0x000fe400037c1670 */
[----:B------:R-:W-:Y:S02]  /*3540*/  ISETP.GT.AND P1, PT, R21, 0x30, !P1 ;  /* 0x000000301500780c */ /* 0x000fe40004f24270 */
[----:B------:R-:W-:Y:S02]  /*3550*/  FSEL R0, R0, -INF , !P6 ;  /* 0xff80000000007808 */ /* 0x000fe40007000000 */
[----:B------:R-:W-:Y:S02]  /*3560*/  ISETP.LT.OR P1, PT, R20, 0x31, P1 ;  /* 0x000000311400780c */ /* 0x000fe40000f21670 */
[----:B------:R-:W-:-:S02]  /*3570*/  ISETP.NE.AND P2, PT, R53, RZ, PT ;  /* 0x000000ff3500720c */ /* 0x000fc40003f45270 */
[----:B------:R-:W-:Y:S02]  /*3580*/  FSEL R30, R30, -INF , !P1 ;  /* 0xff8000001e1e7808 */ /* 0x000fe40004800000 */
[----:B------:R-:W-:Y:S02]  /*3590*/  ISETP.NE.AND P1, PT, R48, RZ, PT ;  /* 0x000000ff3000720c */ /* 0x000fe40003f25270 */
[----:B------:R-:W-:Y:S02]  /*35a0*/  ISETP.NE.AND P5, PT, R59, RZ, PT ;  /* 0x000000ff3b00720c */ /* 0x000fe40003fa5270 */
[----:B------:R-:W-:Y:S02]  /*35b0*/  ISETP.GT.AND P1, PT, R21, 0x31, !P1 ;  /* 0x000000311500780c */ /* 0x000fe40004f24270 */
[----:B------:R-:W-:Y:S02]  /*35c0*/  ISETP.NE.AND P6, PT, R63, RZ, PT ;  /* 0x000000ff3f00720c */ /* 0x000fe40003fc5270 */
[----:B------:R-:W-:-:S02]  /*35d0*/  ISETP.LT.OR P1, PT, R20, 0x32, P1 ;  /* 0x000000321400780c */ /* 0x000fc40000f21670 */
[----:B0-----:R-:W-:Y:S02]  /*35e0*/  FMNMX.FTZ R37, R9, R10, !PT ;  /* 0x0000000a09257209 */ /* 0x001fe40007810000 */
[----:B------:R-:W-:Y:S02]  /*35f0*/  FMNMX.FTZ R9, R0, R25, !PT ;  /* 0x0000001900097209 */ /* 0x000fe40007810000 */
[----:B------:R-:W-:Y:S01]  /*3600*/  FSEL R31, R31, -INF , !P1 ;  /* 0xff8000001f1f7808 */ /* 0x000fe20004800000 */
[----:B------:R-:W0:Y:S01]  /*3610*/  SHFL.BFLY PT, R10, R37, 0x1, 0x1f ;  /* 0x0c201f00250a7f89 */ /* 0x000e2200000e0000 */
[----:B------:R-:W-:Y:S02]  /*3620*/  ISETP.NE.AND P1, PT, R49, RZ, PT ;  /* 0x000000ff3100720c */ /* 0x000fe40003f25270 */
[----:B------:R-:W-:Y:S02]  /*3630*/  FMNMX.FTZ R38, R12, R9, !PT ;  /* 0x000000090c267209 */ /* 0x000fe40007810000 */
[----:B------:R-:W-:-:S02]  /*3640*/  ISETP.GT.AND P1, PT, R21, 0x38, !P1 ;  /* 0x000000381500780c */ /* 0x000fc40004f24270 */
[----:B------:R-:W-:Y:S02]  /*3650*/  FMNMX.FTZ R9, R13, R38, !PT ;  /* 0x000000260d097209 */ /* 0x000fe40007810000 */
[----:B------:R-:W-:Y:S02]  /*3660*/  ISETP.LT.OR P1, PT, R20, 0x39, P1 ;  /* 0x000000391400780c */ /* 0x000fe40000f21670 */
[----:B------:R-:W-:Y:S02]  /*3670*/  FMNMX.FTZ R38, R14, R9, !PT ;  /* 0x000000090e267209 */ /* 0x000fe40007810000 */
[----:B------:R-:W-:Y:S02]  /*3680*/  FSEL R32, R54, -INF , !P1 ;  /* 0xff80000036207808 */ /* 0x000fe40004800000 */
[----:B------:R-:W-:Y:S02]  /*3690*/  ISETP.NE.AND P1, PT, R52, RZ, PT ;  /* 0x000000ff3400720c */ /* 0x000fe40003f25270 */
[----:B------:R-:W-:-:S02]  /*36a0*/  FMNMX.FTZ R9, R15, R38, !PT ;  /* 0x000000260f097209 */ /* 0x000fc40007810000 */
[----:B------:R-:W-:Y:S02]  /*36b0*/  ISETP.GT.AND P1, PT, R21, 0x39, !P1 ;  /* 0x000000391500780c */ /* 0x000fe40004f24270 */
[----:B------:R-:W-:Y:S02]  /*36c0*/  FMNMX.FTZ R9, R22, R9, !PT ;  /* 0x0000000916097209 */ /* 0x000fe40007810000 */
[----:B------:R-:W-:Y:S02]  /*36d0*/  ISETP.LT.OR P1, PT, R20, 0x3a, P1 ;  /* 0x0000003a1400780c */ /* 0x000fe40000f21670 */
[----:B------:R-:W-:Y:S02]  /*36e0*/  FMNMX.FTZ R9, R24, R9, !PT ;  /* 0x0000000918097209 */ /* 0x000fe40007810000 */
[----:B------:R-:W-:Y:S02]  /*36f0*/  FSEL R33, R55, -INF , !P1 ;  /* 0xff80000037217808 */ /* 0x000fe40004800000 */
[----:B------:R-:W-:-:S02]  /*3700*/  ISETP.GT.AND P1, PT, R21, 0x40, !P2 ;  /* 0x000000401500780c */ /* 0x000fc40005724270 */
[----:B------:R-:W-:Y:S02]  /*3710*/  FMNMX.FTZ R38, R26, R9, !PT ;  /* 0x000000091a267209 */ /* 0x000fe40007810000 */
[----:B------:R-:W-:Y:S02]  /*3720*/  ISETP.LT.OR P1, PT, R20, 0x41, P1 ;  /* 0x000000411400780c */ /* 0x000fe40000f21670 */
[----:B------:R-:W-:Y:S02]  /*3730*/  FMNMX.FTZ R9, R27, R38, !PT ;  /* 0x000000261b097209 */ /* 0x000fe40007810000 */
[----:B------:R-:W-:Y:S02]  /*3740*/  FSEL R34, R34, -INF , !P1 ;  /* 0xff80000022227808 */ /* 0x000fe40004800000 */
[----:B------:R-:W-:Y:S02]  /*3750*/  FMNMX.FTZ R38, R28, R9, !PT ;  /* 0x000000091c267209 */ /* 0x000fe40007810000 */
[----:B------:R-:W-:-:S02]  /*3760*/  ISETP.GT.AND P1, PT, R21, 0x41, !P5 ;  /* 0x000000411500780c */ /* 0x000fc40006f24270 */
[----:B0-----:R-:W-:Y:S02]  /*3770*/  FMNMX.FTZ R10, R37, R10, !PT ;  /* 0x0000000a250a7209 */ /* 0x001fe40007810000 */
[----:B------:R-:W-:Y:S02]  /*3780*/  FMNMX.FTZ R9, R29, R38, !PT ;  /* 0x000000261d097209 */ /* 0x000fe40007810000 */
[----:B------:R-:W-:Y:S01]  /*3790*/  ISETP.LT.OR P1, PT, R20, 0x42, P1 ;  /* 0x000000421400780c */ /* 0x000fe20000f21670 */
[----:B------:R-:W-:Y:S01]  /*37a0*/  FMUL.FTZ R36, R10, UR10 ;  /* 0x0000000a0a247c20 */ /* 0x000fe20008410000 */
[----:B------:R-:W-:Y:S02]  /*37b0*/  FMNMX.FTZ R38, R30, R9, !PT ;  /* 0x000000091e267209 */ /* 0x000fe40007810000 */
[----:B------:R-:W-:Y:S02]  /*37c0*/  FSEL R35, R35, -INF , !P1 ;  /* 0xff80000023237808 */ /* 0x000fe40004800000 */
[----:B------:R-:W-:-:S02]  /*37d0*/  FSETP.NEU.FTZ.AND P1, PT, R10, -INF , PT ;  /* 0xff8000000a00780b */ /* 0x000fc40003f3d000 */
[----:B------:R-:W-:Y:S02]  /*37e0*/  ISETP.NE.AND P5, PT, R57, RZ, PT ;  /* 0x000000ff3900720c */ /* 0x000fe40003fa5270 */
[----:B------:R-:W-:Y:S02]  /*37f0*/  FMNMX.FTZ R9, R31, R38, !PT ;  /* 0x000000261f097209 */ /* 0x000fe40007810000 */
[----:B------:R-:W-:Y:S02]  /*3800*/  FSEL R39, R36, RZ, P1 ;  /* 0x000000ff24277208 */ /* 0x000fe40000800000 */
[----:B------:R-:W-:Y:S02]  /*3810*/  ISETP.GT.AND P1, PT, R21, 0x48, !P5 ;  /* 0x000000481500780c */ /* 0x000fe40006f24270 */
[----:B------:R-:W-:Y:S01]  /*3820*/  FMNMX.FTZ R38, R32, R9, !PT ;  /* 0x0000000920267209 */ /* 0x000fe20007810000 */
[--C-:B------:R-:W-:Y:S01]  /*3830*/  FFMA.FTZ R37, R74, UR10, -R39.reuse ;  /* 0x0000000a4a257c23 */ /* 0x100fe20008010827 */
[----:B------:R-:W-:Y:S01]  /*3840*/  ISETP.LT.OR P1, PT, R20, 0x49, P1 ;  /* 0x000000491400780c */ /* 0x000fe20000f21670 */
[--C-:B------:R-:W-:Y:S01]  /*3850*/  FFMA.FTZ R40, R40, UR10, -R39.reuse ;  /* 0x0000000a28287c23 */ /* 0x100fe20008010827 */
[----:B------:R-:W-:Y:S01]  /*3860*/  FMNMX.FTZ R9, R33, R38, !PT ;  /* 0x0000002621097209 */ /* 0x000fe20007810000 */
[----:B------:R0:W-:Y:S01]  /*3870*/  MUFU.EX2 R41, R37 ;  /* 0x0000002500297308 */ /* 0x0001e20000000800 */
[----:B------:R-:W-:Y:S01]  /*3880*/  FSEL R36, R62, -INF , !P1 ;  /* 0xff8000003e247808 */ /* 0x000fe20004800000 */
[--C-:B------:R-:W-:Y:S01]  /*3890*/  FFMA.FTZ R42, R58, UR10, -R39.reuse ;  /* 0x0000000a3a2a7c23 */ /* 0x100fe20008010827 */
[----:B------:R-:W-:Y:S01]  /*38a0*/  ISETP.NE.AND P2, PT, R61, RZ, PT ;  /* 0x000000ff3d00720c */ /* 0x000fe20003f45270 */
[--C-:B------:R-:W-:Y:S01]  /*38b0*/  FFMA.FTZ R43, R72, UR10, -R39.reuse ;  /* 0x0000000a482b7c23 */ /* 0x100fe20008010827 */
[C---:B------:R-:W-:Y:S01]  /*38c0*/  ISETP.GT.AND P1, PT, R21.reuse, 0x49, !P6 ;  /* 0x000000491500780c */ /* 0x040fe20007724270 */
[--C-:B------:R-:W-:Y:S01]  /*38d0*/  FFMA.FTZ R44, R80, UR10, -R39.reuse ;  /* 0x0000000a502c7c23 */ /* 0x100fe20008010827 */
[----:B------:R-:W-:Y:S01]  /*38e0*/  FMNMX.FTZ R38, R34, R9, !PT ;  /* 0x0000000922267209 */ /* 0x000fe20007810000 */
[----:B------:R1:W2:Y:S01]  /*38f0*/  MUFU.EX2 R172, R40 ;  /* 0x0000002800ac7308 */ /* 0x0002a20000000800 */
[----:B------:R-:W-:Y:S01]  /*3900*/  ISETP.GT.AND P2, PT, R21, 0x50, !P2 ;  /* 0x000000501500780c */ /* 0x000fe20005744270 */
[--C-:B0-----:R-:W-:Y:S01]  /*3910*/  FFMA.FTZ R37, R78, UR10, -R39.reuse ;  /* 0x0000000a4e257c23 */ /* 0x101fe20008010827 */
[----:B------:R-:W-:Y:S01]  /*3920*/  ISETP.LT.OR P1, PT, R20, 0x4a, P1 ;  /* 0x0000004a1400780c */ /* 0x000fe20000f21670 */
[--C-:B------:R-:W-:Y:S01]  /*3930*/  FFMA.FTZ R46, R84, UR10, -R39.reuse ;  /* 0x0000000a542e7c23 */ /* 0x100fe20008010827 */
[----:B------:R-:W-:Y:S01]  /*3940*/  FMNMX.FTZ R9, R35, R38, !PT ;  /* 0x0000002623097209 */ /* 0x000fe20007810000 */
[--C-:B------:R-:W-:Y:S01]  /*3950*/  FFMA.FTZ R48, R86, UR10, -R39.reuse ;  /* 0x0000000a56307c23 */ /* 0x100fe20008010827 */
[----:B------:R-:W-:Y:S01]  /*3960*/  ISETP.NE.AND P5, PT, R50, RZ, PT ;  /* 0x000000ff3200720c */ /* 0x000fe20003fa5270 */
[----:B------:R-:W-:Y:S01]  /*3970*/  MUFU.EX2 R45, R37 ;  /* 0x00000025002d7308 */ /* 0x000fe20000000800 */
[C---:B------:R-:W-:Y:S01]  /*3980*/  ISETP.GT.AND P3, PT, R21.reuse, 0x51, !P3 ;  /* 0x000000511500780c */ /* 0x040fe20005f64270 */
[--C-:B-1----:R-:W-:Y:S01]  /*3990*/  FFMA.FTZ R40, R76, UR10, -R39.reuse ;  /* 0x0000000a4c287c23 */ /* 0x102fe20008010827 */
[----:B------:R-:W-:Y:S01]  /*39a0*/  ISETP.LT.OR P2, PT, R20, 0x51, P2 ;  /* 0x000000511400780c */ /* 0x000fe20001741670 */
[--C-:B------:R-:W-:Y:S01]  /*39b0*/  FFMA.FTZ R50, R88, UR10, -R39.reuse ;  /* 0x0000000a58327c23 */ /* 0x100fe20008010827 */
[----:B------:R-:W-:Y:S01]  /*39c0*/  FSEL R2, R2, -INF , !P1 ;  /* 0xff80000002027808 */ /* 0x000fe20004800000 */
[----:B------:R-:W-:Y:S01]  /*39d0*/  FFMA.FTZ R58, R102, UR10, -R39 ;  /* 0x0000000a663a7c23 */ /* 0x000fe20008010827 */
[----:B------:R-:W-:Y:S01]  /*39e0*/  FMNMX.FTZ R9, R36, R9, !PT ;  /* 0x0000000924097209 */ /* 0x000fe20007810000 */
[----:B------:R0:W-:Y:S01]  /*39f0*/  MUFU.EX2 R168, R40 ;  /* 0x0000002800a87308 */ /* 0x0001e20000000800 */
[C---:B------:R-:W-:Y:S01]  /*3a00*/  ISETP.GT.AND P4, PT, R21.reuse, 0x58, !P4 ;  /* 0x000000581500780c */ /* 0x040fe20006784270 */
[----:B--2---:R-:W-:Y:S01]  /*3a10*/  FADD.FTZ R65, R172, R41 ;  /* 0x00000029ac417221 */ /* 0x004fe20000010000 */
[----:B------:R-:W-:Y:S01]  /*3a20*/  ISETP.GT.AND P5, PT, R21, 0x59, !P5 ;  /* 0x000000591500780c */ /* 0x000fe20006fa4270 */
[--C-:B------:R-:W-:Y:S01]  /*3a30*/  FFMA.FTZ R51, R90, UR10, -R39.reuse ;  /* 0x0000000a5a337c23 */ /* 0x100fe20008010827 */
[----:B------:R-:W-:Y:S01]  /*3a40*/  ISETP.LT.OR P3, PT, R20, 0x52, P3 ;  /* 0x000000521400780c */ /* 0x000fe20001f61670 */
[--C-:B------:R-:W-:Y:S01]  /*3a50*/  FFMA.FTZ R52, R92, UR10, -R39.reuse ;  /* 0x0000000a5c347c23 */ /* 0x100fe20008010827 */
[----:B------:R-:W-:Y:S01]  /*3a60*/  FSEL R21, R66, -INF , !P2 ;  /* 0xff80000042157808 */ /* 0x000fe20005000000 */
[----:B------:R-:W-:Y:S01]  /*3a70*/  MUFU.EX2 R42, R42 ;  /* 0x0000002a002a7308 */ /* 0x000fe20000000800 */
[----:B------:R-:W-:Y:S01]  /*3a80*/  FMNMX.FTZ R38, R2, R9, !PT ;  /* 0x0000000902267209 */ /* 0x000fe20007810000 */
[--C-:B0-----:R-:W-:Y:S01]  /*3a90*/  FFMA.FTZ R40, R82, UR10, -R39.reuse ;  /* 0x0000000a52287c23 */ /* 0x101fe20008010827 */
[----:B------:R-:W-:Y:S01]  /*3aa0*/  ISETP.LT.OR P4, PT, R20, 0x59, P4 ;  /* 0x000000591400780c */ /* 0x000fe20002781670 */
[--C-:B------:R-:W-:Y:S01]  /*3ab0*/  FFMA.FTZ R54, R96, UR10, -R39.reuse ;  /* 0x0000000a60367c23 */ /* 0x100fe20008010827 */
[----:B------:R-:W-:Y:S01]  /*3ac0*/  FSEL R37, R67, -INF , !P3 ;  /* 0xff80000043257808 */ /* 0x000fe20005800000 */
[--C-:B------:R-:W-:Y:S01]  /*3ad0*/  FFMA.FTZ R55, R98, UR10, -R39.reuse ;  /* 0x0000000a62377c23 */ /* 0x100fe20008010827 */
[----:B------:R-:W-:Y:S01]  /*3ae0*/  FMNMX.FTZ R38, R21, R38, !PT ;  /* 0x0000002615267209 */ /* 0x000fe20007810000 */
[----:B------:R0:W-:Y:S01]  /*3af0*/  MUFU.EX2 R47, R40 ;  /* 0x00000028002f7308 */ /* 0x0001e20000000800 */
[----:B------:R-:W-:Y:S01]  /*3b00*/  ISETP.LT.OR P5, PT, R20, 0x5a, P5 ;  /* 0x0000005a1400780c */ /* 0x000fe20002fa1670 */
[--C-:B------:R-:W-:Y:S01]  /*3b10*/  FFMA.FTZ R56, R56, UR10, -R39.reuse ;  /* 0x0000000a38387c23 */ /* 0x100fe20008010827 */
[----:B------:R-:W-:Y:S01]  /*3b20*/  FSEL R20, R70, -INF , !P4 ;  /* 0xff80000046147808 */ /* 0x000fe20006000000 */
[--C-:B------:R-:W-:Y:S01]  /*3b30*/  FFMA.FTZ R57, R100, UR10, -R39.reuse ;  /* 0x0000000a64397c23 */ /* 0x100fe20008010827 */
[----:B------:R-:W-:Y:S01]  /*3b40*/  FMNMX.FTZ R9, R37, R38, !PT ;  /* 0x0000002625097209 */ /* 0x000fe20007810000 */
[----:B------:R-:W-:Y:S01]  /*3b50*/  FFMA.FTZ R61, R104, UR10, -R39 ;  /* 0x0000000a683d7c23 */ /* 0x000fe20008010827 */
[----:B------:R-:W-:Y:S01]  /*3b60*/  FSEL R38, R71, -INF , !P5 ;  /* 0xff80000047267808 */ /* 0x000fe20006800000 */
[----:B------:R-:W1:Y:S01]  /*3b70*/  MUFU.EX2 R43, R43 ;  /* 0x0000002b002b7308 */ /* 0x000e620000000800 */
[----:B------:R-:W-:-:S02]  /*3b80*/  FMNMX.FTZ R9, R20, R9, !PT ;  /* 0x0000000914097209 */ /* 0x000fc40007810000 */
[----:B------:R-:W-:Y:S02]  /*3b90*/  F2FP.F16.F32.PACK_AB R172, R41, R172 ;  /* 0x000000ac29ac723e */ /* 0x000fe400000000ff */
[----:B------:R-:W-:-:S03]  /*3ba0*/  FMNMX.FTZ R9, R38, R9, !PT ;  /* 0x0000000926097209 */ /* 0x000fc60007810000 */
[----:B------:R-:W2:Y:S02]  /*3bb0*/  MUFU.EX2 R44, R44 ;  /* 0x0000002c002c7308 */ /* 0x000ea40000000800 */
[----:B0-----:R-:W0:Y:S06]  /*3bc0*/  SHFL.BFLY PT, R40, R9, 0x2, 0x1f ;  /* 0x0c401f0009287f89 */ /* 0x001e2c00000e0000 */
[----:B------:R-:W-:Y:S01]  /*3bd0*/  MUFU.EX2 R46, R46 ;  /* 0x0000002e002e7308 */ /* 0x000fe20000000800 */
[----:B-1----:R-:W-:-:S07]  /*3be0*/  F2FP.F16.F32.PACK_AB R174, R43, R42 ;  /* 0x0000002a2bae723e */ /* 0x002fce00000000ff */
[----:B------:R1:W3:Y:S01]  /*3bf0*/  MUFU.EX2 R49, R48 ;  /* 0x0000003000317308 */ /* 0x0002e20000000800 */
[----:B--2---:R-:W-:-:S07]  /*3c00*/  F2FP.F16.F32.PACK_AB R170, R47, R44 ;  /* 0x0000002c2faa723e */ /* 0x004fce00000000ff */
[----:B------:R-:W-:Y:S01]  /*3c10*/  MUFU.EX2 R50, R50 ;  /* 0x0000003200327308 */ /* 0x000fe20000000800 */
[----:B-1----:R-:W-:Y:S01]  /*3c20*/  FFMA.FTZ R48, R94, UR10, -R39 ;  /* 0x0000000a5e307c23 */ /* 0x002fe20008010827 */
[----:B0-----:R-:W-:-:S05]  /*3c30*/  FMNMX.FTZ R40, R9, R40, !PT ;  /* 0x0000002809287209 */ /* 0x001fca0007810000 */
[----:B------:R-:W0:Y:S01]  /*3c40*/  SHFL.BFLY PT, R9, R40, 0x1, 0x1f ;  /* 0x0c201f0028097f89 */ /* 0x000e2200000e0000 */
[----:B------:R-:W-:Y:S01]  /*3c50*/  MUFU.EX2 R59, R58 ;  /* 0x0000003a003b7308 */ /* 0x000fe20000000800 */
[----:B---3--:R-:W-:-:S07]  /*3c60*/  F2FP.F16.F32.PACK_AB R164, R49, R46 ;  /* 0x0000002e31a4723e */ /* 0x008fce00000000ff */
[----:B------:R-:W1:Y:S08]  /*3c70*/  MUFU.EX2 R51, R51 ;  /* 0x0000003300337308 */ /* 0x000e700000000800 */
[----:B------:R-:W-:Y:S01]  /*3c80*/  MUFU.EX2 R52, R52 ;  /* 0x0000003400347308 */ /* 0x000fe20000000800 */
[----:B0-----:R-:W-:-:S07]  /*3c90*/  FMNMX.FTZ R9, R40, R9, !PT ;  /* 0x0000000928097209 */ /* 0x001fce0007810000 */
[----:B------:R0:W2:Y:S01]  /*3ca0*/  MUFU.EX2 R53, R48 ;  /* 0x0000003000357308 */ /* 0x0000a20000000800 */
[----:B------:R-:W-:Y:S01]  /*3cb0*/  FFMA.FTZ R40, R68, UR10, -R39 ;  /* 0x0000000a44287c23 */ /* 0x000fe20008010827 */
[----:B-1----:R-:W-:Y:S01]  /*3cc0*/  F2FP.F16.F32.PACK_AB R166, R51, R50 ;  /* 0x0000003233a6723e */ /* 0x002fe200000000ff */
[C---:B------:R-:W-:Y:S01]  /*3cd0*/  FMUL.FTZ R62, R9.reuse, UR10 ;  /* 0x0000000a093e7c20 */ /* 0x040fe20008410000 */
[----:B------:R-:W-:-:S04]  /*3ce0*/  FSETP.NEU.FTZ.AND P1, PT, R9, -INF , PT ;  /* 0xff8000000900780b */ /* 0x000fc80003f3d000 */
[----:B------:R-:W-:Y:S01]  /*3cf0*/  MUFU.EX2 R54, R54 ;  /* 0x0000003600367308 */ /* 0x000fe20000000800 */
[----:B------:R-:W-:Y:S01]  /*3d00*/  FSEL R63, R62, RZ, P1 ;  /* 0x000000ff3e3f7208 */ /* 0x000fe20000800000 */
[--C-:B0-----:R-:W-:Y:S01]  /*3d10*/  FFMA.FTZ R48, R60, UR10, -R39.reuse ;  /* 0x0000000a3c307c23 */ /* 0x101fe20008010827 */
[--C-:B------:R-:W-:Y:S01]  /*3d20*/  FFMA.FTZ R60, R64, UR10, -R39.reuse ;  /* 0x0000000a403c7c23 */ /* 0x100fe20008010827 */
[----:B------:R-:W-:Y:S01]  /*3d30*/  FFMA.FTZ R39, R106, UR10, -R39 ;  /* 0x0000000a6a277c23 */ /* 0x000fe20008010827 */
[----:B------:R-:W-:Y:S01]  /*3d40*/  PLOP3.LUT P1, PT, PT, PT, UP0, 0x40, 0x0 ;  /* 0x000000000000781c */ /* 0x000fe20003f2e808 */
        /* <DEDUP_REMOVED lines=25> */
[----:B------:R-:W-:Y:S01]  /*3ee0*/  FFMA.FTZ R38, R38, UR10, -R63 ;  /* 0x0000000a26267c23 */ /* 0x000fe2000801083f */
[----:B--2---:R-:W-:-:S04]  /*3ef0*/  F2FP.F16.F32.PACK_AB R160, R53, R52 ;  /* 0x0000003435a0723e */ /* 0x004fc800000000ff */
[----:B------:R2:W-:Y:S01]  /*3f00*/  MUFU.EX2 R171, R24 ;  /* 0x0000001800ab7308 */ /* 0x0005e20000000800 */
[----:B0-----:R-:W-:-:S07]  /*3f10*/  F2FP.F16.F32.PACK_AB R173, R25, R0 ;  /* 0x0000000019ad723e */ /* 0x001fce00000000ff */
[----:B------:R-:W0:Y:S01]  /*3f20*/  MUFU.EX2 R13, R13 ;  /* 0x0000000d000d7308 */ /* 0x000e220000000800 */
[----:B--2---:R-:W-:-:S04]  /*3f30*/  FADD.FTZ R24, R42, R65 ;  /* 0x000000412a187221 */ /* 0x004fc80000010000 */
[----:B------:R-:W-:-:S03]  /*3f40*/  FADD.FTZ R65, R43, R24 ;  /* 0x000000182b417221 */ /* 0x000fc60000010000 */
[----:B------:R-:W2:Y:S01]  /*3f50*/  MUFU.EX2 R14, R14 ;  /* 0x0000000e000e7308 */ /* 0x000ea20000000800 */
[----:B------:R-:W-:Y:S01]  /*3f60*/  FADD.FTZ R24, R168, R65 ;  /* 0x00000041a8187221 */ /* 0x000fe20000010000 */
[----:B------:R-:W-:Y:S01]  /*3f70*/  FADD.FTZ R65, R0, R25 ;  /* 0x0000001900417221 */ /* 0x000fe20000010000 */
[C---:B------:R-:W-:Y:S02]  /*3f80*/  F2FP.F16.F32.PACK_AB R168, R45.reuse, R168 ;  /* 0x000000a82da8723e */ /* 0x040fe400000000ff */
[----:B------:R-:W-:Y:S01]  /*3f90*/  FADD.FTZ R67, R45, R24 ;  /* 0x000000182d437221 */ /* 0x000fe20000010000 */
[----:B-1----:R-:W-:Y:S02]  /*3fa0*/  FADD.FTZ R24, R12, R65 ;  /* 0x000000410c187221 */ /* 0x002fe40000010000 */
[----:B------:R-:W1:Y:S01]  /*3fb0*/  MUFU.EX2 R15, R15 ;  /* 0x0000000f000f7308 */ /* 0x000e620000000800 */
[----:B------:R-:W-:Y:S01]  /*3fc0*/  FADD.FTZ R58, R44, R67 ;  /* 0x000000432c3a7221 */ /* 0x000fe20000010000 */
[C---:B0-----:R-:W-:Y:S01]  /*3fd0*/  FADD.FTZ R65, R13.reuse, R24 ;  /* 0x000000180d417221 */ /* 0x041fe20000010000 */
[----:B------:R-:W-:-:S02]  /*3fe0*/  F2FP.F16.F32.PACK_AB R175, R13, R12 ;  /* 0x0000000c0daf723e */ /* 0x000fc400000000ff */
[----:B------:R-:W-:-:S03]  /*3ff0*/  FADD.FTZ R67, R47, R58 ;  /* 0x0000003a2f437221 */ /* 0x000fc60000010000 */
[----:B------:R-:W0:Y:S01]  /*4000*/  MUFU.EX2 R22, R22 ;  /* 0x0000001600167308 */ /* 0x000e220000000800 */
[----:B--2---:R-:W-:Y:S01]  /*4010*/  FADD.FTZ R24, R14, R65 ;  /* 0x000000410e187221 */ /* 0x004fe20000010000 */
[----:B------:R-:W-:-:S04]  /*4020*/  FADD.FTZ R58, R46, R67 ;  /* 0x000000432e3a7221 */ /* 0x000fc80000010000 */
[----:B------:R-:W-:Y:S02]  /*4030*/  FADD.FTZ R67, R49, R58 ;  /* 0x0000003a31437221 */ /* 0x000fe40000010000 */
[----:B------:R-:W2:Y:S01]  /*4040*/  MUFU.EX2 R26, R26 ;  /* 0x0000001a001a7308 */ /* 0x000ea20000000800 */
[C---:B-1----:R-:W-:Y:S01]  /*4050*/  FADD.FTZ R65, R15.reuse, R24 ;  /* 0x000000180f417221 */ /* 0x042fe20000010000 */
[----:B------:R-:W-:Y:S01]  /*4060*/  FADD.FTZ R58, R50, R67 ;  /* 0x00000043323a7221 */ /* 0x000fe20000010000 */
[----:B------:R-:W-:-:S03]  /*4070*/  F2FP.F16.F32.PACK_AB R169, R15, R14 ;  /* 0x0000000e0fa9723e */ /* 0x000fc600000000ff */
[----:B------:R-:W-:Y:S02]  /*4080*/  FADD.FTZ R67, R51, R58 ;  /* 0x0000003a33437221 */ /* 0x000fe40000010000 */
[----:B------:R-:W1:Y:S01]  /*4090*/  MUFU.EX2 R27, R27 ;  /* 0x0000001b001b7308 */ /* 0x000e620000000800 */
[----:B0-----:R-:W-:Y:S01]  /*40a0*/  FADD.FTZ R24, R22, R65 ;  /* 0x0000004116187221 */ /* 0x001fe20000010000 */
[----:B------:R-:W-:-:S03]  /*40b0*/  FADD.FTZ R58, R52, R67 ;  /* 0x00000043343a7221 */ /* 0x000fc60000010000 */
[----:B------:R-:W-:Y:S01]  /*40c0*/  FADD.FTZ R65, R171, R24 ;  /* 0x00000018ab417221 */ /* 0x000fe20000010000 */
[----:B------:R-:W-:Y:S01]  /*40d0*/  FADD.FTZ R67, R53, R58 ;  /* 0x0000003a35437221 */ /* 0x000fe20000010000 */
[----:B------:R-:W-:Y:S01]  /*40e0*/  F2FP.F16.F32.PACK_AB R171, R171, R22 ;  /* 0x00000016abab723e */ /* 0x000fe200000000ff */
[----:B------:R-:W0:Y:S01]  /*40f0*/  MUFU.EX2 R28, R28 ;  /* 0x0000001c001c7308 */ /* 0x000e220000000800 */
[----:B--2---:R-:W-:Y:S01]  /*4100*/  FADD.FTZ R24, R26, R65 ;  /* 0x000000411a187221 */ /* 0x004fe20000010000 */
[----:B------:R-:W-:-:S06]  /*4110*/  FADD.FTZ R58, R54, R67 ;  /* 0x00000043363a7221 */ /* 0x000fcc0000010000 */
[----:B------:R-:W2:Y:S01]  /*4120*/  MUFU.EX2 R29, R29 ;  /* 0x0000001d001d7308 */ /* 0x000ea20000000800 */
[C---:B-1----:R-:W-:Y:S01]  /*4130*/  FADD.FTZ R65, R27.reuse, R24 ;  /* 0x000000181b417221 */ /* 0x042fe20000010000 */
[----:B------:R-:W-:Y:S01]  /*4140*/  FFMA.FTZ R24, R20, UR10, -R63 ;  /* 0x0000000a14187c23 */ /* 0x000fe2000801083f */
[----:B------:R-:W-:-:S05]  /*4150*/  F2FP.F16.F32.PACK_AB R165, R27, R26 ;  /* 0x0000001a1ba5723e */ /* 0x000fca00000000ff */
[----:B------:R-:W1:Y:S01]  /*4160*/  MUFU.EX2 R55, R55 ;  /* 0x0000003700377308 */ /* 0x000e620000000800 */
[----:B0-----:R-:W-:-:S07]  /*4170*/  FADD.FTZ R20, R28, R65 ;  /* 0x000000411c147221 */ /* 0x001fce0000010000 */
[----:B------:R-:W0:Y:S01]  /*4180*/  MUFU.EX2 R30, R30 ;  /* 0x0000001e001e7308 */ /* 0x000e220000000800 */
[C---:B--2---:R-:W-:Y:S01]  /*4190*/  FADD.FTZ R63, R29.reuse, R20 ;  /* 0x000000141d3f7221 */ /* 0x044fe20000010000 */
[----:B------:R-:W-:-:S06]  /*41a0*/  F2FP.F16.F32.PACK_AB R167, R29, R28 ;  /* 0x0000001c1da7723e */ /* 0x000fcc00000000ff */
[----:B------:R-:W2:Y:S01]  /*41b0*/  MUFU.EX2 R56, R56 ;  /* 0x0000003800387308 */ /* 0x000ea20000000800 */
[C---:B-1----:R-:W-:Y:S01]  /*41c0*/  FADD.FTZ R65, R55.reuse, R58 ;  /* 0x0000003a37417221 */ /* 0x042fe20000010000 */
[----:B------:R-:W-:-:S06]  /*41d0*/  F2FP.F16.F32.PACK_AB R162, R55, R54 ;  /* 0x0000003637a2723e */ /* 0x000fcc00000000ff */
[----:B------:R-:W1:Y:S01]  /*41e0*/  MUFU.EX2 R31, R31 ;  /* 0x0000001f001f7308 */ /* 0x000e620000000800 */
[----:B0-----:R-:W-:-:S07]  /*41f0*/  FADD.FTZ R20, R30, R63 ;  /* 0x0000003f1e147221 */ /* 0x001fce0000010000 */
[----:B------:R-:W0:Y:S01]  /*4200*/  MUFU.EX2 R57, R57 ;  /* 0x0000003900397308 */ /* 0x000e220000000800 */
[----:B--2---:R-:W-:-:S07]  /*4210*/  FADD.FTZ R58, R56, R65 ;  /* 0x00000041383a7221 */ /* 0x004fce0000010000 */
[----:B------:R-:W-:Y:S01]  /*4220*/  MUFU.EX2 R32, R32 ;  /* 0x0000002000207308 */ /* 0x000fe20000000800 */
[C---:B-1----:R-:W-:Y:S01]  /*4230*/  FADD.FTZ R41, R31.reuse, R20 ;  /* 0x000000141f297221 */ /* 0x042fe20000010000 */
[----:B------:R-:W-:-:S06]  /*4240*/  F2FP.F16.F32.PACK_AB R161, R31, R30 ;  /* 0x0000001e1fa1723e */ /* 0x000fcc00000000ff */
[----:B------:R-:W1:Y:S01]  /*4250*/  MUFU.EX2 R48, R48 ;  /* 0x0000003000307308 */ /* 0x000e620000000800 */
[C---:B0-----:R-:W-:Y:S01]  /*4260*/  FADD.FTZ R43, R57.reuse, R58 ;  /* 0x0000003a392b7221 */ /* 0x041fe20000010000 */
[----:B------:R-:W-:-:S06]  /*4270*/  F2FP.F16.F32.PACK_AB R156, R57, R56 ;  /* 0x00000038399c723e */ /* 0x000fcc00000000ff */
[----:B------:R-:W0:Y:S08]  /*4280*/  MUFU.EX2 R33, R33 ;  /* 0x0000002100217308 */ /* 0x000e300000000800 */
[----:B------:R-:W-:Y:S01]  /*4290*/  MUFU.EX2 R34, R34 ;  /* 0x0000002200227308 */ /* 0x000fe20000000800 */
[----:B-1----:R-:W-:Y:S01]  /*42a0*/  FADD.FTZ R20, R48, R43 ;  /* 0x0000002b30147221 */ /* 0x002fe20000010000 */
[----:B------:R-:W-:-:S03]  /*42b0*/  F2FP.F16.F32.PACK_AB R158, R59, R48 ;  /* 0x000000303b9e723e */ /* 0x000fc600000000ff */
[----:B------:R-:W-:-:S03]  /*42c0*/  FADD.FTZ R43, R59, R20 ;  /* 0x000000143b2b7221 */ /* 0x000fc60000010000 */
[----:B------:R-:W1:Y:S01]  /*42d0*/  MUFU.EX2 R60, R60 ;  /* 0x0000003c003c7308 */ /* 0x000e620000000800 */
[----:B0-----:R-:W-:-:S07]  /*42e0*/  F2FP.F16.F32.PACK_AB R163, R33, R32 ;  /* 0x0000002021a3723e */ /* 0x001fce00000000ff */
[----:B------:R-:W0:Y:S08]  /*42f0*/  MUFU.EX2 R35, R35 ;  /* 0x0000002300237308 */ /* 0x000e300000000800 */
[----:B------:R-:W2:Y:S01]  /*4300*/  MUFU.EX2 R61, R61 ;  /* 0x0000003d003d7308 */ /* 0x000ea20000000800 */
[----:B-1----:R-:W-:-:S07]  /*4310*/  FADD.FTZ R42, R60, R43 ;  /* 0x0000002b3c2a7221 */ /* 0x002fce0000010000 */
[----:B------:R-:W1:Y:S01]  /*4320*/  MUFU.EX2 R36, R36 ;  /* 0x0000002400247308 */ /* 0x000e620000000800 */
[----:B0-----:R-:W-:-:S07]  /*4330*/  F2FP.F16.F32.PACK_AB R157, R35, R34 ;  /* 0x00000022239d723e */ /* 0x001fce00000000ff */
[----:B------:R0:W3:Y:S01]  /*4340*/  MUFU.EX2 R159, R2 ;  /* 0x00000002009f7308 */ /* 0x0000e20000000800 */
[C---:B--2---:R-:W-:Y:S01]  /*4350*/  FADD.FTZ R43, R61.reuse, R42 ;  /* 0x0000002a3d2b7221 */ /* 0x044fe20000010000 */
[----:B------:R-:W-:-:S06]  /*4360*/  F2FP.F16.F32.PACK_AB R152, R61, R60 ;  /* 0x0000003c3d98723e */ /* 0x000fcc00000000ff */
[----:B------:R-:W2:Y:S01]  /*4370*/  MUFU.EX2 R21, R21 ;  /* 0x0000001500157308 */ /* 0x000ea20000000800 */
[----:B0-----:R-:W-:-:S04]  /*4380*/  FADD.FTZ R2, R32, R41 ;  /* 0x0000002920027221 */ /* 0x001fc80000010000 */
[----:B------:R-:W-:-:S03]  /*4390*/  FADD.FTZ R41, R33, R2 ;  /* 0x0000000221297221 */ /* 0x000fc60000010000 */
[----:B------:R-:W0:Y:S01]  /*43a0*/  MUFU.EX2 R20, R37 ;  /* 0x0000002500147308 */ /* 0x000e220000000800 */
[----:B------:R-:W-:-:S04]  /*43b0*/  FADD.FTZ R2, R34, R41 ;  /* 0x0000002922027221 */ /* 0x000fc80000010000 */
[----:B------:R-:W-:-:S03]  /*43c0*/  FADD.FTZ R41, R35, R2 ;  /* 0x0000000223297221 */ /* 0x000fc60000010000 */
[----:B------:R-:W4:Y:S01]  /*43d0*/  MUFU.EX2 R24, R24 ;  /* 0x0000001800187308 */ /* 0x000f220000000800 */
[----:B-1----:R-:W-:-:S04]  /*43e0*/  FADD.FTZ R42, R36, R41 ;  /* 0x00000029242a7221 */ /* 0x002fc80000010000 */
[C---:B---3--:R-:W-:Y:S01]  /*43f0*/  FADD.FTZ R42, R159.reuse, R42 ;  /* 0x0000002a9f2a7221 */ /* 0x048fe20000010000 */
[----:B------:R-:W-:Y:S02]  /*4400*/  F2FP.F16.F32.PACK_AB R159, R159, R36 ;  /* 0x000000249f9f723e */ /* 0x000fe400000000ff */
[----:B------:R-:W1:Y:S01]  /*4410*/  MUFU.EX2 R40, R40 ;  /* 0x0000002800287308 */ /* 0x000e620000000800 */
[----:B--2---:R-:W-:Y:S01]  /*4420*/  FADD.FTZ R13, R21, R42 ;  /* 0x0000002a150d7221 */ /* 0x004fe20000010000 */
[----:B0-----:R-:W-:-:S03]  /*4430*/  F2FP.F16.F32.PACK_AB R153, R20, R21 ;  /* 0x000000151499723e */ /* 0x001fc600000000ff */
[----:B------:R-:W-:-:S03]  /*4440*/  FADD.FTZ R13, R20, R13 ;  /* 0x0000000d140d7221 */ /* 0x000fc60000010000 */
[----:B------:R-:W0:Y:S01]  /*4450*/  MUFU.EX2 R155, R38 ;  /* 0x00000026009b7308 */ /* 0x000e220000000800 */
[----:B----4-:R-:W-:-:S07]  /*4460*/  FADD.FTZ R0, R24, R13 ;  /* 0x0000000d18007221 */ /* 0x010fce0000010000 */
[----:B------:R-:W2:Y:S01]  /*4470*/  MUFU.EX2 R39, R39 ;  /* 0x0000002700277308 */ /* 0x000ea20000000800 */
[----:B-1----:R-:W-:Y:S01]  /*4480*/  FADD.FTZ R2, R40, R43 ;  /* 0x0000002b28027221 */ /* 0x002fe20000010000 */
[C---:B0-----:R-:W-:Y:S01]  /*4490*/  FADD.FTZ R0, R155.reuse, R0 ;  /* 0x000000009b007221 */ /* 0x041fe20000010000 */
[----:B------:R-:W-:Y:S02]  /*44a0*/  F2FP.F16.F32.PACK_AB R155, R155, R24 ;  /* 0x000000189b9b723e */ /* 0x000fe400000000ff */
[C---:B--2---:R-:W-:Y:S01]  /*44b0*/  FADD.FTZ R2, R39.reuse, R2 ;  /* 0x0000000227027221 */ /* 0x044fe20000010000 */
[----:B------:R-:W-:Y:S01]  /*44c0*/  F2FP.F16.F32.PACK_AB R154, R39, R40 ;  /* 0x00000028279a723e */ /* 0x000fe200000000ff */
[----:B------:R-:W-:Y:S06]  /*44d0*/  @P1 BRA `(.L_x_1837) ;  /* 0x0000000000041947 */ /* 0x000fec0003800000 */
[----:B------:R-:W-:Y:S01]  /*44e0*/  BPT.TRAP 0x1 ;  /* 0x000000040000795c */ /* 0x000fe20000300000 */
.L_x_1837:
[----:B------:R-:W-:Y:S01]  /*44f0*/  PLOP3.LUT P2, PT, PT, PT, UP0, 0x40, 0x0 ;  /* 0x000000000000781c */ /* 0x000fe20003f4e808 */
[----:B------:R0:W1:-:S12]  /*4500*/  SYNCS.PHASECHK.TRANS64.TRYWAIT P1, [UR38+0x22850], R11 ;  /* 0x0228500bff0075a7 */ /* 0x0000580008020166 */
[----:B0-----:R-:W-:Y:S05]  /*4510*/  @P2 BRA `(.L_x_1838) ;  /* 0x0000000000042947 */ /* 0x001fea0003800000 */
[----:B------:R-:W-:Y:S01]  /*4520*/  BPT.TRAP 0x1 ;  /* 0x000000040000795c */ /* 0x000fe20000300000 */
.L_x_1838:
[----:B-1----:R-:W-:Y:S05]  /*4530*/  @P1 BRA `(.L_x_1839) ;  /* 0x0000000000081947 */ /* 0x002fea0003800000 */
[----:B------:R-:W0:Y:S02]  /*4540*/  SYNCS.PHASECHK.TRANS64.TRYWAIT P1, [UR38+0x22850], R11 ;  /* 0x0228500bff0075a7 */ /* 0x000e240008020166 */
[----:B0-----:R-:W-:Y:S05]  /*4550*/  @!P1 BRA `(.L_x_1840) ;  /* 0x0000010400a89947 */ /* 0x001fea0003800000 */
.L_x_1839:
[----:B------:R1:W-:Y:S01]  /*4560*/  BAR.SYNC.DEFER_BLOCKING R5, 0x100 ;  /* 0x000400050000751d */ /* 0x0003e20000010000 */
[----:B------:R-:W-:Y:S01]  /*4570*/  UIADD3 UR14, UR38, 0x400, URZ ;  /* 0x00000400260e7890 */ /* 0x000fe2000fffe03f */
[----:B------:R-:W-:Y:S01]  /*4580*/  ISETP.NE.AND P1, PT, R7, 0x1, PT ;  /* 0x000000010700780c */ /* 0x000fe20003f25270 */
[----:B0-----:R-:W-:Y:S02]  /*4590*/  @!P0 VIADD R6, R6, 0x22860 ;  /* 0x0002286006068836 */ /* 0x001fe40000000000 */
[----:B------:R-:W-:Y:S01]  /*45a0*/  USHF.R.U32.HI UR14, URZ, 0x4, UR14 ;  /* 0x000000043f0e7899 */ /* 0x000fe2000801160e */
[----:B------:R-:W-:Y:S01]  /*45b0*/  UMOV UR15, 0x40000040 ;  /* 0x40000040000f7882 */ /* 0x000fe20000000000 */
[----:B------:R-:W0:Y:S02]  /*45c0*/  S2R R11, SR_CTAID.X ;  /* 0x00000000000b7919 */ /* 0x000e240000002500 */
[----:B------:R-:W-:Y:S01]  /*45d0*/  ULOP3.LUT UR14, UR14, 0x3fff, URZ, 0xc0, !UPT ;  /* 0x00003fff0e0e7892 */ /* 0x000fe2000f8ec03f */
[----:B------:R-:W-:-:S03]  /*45e0*/  @!P0 PRMT R6, RZ, 0x654, R6 ;  /* 0x00000654ff068816 */ /* 0x000fc60000000006 */
[----:B------:R-:W-:Y:S02]  /*45f0*/  ULOP3.LUT UR24, UR14, 0x3000000, URZ, 0xfc, !UPT ;  /* 0x030000000e187892 */ /* 0x000fe4000f8efc3f */
[----:B------:R-:W2:Y:S05]  /*4600*/  @P1 LDC R12, c[0x0][0x44c] ;  /* 0x00011300ff0c1b82 */ /* 0x000eaa0000000800 */
[----:B------:R-:W-:-:S03]  /*4610*/  UMOV UR14, UR24 ;  /* 0x00000018000e7c82 */ /* 0x000fc60008000000 */
[----:B------:R-:W3:Y:S01]  /*4620*/  @P1 LDC R15, c[0x0][0x450] ;  /* 0x00011400ff0f1b82 */ /* 0x000ee20000000800 */
[----:B------:R-:W-:-:S06]  /*4630*/  WARPGROUP.ARRIVE ;  /* 0x00000000000079c5 */ /* 0x000fcc0000000000 */
[----:B------:R-:W-:Y:S01]  /*4640*/  HGMMA.64x256x16.F32 R24, R172, gdesc[UR12].tnspB, RZ, !UPT, gsb0 ;  /* 0x43e0000cac187df0 */ /* 0x000fe2000c0008ff */
[----:B------:R-:W-:Y:S01]  /*4650*/  UIADD3 UR14, UR24, 0x80, URZ ;  /* 0x00000080180e7890 */ /* 0x000fe2000fffe03f */
[----:B------:R-:W-:Y:S01]  /*4660*/  UMOV UR15, 0x40000040 ;  /* 0x40000040000f7882 */ /* 0x000fe20000000000 */
[----:B0-----:R-:W-:-:S04]  /*4670*/  IMAD.SHL.U32 R11, R11, 0x80, RZ ;  /* 0x000000800b0b7824 */ /* 0x001fc800078e00ff */
[----:B--2---:R-:W-:-:S04]  /*4680*/  @P1 IMAD.HI.U32 R12, R11, R12, RZ ;  /* 0x0000000c0b0c1227 */ /* 0x004fc800078e00ff */
[----:B------:R-:W-:Y:S01]  /*4690*/  IMAD.MOV.U32 R13, RZ, RZ, R11 ;  /* 0x000000ffff0d7224 */ /* 0x000fe200078e000b */
[----:B---3--:R-:W-:Y:S02]  /*46a0*/  @P1 SHF.R.U32.HI R13, RZ, R15, R12 ;  /* 0x0000000fff0d1219 */ /* 0x008fe4000001160c */
[----:B------:R-:W-:Y:S02]  /*46b0*/  PLOP3.LUT P1, PT, PT, PT, UP1, 0x40, 0x0 ;  /* 0x000000000000781c */ /* 0x000fe40003f2e818 */
[----:B------:R-:W-:Y:S01]  /*46c0*/  IADD3 R13, R13, -UR11, R18 ;  /* 0x8000000b0d0d7c10 */ /* 0x000fe2000fffe012 */
[----:B------:R-:W-:Y:S02]  /*46d0*/  WARPGROUP.DEPBAR.LE gsb0, 0x0 ;  /* 0x00008000000079c5 */ /* 0x000fe40000010000 */
[----:B------:R-:W-:-:S09]  /*46e0*/  WARPGROUP.ARRIVE ;  /* 0x00000000000079c5 */ /* 0x000fd20000000000 */
        /* <DEDUP_REMOVED lines=25> */
[----:B------:R-:W-:-:S13]  /*4880*/  R2UR UR14, R13 ;  /* 0x000000000d0e72ca */ /* 0x000fda00000e0000 */
[----:B------:R-:W-:Y:S01]  /*4890*/  UIADD3 UR4, UR14, UR4, URZ ;  /* 0x000000040e047290 */ /* 0x000fe2000fffe03f */
[----:B------:R-:W-:Y:S02]  /*48a0*/  WARPGROUP.DEPBAR.LE gsb0, 0x0 ;  /* 0x00008000000079c5 */ /* 0x000fe40000010000 */
[----:B------:R0:W-:Y:S02]  /*48b0*/  @!P0 SYNCS.ARRIVE.TRANS64.RED.A1T0 RZ, [R6+URZ], RZ ;  /* 0x000000ff06ff89a7 */ /* 0x0001e4000810043f */
[----:B0-----:R-:W-:Y:S01]  /*48c0*/  VIADD R6, R23, 0xfffffffe ;  /* 0xfffffffe17067836 */ /* 0x001fe20000000000 */
[----:B-1----:R-:W-:Y:S06]  /*48d0*/  @P1 BRA `(.L_x_1841) ;  /* 0x0000000000481947 */ /* 0x002fec0003800000 */
[C---:B------:R-:W-:Y:S01]  /*48e0*/  ISETP.GT.AND P1, PT, R13.reuse, RZ, PT ;  /* 0x000000ff0d00720c */ /* 0x040fe20003f24270 */
[----:B------:R-:W-:-:S05]  /*48f0*/  VIADD R12, R13, 0xffffffff ;  /* 0xffffffff0d0c7836 */ /* 0x000fca0000000000 */
[----:B------:R-:W-:-:S07]  /*4900*/  R2UR UR18, R12 ;  /* 0x000000000c1272ca */ /* 0x000fce00000e0000 */
[----:B------:R-:W-:Y:S08]  /*4910*/  @P1 BRA `(.L_x_1842) ;  /* 0x00000000001c1947 */ /* 0x000ff00003800000 */
[----:B------:R-:W-:Y:S02]  /*4920*/  UISETP.NE.AND UP2, UPT, UR5, 0x1, UPT ;  /* 0x000000010500788c */ /* 0x000fe4000bf45270 */
[----:B------:R-:W-:-:S09]  /*4930*/  UIADD3 UR18, -UR14, URZ, URZ ;  /* 0x0000003f0e127290 */ /* 0x000fd2000fffe13f */
[----:B------:R-:W-:Y:S02]  /*4940*/  @UP2 ULDC.64 UR22, c[0x0][0x9e8] ;  /* 0x00027a0000162ab9 */ /* 0x000fe40000000a00 */
[----:B------:R-:W-:-:S04]  /*4950*/  UIMAD.WIDE.U32 UR14, UR18, UR22, URZ ;  /* 0x00000016120e72a5 */ /* 0x000fc8000f8e003f */
[----:B------:R-:W-:-:S04]  /*4960*/  @UP2 USHF.R.U32.HI UR18, URZ, UR23, UR15 ;  /* 0x000000173f122299 */ /* 0x000fc8000801160f */
[----:B------:R-:W-:Y:S01]  /*4970*/  ULOP3.LUT UR18, URZ, UR18, URZ, 0x33, !UPT ;  /* 0x000000123f127292 */ /* 0x000fe2000f8e333f */
[----:B------:R-:W-:Y:S11]  /*4980*/  BRA `(.L_x_1843) ;  /* 0x0000000000107947 */ /* 0x000ff60003800000 */
.L_x_1842:
[----:B------:R-:W-:-:S11]  /*4990*/  UISETP.NE.AND UP2, UPT, UR5, 0x1, UPT ;  /* 0x000000010500788c */ /* 0x000fd6000bf45270 */
[----:B------:R-:W-:Y:S02]  /*49a0*/  @UP2 ULDC.64 UR22, c[0x0][0x9e8] ;  /* 0x00027a0000162ab9 */ /* 0x000fe40000000a00 */
[----:B------:R-:W-:-:S04]  /*49b0*/  UIMAD.WIDE.U32 UR14, UR18, UR22, URZ ;  /* 0x00000016120e72a5 */ /* 0x000fc8000f8e003f */
[----:B------:R-:W-:-:S12]  /*49c0*/  @UP2 USHF.R.U32.HI UR18, URZ, UR23, UR15 ;  /* 0x000000173f122299 */ /* 0x000fd8000801160f */
.L_x_1843:
[----:B------:R-:W-:-:S04]  /*49d0*/  UIMAD UR5, UR18, UR5, UR5 ;  /* 0x00000005120572a4 */ /* 0x000fc8000f8e0205 */
[----:B------:R-:W-:-:S04]  /*49e0*/  UISETP.LT.AND UP2, UPT, UR4, UR5, UPT ;  /* 0x000000050400728c */ /* 0x000fc8000bf41270 */
[----:B------:R-:W-:-:S12]  /*49f0*/  USEL UR4, UR4, UR5, UP2 ;  /* 0x0000000504047287 */ /* 0x000fd80009000000 */
.L_x_1841:
[----:B------:R-:W-:-:S04]  /*4a00*/  UIMAD.WIDE UR4, UR4, 0x2aaaaaab, URZ ;  /* 0x2aaaaaab040478a5 */ /* 0x000fc8000f8e023f */
[----:B------:R-:W-:-:S04]  /*4a10*/  USHF.R.U32.HI UR4, URZ, 0x1f, UR5 ;  /* 0x0000001f3f047899 */ /* 0x000fc80008011605 */
[----:B------:R-:W-:-:S03]  /*4a20*/  ULEA.HI.SX32 UR4, UR5, UR4, 0x1c ;  /* 0x0000000405047291 */ /* 0x000fc6000f8fe23f */
[----:B------:R-:W-:Y:S01]  /*4a30*/  UMOV UR5, URZ ;  /* 0x0000003f00057c82 */ /* 0x000fe20008000000 */
[----:B------:R-:W-:-:S04]  /*4a40*/  UISETP.LT.AND UP2, UPT, UR37, UR4, UPT ;  /* 0x000000042500728c */ /* 0x000fc8000bf41270 */
[----:B------:R-:W-:-:S03]  /*4a50*/  USEL UR25, UR37, UR4, !UP2 ;  /* 0x0000000425197287 */ /* 0x000fc6000d000000 */
[----:B------:R-:W-:-:S03]  /*4a60*/  UMOV UR4, URZ ;  /* 0x0000003f00047c82 */ /* 0x000fc60008000000 */
[----:B------:R-:W-:-:S13]  /*4a70*/  ISETP.GE.AND P1, PT, R6, UR25, PT ;  /* 0x0000001906007c0c */ /* 0x000fda000bf26270 */
[----:B------:R-:W-:Y:S05]  /*4a80*/  @!P1 BRA `(.L_x_1844) ;  /* 0x00000034008c9947 */ /* 0x000fea0003800000 */
[----:B------:R-:W-:Y:S01]  /*4a90*/  UMOV UR5, URZ ;  /* 0x0000003f00057c82 */ /* 0x000fe20008000000 */
[----:B------:R-:W-:Y:S01]  /*4aa0*/  UMOV UR4, URZ ;  /* 0x0000003f00047c82 */ /* 0x000fe20008000000 */
[----:B------:R-:W-:Y:S01]  /*4ab0*/  ULDC UR28, c[0x0][0x9e4] ;  /* 0x00027900001c7ab9 */ /* 0x000fe20000000800 */
[----:B------:R-:W-:Y:S01]  /*4ac0*/  ULDC UR26, c[0x0][0x288] ;  /* 0x0000a200001a7ab9 */ /* 0x000fe20000000800 */
[----:B------:R-:W-:Y:S01]  /*4ad0*/  ULDC UR29, c[0x0][0x2f0] ;  /* 0x0000bc00001d7ab9 */ /* 0x000fe20000000800 */
[----:B------:R-:W-:Y:S01]  /*4ae0*/  ULDC UR30, c[0x0][0x9d8] ;  /* 0x00027600001e7ab9 */ /* 0x000fe20000000800 */
[----:B------:R-:W-:Y:S01]  /*4af0*/  ULDC UR27, c[0x0][0x988] ;  /* 0x00026200001b7ab9 */ /* 0x000fe20000000800 */
[----:B------:R-:W-:-:S05]  /*4b00*/  ULDC UR31, c[0x0][0x9e0] ;  /* 0x00027800001f7ab9 */ /* 0x000fca0000000800 */
.L_x_1861:
[----:B------:R-:W-:Y:S01]  /*4b10*/  UIADD3 UR4, UR4, 0x1, URZ ;  /* 0x0000000104047890 */ /* 0x000fe2000fffe03f */
[----:B------:R-:W-:-:S03]  /*4b20*/  PLOP3.LUT P1, PT, PT, PT, UP0, 0x40, 0x0 ;  /* 0x000000000000781c */ /* 0x000fc60003f2e808 */
[----:B------:R-:W-:-:S04]  /*4b30*/  UISETP.NE.AND UP2, UPT, UR4, 0x2, UPT ;  /* 0x000000020400788c */ /* 0x000fc8000bf45270 */
[----:B------:R-:W-:Y:S02]  /*4b40*/  USEL UR10, URZ, 0x1, UP2 ;  /* 0x000000013f0a7887 */ /* 0x000fe40009000000 */
[----:B------:R-:W-:Y:S02]  /*4b50*/  USEL UR4, UR4, URZ, UP2 ;  /* 0x0000003f04047287 */ /* 0x000fe40009000000 */
[----:B------:R-:W-:Y:S02]  /*4b60*/  ULOP3.LUT UR5, UR5, UR10, URZ, 0x3c, !UPT ;  /* 0x0000000a05057292 */ /* 0x000fe4000f8e3c3f */
[----:B-1----:R-:W-:Y:S10]  /*4b70*/  @P1 BRA `(.L_x_1845) ;  /* 0x0000000000041947 */ /* 0x002ff40003800000 */
[----:B------:R-:W-:Y:S01]  /*4b80*/  BPT.TRAP 0x1 ;  /* 0x000000040000795c */ /* 0x000fe20000300000 */
.L_x_1845:
[----:B------:R-:W-:Y:S01]  /*4b90*/  PLOP3.LUT P2, PT, PT, PT, UP0, 0x40, 0x0 ;  /* 0x000000000000781c */ /* 0x000fe20003f4e808 */
[----:B------:R-:W-:Y:S01]  /*4ba0*/  ULEA UR32, UR4, UR38, 0x3 ;  /* 0x0000002604207291 */ /* 0x000fe2000f8e183f */
[----:B------:R-:W-:-:S05]  /*4bb0*/  IMAD.U32 R12, RZ, RZ, UR5 ;  /* 0x00000005ff0c7e24 */ /* 0x000fca000f8e00ff */
[----:B------:R-:W-:-:S04]  /*4bc0*/  SHF.L.U32 R12, R12, 0x1f, RZ ;  /* 0x0000001f0c0c7819 */ /* 0x000fc800000006ff */
[----:B------:R0:W1:Y:S02]  /*4bd0*/  SYNCS.PHASECHK.TRANS64.TRYWAIT P1, [UR32+0x22830], R12 ;  /* 0x0228300cff0075a7 */ /* 0x0000640008020160 */
[----:B------:R-:W-:Y:S05]  /*4be0*/  @P2 BRA `(.L_x_1846) ;  /* 0x0000000000042947 */ /* 0x000fea0003800000 */
[----:B------:R-:W-:Y:S01]  /*4bf0*/  BPT.TRAP 0x1 ;  /* 0x000000040000795c */ /* 0x000fe20000300000 */
.L_x_1846:
[----:B-1----:R-:W-:Y:S05]  /*4c00*/  @P1 BRA `(.L_x_1847) ;  /* 0x0000000000081947 */ /* 0x002fea0003800000 */
[----:B------:R-:W1:Y:S02]  /*4c10*/  SYNCS.PHASECHK.TRANS64.TRYWAIT P1, [UR32+0x22830], R12 ;  /* 0x0228300cff0075a7 */ /* 0x000e640008020160 */
[----:B-1----:R-:W-:Y:S05]  /*4c20*/  @!P1 BRA `(.L_x_1848) ;  /* 0x0000010000089947 */ /* 0x002fea0003800000 */
.L_x_1847:
[----:B------:R-:W-:Y:S01]  /*4c30*/  UIMAD UR22, UR4, 0x300, UR6 ;  /* 0x00000300041678a4 */ /* 0x000fe2000f8e0206 */
[----:B------:R-:W-:Y:S01]  /*4c40*/  WARPGROUP.ARRIVE ;  /* 0x00000000000079c5 */ /* 0x000fe20000000000 */
[----:B------:R-:W-:Y:S01]  /*4c50*/  UMOV UR23, 0x40000040 ;  /* 0x4000004000177882 */ /* 0x000fe20000000000 */
[----:B------:R-:W-:Y:S01]  /*4c60*/  UMOV UR11, 0x40000040 ;  /* 0x40000040000b7882 */ /* 0x000fe20000000000 */
[----:B------:R-:W-:Y:S01]  /*4c70*/  UIADD3 UR10, UR22, 0x2, URZ ;  /* 0x00000002160a7890 */ /* 0x000fe2000fffe03f */
[----:B------:R-:W-:Y:S01]  /*4c80*/  ISETP.NE.AND P1, PT, R7, 0x1, PT ;  /* 0x000000010700780c */ /* 0x000fe20003f25270 */
[----:B------:R-:W-:Y:S01]  /*4c90*/  UIADD3 UR14, UR22, 0x4, URZ ;  /* 0x00000004160e7890 */ /* 0x000fe2000fffe03f */
[----:B------:R-:W-:Y:S02]  /*4ca0*/  UMOV UR15, 0x40000040 ;  /* 0x40000040000f7882 */ /* 0x000fe40000000000 */
[----:B------:R-:W-:Y:S01]  /*4cb0*/  HGMMA.64x96x16.F32 R152, gdesc[UR20], RZ, !UPT, gsb0 ;  /* 0x01600000149879f0 */ /* 0x000fe2000c0008ff */
[----:B------:R-:W-:Y:S01]  /*4cc0*/  UIADD3 UR18, UR22, 0x6, URZ ;  /* 0x0000000616127890 */ /* 0x000fe2000fffe03f */
[----:B------:R-:W-:-:S07]  /*4cd0*/  UMOV UR19, 0x40000040 ;  /* 0x4000004000137882 */ /* 0x000fce0000000000 */
[----:B------:R-:W2:Y:S08]  /*4ce0*/  @P1 LDC R23, c[0x0][0x44c] ;  /* 0x00011300ff171b82 */ /* 0x000eb00000000800 */
[----:B------:R-:W3:Y:S01]  /*4cf0*/  @P1 LDC R8, c[0x0][0x450] ;  /* 0x00011400ff081b82 */ /* 0x000ee20000000800 */
[----:B--2---:R-:W-:Y:S01]  /*4d00*/  @P1 IMAD.HI.U32 R23, R4, R23, RZ ;  /* 0x0000001704171227 */ /* 0x004fe200078e00ff */
[----:B------:R-:W-:-:S02]  /*4d10*/  WARPGROUP.DEPBAR.LE gsb0, 0x0 ;  /* 0x00008000000079c5 */ /* 0x000fc40000010000 */
[----:B------:R-:W-:-:S06]  /*4d20*/  WARPGROUP.ARRIVE ;  /* 0x00000000000079c5 */ /* 0x000fcc0000000000 */
[----:B------:R-:W-:Y:S01]  /*4d30*/  HGMMA.64x96x16.F32 R152, gdesc[UR8], R152, gsb0 ;  /* 0x01600000089879f0 */ /* 0x000fe20008000898 */
[----:B------:R-:W-:Y:S02]  /*4d40*/  UMOV UR11, UR26 ;  /* 0x0000001a000b7c82 */ /* 0x000fe40008000000 */
        /* <DEDUP_REMOVED lines=10> */
[----:B------:R-:W-:Y:S02]  /*4df0*/  IMAD.MOV.U32 R191, RZ, RZ, R4 ;  /* 0x000000ffffbf7224 */ /* 0x000fe400078e0004 */
[----:B------:R-:W-:Y:S01]  /*4e00*/  FMUL.FTZ R208, R169, UR30 ;  /* 0x0000001ea9d07c20 */ /* 0x000fe20008410000 */
[----:B---3--:R-:W-:Y:S01]  /*4e10*/  @P1 SHF.R.U32.HI R191, RZ, R8, R23 ;  /* 0x00000008ffbf1219 */ /* 0x008fe20000011617 */
[----:B------:R-:W-:Y:S01]  /*4e20*/  FMUL.FTZ R169, R190, UR30 ;  /* 0x0000001ebea97c20 */ /* 0x000fe20008410000 */
[----:B------:R-:W-:-:S02]  /*4e30*/  IMAD R190, R6, -0x60, RZ ;  /* 0xffffffa006be7824 */ /* 0x000fc400078e02ff */
[----:B------:R-:W-:Y:S01]  /*4e40*/  FMUL.FTZ R211, R172, UR30 ;  /* 0x0000001eacd37c20 */ /* 0x000fe20008410000 */
[----:B------:R-:W-:Y:S01]  /*4e50*/  FMUL.FTZ R209, R168, UR30 ;  /* 0x0000001ea8d17c20 */ /* 0x000fe20008410000 */
[----:B------:R-:W2:Y:S01]  /*4e60*/  SHFL.IDX PT, R172, R191, RZ, 0x1c1f ;  /* 0x001c1fffbfac7589 */ /* 0x000ea200000e0000 */
[----:B------:R-:W-:Y:S02]  /*4e70*/  VIADD R168, R190, 0x1 ;  /* 0x00000001bea87836 */ /* 0x000fe40000000000 */
[----:B------:R-:W-:Y:S01]  /*4e80*/  FMUL.FTZ R204, R161, UR30 ;  /* 0x0000001ea1cc7c20 */ /* 0x000fe20008410000 */
[----:B------:R-:W-:Y:S01]  /*4e90*/  FMUL.FTZ R21, R162, UR30 ;  /* 0x0000001ea2157c20 */ /* 0x000fe20008410000 */
[----:B------:R-:W-:Y:S01]  /*4ea0*/  FMUL.FTZ R201, R152, UR30 ;  /* 0x0000001e98c97c20 */ /* 0x000fe20008410000 */
[----:B------:R-:W-:Y:S01]  /*4eb0*/  FMUL.FTZ R161, R182, UR30 ;  /* 0x0000001eb6a17c20 */ /* 0x000fe20008410000 */
[----:B------:R-:W-:Y:S01]  /*4ec0*/  FMUL.FTZ R162, R183, UR30 ;  /* 0x0000001eb7a27c20 */ /* 0x000fe20008410000 */
[----:B------:R-:W-:Y:S01]  /*4ed0*/  FMUL.FTZ R200, R153, UR30 ;  /* 0x0000001e99c87c20 */ /* 0x000fe20008410000 */
[----:B-1----:R-:W-:Y:S01]  /*4ee0*/  FMUL.FTZ R13, R154, UR30 ;  /* 0x0000001e9a0d7c20 */ /* 0x002fe20008410000 */
        /* <DEDUP_REMOVED lines=16> */
[----:B------:R-:W-:-:S02]  /*4ff0*/  IMAD R23, R3, -0x2, R168 ;  /* 0xfffffffe03177824 */ /* 0x000fc400078e02a8 */
        /* <DEDUP_REMOVED lines=18> */
[----:B------:R-:W-:Y:S01]  /*5120*/  IMAD.U32 R177, RZ, RZ, UR32 ;  /* 0x00000020ffb17e24 */ /* 0x000fe2000f8e00ff */
[----:B------:R-:W-:Y:S01]  /*5130*/  PLOP3.LUT P1, PT, PT, PT, UP1, 0x40, 0x0 ;  /* 0x000000000000781c */ /* 0x000fe20003f2e818 */
[----:B------:R-:W1:Y:S01]  /*5140*/  MUFU.TANH R201, R201 ;  /* 0x000000c900c97308 */ /* 0x000e620000002400 */
[----:B------:R-:W-:Y:S01]  /*5150*/  IMAD R23, R16, UR29, R23 ;  /* 0x0000001d10177c24 */ /* 0x000fe2000f8e0217 */
[----:B------:R-:W-:Y:S01]  /*5160*/  IADD3 R8, -R19, 0xb, RZ ;  /* 0x0000000b13087810 */ /* 0x000fe20007ffe1ff */
[----:B------:R-:W-:-:S02]  /*5170*/  @!P0 VIADD R22, R177, 0x22840 ;  /* 0x00022840b1168836 */ /* 0x000fc40000000000 */
[----:B------:R-:W-:-:S03]  /*5180*/  VIADD R23, R23, -UR11 ;  /* 0x8000000b17177c36 */ /* 0x000fc60008000000 */
[----:B------:R-:W3:Y:S01]  /*5190*/  MUFU.TANH R200, R200 ;  /* 0x000000c800c87308 */ /* 0x000ee20000002400 */
[----:B------:R-:W-:Y:S01]  /*51a0*/  @!P0 PRMT R22, RZ, 0x654, R22 ;  /* 0x00000654ff168816 */ /* 0x000fe20000000016 */
[----:B------:R4:W-:Y:S06]  /*51b0*/  BAR.ARV R8, 0x100 ;  /* 0x000400080000751d */ /* 0x0009ec0000002000 */
[----:B------:R-:W0:Y:S01]  /*51c0*/  MUFU.TANH R13, R13 ;  /* 0x0000000d000d7308 */ /* 0x000e220000002400 */
[C---:B------:R-:W-:Y:S01]  /*51d0*/  VIADD R193, R23.reuse, UR31 ;  /* 0x0000001f17c17c36 */ /* 0x040fe20008000000 */
[----:B------:R4:W-:Y:S01]  /*51e0*/  @!P0 SYNCS.ARRIVE.TRANS64.RED.A1T0 RZ, [R22+URZ], RZ ;  /* 0x000000ff16ff89a7 */ /* 0x0009e2000810043f */
[----:B------:R-:W-:-:S02]  /*51f0*/  VIADD R195, R23, UR7 ;  /* 0x0000000717c37c36 */ /* 0x000fc40008000000 */
[C---:B--2---:R-:W-:Y:S02]  /*5200*/  IMAD.IADD R192, R172.reuse, 0x1, R193 ;  /* 0x00000001acc07824 */ /* 0x044fe400078e02c1 */
[----:B------:R-:W-:Y:S01]  /*5210*/  IMAD.IADD R194, R172, 0x1, R195 ;  /* 0x00000001acc27824 */ /* 0x000fe200078e02c3 */
[----:B------:R-:W2:Y:S08]  /*5220*/  MUFU.TANH R14, R14 ;  /* 0x0000000e000e7308 */ /* 0x000eb00000002400 */
        /* <DEDUP_REMOVED lines=43> */
[----:B------:R-:W0:Y:S01]  /*54e0*/  MUFU.TANH R168, R168 ;  /* 0x000000a800a87308 */ /* 0x000e220000002400 */
[----:B-1234-:R-:W-:Y:S05]  /*54f0*/  @P1 BRA `(.L_x_1849) ;  /* 0x00000000005c1947 */ /* 0x01efea0003800000 */
[----:B------:R-:W-:Y:S01]  /*5500*/  IMAD R22, R16, UR29, R172 ;  /* 0x0000001d10167c24 */ /* 0x000fe2000f8e02ac */
[----:B------:R-:W-:Y:S03]  /*5510*/  BSSY B0, `(.L_x_1850) ;  /* 0x0000011000007945 */ /* 0x000fe60003800000 */
[----:B------:R-:W-:-:S05]  /*5520*/  VIADD R171, R22, -UR11 ;  /* 0x8000000b16ab7c36 */ /* 0x000fca0008000000 */
[----:B------:R-:W-:-:S13]  /*5530*/  ISETP.GT.AND P1, PT, R171, -0x1, PT ;  /* 0xffffffffab00780c */ /* 0x000fda0003f24270 */
[----:B------:R-:W-:Y:S05]  /*5540*/  @P1 BRA `(.L_x_1851) ;  /* 0x0000000000201947 */ /* 0x000fea0003800000 */
[----:B------:R-:W-:Y:S01]  /*5550*/  IMAD.U32 R172, RZ, RZ, UR28 ;  /* 0x0000001cffac7e24 */ /* 0x000fe2000f8e00ff */
[----:B------:R-:W-:-:S04]  /*5560*/  LOP3.LUT R171, RZ, R171, RZ, 0x33, !PT ;  /* 0x000000abffab7212 */ /* 0x000fc800078e33ff */
[----:B------:R-:W-:-:S13]  /*5570*/  ISETP.NE.AND P1, PT, R172, 0x1, PT ;  /* 0x00000001ac00780c */ /* 0x000fda0003f25270 */
[----:B------:R-:W1:Y:S02]  /*5580*/  @P1 LDC.64 R22, c[0x0][0x9e8] ;  /* 0x00027a00ff161b82 */ /* 0x000e640000000a00 */
[----:B-1----:R-:W-:-:S05]  /*5590*/  @P1 IMAD.HI.U32 R22, R171, R22, RZ ;  /* 0x00000016ab161227 */ /* 0x002fca00078e00ff */
[----:B------:R-:W-:-:S04]  /*55a0*/  @P1 SHF.R.U32.HI R171, RZ, R23, R22 ;  /* 0x00000017ffab1219 */ /* 0x000fc80000011616 */
[----:B------:R-:W-:Y:S01]  /*55b0*/  LOP3.LUT R171, RZ, R171, RZ, 0x33, !PT ;  /* 0x000000abffab7212 */ /* 0x000fe200078e33ff */
[----:B------:R-:W-:Y:S06]  /*55c0*/  BRA `(.L_x_1852) ;  /* 0x0000000000147947 */ /* 0x000fec0003800000 */
.L_x_1851:
[----:B------:R-:W-:-:S05]  /*55d0*/  IMAD.U32 R172, RZ, RZ, UR28 ;  /* 0x0000001cffac7e24 */ /* 0x000fca000f8e00ff */
[----:B------:R-:W-:-:S13]  /*55e0*/  ISETP.NE.AND P1, PT, R172, 0x1, PT ;  /* 0x00000001ac00780c */ /* 0x000fda0003f25270 */
[----:B------:R-:W1:Y:S02]  /*55f0*/  @P1 LDC.64 R22, c[0x0][0x9e8] ;  /* 0x00027a00ff161b82 */ /* 0x000e640000000a00 */
[----:B-1----:R-:W-:-:S05]  /*5600*/  @P1 IMAD.HI.U32 R22, R171, R22, RZ ;  /* 0x00000016ab161227 */ /* 0x002fca00078e00ff */
[----:B------:R-:W-:-:S07]  /*5610*/  @P1 SHF.R.U32.HI R171, RZ, R23, R22 ;  /* 0x00000017ffab1219 */ /* 0x000fce0000011616 */
.L_x_1852:
[----:B------:R-:W-:Y:S05]  /*5620*/  BSYNC B0 ;  /* 0x0000000000007941 */ /* 0x000fea0003800000 */
.L_x_1850:
[----:B------:R-:W-:-:S04]  /*5630*/  IMAD R22, R3, -0x2, R190 ;  /* 0xfffffffe03167824 */ /* 0x000fc800078e02be */
[----:B------:R-:W-:-:S05]  /*5640*/  IMAD R171, R171, R172, R22 ;  /* 0x000000acabab7224 */ /* 0x000fca00078e0216 */
[----:B------:R-:W-:Y:S02]  /*5650*/  VIADDMNMX R192, R171, R172, R192, PT ;  /* 0x000000acabc07246 */ /* 0x000fe400038001c0 */
[----:B------:R-:W-:-:S07]  /*5660*/  VIMNMX R194, R194, R171, !PT ;  /* 0x000000abc2c27248 */ /* 0x000fce0007fe0100 */
.L_x_1849:
[C---:B------:R-:W-:Y:S01]  /*5670*/  ISETP.GE.AND P1, PT, R190.reuse, 0x1, PT ;  /* 0x00000001be00780c */ /* 0x040fe20003f26270 */
[----:B------:R-:W1:Y:S01]  /*5680*/  SHFL.IDX PT, R22, R191, 0x1, 0x1c1f ;  /* 0x003c1f00bf167f89 */ /* 0x000e6200000e0000 */
[----:B------:R-:W-:Y:S02]  /*5690*/  ISETP.GE.AND P4, PT, R190, 0x9, PT ;  /* 0x00000009be00780c */ /* 0x000fe40003f86270 */
[----:B------:R-:W-:Y:S02]  /*56a0*/  LOP3.LUT R17, R17, 0xfffbffff, RZ, 0xc0, !PT ;  /* 0xfffbffff11117812 */ /* 0x000fe400078ec0ff */
[----:B------:R-:W-:-:S04]  /*56b0*/  ISETP.GT.AND P2, PT, R194, RZ, !P1 ;  /* 0x000000ffc200720c */ /* 0x000fc80004f44270 */
[----:B------:R-:W-:-:S03]  /*56c0*/  ISETP.LT.OR P2, PT, R192, 0x1, P2 ;  /* 0x00000001c000780c */ /* 0x000fc60001741670 */
[----:B------:R-:W-:Y:S02]  /*56d0*/  @P1 LOP3.LUT R17, R17, 0x40000, RZ, 0xfc, !PT ;  /* 0x0004000011111812 */ /* 0x000fe400078efcff */
[----:B------:R-:W-:Y:S02]  /*56e0*/  ISETP.GE.AND P1, PT, R190, 0x2, PT ;  /* 0x00000002be00780c */ /* 0x000fe40003f26270 */
[----:B------:R-:W-:Y:S02]  /*56f0*/  LOP3.LUT R17, R17, 0xfffffffd, RZ, 0xc0, !PT ;  /* 0xfffffffd11117812 */ /* 0x000fe400078ec0ff */
[----:B------:R-:W-:Y:S02]  /*5700*/  FSEL R201, R201, -INF , !P2 ;  /* 0xff800000c9c97808 */ /* 0x000fe40005000000 */
[----:B------:R-:W-:Y:S02]  /*5710*/  ISETP.GT.AND P3, PT, R194, 0x1, !P1 ;  /* 0x00000001c200780c */ /* 0x000fe40004f64270 */
[----:B------:R-:W-:-:S02]  /*5720*/  @P4 LOP3.LUT R17, R17, 0x2, RZ, 0xfc, !PT ;  /* 0x0000000211114812 */ /* 0x000fc400078efcff */
[----:B------:R-:W-:Y:S01]  /*5730*/  ISETP.GT.AND P2, PT, R194, 0x8, !P4 ;  /* 0x00000008c200780c */ /* 0x000fe20006744270 */
[--C-:B-1----:R-:W-:Y:S01]  /*5740*/  IMAD.IADD R193, R193, 0x1, R22.reuse ;  /* 0x00000001c1c17824 */ /* 0x102fe200078e0216 */
[----:B------:R-:W-:Y:S01]  /*5750*/  ISETP.GE.AND P4, PT, R190, 0xa, PT ;  /* 0x0000000abe00780c */ /* 0x000fe20003f86270 */
[----:B------:R-:W-:Y:S01]  /*5760*/  IMAD.IADD R195, R195, 0x1, R22 ;  /* 0x00000001c3c37824 */ /* 0x000fe200078e0216 */
[C---:B------:R-:W-:Y:S02]  /*5770*/  ISETP.LT.OR P3, PT, R192.reuse, 0x2, P3 ;  /* 0x00000002c000780c */ /* 0x040fe40001f61670 */
[----:B------:R-:W-:Y:S02]  /*5780*/  ISETP.LT.OR P2, PT, R192, 0x9, P2 ;  /* 0x00000009c000780c */ /* 0x000fe40001741670 */
[----:B------:R-:W-:Y:S02]  /*5790*/  FSEL R200, R200, -INF , !P3 ;  /* 0xff800000c8c87808 */ /* 0x000fe40005800000 */
[----:B------:R-:W-:-:S02]  /*57a0*/  ISETP.GE.AND P3, PT, R190, 0x11, PT ;  /* 0x00000011be00780c */ /* 0x000fc40003f66270 */
[----:B------:R-:W-:Y:S02]  /*57b0*/  LOP3.LUT R17, R17, 0xfffffffb, RZ, 0xc0, !PT ;  /* 0xfffffffb11117812 */ /* 0x000fe400078ec0ff */
[----:B0-----:R-:W-:Y:S02]  /*57c0*/  FSEL R203, R203, -INF , !P2 ;  /* 0xff800000cbcb7808 */ /* 0x001fe40005000000 */
[----:B------:R-:W-:Y:S02]  /*57d0*/  ISETP.GT.AND P2, PT, R194, 0x9, !P4 ;  /* 0x00000009c200780c */ /* 0x000fe40006744270 */
[----:B------:R-:W-:Y:S02]  /*57e0*/  @P4 LOP3.LUT R17, R17, 0x4, RZ, 0xfc, !PT ;  /* 0x0000000411114812 */ /* 0x000fe400078efcff */
[----:B------:R-:W-:Y:S02]  /*57f0*/  ISETP.LT.OR P2, PT, R192, 0xa, P2 ;  /* 0x0000000ac000780c */ /* 0x000fe40001741670 */
[----:B------:R-:W-:-:S02]  /*5800*/  LOP3.LUT R17, R17, 0xfffffff7, RZ, 0xc0, !PT ;  /* 0xfffffff711117812 */ /* 0x000fc400078ec0ff */
[----:B------:R-:W-:Y:S02]  /*5810*/  FSEL R202, R202, -INF , !P2 ;  /* 0xff800000caca7808 */ /* 0x000fe40005000000 */
[----:B------:R-:W-:Y:S02]  /*5820*/  @P3 LOP3.LUT R17, R17, 0x8, RZ, 0xfc, !PT ;  /* 0x0000000811113812 */ /* 0x000fe400078efcff */
[----:B------:R-:W-:Y:S02]  /*5830*/  ISETP.GT.AND P2, PT, R194, 0x10, !P3 ;  /* 0x00000010c200780c */ /* 0x000fe40005f44270 */
[----:B------:R-:W-:Y:S02]  /*5840*/  ISETP.GE.AND P3, PT, R190, 0x12, PT ;  /* 0x00000012be00780c */ /* 0x000fe40003f66270 */
[----:B------:R-:W-:Y:S02]  /*5850*/  ISETP.LT.OR P2, PT, R192, 0x11, P2 ;  /* 0x00000011c000780c */ /* 0x000fe40001741670 */
[----:B------:R-:W-:-:S02]  /*5860*/  LOP3.LUT R17, R17, 0xffffffef, RZ, 0xc0, !PT ;  /* 0xffffffef11117812 */ /* 0x000fc400078ec0ff */
[----:B------:R-:W-:Y:S02]  /*5870*/  FSEL R205, R205, -INF , !P2 ;  /* 0xff800000cdcd7808 */ /* 0x000fe40005000000 */
[----:B------:R-:W-:-:S04]  /*5880*/  ISETP.GT.AND P2, PT, R194, 0x11, !P3 ;  /* 0x00000011c200780c */ /* 0x000fc80005f44270 */
[----:B------:R-:W-:Y:S02]  /*5890*/  ISETP.LT.OR P2, PT, R192, 0x12, P2 ;  /* 0x00000012c000780c */ /* 0x000fe40001741670 */
[----:B------:R-:W-:Y:S02]  /*58a0*/  @P3 LOP3.LUT R17, R17, 0x10, RZ, 0xfc, !PT ;  /* 0x0000001011113812 */ /* 0x000fe400078efcff */
[----:B------:R-:W-:Y:S02]  /*58b0*/  ISETP.GE.AND P3, PT, R190, 0x19, PT ;  /* 0x00000019be00780c */ /* 0x000fe40003f66270 */
[----:B------:R-:W-:Y:S02]  /*58c0*/  LOP3.LUT R17, R17, 0xfffdffff, RZ, 0xc0, !PT ;  /* 0xfffdffff11117812 */ /* 0x000fe400078ec0ff */
[----:B------:R-:W-:Y:S02]  /*58d0*/  FSEL R204, R204, -INF , !P2 ;  /* 0xff800000cccc7808 */ /* 0x000fe40005000000 */
[----:B------:R-:W-:-:S04]  /*58e0*/  ISETP.GT.AND P2, PT, R194, 0x18, !P3 ;  /* 0x00000018c200780c */ /* 0x000fc80005f44270 */
[----:B------:R-:W-:-:S03]  /*58f0*/  ISETP.LT.OR P2, PT, R192, 0x19, P2 ;  /* 0x00000019c000780c */ /* 0x000fc60001741670 */
        /* <DEDUP_REMOVED lines=62> */
[----:B------:R-:W-:Y:S02]  /*5ce0*/  FSEL R182, R182, -INF , !P2 ;  /* 0xff800000b6b67808 */ /* 0x000fe40005000000 */
[----:B------:R-:W-:Y:S02]  /*5cf0*/  LOP3.LUT R17, R17, 0xffffffbf, RZ, 0xc0, !PT ;  /* 0xffffffbf11117812 */ /* 0x000fe400078ec0ff */
[----:B------:R-:W-:-:S04]  /*5d00*/  ISETP.GT.AND P2, PT, R194, 0x41, !P3 ;  /* 0x00000041c200780c */ /* 0x000fc80005f44270 */
[----:B------:R-:W-:-:S03]  /*5d10*/  ISETP.LT.OR P2, PT, R192, 0x42, P2 ;  /* 0x00000042c000780c */ /* 0x000fc60001741670 */
[----:B------:R-:W-:Y:S02]  /*5d20*/  @P3 LOP3.LUT R17, R17, 0x40, RZ, 0xfc, !PT ;  /* 0x0000004011113812 */ /* 0x000fe400078efcff */
[----:B------:R-:W-:Y:S02]  /*5d30*/  ISETP.GE.AND P3, PT, R190, 0x49, PT ;  /* 0x00000049be00780c */ /* 0x000fe40003f66270 */
[----:B------:R-:W-:Y:S02]  /*5d40*/  FSEL R183, R183, -INF , !P2 ;  /* 0xff800000b7b77808 */ /* 0x000fe40005000000 */
[----:B------:R-:W-:Y:S02]  /*5d50*/  ISETP.GT.AND P2, PT, R194, 0x48, !P3 ;  /* 0x00000048c200780c */ /* 0x000fe40005f44270 */
[----:B------:R-:W-:Y:S02]  /*5d60*/  LOP3.LUT R17, R17, 0xffffffdf, RZ, 0xc0, !PT ;  /* 0xffffffdf11117812 */ /* 0x000fe400078ec0ff */
[----:B------:R-:W-:-:S04]  /*5d70*/  ISETP.LT.OR P2, PT, R192, 0x49, P2 ;  /* 0x00000049c000780c */ /* 0x000fc80001741670 */
[----:B------:R-:W-:Y:S02]  /*5d80*/  FSEL R184, R184, -INF , !P2 ;  /* 0xff800000b8b87808 */ /* 0x000fe40005000000 */
[----:B------:R-:W-:Y:S02]  /*5d90*/  ISETP.GE.AND P2, PT, R190, 0x4a, PT ;  /* 0x0000004abe00780c */ /* 0x000fe40003f46270 */
[----:B------:R-:W-:Y:S02]  /*5da0*/  @P3 LOP3.LUT R17, R17, 0x20, RZ, 0xfc, !PT ;  /* 0x0000002011113812 */ /* 0x000fe400078efcff */
[----:B------:R-:W-:Y:S02]  /*5db0*/  ISETP.GT.AND P3, PT, R194, 0x49, !P2 ;  /* 0x00000049c200780c */ /* 0x000fe40005764270 */
[----:B------:R-:W-:Y:S02]  /*5dc0*/  LOP3.LUT R17, R17, 0xfffffffe, RZ, 0xc0, !PT ;  /* 0xfffffffe11117812 */ /* 0x000fe400078ec0ff */
[----:B------:R-:W-:-:S04]  /*5dd0*/  ISETP.LT.OR P3, PT, R192, 0x4a, P3 ;  /* 0x0000004ac000780c */ /* 0x000fc80001f61670 */
[----:B------:R-:W-:Y:S02]  /*5de0*/  FSEL R185, R185, -INF , !P3 ;  /* 0xff800000b9b97808 */ /* 0x000fe40005800000 */
[----:B------:R-:W-:-:S04]  /*5df0*/  ISETP.GE.AND P3, PT, R190, 0x51, PT ;  /* 0x00000051be00780c */ /* 0x000fc80003f66270 */
[----:B------:R-:W-:-:S04]  /*5e00*/  ISETP.GT.AND P4, PT, R194, 0x50, !P3 ;  /* 0x00000050c200780c */ /* 0x000fc80005f84270 */
        /* <DEDUP_REMOVED lines=10> */
[----:B------:R-:W-:-:S13]  /*5eb0*/  ISETP.GE.AND P6, PT, R190, 0x5a, PT ;  /* 0x0000005abe00780c */ /* 0x000fda0003fc6270 */
[----:B------:R-:W-:Y:S02]  /*5ec0*/  @P6 LOP3.LUT R17, R17, 0x1, RZ, 0xfc, !PT ;  /* 0x0000000111116812 */ /* 0x000fe400078efcff */
[----:B------:R-:W-:-:S04]  /*5ed0*/  ISETP.GT.AND P6, PT, R194, 0x59, !P6 ;  /* 0x00000059c200780c */ /* 0x000fc800077c4270 */
[----:B------:R-:W-:-:S04]  /*5ee0*/  ISETP.LT.OR P6, PT, R192, 0x5a, P6 ;  /* 0x0000005ac000780c */ /* 0x000fc800037c1670 */
[----:B------:R-:W-:Y:S02]  /*5ef0*/  FSEL R189, R189, -INF , !P6 ;  /* 0xff800000bdbd7808 */ /* 0x000fe40007000000 */
[----:B------:R-:W-:-:S13]  /*5f00*/  PLOP3.LUT P6, PT, PT, PT, UP1, 0x40, 0x0 ;  /* 0x000000000000781c */ /* 0x000fda0003fce818 */
[----:B------:R-:W-:Y:S05]  /*5f10*/  @P6 BRA `(.L_x_1853) ;  /* 0x00000000005c6947 */ /* 0x000fea0003800000 */
        /* <DEDUP_REMOVED lines=8> */
[----:B------:R-:W0:Y:S02]  /*5fa0*/  @P6 LDC.64 R22, c[0x0][0x9e8] ;  /* 0x00027a00ff166b82 */ /* 0x000e240000000a00 */
[----:B0-----:R-:W-:-:S05]  /*5fb0*/  @P6 IMAD.HI.U32 R22, R191, R22, RZ ;  /* 0x00000016bf166227 */ /* 0x001fca00078e00ff */
[----:B------:R-:W-:-:S04]  /*5fc0*/  @P6 SHF.R.U32.HI R191, RZ, R23, R22 ;  /* 0x00000017ffbf6219 */ /* 0x000fc80000011616 */
[----:B------:R-:W-:Y:S01]  /*5fd0*/  LOP3.LUT R191, RZ, R191, RZ, 0x33, !PT ;  /* 0x000000bfffbf7212 */ /* 0x000fe200078e33ff */
[----:B------:R-:W-:Y:S06]  /*5fe0*/  BRA `(.L_x_1856) ;  /* 0x0000000000147947 */ /* 0x000fec0003800000 */
.L_x_1855:
[----:B------:R-:W-:-:S05]  /*5ff0*/  IMAD.U32 R192, RZ, RZ, UR28 ;  /* 0x0000001cffc07e24 */ /* 0x000fca000f8e00ff */
[----:B------:R-:W-:-:S13]  /*6000*/  ISETP.NE.AND P6, PT, R192, 0x1, PT ;  /* 0x00000001c000780c */ /* 0x000fda0003fc5270 */
[----:B------:R-:W0:Y:S02]  /*6010*/  @P6 LDC.64 R22, c[0x0][0x9e8] ;  /* 0x00027a00ff166b82 */ /* 0x000e240000000a00 */
[----:B0-----:R-:W-:-:S05]  /*6020*/  @P6 IMAD.HI.U32 R22, R191, R22, RZ ;  /* 0x00000016bf166227 */ /* 0x001fca00078e00ff */
[----:B------:R-:W-:-:S07]  /*6030*/  @P6 SHF.R.U32.HI R191, RZ, R23, R22 ;  /* 0x00000017ffbf6219 */ /* 0x000fce0000011616 */
.L_x_1856:
[----:B------:R-:W-:Y:S05]  /*6040*/  BSYNC B0 ;  /* 0x0000000000007941 */ /* 0x000fea0003800000 */
.L_x_1854:
[----:B------:R-:W-:-:S04]  /*6050*/  IMAD R22, R3, -0x2, R190 ;  /* 0xfffffffe03167824 */ /* 0x000fc800078e02be */
[----:B------:R-:W-:-:S05]  /*6060*/  IMAD R22, R191, R192, R22 ;  /* 0x000000c0bf167224 */ /* 0x000fca00078e0216 */
[----:B------:R-:W-:Y:S02]  /*6070*/  VIADDMNMX R193, R22, R192, R193, PT ;  /* 0x000000c016c17246 */ /* 0x000fe400038001c1 */
[----:B------:R-:W-:-:S07]  /*6080*/  VIMNMX R195, R195, R22, !PT ;  /* 0x00000016c3c37248 */ /* 0x000fce0007fe0100 */
.L_x_1853:
[----:B------:R-:W-:Y:S01]  /*6090*/  ISETP.GT.AND P1, PT, R195, 0x1, !P1 ;  /* 0x00000001c300780c */ /* 0x000fe20004f24270 */
[----:B------:R-:W-:Y:S01]  /*60a0*/  UMOV UR10, UR27 ;  /* 0x0000001b000a7c82 */ /* 0x000fe20008000000 */
[----:B------:R-:W-:Y:S02]  /*60b0*/  LOP3.LUT P6, RZ, R17, 0x10000, RZ, 0xc0, !PT ;  /* 0x0001000011ff7812 */ /* 0x000fe400078cc0ff */
[----:B------:R-:W-:Y:S02]  /*60c0*/  ISETP.LT.OR P1, PT, R193, 0x2, P1 ;  /* 0x00000002c100780c */ /* 0x000fe40000f21670 */
[----:B------:R-:W-:Y:S02]  /*60d0*/  FMNMX.FTZ R23, R201, R10, !PT ;  /* 0x0000000ac9177209 */ /* 0x000fe40007810000 */
[----:B------:R-:W-:Y:S02]  /*60e0*/  FSEL R22, R14, -INF , !P1 ;  /* 0xff8000000e167808 */ /* 0x000fe40004800000 */
[----:B------:R-:W-:-:S02]  /*60f0*/  LOP3.LUT P1, RZ, R17, 0x2, RZ, 0xc0, !PT ;  /* 0x0000000211ff7812 */ /* 0x000fc4000782c0ff */
[----:B------:R-:W-:Y:S02]  /*6100*/  FMNMX.FTZ R14, R200, R23, !PT ;  /* 0x00000017c80e7209 */ /* 0x000fe40007810000 */
[----:B------:R-:W-:Y:S02]  /*6110*/  ISETP.GT.AND P1, PT, R195, 0x8, !P1 ;  /* 0x00000008c300780c */ /* 0x000fe40004f24270 */
[----:B------:R-:W-:Y:S02]  /*6120*/  FMNMX.FTZ R23, R203, R14, !PT ;  /* 0x0000000ecb177209 */ /* 0x000fe40007810000 */
[----:B------:R-:W-:Y:S02]  /*6130*/  ISETP.LT.OR P1, PT, R193, 0x9, P1 ;  /* 0x00000009c100780c */ /* 0x000fe40000f21670 */
[----:B------:R-:W-:Y:S02]  /*6140*/  FMNMX.FTZ R14, R202, R23, !PT ;  /* 0x00000017ca0e7209 */ /* 0x000fe40007810000 */
[----:B------:R-:W-:-:S02]  /*6150*/  FSEL R15, R15, -INF , !P1 ;  /* 0xff8000000f0f7808 */ /* 0x000fc40004800000 */
[----:B------:R-:W-:Y:S02]  /*6160*/  LOP3.LUT P1, RZ, R17, 0x4, RZ, 0xc0, !PT ;  /* 0x0000000411ff7812 */ /* 0x000fe4000782c0ff */
[----:B------:R-:W-:Y:S02]  /*6170*/  FMNMX.FTZ R23, R205, R14, !PT ;  /* 0x0000000ecd177209 */ /* 0x000fe40007810000 */
[----:B------:R-:W-:Y:S02]  /*6180*/  ISETP.GT.AND P1, PT, R195, 0x9, !P1 ;  /* 0x00000009c300780c */ /* 0x000fe40004f24270 */
[----:B------:R-:W-:Y:S02]  /*6190*/  FMNMX.FTZ R14, R204, R23, !PT ;  /* 0x00000017cc0e7209 */ /* 0x000fe40007810000 */
[----:B------:R-:W-:Y:S02]  /*61a0*/  ISETP.LT.OR P1, PT, R193, 0xa, P1 ;  /* 0x0000000ac100780c */ /* 0x000fe40000f21670 */
[----:B------:R-:W-:-:S02]  /*61b0*/  FMNMX.FTZ R23, R171, R14, !PT ;  /* 0x0000000eab177209 */ /* 0x000fc40007810000 */
[----:B------:R-:W-:Y:S02]  /*61c0*/  FSEL R20, R20, -INF , !P1 ;  /* 0xff80000014147808 */ /* 0x000fe40004800000 */
[----:B------:R-:W-:Y:S02]  /*61d0*/  LOP3.LUT P1, RZ, R17, 0x8, RZ, 0xc0, !PT ;  /* 0x0000000811ff7812 */ /* 0x000fe4000782c0ff */
[----:B------:R-:W-:Y:S02]  /*61e0*/  FMNMX.FTZ R14, R172, R23, !PT ;  /* 0x00000017ac0e7209 */ /* 0x000fe40007810000 */
[----:B------:R-:W-:Y:S02]  /*61f0*/  ISETP.GT.AND P1, PT, R195, 0x10, !P1 ;  /* 0x00000010c300780c */ /* 0x000fe40004f24270 */
[----:B------:R-:W-:Y:S02]  /*6200*/  FMNMX.FTZ R23, R173, R14, !PT ;  /* 0x0000000ead177209 */ /* 0x000fe40007810000 */
[----:B------:R-:W-:-:S02]  /*6210*/  ISETP.LT.OR P1, PT, R193, 0x11, P1 ;  /* 0x00000011c100780c */ /* 0x000fc40000f21670 */
[----:B------:R-:W-:Y:S02]  /*6220*/  FMNMX.FTZ R14, R174, R23, !PT ;  /* 0x00000017ae0e7209 */ /* 0x000fe40007810000 */
[----:B------:R-:W-:Y:S02]  /*6230*/  FSEL R21, R21, -INF , !P1 ;  /* 0xff80000015157808 */ /* 0x000fe40004800000 */
[----:B------:R-:W-:Y:S02]  /*6240*/  LOP3.LUT P1, RZ, R17, 0x10, RZ, 0xc0, !PT ;  /* 0x0000001011ff7812 */ /* 0x000fe4000782c0ff */
[----:B------:R-:W-:Y:S02]  /*6250*/  FMNMX.FTZ R23, R175, R14, !PT ;  /* 0x0000000eaf177209 */ /* 0x000fe40007810000 */
[----:B------:R-:W-:Y:S02]  /*6260*/  ISETP.GT.AND P1, PT, R195, 0x11, !P1 ;  /* 0x00000011c300780c */ /* 0x000fe40004f24270 */
[----:B------:R-:W-:-:S02]  /*6270*/  FMNMX.FTZ R23, R176, R23, !PT ;  /* 0x00000017b0177209 */ /* 0x000fc40007810000 */
[----:B------:R-:W-:Y:S02]  /*6280*/  ISETP.LT.OR P1, PT, R193, 0x12, P1 ;  /* 0x00000012c100780c */ /* 0x000fe40000f21670 */
[----:B------:R-:W-:Y:S02]  /*6290*/  FMNMX.FTZ R14, R178, R23, !PT ;  /* 0x00000017b20e7209 */ /* 0x000fe40007810000 */
[----:B------:R-:W-:Y:S02]  /*62a0*/  FSEL R152, R152, -INF , !P1 ;  /* 0xff80000098987808 */ /* 0x000fe40004800000 */
[----:B------:R-:W-:Y:S02]  /*62b0*/  LOP3.LUT P1, RZ, R17, 0x20000, RZ, 0xc0, !PT ;  /* 0x0002000011ff7812 */ /* 0x000fe4000782c0ff */
[----:B------:R-:W-:Y:S02]  /*62c0*/  FMNMX.FTZ R23, R179, R14, !PT ;  /* 0x0000000eb3177209 */ /* 0x000fe40007810000 */
[----:B------:R-:W-:-:S02]  /*62d0*/  ISETP.GT.AND P1, PT, R195, 0x18, !P1 ;  /* 0x00000018c300780c */ /* 0x000fc40004f24270 */
[----:B------:R-:W-:Y:S02]  /*62e0*/  FMNMX.FTZ R14, R180, R23, !PT ;  /* 0x00000017b40e7209 */ /* 0x000fe40007810000 */
[----:B------:R-:W-:Y:S02]  /*62f0*/  ISETP.LT.OR P1, PT, R193, 0x19, P1 ;  /* 0x00000019c100780c */ /* 0x000fe40000f21670 */
[----:B------:R-:W-:Y:S02]  /*6300*/  FMNMX.FTZ R23, R181, R14, !PT ;  /* 0x0000000eb5177209 */ /* 0x000fe40007810000 */
[----:B------:R-:W-:Y:S02]  /*6310*/  FSEL R153, R153, -INF , !P1 ;  /* 0xff80000099997808 */ /* 0x000fe40004800000 */
        /* <DEDUP_REMOVED lines=12> */
[----:B------:R-:W-:Y:S02]  /*63e0*/  LOP3.LUT P1, RZ, R17, 0x4000, RZ, 0xc0, !PT ;  /* 0x0000400011ff7812 */ /* 0x000fe4000782c0ff */
[----:B------:R-:W-:-:S02]  /*63f0*/  FMNMX.FTZ R23, R187, R14, !PT ;  /* 0x0000000ebb177209 */ /* 0x000fc40007810000 */
[----:B------:R-:W-:Y:S02]  /*6400*/  ISETP.GT.AND P1, PT, R195, 0x21, !P1 ;  /* 0x00000021c300780c */ /* 0x000fe40004f24270 */
[----:B------:R-:W-:Y:S02]  /*6410*/  FMNMX.FTZ R14, R188, R23, !PT ;  /* 0x00000017bc0e7209 */ /* 0x000fe40007810000 */
[----:B------:R-:W-:Y:S02]  /*6420*/  ISETP.LT.OR P1, PT, R193, 0x22, P1 ;  /* 0x00000022c100780c */ /* 0x000fe40000f21670 */
[----:B------:R-:W-:Y:S02]  /*6430*/  FMNMX.FTZ R23, R189, R14, !PT ;  /* 0x0000000ebd177209 */ /* 0x000fe40007810000 */
[----:B------:R-:W-:Y:S02]  /*6440*/  FSEL R156, R156, -INF , !P1 ;  /* 0xff8000009c9c7808 */ /* 0x000fe40004800000 */
[C---:B------:R-:W-:Y:S01]  /*6450*/  LOP3.LUT P1, RZ, R17.reuse, 0x2000, RZ, 0xc0, !PT ;  /* 0x0000200011ff7812 */ /* 0x040fe2000782c0ff */
[----:B------:R-:W0:Y:S01]  /*6460*/  SHFL.BFLY PT, R14, R23, 0x2, 0x1f ;  /* 0x0c401f00170e7f89 */ /* 0x000e2200000e0000 */
[----:B------:R-:W-:-:S02]  /*6470*/  LOP3.LUT P6, RZ, R17, 0x20, RZ, 0xc0, !PT ;  /* 0x0000002011ff7812 */ /* 0x000fc400078cc0ff */
[C---:B------:R-:W-:Y:S02]  /*6480*/  ISETP.GT.AND P1, PT, R195.reuse, 0x28, !P1 ;  /* 0x00000028c300780c */ /* 0x040fe40004f24270 */
[----:B------:R-:W-:Y:S02]  /*6490*/  ISETP.GT.AND P2, PT, R195, 0x49, !P2 ;  /* 0x00000049c300780c */ /* 0x000fe40005744270 */
[C---:B------:R-:W-:Y:S02]  /*64a0*/  ISETP.LT.OR P1, PT, R193.reuse, 0x29, P1 ;  /* 0x00000029c100780c */ /* 0x040fe40000f21670 */
[----:B------:R-:W-:Y:S02]  /*64b0*/  ISETP.LT.OR P2, PT, R193, 0x4a, P2 ;  /* 0x0000004ac100780c */ /* 0x000fe40001741670 */
[----:B------:R-:W-:Y:S02]  /*64c0*/  FSEL R157, R157, -INF , !P1 ;  /* 0xff8000009d9d7808 */ /* 0x000fe40004800000 */
[----:B------:R-:W-:-:S02]  /*64d0*/  LOP3.LUT P1, RZ, R17, 0x1000, RZ, 0xc0, !PT ;  /* 0x0000100011ff7812 */ /* 0x000fc4000782c0ff */
[C---:B------:R-:W-:Y:S02]  /*64e0*/  ISETP.GT.AND P3, PT, R195.reuse, 0x50, !P3 ;  /* 0x00000050c300780c */ /* 0x040fe40005f64270 */
[----:B------:R-:W-:Y:S02]  /*64f0*/  ISETP.GT.AND P1, PT, R195, 0x29, !P1 ;  /* 0x00000029c300780c */ /* 0x000fe40004f24270 */
[----:B------:R-:W-:Y:S02]  /*6500*/  FSEL R170, R170, -INF , !P2 ;  /* 0xff800000aaaa7808 */ /* 0x000fe40005000000 */
[----:B------:R-:W-:Y:S02]  /*6510*/  ISETP.LT.OR P1, PT, R193, 0x2a, P1 ;  /* 0x0000002ac100780c */ /* 0x000fe40000f21670 */
[----:B------:R-:W-:Y:S02]  /*6520*/  ISETP.GT.AND P4, PT, R195, 0x51, !P4 ;  /* 0x00000051c300780c */ /* 0x000fe40006784270 */
[----:B------:R-:W-:-:S02]  /*6530*/  FSEL R158, R158, -INF , !P1 ;  /* 0xff8000009e9e7808 */ /* 0x000fc40004800000 */
[----:B------:R-:W-:Y:S02]  /*6540*/  LOP3.LUT P1, RZ, R17, 0x800, RZ, 0xc0, !PT ;  /* 0x0000080011ff7812 */ /* 0x000fe4000782c0ff */
[----:B0-----:R-:W-:Y:S02]  /*6550*/  FMNMX.FTZ R190, R23, R14, !PT ;  /* 0x0000000e17be7209 */ /* 0x001fe40007810000 */
[----:B------:R-:W-:Y:S02]  /*6560*/  ISETP.GT.AND P1, PT, R195, 0x30, !P1 ;  /* 0x00000030c300780c */ /* 0x000fe40004f24270 */
[C---:B------:R-:W-:Y:S01]  /*6570*/  ISETP.LT.OR P3, PT, R193.reuse, 0x51, P3 ;  /* 0x00000051c100780c */ /* 0x040fe20001f61670 */
[----:B------:R-:W0:Y:S01]  /*6580*/  SHFL.BFLY PT, R191, R190, 0x1, 0x1f ;  /* 0x0c201f00bebf7f89 */ /* 0x000e2200000e0000 */
[----:B------:R-:W-:Y:S02]  /*6590*/  ISETP.LT.OR P1, PT, R193, 0x31, P1 ;  /* 0x00000031c100780c */ /* 0x000fe40000f21670 */
[----:B------:R-:W-:-:S02]  /*65a0*/  ISETP.GT.AND P5, PT, R195, 0x58, !P5 ;  /* 0x00000058c300780c */ /* 0x000fc40006fa4270 */
[----:B------:R-:W-:Y:S02]  /*65b0*/  FSEL R159, R159, -INF , !P1 ;  /* 0xff8000009f9f7808 */ /* 0x000fe40004800000 */
[----:B------:R-:W-:Y:S02]  /*65c0*/  LOP3.LUT P1, RZ, R17, 0x400, RZ, 0xc0, !PT ;  /* 0x0000040011ff7812 */ /* 0x000fe4000782c0ff */
[----:B------:R-:W-:Y:S02]  /*65d0*/  ISETP.LT.OR P4, PT, R193, 0x52, P4 ;  /* 0x00000052c100780c */ /* 0x000fe40002781670 */
[----:B------:R-:W-:Y:S02]  /*65e0*/  ISETP.GT.AND P1, PT, R195, 0x31, !P1 ;  /* 0x00000031c300780c */ /* 0x000fe40004f24270 */
[C---:B------:R-:W-:Y:S02]  /*65f0*/  ISETP.LT.OR P5, PT, R193.reuse, 0x59, P5 ;  /* 0x00000059c100780c */ /* 0x040fe40002fa1670 */
[----:B------:R-:W-:-:S04]  /*6600*/  ISETP.LT.OR P1, PT, R193, 0x32, P1 ;  /* 0x00000032c100780c */ /* 0x000fc80000f21670 */
[----:B------:R-:W-:Y:S02]  /*6610*/  FSEL R160, R160, -INF , !P1 ;  /* 0xff800000a0a07808 */ /* 0x000fe40004800000 */
[----:B------:R-:W-:Y:S02]  /*6620*/  LOP3.LUT P1, RZ, R17, 0x200, RZ, 0xc0, !PT ;  /* 0x0000020011ff7812 */ /* 0x000fe4000782c0ff */
[----:B0-----:R-:W-:Y:S02]  /*6630*/  FMNMX.FTZ R14, R190, R191, !PT ;  /* 0x000000bfbe0e7209 */ /* 0x001fe40007810000 */
[----:B------:R-:W-:-:S03]  /*6640*/  ISETP.GT.AND P1, PT, R195, 0x38, !P1 ;  /* 0x00000038c300780c */ /* 0x000fc60004f24270 */
[----:B------:R-:W-:Y:S01]  /*6650*/  FMUL.FTZ R197, R14, UR10 ;  /* 0x0000000a0ec57c20 */ /* 0x000fe20008410000 */
[----:B------:R-:W-:-:S04]  /*6660*/  ISETP.LT.OR P1, PT, R193, 0x39, P1 ;  /* 0x00000039c100780c */ /* 0x000fc80000f21670 */
[----:B------:R-:W-:Y:S02]  /*6670*/  FSEL R161, R161, -INF , !P1 ;  /* 0xff800000a1a17808 */ /* 0x000fe40004800000 */
[----:B------:R-:W-:-:S04]  /*6680*/  LOP3.LUT P1, RZ, R17, 0x100, RZ, 0xc0, !PT ;  /* 0x0000010011ff7812 */ /* 0x000fc8000782c0ff */
[----:B------:R-:W-:-:S04]  /*6690*/  ISETP.GT.AND P1, PT, R195, 0x39, !P1 ;  /* 0x00000039c300780c */ /* 0x000fc80004f24270 */
        /* <DEDUP_REMOVED lines=10> */
[----:B------:R-:W-:Y:S02]  /*6740*/  ISETP.GT.AND P1, PT, R195, 0x48, !P6 ;  /* 0x00000048c300780c */ /* 0x000fe40007724270 */
[----:B------:R-:W-:Y:S02]  /*6750*/  LOP3.LUT P6, RZ, R17, 0x40000, RZ, 0xc0, !PT ;  /* 0x0004000011ff7812 */ /* 0x000fe400078cc0ff */
[----:B------:R-:W-:-:S04]  /*6760*/  ISETP.LT.OR P1, PT, R193, 0x49, P1 ;  /* 0x00000049c100780c */ /* 0x000fc80000f21670 */
[----:B------:R-:W-:Y:S02]  /*6770*/  FSEL R169, R169, -INF , !P1 ;  /* 0xff800000a9a97808 */ /* 0x000fe40004800000 */
[----:B------:R-:W-:Y:S02]  /*6780*/  ISETP.GT.AND P1, PT, R195, RZ, !P6 ;  /* 0x000000ffc300720c */ /* 0x000fe40007724270 */
[----:B------:R-:W-:Y:S02]  /*6790*/  LOP3.LUT P6, RZ, R17, 0x1, RZ, 0xc0, !PT ;  /* 0x0000000111ff7812 */ /* 0x000fe400078cc0ff */
[----:B------:R-:W-:Y:S02]  /*67a0*/  ISETP.LT.OR P1, PT, R193, 0x1, P1 ;  /* 0x00000001c100780c */ /* 0x000fe40000f21670 */
[----:B------:R-:W-:Y:S02]  /*67b0*/  ISETP.GT.AND P2, PT, R195, 0x59, !P6 ;  /* 0x00000059c300780c */ /* 0x000fe40007744270 */
[----:B------:R-:W-:-:S02]  /*67c0*/  FSEL R196, R13, -INF , !P1 ;  /* 0xff8000000dc47808 */ /* 0x000fc40004800000 */
[----:B------:R-:W-:Y:S02]  /*67d0*/  FSETP.NEU.FTZ.AND P1, PT, R14, -INF , PT ;  /* 0xff8000000e00780b */ /* 0x000fe40003f3d000 */
[----:B------:R-:W-:Y:S02]  /*67e0*/  FMNMX.FTZ R23, R196, R9, !PT ;  /* 0x00000009c4177209 */ /* 0x000fe40007810000 */
[----:B------:R-:W-:Y:S02]  /*67f0*/  FSEL R197, R197, RZ, P1 ;  /* 0x000000ffc5c57208 */ /* 0x000fe40000800000 */
[----:B------:R-:W-:Y:S02]  /*6800*/  FMNMX.FTZ R192, R22, R23, !PT ;  /* 0x0000001716c07209 */ /* 0x000fe40007810000 */
[----:B------:R-:W-:Y:S01]  /*6810*/  FSEL R195, R165, -INF , !P3 ;  /* 0xff800000a5c37808 */ /* 0x000fe20005800000 */
[--C-:B------:R-:W-:Y:S01]  /*6820*/  FFMA.FTZ R165, R175, UR10, -R197.reuse ;  /* 0x0000000aafa57c23 */ /* 0x100fe200080108c5 */
[----:B------:R-:W-:Y:S01]  /*6830*/  FMNMX.FTZ R23, R15, R192, !PT ;  /* 0x000000c00f177209 */ /* 0x000fe20007810000 */
[--C-:B------:R-:W-:Y:S01]  /*6840*/  FFMA.FTZ R190, R200, UR10, -R197.reuse ;  /* 0x0000000ac8be7c23 */ /* 0x100fe200080108c5 */
[----:B------:R-:W-:Y:S01]  /*6850*/  FSEL R175, R166, -INF , !P4 ;  /* 0xff800000a6af7808 */ /* 0x000fe20006000000 */
[--C-:B------:R-:W-:Y:S01]  /*6860*/  FFMA.FTZ R166, R176, UR10, -R197.reuse ;  /* 0x0000000ab0a67c23 */ /* 0x100fe200080108c5 */
[----:B------:R-:W-:Y:S01]  /*6870*/  FMNMX.FTZ R192, R20, R23, !PT ;  /* 0x0000001714c07209 */ /* 0x000fe20007810000 */
[--C-:B------:R-:W-:Y:S01]  /*6880*/  FFMA.FTZ R200, R178, UR10, -R197.reuse ;  /* 0x0000000ab2c87c23 */ /* 0x100fe200080108c5 */
[----:B------:R-:W-:Y:S01]  /*6890*/  ISETP.LT.OR P2, PT, R193, 0x5a, P2 ;  /* 0x0000005ac100780c */ /* 0x000fe20001741670 */
[--C-:B------:R-:W-:Y:S01]  /*68a0*/  FFMA.FTZ R178, R180, UR10, -R197.reuse ;  /* 0x0000000ab4b27c23 */ /* 0x100fe200080108c5 */
[----:B------:R-:W-:Y:S01]  /*68b0*/  FMNMX.FTZ R191, R21, R192, !PT ;  /* 0x000000c015bf7209 */ /* 0x000fe20007810000 */
[--C-:B------:R-:W-:Y:S01]  /*68c0*/  FFMA.FTZ R180, R182, UR10, -R197.reuse ;  /* 0x0000000ab6b47c23 */ /* 0x100fe200080108c5 */
[----:B------:R-:W-:Y:S01]  /*68d0*/  FSEL R193, R167, -INF , !P5 ;  /* 0xff800000a7c17808 */ /* 0x000fe20006800000 */
[--C-:B------:R-:W-:Y:S01]  /*68e0*/  FFMA.FTZ R182, R184, UR10, -R197.reuse ;  /* 0x0000000ab8b67c23 */ /* 0x100fe200080108c5 */
[----:B------:R-:W-:Y:S01]  /*68f0*/  FMNMX.FTZ R194, R152, R191, !PT ;  /* 0x000000bf98c27209 */ /* 0x000fe20007810000 */
[--C-:B------:R-:W-:Y:S01]  /*6900*/  FFMA.FTZ R184, R186, UR10, -R197.reuse ;  /* 0x0000000abab87c23 */ /* 0x100fe200080108c5 */
[--C-:B------:R-:W-:Y:S01]  /*6910*/  FFMA.FTZ R13, R201, UR10, -R197.reuse ;  /* 0x0000000ac90d7c23 */ /* 0x100fe200080108c5 */
[----:B------:R-:W-:Y:S01]  /*6920*/  MUFU.EX2 R190, R190 ;  /* 0x000000be00be7308 */ /* 0x000fe20000000800 */
[----:B------:R-:W-:Y:S01]  /*6930*/  FMNMX.FTZ R191, R153, R194, !PT ;  /* 0x000000c299bf7209 */ /* 0x000fe20007810000 */
[--C-:B------:R-:W-:Y:S01]  /*6940*/  FFMA.FTZ R203, R203, UR10, -R197.reuse ;  /* 0x0000000acbcb7c23 */ /* 0x100fe200080108c5 */
[--C-:B------:R-:W-:Y:S01]  /*6950*/  FFMA.FTZ R192, R202, UR10, -R197.reuse ;  /* 0x0000000acac07c23 */ /* 0x100fe200080108c5 */
        /* <DEDUP_REMOVED lines=10> */
[----:B------:R-:W-:-:S02]  /*6a00*/  FFMA.FTZ R188, R188, UR10, -R197 ;  /* 0x0000000abcbc7c23 */ /* 0x000fc400080108c5 */
        /* <DEDUP_REMOVED lines=17> */
[----:B------:R-:W-:Y:S02]  /*6b20*/  FMNMX.FTZ R176, R175, R198, !PT ;  /* 0x000000c6afb07209 */ /* 0x000fe40007810000 */
[----:B------:R-:W-:Y:S01]  /*6b30*/  FSEL R198, R168, -INF , !P2 ;  /* 0xff800000a8c67808 */ /* 0x000fe20005000000 */
[--C-:B------:R-:W-:Y:S01]  /*6b40*/  FFMA.FTZ R168, R179, UR10, -R197.reuse ;  /* 0x0000000ab3a87c23 */ /* 0x100fe200080108c5 */
[----:B------:R-:W-:Y:S01]  /*6b50*/  FMNMX.FTZ R167, R193, R176, !PT ;  /* 0x000000b0c1a77209 */ /* 0x000fe20007810000 */
[--C-:B------:R-:W-:Y:S01]  /*6b60*/  FFMA.FTZ R179, R181, UR10, -R197.reuse ;  /* 0x0000000ab5b37c23 */ /* 0x100fe200080108c5 */
[--C-:B------:R-:W-:Y:S01]  /*6b70*/  FFMA.FTZ R181, R183, UR10, -R197.reuse ;  /* 0x0000000ab7b57c23 */ /* 0x100fe200080108c5 */
[--C-:B------:R-:W-:Y:S01]  /*6b80*/  FFMA.FTZ R183, R185, UR10, -R197.reuse ;  /* 0x0000000ab9b77c23 */ /* 0x100fe200080108c5 */
[----:B------:R-:W-:Y:S01]  /*6b90*/  FMNMX.FTZ R176, R198, R167, !PT ;  /* 0x000000a7c6b07209 */ /* 0x000fe20007810000 */
[----:B------:R-:W-:Y:S01]  /*6ba0*/  FFMA.FTZ R185, R187, UR10, -R197 ;  /* 0x0000000abbb97c23 */ /* 0x000fe200080108c5 */
[----:B------:R-:W-:Y:S01]  /*6bb0*/  FSEL R187, R14, RZ, P1 ;  /* 0x000000ff0ebb7208 */ /* 0x000fe20000800000 */
[----:B------:R-:W-:Y:S02]  /*6bc0*/  MUFU.EX2 R173, R173 ;  /* 0x000000ad00ad7308 */ /* 0x000fe40000000800 */
[----:B------:R-:W0:Y:S02]  /*6bd0*/  SHFL.BFLY PT, R199, R176, 0x2, 0x1f ;  /* 0x0c401f00b0c77f89 */ /* 0x000e2400000e0000 */
[----:B------:R-:W-:-:S04]  /*6be0*/  FADD.FTZ R187, -R187, R10 ;  /* 0x0000000abbbb7221 */ /* 0x000fc80000010100 */
[----:B------:R-:W-:Y:S01]  /*6bf0*/  FMUL.FTZ R186, R187, UR10 ;  /* 0x0000000abbba7c20 */ /* 0x000fe20008410000 */
[----:B------:R-:W-:Y:S01]  /*6c00*/  FFMA.FTZ R187, R189, UR10, -R197 ;  /* 0x0000000abdbb7c23 */ /* 0x000fe200080108c5 */
[----:B------:R-:W-:Y:S08]  /*6c10*/  MUFU.EX2 R174, R174 ;  /* 0x000000ae00ae7308 */ /* 0x000ff00000000800 */
[----:B------:R-:W1:Y:S01]  /*6c20*/  MUFU.EX2 R186, R186 ;  /* 0x000000ba00ba7308 */ /* 0x000e620000000800 */
[----:B0-----:R-:W-:-:S07]  /*6c30*/  FMNMX.FTZ R199, R176, R199, !PT ;  /* 0x000000c7b0c77209 */ /* 0x001fce0007810000 */
[----:B------:R-:W-:Y:S01]  /*6c40*/  MUFU.EX2 R165, R165 ;  /* 0x000000a500a57308 */ /* 0x000fe20000000800 */
[----:B------:R-:W0:Y:S07]  /*6c50*/  SHFL.BFLY PT, R176, R199, 0x1, 0x1f ;  /* 0x0c201f00c7b07f89 */ /* 0x000e2e00000e0000 */
[----:B------:R-:W2:Y:S01]  /*6c60*/  MUFU.EX2 R166, R166 ;  /* 0x000000a600a67308 */ /* 0x000ea20000000800 */
[-C--:B-1----:R-:W-:Y:S01]  /*6c70*/  FMUL.FTZ R24, R24, R186.reuse ;  /* 0x000000ba18187220 */ /* 0x082fe20000410000 */
        /* <DEDUP_REMOVED lines=14> */
[----:B------:R1:W-:Y:S01]  /*6d60*/  MUFU.EX2 R10, R188 ;  /* 0x000000bc000a7308 */ /* 0x0003e20000000800 */
[-C--:B------:R-:W-:Y:S01]  /*6d70*/  FMUL.FTZ R52, R52, R186.reuse ;  /* 0x000000ba34347220 */ /* 0x080fe20000410000 */
[-C--:B------:R-:W-:Y:S01]  /*6d80*/  FMUL.FTZ R53, R53, R186.reuse ;  /* 0x000000ba35357220 */ /* 0x080fe20000410000 */
[----:B------:R-:W-:Y:S01]  /*6d90*/  FMUL.FTZ R56, R56, R186 ;  /* 0x000000ba38387220 */ /* 0x000fe20000410000 */
[----:B0-----:R-:W-:Y:S01]  /*6da0*/  FMNMX.FTZ R176, R199, R176, !PT ;  /* 0x000000b0c7b07209 */ /* 0x001fe20007810000 */
[-C--:B------:R-:W-:Y:S01]  /*6db0*/  FMUL.FTZ R57, R57, R186.reuse ;  /* 0x000000ba39397220 */ /* 0x080fe20000410000 */
[-C--:B------:R-:W-:Y:S01]  /*6dc0*/  FMUL.FTZ R60, R60, R186.reuse ;  /* 0x000000ba3c3c7220 */ /* 0x080fe20000410000 */
[-C--:B------:R-:W-:Y:S01]  /*6dd0*/  FMUL.FTZ R61, R61, R186.reuse ;  /* 0x000000ba3d3d7220 */ /* 0x080fe20000410000 */
[C---:B------:R-:W-:Y:S01]  /*6de0*/  FSETP.NEU.FTZ.AND P1, PT, R176.reuse, -INF , PT ;  /* 0xff800000b000780b */ /* 0x040fe20003f3d000 */
[----:B------:R-:W-:Y:S01]  /*6df0*/  FMUL.FTZ R199, R176, UR10 ;  /* 0x0000000ab0c77c20 */ /* 0x000fe20008410000 */
[----:B------:R-:W-:Y:S01]  /*6e00*/  MUFU.EX2 R168, R168 ;  /* 0x000000a800a87308 */ /* 0x000fe20000000800 */
[-C--:B------:R-:W-:Y:S01]  /*6e10*/  FMUL.FTZ R64, R64, R186.reuse ;  /* 0x000000ba40407220 */ /* 0x080fe20000410000 */
[-C--:B------:R-:W-:Y:S01]  /*6e20*/  FMUL.FTZ R65, R65, R186.reuse ;  /* 0x000000ba41417220 */ /* 0x080fe20000410000 */
[----:B------:R-:W-:Y:S01]  /*6e30*/  FMUL.FTZ R68, R68, R186 ;  /* 0x000000ba44447220 */ /* 0x000fe20000410000 */
[----:B------:R-:W-:Y:S01]  /*6e40*/  FSEL R197, R199, RZ, P1 ;  /* 0x000000ffc7c57208 */ /* 0x000fe20000800000 */
[----:B------:R-:W-:Y:S01]  /*6e50*/  FFMA.FTZ R199, R186, R2, R13 ;  /* 0x00000002bac77223 */ /* 0x000fe2000001000d */
[-C--:B------:R-:W-:Y:S01]  /*6e60*/  FMUL.FTZ R69, R69, R186.reuse ;  /* 0x000000ba45457220 */ /* 0x080fe20000410000 */
[----:B------:R-:W-:Y:S01]  /*6e70*/  FMUL.FTZ R72, R72, R186 ;  /* 0x000000ba48487220 */ /* 0x000fe20000410000 */
[----:B------:R-:W-:Y:S01]  /*6e80*/  MUFU.EX2 R178, R178 ;  /* 0x000000b200b27308 */ /* 0x000fe20000000800 */
[----:B------:R-:W-:Y:S01]  /*6e90*/  FADD.FTZ R2, R190, R199 ;  /* 0x000000c7be027221 */ /* 0x000fe20000010000 */
[--C-:B-1----:R-:W-:Y:S01]  /*6ea0*/  FFMA.FTZ R188, R152, UR10, -R197.reuse ;  /* 0x0000000a98bc7c23 */ /* 0x102fe200080108c5 */
[--C-:B------:R-:W-:Y:S01]  /*6eb0*/  FFMA.FTZ R189, R196, UR10, -R197.reuse ;  /* 0x0000000ac4bd7c23 */ /* 0x100fe200080108c5 */
[--C-:B------:R-:W-:Y:S01]  /*6ec0*/  FFMA.FTZ R196, R153, UR10, -R197.reuse ;  /* 0x0000000a99c47c23 */ /* 0x100fe200080108c5 */
[----:B------:R-:W-:Y:S01]  /*6ed0*/  FADD.FTZ R199, R23, R2 ;  /* 0x0000000217c77221 */ /* 0x000fe20000010000 */
[--C-:B------:R-:W-:Y:S01]  /*6ee0*/  FFMA.FTZ R204, R163, UR10, -R197.reuse ;  /* 0x0000000aa3cc7c23 */ /* 0x100fe200080108c5 */
[----:B------:R-:W-:Y:S01]  /*6ef0*/  FFMA.FTZ R202, R161, UR10, -R197 ;  /* 0x0000000aa1ca7c23 */ /* 0x000fe200080108c5 */
[----:B------:R-:W0:Y:S01]  /*6f00*/  MUFU.EX2 R179, R179 ;  /* 0x000000b300b37308 */ /* 0x000e220000000800 */
[----:B------:R-:W-:Y:S01]  /*6f10*/  FADD.FTZ R2, R192, R199 ;  /* 0x000000c7c0027221 */ /* 0x000fe20000010000 */
[--C-:B------:R-:W-:Y:S01]  /*6f20*/  FFMA.FTZ R203, R162, UR10, -R197.reuse ;  /* 0x0000000aa2cb7c23 */ /* 0x100fe200080108c5 */
[--C-:B------:R-:W-:Y:S01]  /*6f30*/  FFMA.FTZ R22, R22, UR10, -R197.reuse ;  /* 0x0000000a16167c23 */ /* 0x100fe200080108c5 */
[----:B--2---:R-:W-:Y:S01]  /*6f40*/  F2FP.F16.F32.PACK_AB R162, R166, R165 ;  /* 0x000000a5a6a2723e */ /* 0x004fe200000000ff */
[----:B------:R-:W-:Y:S01]  /*6f50*/  FADD.FTZ R199, R191, R2 ;  /* 0x00000002bfc77221 */ /* 0x000fe20000010000 */
[--C-:B------:R-:W-:Y:S01]  /*6f60*/  FFMA.FTZ R15, R15, UR10, -R197.reuse ;  /* 0x0000000a0f0f7c23 */ /* 0x100fe200080108c5 */
[----:B------:R-:W-:Y:S01]  /*6f70*/  FFMA.FTZ R20, R20, UR10, -R197 ;  /* 0x0000000a14147c23 */ /* 0x000fe200080108c5 */
[----:B------:R-:W-:Y:S01]  /*6f80*/  MUFU.EX2 R180, R180 ;  /* 0x000000b400b47308 */ /* 0x000fe20000000800 */
[----:B------:R-:W-:Y:S01]  /*6f90*/  FADD.FTZ R2, R194, R199 ;  /* 0x000000c7c2027221 */ /* 0x000fe20000010000 */
[--C-:B------:R-:W-:Y:S01]  /*6fa0*/  FFMA.FTZ R21, R21, UR10, -R197.reuse ;  /* 0x0000000a15157c23 */ /* 0x100fe200080108c5 */
[--C-:B------:R-:W-:Y:S01]  /*6fb0*/  FFMA.FTZ R157, R157, UR10, -R197.reuse ;  /* 0x0000000a9d9d7c23 */ /* 0x100fe200080108c5 */
[--C-:B------:R-:W-:Y:S01]  /*6fc0*/  FFMA.FTZ R159, R159, UR10, -R197.reuse ;  /* 0x0000000a9f9f7c23 */ /* 0x100fe200080108c5 */
[----:B------:R-:W-:Y:S01]  /*6fd0*/  FADD.FTZ R199, R171, R2 ;  /* 0x00000002abc77221 */ /* 0x000fe20000010000 */
[----:B------:R-:W-:Y:S01]  /*6fe0*/  FFMA.FTZ R201, R160, UR10, -R197 ;  /* 0x0000000aa0c97c23 */ /* 0x000fe200080108c5 */
[----:B------:R-:W-:Y:S01]  /*6ff0*/  F2FP.F16.F32.PACK_AB R160, R174, R173 ;  /* 0x000000adaea0723e */ /* 0x000fe200000000ff */
[----:B------:R-:W1:Y:S01]  /*7000*/  MUFU.EX2 R181, R181 ;  /* 0x000000b500b57308 */ /* 0x000e620000000800 */
[----:B------:R-:W-:Y:S01]  /*7010*/  FADD.FTZ R2, R172, R199 ;  /* 0x000000c7ac027221 */ /* 0x000fe20000010000 */
[--C-:B------:R-:W-:Y:S01]  /*7020*/  FFMA.FTZ R169, R169, UR10, -R197.reuse ;  /* 0x0000000aa9a97c23 */ /* 0x100fe200080108c5 */
[--C-:B------:R-:W-:Y:S01]  /*7030*/  FFMA.FTZ R195, R195, UR10, -R197.reuse ;  /* 0x0000000ac3c37c23 */ /* 0x100fe200080108c5 */
[--C-:B------:R-:W-:Y:S01]  /*7040*/  FFMA.FTZ R175, R175, UR10, -R197.reuse ;  /* 0x0000000aafaf7c23 */ /* 0x100fe200080108c5 */
[----:B------:R-:W-:Y:S01]  /*7050*/  FADD.FTZ R199, R173, R2 ;  /* 0x00000002adc77221 */ /* 0x000fe20000010000 */
[----:B------:R-:W-:Y:S01]  /*7060*/  FSEL R2, R176, RZ, P1 ;  /* 0x000000ffb0027208 */ /* 0x000fe20000800000 */
[----:B------:R-:W-:Y:S01]  /*7070*/  FFMA.FTZ R193, R193, UR10, -R197 ;  /* 0x0000000ac1c17c23 */ /* 0x000fe200080108c5 */
[----:B------:R-:W2:Y:S01]  /*7080*/  MUFU.EX2 R182, R182 ;  /* 0x000000b600b67308 */ /* 0x000ea20000000800 */
[----:B------:R-:W-:Y:S01]  /*7090*/  FADD.FTZ R152, R174, R199 ;  /* 0x000000c7ae987221 */ /* 0x000fe20000010000 */
[----:B------:R-:W-:Y:S01]  /*70a0*/  FFMA.FTZ R199, R158, UR10, -R197 ;  /* 0x0000000a9ec77c23 */ /* 0x000fe200080108c5 */
[----:B------:R-:W-:Y:S01]  /*70b0*/  FADD.FTZ R2, -R2, R9 ;  /* 0x0000000902027221 */ /* 0x000fe20000010100 */
[--C-:B------:R-:W-:Y:S01]  /*70c0*/  FFMA.FTZ R9, R154, UR10, -R197.reuse ;  /* 0x0000000a9a097c23 */ /* 0x100fe200080108c5 */
[----:B------:R-:W-:Y:S01]  /*70d0*/  FADD.FTZ R153, R165, R152 ;  /* 0x00000098a5997221 */ /* 0x000fe20000010000 */
[--C-:B------:R-:W-:Y:S01]  /*70e0*/  FFMA.FTZ R152, R155, UR10, -R197.reuse ;  /* 0x0000000a9b987c23 */ /* 0x100fe200080108c5 */
[----:B------:R-:W-:Y:S01]  /*70f0*/  FFMA.FTZ R155, R164, UR10, -R197 ;  /* 0x0000000aa49b7c23 */ /* 0x000fe200080108c5 */
[----:B------:R-:W3:Y:S01]  /*7100*/  MUFU.EX2 R183, R183 ;  /* 0x000000b700b77308 */ /* 0x000ee20000000800 */
[----:B------:R-:W-:Y:S01]  /*7110*/  FADD.FTZ R200, R166, R153 ;  /* 0x00000099a6c87221 */ /* 0x000fe20000010000 */
[----:B0-----:R-:W-:Y:S01]  /*7120*/  F2FP.F16.F32.PACK_AB R166, R179, R178 ;  /* 0x000000b2b3a6723e */ /* 0x001fe200000000ff */
[----:B------:R-:W-:Y:S01]  /*7130*/  FMUL.FTZ R73, R73, R186 ;  /* 0x000000ba49497220 */ /* 0x000fe20000410000 */
[----:B------:R-:W-:Y:S01]  /*7140*/  F2FP.F16.F32.PACK_AB R164, R168, R167 ;  /* 0x000000a7a8a4723e */ /* 0x000fe200000000ff */
[----:B------:R-:W-:Y:S01]  /*7150*/  FADD.FTZ R153, R167, R200 ;  /* 0x000000c8a7997221 */ /* 0x000fe20000010000 */
[----:B------:R-:W-:Y:S01]  /*7160*/  FFMA.FTZ R200, R156, UR10, -R197 ;  /* 0x0000000a9cc87c23 */ /* 0x000fe200080108c5 */
[----:B------:R-:W-:Y:S01]  /*7170*/  F2FP.F16.F32.PACK_AB R158, R172, R171 ;  /* 0x000000abac9e723e */ /* 0x000fe200000000ff */
[----:B------:R-:W0:Y:S01]  /*7180*/  MUFU.EX2 R184, R184 ;  /* 0x000000b800b87308 */ /* 0x000e220000000800 */
[----:B------:R-:W-:Y:S01]  /*7190*/  FADD.FTZ R153, R168, R153 ;  /* 0x00000099a8997221 */ /* 0x000fe20000010000 */
[----:B-1----:R-:W-:Y:S01]  /*71a0*/  F2FP.F16.F32.PACK_AB R168, R181, R180 ;  /* 0x000000b4b5a8723e */ /* 0x002fe200000000ff */
[-C--:B------:R-:W-:Y:S01]  /*71b0*/  FMUL.FTZ R76, R76, R186.reuse ;  /* 0x000000ba4c4c7220 */ /* 0x080fe20000410000 */
[----:B------:R-:W-:Y:S01]  /*71c0*/  PLOP3.LUT P1, PT, PT, PT, UP0, 0x40, 0x0 ;  /* 0x000000000000781c */ /* 0x000fe20003f2e808 */
        /* <DEDUP_REMOVED lines=9> */
[--C-:B------:R-:W-:Y:S01]  /*7260*/  FFMA.FTZ R153, R170, UR10, -R197.reuse ;  /* 0x0000000aaa997c23 */ /* 0x100fe200080108c5 */
[----:B------:R-:W-:Y:S01]  /*7270*/  FFMA.FTZ R197, R198, UR10, -R197 ;  /* 0x0000000ac6c57c23 */ /* 0x000fe200080108c5 */
[----:B------:R-:W-:Y:S01]  /*7280*/  MUFU.EX2 R189, R189 ;  /* 0x000000bd00bd7308 */ /* 0x000fe20000000800 */
[----:B------:R-:W-:Y:S01]  /*7290*/  FADD.FTZ R163, R181, R154 ;  /* 0x0000009ab5a37221 */ /* 0x000fe20000010000 */
[----:B-1----:R-:W-:Y:S01]  /*72a0*/  F2FP.F16.F32.PACK_AB R152, R190, R13 ;  /* 0x0000000dbe98723e */ /* 0x002fe200000000ff */
[-C--:B------:R-:W-:Y:S01]  /*72b0*/  FMUL.FTZ R88, R88, R186.reuse ;  /* 0x000000ba58587220 */ /* 0x080fe20000410000 */
[----:B------:R-:W-:Y:S01]  /*72c0*/  F2FP.F16.F32.PACK_AB R154, R192, R23 ;  /* 0x00000017c09a723e */ /* 0x000fe200000000ff */
[----:B--2---:R-:W-:Y:S01]  /*72d0*/  FADD.FTZ R156, R182, R163 ;  /* 0x000000a3b69c7221 */ /* 0x004fe20000010000 */
[-C--:B------:R-:W-:Y:S01]  /*72e0*/  FMUL.FTZ R89, R89, R186.reuse ;  /* 0x000000ba59597220 */ /* 0x080fe20000410000 */
[-C--:B------:R-:W-:Y:S01]  /*72f0*/  FMUL.FTZ R92, R92, R186.reuse ;  /* 0x000000ba5c5c7220 */ /* 0x080fe20000410000 */
[----:B------:R-:W-:Y:S01]  /*7300*/  MUFU.EX2 R22, R22 ;  /* 0x0000001600167308 */ /* 0x000fe20000000800 */
[----:B---3--:R-:W-:Y:S01]  /*7310*/  FADD.FTZ R13, R183, R156 ;  /* 0x0000009cb70d7221 */ /* 0x008fe20000010000 */
[----:B------:R-:W-:Y:S01]  /*7320*/  F2FP.F16.F32.PACK_AB R156, R194, R191 ;  /* 0x000000bfc29c723e */ /* 0x000fe200000000ff */
[-C--:B------:R-:W-:Y:S01]  /*7330*/  FMUL.FTZ R93, R93, R186.reuse ;  /* 0x000000ba5d5d7220 */ /* 0x080fe20000410000 */
[-C--:B------:R-:W-:Y:S01]  /*7340*/  FMUL.FTZ R96, R96, R186.reuse ;  /* 0x000000ba60607220 */ /* 0x080fe20000410000 */
[----:B0-----:R-:W-:Y:S01]  /*7350*/  FADD.FTZ R170, R184, R13 ;  /* 0x0000000db8aa7221 */ /* 0x001fe20000010000 */
[----:B------:R-:W-:Y:S01]  /*7360*/  FMUL.FTZ R13, R2, UR10 ;  /* 0x0000000a020d7c20 */ /* 0x000fe20008410000 */
        /* <DEDUP_REMOVED lines=24> */
[----:B------:R-:W-:Y:S01]  /*74f0*/  FMUL.FTZ R140, R140, R186 ;  /* 0x000000ba8c8c7220 */ /* 0x000fe20000410000 */
[----:B------:R-:W2:Y:S01]  /*7500*/  MUFU.EX2 R21, R21 ;  /* 0x0000001500157308 */ /* 0x000ea20000000800 */
[----:B0-----:R-:W-:Y:S01]  /*7510*/  FFMA.FTZ R13, R178, R0, R189 ;  /* 0x00000000b20d7223 */ /* 0x001fe200000100bd */
[-C--:B------:R-:W-:Y:S01]  /*7520*/  FMUL.FTZ R141, R141, R186.reuse ;  /* 0x000000ba8d8d7220 */ /* 0x080fe20000410000 */
[-C--:B------:R-:W-:Y:S01]  /*7530*/  FMUL.FTZ R144, R144, R186.reuse ;  /* 0x000000ba90907220 */ /* 0x080fe20000410000 */
[-C--:B------:R-:W-:Y:S01]  /*7540*/  FMUL.FTZ R145, R145, R186.reuse ;  /* 0x000000ba91917220 */ /* 0x080fe20000410000 */
[----:B------:R-:W-:Y:S01]  /*7550*/  FADD.FTZ R0, R22, R13 ;  /* 0x0000000d16007221 */ /* 0x000fe20000010000 */
[-C--:B------:R-:W-:Y:S01]  /*7560*/  FMUL.FTZ R148, R148, R186.reuse ;  /* 0x000000ba94947220 */ /* 0x080fe20000410000 */
[----:B------:R-:W-:Y:S01]  /*7570*/  FMUL.FTZ R149, R149, R186 ;  /* 0x000000ba95957220 */ /* 0x000fe20000410000 */
[----:B------:R-:W0:Y:S01]  /*7580*/  MUFU.EX2 R188, R188 ;  /* 0x000000bc00bc7308 */ /* 0x000e220000000800 */
[----:B------:R-:W-:Y:S01]  /*7590*/  FADD.FTZ R13, R15, R0 ;  /* 0x000000000f0d7221 */ /* 0x000fe20000010000 */
[-C--:B------:R-:W-:Y:S01]  /*75a0*/  FMUL.FTZ R26, R26, R178.reuse ;  /* 0x000000b21a1a7220 */ /* 0x080fe20000410000 */
[-C--:B------:R-:W-:Y:S01]  /*75b0*/  FMUL.FTZ R27, R27, R178.reuse ;  /* 0x000000b21b1b7220 */ /* 0x080fe20000410000 */
[-C--:B------:R-:W-:Y:S01]  /*75c0*/  FMUL.FTZ R30, R30, R178.reuse ;  /* 0x000000b21e1e7220 */ /* 0x080fe20000410000 */
[----:B-1----:R-:W-:Y:S01]  /*75d0*/  FADD.FTZ R180, R20, R13 ;  /* 0x0000000d14b47221 */ /* 0x002fe20000010000 */
[-C--:B------:R-:W-:Y:S01]  /*75e0*/  FMUL.FTZ R31, R31, R178.reuse ;  /* 0x000000b21f1f7220 */ /* 0x080fe20000410000 */
[-C--:B------:R-:W-:Y:S01]  /*75f0*/  FMUL.FTZ R34, R34, R178.reuse ;  /* 0x000000b222227220 */ /* 0x080fe20000410000 */
[----:B------:R-:W1:Y:S01]  /*7600*/  MUFU.EX2 R196, R196 ;  /* 0x000000c400c47308 */ /* 0x000e620000000800 */
        /* <DEDUP_REMOVED lines=20> */
[-C--:B------:R-:W-:Y:S01]  /*7750*/  FMUL.FTZ R66, R66, R178.reuse ;  /* 0x000000b242427220 */ /* 0x080fe20000410000 */
[-C--:B------:R-:W-:Y:S01]  /*7760*/  FMUL.FTZ R67, R67, R178.reuse ;  /* 0x000000b243437220 */ /* 0x080fe20000410000 */
[----:B------:R-:W-:Y:S01]  /*7770*/  FMUL.FTZ R70, R70, R178 ;  /* 0x000000b246467220 */ /* 0x000fe20000410000 */
[----:B------:R-:W1:Y:S01]  /*7780*/  MUFU.EX2 R187, R187 ;  /* 0x000000bb00bb7308 */ /* 0x000e620000000800 */
[----:B--2---:R-:W-:Y:S01]  /*7790*/  FADD.FTZ R23, R185, R170 ;  /* 0x000000aab9177221 */ /* 0x004fe20000010000 */
[----:B------:R-:W-:Y:S01]  /*77a0*/  F2FP.F16.F32.PACK_AB R170, R183, R182 ;  /* 0x000000b6b7aa723e */ /* 0x000fe200000000ff */
[----:B------:R-:W-:Y:S01]  /*77b0*/  FMUL.FTZ R71, R71, R178 ;  /* 0x000000b247477220 */ /* 0x000fe20000410000 */
[----:B------:R-:W-:Y:S01]  /*77c0*/  F2FP.F16.F32.PACK_AB R172, R185, R184 ;  /* 0x000000b8b9ac723e */ /* 0x000fe200000000ff */
[----:B------:R-:W-:Y:S01]  /*77d0*/  FADD.FTZ R2, R10, R23 ;  /* 0x000000170a027221 */ /* 0x000fe20000010000 */
[-C--:B------:R-:W-:Y:S01]  /*77e0*/  FMUL.FTZ R74, R74, R178.reuse ;  /* 0x000000b24a4a7220 */ /* 0x080fe20000410000 */
[-C--:B------:R-:W-:Y:S01]  /*77f0*/  FMUL.FTZ R75, R75, R178.reuse ;  /* 0x000000b24b4b7220 */ /* 0x080fe20000410000 */
[----:B------:R-:W2:Y:S01]  /*7800*/  MUFU.EX2 R200, R200 ;  /* 0x000000c800c87308 */ /* 0x000ea20000000800 */
[----:B0-----:R-:W-:Y:S01]  /*7810*/  FADD.FTZ R180, R9, R180 ;  /* 0x000000b409b47221 */ /* 0x001fe20000010000 */
[-C--:B------:R-:W-:Y:S01]  /*7820*/  FMUL.FTZ R78, R78, R178.reuse ;  /* 0x000000b24e4e7220 */ /* 0x080fe20000410000 */
[-C--:B------:R-:W-:Y:S01]  /*7830*/  FMUL.FTZ R79, R79, R178.reuse ;  /* 0x000000b24f4f7220 */ /* 0x080fe20000410000 */
[-C--:B------:R-:W-:Y:S01]  /*7840*/  FMUL.FTZ R82, R82, R178.reuse ;  /* 0x000000b252527220 */ /* 0x080fe20000410000 */
[----:B------:R-:W-:Y:S01]  /*7850*/  FADD.FTZ R23, R161, R180 ;  /* 0x000000b4a1177221 */ /* 0x000fe20000010000 */
[-C--:B------:R-:W-:Y:S01]  /*7860*/  FMUL.FTZ R83, R83, R178.reuse ;  /* 0x000000b253537220 */ /* 0x080fe20000410000 */
[----:B------:R-:W-:Y:S01]  /*7870*/  FMUL.FTZ R86, R86, R178 ;  /* 0x000000b256567220 */ /* 0x000fe20000410000 */
[----:B------:R0:W3:Y:S01]  /*7880*/  MUFU.EX2 R163, R157 ;  /* 0x0000009d00a37308 */ /* 0x0000e20000000800 */
[C---:B-1----:R-:W-:Y:S01]  /*7890*/  F2FP.F16.F32.PACK_AB R174, R187.reuse, R10 ;  /* 0x0000000abbae723e */ /* 0x042fe200000000ff */
[----:B------:R-:W-:Y:S01]  /*78a0*/  FADD.FTZ R2, R187, R2 ;  /* 0x00000002bb027221 */ /* 0x000fe20000010000 */
[-C--:B------:R-:W-:Y:S01]  /*78b0*/  FMUL.FTZ R87, R87, R178.reuse ;  /* 0x000000b257577220 */ /* 0x080fe20000410000 */
[-C--:B------:R-:W-:Y:S01]  /*78c0*/  FMUL.FTZ R90, R90, R178.reuse ;  /* 0x000000b25a5a7220 */ /* 0x080fe20000410000 */
[-C--:B------:R-:W-:Y:S01]  /*78d0*/  FMUL.FTZ R91, R91, R178.reuse ;  /* 0x000000b25b5b7220 */ /* 0x080fe20000410000 */
[-C--:B------:R-:W-:Y:S01]  /*78e0*/  FMUL.FTZ R94, R94, R178.reuse ;  /* 0x000000b25e5e7220 */ /* 0x080fe20000410000 */
[-C--:B------:R-:W-:Y:S01]  /*78f0*/  FMUL.FTZ R95, R95, R178.reuse ;  /* 0x000000b25f5f7220 */ /* 0x080fe20000410000 */
[----:B------:R-:W1:Y:S01]  /*7900*/  MUFU.EX2 R190, R199 ;  /* 0x000000c700be7308 */ /* 0x000e620000000800 */
[----:B--2---:R-:W-:Y:S01]  /*7910*/  FADD.FTZ R180, R200, R23 ;  /* 0x00000017c8b47221 */ /* 0x004fe20000010000 */
[----:B0-----:R-:W-:Y:S01]  /*7920*/  F2FP.F16.F32.PACK_AB R157, R188, R21 ;  /* 0x00000015bc9d723e */ /* 0x001fe200000000ff */
[-C--:B------:R-:W-:Y:S01]  /*7930*/  FMUL.FTZ R98, R98, R178.reuse ;  /* 0x000000b262627220 */ /* 0x080fe20000410000 */
[----:B------:R-:W-:Y:S01]  /*7940*/  F2FP.F16.F32.PACK_AB R161, R200, R161 ;  /* 0x000000a1c8a1723e */ /* 0x000fe200000000ff */
[-C--:B------:R-:W-:Y:S01]  /*7950*/  FMUL.FTZ R99, R99, R178.reuse ;  /* 0x000000b263637220 */ /* 0x080fe20000410000 */
[-C--:B------:R-:W-:Y:S01]  /*7960*/  FMUL.FTZ R102, R102, R178.reuse ;  /* 0x000000b266667220 */ /* 0x080fe20000410000 */
[-C--:B------:R-:W-:Y:S01]  /*7970*/  FMUL.FTZ R103, R103, R178.reuse ;  /* 0x000000b267677220 */ /* 0x080fe20000410000 */
[----:B------:R0:W2:Y:S01]  /*7980*/  MUFU.EX2 R165, R159 ;  /* 0x0000009f00a57308 */ /* 0x0000a20000000800 */
[----:B---3--:R-:W-:Y:S01]  /*7990*/  FADD.FTZ R23, R163, R180 ;  /* 0x000000b4a3177221 */ /* 0x008fe20000010000 */
[-C--:B------:R-:W-:Y:S01]  /*79a0*/  FMUL.FTZ R106, R106, R178.reuse ;  /* 0x000000b26a6a7220 */ /* 0x080fe20000410000 */
[-C--:B------:R-:W-:Y:S01]  /*79b0*/  FMUL.FTZ R107, R107, R178.reuse ;  /* 0x000000b26b6b7220 */ /* 0x080fe20000410000 */
[-C--:B------:R-:W-:Y:S01]  /*79c0*/  FMUL.FTZ R110, R110, R178.reuse ;  /* 0x000000b26e6e7220 */ /* 0x080fe20000410000 */
[-C--:B------:R-:W-:Y:S01]  /*79d0*/  FMUL.FTZ R111, R111, R178.reuse ;  /* 0x000000b26f6f7220 */ /* 0x080fe20000410000 */
[-C--:B------:R-:W-:Y:S01]  /*79e0*/  FMUL.FTZ R114, R114, R178.reuse ;  /* 0x000000b272727220 */ /* 0x080fe20000410000 */
[----:B------:R-:W-:Y:S01]  /*79f0*/  FMUL.FTZ R115, R115, R178 ;  /* 0x000000b273737220 */ /* 0x000fe20000410000 */
[----:B------:R-:W3:Y:S01]  /*7a00*/  MUFU.EX2 R10, R201 ;  /* 0x000000c9000a7308 */ /* 0x000ee20000000800 */
[----:B-1----:R-:W-:Y:S01]  /*7a10*/  FADD.FTZ R182, R190, R23 ;  /* 0x00000017beb67221 */ /* 0x002fe20000010000 */
[----:B0-----:R-:W-:Y:S01]  /*7a20*/  F2FP.F16.F32.PACK_AB R159, R9, R196 ;  /* 0x000000c4099f723e */ /* 0x001fe200000000ff */
[-C--:B------:R-:W-:Y:S01]  /*7a30*/  FMUL.FTZ R118, R118, R178.reuse ;  /* 0x000000b276767220 */ /* 0x080fe20000410000 */
[----:B------:R-:W-:Y:S01]  /*7a40*/  F2FP.F16.F32.PACK_AB R163, R190, R163 ;  /* 0x000000a3bea3723e */ /* 0x000fe200000000ff */
        /* <DEDUP_REMOVED lines=11> */
[----:B------:R-:W1:Y:S01]  /*7b00*/  MUFU.EX2 R0, R203 ;  /* 0x000000cb00007308 */ /* 0x000e620000000800 */
[C---:B---3--:R-:W-:Y:S01]  /*7b10*/  FADD.FTZ R182, R10.reuse, R23 ;  /* 0x000000170ab67221 */ /* 0x048fe20000010000 */
[----:B------:R-:W-:Y:S01]  /*7b20*/  F2FP.F16.F32.PACK_AB R165, R10, R165 ;  /* 0x000000a50aa5723e */ /* 0x000fe200000000ff */
        /* <DEDUP_REMOVED lines=9> */
[----:B------:R-:W-:-:S04]  /*7bc0*/  FMUL.FTZ R151, R151, R178 ;  /* 0x000000b297977220 */ /* 0x000fc80000410000 */
[----:B------:R0:W3:Y:S01]  /*7bd0*/  MUFU.EX2 R13, R155 ;  /* 0x0000009b000d7308 */ /* 0x0000e20000000800 */
[C---:B-1----:R-:W-:Y:S01]  /*7be0*/  FADD.FTZ R23, R0.reuse, R23 ;  /* 0x0000001700177221 */ /* 0x042fe20000010000 */
[----:B------:R-:W-:-:S06]  /*7bf0*/  F2FP.F16.F32.PACK_AB R167, R0, R167 ;  /* 0x000000a700a7723e */ /* 0x000fcc00000000ff */
[----:B------:R1:W4:Y:S01]  /*7c00*/  MUFU.EX2 R171, R169 ;  /* 0x000000a900ab7308 */ /* 0x0003220000000800 */
[----:B--2---:R-:W-:Y:S01]  /*7c10*/  FADD.FTZ R184, R204, R23 ;  /* 0x00000017ccb87221 */ /* 0x004fe20000010000 */
[----:B0-----:R-:W-:-:S06]  /*7c20*/  F2FP.F16.F32.PACK_AB R155, R20, R15 ;  /* 0x0000000f149b723e */ /* 0x001fcc00000000ff */
[----:B------:R0:W2:Y:S01]  /*7c30*/  MUFU.EX2 R180, R153 ;  /* 0x0000009900b47308 */ /* 0x0000a20000000800 */
[C---:B---3--:R-:W-:Y:S01]  /*7c40*/  FADD.FTZ R184, R13.reuse, R184 ;  /* 0x000000b80db87221 */ /* 0x048fe20000010000 */
[----:B-1----:R-:W-:-:S06]  /*7c50*/  F2FP.F16.F32.PACK_AB R169, R13, R204 ;  /* 0x000000cc0da9723e */ /* 0x002fcc00000000ff */
[----:B------:R-:W1:Y:S01]  /*7c60*/  MUFU.EX2 R173, R195 ;  /* 0x000000c300ad7308 */ /* 0x000e620000000800 */
[----:B----4-:R-:W-:Y:S01]  /*7c70*/  FADD.FTZ R23, R171, R184 ;  /* 0x000000b8ab177221 */ /* 0x010fe20000010000 */
[----:B0-----:R-:W-:-:S06]  /*7c80*/  F2FP.F16.F32.PACK_AB R153, R22, R189 ;  /* 0x000000bd1699723e */ /* 0x001fcc00000000ff */
[----:B------:R-:W0:Y:S01]  /*7c90*/  MUFU.EX2 R182, R175 ;  /* 0x000000af00b67308 */ /* 0x000e220000000800 */
[C---:B--2---:R-:W-:Y:S01]  /*7ca0*/  FADD.FTZ R192, R180.reuse, R23 ;  /* 0x00000017b4c07221 */ /* 0x044fe20000010000 */
[----:B------:R-:W-:-:S06]  /*7cb0*/  F2FP.F16.F32.PACK_AB R171, R180, R171 ;  /* 0x000000abb4ab723e */ /* 0x000fcc00000000ff */
[----:B------:R-:W2:Y:S01]  /*7cc0*/  MUFU.EX2 R193, R193 ;  /* 0x000000c100c17308 */ /* 0x000ea20000000800 */
[----:B-1----:R-:W-:-:S07]  /*7cd0*/  FADD.FTZ R15, R173, R192 ;  /* 0x000000c0ad0f7221 */ /* 0x002fce0000010000 */
[----:B------:R-:W1:Y:S01]  /*7ce0*/  MUFU.EX2 R184, R197 ;  /* 0x000000c500b87308 */ /* 0x000e620000000800 */
[C---:B0-----:R-:W-:Y:S01]  /*7cf0*/  FADD.FTZ R20, R182.reuse, R15 ;  /* 0x0000000fb6147221 */ /* 0x041fe20000010000 */
[----:B------:R-:W-:-:S03]  /*7d00*/  F2FP.F16.F32.PACK_AB R173, R182, R173 ;  /* 0x000000adb6ad723e */ /* 0x000fc600000000ff */
[----:B--2---:R-:W-:-:S04]  /*7d10*/  FADD.FTZ R9, R193, R20 ;  /* 0x00000014c1097221 */ /* 0x004fc80000010000 */
[C---:B-1----:R-:W-:Y:S01]  /*7d20*/  FADD.FTZ R0, R184.reuse, R9 ;  /* 0x00000009b8007221 */ /* 0x042fe20000010000 */
[----:B------:R-:W-:Y:S01]  /*7d30*/  F2FP.F16.F32.PACK_AB R175, R184, R193 ;  /* 0x000000c1b8af723e */ /* 0x000fe200000000ff */
[----:B------:R-:W-:Y:S06]  /*7d40*/  @P1 BRA `(.L_x_1857) ;  /* 0x0000000000041947 */ /* 0x000fec0003800000 */
[----:B------:R-:W-:Y:S01]  /*7d50*/  BPT.TRAP 0x1 ;  /* 0x000000040000795c */ /* 0x000fe20000300000 */
.L_x_1857:
[----:B------:R-:W-:Y:S01]  /*7d60*/  PLOP3.LUT P2, PT, PT, PT, UP0, 0x40, 0x0 ;  /* 0x000000000000781c */ /* 0x000fe20003f4e808 */
[----:B------:R0:W1:-:S12]  /*7d70*/  SYNCS.PHASECHK.TRANS64.TRYWAIT P1, [UR32+0x22850], R12 ;  /* 0x0228500cff0075a7 */ /* 0x0000580008020160 */
[----:B0-----:R-:W-:Y:S05]  /*7d80*/  @P2 BRA `(.L_x_1858) ;  /* 0x0000000000042947 */ /* 0x001fea0003800000 */
[----:B------:R-:W-:Y:S01]  /*7d90*/  BPT.TRAP 0x1 ;  /* 0x000000040000795c */ /* 0x000fe20000300000 */
.L_x_1858:
[----:B-1----:R-:W-:Y:S05]  /*7da0*/  @P1 BRA `(.L_x_1859) ;  /* 0x0000000000081947 */ /* 0x002fea0003800000 */
[----:B------:R-:W0:Y:S02]  /*7db0*/  SYNCS.PHASECHK.TRANS64.TRYWAIT P1, [UR32+0x22850], R12 ;  /* 0x0228500cff0075a7 */ /* 0x000e240008020160 */
[----:B0-----:R-:W-:Y:S05]  /*7dc0*/  @!P1 BRA `(.L_x_1860) ;  /* 0x000000cc00b89947 */ /* 0x001fea0003800000 */
.L_x_1859:
[----:B------:R1:W-:Y:S01]  /*7dd0*/  BAR.SYNC.DEFER_BLOCKING R5, 0x100 ;  /* 0x000400050000751d */ /* 0x0003e20000010000 */
[----:B------:R-:W-:Y:S01]  /*7de0*/  UIMAD UR18, UR4, 0xc00, UR24 ;  /* 0x00000c00041278a4 */ /* 0x000fe2000f8e0218 */
[C---:B------:R-:W-:Y:S01]  /*7df0*/  ISETP.GT.AND P1, PT, R6.reuse, UR25, PT ;  /* 0x0000001906007c0c */ /* 0x040fe2000bf24270 */
[----:B0-----:R-:W-:Y:S02]  /*7e00*/  @!P0 VIADD R177, R177, 0x22860 ;  /* 0x00022860b1b18836 */ /* 0x001fe40000000000 */
[----:B------:R-:W-:Y:S01]  /*7e10*/  VIADD R6, R6, 0xffffffff ;  /* 0xffffffff06067836 */ /* 0x000fe20000000000 */
[----:B------:R-:W-:Y:S01]  /*7e20*/  UMOV UR15, 0x40000040 ;  /* 0x40000040000f7882 */ /* 0x000fe20000000000 */
[----:B------:R-:W-:Y:S01]  /*7e30*/  IMAD.MOV.U32 R9, RZ, RZ, R176 ;  /* 0x000000ffff097224 */ /* 0x000fe200078e00b0 */
[----:B------:R-:W-:Y:S01]  /*7e40*/  UMOV UR14, UR18 ;  /* 0x00000012000e7c82 */ /* 0x000fe20008000000 */
[----:B------:R-:W-:Y:S01]  /*7e50*/  @!P0 PRMT R177, RZ, 0x654, R177 ;  /* 0x00000654ffb18816 */ /* 0x000fe200000000b1 */
[----:B------:R-:W-:Y:S01]  /*7e60*/  IMAD.MOV.U32 R10, RZ, RZ, R14 ;  /* 0x000000ffff0a7224 */ /* 0x000fe200078e000e */
        /* <DEDUP_REMOVED lines=35> */
[----:B------:R-:W-:Y:S02]  /*80a0*/  IMAD.MOV.U32 R9, RZ, RZ, R176 ;  /* 0x000000ffff097224 */ /* 0x000fe400078e00b0 */
[----:B------:R-:W-:-:S07]  /*80b0*/  IMAD.MOV.U32 R10, RZ, RZ, R14 ;  /* 0x000000ffff0a7224 */ /* 0x000fce00078e000e */
.L_x_1844:
[----:B------:R-:W0:Y:S01]  /*80c0*/  LDC R7, c[0x0][0x2f0] ;  /* 0x0000bc00ff077b82 */ /* 0x000e220000000800 */
[----:B------:R-:W-:Y:S01]  /*80d0*/  VIADD R11, R11, 0x7f ;  /* 0x0000007f0b0b7836 */ /* 0x000fe20000000000 */
[----:B------:R-:W-:Y:S01]  /*80e0*/  UIADD3 UR11, -UR11, 0x1, URZ ;  /* 0x000000010b0b7890 */ /* 0x000fe2000fffe13f */
[----:B------:R-:W-:Y:S01]  /*80f0*/  ULDC UR14, c[0x0][0x448] ;  /* 0x00011200000e7ab9 */ /* 0x000fe20000000800 */
[----:B------:R-:W-:Y:S02]  /*8100*/  ULDC UR19, c[0x0][0x9e4] ;  /* 0x0002790000137ab9 */ /* 0x000fe40000000800 */
[----:B------:R-:W-:Y:S01]  /*8110*/  R2UR UR18, R11 ;  /* 0x000000000b1272ca */ /* 0x000fe200000e0000 */
[----:B------:R-:W-:Y:S02]  /*8120*/  UISETP.NE.AND UP1, UPT, UR14, 0x1, UPT ;  /* 0x000000010e00788c */ /* 0x000fe4000bf25270 */
[----:B------:R-:W-:-:S06]  /*8130*/  UISETP.GE.AND UP2, UPT, UR19, 0x1, UPT ;  /* 0x000000011300788c */ /* 0x000fcc000bf46270 */
[----:B------:R-:W-:-:S03]  /*8140*/  PLOP3.LUT P1, PT, PT, PT, UP2, 0x40, 0x0 ;  /* 0x000000000000781c */ /* 0x000fc60003f2e828 */
[----:B------:R-:W-:Y:S02]  /*8150*/  @UP1 ULDC UR14, c[0x0][0x44c] ;  /* 0x00011300000e1ab9 */ /* 0x000fe40000000800 */
[----:B------:R-:W-:Y:S01]  /*8160*/  UIMAD.WIDE.U32 UR14, UR18, UR14, URZ ;  /* 0x0000000e120e72a5 */ /* 0x000fe2000f8e003f */
[----:B0-----:R-:W-:Y:S01]  /*8170*/  IMAD R7, R16, R7, UR11 ;  /* 0x0000000b10077e24 */ /* 0x001fe2000f8e0207 */
[----:B------:R-:W-:Y:S01]  /*8180*/  UMOV UR11, UR18 ;  /* 0x00000012000b7c82 */ /* 0x000fe20008000000 */
[----:B------:R-:W-:Y:S02]  /*8190*/  @UP1 ULDC UR18, c[0x0][0x450] ;  /* 0x0001140000121ab9 */ /* 0x000fe40000000800 */
[----:B------:R-:W-:Y:S01]  /*81a0*/  @UP1 USHF.R.U32.HI UR11, URZ, UR18, UR15 ;  /* 0x000000123f0b1299 */ /* 0x000fe2000801160f */
[----:B------:R-:W-:Y:S02]  /*81b0*/  R2UR UR22, R7 ;  /* 0x00000000071672ca */ /* 0x000fe400000e0000 */
[----:B------:R-:W-:-:S11]  /*81c0*/  ULDC UR18, c[0x0][0x9dc] ;  /* 0x0002770000127ab9 */ /* 0x000fd60000000800 */
[----:B------:R-:W-:-:S04]  /*81d0*/  UIADD3 UR11, UR22, UR11, URZ ;  /* 0x0000000b160b7290 */ /* 0x000fc8000fffe03f */
[----:B------:R-:W-:Y:S01]  /*81e0*/  UIADD3 UR18, UR11, -UR18, URZ ;  /* 0x800000120b127290 */ /* 0x000fe2000fffe03f */
[----:B------:R-:W-:Y:S11]  /*81f0*/  @P1 BRA `(.L_x_1862) ;  /* 0x0000000000441947 */ /* 0x000ff60003800000 */
        /* <DEDUP_REMOVED lines=10> */
.L_x_1863:
[----:B------:R-:W-:-:S11]  /*82a0*/  UISETP.NE.AND UP3, UPT, UR19, 0x1, UPT ;  /* 0x000000011300788c */ /* 0x000fd6000bf65270 */
[----:B------:R-:W-:Y:S02]  /*82b0*/  @UP3 ULDC.64 UR22, c[0x0][0x9e8] ;  /* 0x00027a0000163ab9 */ /* 0x000fe40000000a00 */
[----:B------:R-:W-:-:S04]  /*82c0*/  UIMAD.WIDE.U32 UR14, UR11, UR22, URZ ;  /* 0x000000160b0e72a5 */ /* 0x000fc8000f8e003f */
[----:B------:R-:W-:-:S12]  /*82d0*/  @UP3 USHF.R.U32.HI UR11, URZ, UR23, UR15 ;  /* 0x000000173f0b3299 */ /* 0x000fd8000801160f */
.L_x_1864:
[----:B------:R-:W-:-:S04]  /*82e0*/  UIMAD UR11, UR11, UR19, URZ ;  /* 0x000000130b0b72a4 */ /* 0x000fc8000f8e023f */
[----:B------:R-:W-:-:S04]  /*82f0*/  UISETP.LT.AND UP3, UPT, UR18, UR11, UPT ;  /* 0x0000000b1200728c */ /* 0x000fc8000bf61270 */
[----:B------:R-:W-:-:S12]  /*8300*/  USEL UR18, UR18, UR11, !UP3 ;  /* 0x0000000b12127287 */ /* 0x000fd8000d800000 */
.L_x_1862:
[----:B------:R-:W-:-:S04]  /*8310*/  UIADD3 UR14, UR18, 0x5f, URZ ;  /* 0x0000005f120e7890 */ /* 0x000fc8000fffe03f */
[----:B------:R-:W-:-:S04]  /*8320*/  UIMAD.WIDE UR14, UR14, 0x2aaaaaab, URZ ;  /* 0x2aaaaaab0e0e78a5 */ /* 0x000fc8000f8e023f */
[----:B------:R-:W-:-:S04]  /*8330*/  USHF.R.U32.HI UR11, URZ, 0x1f, UR15 ;  /* 0x0000001f3f0b7899 */ /* 0x000fc8000801160f */
[----:B------:R-:W-:-:S04]  /*8340*/  ULEA.HI.SX32 UR11, UR15, UR11, 0x1c ;  /* 0x0000000b0f0b7291 */ /* 0x000fc8000f8fe23f */
[----:B------:R-:W-:-:S04]  /*8350*/  UISETP.LT.AND UP3, UPT, UR37, UR11, UPT ;  /* 0x0000000b2500728c */ /* 0x000fc8000bf61270 */
[----:B------:R-:W-:-:S06]  /*8360*/  USEL UR25, UR37, UR11, !UP3 ;  /* 0x0000000b25197287 */ /* 0x000fcc000d800000 */
[----:B------:R-:W-:-:S13]  /*8370*/  ISETP.GE.AND P1, PT, R6, UR25, PT ;  /* 0x0000001906007c0c */ /* 0x000fda000bf26270 */
[----:B------:R-:W-:Y:S05]  /*8380*/  @!P1 BRA `(.L_x_1865) ;  /* 0x0000002000c89947 */ /* 0x000fea0003800000 */
[----:B------:R-:W-:Y:S01]  /*8390*/  IMAD.MOV.U32 R12, RZ, RZ, R9 ;  /* 0x000000ffff0c7224 */ /* 0x000fe200078e0009 */
[----:B------:R-:W-:Y:S01]  /*83a0*/  ULDC UR27, c[0x0][0x9d8] ;  /* 0x00027600001b7ab9 */ /* 0x000fe20000000800 */
[----:B------:R-:W-:Y:S01]  /*83b0*/  IMAD.MOV.U32 R21, RZ, RZ, R10 ;  /* 0x000000ffff157224 */ /* 0x000fe200078e000a */
[----:B------:R-:W-:Y:S01]  /*83c0*/  ULDC UR26, c[0x0][0x988] ;  /* 0x00026200001a7ab9 */ /* 0x000fe20000000800 */
[----:B------:R-:W-:-:S07]  /*83d0*/  IMAD.MOV.U32 R7, RZ, RZ, R6 ;  /* 0x000000ffff077224 */ /* 0x000fce00078e0006 */
.L_x_1874:
[----:B------:R-:W-:Y:S01]  /*83e0*/  UIADD3 UR4, UR4, 0x1, URZ ;  /* 0x0000000104047890 */ /* 0x000fe2000fffe03f */
[----:B------:R-:W-:Y:S02]  /*83f0*/  PLOP3.LUT P2, PT, PT, PT, UP0, 0x40, 0x0 ;  /* 0x000000000000781c */ /* 0x000fe40003f4e808 */
[C---:B------:R-:W-:Y:S01]  /*8400*/  ISETP.GT.AND P1, PT, R7.reuse, UR25, PT ;  /* 0x0000001907007c0c */ /* 0x040fe2000bf24270 */
[----:B------:R-:W-:Y:S01]  /*8410*/  UISETP.NE.AND UP3, UPT, UR4, 0x2, UPT ;  /* 0x000000020400788c */ /* 0x000fe2000bf65270 */
[----:B------:R-:W-:-:S03]  /*8420*/  VIADD R7, R7, 0xffffffff ;  /* 0xffffffff07077836 */ /* 0x000fc60000000000 */
[----:B------:R-:W-:Y:S02]  /*8430*/  USEL UR10, URZ, 0x1, UP3 ;  /* 0x000000013f0a7887 */ /* 0x000fe40009800000 */
[----:B------:R-:W-:Y:S02]  /*8440*/  USEL UR4, UR4, URZ, UP3 ;  /* 0x0000003f04047287 */ /* 0x000fe40009800000 */
[----:B------:R-:W-:Y:S02]  /*8450*/  ULOP3.LUT UR5, UR5, UR10, URZ, 0x3c, !UPT ;  /* 0x0000000a05057292 */ /* 0x000fe4000f8e3c3f */
[----:B--2---:R-:W-:Y:S10]  /*8460*/  @P2 BRA `(.L_x_1866) ;  /* 0x0000000000042947 */ /* 0x004ff40003800000 */
[----:B------:R-:W-:Y:S01]  /*8470*/  BPT.TRAP 0x1 ;  /* 0x000000040000795c */ /* 0x000fe20000300000 */
.L_x_1866:
[----:B------:R-:W-:Y:S01]  /*8480*/  PLOP3.LUT P3, PT, PT, PT, UP0, 0x40, 0x0 ;  /* 0x000000000000781c */ /* 0x000fe20003f6e808 */
[----:B------:R-:W-:Y:S01]  /*8490*/  ULEA UR28, UR4, UR38, 0x3 ;  /* 0x00000026041c7291 */ /* 0x000fe2000f8e183f */
[----:B------:R-:W-:-:S05]  /*84a0*/  IMAD.U32 R6, RZ, RZ, UR5 ;  /* 0x00000005ff067e24 */ /* 0x000fca000f8e00ff */
[----:B------:R-:W-:-:S04]  /*84b0*/  SHF.L.U32 R6, R6, 0x1f, RZ ;  /* 0x0000001f06067819 */ /* 0x000fc800000006ff */
[----:B------:R0:W2:Y:S02]  /*84c0*/  SYNCS.PHASECHK.TRANS64.TRYWAIT P2, [UR28+0x22830], R6 ;  /* 0x02283006ff0075a7 */ /* 0x0000a4000804015c */
[----:B------:R-:W-:Y:S05]  /*84d0*/  @P3 BRA `(.L_x_1867) ;  /* 0x0000000000043947 */ /* 0x000fea0003800000 */
[----:B------:R-:W-:Y:S01]  /*84e0*/  BPT.TRAP 0x1 ;  /* 0x000000040000795c */ /* 0x000fe20000300000 */
.L_x_1867:
[----:B--2---:R-:W-:Y:S05]  /*84f0*/  @P2 BRA `(.L_x_1868) ;  /* 0x0000000000082947 */ /* 0x004fea0003800000 */
[----:B------:R-:W2:Y:S02]  /*8500*/  SYNCS.PHASECHK.TRANS64.TRYWAIT P2, [UR28+0x22830], R6 ;  /* 0x02283006ff0075a7 */ /* 0x000ea4000804015c */
[----:B--2---:R-:W-:Y:S05]  /*8510*/  @!P2 BRA `(.L_x_1869) ;  /* 0x000000c400f8a947 */ /* 0x004fea0003800000 */
.L_x_1868:
[----:B------:R-:W-:Y:S01]  /*8520*/  UIMAD UR22, UR4, 0x300, UR6 ;  /* 0x00000300041678a4 */ /* 0x000fe2000f8e0206 */
[----:B-1----:R-:W-:Y:S01]  /*8530*/  WARPGROUP.ARRIVE ;  /* 0x00000000000079c5 */ /* 0x002fe20000000000 */
[----:B------:R-:W-:Y:S01]  /*8540*/  UMOV UR23, 0x40000040 ;  /* 0x4000004000177882 */ /* 0x000fe20000000000 */
[----:B------:R-:W-:Y:S01]  /*8550*/  UMOV UR11, 0x40000040 ;  /* 0x40000040000b7882 */ /* 0x000fe20000000000 */
[----:B------:R-:W-:Y:S01]  /*8560*/  UIADD3 UR10, UR22, 0x2, URZ ;  /* 0x00000002160a7890 */ /* 0x000fe2000fffe03f */
[----:B------:R-:W-:Y:S01]  /*8570*/  PLOP3.LUT P2, PT, PT, PT, UP0, 0x40, 0x0 ;  /* 0x000000000000781c */ /* 0x000fe20003f4e808 */
[----:B------:R-:W-:Y:S01]  /*8580*/  UIADD3 UR14, UR22, 0x4, URZ ;  /* 0x00000004160e7890 */ /* 0x000fe2000fffe03f */
[----:B------:R-:W-:Y:S02]  /*8590*/  UMOV UR15, 0x40000040 ;  /* 0x40000040000f7882 */ /* 0x000fe40000000000 */
[----:B------:R-:W-:Y:S01]  /*85a0*/  HGMMA.64x96x16.F32 R152, gdesc[UR20], RZ, !UPT, gsb0 ;  /* 0x01600000149879f0 */ /* 0x000fe2000c0008ff */
[----:B------:R-:W-:Y:S01]  /*85b0*/  UIADD3 UR18, UR22, 0x6, URZ ;  /* 0x0000000616127890 */ /* 0x000fe2000fffe03f */
[----:B------:R-:W-:Y:S01]  /*85c0*/  UMOV UR19, 0x40000040 ;  /* 0x4000004000137882 */ /* 0x000fe20000000000 */
        /* <DEDUP_REMOVED lines=12> */
[----:B--2---:R-:W-:Y:S01]  /*8690*/  FMUL.FTZ R9, R153, UR27 ;  /* 0x0000001b99097c20 */ /* 0x004fe20008410000 */
        /* <DEDUP_REMOVED lines=55> */
[----:B------:R-:W-:-:S05]  /*8a10*/  FMUL.FTZ R170, R199, UR27 ;  /* 0x0000001bc7aa7c20 */ /* 0x000fca0008410000 */
        /* <DEDUP_REMOVED lines=38> */
[----:B---3--:R-:W-:-:S05]  /*8c80*/  FMNMX.FTZ R10, R189, R10, !PT ;  /* 0x0000000abd0a7209 */ /* 0x008fca0007810000 */
[----:B------:R-:W3:Y:S02]  /*8c90*/  SHFL.BFLY PT, R165, R10, 0x2, 0x1f ;  /* 0x0c401f000aa57f89 */ /* 0x000ee400000e0000 */
[----:B------:R-:W4:Y:S08]  /*8ca0*/  MUFU.TANH R13, R13 ;  /* 0x0000000d000d7308 */ /* 0x000f300000002400 */
[----:B------:R-:W5:Y:S08]  /*8cb0*/  MUFU.TANH R14, R14 ;  /* 0x0000000e000e7308 */ /* 0x000f700000002400 */
[----:B------:R-:W0:Y:S01]  /*8cc0*/  MUFU.TANH R15, R15 ;  /* 0x0000000f000f7308 */ /* 0x000e220000002400 */
[----:B---3--:R-:W-:Y:S01]  /*8cd0*/  FMNMX.FTZ R171, R10, R165, !PT ;  /* 0x000000a50aab7209 */ /* 0x008fe20007810000 */
[----:B------:R-:W-:-:S06]  /*8ce0*/  FMUL.FTZ R165, R190, UR27 ;  /* 0x0000001bbea57c20 */ /* 0x000fcc0008410000 */
[----:B------:R-:W3:Y:S01]  /*8cf0*/  MUFU.TANH R20, R20 ;  /* 0x0000001400147308 */ /* 0x000ee20000002400 */
[----:B------:R-:W1:Y:S07]  /*8d00*/  SHFL.BFLY PT, R10, R171, 0x1, 0x1f ;  /* 0x0c201f00ab0a7f89 */ /* 0x000e6e00000e0000 */
[----:B------:R-:W3:Y:S08]  /*8d10*/  MUFU.TANH R23, R23 ;  /* 0x0000001700177308 */ /* 0x000ef00000002400 */
[----:B------:R-:W3:Y:S08]  /*8d20*/  MUFU.TANH R152, R152 ;  /* 0x0000009800987308 */ /* 0x000ef00000002400 */
[----:B------:R-:W3:Y:S01]  /*8d30*/  MUFU.TANH R155, R155 ;  /* 0x0000009b009b7308 */ /* 0x000ee20000002400 */
[----:B-1----:R-:W-:-:S02]  /*8d40*/  FMNMX.FTZ R10, R171, R10, !PT ;  /* 0x0000000aab0a7209 */ /* 0x002fc40007810000 */
[----:B------:R-:W-:-:S03]  /*8d50*/  FMNMX.FTZ R171, R11, R12, !PT ;  /* 0x0000000c0bab7209 */ /* 0x000fc60007810000 */
[----:B------:R-:W-:Y:S01]  /*8d60*/  FMUL.FTZ R182, R10, UR10 ;  /* 0x0000000a0ab67c20 */ /* 0x000fe20008410000 */
[----:B--2---:R-:W-:Y:S01]  /*8d70*/  FMNMX.FTZ R172, R8, R171, !PT ;  /* 0x000000ab08ac7209 */ /* 0x004fe20007810000 */
[----:B------:R-:W1:Y:S01]  /*8d80*/  MUFU.TANH R156, R156 ;  /* 0x0000009c009c7308 */ /* 0x000e620000002400 */
[----:B------:R-:W-:Y:S01]  /*8d90*/  FADD.FTZ R21, -R10, R21 ;  /* 0x000000150a157221 */ /* 0x000fe20000010100 */
[--C-:B------:R-:W-:Y:S01]  /*8da0*/  FFMA.FTZ R173, R9, UR10, -R182.reuse ;  /* 0x0000000a09ad7c23 */ /* 0x100fe200080108b6 */
[----:B----4-:R-:W-:Y:S01]  /*8db0*/  FMNMX.FTZ R171, R13, R172, !PT ;  /* 0x000000ac0dab7209 */ /* 0x010fe20007810000 */
[--C-:B------:R-:W-:Y:S01]  /*8dc0*/  FFMA.FTZ R22, R22, UR10, -R182.reuse ;  /* 0x0000000a16167c23 */ /* 0x100fe200080108b6 */
[----:B------:R-:W-:Y:S01]  /*8dd0*/  FMUL.FTZ R21, R21, UR10 ;  /* 0x0000000a15157c20 */ /* 0x000fe20008410000 */
[--C-:B------:R-:W-:Y:S01]  /*8de0*/  FFMA.FTZ R154, R154, UR10, -R182.reuse ;  /* 0x0000000a9a9a7c23 */ /* 0x100fe200080108b6 */
[----:B-----5:R-:W-:Y:S01]  /*8df0*/  FMNMX.FTZ R172, R14, R171, !PT ;  /* 0x000000ab0eac7209 */ /* 0x020fe20007810000 */
[----:B------:R-:W2:Y:S01]  /*8e00*/  MUFU.TANH R157, R157 ;  /* 0x0000009d009d7308 */ /* 0x000ea20000002400 */
[--C-:B------:R-:W-:Y:S01]  /*8e10*/  FFMA.FTZ R153, R153, UR10, -R182.reuse ;  /* 0x0000000a99997c23 */ /* 0x100fe200080108b6 */
[--C-:B------:R-:W-:Y:S01]  /*8e20*/  FFMA.FTZ R175, R203, UR10, -R182.reuse ;  /* 0x0000000acbaf7c23 */ /* 0x100fe200080108b6 */
[----:B0-----:R-:W-:Y:S01]  /*8e30*/  FMNMX.FTZ R9, R15, R172, !PT ;  /* 0x000000ac0f097209 */ /* 0x001fe20007810000 */
[--C-:B------:R-:W-:Y:S01]  /*8e40*/  FFMA.FTZ R177, R205, UR10, -R182.reuse ;  /* 0x0000000acdb17c23 */ /* 0x100fe200080108b6 */
[--C-:B------:R-:W-:Y:S01]  /*8e50*/  FFMA.FTZ R179, R207, UR10, -R182.reuse ;  /* 0x0000000acfb37c23 */ /* 0x100fe200080108b6 */
[--C-:B------:R-:W-:Y:S01]  /*8e60*/  FFMA.FTZ R183, R209, UR10, -R182.reuse ;  /* 0x0000000ad1b77c23 */ /* 0x100fe200080108b6 */
[----:B---3--:R-:W-:Y:S01]  /*8e70*/  FMNMX.FTZ R172, R20, R9, !PT ;  /* 0x0000000914ac7209 */ /* 0x008fe20007810000 */
[----:B------:R-:W0:Y:S01]  /*8e80*/  MUFU.TANH R158, R158 ;  /* 0x0000009e009e7308 */ /* 0x000e220000002400 */
[--C-:B------:R-:W-:Y:S01]  /*8e90*/  FFMA.FTZ R186, R210, UR10, -R182.reuse ;  /* 0x0000000ad2ba7c23 */ /* 0x100fe200080108b6 */
[--C-:B------:R-:W-:Y:S01]  /*8ea0*/  FFMA.FTZ R181, R181, UR10, -R182.reuse ;  /* 0x0000000ab5b57c23 */ /* 0x100fe200080108b6 */
[----:B------:R-:W-:Y:S01]  /*8eb0*/  FMNMX.FTZ R9, R23, R172, !PT ;  /* 0x000000ac17097209 */ /* 0x000fe20007810000 */
[--C-:B------:R-:W-:Y:S01]  /*8ec0*/  FFMA.FTZ R184, R184, UR10, -R182.reuse ;  /* 0x0000000ab8b87c23 */ /* 0x100fe200080108b6 */
[--C-:B------:R-:W-:Y:S01]  /*8ed0*/  FFMA.FTZ R185, R185, UR10, -R182.reuse ;  /* 0x0000000ab9b97c23 */ /* 0x100fe200080108b6 */
[--C-:B------:R-:W-:Y:S01]  /*8ee0*/  FFMA.FTZ R187, R188, UR10, -R182.reuse ;  /* 0x0000000abcbb7c23 */ /* 0x100fe200080108b6 */
[----:B------:R-:W-:Y:S01]  /*8ef0*/  FMNMX.FTZ R172, R152, R9, !PT ;  /* 0x0000000998ac7209 */ /* 0x000fe20007810000 */
[----:B------:R-:W3:Y:S01]  /*8f00*/  MUFU.TANH R159, R159 ;  /* 0x0000009f009f7308 */ /* 0x000ee20000002400 */
[--C-:B------:R-:W-:Y:S01]  /*8f10*/  FFMA.FTZ R188, R212, UR10, -R182.reuse ;  /* 0x0000000ad4bc7c23 */ /* 0x100fe200080108b6 */
[--C-:B------:R-:W-:Y:S01]  /*8f20*/  FFMA.FTZ R191, R211, UR10, -R182.reuse ;  /* 0x0000000ad3bf7c23 */ /* 0x100fe200080108b6 */
[----:B------:R-:W-:Y:S01]  /*8f30*/  FMNMX.FTZ R9, R155, R172, !PT ;  /* 0x000000ac9b097209 */ /* 0x000fe20007810000 */
[--C-:B------:R-:W-:Y:S01]  /*8f40*/  FFMA.FTZ R172, R200, UR10, -R182.reuse ;  /* 0x0000000ac8ac7c23 */ /* 0x100fe200080108b6 */
[----:B------:R-:W-:-:S02]  /*8f50*/  FFMA.FTZ R189, R189, UR10, -R182 ;  /* 0x0000000abdbd7c23 */ /* 0x000fc400080108b6 */
[----:B-1----:R-:W-:Y:S01]  /*8f60*/  FMNMX.FTZ R174, R156, R9, !PT ;  /* 0x000000099cae7209 */ /* 0x002fe20007810000 */
[----:B------:R-:W1:Y:S03]  /*8f70*/  MUFU.TANH R160, R160 ;  /* 0x000000a000a07308 */ /* 0x000e660000002400 */
[----:B--2---:R-:W-:-:S04]  /*8f80*/  FMNMX.FTZ R9, R157, R174, !PT ;  /* 0x000000ae9d097209 */ /* 0x004fc80007810000 */
[----:B0-----:R-:W-:Y:S01]  /*8f90*/  FMNMX.FTZ R174, R158, R9, !PT ;  /* 0x000000099eae7209 */ /* 0x001fe20007810000 */
[----:B------:R-:W0:Y:S03]  /*8fa0*/  MUFU.TANH R161, R161 ;  /* 0x000000a100a17308 */ /* 0x000e260000002400 */
[----:B---3--:R-:W-:Y:S01]  /*8fb0*/  FMNMX.FTZ R9, R159, R174, !PT ;  /* 0x000000ae9f097209 */ /* 0x008fe20007810000 */
[----:B------:R-:W-:-:S04]  /*8fc0*/  FFMA.FTZ R174, R202, UR10, -R182 ;  /* 0x0000000acaae7c23 */ /* 0x000fc800080108b6 */
[----:B------:R-:W2:Y:S01]  /*8fd0*/  MUFU.TANH R162, R162 ;  /* 0x000000a200a27308 */ /* 0x000ea20000002400 */
[----:B-1----:R-:W-:-:S07]  /*8fe0*/  FMNMX.FTZ R176, R160, R9, !PT ;  /* 0x00000009a0b07209 */ /* 0x002fce0007810000 */
[----:B------:R-:W1:Y:S01]  /*8ff0*/  MUFU.TANH R163, R163 ;  /* 0x000000a300a37308 */ /* 0x000e620000002400 */
[----:B0-----:R-:W-:-:S07]  /*9000*/  FMNMX.FTZ R9, R161, R176, !PT ;  /* 0x000000b0a1097209 */ /* 0x001fce0007810000 */
[----:B------:R-:W0:Y:S01]  /*9010*/  MUFU.TANH R164, R164 ;  /* 0x000000a400a47308 */ /* 0x000e220000002400 */
[----:B--2---:R-:W-:-:S07]  /*9020*/  FMNMX.FTZ R176, R162, R9, !PT ;  /* 0x00000009a2b07209 */ /* 0x004fce0007810000 */
[----:B------:R-:W2:Y:S01]  /*9030*/  MUFU.TANH R165, R165 ;  /* 0x000000a500a57308 */ /* 0x000ea20000002400 */
[----:B-1----:R-:W-:Y:S01]  /*9040*/  FMNMX.FTZ R9, R163, R176, !PT ;  /* 0x000000b0a3097209 */ /* 0x002fe20007810000 */
[----:B------:R-:W-:-:S06]  /*9050*/  FFMA.FTZ R176, R204, UR10, -R182 ;  /* 0x0000000accb07c23 */ /* 0x000fcc00080108b6 */
[----:B------:R-:W1:Y:S01]  /*9060*/  MUFU.TANH R166, R166 ;  /* 0x000000a600a67308 */ /* 0x000e620000002400 */
[----:B0-----:R-:W-:-:S07]  /*9070*/  FMNMX.FTZ R178, R164, R9, !PT ;  /* 0x00000009a4b27209 */ /* 0x001fce0007810000 */
[----:B------:R-:W0:Y:S01]  /*9080*/  MUFU.TANH R167, R167 ;  /* 0x000000a700a77308 */ /* 0x000e220000002400 */
[----:B--2---:R-:W-:-:S07]  /*9090*/  FMNMX.FTZ R9, R165, R178, !PT ;  /* 0x000000b2a5097209 */ /* 0x004fce0007810000 */
[----:B------:R-:W2:Y:S01]  /*90a0*/  MUFU.TANH R168, R168 ;  /* 0x000000a800a87308 */ /* 0x000ea20000002400 */
[----:B-1----:R-:W-:-:S07]  /*90b0*/  FMNMX.FTZ R178, R166, R9, !PT ;  /* 0x00000009a6b27209 */ /* 0x002fce0007810000 */
[----:B------:R-:W1:Y:S01]  /*90c0*/  MUFU.TANH R169, R169 ;  /* 0x000000a900a97308 */ /* 0x000e620000002400 */
[----:B0-----:R-:W-:Y:S01]  /*90d0*/  FMNMX.FTZ R9, R167, R178, !PT ;  /* 0x000000b2a7097209 */ /* 0x001fe20007810000 */
[----:B------:R-:W-:-:S06]  /*90e0*/  FFMA.FTZ R178, R206, UR10, -R182 ;  /* 0x0000000aceb27c23 */ /* 0x000fcc00080108b6 */
[----:B------:R-:W0:Y:S01]  /*90f0*/  MUFU.TANH R170, R170 ;  /* 0x000000aa00aa7308 */ /* 0x000e220000002400 */
[----:B--2---:R-:W-:-:S07]  /*9100*/  FMNMX.FTZ R180, R168, R9, !PT ;  /* 0x00000009a8b47209 */ /* 0x004fce0007810000 */
[----:B------:R-:W2:Y:S01]  /*9110*/  MUFU.EX2 R21, R21 ;  /* 0x0000001500157308 */ /* 0x000ea20000000800 */
[----:B-1----:R-:W-:Y:S01]  /*9120*/  FMNMX.FTZ R9, R169, R180, !PT ;  /* 0x000000b4a9097209 */ /* 0x002fe20007810000 */
[----:B------:R-:W-:-:S06]  /*9130*/  FFMA.FTZ R180, R208, UR10, -R182 ;  /* 0x0000000ad0b47c23 */ /* 0x000fcc00080108b6 */
[----:B------:R-:W1:Y:S01]  /*9140*/  MUFU.EX2 R22, R22 ;  /* 0x0000001600167308 */ /* 0x000e620000000800 */
[----:B0-----:R-:W-:-:S05]  /*9150*/  FMNMX.FTZ R9, R170, R9, !PT ;  /* 0x00000009aa097209 */ /* 0x001fca0007810000 */
[----:B------:R-:W0:Y:S02]  /*9160*/  SHFL.BFLY PT, R190, R9, 0x2, 0x1f ;  /* 0x0c401f0009be7f89 */ /* 0x000e2400000e0000 */
[----:B------:R3:W4:Y:S01]  /*9170*/  MUFU.EX2 R171, R173 ;  /* 0x000000ad00ab7308 */ /* 0x0007220000000800 */
[-C--:B--2---:R-:W-:Y:S01]  /*9180*/  FMUL.FTZ R24, R24, R21.reuse ;  /* 0x0000001518187220 */ /* 0x084fe20000410000 */
[-C--:B------:R-:W-:Y:S01]  /*9190*/  FMUL.FTZ R25, R25, R21.reuse ;  /* 0x0000001519197220 */ /* 0x080fe20000410000 */
[-C--:B------:R-:W-:Y:S01]  /*91a0*/  FMUL.FTZ R28, R28, R21.reuse ;  /* 0x000000151c1c7220 */ /* 0x080fe20000410000 */
[-C--:B------:R-:W-:Y:S01]  /*91b0*/  FMUL.FTZ R29, R29, R21.reuse ;  /* 0x000000151d1d7220 */ /* 0x080fe20000410000 */
[-C--:B------:R-:W-:Y:S01]  /*91c0*/  FMUL.FTZ R32, R32, R21.reuse ;  /* 0x0000001520207220 */ /* 0x080fe20000410000 */
[-C--:B------:R-:W-:Y:S01]  /*91d0*/  FMUL.FTZ R33, R33, R21.reuse ;  /* 0x0000001521217220 */ /* 0x080fe20000410000 */
[----:B------:R-:W-:Y:S01]  /*91e0*/  FMUL.FTZ R36, R36, R21 ;  /* 0x0000001524247220 */ /* 0x000fe20000410000 */
[----:B------:R-:W2:Y:S01]  /*91f0*/  MUFU.EX2 R154, R154 ;  /* 0x0000009a009a7308 */ /* 0x000ea20000000800 */
[----:B---3--:R-:W-:Y:S01]  /*9200*/  FFMA.FTZ R173, R201, UR10, -R182 ;  /* 0x0000000ac9ad7c23 */ /* 0x008fe200080108b6 */
[----:B-1----:R-:W-:Y:S01]  /*9210*/  FFMA.FTZ R2, R21, R2, R22 ;  /* 0x0000000215027223 */ /* 0x002fe20000010016 */
[----:B------:R-:W-:-:S02]  /*9220*/  IMAD.U32 R201, RZ, RZ, UR28 ;  /* 0x0000001cffc97e24 */ /* 0x000fc4000f8e00ff */
        /* <DEDUP_REMOVED lines=10> */
[----:B0-----:R-:W-:Y:S01]  /*92d0*/  FMNMX.FTZ R194, R9, R190, !PT ;  /* 0x000000be09c27209 */ /* 0x001fe20007810000 */
[--C-:B------:R-:W-:Y:S01]  /*92e0*/  FFMA.FTZ R190, R192, UR10, -R182.reuse ;  /* 0x0000000ac0be7c23 */ /* 0x100fe200080108b6 */
[----:B------:R-:W0:Y:S01]  /*92f0*/  MUFU.EX2 R172, R172 ;  /* 0x000000ac00ac7308 */ /* 0x000e220000000800 */
[----:B------:R-:W-:Y:S01]  /*9300*/  FFMA.FTZ R192, R193, UR10, -R182 ;  /* 0x0000000ac1c07c23 */ /* 0x000fe200080108b6 */
[-C--:B------:R-:W-:Y:S01]  /*9310*/  FMUL.FTZ R56, R56, R21.reuse ;  /* 0x0000001538387220 */ /* 0x080fe20000410000 */
[----:B------:R-:W3:Y:S01]  /*9320*/  SHFL.BFLY PT, R9, R194, 0x1, 0x1f ;  /* 0x0c201f00c2097f89 */ /* 0x000ee200000e0000 */
        /* <DEDUP_REMOVED lines=22> */
[----:B------:R-:W-:Y:S01]  /*9490*/  FMUL.FTZ R96, R96, R21 ;  /* 0x0000001560607220 */ /* 0x000fe20000410000 */
[----:B---3--:R-:W-:Y:S01]  /*94a0*/  FMNMX.FTZ R9, R194, R9, !PT ;  /* 0x00000009c2097209 */ /* 0x008fe20007810000 */
[-C--:B------:R-:W-:Y:S01]  /*94b0*/  FMUL.FTZ R97, R97, R21.reuse ;  /* 0x0000001561617220 */ /* 0x080fe20000410000 */
[-C--:B------:R-:W-:Y:S01]  /*94c0*/  FMUL.FTZ R100, R100, R21.reuse ;  /* 0x0000001564647220 */ /* 0x080fe20000410000 */
[-C--:B------:R-:W-:Y:S01]  /*94d0*/  FMUL.FTZ R101, R101, R21.reuse ;  /* 0x0000001565657220 */ /* 0x080fe20000410000 */
[-C--:B------:R-:W-:Y:S01]  /*94e0*/  FMUL.FTZ R104, R104, R21.reuse ;  /* 0x0000001568687220 */ /* 0x080fe20000410000 */
[C---:B------:R-:W-:Y:S01]  /*94f0*/  FMUL.FTZ R194, R9.reuse, UR10 ;  /* 0x0000000a09c27c20 */ /* 0x040fe20008410000 */
[----:B------:R-:W3:Y:S01]  /*9500*/  MUFU.EX2 R176, R176 ;  /* 0x000000b000b07308 */ /* 0x000ee20000000800 */
[----:B------:R-:W-:Y:S01]  /*9510*/  FADD.FTZ R12, -R9, R12 ;  /* 0x0000000c090c7221 */ /* 0x000fe20000010100 */
[-C--:B------:R-:W-:Y:S01]  /*9520*/  FMUL.FTZ R105, R105, R21.reuse ;  /* 0x0000001569697220 */ /* 0x080fe20000410000 */
[----:B------:R-:W-:Y:S01]  /*9530*/  FFMA.FTZ R197, R157, UR10, -R194 ;  /* 0x0000000a9dc57c23 */ /* 0x000fe200080108c2 */
[----:B----4-:R-:W-:Y:S01]  /*9540*/  FADD.FTZ R157, R171, R2 ;  /* 0x00000002ab9d7221 */ /* 0x010fe20000010000 */
[----:B------:R-:W-:Y:S01]  /*9550*/  FMUL.FTZ R193, R12, UR10 ;  /* 0x0000000a0cc17c20 */ /* 0x000fe20008410000 */
[--C-:B------:R-:W-:Y:S01]  /*9560*/  FFMA.FTZ R12, R11, UR10, -R194.reuse ;  /* 0x0000000a0b0c7c23 */ /* 0x100fe200080108c2 */
[--C-:B------:R-:W-:Y:S01]  /*9570*/  FFMA.FTZ R11, R8, UR10, -R194.reuse ;  /* 0x0000000a080b7c23 */ /* 0x100fe200080108c2 */
[----:B--2---:R-:W-:Y:S01]  /*9580*/  FADD.FTZ R2, R154, R157 ;  /* 0x0000009d9a027221 */ /* 0x004fe20000010000 */
[----:B------:R-:W2:Y:S01]  /*9590*/  MUFU.EX2 R177, R177 ;  /* 0x000000b100b17308 */ /* 0x000ea20000000800 */
[--C-:B------:R-:W-:Y:S01]  /*95a0*/  FFMA.FTZ R13, R13, UR10, -R194.reuse ;  /* 0x0000000a0d0d7c23 */ /* 0x100fe200080108c2 */
[----:B------:R-:W-:Y:S01]  /*95b0*/  FFMA.FTZ R14, R14, UR10, -R194 ;  /* 0x0000000a0e0e7c23 */ /* 0x000fe200080108c2 */
[----:B-1----:R-:W-:Y:S01]  /*95c0*/  FADD.FTZ R157, R153, R2 ;  /* 0x00000002999d7221 */ /* 0x002fe20000010000 */
[--C-:B------:R-:W-:Y:S01]  /*95d0*/  FFMA.FTZ R15, R15, UR10, -R194.reuse ;  /* 0x0000000a0f0f7c23 */ /* 0x100fe200080108c2 */
[--C-:B------:R-:W-:Y:S01]  /*95e0*/  FFMA.FTZ R20, R20, UR10, -R194.reuse ;  /* 0x0000000a14147c23 */ /* 0x100fe200080108c2 */
[--C-:B------:R-:W-:Y:S01]  /*95f0*/  FFMA.FTZ R23, R23, UR10, -R194.reuse ;  /* 0x0000000a17177c23 */ /* 0x100fe200080108c2 */
[----:B0-----:R-:W-:Y:S01]  /*9600*/  FADD.FTZ R2, R172, R157 ;  /* 0x0000009dac027221 */ /* 0x001fe20000010000 */
[----:B------:R-:W0:Y:S01]  /*9610*/  MUFU.EX2 R178, R178 ;  /* 0x000000b200b27308 */ /* 0x000e220000000800 */
[----:B------:R-:W-:Y:S01]  /*9620*/  F2FP.F16.F32.PACK_AB R154, R153, R154 ;  /* 0x0000009a999a723e */ /* 0x000fe200000000ff */
[----:B------:R-:W-:Y:S01]  /*9630*/  FFMA.FTZ R182, R152, UR10, -R194 ;  /* 0x0000000a98b67c23 */ /* 0x000fe200080108c2 */
[----:B-----5:R-:W-:Y:S01]  /*9640*/  FADD.FTZ R157, R173, R2 ;  /* 0x00000002ad9d7221 */ /* 0x020fe20000010000 */
[--C-:B------:R-:W-:Y:S01]  /*9650*/  FFMA.FTZ R195, R155, UR10, -R194.reuse ;  /* 0x0000000a9bc37c23 */ /* 0x100fe200080108c2 */
[--C-:B------:R-:W-:Y:S01]  /*9660*/  FFMA.FTZ R196, R156, UR10, -R194.reuse ;  /* 0x0000000a9cc47c23 */ /* 0x100fe200080108c2 */
[--C-:B------:R-:W-:Y:S01]  /*9670*/  FFMA.FTZ R198, R158, UR10, -R194.reuse ;  /* 0x0000000a9ec67c23 */ /* 0x100fe200080108c2 */
[----:B------:R-:W-:Y:S01]  /*9680*/  FADD.FTZ R2, R174, R157 ;  /* 0x0000009dae027221 */ /* 0x000fe20000010000 */
[----:B------:R-:W1:Y:S01]  /*9690*/  MUFU.EX2 R179, R179 ;  /* 0x000000b300b37308 */ /* 0x000e620000000800 */
[--C-:B------:R-:W-:Y:S01]  /*96a0*/  FFMA.FTZ R199, R159, UR10, -R194.reuse ;  /* 0x0000000a9fc77c23 */ /* 0x100fe200080108c2 */
[----:B------:R-:W-:Y:S01]  /*96b0*/  FFMA.FTZ R200, R160, UR10, -R194 ;  /* 0x0000000aa0c87c23 */ /* 0x000fe200080108c2 */
[----:B------:R-:W-:Y:S01]  /*96c0*/  FADD.FTZ R157, R175, R2 ;  /* 0x00000002af9d7221 */ /* 0x000fe20000010000 */
[--C-:B------:R-:W-:Y:S01]  /*96d0*/  FFMA.FTZ R202, R161, UR10, -R194.reuse ;  /* 0x0000000aa1ca7c23 */ /* 0x100fe200080108c2 */
[--C-:B------:R-:W-:Y:S01]  /*96e0*/  FFMA.FTZ R203, R162, UR10, -R194.reuse ;  /* 0x0000000aa2cb7c23 */ /* 0x100fe200080108c2 */
[--C-:B------:R-:W-:Y:S01]  /*96f0*/  FFMA.FTZ R204, R163, UR10, -R194.reuse ;  /* 0x0000000aa3cc7c23 */ /* 0x100fe200080108c2 */
[----:B---3--:R-:W-:Y:S01]  /*9700*/  FADD.FTZ R2, R176, R157 ;  /* 0x0000009db0027221 */ /* 0x008fe20000010000 */
[----:B------:R-:W3:Y:S01]  /*9710*/  MUFU.EX2 R180, R180 ;  /* 0x000000b400b47308 */ /* 0x000ee20000000800 */
[--C-:B------:R-:W-:Y:S01]  /*9720*/  FFMA.FTZ R205, R164, UR10, -R194.reuse ;  /* 0x0000000aa4cd7c23 */ /* 0x100fe200080108c2 */
[----:B------:R-:W-:Y:S01]  /*9730*/  FFMA.FTZ R206, R165, UR10, -R194 ;  /* 0x0000000aa5ce7c23 */ /* 0x000fe200080108c2 */
[----:B--2---:R-:W-:Y:S01]  /*9740*/  FADD.FTZ R157, R177, R2 ;  /* 0x00000002b19d7221 */ /* 0x004fe20000010000 */
[--C-:B------:R-:W-:Y:S01]  /*9750*/  FFMA.FTZ R207, R166, UR10, -R194.reuse ;  /* 0x0000000aa6cf7c23 */ /* 0x100fe200080108c2 */
[----:B------:R-:W-:Y:S01]  /*9760*/  @!P0 VIADD R152, R201, 0x22840 ;  /* 0x00022840c9988836 */ /* 0x000fe20000000000 */
[----:B------:R-:W-:Y:S01]  /*9770*/  IADD3 R8, -R19, 0xb, RZ ;  /* 0x0000000b13087810 */ /* 0x000fe20007ffe1ff */
[----:B0-----:R-:W-:Y:S01]  /*9780*/  FADD.FTZ R2, R178, R157 ;  /* 0x0000009db2027221 */ /* 0x001fe20000010000 */
[----:B------:R-:W0:Y:S01]  /*9790*/  MUFU.EX2 R183, R183 ;  /* 0x000000b700b77308 */ /* 0x000e220000000800 */
[----:B------:R-:W-:Y:S01]  /*97a0*/  FFMA.FTZ R167, R167, UR10, -R194 ;  /* 0x0000000aa7a77c23 */ /* 0x000fe200080108c2 */
[----:B------:R-:W-:Y:S01]  /*97b0*/  @!P0 PRMT R152, RZ, 0x654, R152 ;  /* 0x00000654ff988816 */ /* 0x000fe20000000098 */
[----:B-1----:R-:W-:Y:S01]  /*97c0*/  FADD.FTZ R157, R179, R2 ;  /* 0x00000002b39d7221 */ /* 0x002fe20000010000 */
[-C--:B------:R-:W-:Y:S01]  /*97d0*/  FMUL.FTZ R108, R108, R21.reuse ;  /* 0x000000156c6c7220 */ /* 0x080fe20000410000 */
[-C--:B------:R-:W-:Y:S01]  /*97e0*/  FMUL.FTZ R109, R109, R21.reuse ;  /* 0x000000156d6d7220 */ /* 0x080fe20000410000 */
[-C--:B------:R-:W-:Y:S01]  /*97f0*/  FMUL.FTZ R112, R112, R21.reuse ;  /* 0x0000001570707220 */ /* 0x080fe20000410000 */
[-C--:B------:R-:W-:Y:S01]  /*9800*/  FMUL.FTZ R113, R113, R21.reuse ;  /* 0x0000001571717220 */ /* 0x080fe20000410000 */
[----:B------:R-:W1:Y:S01]  /*9810*/  MUFU.EX2 R186, R186 ;  /* 0x000000ba00ba7308 */ /* 0x000e620000000800 */
[----:B---3--:R-:W-:Y:S01]  /*9820*/  FADD.FTZ R2, R180, R157 ;  /* 0x0000009db4027221 */ /* 0x008fe20000010000 */
        /* <DEDUP_REMOVED lines=24> */
[--C-:B------:R-:W-:Y:S01]  /*99b0*/  FFMA.FTZ R155, R168, UR10, -R194.reuse ;  /* 0x0000000aa89b7c23 */ /* 0x100fe200080108c2 */
[----:B------:R2:W-:Y:S06]  /*99c0*/  BAR.ARV R8, 0x100 ;  /* 0x000400080000751d */ /* 0x0005ec0000002000 */
[----:B------:R-:W3:Y:S01]  /*99d0*/  MUFU.EX2 R187, R187 ;  /* 0x000000bb00bb7308 */ /* 0x000ee20000000800 */
[----:B0-----:R-:W-:Y:S01]  /*99e0*/  FADD.FTZ R2, R184, R157 ;  /* 0x0000009db8027221 */ /* 0x001fe20000010000 */
[----:B------:R0:W-:Y:S01]  /*99f0*/  @!P0 SYNCS.ARRIVE.TRANS64.RED.A1T0 RZ, [R152+URZ], RZ ;  /* 0x000000ff98ff89a7 */ /* 0x0001e2000810043f */
[--C-:B------:R-:W-:Y:S01]  /*9a00*/  FFMA.FTZ R169, R169, UR10, -R194.reuse ;  /* 0x0000000aa9a97c23 */ /* 0x100fe200080108c2 */
[----:B------:R-:W-:Y:S01]  /*9a10*/  FFMA.FTZ R194, R170, UR10, -R194 ;  /* 0x0000000aaac27c23 */ /* 0x000fe200080108c2 */
[----:B------:R-:W-:-:S02]  /*9a20*/  F2FP.F16.F32.PACK_AB R158, R175, R174 ;  /* 0x000000aeaf9e723e */ /* 0x000fc400000000ff */
[----:B------:R-:W-:Y:S01]  /*9a30*/  F2FP.F16.F32.PACK_AB R156, R173, R172 ;  /* 0x000000acad9c723e */ /* 0x000fe200000000ff */
[----:B------:R-:W4:Y:S01]  /*9a40*/  MUFU.EX2 R188, R188 ;  /* 0x000000bc00bc7308 */ /* 0x000f220000000800 */
[----:B-1----:R-:W-:Y:S01]  /*9a50*/  FADD.FTZ R2, R185, R2 ;  /* 0x00000002b9027221 */ /* 0x002fe20000010000 */
[----:B0-----:R-:W-:Y:S02]  /*9a60*/  F2FP.F16.F32.PACK_AB R152, R171, R22 ;  /* 0x00000016ab98723e */ /* 0x001fe400000000ff */
[----:B------:R-:W-:Y:S02]  /*9a70*/  F2FP.F16.F32.PACK_AB R160, R177, R176 ;  /* 0x000000b0b1a0723e */ /* 0x000fe400000000ff */
[----:B------:R-:W-:Y:S02]  /*9a80*/  F2FP.F16.F32.PACK_AB R162, R179, R178 ;  /* 0x000000b2b3a2723e */ /* 0x000fe400000000ff */
[----:B------:R-:W0:Y:S01]  /*9a90*/  MUFU.EX2 R190, R190 ;  /* 0x000000be00be7308 */ /* 0x000e220000000800 */
[----:B---3--:R-:W-:Y:S01]  /*9aa0*/  FADD.FTZ R157, R187, R2 ;  /* 0x00000002bb9d7221 */ /* 0x008fe20000010000 */
[----:B------:R-:W-:-:S02]  /*9ab0*/  F2FP.F16.F32.PACK_AB R164, R183, R180 ;  /* 0x000000b4b7a4723e */ /* 0x000fc400000000ff */
[----:B------:R-:W-:Y:S02]  /*9ac0*/  F2FP.F16.F32.PACK_AB R166, R181, R186 ;  /* 0x000000bab5a6723e */ /* 0x000fe400000000ff */
[----:B------:R-:W-:Y:S02]  /*9ad0*/  F2FP.F16.F32.PACK_AB R168, R185, R184 ;  /* 0x000000b8b9a8723e */ /* 0x000fe400000000ff */
[----:B------:R-:W1:Y:S01]  /*9ae0*/  MUFU.EX2 R193, R193 ;  /* 0x000000c100c17308 */ /* 0x000e620000000800 */
[C---:B----4-:R-:W-:Y:S01]  /*9af0*/  FADD.FTZ R157, R188.reuse, R157 ;  /* 0x0000009dbc9d7221 */ /* 0x050fe20000010000 */
[----:B------:R-:W-:-:S06]  /*9b00*/  F2FP.F16.F32.PACK_AB R170, R188, R187 ;  /* 0x000000bbbcaa723e */ /* 0x000fcc00000000ff */
[----:B------:R-:W3:Y:S01]  /*9b10*/  MUFU.EX2 R12, R12 ;  /* 0x0000000c000c7308 */ /* 0x000ee20000000800 */
[----:B0-----:R-:W-:-:S07]  /*9b20*/  FADD.FTZ R2, R190, R157 ;  /* 0x0000009dbe027221 */ /* 0x001fce0000010000 */
[----:B------:R-:W0:Y:S01]  /*9b30*/  MUFU.EX2 R191, R191 ;  /* 0x000000bf00bf7308 */ /* 0x000e220000000800 */
[-C--:B-1----:R-:W-:Y:S01]  /*9b40*/  FMUL.FTZ R26, R26, R193.reuse ;  /* 0x000000c11a1a7220 */ /* 0x082fe20000410000 */
[-C--:B------:R-:W-:Y:S01]  /*9b50*/  FMUL.FTZ R27, R27, R193.reuse ;  /* 0x000000c11b1b7220 */ /* 0x080fe20000410000 */
[-C--:B------:R-:W-:Y:S01]  /*9b60*/  FMUL.FTZ R30, R30, R193.reuse ;  /* 0x000000c11e1e7220 */ /* 0x080fe20000410000 */
[-C--:B------:R-:W-:Y:S01]  /*9b70*/  FMUL.FTZ R31, R31, R193.reuse ;  /* 0x000000c11f1f7220 */ /* 0x080fe20000410000 */
[-C--:B------:R-:W-:Y:S01]  /*9b80*/  FMUL.FTZ R34, R34, R193.reuse ;  /* 0x000000c122227220 */ /* 0x080fe20000410000 */
[-C--:B------:R-:W-:Y:S01]  /*9b90*/  FMUL.FTZ R35, R35, R193.reuse ;  /* 0x000000c123237220 */ /* 0x080fe20000410000 */
[-C--:B------:R-:W-:Y:S01]  /*9ba0*/  FMUL.FTZ R38, R38, R193.reuse ;  /* 0x000000c126267220 */ /* 0x080fe20000410000 */
[----:B------:R-:W1:Y:S01]  /*9bb0*/  MUFU.EX2 R11, R11 ;  /* 0x0000000b000b7308 */ /* 0x000e620000000800 */
[----:B---3--:R-:W-:Y:S01]  /*9bc0*/  FFMA.FTZ R0, R193, R0, R12 ;  /* 0x00000000c1007223 */ /* 0x008fe2000001000c */
        /* <DEDUP_REMOVED lines=75> */
[----:B------:R-:W-:Y:S01]  /*a080*/  FMUL.FTZ R151, R151, R193 ;  /* 0x000000c197977220 */ /* 0x000fe20000410000 */
[----:B------:R-:W-:-:S02]  /*a090*/  F2FP.F16.F32.PACK_AB R157, R20, R15 ;  /* 0x0000000f149d723e */ /* 0x000fc400000000ff */
[----:B------:R-:W3:Y:S01]  /*a0a0*/  MUFU.EX2 R197, R197 ;  /* 0x000000c500c57308 */ /* 0x000ee20000000800 */
[----:B0-----:R-:W-:Y:S01]  /*a0b0*/  FADD.FTZ R153, R195, R0 ;  /* 0x00000000c3997221 */ /* 0x001fe20000010000 */
[----:B------:R-:W-:-:S06]  /*a0c0*/  F2FP.F16.F32.PACK_AB R159, R182, R23 ;  /* 0x00000017b69f723e */ /* 0x000fcc00000000ff */
[----:B------:R-:W0:Y:S01]  /*a0d0*/  MUFU.EX2 R198, R198 ;  /* 0x000000c600c67308 */ /* 0x000e220000000800 */
[C---:B-1----:R-:W-:Y:S01]  /*a0e0*/  FADD.FTZ R0, R196.reuse, R153 ;  /* 0x00000099c4007221 */ /* 0x042fe20000010000 */
[----:B------:R-:W-:-:S06]  /*a0f0*/  F2FP.F16.F32.PACK_AB R161, R196, R195 ;  /* 0x000000c3c4a1723e */ /* 0x000fcc00000000ff */
[----:B------:R-:W1:Y:S01]  /*a100*/  MUFU.EX2 R199, R199 ;  /* 0x000000c700c77308 */ /* 0x000e620000000800 */
[----:B---3--:R-:W-:-:S07]  /*a110*/  FADD.FTZ R153, R197, R0 ;  /* 0x00000000c5997221 */ /* 0x008fce0000010000 */
[----:B------:R-:W3:Y:S01]  /*a120*/  MUFU.EX2 R200, R200 ;  /* 0x000000c800c87308 */ /* 0x000ee20000000800 */
[C---:B0-----:R-:W-:Y:S01]  /*a130*/  FADD.FTZ R0, R198.reuse, R153 ;  /* 0x00000099c6007221 */ /* 0x041fe20000010000 */
[----:B------:R-:W-:-:S06]  /*a140*/  F2FP.F16.F32.PACK_AB R163, R198, R197 ;  /* 0x000000c5c6a3723e */ /* 0x000fcc00000000ff */
[----:B------:R-:W0:Y:S01]  /*a150*/  MUFU.EX2 R202, R202 ;  /* 0x000000ca00ca7308 */ /* 0x000e220000000800 */
[----:B-1----:R-:W-:-:S07]  /*a160*/  FADD.FTZ R153, R199, R0 ;  /* 0x00000000c7997221 */ /* 0x002fce0000010000 */
[----:B------:R-:W1:Y:S01]  /*a170*/  MUFU.EX2 R203, R203 ;  /* 0x000000cb00cb7308 */ /* 0x000e620000000800 */
[C---:B---3--:R-:W-:Y:S01]  /*a180*/  FADD.FTZ R153, R200.reuse, R153 ;  /* 0x00000099c8997221 */ /* 0x048fe20000010000 */
[----:B------:R-:W-:-:S06]  /*a190*/  F2FP.F16.F32.PACK_AB R165, R200, R199 ;  /* 0x000000c7c8a5723e */ /* 0x000fcc00000000ff */
[----:B------:R-:W3:Y:S01]  /*a1a0*/  MUFU.EX2 R204, R204 ;  /* 0x000000cc00cc7308 */ /* 0x000ee20000000800 */
[----:B0-----:R-:W-:-:S07]  /*a1b0*/  FADD.FTZ R0, R202, R153 ;  /* 0x00000099ca007221 */ /* 0x001fce0000010000 */
[----:B------:R-:W0:Y:S01]  /*a1c0*/  MUFU.EX2 R205, R205 ;  /* 0x000000cd00cd7308 */ /* 0x000e220000000800 */
[----:B-1----:R-:W-:-:S07]  /*a1d0*/  FADD.FTZ R153, R203, R0 ;  /* 0x00000000cb997221 */ /* 0x002fce0000010000 */
[----:B------:R-:W1:Y:S01]  /*a1e0*/  MUFU.EX2 R206, R206 ;  /* 0x000000ce00ce7308 */ /* 0x000e620000000800 */
[----:B---3--:R-:W-:-:S07]  /*a1f0*/  FADD.FTZ R0, R204, R153 ;  /* 0x00000099cc007221 */ /* 0x008fce0000010000 */
[----:B------:R-:W3:Y:S01]  /*a200*/  MUFU.EX2 R207, R207 ;  /* 0x000000cf00cf7308 */ /* 0x000ee20000000800 */
[----:B0-----:R-:W-:-:S07]  /*a210*/  FADD.FTZ R153, R205, R0 ;  /* 0x00000000cd997221 */ /* 0x001fce0000010000 */
[----:B------:R0:W4:Y:S01]  /*a220*/  MUFU.EX2 R21, R167 ;  /* 0x000000a700157308 */ /* 0x0001220000000800 */
[----:B-1----:R-:W-:Y:S01]  /*a230*/  FADD.FTZ R0, R206, R153 ;  /* 0x00000099ce007221 */ /* 0x002fe20000010000 */
[----:B------:R-:W-:-:S06]  /*a240*/  F2FP.F16.F32.PACK_AB R153, R11, R12 ;  /* 0x0000000c0b99723e */ /* 0x000fcc00000000ff */
[----:B------:R1:W5:Y:S01]  /*a250*/  MUFU.EX2 R22, R155 ;  /* 0x0000009b00167308 */ /* 0x0003620000000800 */
[----:B---3--:R-:W-:Y:S01]  /*a260*/  FADD.FTZ R0, R207, R0 ;  /* 0x00000000cf007221 */ /* 0x008fe20000010000 */
[----:B0-----:R-:W-:Y:S02]  /*a270*/  F2FP.F16.F32.PACK_AB R167, R203, R202 ;  /* 0x000000cacba7723e */ /* 0x001fe400000000ff */
[----:B------:R-:W-:-:S04]  /*a280*/  F2FP.F16.F32.PACK_AB R171, R207, R206 ;  /* 0x000000cecfab723e */ /* 0x000fc800000000ff */
[----:B------:R0:W3:Y:S01]  /*a290*/  MUFU.EX2 R175, R169 ;  /* 0x000000a900af7308 */ /* 0x0000e20000000800 */
[----:B----4-:R-:W-:Y:S01]  /*a2a0*/  FADD.FTZ R11, R21, R0 ;  /* 0x00000000150b7221 */ /* 0x010fe20000010000 */
[----:B-1----:R-:W-:-:S06]  /*a2b0*/  F2FP.F16.F32.PACK_AB R155, R14, R13 ;  /* 0x0000000d0e9b723e */ /* 0x002fcc00000000ff */
[----:B------:R-:W1:Y:S01]  /*a2c0*/  MUFU.EX2 R189, R189 ;  /* 0x000000bd00bd7308 */ /* 0x000e620000000800 */
[C---:B-----5:R-:W-:Y:S01]  /*a2d0*/  FADD.FTZ R0, R22.reuse, R11 ;  /* 0x0000000b16007221 */ /* 0x060fe20000010000 */
[----:B0-----:R-:W-:Y:S02]  /*a2e0*/  F2FP.F16.F32.PACK_AB R169, R205, R204 ;  /* 0x000000cccda9723e */ /* 0x001fe400000000ff */
[----:B------:R-:W-:-:S04]  /*a2f0*/  F2FP.F16.F32.PACK_AB R173, R22, R21 ;  /* 0x0000001516ad723e */ /* 0x000fc800000000ff */
[----:B------:R-:W0:Y:S01]  /*a300*/  MUFU.EX2 R194, R194 ;  /* 0x000000c200c27308 */ /* 0x000e220000000800 */
[----:B---3--:R-:W-:Y:S01]  /*a310*/  FADD.FTZ R11, R175, R0 ;  /* 0x00000000af0b7221 */ /* 0x008fe20000010000 */
[C---:B-1----:R-:W-:Y:S01]  /*a320*/  FADD.FTZ R2, R189.reuse, R2 ;  /* 0x00000002bd027221 */ /* 0x042fe20000010000 */
[----:B------:R-:W-:Y:S02]  /*a330*/  F2FP.F16.F32.PACK_AB R174, R189, R192 ;  /* 0x000000c0bdae723e */ /* 0x000fe400000000ff */
[C---:B0-----:R-:W-:Y:S01]  /*a340*/  FADD.FTZ R0, R194.reuse, R11 ;  /* 0x0000000bc2007221 */ /* 0x041fe20000010000 */
[----:B------:R-:W-:Y:S01]  /*a350*/  F2FP.F16.F32.PACK_AB R175, R194, R175 ;  /* 0x000000afc2af723e */ /* 0x000fe200000000ff */
[----:B--2---:R-:W-:Y:S06]  /*a360*/  @P2 BRA `(.L_x_1870) ;  /* 0x0000000000042947 */ /* 0x004fec0003800000 */
[----:B------:R-:W-:Y:S01]  /*a370*/  BPT.TRAP 0x1 ;  /* 0x000000040000795c */ /* 0x000fe20000300000 */
.L_x_1870:
[----:B------:R-:W-:Y:S01]  /*a380*/  PLOP3.LUT P3, PT, PT, PT, UP0, 0x40, 0x0 ;  /* 0x000000000000781c */ /* 0x000fe20003f6e808 */
[----:B------:R0:W1:-:S12]  /*a390*/  SYNCS.PHASECHK.TRANS64.TRYWAIT P2, [UR28+0x22850], R6 ;  /* 0x02285006ff0075a7 */ /* 0x000058000804015c */
[----:B0-----:R-:W-:Y:S05]  /*a3a0*/  @P3 BRA `(.L_x_1871) ;  /* 0x0000000000043947 */ /* 0x001fea0003800000 */
[----:B------:R-:W-:Y:S01]  /*a3b0*/  BPT.TRAP 0x1 ;  /* 0x000000040000795c */ /* 0x000fe20000300000 */
.L_x_1871:
[----:B-1----:R-:W-:Y:S05]  /*a3c0*/  @P2 BRA `(.L_x_1872) ;  /* 0x0000000000082947 */ /* 0x002fea0003800000 */
[----:B------:R-:W0:Y:S02]  /*a3d0*/  SYNCS.PHASECHK.TRANS64.TRYWAIT P2, [UR28+0x22850], R6 ;  /* 0x02285006ff0075a7 */ /* 0x000e24000804015c */
[----:B0-----:R-:W-:Y:S05]  /*a3e0*/  @!P2 BRA `(.L_x_1873) ;  /* 0x000000a8005ca947 */ /* 0x001fea0003800000 */
.L_x_1872:
[----:B------:R2:W-:Y:S01]  /*a3f0*/  BAR.SYNC.DEFER_BLOCKING R5, 0x100 ;  /* 0x000400050000751d */ /* 0x0005e20000010000 */
[----:B------:R-:W-:Y:S01]  /*a400*/  UIMAD UR11, UR4, 0xc00, UR24 ;  /* 0x00000c00040b78a4 */ /* 0x000fe2000f8e0218 */
[----:B0-----:R-:W-:Y:S02]  /*a410*/  @!P0 VIADD R201, R201, 0x22860 ;  /* 0x00022860c9c98836 */ /* 0x001fe40000000000 */
[----:B------:R-:W-:Y:S02]  /*a420*/  IMAD.MOV.U32 R12, RZ, RZ, R9 ;  /* 0x000000ffff0c7224 */ /* 0x000fe400078e0009 */
[----:B------:R-:W-:Y:S01]  /*a430*/  UMOV UR15, 0x40000040 ;  /* 0x40000040000f7882 */ /* 0x000fe20000000000 */
[----:B------:R-:W-:Y:S01]  /*a440*/  @!P0 PRMT R201, RZ, 0x654, R201 ;  /* 0x00000654ffc98816 */ /* 0x000fe200000000c9 */
[----:B------:R-:W-:Y:S01]  /*a450*/  UMOV UR14, UR11 ;  /* 0x0000000b000e7c82 */ /* 0x000fe20008000000 */
        /* <DEDUP_REMOVED lines=36> */
[----:B------:R-:W-:-:S07]  /*a6a0*/  IMAD.MOV.U32 R6, RZ, RZ, R7 ;  /* 0x000000ffff067224 */ /* 0x000fce00078e0007 */
.L_x_1865:
[----:B------:R-:W-:-:S13]  /*a6b0*/  ISETP.GE.AND P1, PT, R6, UR37, PT ;  /* 0x0000002506007c0c */ /* 0x000fda000bf26270 */
[----:B------:R-:W-:Y:S05]  /*a6c0*/  @!P1 BRA `(.L_x_1875) ;  /* 0x0000003400789947 */ /* 0x000fea0003800000 */
[----:B------:R-:W-:Y:S01]  /*a6d0*/  IMAD.MOV.U32 R12, RZ, RZ, R9 ;  /* 0x000000ffff0c7224 */ /* 0x000fe200078e0009 */
[----:B------:R-:W-:Y:S01]  /*a6e0*/  ULDC UR26, c[0x0][0x9e4] ;  /* 0x00027900001a7ab9 */ /* 0x000fe20000000800 */
[----:B------:R-:W-:Y:S01]  /*a6f0*/  IMAD.MOV.U32 R11, RZ, RZ, R10 ;  /* 0x000000ffff0b7224 */ /* 0x000fe200078e000a */
[----:B------:R-:W-:Y:S01]  /*a700*/  ULDC UR27, c[0x0][0x288] ;  /* 0x0000a200001b7ab9 */ /* 0x000fe20000000800 */
[----:B------:R-:W-:Y:S01]  /*a710*/  ULDC UR28, c[0x0][0x2f0] ;  /* 0x0000bc00001c7ab9 */ /* 0x000fe20000000800 */
[----:B------:R-:W-:Y:S01]  /*a720*/  ULDC UR29, c[0x0][0x9d8] ;  /* 0x00027600001d7ab9 */ /* 0x000fe20000000800 */
[----:B------:R-:W-:Y:S01]  /*a730*/  ULDC UR25, c[0x0][0x988] ;  /* 0x0002620000197ab9 */ /* 0x000fe20000000800 */
[----:B------:R-:W-:-:S05]  /*a740*/  ULDC UR30, c[0x0][0x9e0] ;  /* 0x00027800001e7ab9 */ /* 0x000fca0000000800 */
.L_x_1892:
[----:B------:R-:W-:Y:S01]  /*a750*/  UIADD3 UR4, UR4, 0x1, URZ ;  /* 0x0000000104047890 */ /* 0x000fe2000fffe03f */
[----:B------:R-:W-:-:S03]  /*a760*/  PLOP3.LUT P1, PT, PT, PT, UP0, 0x40, 0x0 ;  /* 0x000000000000781c */ /* 0x000fc60003f2e808 */
[----:B------:R-:W-:-:S04]  /*a770*/  UISETP.NE.AND UP3, UPT, UR4, 0x2, UPT ;  /* 0x000000020400788c */ /* 0x000fc8000bf65270 */
[----:B------:R-:W-:Y:S02]  /*a780*/  USEL UR10, URZ, 0x1, UP3 ;  /* 0x000000013f0a7887 */ /* 0x000fe40009800000 */
[----:B------:R-:W-:Y:S02]  /*a790*/  USEL UR4, UR4, URZ, UP3 ;  /* 0x0000003f04047287 */ /* 0x000fe40009800000 */
[----:B------:R-:W-:Y:S02]  /*a7a0*/  ULOP3.LUT UR5, UR5, UR10, URZ, 0x3c, !UPT ;  /* 0x0000000a05057292 */ /* 0x000fe4000f8e3c3f */
[----:B---3--:R-:W-:Y:S10]  /*a7b0*/  @P1 BRA `(.L_x_1876) ;  /* 0x0000000000041947 */ /* 0x008ff40003800000 */
[----:B------:R-:W-:Y:S01]  /*a7c0*/  BPT.TRAP 0x1 ;  /* 0x000000040000795c */ /* 0x000fe20000300000 */
.L_x_1876:
[----:B------:R-:W-:Y:S01]  /*a7d0*/  PLOP3.LUT P2, PT, PT, PT, UP0, 0x40, 0x0 ;  /* 0x000000000000781c */ /* 0x000fe20003f4e808 */
[----:B------:R-:W-:Y:S01]  /*a7e0*/  ULEA UR31, UR4, UR38, 0x3 ;  /* 0x00000026041f7291 */ /* 0x000fe2000f8e183f */
[----:B------:R-:W-:-:S05]  /*a7f0*/  IMAD.U32 R7, RZ, RZ, UR5 ;  /* 0x00000005ff077e24 */ /* 0x000fca000f8e00ff */
[----:B------:R-:W-:-:S04]  /*a800*/  SHF.L.U32 R7, R7, 0x1f, RZ ;  /* 0x0000001f07077819 */ /* 0x000fc800000006ff */
[----:B------:R0:W3:Y:S02]  /*a810*/  SYNCS.PHASECHK.TRANS64.TRYWAIT P1, [UR31+0x22830], R7 ;  /* 0x02283007ff0075a7 */ /* 0x0000e4000802015f */
[----:B------:R-:W-:Y:S05]  /*a820*/  @P2 BRA `(.L_x_1877) ;  /* 0x0000000000042947 */ /* 0x000fea0003800000 */
[----:B------:R-:W-:Y:S01]  /*a830*/  BPT.TRAP 0x1 ;  /* 0x000000040000795c */ /* 0x000fe20000300000 */
.L_x_1877:
[----:B---3--:R-:W-:Y:S05]  /*a840*/  @P1 BRA `(.L_x_1878) ;  /* 0x0000000000081947 */ /* 0x008fea0003800000 */
[----:B------:R-:W3:Y:S02]  /*a850*/  SYNCS.PHASECHK.TRANS64.TRYWAIT P1, [UR31+0x22830], R7 ;  /* 0x02283007ff0075a7 */ /* 0x000ee4000802015f */
[----:B---3--:R-:W-:Y:S05]  /*a860*/  @!P1 BRA `(.L_x_1879) ;  /* 0x000000a400509947 */ /* 0x008fea0003800000 */
.L_x_1878:
[----:B------:R-:W-:Y:S01]  /*a870*/  UIMAD UR22, UR4, 0x300, UR6 ;  /* 0x00000300041678a4 */ /* 0x000fe2000f8e0206 */
[----:B-1----:R-:W-:Y:S01]  /*a880*/  WARPGROUP.ARRIVE ;  /* 0x00000000000079c5 */ /* 0x002fe20000000000 */
[----:B------:R-:W-:Y:S01]  /*a890*/  UMOV UR23, 0x40000040 ;  /* 0x4000004000177882 */ /* 0x000fe20000000000 */
[----:B------:R-:W-:Y:S01]  /*a8a0*/  UMOV UR11, 0x40000040 ;  /* 0x40000040000b7882 */ /* 0x000fe20000000000 */
[----:B------:R-:W-:Y:S01]  /*a8b0*/  UIADD3 UR10, UR22, 0x2, URZ ;  /* 0x00000002160a7890 */ /* 0x000fe2000fffe03f */
[----:B------:R-:W-:Y:S01]  /*a8c0*/  PLOP3.LUT P1, PT, PT, PT, UP1, 0x80, 0x0 ;  /* 0x000000000000781c */ /* 0x000fe20003f2f018 */
[----:B------:R-:W-:Y:S01]  /*a8d0*/  UIADD3 UR14, UR22, 0x4, URZ ;  /* 0x00000004160e7890 */ /* 0x000fe2000fffe03f */
[----:B------:R-:W-:Y:S01]  /*a8e0*/  PLOP3.LUT P2, PT, PT, PT, UP1, 0x80, 0x0 ;  /* 0x000000000000781c */ /* 0x000fe20003f4f018 */
[----:B------:R-:W-:Y:S01]  /*a8f0*/  UMOV UR15, 0x40000040 ;  /* 0x40000040000f7882 */ /* 0x000fe20000000000 */
[----:B------:R-:W-:Y:S01]  /*a900*/  HGMMA.64x96x16.F32 R152, gdesc[UR20], RZ, !UPT, gsb0 ;  /* 0x01600000149879f0 */ /* 0x000fe2000c0008ff */
[----:B------:R-:W-:Y:S01]  /*a910*/  UIADD3 UR18, UR22, 0x6, URZ ;  /* 0x0000000616127890 */ /* 0x000fe2000fffe03f */
[----:B------:R-:W-:Y:S01]  /*a920*/  UMOV UR19, 0x40000040 ;  /* 0x4000004000137882 */ /* 0x000fe20000000000 */
[----:B------:R-:W-:-:S02]  /*a930*/  WARPGROUP.DEPBAR.LE gsb0, 0x0 ;  /* 0x00008000000079c5 */ /* 0x000fc40000010000 */
[----:B------:R-:W-:-:S06]  /*a940*/  WARPGROUP.ARRIVE ;  /* 0x00000000000079c5 */ /* 0x000fcc0000000000 */
[----:B------:R-:W-:Y:S01]  /*a950*/  HGMMA.64x96x16.F32 R152, gdesc[UR8], R152, gsb0 ;  /* 0x01600000089879f0 */ /* 0x000fe20008000898 */
[----:B------:R-:W-:Y:S02]  /*a960*/  @UP1 ULDC UR10, c[0x0][0x44c] ;  /* 0x00011300000a1ab9 */ /* 0x000fe40000000800 */
[----:B------:R-:W-:Y:S01]  /*a970*/  @P1 IMAD.HI.U32 R14, R4, UR10, RZ ;  /* 0x0000000a040e1c27 */ /* 0x000fe2000f8e00ff */
[----:B------:R-:W-:Y:S01]  /*a980*/  @UP1 ULDC UR10, c[0x0][0x450] ;  /* 0x00011400000a1ab9 */ /* 0x000fe20000000800 */
[----:B------:R-:W-:Y:S01]  /*a990*/  PLOP3.LUT P1, PT, PT, PT, UP2, 0x40, 0x0 ;  /* 0x000000000000781c */ /* 0x000fe20003f2e828 */
        /* <DEDUP_REMOVED lines=10> */
[----:B------:R-:W-:Y:S01]  /*aa40*/  IMAD.MOV.U32 R188, RZ, RZ, R4 ;  /* 0x000000ffffbc7224 */ /* 0x000fe200078e0004 */
[----:B------:R-:W-:Y:S01]  /*aa50*/  @P2 SHF.R.U32.HI R188, RZ, UR10, R14 ;  /* 0x0000000affbc2c19 */ /* 0x000fe2000801160e */
[----:B------:R-:W-:Y:S01]  /*aa60*/  FMUL.FTZ R204, R160, UR29 ;  /* 0x0000001da0cc7c20 */ /* 0x000fe20008410000 */
[----:B------:R-:W-:Y:S01]  /*aa70*/  FMUL.FTZ R160, R179, UR29 ;  /* 0x0000001db3a07c20 */ /* 0x000fe20008410000 */
[----:B---3--:R-:W-:Y:S01]  /*aa80*/  FMUL.FTZ R10, R155, UR29 ;  /* 0x0000001d9b0a7c20 */ /* 0x008fe20008410000 */
[----:B------:R-:W-:Y:S01]  /*aa90*/  FMUL.FTZ R179, R180, UR29 ;  /* 0x0000001db4b37c20 */ /* 0x000fe20008410000 */
[----:B------:R-:W-:Y:S01]  /*aaa0*/  FMUL.FTZ R155, R171, UR29 ;  /* 0x0000001dab9b7c20 */ /* 0x000fe20008410000 */
[----:B------:R-:W-:Y:S01]  /*aab0*/  FMUL.FTZ R180, R181, UR29 ;  /* 0x0000001db5b47c20 */ /* 0x000fe20008410000 */
[----:B------:R-:W-:Y:S01]  /*aac0*/  FMUL.FTZ R211, R176, UR29 ;  /* 0x0000001db0d37c20 */ /* 0x000fe20008410000 */
[----:B------:R-:W-:Y:S01]  /*aad0*/  FMUL.FTZ R181, R184, UR29 ;  /* 0x0000001db8b57c20 */ /* 0x000fe20008410000 */
[----:B------:R-:W1:Y:S01]  /*aae0*/  SHFL.IDX PT, R171, R188, RZ, 0x1c1f ;  /* 0x001c1fffbcab7589 */ /* 0x000e6200000e0000 */
[----:B------:R-:W-:Y:S01]  /*aaf0*/  FMUL.FTZ R184, R189, UR29 ;  /* 0x0000001dbdb87c20 */ /* 0x000fe20008410000 */
[----:B------:R-:W-:-:S02]  /*ab00*/  IMAD.U32 R176, RZ, RZ, UR31 ;  /* 0x0000001fffb07e24 */ /* 0x000fc4000f8e00ff */
[----:B------:R-:W-:Y:S01]  /*ab10*/  FMUL.FTZ R13, R152, UR29 ;  /* 0x0000001d980d7c20 */ /* 0x000fe20008410000 */
[----:B------:R-:W-:Y:S02]  /*ab20*/  IMAD R189, R6, -0x60, RZ ;  /* 0xffffffa006bd7824 */ /* 0x000fe400078e02ff */
        /* <DEDUP_REMOVED lines=8> */
[----:B--2---:R-:W-:Y:S01]  /*abb0*/  FMUL.FTZ R201, R157, UR29 ;  /* 0x0000001d9dc97c20 */ /* 0x004fe20008410000 */
        /* <DEDUP_REMOVED lines=11> */
[----:B------:R-:W-:-:S02]  /*ac70*/  @!P0 VIADD R14, R176, 0x22840 ;  /* 0x00022840b00e8836 */ /* 0x000fc40000000000 */
        /* <DEDUP_REMOVED lines=13> */
[----:B------:R-:W-:-:S02]  /*ad50*/  VIADD R170, R189, 0x1 ;  /* 0x00000001bdaa7836 */ /* 0x000fc40000000000 */
[----:B------:R-:W-:Y:S01]  /*ad60*/  FMUL.FTZ R167, R198, UR29 ;  /* 0x0000001dc6a77c20 */ /* 0x000fe20008410000 */
[----:B------:R-:W-:Y:S01]  /*ad70*/  FMUL.FTZ R168, R199, UR29 ;  /* 0x0000001dc7a87c20 */ /* 0x000fe20008410000 */
[----:B------:R-:W-:Y:S01]  /*ad80*/  @!P0 PRMT R14, RZ, 0x654, R14 ;  /* 0x00000654ff0e8816 */ /* 0x000fe2000000000e */
[----:B------:R-:W-:Y:S01]  /*ad90*/  IMAD R15, R3, -0x2, R170 ;  /* 0xfffffffe030f7824 */ /* 0x000fe200078e02aa */
[----:B------:R-:W2:Y:S01]  /*ada0*/  MUFU.TANH R13, R13 ;  /* 0x0000000d000d7308 */ /* 0x000ea20000002400 */
[----:B------:R3:W-:Y:S06]  /*adb0*/  BAR.ARV R8, 0x100 ;  /* 0x000400080000751d */ /* 0x0007ec0000002000 */
[----:B------:R4:W-:Y:S01]  /*adc0*/  @!P0 SYNCS.ARRIVE.TRANS64.RED.A1T0 RZ, [R14+URZ], RZ ;  /* 0x000000ff0eff89a7 */ /* 0x0009e2000810043f */
[----:B------:R-:W0:Y:S01]  /*add0*/  MUFU.TANH R200, R200 ;  /* 0x000000c800c87308 */ /* 0x000e220000002400 */
[C---:B------:R-:W-:Y:S01]  /*ade0*/  VIADD R190, R15.reuse, 0xffffffff ;  /* 0xffffffff0fbe7836 */ /* 0x040fe20000000000 */
[----:B----4-:R-:W-:-:S06]  /*adf0*/  IADD3 R14, R15, -UR27, R18 ;  /* 0x8000001b0f0e7c10 */ /* 0x010fcc000fffe012 */
[----:B------:R-:W4:Y:S01]  /*ae00*/  MUFU.TANH R9, R9 ;  /* 0x0000000900097308 */ /* 0x000f220000002400 */
[C---:B------:R-:W-:Y:S02]  /*ae10*/  VIADD R195, R14.reuse, UR30 ;  /* 0x0000001e0ec37c36 */ /* 0x040fe40008000000 */
[----:B------:R-:W-:-:S05]  /*ae20*/  VIADD R196, R14, UR7 ;  /* 0x000000070ec47c36 */ /* 0x000fca0008000000 */
[----:B------:R-:W0:Y:S01]  /*ae30*/  MUFU.TANH R10, R10 ;  /* 0x0000000a000a7308 */ /* 0x000e220000002400 */
[--C-:B-1----:R-:W-:Y:S02]  /*ae40*/  IMAD.IADD R193, R195, 0x1, R171.reuse ;  /* 0x00000001c3c17824 */ /* 0x102fe400078e02ab */
[----:B------:R-:W-:-:S05]  /*ae50*/  IMAD.IADD R194, R196, 0x1, R171 ;  /* 0x00000001c4c27824 */ /* 0x000fca00078e02ab */
[----:B------:R-:W1:Y:S08]  /*ae60*/  MUFU.TANH R202, R202 ;  /* 0x000000ca00ca7308 */ /* 0x000e700000002400 */
        /* <DEDUP_REMOVED lines=57> */
.L_x_1882:
[----:B------:R-:W-:-:S05]  /*b200*/  IMAD.U32 R170, RZ, RZ, UR26 ;  /* 0x0000001affaa7e24 */ /* 0x000fca000f8e00ff */
[----:B------:R-:W-:-:S13]  /*b210*/  ISETP.NE.AND P1, PT, R170, 0x1, PT ;  /* 0x00000001aa00780c */ /* 0x000fda0003f25270 */
[----:B------:R-:W1:Y:S02]  /*b220*/  @P1 LDC.64 R14, c[0x0][0x9e8] ;  /* 0x00027a00ff0e1b82 */ /* 0x000e640000000a00 */
[----:B-1----:R-:W-:-:S05]  /*b230*/  @P1 IMAD.HI.U32 R14, R171, R14, RZ ;  /* 0x0000000eab0e1227 */ /* 0x002fca00078e00ff */
[----:B------:R-:W-:-:S07]  /*b240*/  @P1 SHF.R.U32.HI R171, RZ, R15, R14 ;  /* 0x0000000fffab1219 */ /* 0x000fce000001160e */
.L_x_1883:
[----:B------:R-:W-:Y:S05]  /*b250*/  BSYNC B0 ;  /* 0x0000000000007941 */ /* 0x000fea0003800000 */
.L_x_1881:
[----:B------:R-:W-:-:S05]  /*b260*/  IMAD R171, R171, R170, R190 ;  /* 0x000000aaabab7224 */ /* 0x000fca00078e02be */
[----:B------:R-:W-:Y:S02]  /*b270*/  VIADDMNMX R193, R171, R170, R193, PT ;  /* 0x000000aaabc17246 */ /* 0x000fe400038001c1 */
[----:B------:R-:W-:-:S07]  /*b280*/  VIMNMX R194, R194, R171, !PT ;  /* 0x000000abc2c27248 */ /* 0x000fce0007fe0100 */
.L_x_1880:
[C---:B------:R-:W-:Y:S01]  /*b290*/  ISETP.GE.AND P6, PT, R189.reuse, 0xa, PT ;  /* 0x0000000abd00780c */ /* 0x040fe20003fc6270 */
[----:B------:R-:W1:Y:S01]  /*b2a0*/  SHFL.IDX PT, R15, R188, 0x1, 0x1c1f ;  /* 0x003c1f00bc0f7f89 */ /* 0x000e6200000e0000 */
[C---:B------:R-:W-:Y:S02]  /*b2b0*/  ISETP.GE.AND P1, PT, R189.reuse, 0x2, PT ;  /* 0x00000002bd00780c */ /* 0x040fe40003f26270 */
[C---:B------:R-:W-:Y:S02]  /*b2c0*/  ISETP.GE.AND P2, PT, R189.reuse, 0x9, PT ;  /* 0x00000009bd00780c */ /* 0x040fe40003f46270 */
[----:B------:R-:W-:Y:S02]  /*b2d0*/  ISETP.GE.AND P5, PT, R189, 0x11, PT ;  /* 0x00000011bd00780c */ /* 0x000fe40003fa6270 */
[----:B------:R-:W-:Y:S02]  /*b2e0*/  LOP3.LUT R17, R17, 0xfffffffb, RZ, 0xc0, !PT ;  /* 0xfffffffb11117812 */ /* 0x000fe400078ec0ff */
[----:B------:R-:W-:-:S02]  /*b2f0*/  ISETP.GT.AND P4, PT, R194, 0x1, !P1 ;  /* 0x00000001c200780c */ /* 0x000fc40004f84270 */
[----:B------:R-:W-:Y:S02]  /*b300*/  ISETP.GT.AND P3, PT, R194, 0x8, !P2 ;  /* 0x00000008c200780c */ /* 0x000fe40005764270 */
[----:B------:R-:W-:Y:S02]  /*b310*/  @P6 LOP3.LUT R17, R17, 0x4, RZ, 0xfc, !PT ;  /* 0x0000000411116812 */ /* 0x000fe400078efcff */
[C---:B------:R-:W-:Y:S02]  /*b320*/  ISETP.LT.OR P4, PT, R193.reuse, 0x2, P4 ;  /* 0x00000002c100780c */ /* 0x040fe40002781670 */
[----:B------:R-:W-:Y:S02]  /*b330*/  ISETP.LT.OR P3, PT, R193, 0x9, P3 ;  /* 0x00000009c100780c */ /* 0x000fe40001f61670 */
[----:B------:R-:W-:Y:S02]  /*b340*/  LOP3.LUT R17, R17, 0xfffffff7, RZ, 0xc0, !PT ;  /* 0xfffffff711117812 */ /* 0x000fe400078ec0ff */
[----:B0-----:R-:W-:-:S02]  /*b350*/  FSEL R200, R200, -INF , !P4 ;  /* 0xff800000c8c87808 */ /* 0x001fc40006000000 */
[----:B------:R-:W-:Y:S02]  /*b360*/  FSEL R202, R202, -INF , !P3 ;  /* 0xff800000caca7808 */ /* 0x000fe40005800000 */
[C---:B------:R-:W-:Y:S02]  /*b370*/  ISETP.GT.AND P4, PT, R194.reuse, 0x9, !P6 ;  /* 0x00000009c200780c */ /* 0x040fe40007784270 */
[----:B------:R-:W-:Y:S02]  /*b380*/  @P5 LOP3.LUT R17, R17, 0x8, RZ, 0xfc, !PT ;  /* 0x0000000811115812 */ /* 0x000fe400078efcff */
[----:B------:R-:W-:Y:S02]  /*b390*/  ISETP.GT.AND P3, PT, R194, 0x10, !P5 ;  /* 0x00000010c200780c */ /* 0x000fe40006f64270 */
[----:B------:R-:W-:Y:S02]  /*b3a0*/  ISETP.GE.AND P5, PT, R189, 0x12, PT ;  /* 0x00000012bd00780c */ /* 0x000fe40003fa6270 */
[----:B------:R-:W-:-:S02]  /*b3b0*/  ISETP.LT.OR P4, PT, R193, 0xa, P4 ;  /* 0x0000000ac100780c */ /* 0x000fc40002781670 */
[----:B------:R-:W-:Y:S02]  /*b3c0*/  ISETP.LT.OR P3, PT, R193, 0x11, P3 ;  /* 0x00000011c100780c */ /* 0x000fe40001f61670 */
[----:B------:R-:W-:Y:S02]  /*b3d0*/  FSEL R201, R201, -INF , !P4 ;  /* 0xff800000c9c97808 */ /* 0x000fe40006000000 */
[----:B------:R-:W-:Y:S02]  /*b3e0*/  ISETP.GE.AND P4, PT, R189, 0x19, PT ;  /* 0x00000019bd00780c */ /* 0x000fe40003f86270 */
[----:B------:R-:W-:Y:S02]  /*b3f0*/  LOP3.LUT R17, R17, 0xffffffef, RZ, 0xc0, !PT ;  /* 0xffffffef11117812 */ /* 0x000fe400078ec0ff */
[----:B------:R-:W-:Y:S02]  /*b400*/  FSEL R204, R204, -INF , !P3 ;  /* 0xff800000cccc7808 */ /* 0x000fe40005800000 */
[----:B------:R-:W-:-:S02]  /*b410*/  ISETP.GT.AND P3, PT, R194, 0x11, !P5 ;  /* 0x00000011c200780c */ /* 0x000fc40006f64270 */
[----:B------:R-:W-:Y:S02]  /*b420*/  @P5 LOP3.LUT R17, R17, 0x10, RZ, 0xfc, !PT ;  /* 0x0000001011115812 */ /* 0x000fe400078efcff */
[----:B------:R-:W-:Y:S02]  /*b430*/  ISETP.LT.OR P3, PT, R193, 0x12, P3 ;  /* 0x00000012c100780c */ /* 0x000fe40001f61670 */
[----:B------:R-:W-:Y:S02]  /*b440*/  LOP3.LUT R17, R17, 0xfffbffff, RZ, 0xc0, !PT ;  /* 0xfffbffff11117812 */ /* 0x000fe400078ec0ff */
[----:B------:R-:W-:Y:S02]  /*b450*/  FSEL R203, R203, -INF , !P3 ;  /* 0xff800000cbcb7808 */ /* 0x000fe40005800000 */
[----:B------:R-:W-:Y:S02]  /*b460*/  @P4 LOP3.LUT R17, R17, 0x40000, RZ, 0xfc, !PT ;  /* 0x0004000011114812 */ /* 0x000fe400078efcff */
[----:B------:R-:W-:-:S02]  /*b470*/  ISETP.GT.AND P3, PT, R194, 0x18, !P4 ;  /* 0x00000018c200780c */ /* 0x000fc40006764270 */
[----:B------:R-:W-:Y:S02]  /*b480*/  ISETP.GE.AND P4, PT, R189, 0x1a, PT ;  /* 0x0000001abd00780c */ /* 0x000fe40003f86270 */
[----:B------:R-:W-:Y:S02]  /*b490*/  ISETP.LT.OR P3, PT, R193, 0x19, P3 ;  /* 0x00000019c100780c */ /* 0x000fe40001f61670 */
[----:B------:R-:W-:Y:S02]  /*b4a0*/  LOP3.LUT R17, R17, 0xfffdffff, RZ, 0xc0, !PT ;  /* 0xfffdffff11117812 */ /* 0x000fe400078ec0ff */
        /* <DEDUP_REMOVED lines=92> */
[----:B------:R-:W-:Y:S02]  /*ba70*/  ISETP.GT.AND P6, PT, R194, RZ, !P6 ;  /* 0x000000ffc200720c */ /* 0x000fe400077c4270 */
[----:B------:R-:W-:Y:S02]  /*ba80*/  LOP3.LUT R17, R17, 0xfffffffe, RZ, 0xc0, !PT ;  /* 0xfffffffe11117812 */ /* 0x000fe400078ec0ff */
[----:B------:R-:W-:-:S04]  /*ba90*/  ISETP.LT.OR P6, PT, R193, 0x1, P6 ;  /* 0x00000001c100780c */ /* 0x000fc800037c1670 */
[----:B------:R-:W-:Y:S02]  /*baa0*/  FSEL R192, R13, -INF , !P6 ;  /* 0xff8000000dc07808 */ /* 0x000fe40007000000 */
[----:B------:R-:W-:-:S13]  /*bab0*/  ISETP.GE.AND P6, PT, R189, 0x5a, PT ;  /* 0x0000005abd00780c */ /* 0x000fda0003fc6270 */
[----:B------:R-:W-:Y:S02]  /*bac0*/  @P6 LOP3.LUT R17, R17, 0x1, RZ, 0xfc, !PT ;  /* 0x0000000111116812 */ /* 0x000fe400078efcff */
[----:B------:R-:W-:-:S04]  /*bad0*/  ISETP.GT.AND P6, PT, R194, 0x59, !P6 ;  /* 0x00000059c200780c */ /* 0x000fc800077c4270 */
[----:B------:R-:W-:Y:S01]  /*bae0*/  ISETP.LT.OR P6, PT, R193, 0x5a, P6 ;  /* 0x0000005ac100780c */ /* 0x000fe200037c1670 */
[--C-:B-1----:R-:W-:Y:S02]  /*baf0*/  IMAD.IADD R193, R195, 0x1, R15.reuse ;  /* 0x00000001c3c17824 */ /* 0x102fe400078e020f */
[----:B------:R-:W-:Y:S01]  /*bb00*/  IMAD.IADD R195, R196, 0x1, R15 ;  /* 0x00000001c4c37824 */ /* 0x000fe200078e020f */
        /* <DEDUP_REMOVED lines=16> */
.L_x_1886:
[----:B------:R-:W-:-:S05]  /*bc10*/  IMAD.U32 R188, RZ, RZ, UR26 ;  /* 0x0000001affbc7e24 */ /* 0x000fca000f8e00ff */
[----:B------:R-:W-:-:S13]  /*bc20*/  ISETP.NE.AND P6, PT, R188, 0x1, PT ;  /* 0x00000001bc00780c */ /* 0x000fda0003fc5270 */
[----:B------:R-:W0:Y:S02]  /*bc30*/  @P6 LDC.64 R14, c[0x0][0x9e8] ;  /* 0x00027a00ff0e6b82 */ /* 0x000e240000000a00 */
[----:B0-----:R-:W-:-:S05]  /*bc40*/  @P6 IMAD.HI.U32 R14, R189, R14, RZ ;  /* 0x0000000ebd0e6227 */ /* 0x001fca00078e00ff */
[----:B------:R-:W-:-:S07]  /*bc50*/  @P6 SHF.R.U32.HI R189, RZ, R15, R14 ;  /* 0x0000000fffbd6219 */ /* 0x000fce000001160e */
.L_x_1887:
[----:B------:R-:W-:Y:S05]  /*bc60*/  BSYNC B0 ;  /* 0x0000000000007941 */ /* 0x000fea0003800000 */
.L_x_1885:
[----:B------:R-:W-:-:S05]  /*bc70*/  IMAD R190, R189, R188, R190 ;  /* 0x000000bcbdbe7224 */ /* 0x000fca00078e02be */
[----:B------:R-:W-:Y:S02]  /*bc80*/  VIADDMNMX R193, R190, R188, R193, PT ;  /* 0x000000bcbec17246 */ /* 0x000fe400038001c1 */
[----:B------:R-:W-:-:S07]  /*bc90*/  VIMNMX R195, R195, R190, !PT ;  /* 0x000000bec3c37248 */ /* 0x000fce0007fe0100 */
.L_x_1884:
[----:B------:R-:W-:Y:S01]  /*bca0*/  ISETP.GT.AND P1, PT, R195, 0x1, !P1 ;  /* 0x00000001c300780c */ /* 0x000fe20004f24270 */
[----:B------:R-:W-:Y:S01]  /*bcb0*/  UMOV UR10, UR25 ;  /* 0x00000019000a7c82 */ /* 0x000fe20008000000 */
[----:B------:R-:W-:Y:S02]  /*bcc0*/  LOP3.LUT P6, RZ, R17, 0x20000, RZ, 0xc0, !PT ;  /* 0x0002000011ff7812 */ /* 0x000fe400078cc0ff */
[----:B------:R-:W-:Y:S02]  /*bcd0*/  ISETP.LT.OR P1, PT, R193, 0x2, P1 ;  /* 0x00000002c100780c */ /* 0x000fe40000f21670 */
[----:B------:R-:W-:Y:S02]  /*bce0*/  ISETP.GT.AND P2, PT, R195, 0x8, !P2 ;  /* 0x00000008c300780c */ /* 0x000fe40005744270 */
[----:B------:R-:W-:Y:S02]  /*bcf0*/  FSEL R14, R10, -INF , !P1 ;  /* 0xff8000000a0e7808 */ /* 0x000fe40004800000 */
[----:B------:R-:W-:-:S02]  /*bd00*/  LOP3.LUT P1, RZ, R17, 0x4, RZ, 0xc0, !PT ;  /* 0x0000000411ff7812 */ /* 0x000fc4000782c0ff */
[----:B------:R-:W-:Y:S02]  /*bd10*/  ISETP.LT.OR P2, PT, R193, 0x9, P2 ;  /* 0x00000009c100780c */ /* 0x000fe40001741670 */
[----:B------:R-:W-:Y:S02]  /*bd20*/  ISETP.GT.AND P1, PT, R195, 0x9, !P1 ;  /* 0x00000009c300780c */ /* 0x000fe40004f24270 */
[----:B------:R-:W-:Y:S02]  /*bd30*/  FSEL R20, R20, -INF , !P2 ;  /* 0xff80000014147808 */ /* 0x000fe40005000000 */
[----:B------:R-:W-:Y:S02]  /*bd40*/  ISETP.LT.OR P1, PT, R193, 0xa, P1 ;  /* 0x0000000ac100780c */ /* 0x000fe40000f21670 */
[----:B------:R-:W-:Y:S02]  /*bd50*/  LOP3.LUT P2, RZ, R17, 0x10000, RZ, 0xc0, !PT ;  /* 0x0001000011ff7812 */ /* 0x000fe4000784c0ff */
        /* <DEDUP_REMOVED lines=22> */
[----:B------:R-:W-:Y:S02]  /*bec0*/  ISETP.GT.AND P1, PT, R195, 0x19, !P6 ;  /* 0x00000019c300780c */ /* 0x000fe40007724270 */
[----:B------:R-:W-:Y:S02]  /*bed0*/  FMNMX.FTZ R15, R173, R10, !PT ;  /* 0x0000000aad0f7209 */ /* 0x000fe40007810000 */
[----:B------:R-:W-:-:S02]  /*bee0*/  ISETP.LT.OR P1, PT, R193, 0x1a, P1 ;  /* 0x0000001ac100780c */ /* 0x000fc40000f21670 */
[----:B------:R-:W-:Y:S02]  /*bef0*/  FMNMX.FTZ R10, R174, R15, !PT ;  /* 0x0000000fae0a7209 */ /* 0x000fe40007810000 */
[----:B------:R-:W-:Y:S02]  /*bf00*/  FSEL R153, R153, -INF , !P1 ;  /* 0xff80000099997808 */ /* 0x000fe40004800000 */
        /* <DEDUP_REMOVED lines=31> */
[----:B------:R-:W-:Y:S01]  /*c100*/  LOP3.LUT P6, RZ, R17, 0x80, RZ, 0xc0, !PT ;  /* 0x0000008011ff7812 */ /* 0x000fe200078cc0ff */
[----:B------:R-:W0:Y:S01]  /*c110*/  SHFL.BFLY PT, R10, R15, 0x2, 0x1f ;  /* 0x0c401f000f0a7f89 */ /* 0x000e2200000e0000 */
[----:B------:R-:W-:Y:S02]  /*c120*/  FSEL R159, R159, -INF , !P1 ;  /* 0xff8000009f9f7808 */ /* 0x000fe40004800000 */
[----:B------:R-:W-:-:S02]  /*c130*/  LOP3.LUT P1, RZ, R17, 0x800, RZ, 0xc0, !PT ;  /* 0x0000080011ff7812 */ /* 0x000fc4000782c0ff */
[----:B------:R-:W-:Y:S02]  /*c140*/  LOP3.LUT P2, RZ, R17, 0x40, RZ, 0xc0, !PT ;  /* 0x0000004011ff7812 */ /* 0x000fe4000784c0ff */
[C---:B------:R-:W-:Y:S02]  /*c150*/  ISETP.GT.AND P1, PT, R195.reuse, 0x31, !P1 ;  /* 0x00000031c300780c */ /* 0x040fe40004f24270 */
[----:B------:R-:W-:Y:S02]  /*c160*/  ISETP.GT.AND P3, PT, R195, 0x50, !P3 ;  /* 0x00000050c300780c */ /* 0x000fe40005f64270 */
[----:B------:R-:W-:Y:S02]  /*c170*/  ISETP.LT.OR P1, PT, R193, 0x32, P1 ;  /* 0x00000032c100780c */ /* 0x000fe40000f21670 */
[----:B------:R-:W-:Y:S02]  /*c180*/  ISETP.GT.AND P4, PT, R195, 0x51, !P4 ;  /* 0x00000051c300780c */ /* 0x000fe40006784270 */
[----:B------:R-:W-:-:S02]  /*c190*/  FSEL R160, R160, -INF , !P1 ;  /* 0xff800000a0a07808 */ /* 0x000fc40004800000 */
[----:B------:R-:W-:Y:S02]  /*c1a0*/  LOP3.LUT P1, RZ, R17, 0x400, RZ, 0xc0, !PT ;  /* 0x0000040011ff7812 */ /* 0x000fe4000782c0ff */
[----:B------:R-:W-:Y:S02]  /*c1b0*/  ISETP.LT.OR P3, PT, R193, 0x51, P3 ;  /* 0x00000051c100780c */ /* 0x000fe40001f61670 */
[C---:B------:R-:W-:Y:S02]  /*c1c0*/  ISETP.GT.AND P1, PT, R195.reuse, 0x38, !P1 ;  /* 0x00000038c300780c */ /* 0x040fe40004f24270 */
[----:B------:R-:W-:Y:S02]  /*c1d0*/  ISETP.GT.AND P5, PT, R195, 0x58, !P5 ;  /* 0x00000058c300780c */ /* 0x000fe40006fa4270 */
[C---:B------:R-:W-:Y:S02]  /*c1e0*/  ISETP.LT.OR P1, PT, R193.reuse, 0x39, P1 ;  /* 0x00000039c100780c */ /* 0x040fe40000f21670 */
[----:B------:R-:W-:-:S02]  /*c1f0*/  ISETP.LT.OR P4, PT, R193, 0x52, P4 ;  /* 0x00000052c100780c */ /* 0x000fc40002781670 */
[----:B------:R-:W-:Y:S02]  /*c200*/  FSEL R163, R163, -INF , !P1 ;  /* 0xff800000a3a37808 */ /* 0x000fe40004800000 */
[----:B------:R-:W-:Y:S02]  /*c210*/  LOP3.LUT P1, RZ, R17, 0x200, RZ, 0xc0, !PT ;  /* 0x0000020011ff7812 */ /* 0x000fe4000782c0ff */
[----:B------:R-:W-:Y:S02]  /*c220*/  ISETP.LT.OR P5, PT, R193, 0x59, P5 ;  /* 0x00000059c100780c */ /* 0x000fe40002fa1670 */
        /* <DEDUP_REMOVED lines=11> */
[----:B------:R-:W-:Y:S02]  /*c2e0*/  ISETP.GT.AND P1, PT, R195, 0x48, !P2 ;  /* 0x00000048c300780c */ /* 0x000fe40005724270 */
[----:B------:R-:W-:Y:S02]  /*c2f0*/  LOP3.LUT P2, RZ, R17, 0x20, RZ, 0xc0, !PT ;  /* 0x0000002011ff7812 */ /* 0x000fe4000784c0ff */
[----:B------:R-:W-:Y:S02]  /*c300*/  ISETP.LT.OR P1, PT, R193, 0x49, P1 ;  /* 0x00000049c100780c */ /* 0x000fe40000f21670 */
[----:B------:R-:W-:Y:S02]  /*c310*/  ISETP.GT.AND P2, PT, R195, 0x49, !P2 ;  /* 0x00000049c300780c */ /* 0x000fe40005744270 */
[----:B------:R-:W-:-:S02]  /*c320*/  FSEL R194, R169, -INF , !P1 ;  /* 0xff800000a9c27808 */ /* 0x000fc40004800000 */
[----:B0-----:R-:W-:Y:S02]  /*c330*/  FMNMX.FTZ R169, R15, R10, !PT ;  /* 0x0000000a0fa97209 */ /* 0x001fe40007810000 */
[----:B------:R-:W-:Y:S02]  /*c340*/  ISETP.GT.AND P1, PT, R195, RZ, !P6 ;  /* 0x000000ffc300720c */ /* 0x000fe40007724270 */
[C---:B------:R-:W-:Y:S01]  /*c350*/  ISETP.LT.OR P2, PT, R193.reuse, 0x4a, P2 ;  /* 0x0000004ac100780c */ /* 0x040fe20001741670 */
[----:B------:R-:W0:Y:S01]  /*c360*/  SHFL.BFLY PT, R10, R169, 0x1, 0x1f ;  /* 0x0c201f00a90a7f89 */ /* 0x000e2200000e0000 */
[----:B------:R-:W-:Y:S02]  /*c370*/  ISETP.LT.OR P1, PT, R193, 0x1, P1 ;  /* 0x00000001c100780c */ /* 0x000fe40000f21670 */
[----:B------:R-:W-:Y:S02]  /*c380*/  LOP3.LUT P6, RZ, R17, 0x1, RZ, 0xc0, !PT ;  /* 0x0000000111ff7812 */ /* 0x000fe400078cc0ff */
[----:B------:R-:W-:-:S02]  /*c390*/  FSEL R197, R9, -INF , !P1 ;  /* 0xff80000009c57808 */ /* 0x000fc40004800000 */
[----:B------:R-:W-:Y:S02]  /*c3a0*/  ISETP.GT.AND P6, PT, R195, 0x59, !P6 ;  /* 0x00000059c300780c */ /* 0x000fe400077c4270 */
[----:B------:R-:W-:Y:S02]  /*c3b0*/  FMNMX.FTZ R9, R197, R12, !PT ;  /* 0x0000000cc5097209 */ /* 0x000fe40007810000 */
[----:B------:R-:W-:Y:S02]  /*c3c0*/  ISETP.LT.OR P6, PT, R193, 0x5a, P6 ;  /* 0x0000005ac100780c */ /* 0x000fe400037c1670 */
[----:B------:R-:W-:Y:S02]  /*c3d0*/  FMNMX.FTZ R9, R14, R9, !PT ;  /* 0x000000090e097209 */ /* 0x000fe40007810000 */
[----:B------:R-:W-:Y:S02]  /*c3e0*/  FSEL R193, R167, -INF , !P5 ;  /* 0xff800000a7c17808 */ /* 0x000fe40006800000 */
[----:B------:R-:W-:-:S02]  /*c3f0*/  FMNMX.FTZ R190, R20, R9, !PT ;  /* 0x0000000914be7209 */ /* 0x000fc40007810000 */
[----:B------:R-:W-:Y:S02]  /*c400*/  FSEL R168, R168, -INF , !P6 ;  /* 0xff800000a8a87808 */ /* 0x000fe40007000000 */
[----:B------:R-:W-:Y:S02]  /*c410*/  FMNMX.FTZ R9, R21, R190, !PT ;  /* 0x000000be15097209 */ /* 0x000fe40007810000 */
[----:B0-----:R-:W-:Y:S02]  /*c420*/  FMNMX.FTZ R10, R169, R10, !PT ;  /* 0x0000000aa90a7209 */ /* 0x001fe40007810000 */
[----:B------:R-:W-:Y:S02]  /*c430*/  FMNMX.FTZ R190, R22, R9, !PT ;  /* 0x0000000916be7209 */ /* 0x000fe40007810000 */
[C---:B------:R-:W-:Y:S01]  /*c440*/  FSETP.NEU.FTZ.AND P1, PT, R10.reuse, -INF , PT ;  /* 0xff8000000a00780b */ /* 0x040fe20003f3d000 */
[----:B------:R-:W-:Y:S01]  /*c450*/  FMUL.FTZ R196, R10, UR10 ;  /* 0x0000000a0ac47c20 */ /* 0x000fe20008410000 */
[----:B------:R-:W-:-:S04]  /*c460*/  FMNMX.FTZ R9, R23, R190, !PT ;  /* 0x000000be17097209 */ /* 0x000fc80007810000 */
[----:B------:R-:W-:-:S05]  /*c470*/  FSEL R196, R196, RZ, P1 ;  /* 0x000000ffc4c47208 */ /* 0x000fca0000800000 */
[--C-:B------:R-:W-:Y:S01]  /*c480*/  FFMA.FTZ R15, R192, UR10, -R196.reuse ;  /* 0x0000000ac00f7c23 */ /* 0x100fe200080108c4 */
[----:B------:R-:W-:Y:S01]  /*c490*/  FMNMX.FTZ R192, R152, R9, !PT ;  /* 0x0000000998c07209 */ /* 0x000fe20007810000 */
[--C-:B------:R-:W-:Y:S01]  /*c4a0*/  FFMA.FTZ R191, R172, UR10, -R196.reuse ;  /* 0x0000000aacbf7c23 */ /* 0x100fe200080108c4 */
[--C-:B------:R-:W-:Y:S01]  /*c4b0*/  FFMA.FTZ R195, R173, UR10, -R196.reuse ;  /* 0x0000000aadc37c23 */ /* 0x100fe200080108c4 */
[----:B------:R-:W-:Y:S01]  /*c4c0*/  FSEL R173, R161, -INF , !P3 ;  /* 0xff800000a1ad7808 */ /* 0x000fe20005800000 */
[--C-:B------:R-:W-:Y:S01]  /*c4d0*/  FFMA.FTZ R161, R174, UR10, -R196.reuse ;  /* 0x0000000aaea17c23 */ /* 0x100fe200080108c4 */
[----:B------:R-:W-:Y:S01]  /*c4e0*/  FMNMX.FTZ R9, R153, R192, !PT ;  /* 0x000000c099097209 */ /* 0x000fe20007810000 */
[--C-:B------:R-:W-:Y:S01]  /*c4f0*/  FFMA.FTZ R188, R200, UR10, -R196.reuse ;  /* 0x0000000ac8bc7c23 */ /* 0x100fe200080108c4 */
[----:B------:R-:W-:Y:S01]  /*c500*/  FSEL R174, R162, -INF , !P4 ;  /* 0xff800000a2ae7808 */ /* 0x000fe20006000000 */
[----:B------:R-:W-:Y:S01]  /*c510*/  MUFU.EX2 R15, R15 ;  /* 0x0000000f000f7308 */ /* 0x000fe20000000800 */
[----:B------:R-:W-:Y:S01]  /*c520*/  FMNMX.FTZ R192, R154, R9, !PT ;  /* 0x000000099ac07209 */ /* 0x000fe20007810000 */
[--C-:B------:R-:W-:Y:S01]  /*c530*/  FFMA.FTZ R189, R202, UR10, -R196.reuse ;  /* 0x0000000acabd7c23 */ /* 0x100fe200080108c4 */
[----:B------:R-:W-:Y:S01]  /*c540*/  FSEL R200, R10, RZ, P1 ;  /* 0x000000ff0ac87208 */ /* 0x000fe20000800000 */
[--C-:B------:R-:W-:Y:S01]  /*c550*/  FFMA.FTZ R201, R201, UR10, -R196.reuse ;  /* 0x0000000ac9c97c23 */ /* 0x100fe200080108c4 */
[----:B------:R-:W-:Y:S01]  /*c560*/  FMNMX.FTZ R9, R155, R192, !PT ;  /* 0x000000c09b097209 */ /* 0x000fe20007810000 */
[--C-:B------:R-:W-:Y:S01]  /*c570*/  FFMA.FTZ R169, R204, UR10, -R196.reuse ;  /* 0x0000000acca97c23 */ /* 0x100fe200080108c4 */
[--C-:B------:R-:W-:Y:S01]  /*c580*/  FFMA.FTZ R162, R175, UR10, -R196.reuse ;  /* 0x0000000aafa27c23 */ /* 0x100fe200080108c4 */
[----:B------:R-:W-:Y:S01]  /*c590*/  FADD.FTZ R200, -R200, R11 ;  /* 0x0000000bc8c87221 */ /* 0x000fe20000010100 */
        /* <DEDUP_REMOVED lines=26> */
[----:B------:R-:W-:-:S02]  /*c740*/  FSEL R172, R158, -INF , !P2 ;  /* 0xff8000009eac7808 */ /* 0x000fc40005000000 */
[----:B------:R-:W-:-:S04]  /*c750*/  FMNMX.FTZ R9, R166, R9, !PT ;  /* 0x00000009a6097209 */ /* 0x000fc80007810000 */
[----:B------:R-:W-:Y:S01]  /*c760*/  FMNMX.FTZ R9, R194, R9, !PT ;  /* 0x00000009c2097209 */ /* 0x000fe20007810000 */
[----:B------:R-:W-:Y:S03]  /*c770*/  MUFU.EX2 R192, R203 ;  /* 0x000000cb00c07308 */ /* 0x000fe60000000800 */
[----:B------:R-:W-:-:S04]  /*c780*/  FMNMX.FTZ R198, R172, R9, !PT ;  /* 0x00000009acc67209 */ /* 0x000fc80007810000 */
[----:B------:R-:W-:Y:S01]  /*c790*/  FMNMX.FTZ R9, R173, R198, !PT ;  /* 0x000000c6ad097209 */ /* 0x000fe20007810000 */
[----:B------:R-:W-:Y:S03]  /*c7a0*/  MUFU.EX2 R170, R170 ;  /* 0x000000aa00aa7308 */ /* 0x000fe60000000800 */
[----:B------:R-:W-:-:S04]  /*c7b0*/  FMNMX.FTZ R198, R174, R9, !PT ;  /* 0x00000009aec67209 */ /* 0x000fc80007810000 */
[----:B------:R-:W-:Y:S01]  /*c7c0*/  FMNMX.FTZ R9, R193, R198, !PT ;  /* 0x000000c6c1097209 */ /* 0x000fe20007810000 */
[----:B------:R-:W-:Y:S03]  /*c7d0*/  MUFU.EX2 R171, R171 ;  /* 0x000000ab00ab7308 */ /* 0x000fe60000000800 */
[----:B------:R-:W-:-:S05]  /*c7e0*/  FMNMX.FTZ R9, R168, R9, !PT ;  /* 0x00000009a8097209 */ /* 0x000fca0007810000 */
        /* <DEDUP_REMOVED lines=8> */
[----:B------:R-:W1:Y:S08]  /*c870*/  MUFU.EX2 R178, R178 ;  /* 0x000000b200b27308 */ /* 0x000e700000000800 */
[----:B------:R-:W-:Y:S01]  /*c880*/  MUFU.EX2 R175, R175 ;  /* 0x000000af00af7308 */ /* 0x000fe20000000800 */
[----:B0-----:R-:W-:Y:S01]  /*c890*/  FMNMX.FTZ R9, R198, R9, !PT ;  /* 0x00000009c6097209 */ /* 0x001fe20007810000 */
[----:B------:R-:W-:-:S03]  /*c8a0*/  FMUL.FTZ R198, R200, UR10 ;  /* 0x0000000ac8c67c20 */ /* 0x000fc60008410000 */
[C---:B------:R-:W-:Y:S01]  /*c8b0*/  FSETP.NEU.FTZ.AND P1, PT, R9.reuse, -INF , PT ;  /* 0xff8000000900780b */ /* 0x040fe20003f3d000 */
[----:B------:R-:W-:Y:S02]  /*c8c0*/  FMUL.FTZ R185, R9, UR10 ;  /* 0x0000000a09b97c20 */ /* 0x000fe40008410000 */
[----:B------:R-:W-:Y:S03]  /*c8d0*/  MUFU.EX2 R180, R180 ;  /* 0x000000b400b47308 */ /* 0x000fe60000000800 */
[----:B------:R-:W-:-:S05]  /*c8e0*/  FSEL R185, R185, RZ, P1 ;  /* 0x000000ffb9b97208 */ /* 0x000fca0000800000 */
[----:B------:R-:W0:Y:S01]  /*c8f0*/  MUFU.EX2 R198, R198 ;  /* 0x000000c600c67308 */ /* 0x000e220000000800 */
[--C-:B------:R-:W-:Y:S01]  /*c900*/  FFMA.FTZ R13, R197, UR10, -R185.reuse ;  /* 0x0000000ac50d7c23 */ /* 0x100fe200080108b9 */
[--C-:B------:R-:W-:Y:S01]  /*c910*/  FFMA.FTZ R14, R14, UR10, -R185.reuse ;  /* 0x0000000a0e0e7c23 */ /* 0x100fe200080108b9 */
[--C-:B------:R-:W-:Y:S01]  /*c920*/  FFMA.FTZ R199, R160, UR10, -R185.reuse ;  /* 0x0000000aa0c77c23 */ /* 0x100fe200080108b9 */
[----:B-1----:R-:W-:Y:S01]  /*c930*/  F2FP.F16.F32.PACK_AB R160, R178, R167 ;  /* 0x000000a7b2a0723e */ /* 0x002fe200000000ff */
        /* <DEDUP_REMOVED lines=10> */
[----:B------:R-:W-:Y:S01]  /*c9e0*/  FFMA.FTZ R201, R166, UR10, -R185 ;  /* 0x0000000aa6c97c23 */ /* 0x000fe200080108b9 */
[----:B------:R-:W-:Y:S01]  /*c9f0*/  MUFU.EX2 R182, R182 ;  /* 0x000000b600b67308 */ /* 0x000fe20000000800 */
[----:B0-----:R-:W-:Y:S01]  /*ca00*/  FFMA.FTZ R183, R198, R2, R15 ;  /* 0x00000002c6b77223 */ /* 0x001fe2000001000f */
[--C-:B------:R-:W-:Y:S01]  /*ca10*/  FFMA.FTZ R159, R194, UR10, -R185.reuse ;  /* 0x0000000ac29f7c23 */ /* 0x100fe200080108b9 */
[--C-:B------:R-:W-:Y:S01]  /*ca20*/  FFMA.FTZ R173, R173, UR10, -R185.reuse ;  /* 0x0000000aadad7c23 */ /* 0x100fe200080108b9 */
[----:B------:R-:W-:Y:S01]  /*ca30*/  FFMA.FTZ R193, R193, UR10, -R185 ;  /* 0x0000000ac1c17c23 */ /* 0x000fe200080108b9 */
[----:B------:R-:W-:Y:S01]  /*ca40*/  FADD.FTZ R2, R188, R183 ;  /* 0x000000b7bc027221 */ /* 0x000fe20000010000 */
[----:B------:R-:W-:Y:S01]  /*ca50*/  F2FP.F16.F32.PACK_AB R166, R162, R161 ;  /* 0x000000a1a2a6723e */ /* 0x000fe200000000ff */
[-C--:B------:R-:W-:Y:S01]  /*ca60*/  FMUL.FTZ R24, R24, R198.reuse ;  /* 0x000000c618187220 */ /* 0x080fe20000410000 */
[----:B------:R-:W-:Y:S01]  /*ca70*/  MUFU.EX2 R179, R179 ;  /* 0x000000b300b37308 */ /* 0x000fe20000000800 */
[----:B------:R-:W-:Y:S01]  /*ca80*/  FADD.FTZ R183, R189, R2 ;  /* 0x00000002bdb77221 */ /* 0x000fe20000010000 */
[----:B------:R-:W-:Y:S01]  /*ca90*/  F2FP.F16.F32.PACK_AB R164, R158, R191 ;  /* 0x000000bf9ea4723e */ /* 0x000fe200000000ff */
        /* <DEDUP_REMOVED lines=15> */
[----:B0-----:R-:W-:Y:S01]  /*cb90*/  FSEL R187, R9, RZ, P1 ;  /* 0x000000ff09bb7208 */ /* 0x001fe20000800000 */
[----:B------:R-:W-:Y:S01]  /*cba0*/  FMUL.FTZ R44, R44, R198 ;  /* 0x000000c62c2c7220 */ /* 0x000fe20000410000 */
[----:B------:R-:W-:Y:S01]  /*cbb0*/  PLOP3.LUT P1, PT, PT, PT, UP0, 0x40, 0x0 ;  /* 0x000000000000781c */ /* 0x000fe20003f2e808 */
[C---:B------:R-:W-:Y:S01]  /*cbc0*/  FADD.FTZ R2, R171.reuse, R2 ;  /* 0x00000002ab027221 */ /* 0x040fe20000010000 */
[----:B------:R-:W-:Y:S01]  /*cbd0*/  F2FP.F16.F32.PACK_AB R170, R171, R170 ;  /* 0x000000aaabaa723e */ /* 0x000fe200000000ff */
[----:B------:R-:W-:Y:S01]  /*cbe0*/  FADD.FTZ R187, -R187, R12 ;  /* 0x0000000cbbbb7221 */ /* 0x000fe20000010100 */
[----:B------:R-:W-:Y:S01]  /*cbf0*/  MUFU.EX2 R181, R181 ;  /* 0x000000b500b57308 */ /* 0x000fe20000000800 */
[----:B------:R-:W-:Y:S01]  /*cc00*/  FADD.FTZ R183, R191, R2 ;  /* 0x00000002bfb77221 */ /* 0x000fe20000010000 */
[--C-:B------:R-:W-:Y:S01]  /*cc10*/  FFMA.FTZ R12, R153, UR10, -R185.reuse ;  /* 0x0000000a990c7c23 */ /* 0x100fe200080108b9 */
[----:B------:R-:W-:Y:S01]  /*cc20*/  FMUL.FTZ R187, R187, UR10 ;  /* 0x0000000abbbb7c20 */ /* 0x000fe20008410000 */
[----:B------:R-:W-:Y:S01]  /*cc30*/  FFMA.FTZ R153, R154, UR10, -R185 ;  /* 0x0000000a9a997c23 */ /* 0x000fe200080108b9 */
[----:B------:R-:W-:Y:S01]  /*cc40*/  FADD.FTZ R2, R158, R183 ;  /* 0x000000b79e027221 */ /* 0x000fe20000010000 */
[----:B------:R-:W-:Y:S01]  /*cc50*/  FFMA.FTZ R183, R152, UR10, -R185 ;  /* 0x0000000a98b77c23 */ /* 0x000fe200080108b9 */
[-C--:B------:R-:W-:Y:S01]  /*cc60*/  FMUL.FTZ R45, R45, R198.reuse ;  /* 0x000000c62d2d7220 */ /* 0x080fe20000410000 */
[----:B------:R-:W-:Y:S01]  /*cc70*/  MUFU.EX2 R186, R186 ;  /* 0x000000ba00ba7308 */ /* 0x000fe20000000800 */
[----:B------:R-:W-:Y:S01]  /*cc80*/  FADD.FTZ R195, R161, R2 ;  /* 0x00000002a1c37221 */ /* 0x000fe20000010000 */
[----:B-1----:R-:W-:Y:S01]  /*cc90*/  F2FP.F16.F32.PACK_AB R158, R184, R179 ;  /* 0x000000b3b89e723e */ /* 0x002fe200000000ff */
[-C--:B------:R-:W-:Y:S01]  /*cca0*/  FMUL.FTZ R48, R48, R198.reuse ;  /* 0x000000c630307220 */ /* 0x080fe20000410000 */
[-C--:B------:R-:W-:Y:S01]  /*ccb0*/  FMUL.FTZ R49, R49, R198.reuse ;  /* 0x000000c631317220 */ /* 0x080fe20000410000 */
[----:B------:R-:W-:Y:S01]  /*ccc0*/  FADD.FTZ R2, R162, R195 ;  /* 0x000000c3a2027221 */ /* 0x000fe20000010000 */
[----:B------:R-:W-:Y:S01]  /*ccd0*/  F2FP.F16.F32.PACK_AB R162, R180, R175 ;  /* 0x000000afb4a2723e */ /* 0x000fe200000000ff */
[-C--:B------:R-:W-:Y:S01]  /*cce0*/  FMUL.FTZ R52, R52, R198.reuse ;  /* 0x000000c634347220 */ /* 0x080fe20000410000 */
[----:B------:R-:W0:Y:S01]  /*ccf0*/  MUFU.EX2 R196, R196 ;  /* 0x000000c400c47308 */ /* 0x000e220000000800 */
[----:B------:R-:W-:Y:S01]  /*cd00*/  FADD.FTZ R195, R167, R2 ;  /* 0x00000002a7c37221 */ /* 0x000fe20000010000 */
[----:B------:R-:W-:Y:S01]  /*cd10*/  FFMA.FTZ R2, R155, UR10, -R185 ;  /* 0x0000000a9b027c23 */ /* 0x000fe200080108b9 */
[-C--:B------:R-:W-:Y:S01]  /*cd20*/  FMUL.FTZ R53, R53, R198.reuse ;  /* 0x000000c635357220 */ /* 0x080fe20000410000 */
[-C--:B------:R-:W-:Y:S01]  /*cd30*/  FMUL.FTZ R56, R56, R198.reuse ;  /* 0x000000c638387220 */ /* 0x080fe20000410000 */
[----:B------:R-:W-:Y:S01]  /*cd40*/  FADD.FTZ R152, R178, R195 ;  /* 0x000000c3b2987221 */ /* 0x000fe20000010000 */
[--C-:B------:R-:W-:Y:S01]  /*cd50*/  FFMA.FTZ R195, R157, UR10, -R185.reuse ;  /* 0x0000000a9dc37c23 */ /* 0x100fe200080108b9 */
[----:B------:R-:W-:Y:S01]  /*cd60*/  FFMA.FTZ R157, R172, UR10, -R185 ;  /* 0x0000000aac9d7c23 */ /* 0x000fe200080108b9 */
        /* <DEDUP_REMOVED lines=8> */
[----:B------:R-:W1:Y:S01]  /*cdf0*/  MUFU.EX2 R178, R187 ;  /* 0x000000bb00b27308 */ /* 0x000e620000000800 */
[----:B------:R-:W-:Y:S01]  /*ce00*/  FADD.FTZ R155, R177, R152 ;  /* 0x00000098b19b7221 */ /* 0x000fe20000010000 */
[----:B0-----:R-:W-:Y:S01]  /*ce10*/  F2FP.F16.F32.PACK_AB R154, R196, R11 ;  /* 0x0000000bc49a723e */ /* 0x001fe200000000ff */
[-C--:B------:R-:W-:Y:S01]  /*ce20*/  FMUL.FTZ R65, R65, R198.reuse ;  /* 0x000000c641417220 */ /* 0x080fe20000410000 */
[-C--:B------:R-:W-:Y:S01]  /*ce30*/  FMUL.FTZ R68, R68, R198.reuse ;  /* 0x000000c644447220 */ /* 0x080fe20000410000 */
[----:B------:R-:W-:Y:S01]  /*ce40*/  FADD.FTZ R152, R182, R155 ;  /* 0x0000009bb6987221 */ /* 0x000fe20000010000 */
[--C-:B------:R-:W-:Y:S01]  /*ce50*/  FFMA.FTZ R155, R174, UR10, -R185.reuse ;  /* 0x0000000aae9b7c23 */ /* 0x100fe200080108b9 */
[----:B------:R-:W-:Y:S01]  /*ce60*/  FFMA.FTZ R185, R168, UR10, -R185 ;  /* 0x0000000aa8b97c23 */ /* 0x000fe200080108b9 */
[----:B------:R-:W0:Y:S01]  /*ce70*/  MUFU.EX2 R14, R14 ;  /* 0x0000000e000e7308 */ /* 0x000e220000000800 */
[----:B------:R-:W-:Y:S01]  /*ce80*/  FADD.FTZ R203, R179, R152 ;  /* 0x00000098b3cb7221 */ /* 0x000fe20000010000 */
[----:B------:R-:W-:Y:S01]  /*ce90*/  F2FP.F16.F32.PACK_AB R168, R192, R169 ;  /* 0x000000a9c0a8723e */ /* 0x000fe200000000ff */
[-C--:B------:R-:W-:Y:S01]  /*cea0*/  FMUL.FTZ R69, R69, R198.reuse ;  /* 0x000000c645457220 */ /* 0x080fe20000410000 */
[----:B------:R-:W-:Y:S01]  /*ceb0*/  F2FP.F16.F32.PACK_AB R174, R190, R189 ;  /* 0x000000bdbeae723e */ /* 0x000fe200000000ff */
[----:B------:R-:W-:Y:S01]  /*cec0*/  FADD.FTZ R152, R184, R203 ;  /* 0x000000cbb8987221 */ /* 0x000fe20000010000 */
[-C--:B------:R-:W-:Y:S01]  /*ced0*/  FMUL.FTZ R72, R72, R198.reuse ;  /* 0x000000c648487220 */ /* 0x080fe20000410000 */
[-C--:B------:R-:W-:Y:S01]  /*cee0*/  FMUL.FTZ R73, R73, R198.reuse ;  /* 0x000000c649497220 */ /* 0x080fe20000410000 */
[----:B------:R-:W2:Y:S01]  /*cef0*/  MUFU.EX2 R20, R20 ;  /* 0x0000001400147308 */ /* 0x000ea20000000800 */
[----:B------:R-:W-:Y:S01]  /*cf00*/  FADD.FTZ R169, R181, R152 ;  /* 0x00000098b5a97221 */ /* 0x000fe20000010000 */
[----:B------:R-:W-:Y:S01]  /*cf10*/  F2FP.F16.F32.PACK_AB R152, R186, R181 ;  /* 0x000000b5ba98723e */ /* 0x000fe200000000ff */
        /* <DEDUP_REMOVED lines=14> */
[----:B---3--:R-:W-:Y:S01]  /*d000*/  FADD.FTZ R2, R186, R169 ;  /* 0x000000a9ba027221 */ /* 0x008fe20000010000 */
[-C--:B------:R-:W-:Y:S01]  /*d010*/  FMUL.FTZ R100, R100, R198.reuse ;  /* 0x000000c664647220 */ /* 0x080fe20000410000 */
[-C--:B------:R-:W-:Y:S01]  /*d020*/  FMUL.FTZ R101, R101, R198.reuse ;  /* 0x000000c665657220 */ /* 0x080fe20000410000 */
[----:B------:R-:W-:Y:S01]  /*d030*/  FMUL.FTZ R104, R104, R198 ;  /* 0x000000c668687220 */ /* 0x000fe20000410000 */
[----:B------:R-:W-:Y:S01]  /*d040*/  FADD.FTZ R161, R11, R2 ;  /* 0x000000020ba17221 */ /* 0x000fe20000010000 */
[----:B-1----:R-:W-:Y:S01]  /*d050*/  FFMA.FTZ R11, R178, R0, R13 ;  /* 0x00000000b20b7223 */ /* 0x002fe2000001000d */
[-C--:B------:R-:W-:Y:S01]  /*d060*/  FMUL.FTZ R105, R105, R198.reuse ;  /* 0x000000c669697220 */ /* 0x080fe20000410000 */
[----:B------:R-:W-:Y:S01]  /*d070*/  MUFU.EX2 R22, R22 ;  /* 0x0000001600167308 */ /* 0x000fe20000000800 */
[----:B------:R-:W-:Y:S01]  /*d080*/  FADD.FTZ R2, R196, R161 ;  /* 0x000000a1c4027221 */ /* 0x000fe20000010000 */
[----:B0-----:R-:W-:Y:S01]  /*d090*/  FADD.FTZ R11, R14, R11 ;  /* 0x0000000b0e0b7221 */ /* 0x001fe20000010000 */
[-C--:B------:R-:W-:Y:S01]  /*d0a0*/  FMUL.FTZ R108, R108, R198.reuse ;  /* 0x000000c66c6c7220 */ /* 0x080fe20000410000 */
[-C--:B------:R-:W-:Y:S01]  /*d0b0*/  FMUL.FTZ R109, R109, R198.reuse ;  /* 0x000000c66d6d7220 */ /* 0x080fe20000410000 */
[-C--:B------:R-:W-:Y:S01]  /*d0c0*/  FMUL.FTZ R112, R112, R198.reuse ;  /* 0x000000c670707220 */ /* 0x080fe20000410000 */
[----:B--2---:R-:W-:Y:S01]  /*d0d0*/  FADD.FTZ R0, R20, R11 ;  /* 0x0000000b14007221 */ /* 0x004fe20000010000 */
[-C--:B------:R-:W-:Y:S01]  /*d0e0*/  FMUL.FTZ R113, R113, R198.reuse ;  /* 0x000000c671717220 */ /* 0x080fe20000410000 */
[----:B------:R-:W0:Y:S01]  /*d0f0*/  MUFU.EX2 R23, R23 ;  /* 0x0000001700177308 */ /* 0x000e220000000800 */
[-C--:B------:R-:W-:Y:S01]  /*d100*/  FMUL.FTZ R116, R116, R198.reuse ;  /* 0x000000c674747220 */ /* 0x080fe20000410000 */
[----:B----4-:R-:W-:Y:S01]  /*d110*/  FADD.FTZ R11, R21, R0 ;  /* 0x00000000150b7221 */ /* 0x010fe20000010000 */
        /* <DEDUP_REMOVED lines=18> */
[----:B------:R-:W-:Y:S01]  /*d240*/  FMUL.FTZ R149, R149, R198 ;  /* 0x000000c695957220 */ /* 0x000fe20000410000 */
[----:B------:R-:W-:Y:S01]  /*d250*/  F2FP.F16.F32.PACK_AB R175, R21, R20 ;  /* 0x0000001415af723e */ /* 0x000fe200000000ff */
[----:B------:R-:W-:Y:S01]  /*d260*/  FMUL.FTZ R26, R26, R178 ;  /* 0x000000b21a1a7220 */ /* 0x000fe20000410000 */
[----:B------:R2:W-:Y:S01]  /*d270*/  MUFU.EX2 R15, R156 ;  /* 0x0000009c000f7308 */ /* 0x0005e20000000800 */
[----:B0-----:R-:W-:Y:S01]  /*d280*/  F2FP.F16.F32.PACK_AB R169, R23, R22 ;  /* 0x0000001617a9723e */ /* 0x001fe200000000ff */
[-C--:B------:R-:W-:Y:S01]  /*d290*/  FMUL.FTZ R27, R27, R178.reuse ;  /* 0x000000b21b1b7220 */ /* 0x080fe20000410000 */
[-C--:B------:R-:W-:Y:S01]  /*d2a0*/  FMUL.FTZ R30, R30, R178.reuse ;  /* 0x000000b21e1e7220 */ /* 0x080fe20000410000 */
[-C--:B------:R-:W-:Y:S01]  /*d2b0*/  FMUL.FTZ R31, R31, R178.reuse ;  /* 0x000000b21f1f7220 */ /* 0x080fe20000410000 */
[-C--:B------:R-:W-:Y:S01]  /*d2c0*/  FMUL.FTZ R34, R34, R178.reuse ;  /* 0x000000b222227220 */ /* 0x080fe20000410000 */
[-C--:B------:R-:W-:Y:S01]  /*d2d0*/  FMUL.FTZ R35, R35, R178.reuse ;  /* 0x000000b223237220 */ /* 0x080fe20000410000 */
[-C--:B------:R-:W-:Y:S01]  /*d2e0*/  FMUL.FTZ R38, R38, R178.reuse ;  /* 0x000000b226267220 */ /* 0x080fe20000410000 */
[----:B------:R-:W0:Y:S01]  /*d2f0*/  MUFU.EX2 R153, R153 ;  /* 0x0000009900997308 */ /* 0x000e220000000800 */
[----:B--2---:R-:W-:Y:S01]  /*d300*/  F2FP.F16.F32.PACK_AB R156, R182, R177 ;  /* 0x000000b1b69c723e */ /* 0x004fe200000000ff */
[----:B------:R-:W-:Y:S01]  /*d310*/  FADD.FTZ R182, R22, R11 ;  /* 0x0000000b16b67221 */ /* 0x000fe20000010000 */
[----:B-1----:R-:W-:Y:S01]  /*d320*/  F2FP.F16.F32.PACK_AB R171, R12, R183 ;  /* 0x000000b70cab723e */ /* 0x002fe200000000ff */
[-C--:B------:R-:W-:Y:S01]  /*d330*/  FMUL.FTZ R39, R39, R178.reuse ;  /* 0x000000b227277220 */ /* 0x080fe20000410000 */
[-C--:B------:R-:W-:Y:S01]  /*d340*/  FMUL.FTZ R42, R42, R178.reuse ;  /* 0x000000b22a2a7220 */ /* 0x080fe20000410000 */
[----:B------:R-:W-:Y:S01]  /*d350*/  FADD.FTZ R182, R23, R182 ;  /* 0x000000b617b67221 */ /* 0x000fe20000010000 */
[-C--:B------:R-:W-:Y:S01]  /*d360*/  FMUL.FTZ R43, R43, R178.reuse ;  /* 0x000000b22b2b7220 */ /* 0x080fe20000410000 */
[----:B------:R-:W1:Y:S01]  /*d370*/  MUFU.EX2 R188, R195 ;  /* 0x000000c300bc7308 */ /* 0x000e620000000800 */
[-C--:B------:R-:W-:Y:S01]  /*d380*/  FMUL.FTZ R46, R46, R178.reuse ;  /* 0x000000b22e2e7220 */ /* 0x080fe20000410000 */
[----:B------:R-:W-:Y:S01]  /*d390*/  FADD.FTZ R11, R183, R182 ;  /* 0x000000b6b70b7221 */ /* 0x000fe20000010000 */
[-C--:B------:R-:W-:Y:S01]  /*d3a0*/  FMUL.FTZ R47, R47, R178.reuse ;  /* 0x000000b22f2f7220 */ /* 0x080fe20000410000 */
[-C--:B------:R-:W-:Y:S01]  /*d3b0*/  FMUL.FTZ R50, R50, R178.reuse ;  /* 0x000000b232327220 */ /* 0x080fe20000410000 */
[-C--:B------:R-:W-:Y:S01]  /*d3c0*/  FMUL.FTZ R51, R51, R178.reuse ;  /* 0x000000b233337220 */ /* 0x080fe20000410000 */
[----:B------:R-:W-:Y:S01]  /*d3d0*/  FADD.FTZ R182, R12, R11 ;  /* 0x0000000b0cb67221 */ /* 0x000fe20000010000 */
[-C--:B------:R-:W-:Y:S01]  /*d3e0*/  FMUL.FTZ R54, R54, R178.reuse ;  /* 0x000000b236367220 */ /* 0x080fe20000410000 */
[----:B------:R-:W2:Y:S01]  /*d3f0*/  MUFU.EX2 R161, R197 ;  /* 0x000000c500a17308 */ /* 0x000ea20000000800 */
[-C--:B------:R-:W-:Y:S01]  /*d400*/  FMUL.FTZ R55, R55, R178.reuse ;  /* 0x000000b237377220 */ /* 0x080fe20000410000 */
[----:B0-----:R-:W-:Y:S01]  /*d410*/  FADD.FTZ R11, R153, R182 ;  /* 0x000000b6990b7221 */ /* 0x001fe20000010000 */
[-C--:B------:R-:W-:Y:S01]  /*d420*/  FMUL.FTZ R58, R58, R178.reuse ;  /* 0x000000b23a3a7220 */ /* 0x080fe20000410000 */
[-C--:B------:R-:W-:Y:S01]  /*d430*/  FMUL.FTZ R59, R59, R178.reuse ;  /* 0x000000b23b3b7220 */ /* 0x080fe20000410000 */
[-C--:B------:R-:W-:Y:S01]  /*d440*/  FMUL.FTZ R62, R62, R178.reuse ;  /* 0x000000b23e3e7220 */ /* 0x080fe20000410000 */
[----:B------:R-:W-:Y:S01]  /*d450*/  FADD.FTZ R182, R194, R11 ;  /* 0x0000000bc2b67221 */ /* 0x000fe20000010000 */
[-C--:B------:R-:W-:Y:S01]  /*d460*/  FMUL.FTZ R63, R63, R178.reuse ;  /* 0x000000b23f3f7220 */ /* 0x080fe20000410000 */
[----:B------:R-:W0:Y:S01]  /*d470*/  MUFU.EX2 R180, R199 ;  /* 0x000000c700b47308 */ /* 0x000e220000000800 */
[----:B-1----:R-:W-:Y:S01]  /*d480*/  F2FP.F16.F32.PACK_AB R167, R188, R15 ;  /* 0x0000000fbca7723e */ /* 0x002fe200000000ff */
[----:B------:R-:W-:Y:S01]  /*d490*/  FADD.FTZ R11, R15, R182 ;  /* 0x000000b60f0b7221 */ /* 0x000fe20000010000 */
[-C--:B------:R-:W-:Y:S01]  /*d4a0*/  FMUL.FTZ R66, R66, R178.reuse ;  /* 0x000000b242427220 */ /* 0x080fe20000410000 */
[-C--:B------:R-:W-:Y:S01]  /*d4b0*/  FMUL.FTZ R67, R67, R178.reuse ;  /* 0x000000b243437220 */ /* 0x080fe20000410000 */
[-C--:B------:R-:W-:Y:S01]  /*d4c0*/  FMUL.FTZ R70, R70, R178.reuse ;  /* 0x000000b246467220 */ /* 0x080fe20000410000 */
[----:B------:R-:W-:Y:S01]  /*d4d0*/  FADD.FTZ R184, R188, R11 ;  /* 0x0000000bbcb87221 */ /* 0x000fe20000010000 */
        /* <DEDUP_REMOVED lines=9> */
[----:B------:R-:W3:Y:S01]  /*d570*/  MUFU.EX2 R200, R200 ;  /* 0x000000c800c87308 */ /* 0x000ee20000000800 */
[-C--:B------:R-:W-:Y:S01]  /*d580*/  FMUL.FTZ R87, R87, R178.reuse ;  /* 0x000000b257577220 */ /* 0x080fe20000410000 */
[-C--:B------:R-:W-:Y:S01]  /*d590*/  FMUL.FTZ R90, R90, R178.reuse ;  /* 0x000000b25a5a7220 */ /* 0x080fe20000410000 */
[-C--:B------:R-:W-:Y:S01]  /*d5a0*/  FMUL.FTZ R91, R91, R178.reuse ;  /* 0x000000b25b5b7220 */ /* 0x080fe20000410000 */
[-C--:B------:R-:W-:Y:S01]  /*d5b0*/  FMUL.FTZ R94, R94, R178.reuse ;  /* 0x000000b25e5e7220 */ /* 0x080fe20000410000 */
[-C--:B------:R-:W-:Y:S01]  /*d5c0*/  FMUL.FTZ R95, R95, R178.reuse ;  /* 0x000000b25f5f7220 */ /* 0x080fe20000410000 */
[-C--:B------:R-:W-:Y:S01]  /*d5d0*/  FMUL.FTZ R98, R98, R178.reuse ;  /* 0x000000b262627220 */ /* 0x080fe20000410000 */
[-C--:B------:R-:W-:Y:S01]  /*d5e0*/  FMUL.FTZ R99, R99, R178.reuse ;  /* 0x000000b263637220 */ /* 0x080fe20000410000 */
[----:B------:R2:W4:Y:S01]  /*d5f0*/  MUFU.EX2 R0, R165 ;  /* 0x000000a500007308 */ /* 0x0005220000000800 */
        /* <DEDUP_REMOVED lines=8> */
[----:B--2---:R-:W-:Y:S01]  /*d680*/  FADD.FTZ R165, R161, R184 ;  /* 0x000000b8a1a57221 */ /* 0x004fe20000010000 */
[----:B0-----:R-:W-:Y:S01]  /*d690*/  F2FP.F16.F32.PACK_AB R161, R180, R161 ;  /* 0x000000a1b4a1723e */ /* 0x001fe200000000ff */
[-C--:B------:R-:W-:Y:S01]  /*d6a0*/  FMUL.FTZ R115, R115, R178.reuse ;  /* 0x000000b273737220 */ /* 0x080fe20000410000 */
[-C--:B------:R-:W-:Y:S01]  /*d6b0*/  FMUL.FTZ R118, R118, R178.reuse ;  /* 0x000000b276767220 */ /* 0x080fe20000410000 */
[----:B------:R-:W-:Y:S01]  /*d6c0*/  FADD.FTZ R184, R180, R165 ;  /* 0x000000a5b4b87221 */ /* 0x000fe20000010000 */
[----:B------:R-:W-:Y:S01]  /*d6d0*/  F2FP.F16.F32.PACK_AB R165, R194, R153 ;  /* 0x00000099c2a5723e */ /* 0x000fe200000000ff */
        /* <DEDUP_REMOVED lines=9> */
[----:B------:R1:W2:Y:S01]  /*d770*/  MUFU.EX2 R182, R157 ;  /* 0x0000009d00b67308 */ /* 0x0002a20000000800 */
        /* <DEDUP_REMOVED lines=8> */
[----:B-1----:R-:W-:Y:S01]  /*d800*/  FADD.FTZ R157, R163, R184 ;  /* 0x000000b8a39d7221 */ /* 0x002fe20000010000 */
[----:B---3--:R-:W-:Y:S01]  /*d810*/  F2FP.F16.F32.PACK_AB R163, R200, R163 ;  /* 0x000000a3c8a3723e */ /* 0x008fe200000000ff */
[-C--:B------:R-:W-:Y:S01]  /*d820*/  FMUL.FTZ R150, R150, R178.reuse ;  /* 0x000000b296967220 */ /* 0x080fe20000410000 */
[----:B------:R-:W-:Y:S01]  /*d830*/  FMUL.FTZ R151, R151, R178 ;  /* 0x000000b297977220 */ /* 0x000fe20000410000 */
[----:B------:R-:W-:-:S03]  /*d840*/  FADD.FTZ R157, R200, R157 ;  /* 0x0000009dc89d7221 */ /* 0x000fc60000010000 */
[----:B------:R0:W1:Y:S01]  /*d850*/  MUFU.EX2 R184, R155 ;  /* 0x0000009b00b87308 */ /* 0x0000620000000800 */
[----:B----4-:R-:W-:Y:S01]  /*d860*/  FADD.FTZ R186, R0, R157 ;  /* 0x0000009d00ba7221 */ /* 0x010fe20000010000 */
[----:B-----5:R-:W-:Y:S02]  /*d870*/  F2FP.F16.F32.PACK_AB R173, R14, R13 ;  /* 0x0000000d0ead723e */ /* 0x020fe400000000ff */
[C---:B------:R-:W-:Y:S01]  /*d880*/  F2FP.F16.F32.PACK_AB R157, R201.reuse, R0 ;  /* 0x00000000c99d723e */ /* 0x040fe200000000ff */
[----:B------:R-:W-:-:S03]  /*d890*/  FADD.FTZ R186, R201, R186 ;  /* 0x000000bac9ba7221 */ /* 0x000fc60000010000 */
[----:B------:R-:W3:Y:S01]  /*d8a0*/  MUFU.EX2 R193, R193 ;  /* 0x000000c100c17308 */ /* 0x000ee20000000800 */
[----:B0-----:R-:W-:Y:S01]  /*d8b0*/  FADD.FTZ R155, R159, R186 ;  /* 0x000000ba9f9b7221 */ /* 0x001fe20000010000 */
[----:B--2---:R-:W-:-:S03]  /*d8c0*/  F2FP.F16.F32.PACK_AB R159, R182, R159 ;  /* 0x0000009fb69f723e */ /* 0x004fc600000000ff */
[----:B------:R-:W-:-:S03]  /*d8d0*/  FADD.FTZ R190, R182, R155 ;  /* 0x0000009bb6be7221 */ /* 0x000fc60000010000 */
[----:B------:R-:W0:Y:S01]  /*d8e0*/  MUFU.EX2 R186, R185 ;  /* 0x000000b900ba7308 */ /* 0x000e220000000800 */
[----:B------:R-:W-:Y:S01]  /*d8f0*/  FADD.FTZ R13, R11, R190 ;  /* 0x000000be0b0d7221 */ /* 0x000fe20000010000 */
[----:B-1----:R-:W-:-:S03]  /*d900*/  F2FP.F16.F32.PACK_AB R153, R184, R11 ;  /* 0x0000000bb899723e */ /* 0x002fc600000000ff */
[----:B------:R-:W-:-:S04]  /*d910*/  FADD.FTZ R12, R184, R13 ;  /* 0x0000000db80c7221 */ /* 0x000fc80000010000 */
[----:B---3--:R-:W-:-:S04]  /*d920*/  FADD.FTZ R13, R193, R12 ;  /* 0x0000000cc10d7221 */ /* 0x008fc80000010000 */
[C---:B0-----:R-:W-:Y:S01]  /*d930*/  FADD.FTZ R0, R186.reuse, R13 ;  /* 0x0000000dba007221 */ /* 0x041fe20000010000 */
[----:B------:R-:W-:Y:S01]  /*d940*/  F2FP.F16.F32.PACK_AB R155, R186, R193 ;  /* 0x000000c1ba9b723e */ /* 0x000fe200000000ff */
[----:B------:R-:W-:Y:S06]  /*d950*/  @P1 BRA `(.L_x_1888) ;  /* 0x0000000000041947 */ /* 0x000fec0003800000 */
[----:B------:R-:W-:Y:S01]  /*d960*/  BPT.TRAP 0x1 ;  /* 0x000000040000795c */ /* 0x000fe20000300000 */
.L_x_1888:
[----:B------:R-:W-:Y:S01]  /*d970*/  PLOP3.LUT P2, PT, PT, PT, UP0, 0x40, 0x0 ;  /* 0x000000000000781c */ /* 0x000fe20003f4e808 */
[----:B------:R0:W1:-:S12]  /*d980*/  SYNCS.PHASECHK.TRANS64.TRYWAIT P1, [UR31+0x22850], R7 ;  /* 0x02285007ff0075a7 */ /* 0x000058000802015f */
[----:B0-----:R-:W-:Y:S05]  /*d990*/  @P2 BRA `(.L_x_1889) ;  /* 0x0000000000042947 */ /* 0x001fea0003800000 */
[----:B------:R-:W-:Y:S01]  /*d9a0*/  BPT.TRAP 0x1 ;  /* 0x000000040000795c */ /* 0x000fe20000300000 */
.L_x_1889:
[----:B-1----:R-:W-:Y:S05]  /*d9b0*/  @P1 BRA `(.L_x_1890) ;  /* 0x0000000000081947 */ /* 0x002fea0003800000 */
[----:B------:R-:W0:Y:S02]  /*d9c0*/  SYNCS.PHASECHK.TRANS64.TRYWAIT P1, [UR31+0x22850], R7 ;  /* 0x02285007ff0075a7 */ /* 0x000e24000802015f */
[----:B0-----:R-:W-:Y:S05]  /*d9d0*/  @!P1 BRA `(.L_x_1891) ;  /* 0x00000074000c9947 */ /* 0x001fea0003800000 */
.L_x_1890:
[----:B------:R3:W-:Y:S01]  /*d9e0*/  BAR.SYNC.DEFER_BLOCKING R5, 0x100 ;  /* 0x000400050000751d */ /* 0x0007e20000010000 */
[----:B------:R-:W-:Y:S01]  /*d9f0*/  UIMAD UR11, UR4, 0xc00, UR24 ;  /* 0x00000c00040b78a4 */ /* 0x000fe2000f8e0218 */
[----:B------:R-:W-:Y:S01]  /*da00*/  ISETP.GT.AND P1, PT, R6, UR37, PT ;  /* 0x0000002506007c0c */ /* 0x000fe2000bf24270 */
        /* <DEDUP_REMOVED lines=42> */
.L_x_1875:
[----:B------:R-:W0:Y:S01]  /*dcb0*/  SHFL.BFLY PT, R3, R2, 0x2, 0x1f ;  /* 0x0c401f0002037f89 */ /* 0x000e2200000e0000 */
[----:B------:R-:W-:-:S05]  /*dcc0*/  IADD3 R19, -R19, 0xb, RZ ;  /* 0x0000000b13137810 */ /* 0x000fca0007ffe1ff */
[----:B------:R4:W-:Y:S08]  /*dcd0*/  BAR.ARV R19, 0x100 ;  /* 0x000400130000751d */ /* 0x0009f00000002000 */
[----:B------:R-:W-:Y:S06]  /*dce0*/  BAR.ARV 0x8, 0x180 ;  /* 0x0206000000007b1d */ /* 0x000fec0000002000 */
[----:B------:R-:W-:Y:S01]  /*dcf0*/  PLOP3.LUT P0, PT, PT, PT, PT, 0x8, 0x0 ;  /* 0x000000000000781c */ /* 0x000fe20003f0e170 */
[----:B-123--:R-:W1:Y:S01]  /*dd00*/  SHFL.BFLY PT, R5, R0, 0x2, 0x1f ;  /* 0x0c401f0000057f89 */ /* 0x00ee6200000e0000 */
[----:B0-----:R-:W-:Y:S01]  /*dd10*/  FADD.FTZ R3, R3, R2 ;  /* 0x0000000203037221 */ /* 0x001fe20000010000 */
[----:B------:R-:W-:-:S04]  /*dd20*/  IMAD.MOV.U32 R2, RZ, RZ, -0x800000 ;  /* 0xff800000ff027424 */ /* 0x000fc800078e00ff */
[----:B------:R-:W0:Y:S01]  /*dd30*/  SHFL.BFLY PT, R4, R3, 0x1, 0x1f ;  /* 0x0c201f0003047f89 */ /* 0x000e2200000e0000 */
[----:B-1----:R-:W-:Y:S01]  /*dd40*/  FADD.FTZ R5, R5, R0 ;  /* 0x0000000005057221 */ /* 0x002fe20000010000 */
[----:B------:R-:W-:-:S04]  /*dd50*/  IMAD.MOV.U32 R0, RZ, RZ, RZ ;  /* 0x000000ffff007224 */ /* 0x000fc800078e00ff */
[----:B------:R-:W1:Y:S01]  /*dd60*/  SHFL.BFLY PT, R6, R5, 0x1, 0x1f ;  /* 0x0c201f0005067f89 */ /* 0x000e6200000e0000 */
[----:B0-----:R-:W-:Y:S01]  /*dd70*/  FADD.FTZ R8, R3, R4 ;  /* 0x0000000403087221 */ /* 0x001fe20000010000 */
[----:B------:R-:W-:Y:S02]  /*dd80*/  IMAD.MOV.U32 R4, RZ, RZ, RZ ;  /* 0x000000ffff047224 */ /* 0x000fe400078e00ff */
[----:B------:R-:W-:Y:S02]  /*dd90*/  IMAD.MOV.U32 R3, RZ, RZ, -0x800000 ;  /* 0xff800000ff037424 */ /* 0x000fe400078e00ff */
[----:B------:R-:W-:-:S13]  /*dda0*/  FSETP.NE.FTZ.AND P1, PT, R8, RZ, PT ;  /* 0x000000ff0800720b */ /* 0x000fda0003f35000 */
[----:B------:R-:W0:Y:S01]  /*ddb0*/  @P1 MUFU.RCP R4, R8 ;  /* 0x0000000800041308 */ /* 0x000e220000001000 */
[----:B-1----:R-:W-:Y:S01]  /*ddc0*/  FADD.FTZ R11, R5, R6 ;  /* 0x00000006050b7221 */ /* 0x002fe20000010000 */
[----:B------:R-:W-:-:S06]  /*ddd0*/  IMAD.U32 R5, RZ, RZ, UR10 ;  /* 0x0000000aff057e24 */ /* 0x000fcc000f8e00ff */
[----:B------:R-:W1:Y:S01]  /*dde0*/  @P1 MUFU.LG2 R6, R8 ;  /* 0x0000000800061308 */ /* 0x000e620000000c00 */
[----:B------:R-:W-:Y:S01]  /*ddf0*/  FSETP.NE.FTZ.AND P2, PT, R11, RZ, PT ;  /* 0x000000ff0b00720b */ /* 0x000fe20003f55000 */
[----:B------:R-:W-:Y:S01]  /*de00*/  @P1 FMUL.FTZ R5, R5, 0.69314718246459960938 ;  /* 0x3f31721805051820 */ /* 0x000fe20000410000 */
[-C--:B0-----:R-:W-:Y:S01]  /*de10*/  FMUL.FTZ R24, R24, R4.reuse ;  /* 0x0000000418187220 */ /* 0x081fe20000410000 */
[-C--:B------:R-:W-:Y:S01]  /*de20*/  FMUL.FTZ R25, R25, R4.reuse ;  /* 0x0000000419197220 */ /* 0x080fe20000410000 */
[-C--:B------:R-:W-:Y:S01]  /*de30*/  FMUL.FTZ R28, R28, R4.reuse ;  /* 0x000000041c1c7220 */ /* 0x080fe20000410000 */
[-C--:B------:R-:W-:Y:S01]  /*de40*/  FMUL.FTZ R29, R29, R4.reuse ;  /* 0x000000041d1d7220 */ /* 0x080fe20000410000 */
[----:B------:R-:W-:-:S07]  /*de50*/  FMUL.FTZ R32, R32, R4 ;  /* 0x0000000420207220 */ /* 0x000fce0000410000 */
[----:B------:R-:W0:Y:S01]  /*de60*/  @P2 MUFU.LG2 R7, R11 ;  /* 0x0000000b00072308 */ /* 0x000e220000000c00 */
[-C--:B------:R-:W-:Y:S01]  /*de70*/  FMUL.FTZ R33, R33, R4.reuse ;  /* 0x0000000421217220 */ /* 0x080fe20000410000 */
[-C--:B------:R-:W-:Y:S01]  /*de80*/  FMUL.FTZ R36, R36, R4.reuse ;  /* 0x0000000424247220 */ /* 0x080fe20000410000 */
[-C--:B------:R-:W-:Y:S01]  /*de90*/  FMUL.FTZ R37, R37, R4.reuse ;  /* 0x0000000425257220 */ /* 0x080fe20000410000 */
[-C--:B------:R-:W-:Y:S01]  /*dea0*/  FMUL.FTZ R40, R40, R4.reuse ;  /* 0x0000000428287220 */ /* 0x080fe20000410000 */
[-C--:B------:R-:W-:Y:S01]  /*deb0*/  FMUL.FTZ R41, R41, R4.reuse ;  /* 0x0000000429297220 */ /* 0x080fe20000410000 */
[-C--:B------:R-:W-:Y:S01]  /*dec0*/  FMUL.FTZ R44, R44, R4.reuse ;  /* 0x000000042c2c7220 */ /* 0x080fe20000410000 */
[-C--:B------:R-:W-:Y:S01]  /*ded0*/  FMUL.FTZ R45, R45, R4.reuse ;  /* 0x000000042d2d7220 */ /* 0x080fe20000410000 */
[----:B------:R2:W3:Y:S01]  /*dee0*/  @P2 MUFU.RCP R0, R11 ;  /* 0x0000000b00002308 */ /* 0x0004e20000001000 */
        /* <DEDUP_REMOVED lines=8> */
[----:B--2---:R-:W-:-:S02]  /*df70*/  IMAD.U32 R11, RZ, RZ, UR10 ;  /* 0x0000000aff0b7e24 */ /* 0x004fc4000f8e00ff */
        /* <DEDUP_REMOVED lines=44> */
[----:B------:R-:W-:Y:S01]  /*e240*/  @P2 FMUL.FTZ R11, R11, 0.69314718246459960938 ;  /* 0x3f3172180b0b2820 */ /* 0x000fe20000410000 */
[----:B-1----:R-:W-:Y:S01]  /*e250*/  @P1 FMUL.FTZ R6, R6, 0.69314718246459960938 ;  /* 0x3f31721806061820 */ /* 0x002fe20000410000 */
[----:B0-----:R-:W-:Y:S01]  /*e260*/  @P2 FMUL.FTZ R4, R7, 0.69314718246459960938 ;  /* 0x3f31721807042820 */ /* 0x001fe20000410000 */
        /* <DEDUP_REMOVED lines=65> */
[----:B----4-:R-:W-:-:S07]  /*e680*/  @P2 FFMA.FTZ R2, R11, R9, R4 ;  /* 0x000000090b022223 */ /* 0x010fce0000010004 */
.L_x_1822:
        /* <DEDUP_REMOVED lines=23> */
[----:B------:R-:W0:Y:S01]  /*e800*/  @P0 LDC R14, c[0x0][0xbec] ;  /* 0x0002fb00ff0e0b82 */ /* 0x000e220000000800 */
[----:B------:R-:W-:Y:S02]  /*e810*/  LEA.HI R13, R4, R5, RZ, 0x2 ;  /* 0x00000005040d7211 */ /* 0x000fe400078f10ff */
[----:B------:R-:W-:Y:S02]  /*e820*/  LOP3.LUT R0, R6, 0xffffff80, RZ, 0xc0, !PT ;  /* 0xffffff8006007812 */ /* 0x000fe400078ec0ff */
[----:B------:R-:W-:-:S03]  /*e830*/  SHF.R.S32.HI R7, RZ, 0x7, R6 ;  /* 0x00000007ff077819 */ /* 0x000fc60000011406 */
[----:B------:R-:W-:Y:S01]  /*e840*/  IMAD.IADD R0, R5, 0x1, -R0 ;  /* 0x0000000105007824 */ /* 0x000fe200078e0a00 */
[----:B------:R-:W-:Y:S01]  /*e850*/  LEA.HI R4, R6, R7, RZ, 0x1 ;  /* 0x0000000706047211 */ /* 0x000fe200078f08ff */
[----:B------:R-:W3:Y:S01]  /*e860*/  LDC.64 R20, c[0x0][0xb40] ;  /* 0x0002d000ff147b82 */ /* 0x000ee20000000a00 */
[----:B------:R-:W-:Y:S02]  /*e870*/  LOP3.LUT R6, R13, 0xfffffffc, RZ, 0xc0, !PT ;  /* 0xfffffffc0d067812 */ /* 0x000fe400078ec0ff */
[----:B------:R-:W-:Y:S02]  /*e880*/  SHF.R.S32.HI R9, RZ, 0x1f, R0 ;  /* 0x0000001fff097819 */ /* 0x000fe40000011400 */
[----:B------:R-:W-:Y:S01]  /*e890*/  LOP3.LUT R4, R4, 0x3fffffe, RZ, 0xc0, !PT ;  /* 0x03fffffe04047812 */ /* 0x000fe200078ec0ff */
[----:B------:R-:W-:Y:S01]  /*e8a0*/  IMAD.IADD R5, R5, 0x1, -R6 ;  /* 0x0000000105057824 */ /* 0x000fe200078e0a06 */
[CC--:B------:R-:W-:Y:S01]  /*e8b0*/  LEA.HI R10, R9.reuse, R0.reuse, RZ, 0x2 ;  /* 0x00000000090a7211 */ /* 0x0c0fe200078f10ff */
[----:B------:R-:W5:Y:S01]  /*e8c0*/  @P0 LDC R152, c[0x0][0xbec] ;  /* 0x0002fb00ff980b82 */ /* 0x000f620000000800 */
[----:B------:R-:W-:Y:S01]  /*e8d0*/  LEA.HI R9, R9, R0, RZ, 0x5 ;  /* 0x0000000009097211 */ /* 0x000fe200078f28ff */
[----:B------:R-:W-:Y:S01]  /*e8e0*/  IMAD.IADD R6, R7, 0x1, -R4 ;  /* 0x0000000107067824 */ /* 0x000fe200078e0a04 */
[----:B------:R-:W-:-:S02]  /*e8f0*/  SHF.R.S32.HI R11, RZ, 0x2, R10 ;  /* 0x00000002ff0b7819 */ /* 0x000fc4000001140a */
[----:B------:R-:W-:Y:S02]  /*e900*/  SHF.R.S32.HI R12, RZ, 0x1f, R10 ;  /* 0x0000001fff0c7819 */ /* 0x000fe4000001140a */
[----:B------:R-:W-:Y:S01]  /*e910*/  LEA.HI R7, R5, R5, RZ, 0x1 ;  /* 0x0000000505077211 */ /* 0x000fe200078f08ff */
[----:B------:R-:W5:Y:S01]  /*e920*/  @P0 LDC R17, c[0x0][0xbf0] ;  /* 0x0002fc00ff110b82 */ /* 0x000f620000000800 */
[----:B------:R-:W-:-:S04]  /*e930*/  LEA.HI R12, R12, R11, RZ, 0x3 ;  /* 0x0000000b0c0c7211 */ /* 0x000fc800078f18ff */
[----:B------:R-:W-:-:S03]  /*e940*/  LOP3.LUT R12, R12, 0xfffffff8, RZ, 0xc0, !PT ;  /* 0xfffffff80c0c7812 */ /* 0x000fc600078ec0ff */
[----:B------:R-:W5:Y:S02]  /*e950*/  @P0 LDC R153, c[0x0][0xbf0] ;  /* 0x0002fc00ff990b82 */ /* 0x000f640000000800 */
        /* <DEDUP_REMOVED lines=12> */
[----:B------:R-:W-:Y:S01]  /*ea20*/  IMAD R16, RZ, RZ, -UR36 ;  /* 0x80000024ff107e24 */ /* 0x000fe2000f8e02ff */
[----:B------:R-:W-:Y:S01]  /*ea30*/  UIADD3 UR6, UR5, UR6, URZ ;  /* 0x0000000605067290 */ /* 0x000fe2000fffe03f */
[----:B----4-:R-:W-:Y:S01]  /*ea40*/  IMAD R12, R18, UR10, RZ ;  /* 0x0000000a120c7c24 */ /* 0x010fe2000f8e02ff */
[----:B------:R-:W-:Y:S01]  /*ea50*/  ULDC.64 UR8, c[0x0][0xb28] ;  /* 0x0002ca0000087ab9 */ /* 0x000fe20000000a00 */
[----:B--2---:R-:W-:Y:S02]  /*ea60*/  IMAD R11, R22, 0x80, R6 ;  /* 0x00000080160b7824 */ /* 0x004fe400078e0206 */
[----:B-1----:R-:W-:Y:S02]  /*ea70*/  IMAD R23, R23, R16, UR11 ;  /* 0x0000000b17177e24 */ /* 0x002fe4000f8e0210 */
[----:B------:R-:W-:Y:S02]  /*ea80*/  IMAD R15, R19, UR12, R12 ;  /* 0x0000000c130f7c24 */ /* 0x000fe4000f8e020c */
[----:B------:R-:W-:Y:S01]  /*ea90*/  IMAD.WIDE.U32 R4, R18, UR12, R4 ;  /* 0x0000000c12047c25 */ /* 0x000fe2000f8e0004 */
[----:B------:R-:W-:-:S03]  /*eaa0*/  SHF.R.S32.HI R16, RZ, 0x1f, R23 ;  /* 0x0000001fff107819 */ /* 0x000fc60000011417 */
[----:B0-----:R-:W-:-:S04]  /*eab0*/  @P0 IMAD.HI.U32 R12, R11, R14, RZ ;  /* 0x0000000e0b0c0227 */ /* 0x001fc800078e00ff */
[----:B------:R-:W-:Y:S02]  /*eac0*/  IMAD.U32 R7, RZ, RZ, UR5 ;  /* 0x00000005ff077e24 */ /* 0x000fe4000f8e00ff */
[----:B------:R-:W-:Y:S01]  /*ead0*/  IMAD.U32 R6, RZ, RZ, UR4 ;  /* 0x00000004ff067e24 */ /* 0x000fe2000f8e00ff */
[----:B------:R-:W-:Y:S01]  /*eae0*/  ULDC.64 UR4, c[0x0][0xbe0] ;  /* 0x0002f80000047ab9 */ /* 0x000fe20000000a00 */
[----:B------:R-:W-:Y:S01]  /*eaf0*/  IMAD.U32 R7, RZ, RZ, UR6 ;  /* 0x00000006ff077e24 */ /* 0x000fe2000f8e00ff */
[----:B------:R-:W-:Y:S01]  /*eb00*/  ULDC.64 UR6, c[0x0][0xb48] ;  /* 0x0002d20000067ab9 */ /* 0x000fe20000000a00 */
[----:B------:R-:W-:Y:S02]  /*eb10*/  IMAD.IADD R5, R5, 0x1, R15 ;  /* 0x0000000105057824 */ /* 0x000fe400078e020f */
[----:B---3--:R-:W-:Y:S02]  /*eb20*/  IMAD R14, R20, UR10, RZ ;  /* 0x0000000a140e7c24 */ /* 0x008fe4000f8e02ff */
[----:B-----5:R-:W-:-:S04]  /*eb30*/  @P0 IMAD.HI.U32 R152, R11, R152, RZ ;  /* 0x000000980b980227 */ /* 0x020fc800078e00ff */
[----:B------:R-:W-:Y:S01]  /*eb40*/  IMAD.MOV.U32 R13, RZ, RZ, R11 ;  /* 0x000000ffff0d7224 */ /* 0x000fe200078e000b */
[----:B------:R-:W-:Y:S01]  /*eb50*/  @P0 SHF.R.U32.HI R13, RZ, R17, R12 ;  /* 0x00000011ff0d0219 */ /* 0x000fe2000001160c */
[----:B------:R-:W-:Y:S02]  /*eb60*/  IMAD R17, R21, UR12, R14 ;  /* 0x0000000c15117c24 */ /* 0x000fe4000f8e020e */
[----:B------:R-:W-:-:S04]  /*eb70*/  IMAD.WIDE.U32 R6, R20, UR12, R6 ;  /* 0x0000000c14067c25 */ /* 0x000fc8000f8e0006 */
[----:B------:R-:W-:Y:S01]  /*eb80*/  IMAD.MOV.U32 R15, RZ, RZ, R11 ;  /* 0x000000ffff0f7224 */ /* 0x000fe200078e000b */
[----:B------:R-:W-:Y:S01]  /*eb90*/  @P0 SHF.R.U32.HI R15, RZ, R153, R152 ;  /* 0x00000099ff0f0219 */ /* 0x000fe20000011698 */
[----:B------:R-:W-:Y:S02]  /*eba0*/  IMAD R12, R16, UR4, RZ ;  /* 0x00000004100c7c24 */ /* 0x000fe4000f8e02ff */
[----:B------:R-:W-:-:S04]  /*ebb0*/  IMAD.WIDE.U32 R4, R23, UR4, R4 ;  /* 0x0000000417047c25 */ /* 0x000fc8000f8e0004 */
[----:B------:R-:W-:Y:S01]  /*ebc0*/  IMAD.IADD R7, R7, 0x1, R17 ;  /* 0x0000000107077824 */ /* 0x000fe200078e0211 */
[----:B------:R-:W-:Y:S01]  /*ebd0*/  SHF.R.S32.HI R17, RZ, 0x1f, R13 ;  /* 0x0000001fff117819 */ /* 0x000fe2000001140d */
[----:B------:R-:W-:Y:S01]  /*ebe0*/  IMAD R14, R23, UR5, R12 ;  /* 0x00000005170e7c24 */ /* 0x000fe2000f8e020c */
[----:B------:R-:W-:Y:S01]  /*ebf0*/  IADD3 R4, P0, R13, R4, RZ ;  /* 0x000000040d047210 */ /* 0x000fe20007f1e0ff */
[----:B------:R-:W-:Y:S01]  /*ec00*/  IMAD R16, R16, UR6, RZ ;  /* 0x0000000610107c24 */ /* 0x000fe2000f8e02ff */
[----:B------:R-:W-:Y:S01]  /*ec10*/  SHF.R.S32.HI R12, RZ, 0x1f, R15 ;  /* 0x0000001fff0c7819 */ /* 0x000fe2000001140f */
[----:B------:R-:W-:Y:S01]  /*ec20*/  IMAD.MOV R13, RZ, RZ, -R13 ;  /* 0x000000ffff0d7224 */ /* 0x000fe200078e0a0d */
[----:B------:R-:W-:Y:S01]  /*ec30*/  ULDC.64 UR4, c[0x0][0xb30] ;  /* 0x0002cc0000047ab9 */ /* 0x000fe20000000a00 */
[----:B------:R-:W-:Y:S01]  /*ec40*/  IMAD R19, R23, UR7, R16 ;  /* 0x0000000717137c24 */ /* 0x000fe2000f8e0210 */
[----:B------:R-:W-:Y:S01]  /*ec50*/  IADD3.X R5, R17, R5, R14, P0, !PT ;  /* 0x0000000511057210 */ /* 0x000fe200007fe40e */
[----:B------:R-:W-:-:S02]  /*ec60*/  IMAD.MOV R16, RZ, RZ, -R15 ;  /* 0x000000ffff107224 */ /* 0x000fc400078e0a0f */
[----:B------:R-:W-:Y:S02]  /*ec70*/  IMAD R12, R12, UR4, RZ ;  /* 0x000000040c0c7c24 */ /* 0x000fe4000f8e02ff */
[----:B------:R-:W-:Y:S02]  /*ec80*/  IMAD R13, R8, R13, R11 ;  /* 0x0000000d080d7224 */ /* 0x000fe400078e020b */
[----:B------:R-:W-:Y:S01]  /*ec90*/  IMAD.WIDE.U32 R6, R23, UR6, R6 ;  /* 0x0000000617067c25 */ /* 0x000fe2000f8e0006 */
[----:B------:R-:W-:-:S03]  /*eca0*/  ULDC.64 UR6, c[0x0][0xbc8] ;  /* 0x0002f20000067ab9 */ /* 0x000fc60000000a00 */
[----:B------:R-:W-:Y:S02]  /*ecb0*/  IMAD R11, R8, R16, R11 ;  /* 0x00000010080b7224 */ /* 0x000fe400078e020b */
[----:B------:R-:W-:Y:S01]  /*ecc0*/  IMAD R17, R15, UR5, R12 ;  /* 0x000000050f117c24 */ /* 0x000fe2000f8e020c */
[----:B------:R-:W-:Y:S01]  /*ecd0*/  SHF.R.S32.HI R12, RZ, 0x1f, R13 ;  /* 0x0000001fff0c7819 */ /* 0x000fe2000001140d */
[----:B------:R-:W-:Y:S01]  /*ece0*/  IMAD.IADD R7, R7, 0x1, R19 ;  /* 0x0000000107077824 */ /* 0x000fe200078e0213 */
[----:B------:R-:W-:Y:S01]  /*ecf0*/  SHF.R.S32.HI R14, RZ, 0x1f, R11 ;  /* 0x0000001fff0e7819 */ /* 0x000fe2000001140b */
[----:B------:R-:W0:Y:S01]  /*ed00*/  S2UR UR5, SR_CgaCtaId ;  /* 0x00000000000579c3 */ /* 0x000e220000008800 */
[----:B------:R-:W-:-:S04]  /*ed10*/  IMAD.WIDE.U32 R4, R13, UR6, R4 ;  /* 0x000000060d047c25 */ /* 0x000fc8000f8e0004 */
[----:B------:R-:W-:Y:S01]  /*ed20*/  IMAD.WIDE.U32 R6, R15, UR4, R6 ;  /* 0x000000040f067c25 */ /* 0x000fe2000f8e0006 */
[----:B------:R-:W-:-:S03]  /*ed30*/  UMOV UR4, 0x400 ;  /* 0x0000040000047882 */ /* 0x000fc60000000000 */
[----:B------:R-:W-:Y:S02]  /*ed40*/  IMAD R12, R12, UR6, RZ ;  /* 0x000000060c0c7c24 */ /* 0x000fe4000f8e02ff */
[----:B------:R-:W-:Y:S02]  /*ed50*/  IMAD.IADD R7, R7, 0x1, R17 ;  /* 0x0000000107077824 */ /* 0x000fe400078e0211 */
[----:B------:R-:W-:Y:S02]  /*ed60*/  IMAD R14, R14, UR8, RZ ;  /* 0x000000080e0e7c24 */ /* 0x000fe4000f8e02ff */
[----:B------:R-:W-:Y:S01]  /*ed70*/  IMAD R15, R13, UR7, R12 ;  /* 0x000000070d0f7c24 */ /* 0x000fe2000f8e020c */
[----:B------:R-:W-:Y:S01]  /*ed80*/  ULDC.64 UR6, c[0x0][0xba8] ;  /* 0x0002ea0000067ab9 */ /* 0x000fe20000000a00 */
[C---:B------:R-:W-:Y:S01]  /*ed90*/  IMAD R17, R11.reuse, UR9, R14 ;  /* 0x000000090b117c24 */ /* 0x040fe2000f8e020e */
[----:B------:R-:W-:Y:S01]  /*eda0*/  LEA R16, P0, R4, UR6, 0x2 ;  /* 0x0000000604107c11 */ /* 0x000fe2000f8010ff */
[----:B------:R-:W-:Y:S01]  /*edb0*/  IMAD.WIDE.U32 R12, R11, UR8, R6 ;  /* 0x000000080b0c7c25 */ /* 0x000fe2000f8e0006 */
[----:B------:R-:W-:Y:S01]  /*edc0*/  ULDC.64 UR8, c[0x0][0xb00] ;  /* 0x0002c00000087ab9 */ /* 0x000fe20000000a00 */
[----:B------:R-:W-:-:S02]  /*edd0*/  ULDC UR6, c[0x0][0xa88] ;  /* 0x0002a20000067ab9 */ /* 0x000fc40000000800 */
        /* <DEDUP_REMOVED lines=17> */
[----:B------:R-:W-:Y:S01]  /*eef0*/  UPRMT UR4, URZ, 0x654, UR4 ;  /* 0x000006543f047896 */ /* 0x000fe20008000004 */
[----:B------:R-:W-:Y:S02]  /*ef00*/  ISETP.GE.AND P2, PT, R11, R8, PT ;  /* 0x000000080b00720c */ /* 0x000fe40003f46270 */
[----:B------:R3:W4:Y:S01]  /*ef10*/  SHFL.IDX PT, R4, R6, RZ, 0x1c1f ;  /* 0x001c1fff06047589 */ /* 0x00072200000e0000 */
[----:B-1----:R-:W-:-:S03]  /*ef20*/  LOP3.LUT R17, R10, 0x7ffffffc, RZ, 0xc0, !PT ;  /* 0x7ffffffc0a117812 */ /* 0x002fc600078ec0ff */
[----:B------:R3:W1:Y:S02]  /*ef30*/  SHFL.IDX PT, R5, R7, RZ, 0x1c1f ;  /* 0x001c1fff07057589 */ /* 0x00066400000e0000 */
        /* <DEDUP_REMOVED lines=16> */
[----:B------:R-:W-:Y:S01]  /*f040*/  VIADD R18, R0, 0x30 ;  /* 0x0000003000127836 */ /* 0x000fe20000000000 */
[----:B------:R-:W-:Y:S01]  /*f050*/  ISETP.GE.AND P0, PT, R16, UR4, PT ;  /* 0x0000000410007c0c */ /* 0x000fe2000bf06270 */
[C---:B------:R-:W-:Y:S01]  /*f060*/  VIADD R19, R0.reuse, 0x38 ;  /* 0x0000003800137836 */ /* 0x040fe20000000000 */
[----:B------:R-:W-:Y:S01]  /*f070*/  ISETP.GE.AND P1, PT, R17, UR4, PT ;  /* 0x0000000411007c0c */ /* 0x000fe2000bf26270 */
[----:B------:R-:W-:-:S02]  /*f080*/  VIADD R20, R0, 0x40 ;  /* 0x0000004000147836 */ /* 0x000fc40000000000 */
[----:B------:R-:W-:Y:S02]  /*f090*/  VIADD R21, R0, 0x48 ;  /* 0x0000004800157836 */ /* 0x000fe40000000000 */
[----:B------:R-:W-:Y:S01]  /*f0a0*/  @!P3 LEA.HI R2, R2, R2, RZ, 0x1 ;  /* 0x000000020202b211 */ /* 0x000fe200078f08ff */
[C---:B------:R-:W-:Y:S01]  /*f0b0*/  VIADD R22, R0.reuse, 0x50 ;  /* 0x0000005000167836 */ /* 0x040fe20000000000 */
[----:B------:R-:W-:Y:S01]  /*f0c0*/  @!P4 LEA.HI R3, R3, R3, RZ, 0x1 ;  /* 0x000000030303c211 */ /* 0x000fe200078f08ff */
[----:B------:R-:W-:Y:S01]  /*f0d0*/  VIADD R23, R0, 0x58 ;  /* 0x0000005800177836 */ /* 0x000fe20000000000 */
        /* <DEDUP_REMOVED lines=18> */
[----:B0-----:R-:W-:Y:S01]  /*f200*/  VIADD R24, R0, 0x60 ;  /* 0x0000006000187836 */ /* 0x001fe20000000000 */
[----:B------:R-:W-:Y:S02]  /*f210*/  @!P1 LEA.HI R17, R17, R17, RZ, 0x1 ;  /* 0x0000001111119211 */ /* 0x000fe400078f08ff */
        /* <DEDUP_REMOVED lines=17> */
[----:B------:R-:W-:Y:S01]  /*f330*/  @!P6 LOP3.LUT R17, R22, 0xfffffffe, RZ, 0xc0, !PT ;  /* 0xfffffffe1611e812 */ /* 0x000fe200078ec0ff */
[----:B------:R-:W-:Y:S01]  /*f340*/  VIADD R22, R0, 0x88 ;  /* 0x0000008800167836 */ /* 0x000fe20000000000 */
[----:B------:R-:W-:Y:S01]  /*f350*/  ISETP.GE.AND P1, PT, R23, UR4, PT ;  /* 0x0000000417007c0c */ /* 0x000fe2000bf26270 */
[----:B0-----:R-:W-:Y:S01]  /*f360*/  @!P2 IMAD.WIDE R2, R13, 0x4, R4 ;  /* 0x000000040d02a825 */ /* 0x001fe200078e0204 */
[----:B------:R-:W-:-:S03]  /*f370*/  ISETP.GE.AND P0, PT, R24, UR4, PT ;  /* 0x0000000418007c0c */ /* 0x000fc6000bf06270 */
        /* <DEDUP_REMOVED lines=12> */
[C---:B------:R-:W-:Y:S01]  /*f440*/  VIADD R19, R0.reuse, 0x70 ;  /* 0x0000007000137836 */ /* 0x040fe20000000000 */
[----:B------:R4:W-:Y:S01]  /*f450*/  @!P6 ST.E.64 desc[UR48][R16.64], R64 ;  /* 0x000000401000e985 */ /* 0x0009e2000c101b30 */
[----:B------:R-:W-:Y:S01]  /*f460*/  VIADD R21, R0, 0x80 ;  /* 0x0000008000157836 */ /* 0x000fe20000000000 */
[----:B------:R-:W-:Y:S02]  /*f470*/  @!P0 LEA.HI R24, R24, R24, RZ, 0x1 ;  /* 0x0000001818188211 */ /* 0x000fe400078f08ff */
[----:B------:R-:W-:Y:S02]  /*f480*/  ISETP.GE.AND P6, PT, R19, UR4, PT ;  /* 0x0000000413007c0c */ /* 0x000fe4000bfc6270 */
[----:B------:R-:W-:-:S02]  /*f490*/  ISETP.GE.AND P4, PT, R21, UR4, PT ;  /* 0x0000000415007c0c */ /* 0x000fc4000bf86270 */
[----:B0-----:R-:W-:Y:S01]  /*f4a0*/  @!P1 LOP3.LUT R3, R23, 0xfffffffe, RZ, 0xc0, !PT ;  /* 0xfffffffe17039812 */ /* 0x001fe200078ec0ff */
[----:B------:R-:W-:Y:S01]  /*f4b0*/  VIADD R23, R0, 0x90 ;  /* 0x0000009000177836 */ /* 0x000fe20000000000 */
        /* <DEDUP_REMOVED lines=40> */
[----:B0-----:R-:W-:Y:S02]  /*f740*/  @!P0 LOP3.LUT R3, R23, 0xfffffffe, RZ, 0xc0, !PT ;  /* 0xfffffffe17038812 */ /* 0x001fe400078ec0ff */
[----:B------:R-:W-:Y:S02]  /*f750*/  @!P2 LEA.HI R18, R18, R18, RZ, 0x1 ;  /* 0x000000121212a211 */ /* 0x000fe400078f08ff */
[----:B-1----:R-:W-:Y:S01]  /*f760*/  @!P1 LOP3.LUT R11, R24, 0xfffffffe, RZ, 0xc0, !PT ;  /* 0xfffffffe180b9812 */ /* 0x002fe200078ec0ff */
[--C-:B------:R-:W-:Y:S01]  /*f770*/  @!P0 IMAD.WIDE R2, R3, 0x4, R4.reuse ;  /* 0x0000000403028825 */ /* 0x100fe200078e0204 */
[----:B------:R-:W-:Y:S02]  /*f780*/  @!P4 LEA.HI R20, R20, R20, RZ, 0x1 ;  /* 0x000000141414c211 */ /* 0x000fe400078f08ff */
[----:B--2---:R-:W-:Y:S01]  /*f790*/  @!P2 LOP3.LUT R13, R18, 0xfffffffe, RZ, 0xc0, !PT ;  /* 0xfffffffe120da812 */ /* 0x004fe200078ec0ff */
[--C-:B------:R-:W-:Y:S01]  /*f7a0*/  @!P1 IMAD.WIDE R10, R11, 0x4, R4.reuse ;  /* 0x000000040b0a9825 */ /* 0x100fe200078e0204 */
[----:B------:R-:W-:Y:S01]  /*f7b0*/  @!P3 LEA.HI R19, R19, R19, RZ, 0x1 ;  /* 0x000000131313b211 */ /* 0x000fe200078f08ff */
[----:B------:R0:W-:Y:S01]  /*f7c0*/  @!P0 ST.E.64 desc[UR48][R2.64], R96 ;  /* 0x0000006002008985 */ /* 0x0001e2000c101b30 */
[----:B------:R-:W-:Y:S01]  /*f7d0*/  @!P5 LEA.HI R21, R21, R21, RZ, 0x1 ;  /* 0x000000151515d211 */ /* 0x000fe200078f08ff */
[----:B------:R-:W-:Y:S01]  /*f7e0*/  @!P2 IMAD.WIDE R12, R13, 0x4, R4 ;  /* 0x000000040d0ca825 */ /* 0x000fe200078e0204 */
[----:B------:R-:W-:Y:S01]  /*f7f0*/  @!P3 LOP3.LUT R19, R19, 0xfffffffe, RZ, 0xc0, !PT ;  /* 0xfffffffe1313b812 */ /* 0x000fe200078ec0ff */
[----:B------:R1:W-:Y:S01]  /*f800*/  @!P1 ST.E.64 desc[UR48][R10.64], R100 ;  /* 0x000000640a009985 */ /* 0x0003e2000c101b30 */
[----:B------:R-:W-:Y:S01]  /*f810*/  @!P6 LEA.HI R22, R22, R22, RZ, 0x1 ;  /* 0x000000161616e211 */ /* 0x000fe200078f08ff */
[----:B------:R-:W-:Y:S01]  /*f820*/  VIADD R18, R0, 0xc8 ;  /* 0x000000c800127836 */ /* 0x000fe20000000000 */
[----:B---3--:R-:W-:Y:S01]  /*f830*/  @!P4 LOP3.LUT R15, R20, 0xfffffffe, RZ, 0xc0, !PT ;  /* 0xfffffffe140fc812 */ /* 0x008fe200078ec0ff */
[----:B------:R-:W-:Y:S01]  /*f840*/  @!P2 ST.E.64 desc[UR48][R12.64], R104 ;  /* 0x000000680c00a985 */ /* 0x000fe2000c101b30 */
[----:B------:R-:W-:Y:S01]  /*f850*/  @!P5 LOP3.LUT R21, R21, 0xfffffffe, RZ, 0xc0, !PT ;  /* 0xfffffffe1515d812 */ /* 0x000fe200078ec0ff */
[----:B------:R-:W-:Y:S01]  /*f860*/  VIADD R20, R0, 0xd8 ;  /* 0x000000d800147836 */ /* 0x000fe20000000000 */
[----:B----4-:R-:W-:-:S02]  /*f870*/  @!P6 LOP3.LUT R17, R22, 0xfffffffe, RZ, 0xc0, !PT ;  /* 0xfffffffe1611e812 */ /* 0x010fc400078ec0ff */
[----:B------:R-:W-:Y:S01]  /*f880*/  ISETP.GE.AND P0, PT, R18, UR4, PT ;  /* 0x0000000412007c0c */ /* 0x000fe2000bf06270 */
[----:B0-----:R-:W-:Y:S01]  /*f890*/  @!P3 IMAD.WIDE R2, R19, 0x4, R4 ;  /* 0x000000041302b825 */ /* 0x001fe200078e0204 */
[----:B------:R-:W-:-:S03]  /*f8a0*/  ISETP.GE.AND P2, PT, R20, UR4, PT ;  /* 0x0000000414007c0c */ /* 0x000fc6000bf46270 */
[--C-:B-1----:R-:W-:Y:S01]  /*f8b0*/  @!P4 IMAD.WIDE R10, R15, 0x4, R4.reuse ;  /* 0x000000040f0ac825 */ /* 0x102fe200078e0204 */
[----:B------:R0:W-:Y:S03]  /*f8c0*/  @!P3 ST.E.64 desc[UR48][R2.64], R108 ;  /* 0x0000006c0200b985 */ /* 0x0001e6000c101b30 */
[--C-:B------:R-:W-:Y:S01]  /*f8d0*/  @!P5 IMAD.WIDE R14, R21, 0x4, R4.reuse ;  /* 0x00000004150ed825 */ /* 0x100fe200078e0204 */
[----:B------:R1:W-:Y:S03]  /*f8e0*/  @!P4 ST.E.64 desc[UR48][R10.64], R112 ;  /* 0x000000700a00c985 */ /* 0x0003e6000c101b30 */
[----:B------:R-:W-:Y:S01]  /*f8f0*/  VIADD R19, R0, 0xd0 ;  /* 0x000000d000137836 */ /* 0x000fe20000000000 */
[----:B------:R2:W-:Y:S01]  /*f900*/  @!P5 ST.E.64 desc[UR48][R14.64], R116 ;  /* 0x000000740e00d985 */ /* 0x0005e2000c101b30 */
[----:B------:R-:W-:Y:S01]  /*f910*/  @!P6 IMAD.WIDE R16, R17, 0x4, R4 ;  /* 0x000000041110e825 */ /* 0x000fe200078e0204 */
[----:B------:R-:W-:-:S02]  /*f920*/  @!P0 LEA.HI R18, R18, R18, RZ, 0x1 ;  /* 0x0000001212128211 */ /* 0x000fc400078f08ff */
[----:B------:R-:W-:Y:S01]  /*f930*/  ISETP.GE.AND P1, PT, R19, UR4, PT ;  /* 0x0000000413007c0c */ /* 0x000fe2000bf26270 */
[C---:B------:R-:W-:Y:S01]  /*f940*/  VIADD R21, R0.reuse, 0xe0 ;  /* 0x000000e000157836 */ /* 0x040fe20000000000 */
[----:B------:R3:W-:Y:S01]  /*f950*/  @!P6 ST.E.64 desc[UR48][R16.64], R120 ;  /* 0x000000781000e985 */ /* 0x0007e2000c101b30 */
[----:B0-----:R-:W-:Y:S01]  /*f960*/  VIADD R3, R0, 0xf8 ;  /* 0x000000f800037836 */ /* 0x001fe20000000000 */
[----:B------:R-:W-:Y:S01]  /*f970*/  @!P2 LEA.HI R20, R20, R20, RZ, 0x1 ;  /* 0x000000141414a211 */ /* 0x000fe200078f08ff */
[C---:B------:R-:W-:Y:S01]  /*f980*/  VIADD R12, R0.reuse, 0xe8 ;  /* 0x000000e8000c7836 */ /* 0x040fe20000000000 */
[----:B------:R-:W-:Y:S01]  /*f990*/  ISETP.GE.AND P3, PT, R21, UR4, PT ;  /* 0x0000000415007c0c */ /* 0x000fe2000bf66270 */
[----:B------:R-:W-:Y:S01]  /*f9a0*/  VIADD R13, R0, 0xf0 ;  /* 0x000000f0000d7836 */ /* 0x000fe20000000000 */
[----:B------:R-:W-:Y:S02]  /*f9b0*/  ISETP.GE.AND P6, PT, R3, UR4, PT ;  /* 0x0000000403007c0c */ /* 0x000fe4000bfc6270 */
[----:B------:R-:W-:-:S02]  /*f9c0*/  ISETP.GE.AND P4, PT, R12, UR4, PT ;  /* 0x000000040c007c0c */ /* 0x000fc4000bf86270 */
[----:B------:R-:W-:Y:S02]  /*f9d0*/  ISETP.GE.AND P5, PT, R13, UR4, PT ;  /* 0x000000040d007c0c */ /* 0x000fe4000bfa6270 */
[----:B------:R-:W-:-:S04]  /*f9e0*/  @!P1 LEA.HI R19, R19, R19, RZ, 0x1 ;  /* 0x0000001313139211 */ /* 0x000fc800078f08ff */
[----:B-1----:R-:W-:Y:S02]  /*f9f0*/  @!P1 LOP3.LUT R11, R19, 0xfffffffe, RZ, 0xc0, !PT ;  /* 0xfffffffe130b9812 */ /* 0x002fe400078ec0ff */
[----:B------:R-:W-:Y:S02]  /*fa00*/  @!P3 LEA.HI R21, R21, R21, RZ, 0x1 ;  /* 0x000000151515b211 */ /* 0x000fe400078f08ff */
[----:B------:R-:W-:Y:S02]  /*fa10*/  @!P6 LEA.HI R10, R3, R3, RZ, 0x1 ;  /* 0x00000003030ae211 */ /* 0x000fe400078f08ff */
[----:B------:R-:W-:Y:S02]  /*fa20*/  @!P4 LEA.HI R12, R12, R12, RZ, 0x1 ;  /* 0x0000000c0c0cc211 */ /* 0x000fe400078f08ff */
[----:B------:R-:W-:Y:S02]  /*fa30*/  @!P5 LEA.HI R2, R13, R13, RZ, 0x1 ;  /* 0x0000000d0d02d211 */ /* 0x000fe400078f08ff */
[----:B------:R-:W-:-:S02]  /*fa40*/  @!P0 LOP3.LUT R3, R18, 0xfffffffe, RZ, 0xc0, !PT ;  /* 0xfffffffe12038812 */ /* 0x000fc400078ec0ff */
[----:B------:R-:W-:Y:S02]  /*fa50*/  @!P2 LOP3.LUT R13, R20, 0xfffffffe, RZ, 0xc0, !PT ;  /* 0xfffffffe140da812 */ /* 0x000fe400078ec0ff */
[----:B--2---:R-:W-:Y:S02]  /*fa60*/  @!P3 LOP3.LUT R15, R21, 0xfffffffe, RZ, 0xc0, !PT ;  /* 0xfffffffe150fb812 */ /* 0x004fe400078ec0ff */
[----:B---3--:R-:W-:Y:S01]  /*fa70*/  @!P4 LOP3.LUT R17, R12, 0xfffffffe, RZ, 0xc0, !PT ;  /* 0xfffffffe0c11c812 */ /* 0x008fe200078ec0ff */
        /* <DEDUP_REMOVED lines=16> */
.L_x_1895:
[----:B------:R-:W-:Y:S05]  /*fb80*/  BSYNC B0 ;  /* 0x0000000000007941 */ /* 0x000fea0003800000 */
.L_x_1894:
[----:B------:R-:W-:Y:S01]  /*fb90*/  ISETP.GE.AND P0, PT, R9, R8, PT ;  /* 0x000000080900720c */ /* 0x000fe20003f06270 */
[----:B0--3--:R0:W2:Y:S04]  /*fba0*/  SHFL.IDX PT, R3, R7, 0x1, 0x1c1f ;  /* 0x003c1f0007037f89 */ /* 0x0090a800000e0000 */
[----:B------:R0:W3:Y:S08]  /*fbb0*/  SHFL.IDX PT, R2, R6, 0x1, 0x1c1f ;  /* 0x003c1f0006027f89 */ /* 0x0000f000000e0000 */
[----:B0-----:R-:W-:Y:S05]  /*fbc0*/  @P0 BRA `(.L_x_1814) ;  /* 0x0000004c00d40947 */ /* 0x001fea0003800000 */
        /* <DEDUP_REMOVED lines=12> */
[----:B------:R-:W-:-:S02]  /*fc90*/  VIADD R14, R0, 0x38 ;  /* 0x00000038000e7836 */ /* 0x000fc40000000000 */
[C---:B------:R-:W-:Y:S02]  /*fca0*/  VIADD R15, R0.reuse, 0x40 ;  /* 0x00000040000f7836 */ /* 0x040fe40000000000 */
        /* <DEDUP_REMOVED lines=8> */
[----:B--23--:R-:W-:Y:S01]  /*fd30*/  @!P0 IMAD.WIDE R4, R0, 0x4, R2 ;  /* 0x0000000400048825 */ /* 0x00cfe200078e0202 */
        /* <DEDUP_REMOVED lines=52> */
[C---:B------:R-:W-:Y:S01]  /*10080*/  VIADD R18, R0.reuse, 0x88 ;  /* 0x0000008800127836 */ /* 0x040fe20000000000 */
        /* <DEDUP_REMOVED lines=36> */
[----:B------:R-:W-:Y:S02]  /*102d0*/  ISETP.GE.AND P0, PT, R14, UR4, PT ;  /* 0x000000040e007c0c */ /* 0x000fe4000bf06270 */
[----:B------:R-:W-:Y:S02]  /*102e0*/  ISETP.GE.AND P4, PT, R15, UR4, PT ;  /* 0x000000040f007c0c */ /* 0x000fe4000bf86270 */
[----:B------:R-:W-:-:S02]  /*102f0*/  ISETP.GE.AND P2, PT, R17, UR4, PT ;  /* 0x0000000411007c0c */ /* 0x000fc4000bf46270 */
[----:B------:R-:W-:Y:S02]  /*10300*/  @!P5 LEA.HI R19, R19, R19, RZ, 0x1 ;  /* 0x000000131313d211 */ /* 0x000fe400078f08ff */
        /* <DEDUP_REMOVED lines=38> */
[C---:B------:R-:W-:Y:S01]  /*10570*/  VIADD R17, R0.reuse, 0xe8 ;  /* 0x000000e800117836 */ /* 0x040fe20000000000 */
[----:B------:R-:W-:Y:S01]  /*10580*/  @!P6 LEA.HI R19, R19, R19, RZ, 0x1 ;  /* 0x000000131313e211 */ /* 0x000fe200078f08ff */
[----:B------:R-:W-:Y:S01]  /*10590*/  VIADD R0, R0, 0xf8 ;  /* 0x000000f800007836 */ /* 0x000fe20000000000 */
[----:B------:R-:W-:Y:S02]  /*105a0*/  ISETP.GE.AND P1, PT, R15, UR4, PT ;  /* 0x000000040f007c0c */ /* 0x000fe4000bf26270 */
[----:B------:R-:W-:-:S02]  /*105b0*/  ISETP.GE.AND P3, PT, R17, UR4, PT ;  /* 0x0000000411007c0c */ /* 0x000fc4000bf66270 */
        /* <DEDUP_REMOVED lines=33> */
.L_x_1893:
[----:B------:R-:W0:Y:S02]  /*107d0*/  S2R R0, SR_TID.X ;  /* 0x0000000000007919 */ /* 0x000e240000002100 */
[----:B0-----:R-:W-:-:S05]  /*107e0*/  VIADD R2, R0, 0xffffff80 ;  /* 0xffffff8000027836 */ /* 0x001fca0000000000 */
        /* <DEDUP_REMOVED lines=20> */
[----:B------:R-:W-:Y:S01]  /*10930*/  IMAD.U32 R3, RZ, RZ, UR5 ;  /* 0x00000005ff037e24 */ /* 0x000fe2000f8e00ff */
[----:B------:R-:W2:Y:S01]  /*10940*/  @P0 LDC R7, c[0x0][0xbec] ;  /* 0x0002fb00ff070b82 */ /* 0x000ea20000000800 */
[----:B------:R-:W-:Y:S01]  /*10950*/  IMAD.U32 R2, RZ, RZ, UR4 ;  /* 0x00000004ff027e24 */ /* 0x000fe2000f8e00ff */
[----:B------:R-:W-:Y:S01]  /*10960*/  ULDC.64 UR4, c[0x0][0xbe0] ;  /* 0x0002f80000047ab9 */ /* 0x000fe20000000a00 */
[----:B------:R-:W-:-:S05]  /*10970*/  IMAD.U32 R3, RZ, RZ, UR6 ;  /* 0x00000006ff037e24 */ /* 0x000fca000f8e00ff */
        /* <DEDUP_REMOVED lines=33> */
.L_x_1812:
        /* <DEDUP_REMOVED lines=18> */
.L_x_1896:
[----:B------:R-:W-:Y:S01]  /*10cb0*/  ULDC UR7, c[0x0][0xc50] ;  /* 0x0003140000077ab9 */ /* 0x000fe20000000800 */
[----:B------:R-:W-:Y:S01]  /*10cc0*/  UMOV UR36, UR6 ;  /* 0x0000000600247c82 */ /* 0x000fe20008000000 */
[----:B------:R-:W-:-:S11]  /*10cd0*/  UISETP.NE.AND UP0, UPT, UR7, 0x1, UPT ;  /* 0x000000010700788c */ /* 0x000fd6000bf05270 */
[----:B------:R-:W-:Y:S01]  /*10ce0*/  @UP0 ULDC UR4, c[0x0][0xc54] ;  /* 0x0003150000040ab9 */ /* 0x000fe20000000800 */
[----:B------:R-:W-:Y:S01]  /*10cf0*/  @UP0 ULDC UR8, c[0x0][0xc58] ;  /* 0x0003160000080ab9 */ /* 0x000fe20000000800 */
[----:B------:R-:W-:-:S04]  /*10d00*/  UIMAD.WIDE.U32 UR4, UR6, UR4, URZ ;  /* 0x00000004060472a5 */ /* 0x000fc8000f8e003f */
[----:B------:R-:W-:-:S12]  /*10d10*/  @UP0 USHF.R.U32.HI UR36, URZ, UR8, UR5 ;  /* 0x000000083f240299 */ /* 0x000fd80008011605 */
.L_x_1897:
[----:B------:R-:W-:Y:S01]  /*10d20*/  ISETP.GE.AND P0, PT, R18, RZ, PT ;  /* 0x000000ff1200720c */ /* 0x000fe20003f06270 */
[----:B------:R-:W-:Y:S01]  /*10d30*/  UIADD3 UR42, -UR36, URZ, URZ ;  /* 0x0000003f242a7290 */ /* 0x000fe2000fffe13f */
[----:B------:R-:W-:Y:S02]  /*10d40*/  IMAD.MOV.U32 R0, RZ, RZ, 0x1 ;  /* 0x00000001ff007424 */ /* 0x000fe400078e00ff */
[----:B------:R-:W-:Y:S01]  /*10d50*/  IMAD.MOV.U32 R6, RZ, RZ, RZ ;  /* 0x000000ffff067224 */ /* 0x000fe200078e00ff */
[----:B------:R-:W-:Y:S01]  /*10d60*/  UIMAD UR42, UR7, UR42, UR6 ;  /* 0x0000002a072a72a4 */ /* 0x000fe2000f8e0206 */
[----:B------:R-:W-:-:S07]  /*10d70*/  IMAD.MOV.U32 R8, RZ, RZ, 0x1 ;  /* 0x00000001ff087424 */ /* 0x000fce00078e00ff */
[----:B------:R-:W-:Y:S05]  /*10d80*/  @!P0 BRA `(.L_x_1898) ;  /* 0x0000003800a48947 */ /* 0x000fea0003800000 */
[----:B------:R-:W0:Y:S01]  /*10d90*/  S2UR UR40, SR_CTAID.X ;  /* 0x00000000002879c3 */ /* 0x000e220000002500 */
[----:B------:R-:W-:Y:S01]  /*10da0*/  ULDC UR6, c[0x0][0x448] ;  /* 0x0001120000067ab9 */ /* 0x000fe20000000800 */
[----:B------:R-:W-:Y:S01]  /*10db0*/  ULDC.64 UR4, c[0x0][0x418] ;  /* 0x0001060000047ab9 */ /* 0x000fe20000000a00 */
[----:B------:R-:W-:Y:S02]  /*10dc0*/  UISETP.NE.AND UP1, UPT, UR6, 0x1, UPT ;  /* 0x000000010600788c */ /* 0x000fe4000bf25270 */
[----:B------:R-:W-:Y:S01]  /*10dd0*/  UISETP.NE.U32.AND UP0, UPT, UR4, URZ, UPT ;  /* 0x0000003f0400728c */ /* 0x000fe2000bf05070 */
[----:B------:R-:W-:Y:S02]  /*10de0*/  ULDC UR11, c[0x0][0x288] ;  /* 0x0000a200000b7ab9 */ /* 0x000fe40000000800 */
[----:B------:R-:W-:Y:S01]  /*10df0*/  ULDC UR4, c[0x0][0x424] ;  /* 0x0001090000047ab9 */ /* 0x000fe20000000800 */
[----:B------:R-:W-:Y:S01]  /*10e00*/  UISETP.NE.AND.EX UP0, UPT, UR5, URZ, UPT, UP0 ;  /* 0x0000003f0500728c */ /* 0x000fe2000bf05300 */
[----:B------:R-:W-:Y:S01]  /*10e10*/  ULDC UR12, c[0x0][0x2f0] ;  /* 0x0000bc00000c7ab9 */ /* 0x000fe20000000800 */
[----:B------:R-:W-:-:S02]  /*10e20*/  UIADD3 UR6, -UR11, 0x1, URZ ;  /* 0x000000010b067890 */ /* 0x000fc4000fffe13f */
[----:B------:R-:W-:Y:S01]  /*10e30*/  USEL UR10, UR4, 0x1, UP0 ;  /* 0x00000001040a7887 */ /* 0x000fe20008000000 */
[----:B------:R-:W-:Y:S02]  /*10e40*/  @UP1 ULDC UR13, c[0x0][0x450] ;  /* 0x00011400000d1ab9 */ /* 0x000fe40000000800 */
[----:B------:R-:W-:Y:S01]  /*10e50*/  @UP1 ULDC UR4, c[0x0][0x44c] ;  /* 0x0001130000041ab9 */ /* 0x000fe20000000800 */
[----:B------:R-:W-:Y:S02]  /*10e60*/  UIMAD UR7, UR10, UR12, 0x5f ;  /* 0x0000005f0a0774a4 */ /* 0x000fe4000f8e020c */
[----:B------:R-:W-:Y:S02]  /*10e70*/  UIMAD UR9, UR10, UR12, UR6 ;  /* 0x0000000c0a0972a4 */ /* 0x000fe4000f8e0206 */
[----:B------:R-:W-:Y:S02]  /*10e80*/  UIMAD.WIDE UR6, UR7, 0x2aaaaaab, URZ ;  /* 0x2aaaaaab070678a5 */ /* 0x000fe4000f8e023f */
[----:B0-----:R-:W-:-:S02]  /*10e90*/  USHF.L.U32 UR40, UR40, 0x7, URZ ;  /* 0x0000000728287899 */ /* 0x001fc4000800063f */
[----:B------:R-:W-:Y:S02]  /*10ea0*/  USHF.R.U32.HI UR39, URZ, 0x1f, UR7 ;  /* 0x0000001f3f277899 */ /* 0x000fe40008011607 */
[----:B------:R-:W-:Y:S02]  /*10eb0*/  UIADD3 UR8, UR40, 0x7f, URZ ;  /* 0x0000007f28087890 */ /* 0x000fe4000fffe03f */
[----:B------:R-:W-:Y:S02]  /*10ec0*/  ULEA.HI.SX32 UR39, UR7, UR39, 0x1c ;  /* 0x0000002707277291 */ /* 0x000fe4000f8fe23f */
[----:B------:R-:W-:-:S04]  /*10ed0*/  UIMAD.WIDE.U32 UR4, UR8, UR4, URZ ;  /* 0x00000004080472a5 */ /* 0x000fc8000f8e003f */
[----:B------:R-:W-:-:S03]  /*10ee0*/  @UP1 USHF.R.U32.HI UR8, URZ, UR13, UR5 ;  /* 0x0000000d3f081299 */ /* 0x000fc60008011605 */
[----:B------:R-:W-:Y:S01]  /*10ef0*/  ULDC.64 UR4, c[0x0][0x9e0] ;  /* 0x0002780000047ab9 */ /* 0x000fe20000000a00 */
[----:B------:R-:W-:Y:S02]  /*10f00*/  UIADD3 UR9, UR9, UR8, URZ ;  /* 0x0000000809097290 */ /* 0x000fe4000fffe03f */
[----:B------:R-:W-:Y:S02]  /*10f10*/  UISETP.GE.AND UP0, UPT, UR5, 0x1, UPT ;  /* 0x000000010500788c */ /* 0x000fe4000bf06270 */
[----:B------:R-:W-:-:S04]  /*10f20*/  UIADD3 UR4, UR9, UR4, URZ ;  /* 0x0000000409047290 */ /* 0x000fc8000fffe03f */
[----:B------:R-:W-:-:S13]  /*10f30*/  PLOP3.LUT P1, PT, PT, PT, UP0, 0x80, 0x0 ;  /* 0x000000000000781c */ /* 0x000fda0003f2f008 */
[----:B------:R-:W-:Y:S05]  /*10f40*/  @!P1 BRA `(.L_x_1899) ;  /* 0x0000000000449947 */ /* 0x000fea0003800000 */
        /* <DEDUP_REMOVED lines=10> */
.L_x_1900:
[----:B------:R-:W-:-:S11]  /*10ff0*/  UISETP.NE.AND UP0, UPT, UR5, 0x1, UPT ;  /* 0x000000010500788c */ /* 0x000fd6000bf05270 */
[----:B------:R-:W-:Y:S02]  /*11000*/  @UP0 ULDC.64 UR14, c[0x0][0x9e8] ;  /* 0x00027a00000e0ab9 */ /* 0x000fe40000000a00 */
[----:B------:R-:W-:-:S04]  /*11010*/  UIMAD.WIDE.U32 UR6, UR8, UR14, URZ ;  /* 0x0000000e080672a5 */ /* 0x000fc8000f8e003f */
[----:B------:R-:W-:-:S12]  /*11020*/  @UP0 USHF.R.U32.HI UR8, URZ, UR15, UR7 ;  /* 0x0000000f3f080299 */ /* 0x000fd80008011607 */
.L_x_1901:
[----:B------:R-:W-:-:S04]  /*11030*/  UIMAD UR8, UR8, UR5, UR5 ;  /* 0x00000005080872a4 */ /* 0x000fc8000f8e0205 */
[----:B------:R-:W-:-:S04]  /*11040*/  UISETP.LT.AND UP0, UPT, UR4, UR8, UPT ;  /* 0x000000080400728c */ /* 0x000fc8000bf01270 */
[----:B------:R-:W-:-:S12]  /*11050*/  USEL UR4, UR4, UR8, UP0 ;  /* 0x0000000804047287 */ /* 0x000fd80008000000 */
.L_x_1899:
[----:B------:R-:W-:Y:S01]  /*11060*/  UIADD3 UR6, UR4, 0x5f, URZ ;  /* 0x0000005f04067890 */ /* 0x000fe2000fffe03f */
[----:B------:R-:W-:Y:S01]  /*11070*/  @UP1 ULDC UR8, c[0x0][0x44c] ;  /* 0x0001130000081ab9 */ /* 0x000fe20000000800 */
[----:B------:R-:W-:Y:S02]  /*11080*/  @UP1 ULDC UR13, c[0x0][0x450] ;  /* 0x00011400000d1ab9 */ /* 0x000fe40000000800 */
[----:B------:R-:W-:Y:S02]  /*11090*/  UIMAD.WIDE UR6, UR6, 0x2aaaaaab, URZ ;  /* 0x2aaaaaab060678a5 */ /* 0x000fe4000f8e023f */
[----:B------:R-:W-:Y:S02]  /*110a0*/  UIMAD.WIDE.U32 UR8, UR40, UR8, URZ ;  /* 0x00000008280872a5 */ /* 0x000fe4000f8e003f */
[----:B------:R-:W-:Y:S01]  /*110b0*/  USHF.R.U32.HI UR44, URZ, 0x1f, UR7 ;  /* 0x0000001f3f2c7899 */ /* 0x000fe20008011607 */
[----:B------:R-:W-:Y:S01]  /*110c0*/  UMOV UR4, UR40 ;  /* 0x0000002800047c82 */ /* 0x000fe20008000000 */
[----:B------:R-:W-:-:S02]  /*110d0*/  UIMAD UR10, UR10, UR12, -UR11 ;  /* 0x0000000c0a0a72a4 */ /* 0x000fc4000f8e0a0b */
[----:B------:R-:W-:Y:S02]  /*110e0*/  @UP1 USHF.R.U32.HI UR4, URZ, UR13, UR9 ;  /* 0x0000000d3f041299 */ /* 0x000fe40008011609 */
[----:B------:R-:W-:Y:S02]  /*110f0*/  ULEA.HI.SX32 UR44, UR7, UR44, 0x1c ;  /* 0x0000002c072c7291 */ /* 0x000fe4000f8fe23f */
[----:B------:R-:W-:Y:S02]  /*11100*/  UIADD3 UR4, UR10, UR4, URZ ;  /* 0x000000040a047290 */ /* 0x000fe4000fffe03f */
[----:B------:R-:W-:Y:S01]  /*11110*/  UISETP.LT.AND UP0, UPT, UR39, UR44, UPT ;  /* 0x0000002c2700728c */ /* 0x000fe2000bf01270 */
[----:B------:R-:W-:Y:S02]  /*11120*/  ULDC UR8, c[0x0][0x9dc] ;  /* 0x0002770000087ab9 */ /* 0x000fe40000000800 */
[----:B------:R-:W-:Y:S02]  /*11130*/  UIADD3 UR8, UR4, -UR8, URZ ;  /* 0x8000000804087290 */ /* 0x000fe4000fffe03f */
[----:B------:R-:W-:Y:S01]  /*11140*/  USEL UR12, UR39, UR44, UP0 ;  /* 0x0000002c270c7287 */ /* 0x000fe20008000000 */
[----:B------:R-:W-:Y:S11]  /*11150*/  @!P1 BRA `(.L_x_1902) ;  /* 0x0000000000449947 */ /* 0x000ff60003800000 */
        /* <DEDUP_REMOVED lines=10> */
.L_x_1903:
[----:B------:R-:W-:-:S11]  /*11200*/  UISETP.NE.AND UP0, UPT, UR5, 0x1, UPT ;  /* 0x000000010500788c */ /* 0x000fd6000bf05270 */
[----:B------:R-:W-:Y:S02]  /*11210*/  @UP0 ULDC.64 UR10, c[0x0][0x9e8] ;  /* 0x00027a00000a0ab9 */ /* 0x000fe40000000a00 */
[----:B------:R-:W-:-:S04]  /*11220*/  UIMAD.WIDE.U32 UR6, UR4, UR10, URZ ;  /* 0x0000000a040672a5 */ /* 0x000fc8000f8e003f */
[----:B------:R-:W-:-:S12]  /*11230*/  @UP0 USHF.R.U32.HI UR4, URZ, UR11, UR7 ;  /* 0x0000000b3f040299 */ /* 0x000fd80008011607 */
.L_x_1904:
[----:B------:R-:W-:-:S04]  /*11240*/  UIMAD UR4, UR4, UR5, URZ ;  /* 0x00000005040472a4 */ /* 0x000fc8000f8e023f */
[----:B------:R-:W-:-:S04]  /*11250*/  UISETP.LT.AND UP0, UPT, UR8, UR4, UPT ;  /* 0x000000040800728c */ /* 0x000fc8000bf01270 */
[----:B------:R-:W-:-:S12]  /*11260*/  USEL UR8, UR8, UR4, !UP0 ;  /* 0x0000000408087287 */ /* 0x000fd8000c000000 */
.L_x_1902:
[----:B------:R-:W-:Y:S02]  /*11270*/  UIMAD.WIDE UR4, UR8, 0x2aaaaaab, URZ ;  /* 0x2aaaaaab080478a5 */ /* 0x000fe4000f8e023f */
[----:B------:R-:W-:Y:S02]  /*11280*/  USHF.R.U32.HI UR10, URZ, 0x10, UR42 ;  /* 0x000000103f0a7899 */ /* 0x000fe4000801162a */
[----:B------:R-:W-:Y:S02]  /*11290*/  USHF.R.U32.HI UR4, URZ, 0x1f, UR5 ;  /* 0x0000001f3f047899 */ /* 0x000fe40008011605 */
[----:B------:R-:W-:Y:S02]  /*112a0*/  ULOP3.LUT UR42, UR42, 0xffff, URZ, 0xc0, !UPT ;  /* 0x0000ffff2a2a7892 */ /* 0x000fe4000f8ec03f */
[----:B------:R-:W-:Y:S01]  /*112b0*/  ULEA.HI.SX32 UR4, UR5, UR4, 0x1c ;  /* 0x0000000405047291 */ /* 0x000fe2000f8fe23f */
[----:B------:R-:W-:-:S03]  /*112c0*/  UMOV UR46, URZ ;  /* 0x0000003f002e7c82 */ /* 0x000fc60008000000 */
[----:B------:R-:W-:-:S04]  /*112d0*/  UISETP.LT.AND UP0, UPT, URZ, UR4, UPT ;  /* 0x000000043f00728c */ /* 0x000fc8000bf01270 */
[----:B------:R-:W-:Y:S02]  /*112e0*/  USEL UR43, URZ, UR4, !UP0 ;  /* 0x000000043f2b7287 */ /* 0x000fe4000c000000 */
[----:B------:R-:W-:Y:S02]  /*112f0*/  UISETP.NE.AND UP0, UPT, UR10, URZ, UPT ;  /* 0x0000003f0a00728c */ /* 0x000fe4000bf05270 */
[----:B------:R-:W-:-:S06]  /*11300*/  UISETP.GT.AND UP1, UPT, UR12, UR43, UPT ;  /* 0x0000002b0c00728c */ /* 0x000fcc000bf24270 */
[----:B------:R-:W-:-:S03]  /*11310*/  PLOP3.LUT P0, PT, PT, PT, UP1, 0x80, 0x0 ;  /* 0x000000000000781c */ /* 0x000fc60003f0f018 */
[----:B------:R-:W-:-:S10]  /*11320*/  @!UP0 ULDC UR10, c[0x0][0x9f0] ;  /* 0x00027c00000a8ab9 */ /* 0x000fd40000000800 */
[----:B------:R-:W-:Y:S05]  /*11330*/  @!P0 BRA `(.L_x_1905) ;  /* 0x0000000000808947 */ /* 0x000fea0003800000 */
[----:B------:R-:W-:Y:S01]  /*11340*/  IMAD.U32 R3, RZ, RZ, UR10 ;  /* 0x0000000aff037e24 */ /* 0x000fe2000f8e00ff */
[----:B------:R-:W-:-:S04]  /*11350*/  UIADD3 UR4, UR10, -0x1, UR12 ;  /* 0xffffffff0a047890 */ /* 0x000fc8000fffe00c */
[-C--:B------:R-:W-:Y:S01]  /*11360*/  IABS R0, R3.reuse ;  /* 0x0000000300007213 */ /* 0x080fe20000000000 */
[----:B------:R-:W-:Y:S01]  /*11370*/  UIADD3 UR6, -UR43, UR4, URZ ;  /* 0x000000042b067290 */ /* 0x000fe2000fffe13f */
[----:B------:R-:W-:Y:S02]  /*11380*/  IABS R3, R3 ;  /* 0x0000000300037213 */ /* 0x000fe40000000000 */
[----:B------:R-:W-:Y:S01]  /*11390*/  R2UR UR11, R0 ;  /* 0x00000000000b72ca */ /* 0x000fe200000e0000 */
[----:B------:R-:W-:Y:S02]  /*113a0*/  UMOV UR4, URZ ;  /* 0x0000003f00047c82 */ /* 0x000fe40008000000 */
[----:B------:R-:W-:-:S05]  /*113b0*/  IMAD.MOV R3, RZ, RZ, -R3 ;  /* 0x000000ffff037224 */ /* 0x000fca00078e0a03 */
[----:B------:R-:W-:-:S05]  /*113c0*/  R2UR UR9, R3 ;  /* 0x00000000030972ca */ /* 0x000fca00000e0000 */
[----:B------:R-:W0:Y:S08]  /*113d0*/  I2F.RP R0, UR11 ;  /* 0x0000000b00007d06 */ /* 0x000e300008209400 */
[----:B0-----:R-:W0:Y:S02]  /*113e0*/  MUFU.RCP R0, R0 ;  /* 0x0000000000007308 */ /* 0x001e240000001000 */
[----:B0-----:R-:W-:Y:S01]  /*113f0*/  VIADD R2, R0, 0xffffffe ;  /* 0x0ffffffe00027836 */ /* 0x001fe20000000000 */
[----:B------:R-:W-:Y:S01]  /*11400*/  IABS R0, UR6 ;  /* 0x0000000600007c13 */ /* 0x000fe20008000000 */
[----:B------:R-:W-:-:S03]  /*11410*/  ULOP3.LUT UR6, UR6, UR10, URZ, 0x3c, !UPT ;  /* 0x0000000a06067292 */ /* 0x000fc6000f8e3c3f */
[----:B------:R-:W-:Y:S01]  /*11420*/  R2UR UR8, R0 ;  /* 0x00000000000872ca */ /* 0x000fe200000e0000 */
[----:B------:R-:W0:Y:S02]  /*11430*/  F2I.FTZ.U32.TRUNC.NTZ R2, R2 ;  /* 0x0000000200027305 */ /* 0x000e24000021f000 */
        /* <DEDUP_REMOVED lines=16> */
.L_x_1905:
[----:B------:R-:W-:Y:S01]  /*11540*/  UIMAD UR41, UR42, UR46, UR43 ;  /* 0x0000002e2a2972a4 */ /* 0x000fe2000f8e022b */
[----:B------:R-:W-:Y:S02]  /*11550*/  IMAD.U32 R0, RZ, RZ, UR12 ;  /* 0x0000000cff007e24 */ /* 0x000fe4000f8e00ff */
[----:B------:R-:W-:Y:S02]  /*11560*/  IMAD.MOV.U32 R6, RZ, RZ, RZ ;  /* 0x000000ffff067224 */ /* 0x000fe400078e00ff */
[----:B------:R-:W-:Y:S02]  /*11570*/  IMAD.MOV.U32 R8, RZ, RZ, 0x1 ;  /* 0x00000001ff087424 */ /* 0x000fe400078e00ff */
[----:B------:R-:W-:-:S05]  /*11580*/  IMAD.U32 R3, RZ, RZ, UR41 ;  /* 0x00000029ff037e24 */ /* 0x000fca000f8e00ff */
[----:B------:R-:W-:Y:S01]  /*11590*/  VIADDMNMX R19, R3, UR46, R0, PT ;  /* 0x0000002e03137c46 */ /* 0x000fe2000b800100 */
[----:B------:R-:W-:-:S03]  /*115a0*/  IMAD.MOV.U32 R0, RZ, RZ, 0x1 ;  /* 0x00000001ff007424 */ /* 0x000fc600078e00ff */
        /* <DEDUP_REMOVED lines=26> */
.L_x_1906:
        /* <DEDUP_REMOVED lines=20> */
.L_x_1908:
        /* <DEDUP_REMOVED lines=15> */
.L_x_1907:
[----:B------:R-:W0:Y:S08]  /*11980*/  LDC.64 R2, c[0x0][0x9f8] ;  /* 0x00027e00ff027b82 */ /* 0x000e300000000a00 */
[----:B------:R-:W1:Y:S01]  /*11990*/  LDC.64 R4, c[0x0][0x418] ;  /* 0x00010600ff047b82 */ /* 0x000e620000000a00 */
[----:B0-----:R-:W-:-:S04]  /*119a0*/  ISETP.NE.U32.AND P0, PT, R2, RZ, PT ;  /* 0x000000ff0200720c */ /* 0x001fc80003f05070 */
[----:B------:R-:W-:-:S13]  /*119b0*/  ISETP.NE.AND.EX P0, PT, R3, RZ, PT, P0 ;  /* 0x000000ff0300720c */ /* 0x000fda0003f05300 */
[----:B------:R-:W0:Y:S02]  /*119c0*/  @P0 LDC.64 R2, c[0x0][0x9f8] ;  /* 0x00027e00ff020b82 */ /* 0x000e240000000a00 */
[----:B0-----:R-:W-:-:S05]  /*119d0*/  @P0 IMAD.WIDE R2, R18, 0x4, R2 ;  /* 0x0000000412020825 */ /* 0x001fca00078e0202 */
[----:B------:R-:W2:Y:S01]  /*119e0*/  @P0 LDG.E R18, desc[UR48][R2.64] ;  /* 0x0000003002120981 */ /* 0x000ea2000c1e1900 */
[----:B-1----:R-:W-:Y:S01]  /*119f0*/  ISETP.NE.U32.AND P0, PT, R4, RZ, PT ;  /* 0x000000ff0400720c */ /* 0x002fe20003f05070 */
[----:B------:R-:W-:Y:S01]  /*11a00*/  UMOV UR4, 0xffffffff ;  /* 0xffffffff00047882 */ /* 0x000fe20000000000 */
[----:B------:R-:W-:Y:S01]  /*11a10*/  LOP3.LUT R17, R17, 0xfffffffe, RZ, 0xc0, !PT ;  /* 0xfffffffe11117812 */ /* 0x000fe200078ec0ff */
[----:B------:R-:W0:Y:S01]  /*11a20*/  S2R R16, SR_TID.X ;  /* 0x0000000000107919 */ /* 0x000e220000002100 */
[----:B------:R-:W-:Y:S01]  /*11a30*/  ISETP.NE.AND.EX P1, PT, R5, RZ, PT, P0 ;  /* 0x000000ff0500720c */ /* 0x000fe20003f25300 */
[----:B------:R-:W-:-:S12]  /*11a40*/  VIADD R0, R19, 0xffffffff ;  /* 0xffffffff13007836 */ /* 0x000fd80000000000 */
[----:B------:R-:W-:Y:S02]  /*11a50*/  @P1 LOP3.LUT R17, R17, 0x1, RZ, 0xfc, !PT ;  /* 0x0000000111111812 */ /* 0x000fe400078efcff */
[----:B0-----:R-:W-:-:S04]  /*11a60*/  SHF.R.U32.HI R6, RZ, 0x5, R16 ;  /* 0x00000005ff067819 */ /* 0x001fc80000011610 */
[----:B------:R-:W-:Y:S02]  /*11a70*/  LOP3.LUT R6, R6, 0x3, RZ, 0xc0, !PT ;  /* 0x0000000306067812 */ /* 0x000fe400078ec0ff */
[----:B--2---:R-:W-:Y:S02]  /*11a80*/  SHF.R.S32.HI R19, RZ, 0x1f, R18 ;  /* 0x0000001fff137819 */ /* 0x004fe40000011412 */
[----:B------:R-:W-:Y:S01]  /*11a90*/  SEL R16, R18, RZ, !P1 ;  /* 0x000000ff12107207 */ /* 0x000fe20004800000 */
[----:B------:R-:W-:Y:S06]  /*11aa0*/  BRA.DIV UR4, `(.L_x_1909) ;  /* 0x0000003204ec7947 */ /* 0x000fec000b800000 */
[----:B------:R0:W1:Y:S02]  /*11ab0*/  SHFL.IDX PT, R14, R6, RZ, 0x1f ;  /* 0x00001fff060e7589 */ /* 0x00006400000e0000 */
.L_x_1988:
[----:B------:R2:W-:Y:S01]  /*11ac0*/  STL [R1], R0 ;  /* 0x0000000001007387 */ /* 0x0005e20000100800 */
        /* <DEDUP_REMOVED lines=8> */
.L_x_1991:
[----:B------:R-:W-:Y:S05]  /*11b50*/  @!P6 BRA `(.L_x_1910) ;  /* 0x0000000000d8e947 */ /* 0x000fea0003800000 */
[----:B------:R-:W-:Y:S01]  /*11b60*/  IMAD.MOV.U32 R16, RZ, RZ, R18 ;  /* 0x000000ffff107224 */ /* 0x000fe200078e0012 */
[----:B------:R-:W-:Y:S06]  /*11b70*/  @!P1 BRA `(.L_x_1912) ;  /* 0x0000000000509947 */ /* 0x000fec0003800000 */
[----:B0-----:R-:W-:Y:S01]  /*11b80*/  IMAD.MOV.U32 R6, RZ, RZ, R0 ;  /* 0x000000ffff067224 */ /* 0x001fe200078e0000 */
[----:B------:R-:W-:Y:S01]  /*11b90*/  ULDC.64 UR4, c[0x0][0x428] ;  /* 0x00010a0000047ab9 */ /* 0x000fe20000000a00 */
[----:B------:R-:W0:Y:S01]  /*11ba0*/  LDC R0, c[0x0][0x43c] ;  /* 0x00010f00ff007b82 */ /* 0x000e220000000800 */
[----:B------:R-:W-:Y:S02]  /*11bb0*/  IMAD R9, R19, UR4, RZ ;  /* 0x0000000413097c24 */ /* 0x000fe4000f8e02ff */
        /* <DEDUP_REMOVED lines=15> */
[----:B------:R1:W-:Y:S02]  /*11cb0*/  STL [R1], R6 ;  /* 0x0000000601007387 */ /* 0x0003e40000100800 */
.L_x_1912:
[----:B------:R-:W-:Y:S01]  /*11cc0*/  IMAD.MOV.U32 R0, RZ, RZ, 0x1 ;  /* 0x00000001ff007424 */ /* 0x000fe200078e00ff */
[----:B01----:R-:W0:Y:S04]  /*11cd0*/  S2R R6, SR_TID.X ;  /* 0x0000000000067919 */ /* 0x003e280000002100 */
[----:B------:R-:W-:-:S04]  /*11ce0*/  SHF.L.U32 R0, R0, 0x1f, RZ ;  /* 0x0000001f00007819 */ /* 0x000fc800000006ff */
[----:B------:R-:W1:Y:S01]  /*11cf0*/  SYNCS.PHASECHK.TRANS64.TRYWAIT P0, [UR38+0x22840], R0 ;  /* 0x02284000ff0075a7 */ /* 0x000e620008000166 */
[----:B0-----:R-:W-:-:S04]  /*11d00*/  LOP3.LUT R2, R6, 0x7f, RZ, 0xc0, !PT ;  /* 0x0000007f06027812 */ /* 0x001fc800078ec0ff */
[----:B------:R-:W-:Y:S01]  /*11d10*/  ISETP.NE.AND P1, PT, R2, RZ, PT ;  /* 0x000000ff0200720c */ /* 0x000fe20003f25270 */
[----:B-1----:R-:W-:-:S12]  /*11d20*/  @!P0 BRA `(.L_x_1913) ;  /* 0x00000030008c8947 */ /* 0x002fd80003800000 */
.L_x_1992:
[----:B------:R-:W-:Y:S05]  /*11d30*/  @P1 BRA `(.L_x_1914) ;  /* 0x0000000000181947 */ /* 0x000fea0003800000 */
[----:B------:R-:W1:Y:S01]  /*11d40*/  S2R R2, SR_TID.X ;  /* 0x0000000000027919 */ /* 0x000e620000002100 */
[----:B0-----:R-:W-:-:S04]  /*11d50*/  IMAD.MOV.U32 R0, RZ, RZ, 0x3000 ;  /* 0x00003000ff007424 */ /* 0x001fc800078e00ff */
[----:B------:R2:W-:Y:S01]  /*11d60*/  SYNCS.ARRIVE.TRANS64 RZ, [UR38+0x22830], R0 ;  /* 0x02283000ffff79a7 */ /* 0x0005e20008000026 */
[----:B-1----:R-:W-:-:S13]  /*11d70*/  LOP3.LUT P0, RZ, R2, 0x1f, RZ, 0xc0, !PT ;  /* 0x0000001f02ff7812 */ /* 0x002fda000780c0ff */
[----:B--2---:R-:W-:Y:S05]  /*11d80*/  @!P0 BRA `(.L_x_1914) ;  /* 0x0000000000048947 */ /* 0x004fea0003800000 */
[----:B------:R-:W-:Y:S01]  /*11d90*/  BPT.TRAP 0x1 ;  /* 0x000000040000795c */ /* 0x000fe20000300000 */
.L_x_1914:
[----:B0-----:R-:W2:Y:S01]  /*11da0*/  LDL R0, [R1] ;  /* 0x0000000001007983 */ /* 0x001ea20000100800 */
        /* <DEDUP_REMOVED lines=17> */
.L_x_1910:
        /* <DEDUP_REMOVED lines=22> */
.L_x_1915:
[----:B------:R-:W1:Y:S01]  /*12020*/  LDC R5, c[0x0][0x448] ;  /* 0x00011200ff057b82 */ /* 0x000e620000000800 */
[----:B------:R-:W2:Y:S01]  /*12030*/  S2R R12, SR_TID.X ;  /* 0x00000000000c7919 */ /* 0x000ea20000002100 */
[----:B------:R-:W-:Y:S01]  /*12040*/  USHF.R.S32.HI UR4, URZ, 0x1f, UR36 ;  /* 0x0000001f3f047899 */ /* 0x000fe20008011424 */
[----:B------:R-:W-:Y:S01]  /*12050*/  ULDC.64 UR8, c[0x0][0x2d8] ;  /* 0x0000b60000087ab9 */ /* 0x000fe20000000a00 */
[----:B------:R-:W3:Y:S02]  /*12060*/  S2R R8, SR_CTAID.Z ;  /* 0x0000000000087919 */ /* 0x000ee40000002700 */
[----:B------:R-:W-:Y:S02]  /*12070*/  UIMAD UR6, UR4, UR8, URZ ;  /* 0x00000008040672a4 */ /* 0x000fe4000f8e023f */
[----:B------:R-:W-:Y:S02]  /*12080*/  UIMAD.WIDE.U32 UR4, UR36, UR8, URZ ;  /* 0x00000008240472a5 */ /* 0x000fe4000f8e003f */
[----:B------:R-:W-:-:S04]  /*12090*/  UIMAD UR6, UR36, UR9, UR6 ;  /* 0x00000009240672a4 */ /* 0x000fc8000f8e0206 */
[----:B------:R-:W-:Y:S01]  /*120a0*/  UIADD3 UR5, UR5, UR6, URZ ;  /* 0x0000000605057290 */ /* 0x000fe2000fffe03f */
[----:B-1----:R-:W-:Y:S02]  /*120b0*/  ISETP.NE.AND P0, PT, R5, 0x1, PT ;  /* 0x000000010500780c */ /* 0x002fe40003f05270 */
[C---:B--2---:R-:W-:Y:S01]  /*120c0*/  LOP3.LUT R10, R12.reuse, 0x7f, RZ, 0xc0, !PT ;  /* 0x0000007f0c0a7812 */ /* 0x044fe200078ec0ff */
[----:B------:R-:W-:-:S10]  /*120d0*/  IMAD.SHL.U32 R3, R12, 0x10, RZ ;  /* 0x000000100c037824 */ /* 0x000fd400078e00ff */
[----:B------:R-:W0:Y:S01]  /*120e0*/  @P0 LDC R7, c[0x0][0x44c] ;  /* 0x00011300ff070b82 */ /* 0x000e220000000800 */
[----:B------:R-:W-:-:S04]  /*120f0*/  SHF.R.U32.HI R4, RZ, 0x3, R10 ;  /* 0x00000003ff047819 */ /* 0x000fc8000001160a */
[----:B------:R-:W-:-:S03]  /*12100*/  LOP3.LUT R0, R4, 0x70, R3, 0xf8, !PT ;  /* 0x0000007004007812 */ /* 0x000fc600078ef803 */
[----:B------:R-:W1:Y:S02]  /*12110*/  @P0 LDC R9, c[0x0][0x450] ;  /* 0x00011400ff090b82 */ /* 0x000e640000000800 */
[----:B------:R-:W-:-:S06]  /*12120*/  VIADD R0, R0, UR40 ;  /* 0x0000002800007c36 */ /* 0x000fcc0008000000 */
[----:B------:R-:W2:Y:S01]  /*12130*/  LDC.64 R2, c[0x0][0x2e0] ;  /* 0x0000b800ff027b82 */ /* 0x000ea20000000a00 */
[----:B0-----:R-:W-:-:S04]  /*12140*/  @P0 IMAD.HI.U32 R6, R0, R7, RZ ;  /* 0x0000000700060227 */ /* 0x001fc800078e00ff */
[----:B------:R-:W-:Y:S01]  /*12150*/  IMAD.MOV.U32 R7, RZ, RZ, R0 ;  /* 0x000000ffff077224 */ /* 0x000fe200078e0000 */
[----:B-1----:R-:W-:Y:S02]  /*12160*/  @P0 SHF.R.U32.HI R7, RZ, R9, R6 ;  /* 0x00000009ff070219 */ /* 0x002fe40000011606 */
[----:B---3--:R-:W-:-:S05]  /*12170*/  SHF.R.S32.HI R9, RZ, 0x1f, R8 ;  /* 0x0000001fff097819 */ /* 0x008fca0000011408 */
[----:B--2---:R-:W-:-:S04]  /*12180*/  IMAD R6, R9, R2, RZ ;  /* 0x0000000209067224 */ /* 0x004fc800078e02ff */
[C---:B------:R-:W-:Y:S01]  /*12190*/  IMAD R9, R8.reuse, R3, R6 ;  /* 0x0000000308097224 */ /* 0x040fe200078e0206 */
[----:B------:R-:W-:Y:S01]  /*121a0*/  SHF.R.S32.HI R6, RZ, 0x1f, R7 ;  /* 0x0000001fff067819 */ /* 0x000fe20000011407 */
[----:B------:R-:W-:Y:S01]  /*121b0*/  IMAD.WIDE.U32 R2, R8, R2, UR4 ;  /* 0x0000000408027e25 */ /* 0x000fe2000f8e0002 */
[----:B------:R-:W-:-:S03]  /*121c0*/  ULDC.64 UR4, c[0x0][0x2d0] ;  /* 0x0000b40000047ab9 */ /* 0x000fc60000000a00 */
[----:B------:R-:W-:Y:S02]  /*121d0*/  IMAD.IADD R3, R3, 0x1, R9 ;  /* 0x0000000103037824 */ /* 0x000fe400078e0209 */
[----:B------:R-:W-:Y:S02]  /*121e0*/  IMAD.MOV R9, RZ, RZ, -R7 ;  /* 0x000000ffff097224 */ /* 0x000fe400078e0a07 */
[----:B------:R-:W-:Y:S02]  /*121f0*/  IMAD R6, R6, UR4, RZ ;  /* 0x0000000406067c24 */ /* 0x000fe4000f8e02ff */
[----:B------:R-:W-:Y:S02]  /*12200*/  IMAD R9, R5, R9, R0 ;  /* 0x0000000905097224 */ /* 0x000fe400078e0200 */
[C---:B------:R-:W-:Y:S02]  /*12210*/  IMAD R11, R7.reuse, UR5, R6 ;  /* 0x00000005070b7c24 */ /* 0x040fe4000f8e0206 */
[----:B------:R-:W-:Y:S01]  /*12220*/  IMAD.WIDE.U32 R2, R7, UR4, R2 ;  /* 0x0000000407027c25 */ /* 0x000fe2000f8e0002 */
[----:B------:R-:W-:Y:S01]  /*12230*/  SHF.R.S32.HI R0, RZ, 0x1f, R9 ;  /* 0x0000001fff007819 */ /* 0x000fe20000011409 */
[----:B------:R-:W-:-:S02]  /*12240*/  ULDC.64 UR4, c[0x0][0x2c8] ;  /* 0x0000b20000047ab9 */ /* 0x000fc40000000a00 */
[----:B------:R-:W-:Y:S02]  /*12250*/  IMAD.IADD R3, R3, 0x1, R11 ;  /* 0x0000000103037824 */ /* 0x000fe400078e020b */
[----:B------:R-:W-:Y:S02]  /*12260*/  IMAD R0, R0, UR4, RZ ;  /* 0x0000000400007c24 */ /* 0x000fe4000f8e02ff */
[----:B------:R-:W-:-:S04]  /*12270*/  IMAD.WIDE.U32 R2, R9, UR4, R2 ;  /* 0x0000000409027c25 */ /* 0x000fc8000f8e0002 */
[----:B------:R-:W-:Y:S01]  /*12280*/  IMAD R7, R9, UR5, R0 ;  /* 0x0000000509077c24 */ /* 0x000fe2000f8e0200 */
[----:B------:R-:W-:Y:S01]  /*12290*/  ULDC.64 UR4, c[0x0][0x280] ;  /* 0x0000a00000047ab9 */ /* 0x000fe20000000a00 */
[----:B------:R-:W-:Y:S01]  /*122a0*/  IMAD.SHL.U32 R6, R10, 0x8, RZ ;  /* 0x000000080a067824 */ /* 0x000fe200078e00ff */
[----:B------:R-:W-:Y:S01]  /*122b0*/  LEA R0, P0, R2, UR4, 0x1 ;  /* 0x0000000402007c11 */ /* 0x000fe2000f8008ff */
[----:B------:R-:W-:Y:S01]  /*122c0*/  IMAD.IADD R7, R3, 0x1, R7 ;  /* 0x0000000103077824 */ /* 0x000fe200078e0207 */
[----:B------:R-:W-:-:S04]  /*122d0*/  ULDC UR4, c[0x0][0x2b8] ;  /* 0x0000ae0000047ab9 */ /* 0x000fc80000000800 */
        /* <DEDUP_REMOVED lines=11> */
[----:B------:R-:W-:Y:S02]  /*12390*/  VIADD R4, R4, UR40 ;  /* 0x0000002804047c36 */ /* 0x000fe40008000000 */
[----:B------:R-:W1:Y:S01]  /*123a0*/  SHFL.IDX PT, R2, R7, RZ, 0x181f ;  /* 0x00181fff07027589 */ /* 0x000e6200000e0000 */
[----:B------:R-:W-:Y:S02]  /*123b0*/  IMAD R5, R5, UR4, RZ ;  /* 0x0000000405057c24 */ /* 0x000fe4000f8e02ff */
[C---:B------:R-:W-:Y:S01]  /*123c0*/  VIADD R10, R4.reuse, 0x10 ;  /* 0x00000010040a7836 */ /* 0x040fe20000000000 */
[----:B------:R-:W-:Y:S01]  /*123d0*/  SHFL.IDX PT, R9, R7, 0x1, 0x181f ;  /* 0x00381f0007097f89 */ /* 0x000fe200000e0000 */
        /* <DEDUP_REMOVED lines=8> */
[----:B------:R-:W-:-:S13]  /*12460*/  ISETP.GE.AND P1, PT, R10, R5, PT ;  /* 0x000000050a00720c */ /* 0x000fda0003f26270 */
[----:B------:R-:W-:Y:S02]  /*12470*/  @!P1 LEA R10, R6, UR38, 0x1 ;  /* 0x00000026060a9c11 */ /* 0x000fe4000f8e08ff */
[----:B0-----:R-:W-:Y:S02]  /*12480*/  @!P1 LEA R2, P2, R8, R14, 0x1 ;  /* 0x0000000e08029211 */ /* 0x001fe400078408ff */
[----:B------:R-:W0:Y:S03]  /*12490*/  SHFL.IDX PT, R14, R0, 0x2, 0x181f ;  /* 0x00581f00000e7f89 */ /* 0x000e2600000e0000 */
[----:B------:R-:W-:Y:S02]  /*124a0*/  @!P1 IMAD.X R3, RZ, RZ, R9, P2 ;  /* 0x000000ffff039224 */ /* 0x000fe400010e0609 */
[----:B------:R-:W1:Y:S04]  /*124b0*/  SHFL.IDX PT, R9, R7, 0x2, 0x181f ;  /* 0x00581f0007097f89 */ /* 0x000e6800000e0000 */
[----:B------:R2:W-:Y:S01]  /*124c0*/  @!P1 LDGSTS.E.BYPASS.LTC128B.128 [R10+0x18c00], desc[UR48][R2.64], !P0 ;  /* 0x18c00000020a9fae */ /* 0x0005e2000c101d70 */
[----:B------:R-:W-:Y:S01]  /*124d0*/  ISETP.GE.AND P1, PT, R12, R5, PT ;  /* 0x000000050c00720c */ /* 0x000fe20003f26270 */
[----:B------:R-:W-:-:S02]  /*124e0*/  VIADD R12, R4, 0x40 ;  /* 0x00000040040c7836 */ /* 0x000fc40000000000 */
[----:B--2---:R-:W-:-:S10]  /*124f0*/  VIADD R10, R4, 0x30 ;  /* 0x00000030040a7836 */ /* 0x004fd40000000000 */
[----:B------:R-:W-:Y:S02]  /*12500*/  @!P1 LEA R21, R6, UR38, 0x1 ;  /* 0x0000002606159c11 */ /* 0x000fe4000f8e08ff */
[----:B0-----:R-:W-:Y:S02]  /*12510*/  @!P1 LEA R2, P2, R8, R14, 0x1 ;  /* 0x0000000e08029211 */ /* 0x001fe400078408ff */
[----:B------:R-:W0:Y:S03]  /*12520*/  SHFL.IDX PT, R14, R0, 0x3, 0x181f ;  /* 0x00781f00000e7f89 */ /* 0x000e2600000e0000 */
[----:B-1----:R-:W-:Y:S02]  /*12530*/  @!P1 IMAD.X R3, RZ, RZ, R9, P2 ;  /* 0x000000ffff039224 */ /* 0x002fe400010e0609 */
[----:B------:R-:W1:Y:S04]  /*12540*/  SHFL.IDX PT, R9, R7, 0x3, 0x181f ;  /* 0x00781f0007097f89 */ /* 0x000e6800000e0000 */
[----:B------:R0:W-:Y:S01]  /*12550*/  @!P1 LDGSTS.E.BYPASS.LTC128B.128 [R21+0x19400], desc[UR48][R2.64], !P0 ;  /* 0x1940000002159fae */ /* 0x0001e2000c101d70 */
[----:B------:R-:W-:-:S13]  /*12560*/  ISETP.GE.AND P1, PT, R10, R5, PT ;  /* 0x000000050a00720c */ /* 0x000fda0003f26270 */
[----:B------:R-:W-:Y:S02]  /*12570*/  @!P1 LEA R10, R6, UR38, 0x1 ;  /* 0x00000026060a9c11 */ /* 0x000fe4000f8e08ff */
[----:B0-----:R-:W-:Y:S02]  /*12580*/  @!P1 LEA R2, P2, R8, R14, 0x1 ;  /* 0x0000000e08029211 */ /* 0x001fe400078408ff */
[----:B------:R-:W0:Y:S03]  /*12590*/  SHFL.IDX PT, R14, R0, 0x4, 0x181f ;  /* 0x00981f00000e7f89 */ /* 0x000e2600000e0000 */
[----:B-1----:R-:W-:Y:S02]  /*125a0*/  @!P1 IMAD.X R3, RZ, RZ, R9, P2 ;  /* 0x000000ffff039224 */ /* 0x002fe400010e0609 */
        /* <DEDUP_REMOVED lines=18> */
[----:B------:R-:W-:-:S03]  /*126d0*/  ISETP.GE.AND P1, PT, R12, R5, PT ;  /* 0x000000050c00720c */ /* 0x000fc60003f26270 */
[----:B------:R-:W2:Y:S10]  /*126e0*/  SHFL.IDX PT, R7, R7, 0x7, 0x181f ;  /* 0x00f81f0007077f89 */ /* 0x000eb400000e0000 */
[----:B0-----:R-:W-:-:S02]  /*126f0*/  @!P1 LEA R2, P2, R8, R14, 0x1 ;  /* 0x0000000e08029211 */ /* 0x001fc400078408ff */
[----:B------:R0:W3:Y:S03]  /*12700*/  SHFL.IDX PT, R14, R0, 0x7, 0x181f ;  /* 0x00f81f00000e7f89 */ /* 0x0000e600000e0000 */
[----:B-1----:R-:W-:Y:S01]  /*12710*/  @!P1 IMAD.X R3, RZ, RZ, R9, P2 ;  /* 0x000000ffff039224 */ /* 0x002fe200010e0609 */
[----:B------:R-:W-:-:S05]  /*12720*/  @!P1 LEA R9, R6, UR38, 0x1 ;  /* 0x0000002606099c11 */ /* 0x000fca000f8e08ff */
[----:B------:R0:W-:Y:S02]  /*12730*/  @!P1 LDGSTS.E.BYPASS.LTC128B.128 [R9+0x1b400], desc[UR48][R2.64], !P0 ;  /* 0x1b40000002099fae */ /* 0x0001e4000c101d70 */
.L_x_2009:
[----:B------:R-:W-:-:S05]  /*12740*/  VIADD R4, R4, 0x70 ;  /* 0x0000007004047836 */ /* 0x000fca0000000000 */
[----:B------:R-:W-:Y:S01]  /*12750*/  ISETP.GE.AND P1, PT, R4, R5, PT ;  /* 0x000000050400720c */ /* 0x000fe20003f26270 */
[----:B------:R-:W-:-:S05]  /*12760*/  IMAD.MOV.U32 R4, RZ, RZ, 0x1 ;  /* 0x00000001ff047424 */ /* 0x000fca00078e00ff */
[----:B------:R-:W-:-:S07]  /*12770*/  SHF.L.U32 R4, R4, 0x1f, RZ ;  /* 0x0000001f04047819 */ /* 0x000fce00000006ff */
[----:B0--3--:R-:W-:Y:S02]  /*12780*/  @!P1 LEA R2, P2, R8, R14, 0x1 ;  /* 0x0000000e08029211 */ /* 0x009fe400078408ff */
[----:B------:R-:W-:-:S03]  /*12790*/  @!P1 LEA R5, R6, UR38, 0x1 ;  /* 0x0000002606059c11 */ /* 0x000fc6000f8e08ff */
[----:B--2---:R-:W-:-:S05]  /*127a0*/  @!P1 IMAD.X R3, RZ, RZ, R7, P2 ;  /* 0x000000ffff039224 */ /* 0x004fca00010e0607 */
        /* <DEDUP_REMOVED lines=11> */
.L_x_2010:
[----:B------:R-:W-:Y:S01]  /*12860*/  LOP3.LUT P0, RZ, R17, 0x2, RZ, 0xc0, !PT ;  /* 0x0000000211ff7812 */ /* 0x000fe2000780c0ff */
[----:B------:R-:W-:Y:S01]  /*12870*/  BSSY B0, `(.L_x_1918) ;  /* 0x000004b000007945 */ /* 0x000fe20003800000 */
[----:B------:R-:W-:-:S11]  /*12880*/  IMAD.MOV.U32 R0, RZ, RZ, 0x1 ;  /* 0x00000001ff007424 */ /* 0x000fd600078e00ff */
[----:B------:R-:W-:Y:S05]  /*12890*/  @!P0 BRA `(.L_x_1919) ;  /* 0x0000000400208947 */ /* 0x000fea0003800000 */
[----:B------:R-:W1:Y:S01]  /*128a0*/  SYNCS.PHASECHK.TRANS64.TRYWAIT P0, [UR38+0x22860], R4 ;  /* 0x02286004ff0075a7 */ /* 0x000e620008000166 */
[----:B------:R-:W2:Y:S02]  /*128b0*/  S2R R2, SR_TID.X ;  /* 0x0000000000027919 */ /* 0x000ea40000002100 */
[----:B--2---:R-:W-:-:S04]  /*128c0*/  LOP3.LUT R2, R2, 0x7f, RZ, 0xc0, !PT ;  /* 0x0000007f02027812 */ /* 0x004fc800078ec0ff */
[----:B------:R-:W-:Y:S01]  /*128d0*/  ISETP.NE.AND P1, PT, R2, RZ, PT ;  /* 0x000000ff0200720c */ /* 0x000fe20003f25270 */
[----:B-1----:R-:W-:-:S12]  /*128e0*/  @!P0 BRA `(.L_x_1920) ;  /* 0x0000003000208947 */ /* 0x002fd80003800000 */
.L_x_2011:
        /* <DEDUP_REMOVED lines=8> */
.L_x_1922:
[----:B------:R-:W-:Y:S05]  /*12970*/  BSYNC B1 ;  /* 0x0000000000017941 */ /* 0x000fea0003800000 */
.L_x_1921:
[----:B------:R-:W2:Y:S01]  /*12980*/  LDL.LU R2, [R1] ;  /* 0x0000000001027983 */ /* 0x000ea20000300800 */
        /* <DEDUP_REMOVED lines=10> */
.L_x_1923:
        /* <DEDUP_REMOVED lines=13> */
.L_x_1924:
        /* <DEDUP_REMOVED lines=13> */
.L_x_1925:
        /* <DEDUP_REMOVED lines=13> */
.L_x_1926:
        /* <DEDUP_REMOVED lines=8> */
.L_x_1919:
[----:B------:R-:W-:Y:S05]  /*12d20*/  BSYNC B0 ;  /* 0x0000000000007941 */ /* 0x000fea0003800000 */
.L_x_1918:
[----:B0-----:R-:W2:Y:S01]  /*12d30*/  LDL.LU R3, [R1+0x4] ;  /* 0x0000040001037983 */ /* 0x001ea20000300800 */
[----:B------:R-:W-:Y:S02]  /*12d40*/  IMAD.MOV.U32 R8, RZ, RZ, RZ ;  /* 0x000000ffff087224 */ /* 0x000fe400078e00ff */
[----:B------:R-:W-:Y:S02]  /*12d50*/  IMAD.MOV.U32 R6, RZ, RZ, 0x1 ;  /* 0x00000001ff067424 */ /* 0x000fe400078e00ff */
[----:B--2---:R-:W-:-:S05]  /*12d60*/  VIADD R7, R3, 0xfffffffe ;  /* 0xfffffffe03077836 */ /* 0x004fca0000000000 */
[----:B------:R-:W-:-:S13]  /*12d70*/  ISETP.GE.AND P0, PT, R7, UR41, PT ;  /* 0x0000002907007c0c */ /* 0x000fda000bf06270 */
[----:B------:R-:W-:Y:S05]  /*12d80*/  @!P0 BRA `(.L_x_1898) ;  /* 0x0000001800a48947 */ /* 0x000fea0003800000 */
[----:B------:R-:W-:Y:S01]  /*12d90*/  UIADD3 UR4, UR42, 0x1, URZ ;  /* 0x000000012a047890 */ /* 0x000fe2000fffe03f */
[----:B------:R-:W0:Y:S01]  /*12da0*/  S2R R4, SR_TID.X ;  /* 0x0000000000047919 */ /* 0x000e220000002100 */
[----:B------:R-:W-:Y:S01]  /*12db0*/  ULOP3.LUT UR5, URZ, UR44, URZ, 0x33, !UPT ;  /* 0x0000002c3f057292 */ /* 0x000fe2000f8e333f */
[----:B------:R-:W-:Y:S01]  /*12dc0*/  IMAD.MOV.U32 R6, RZ, RZ, 0x1 ;  /* 0x00000001ff067424 */ /* 0x000fe200078e00ff */
[----:B------:R-:W-:-:S04]  /*12dd0*/  UIMAD UR4, UR4, UR46, URZ ;  /* 0x0000002e040472a4 */ /* 0x000fc8000f8e023f */
[----:B------:R-:W-:Y:S01]  /*12de0*/  IMAD.U32 R3, RZ, RZ, UR5 ;  /* 0x00000005ff037e24 */ /* 0x000fe2000f8e00ff */
[----:B------:R-:W-:Y:S01]  /*12df0*/  ULOP3.LUT UR5, URZ, UR41, URZ, 0x33, !UPT ;  /* 0x000000293f057292 */ /* 0x000fe2000f8e333f */
[----:B------:R-:W-:Y:S01]  /*12e00*/  LOP3.LUT R0, RZ, UR4, RZ, 0x33, !PT ;  /* 0x00000004ff007c12 */ /* 0x000fe2000f8e33ff */
[----:B------:R-:W-:-:S03]  /*12e10*/  ULOP3.LUT UR4, URZ, UR39, URZ, 0x33, !UPT ;  /* 0x000000273f047292 */ /* 0x000fc6000f8e333f */
[----:B------:R-:W-:Y:S01]  /*12e20*/  VIADDMNMX R0, R0, -UR43, R3, !PT ;  /* 0x8000002b00007c46 */ /* 0x000fe2000f800103 */
[----:B------:R-:W-:-:S03]  /*12e30*/  IMAD.MOV.U32 R3, RZ, RZ, 0x2 ;  /* 0x00000002ff037424 */ /* 0x000fc600078e00ff */
[----:B------:R-:W-:-:S04]  /*12e40*/  VIMNMX R0, R0, UR4, !PT ;  /* 0x0000000400007c48 */ /* 0x000fc8000ffe0100 */
[----:B------:R-:W-:-:S05]  /*12e50*/  VIADDMNMX R2, R0, R3, UR5, !PT ;  /* 0x0000000500027e46 */ /* 0x000fca000f800103 */
[----:B------:R-:W-:-:S05]  /*12e60*/  VIADD R3, R2, 0xfffffffe ;  /* 0xfffffffe02037836 */ /* 0x000fca0000000000 */
[-C--:B------:R-:W-:Y:S02]  /*12e70*/  ISETP.NE.AND P0, PT, R3, R0.reuse, PT ;  /* 0x000000000300720c */ /* 0x080fe40003f05270 */
[----:B------:R-:W-:Y:S01]  /*12e80*/  LOP3.LUT R3, RZ, R0, RZ, 0x33, !PT ;  /* 0x00000000ff037212 */ /* 0x000fe200078e33ff */
[----:B------:R-:W-:Y:S01]  /*12e90*/  IMAD.MOV.U32 R0, RZ, RZ, 0x1 ;  /* 0x00000001ff007424 */ /* 0x000fe200078e00ff */
[----:B0-----:R-:W-:-:S03]  /*12ea0*/  LOP3.LUT R10, R4, 0x1f, RZ, 0xc0, !PT ;  /* 0x0000001f040a7812 */ /* 0x001fc600078ec0ff */
[----:B------:R-:W-:-:S05]  /*12eb0*/  IMAD.IADD R2, R2, 0x1, R3 ;  /* 0x0000000102027824 */ /* 0x000fca00078e0203 */
[----:B------:R-:W-:Y:S01]  /*12ec0*/  LOP3.LUT R11, R2, 0x1, RZ, 0xc0, !PT ;  /* 0x00000001020b7812 */ /* 0x000fe200078ec0ff */
[----:B------:R-:W-:Y:S06]  /*12ed0*/  @!P0 BRA `(.L_x_1927) ;  /* 0x0000001000388947 */ /* 0x000fec0003800000 */
[----:B------:R-:W-:Y:S01]  /*12ee0*/  BSSY B0, `(.L_x_1927) ;  /* 0x000010d000007945 */ /* 0x000fe20003800000 */
[----:B------:R-:W-:Y:S02]  /*12ef0*/  IMAD.IADD R9, R2, 0x1, -R11 ;  /* 0x0000000102097824 */ /* 0x000fe400078e0a0b */
[----:B------:R-:W-:-:S07]  /*12f00*/  IMAD.MOV.U32 R0, RZ, RZ, 0x1 ;  /* 0x00000001ff007424 */ /* 0x000fce00078e00ff */
.L_x_1960:
        /* <DEDUP_REMOVED lines=27> */
.L_x_1930:
[----:B------:R-:W1:Y:S01]  /*130c0*/  S2R R2, SR_TID.X ;  /* 0x0000000000027919 */ /* 0x000e620000002100 */
[----:B------:R-:W-:Y:S01]  /*130d0*/  BSSY B2, `(.L_x_1931) ;  /* 0x0000006000027945 */ /* 0x000fe20003800000 */
[----:B-1----:R-:W-:Y:S02]  /*130e0*/  LOP3.LUT R3, R2, 0x7f, RZ, 0xc0, !PT ;  /* 0x0000007f02037812 */ /* 0x002fe400078ec0ff */
[----:B------:R-:W-:Y:S02]  /*130f0*/  SHF.L.U32 R2, R0, 0x1f, RZ ;  /* 0x0000001f00027819 */ /* 0x000fe400000006ff */
[----:B------:R-:W-:Y:S02]  /*13100*/  ISETP.NE.AND P2, PT, R3, RZ, PT ;  /* 0x000000ff0300720c */ /* 0x000fe40003f45270 */
[----:B------:R-:W1:Y:S02]  /*13110*/  SYNCS.PHASECHK.TRANS64.TRYWAIT P0, [UR38+0x22848], R2 ;  /* 0x02284802ff0075a7 */ /* 0x000e640008000166 */
[----:B-1----:R-:W-:Y:S09]  /*13120*/  @!P0 BRA `(.L_x_1932) ;  /* 0x0000002800288947 */ /* 0x002ff20003800000 */
.L_x_2012:
[----:B------:R-:W-:Y:S05]  /*13130*/  BSYNC B2 ;  /* 0x0000000000027941 */ /* 0x000fea0003800000 */
.L_x_1931:
[----:B------:R-:W-:Y:S04]  /*13140*/  BSSY B2, `(.L_x_1933) ;  /* 0x0000007000027945 */ /* 0x000fe80003800000 */
[----:B------:R-:W-:Y:S05]  /*13150*/  @P2 BRA `(.L_x_1934) ;  /* 0x0000000000142947 */ /* 0x000fea0003800000 */
[----:B------:R-:W-:Y:S01]  /*13160*/  ISETP.NE.AND P0, PT, R10, RZ, PT ;  /* 0x000000ff0a00720c */ /* 0x000fe20003f05270 */
[----:B-1----:R-:W-:-:S04]  /*13170*/  IMAD.MOV.U32 R3, RZ, RZ, 0x3000 ;  /* 0x00003000ff037424 */ /* 0x002fc800078e00ff */
[----:B------:R2:W-:Y:S08]  /*13180*/  SYNCS.ARRIVE.TRANS64 RZ, [UR38+0x22838], R3 ;  /* 0x02283803ffff79a7 */ /* 0x0005f00008000026 */
[----:B--2---:R-:W-:Y:S05]  /*13190*/  @!P0 BRA `(.L_x_1934) ;  /* 0x0000000000048947 */ /* 0x004fea0003800000 */
[----:B------:R-:W-:Y:S01]  /*131a0*/  BPT.TRAP 0x1 ;  /* 0x000000040000795c */ /* 0x000fe20000300000 */
.L_x_1934:
[----:B------:R-:W-:Y:S05]  /*131b0*/  BSYNC B2 ;  /* 0x0000000000027941 */ /* 0x000fea0003800000 */
.L_x_1933:
        /* <DEDUP_REMOVED lines=11> */
.L_x_1935:
        /* <DEDUP_REMOVED lines=10> */
.L_x_2013:
[----:B------:R-:W-:Y:S05]  /*13310*/  BSYNC B2 ;  /* 0x0000000000027941 */ /* 0x000fea0003800000 */
.L_x_1936:
        /* <DEDUP_REMOVED lines=9> */
.L_x_1939:
[----:B------:R-:W-:Y:S05]  /*133b0*/  BSYNC B2 ;  /* 0x0000000000027941 */ /* 0x000fea0003800000 */
.L_x_1938:
        /* <DEDUP_REMOVED lines=9> */
.L_x_1940:
        /* <DEDUP_REMOVED lines=13> */
.L_x_1941:
        /* <DEDUP_REMOVED lines=13> */
.L_x_1942:
        /* <DEDUP_REMOVED lines=13> */
.L_x_1943:
        /* <DEDUP_REMOVED lines=8> */
.L_x_1929:
[----:B------:R-:W-:Y:S05]  /*13740*/  BSYNC B1 ;  /* 0x0000000000017941 */ /* 0x000fea0003800000 */
.L_x_1928:
[----:B------:R-:W-:Y:S01]  /*13750*/  LOP3.LUT P3, RZ, R17, 0x2, RZ, 0xc0, !PT ;  /* 0x0000000211ff7812 */ /* 0x000fe2000786c0ff */
[----:B------:R-:W-:Y:S01]  /*13760*/  BSSY B1, `(.L_x_1944) ;  /* 0x0000082000017945 */ /* 0x000fe20003800000 */
[----:B------:R-:W-:-:S11]  /*13770*/  LOP3.LUT R0, R0, 0x1, RZ, 0x3c, !PT ;  /* 0x0000000100007812 */ /* 0x000fd600078e3cff */
[----:B------:R-:W-:Y:S05]  /*13780*/  @!P3 BRA `(.L_x_1945) ;  /* 0x0000000400fcb947 */ /* 0x000fea0003800000 */
[----:B------:R-:W-:Y:S01]  /*13790*/  LOP3.LUT P3, RZ, R17, 0x1, RZ, 0xc0, !PT ;  /* 0x0000000111ff7812 */ /* 0x000fe2000786c0ff */
[----:B------:R-:W-:-:S12]  /*137a0*/  VIADD R12, R7, 0xffffffff ;  /* 0xffffffff070c7836 */ /* 0x000fd80000000000 */
        /* <DEDUP_REMOVED lines=20> */
.L_x_1946:
[----:B------:R-:W1:Y:S01]  /*138f0*/  S2R R2, SR_TID.X ;  /* 0x0000000000027919 */ /* 0x000e620000002100 */
[----:B------:R-:W-:Y:S01]  /*13900*/  BSSY B2, `(.L_x_1947) ;  /* 0x0000006000027945 */ /* 0x000fe20003800000 */
[----:B-1----:R-:W-:Y:S02]  /*13910*/  LOP3.LUT R3, R2, 0x7f, RZ, 0xc0, !PT ;  /* 0x0000007f02037812 */ /* 0x002fe400078ec0ff */
[----:B------:R-:W-:Y:S02]  /*13920*/  SHF.L.U32 R2, R0, 0x1f, RZ ;  /* 0x0000001f00027819 */ /* 0x000fe400000006ff */
[----:B------:R-:W-:Y:S02]  /*13930*/  ISETP.NE.AND P2, PT, R3, RZ, PT ;  /* 0x000000ff0300720c */ /* 0x000fe40003f45270 */
[----:B------:R-:W1:Y:S02]  /*13940*/  SYNCS.PHASECHK.TRANS64.TRYWAIT P0, [UR38+0x22840], R2 ;  /* 0x02284002ff0075a7 */ /* 0x000e640008000166 */
[----:B-1----:R-:W-:Y:S09]  /*13950*/  @!P0 BRA `(.L_x_1948) ;  /* 0x00000020004c8947 */ /* 0x002ff20003800000 */
.L_x_2014:
[----:B------:R-:W-:Y:S05]  /*13960*/  BSYNC B2 ;  /* 0x0000000000027941 */ /* 0x000fea0003800000 */
.L_x_1947:
[----:B------:R-:W-:Y:S04]  /*13970*/  BSSY B2, `(.L_x_1949) ;  /* 0x0000007000027945 */ /* 0x000fe80003800000 */
[----:B------:R-:W-:Y:S05]  /*13980*/  @P2 BRA `(.L_x_1950) ;  /* 0x0000000000142947 */ /* 0x000fea0003800000 */
[----:B------:R-:W-:Y:S01]  /*13990*/  ISETP.NE.AND P0, PT, R10, RZ, PT ;  /* 0x000000ff0a00720c */ /* 0x000fe20003f05270 */
[----:B-1----:R-:W-:-:S04]  /*139a0*/  IMAD.MOV.U32 R3, RZ, RZ, 0x3000 ;  /* 0x00003000ff037424 */ /* 0x002fc800078e00ff */
[----:B------:R2:W-:Y:S08]  /*139b0*/  SYNCS.ARRIVE.TRANS64 RZ, [UR38+0x22830], R3 ;  /* 0x02283003ffff79a7 */ /* 0x0005f00008000026 */
[----:B--2---:R-:W-:Y:S05]  /*139c0*/  @!P0 BRA `(.L_x_1950) ;  /* 0x0000000000048947 */ /* 0x004fea0003800000 */
[----:B------:R-:W-:Y:S01]  /*139d0*/  BPT.TRAP 0x1 ;  /* 0x000000040000795c */ /* 0x000fe20000300000 */
.L_x_1950:
[----:B------:R-:W-:Y:S05]  /*139e0*/  BSYNC B2 ;  /* 0x0000000000027941 */ /* 0x000fea0003800000 */
.L_x_1949:
        /* <DEDUP_REMOVED lines=11> */
.L_x_1951:
        /* <DEDUP_REMOVED lines=11> */
.L_x_2015:
[----:B------:R-:W-:Y:S05]  /*13b50*/  BSYNC B2 ;  /* 0x0000000000027941 */ /* 0x000fea0003800000 */
.L_x_1952:
        /* <DEDUP_REMOVED lines=9> */
.L_x_1955:
[----:B------:R-:W-:Y:S05]  /*13bf0*/  BSYNC B2 ;  /* 0x0000000000027941 */ /* 0x000fea0003800000 */
.L_x_1954:
        /* <DEDUP_REMOVED lines=9> */
.L_x_1956:
        /* <DEDUP_REMOVED lines=13> */
.L_x_1957:
        /* <DEDUP_REMOVED lines=13> */
.L_x_1958:
        /* <DEDUP_REMOVED lines=13> */
.L_x_1959:
        /* <DEDUP_REMOVED lines=8> */
.L_x_1945:
[----:B------:R-:W-:Y:S05]  /*13f80*/  BSYNC B1 ;  /* 0x0000000000017941 */ /* 0x000fea0003800000 */
.L_x_1944:
[----:B------:R-:W-:Y:S01]  /*13f90*/  VIADD R7, R7, 0xfffffffe ;  /* 0xfffffffe07077836 */ /* 0x000fe20000000000 */
[----:B------:R-:W-:Y:S06]  /*13fa0*/  @P1 BRA `(.L_x_1960) ;  /* 0xffffffec00d81947 */ /* 0x000fec000383ffff */
[----:B------:R-:W-:Y:S05]  /*13fb0*/  BSYNC B0 ;  /* 0x0000000000007941 */ /* 0x000fea0003800000 */
.L_x_1927:
        /* <DEDUP_REMOVED lines=8> */
[----:B------:R-:W-:Y:S02]  /*14040*/  ULDC.64 UR4, c[0x0][0x428] ;  /* 0x00010a0000047ab9 */ /* 0x000fe40000000a00 */
        /* <DEDUP_REMOVED lines=16> */
.L_x_1963:
[----:B------:R-:W1:Y:S01]  /*14150*/  S2R R2, SR_TID.X ;  /* 0x0000000000027919 */ /* 0x000e620000002100 */
[----:B------:R-:W-:Y:S01]  /*14160*/  BSSY B1, `(.L_x_1964) ;  /* 0x0000006000017945 */ /* 0x000fe20003800000 */
[----:B-1----:R-:W-:Y:S02]  /*14170*/  LOP3.LUT R3, R2, 0x7f, RZ, 0xc0, !PT ;  /* 0x0000007f02037812 */ /* 0x002fe400078ec0ff */
[----:B------:R-:W-:Y:S02]  /*14180*/  SHF.L.U32 R2, R0, 0x1f, RZ ;  /* 0x0000001f00027819 */ /* 0x000fe400000006ff */
[----:B------:R-:W-:Y:S02]  /*14190*/  ISETP.NE.AND P1, PT, R3, RZ, PT ;  /* 0x000000ff0300720c */ /* 0x000fe40003f25270 */
[----:B------:R-:W1:Y:S02]  /*141a0*/  SYNCS.PHASECHK.TRANS64.TRYWAIT P0, [UR38+0x22848], R2 ;  /* 0x02284802ff0075a7 */ /* 0x000e640008000166 */
[----:B-1----:R-:W-:Y:S09]  /*141b0*/  @!P0 BRA `(.L_x_1965) ;  /* 0x0000001800648947 */ /* 0x002ff20003800000 */
.L_x_2016:
[----:B------:R-:W-:Y:S05]  /*141c0*/  BSYNC B1 ;  /* 0x0000000000017941 */ /* 0x000fea0003800000 */
.L_x_1964:
[----:B------:R-:W-:Y:S04]  /*141d0*/  BSSY B1, `(.L_x_1966) ;  /* 0x0000007000017945 */ /* 0x000fe80003800000 */
[----:B------:R-:W-:Y:S05]  /*141e0*/  @P1 BRA `(.L_x_1967) ;  /* 0x0000000000141947 */ /* 0x000fea0003800000 */
[----:B------:R-:W-:Y:S01]  /*141f0*/  ISETP.NE.AND P0, PT, R10, RZ, PT ;  /* 0x000000ff0a00720c */ /* 0x000fe20003f05270 */
[----:B-1----:R-:W-:-:S04]  /*14200*/  IMAD.MOV.U32 R3, RZ, RZ, 0x3000 ;  /* 0x00003000ff037424 */ /* 0x002fc800078e00ff */
[----:B------:R2:W-:Y:S08]  /*14210*/  SYNCS.ARRIVE.TRANS64 RZ, [UR38+0x22838], R3 ;  /* 0x02283803ffff79a7 */ /* 0x0005f00008000026 */
[----:B--2---:R-:W-:Y:S05]  /*14220*/  @!P0 BRA `(.L_x_1967) ;  /* 0x0000000000048947 */ /* 0x004fea0003800000 */
[----:B------:R-:W-:Y:S01]  /*14230*/  BPT.TRAP 0x1 ;  /* 0x000000040000795c */ /* 0x000fe20000300000 */
.L_x_1967:
[----:B------:R-:W-:Y:S05]  /*14240*/  BSYNC B1 ;  /* 0x0000000000017941 */ /* 0x000fea0003800000 */
.L_x_1966:
        /* <DEDUP_REMOVED lines=11> */
.L_x_1968:
        /* <DEDUP_REMOVED lines=11> */
.L_x_2017:
[----:B------:R-:W-:Y:S05]  /*143b0*/  BSYNC B1 ;  /* 0x0000000000017941 */ /* 0x000fea0003800000 */
.L_x_1969:
        /* <DEDUP_REMOVED lines=9> */
.L_x_1972:
[----:B------:R-:W-:Y:S05]  /*14450*/  BSYNC B1 ;  /* 0x0000000000017941 */ /* 0x000fea0003800000 */
.L_x_1971:
        /* <DEDUP_REMOVED lines=9> */
.L_x_1973:
        /* <DEDUP_REMOVED lines=13> */
.L_x_1974:
        /* <DEDUP_REMOVED lines=13> */
.L_x_1975:
        /* <DEDUP_REMOVED lines=13> */
.L_x_1976:
        /* <DEDUP_REMOVED lines=8> */
.L_x_1962:
[----:B------:R-:W-:Y:S05]  /*147e0*/  BSYNC B0 ;  /* 0x0000000000007941 */ /* 0x000fea0003800000 */
.L_x_1961:
[----:B------:R-:W-:Y:S01]  /*147f0*/  LOP3.LUT R0, R0, 0x1, RZ, 0x3c, !PT ;  /* 0x0000000100007812 */ /* 0x000fe200078e3cff */
[----:B------:R-:W-:Y:S02]  /*14800*/  IMAD.MOV.U32 R6, RZ, RZ, RZ ;  /* 0x000000ffff067224 */ /* 0x000fe400078e00ff */
[----:B------:R-:W-:-:S07]  /*14810*/  IMAD.MOV.U32 R8, RZ, RZ, RZ ;  /* 0x000000ffff087224 */ /* 0x000fce00078e00ff */
.L_x_1898:
[----:B------:R-:W1:Y:S01]  /*14820*/  S2R R3, SR_CgaCtaId ;  /* 0x0000000000037919 */ /* 0x000e620000008800 */
[----:B------:R-:W-:-:S04]  /*14830*/  MOV R2, 0x400 ;  /* 0x0000040000027802 */ /* 0x000fc80000000f00 */
[----:B-1----:R-:W-:Y:S02]  /*14840*/  LEA R2, R3, R2, 0x18 ;  /* 0x0000000203027211 */ /* 0x002fe400078ec0ff */
[----:B------:R-:W-:-:S04]  /*14850*/  SHF.L.U32 R3, R8, 0x1f, RZ ;  /* 0x0000001f08037819 */ /* 0x000fc800000006ff */
[----:B------:R-:W1:Y:S02]  /*14860*/  SYNCS.PHASECHK.TRANS64.TRYWAIT P0, [R2+URZ+0x22820], R3 ;  /* 0x02282003020075a7 */ /* 0x000e64000800017f */
[----:B-1----:R-:W-:Y:S05]  /*14870*/  @!P0 BRA `(.L_x_1977) ;  /* 0x0000001000e48947 */ /* 0x002fea0003800000 */
.L_x_2018:
[----:B------:R-:W-:-:S03]  /*14880*/  UMOV UR4, 0xffffffff ;  /* 0xffffffff00047882 */ /* 0x000fc60000000000 */
[----:B------:R-:W-:Y:S05]  /*14890*/  BRA.DIV UR4, `(.L_x_1978) ;  /* 0x0000001204f07947 */ /* 0x000fea000b800000 */
[----:B-1----:R-:W1:Y:S02]  /*148a0*/  S2R R3, SR_TID.X ;  /* 0x0000000000037919 */ /* 0x002e640000002100 */
[----:B-1----:R-:W-:-:S04]  /*148b0*/  SHF.R.U32.HI R3, RZ, 0x5, R3 ;  /* 0x00000005ff037819 */ /* 0x002fc80000011603 */
[----:B------:R-:W-:-:S05]  /*148c0*/  LOP3.LUT R3, R3, 0x3, RZ, 0xc0, !PT ;  /* 0x0000000303037812 */ /* 0x000fca00078ec0ff */
[----:B------:R1:W2:Y:S02]  /*148d0*/  SHFL.IDX PT, R14, R3, RZ, 0x1f ;  /* 0x00001fff030e7589 */ /* 0x0002a400000e0000 */
.L_x_2021:
[----:B--2---:R-:W-:-:S13]  /*148e0*/  ISETP.NE.AND P0, PT, R14, RZ, PT ;  /* 0x000000ff0e00720c */ /* 0x004fda0003f05270 */
[----:B------:R-:W-:Y:S05]  /*148f0*/  @P0 BRA `(.L_x_1814) ;  /* 0x0000000000880947 */ /* 0x000fea0003800000 */
[----:B------:R-:W-:-:S03]  /*14900*/  UMOV UR4, 0xffffffff ;  /* 0xffffffff00047882 */ /* 0x000fc60000000000 */
[----:B------:R-:W-:Y:S05]  /*14910*/  BRA.DIV UR4, `(.L_x_1979) ;  /* 0x0000001604047947 */ /* 0x000fea000b800000 */
[----:B------:R-:W-:-:S13]  /*14920*/  ELECT P6, URZ, PT ;  /* 0x00000000003f782f */ /* 0x000fda00038c0000 */
.L_x_2024:
[----:B------:R-:W-:Y:S05]  /*14930*/  @!P6 BRA `(.L_x_1814) ;  /* 0x000000000078e947 */ /* 0x000fea0003800000 */
[----:B------:R-:W-:-:S06]  /*14940*/  ULOP3.LUT UR4, UR45, 0x2, URZ, 0xfc, !UPT ;  /* 0x000000022d047892 */ /* 0x000fcc000f8efc3f */
[----:B-1----:R-:W-:-:S05]  /*14950*/  IMAD.U32 R3, RZ, RZ, UR4 ;  /* 0x00000004ff037e24 */ /* 0x002fca000f8e00ff */
[----:B------:R-:W-:-:S13]  /*14960*/  ISETP.NE.AND P2, PT, R3, 0x3, PT ;  /* 0x000000030300780c */ /* 0x000fda0003f45270 */
[----:B------:R-:W-:Y:S05]  /*14970*/  @!P2 BRA `(.L_x_1980) ;  /* 0x000000000004a947 */ /* 0x000fea0003800000 */
[----:B------:R-:W-:Y:S01]  /*14980*/  BPT.TRAP 0x1 ;  /* 0x000000040000795c */ /* 0x000fe20000300000 */
.L_x_1980:
[----:B------:R-:W-:Y:S01]  /*14990*/  VIADD R8, R2, 0x22840 ;  /* 0x0002284002087836 */ /* 0x000fe20000000000 */
[----:B------:R-:W-:Y:S01]  /*149a0*/  SHF.L.U32 R4, R0, 0x1f, RZ ;  /* 0x0000001f00047819 */ /* 0x000fe200000006ff */
[C---:B------:R-:W-:Y:S02]  /*149b0*/  VIADD R3, R6.reuse, 0x1 ;  /* 0x0000000106037836 */ /* 0x040fe40000000000 */
[----:B------:R-:W-:-:S03]  /*149c0*/  IMAD R7, R6, 0x8, R8 ;  /* 0x0000000806077824 */ /* 0x000fc600078e0208 */
[C---:B------:R-:W-:Y:S01]  /*149d0*/  ISETP.NE.AND P1, PT, R3.reuse, 0x2, PT ;  /* 0x000000020300780c */ /* 0x040fe20003f25270 */
[----:B------:R-:W1:Y:S03]  /*149e0*/  SYNCS.PHASECHK.TRANS64.TRYWAIT P0, [R7+URZ], R4 ;  /* 0x00000004070075a7 */ /* 0x000e66000800017f */
[----:B------:R-:W-:Y:S02]  /*149f0*/  SEL R5, RZ, 0x1, P1 ;  /* 0x00000001ff057807 */ /* 0x000fe40000800000 */
[----:B------:R-:W-:Y:S02]  /*14a00*/  SEL R3, R3, RZ, P1 ;  /* 0x000000ff03037207 */ /* 0x000fe40000800000 */
[----:B------:R-:W-:-:S03]  /*14a10*/  LOP3.LUT R0, R0, R5, RZ, 0x3c, !PT ;  /* 0x0000000500007212 */ /* 0x000fc600078e3cff */
[----:B------:R-:W-:Y:S01]  /*14a20*/  IMAD R5, R3, 0x8, R8 ;  /* 0x0000000803057824 */ /* 0x000fe200078e0208 */
[----:B------:R-:W-:Y:S01]  /*14a30*/  SHF.L.U32 R0, R0, 0x1f, RZ ;  /* 0x0000001f00007819 */ /* 0x000fe200000006ff */
[----:B-1----:R-:W-:Y:S06]  /*14a40*/  @!P0 BRA `(.L_x_1981) ;  /* 0x0000001000d88947 */ /* 0x002fec0003800000 */
.L_x_2025:
[----:B------:R-:W2:Y:S02]  /*14a50*/  SYNCS.PHASECHK.TRANS64.TRYWAIT P0, [R5+URZ], R0 ;  /* 0x00000000050075a7 */ /* 0x000ea4000800017f */
[----:B--2---:R-:W-:Y:S05]  /*14a60*/  @!P0 BRA `(.L_x_1982) ;  /* 0x0000001000e48947 */ /* 0x004fea0003800000 */
.L_x_2026:
[----:B------:R-:W-:Y:S05]  /*14a70*/  @!P2 BRA `(.L_x_1983) ;  /* 0x000000000004a947 */ /* 0x000fea0003800000 */
[----:B------:R-:W-:Y:S01]  /*14a80*/  BPT.TRAP 0x1 ;  /* 0x000000040000795c */ /* 0x000fe20000300000 */
.L_x_1983:
[----:B------:R-:W-:-:S04]  /*14a90*/  VIADD R2, R2, 0x22860 ;  /* 0x0002286002027836 */ /* 0x000fc80000000000 */
[----:B--2---:R-:W-:-:S04]  /*14aa0*/  IMAD R5, R6, 0x8, R2 ;  /* 0x0000000806057824 */ /* 0x004fc800078e0202 */
[----:B------:R-:W2:Y:S02]  /*14ab0*/  SYNCS.PHASECHK.TRANS64.TRYWAIT P0, [R5+URZ], R4 ;  /* 0x00000004050075a7 */ /* 0x000ea4000800017f */
[----:B--2---:R-:W-:Y:S05]  /*14ac0*/  @!P0 BRA `(.L_x_1984) ;  /* 0x0000001000e08947 */ /* 0x004fea0003800000 */
.L_x_2027:
[----:B------:R-:W-:-:S07]  /*14ad0*/  IMAD R3, R3, 0x8, R2 ;  /* 0x0000000803037824 */ /* 0x000fce00078e0202 */
.L_x_1985:
[----:B---3--:R3:W4:Y:S02]  /*14ae0*/  SYNCS.PHASECHK.TRANS64.TRYWAIT P0, [R3+URZ], R0 ;  /* 0x00000000030075a7 */ /* 0x008724000800017f */
[----:B----4-:R-:W-:Y:S05]  /*14af0*/  @!P0 NANOSLEEP.SYNCS 0x989680 ;  /* 0x009896800000895d */ /* 0x010fea0003900000 */
[----:B------:R-:W4:Y:S02]  /*14b00*/  @!P0 SYNCS.PHASECHK.TRANS64 P0, [R3+URZ], R0 ;  /* 0x00000000030085a7 */ /* 0x000f24000800007f */
[----:B----4-:R-:W-:Y:S05]  /*14b10*/  @!P0 BRA `(.L_x_1985) ;  /* 0xfffffffc00f08947 */ /* 0x010fea000383ffff */
.L_x_1814:
[----:B------:R-:W-:Y:S05]  /*14b20*/  BSYNC B6 ;  /* 0x0000000000067941 */ /* 0x000fea0003800000 */
.L_x_1811:
[----:B------:R-:W-:Y:S05]  /*14b30*/  EXIT ;  /* 0x000000000000794d */ /* 0x000fea0003800000 */
.L_x_1824:
[----:B0-----:R-:W-:-:S04]  /*14b40*/  IMAD.U32 R0, RZ, RZ, UR38 ;  /* 0x00000026ff007e24 */ /* 0x001fc8000f8e00ff */
[----:B------:R0:W1:Y:S03]  /*14b50*/  SYNCS.PHASECHK.TRANS64.TRYWAIT P0, [R0+URZ+0x22800], R11 ;  /* 0x0228000b000075a7 */ /* 0x000066000800017f */
[----:B-1----:R-:W-:Y:S05]  /*14b60*/  @!P0 NANOSLEEP.SYNCS 0x989680 ;  /* 0x009896800000895d */ /* 0x002fea0003900000 */
[----:B------:R-:W1:Y:S02]  /*14b70*/  @!P0 SYNCS.PHASECHK.TRANS64 P0, [R0+URZ+0x22800], R11 ;  /* 0x0228000b000085a7 */ /* 0x000e64000800007f */
[----:B-1----:R-:W-:Y:S05]  /*14b80*/  @!P0 BRA `(.L_x_1824) ;  /* 0xfffffffc00ec8947 */ /* 0x002fea000383ffff */
[----:B------:R-:W-:Y:S05]  /*14b90*/  BRA `(.L_x_1986) ;  /* 0xfffffecc00807947 */ /* 0x000fea000383ffff */
.L_x_1828:
[----:B0-----:R-:W-:-:S04]  /*14ba0*/  IMAD.U32 R0, RZ, RZ, UR38 ;  /* 0x00000026ff007e24 */ /* 0x001fc8000f8e00ff */
[----:B------:R0:W1:Y:S03]  /*14bb0*/  SYNCS.PHASECHK.TRANS64.TRYWAIT P0, [R0+URZ+0x22830], R11 ;  /* 0x0228300b000075a7 */ /* 0x000066000800017f */
[----:B-1----:R-:W-:Y:S05]  /*14bc0*/  @!P0 NANOSLEEP.SYNCS 0x989680 ;  /* 0x009896800000895d */ /* 0x002fea0003900000 */
[----:B------:R-:W1:Y:S02]  /*14bd0*/  @!P0 SYNCS.PHASECHK.TRANS64 P0, [R0+URZ+0x22830], R11 ;  /* 0x0228300b000085a7 */ /* 0x000e64000800007f */
[----:B-1----:R-:W-:Y:S05]  /*14be0*/  @!P0 BRA `(.L_x_1828) ;  /* 0xfffffffc00ec8947 */ /* 0x002fea000383ffff */
[----:B------:R-:W-:Y:S05]  /*14bf0*/  BRA `(.L_x_1827) ;  /* 0xfffffecc00a07947 */ /* 0x000fea000383ffff */
.L_x_1840:
[----:B0-----:R0:W1:Y:S02]  /*14c00*/  SYNCS.PHASECHK.TRANS64.TRYWAIT P1, [R6+URZ+0x22850], R11 ;  /* 0x0228500b060075a7 */ /* 0x001064000802017f */
[----:B-1----:R-:W-:Y:S05]  /*14c10*/  @!P1 NANOSLEEP.SYNCS 0x989680 ;  /* 0x009896800000995d */ /* 0x002fea0003900000 */
[----:B------:R-:W1:Y:S02]  /*14c20*/  @!P1 SYNCS.PHASECHK.TRANS64 P1, [R6+URZ+0x22850], R11 ;  /* 0x0228500b060095a7 */ /* 0x000e64000802007f */
[----:B-1----:R-:W-:Y:S05]  /*14c30*/  @!P1 BRA `(.L_x_1840) ;  /* 0xfffffffc00f09947 */ /* 0x002fea000383ffff */
[----:B------:R-:W-:Y:S05]  /*14c40*/  BRA `(.L_x_1839) ;  /* 0xfffffef800447947 */ /* 0x000fea000383ffff */
.L_x_1848:
[----:B-1----:R-:W-:-:S04]  /*14c50*/  IMAD.U32 R13, RZ, RZ, UR32 ;  /* 0x00000020ff0d7e24 */ /* 0x002fc8000f8e00ff */
[----:B------:R1:W2:Y:S03]  /*14c60*/  SYNCS.PHASECHK.TRANS64.TRYWAIT P1, [R13+URZ+0x22830], R12 ;  /* 0x0228300c0d0075a7 */ /* 0x0002a6000802017f */
[----:B--2---:R-:W-:Y:S05]  /*14c70*/  @!P1 NANOSLEEP.SYNCS 0x989680 ;  /* 0x009896800000995d */ /* 0x004fea0003900000 */
[----:B------:R-:W2:Y:S02]  /*14c80*/  @!P1 SYNCS.PHASECHK.TRANS64 P1, [R13+URZ+0x22830], R12 ;  /* 0x0228300c0d0095a7 */ /* 0x000ea4000802007f */
[----:B--2---:R-:W-:Y:S05]  /*14c90*/  @!P1 BRA `(.L_x_1848) ;  /* 0xfffffffc00ec9947 */ /* 0x004fea000383ffff */
[----:B------:R-:W-:Y:S05]  /*14ca0*/  BRA `(.L_x_1847) ;  /* 0xfffffefc00e07947 */ /* 0x000fea000383ffff */
.L_x_1860:
[----:B0-----:R0:W1:Y:S02]  /*14cb0*/  SYNCS.PHASECHK.TRANS64.TRYWAIT P1, [R177+URZ+0x22850], R12 ;  /* 0x0228500cb10075a7 */ /* 0x001064000802017f */
[----:B-1----:R-:W-:Y:S05]  /*14cc0*/  @!P1 NANOSLEEP.SYNCS 0x989680 ;  /* 0x009896800000995d */ /* 0x002fea0003900000 */
[----:B------:R-:W1:Y:S02]  /*14cd0*/  @!P1 SYNCS.PHASECHK.TRANS64 P1, [R177+URZ+0x22850], R12 ;  /* 0x0228500cb10095a7 */ /* 0x000e64000802007f */
[----:B-1----:R-:W-:Y:S05]  /*14ce0*/  @!P1 BRA `(.L_x_1860) ;  /* 0xfffffffc00f09947 */ /* 0x002fea000383ffff */
[----:B------:R-:W-:Y:S05]  /*14cf0*/  BRA `(.L_x_1859) ;  /* 0xffffff3000347947 */ /* 0x000fea000383ffff */
.L_x_1869:
[----:B--2---:R-:W-:-:S04]  /*14d00*/  IMAD.U32 R9, RZ, RZ, UR28 ;  /* 0x0000001cff097e24 */ /* 0x004fc8000f8e00ff */
[----:B------:R2:W3:Y:S03]  /*14d10*/  SYNCS.PHASECHK.TRANS64.TRYWAIT P2, [R9+URZ+0x22830], R6 ;  /* 0x02283006090075a7 */ /* 0x0004e6000804017f */
[----:B---3--:R-:W-:Y:S05]  /*14d20*/  @!P2 NANOSLEEP.SYNCS 0x989680 ;  /* 0x009896800000a95d */ /* 0x008fea0003900000 */
[----:B------:R-:W3:Y:S02]  /*14d30*/  @!P2 SYNCS.PHASECHK.TRANS64 P2, [R9+URZ+0x22830], R6 ;  /* 0x022830060900a5a7 */ /* 0x000ee4000804007f */
[----:B---3--:R-:W-:Y:S05]  /*14d40*/  @!P2 BRA `(.L_x_1869) ;  /* 0xfffffffc00eca947 */ /* 0x008fea000383ffff */
[----:B------:R-:W-:Y:S05]  /*14d50*/  BRA `(.L_x_1868) ;  /* 0xffffff3400f07947 */ /* 0x000fea000383ffff */
.L_x_1873:
[----:B0-----:R0:W1:Y:S02]  /*14d60*/  SYNCS.PHASECHK.TRANS64.TRYWAIT P2, [R201+URZ+0x22850], R6 ;  /* 0x02285006c90075a7 */ /* 0x001064000804017f */
[----:B-1----:R-:W-:Y:S05]  /*14d70*/  @!P2 NANOSLEEP.SYNCS 0x989680 ;  /* 0x009896800000a95d */ /* 0x002fea0003900000 */
[----:B------:R-:W1:Y:S02]  /*14d80*/  @!P2 SYNCS.PHASECHK.TRANS64 P2, [R201+URZ+0x22850], R6 ;  /* 0x02285006c900a5a7 */ /* 0x000e64000804007f */
[----:B-1----:R-:W-:Y:S05]  /*14d90*/  @!P2 BRA `(.L_x_1873) ;  /* 0xfffffffc00f0a947 */ /* 0x002fea000383ffff */
[----:B------:R-:W-:Y:S05]  /*14da0*/  BRA `(.L_x_1872) ;  /* 0xffffff5400907947 */ /* 0x000fea000383ffff */
.L_x_1879:
[----:B---3--:R-:W-:-:S04]  /*14db0*/  IMAD.U32 R10, RZ, RZ, UR31 ;  /* 0x0000001fff0a7e24 */ /* 0x008fc8000f8e00ff */
[----:B------:R3:W4:Y:S03]  /*14dc0*/  SYNCS.PHASECHK.TRANS64.TRYWAIT P1, [R10+URZ+0x22830], R7 ;  /* 0x022830070a0075a7 */ /* 0x000726000802017f */
[----:B----4-:R-:W-:Y:S05]  /*14dd0*/  @!P1 NANOSLEEP.SYNCS 0x989680 ;  /* 0x009896800000995d */ /* 0x010fea0003900000 */
[----:B------:R-:W4:Y:S02]  /*14de0*/  @!P1 SYNCS.PHASECHK.TRANS64 P1, [R10+URZ+0x22830], R7 ;  /* 0x022830070a0095a7 */ /* 0x000f24000802007f */
[----:B----4-:R-:W-:Y:S05]  /*14df0*/  @!P1 BRA `(.L_x_1879) ;  /* 0xfffffffc00ec9947 */ /* 0x010fea000383ffff */
[----:B------:R-:W-:Y:S05]  /*14e00*/  BRA `(.L_x_1878) ;  /* 0xffffff5800987947 */ /* 0x000fea000383ffff */
.L_x_1891:
[----:B0-----:R0:W1:Y:S02]  /*14e10*/  SYNCS.PHASECHK.TRANS64.TRYWAIT P1, [R176+URZ+0x22850], R7 ;  /* 0x02285007b00075a7 */ /* 0x001064000802017f */
[----:B-1----:R-:W-:Y:S05]  /*14e20*/  @!P1 NANOSLEEP.SYNCS 0x989680 ;  /* 0x009896800000995d */ /* 0x002fea0003900000 */
[----:B------:R-:W1:Y:S02]  /*14e30*/  @!P1 SYNCS.PHASECHK.TRANS64 P1, [R176+URZ+0x22850], R7 ;  /* 0x02285007b00095a7 */ /* 0x000e64000802007f */
[----:B-1----:R-:W-:Y:S05]  /*14e40*/  @!P1 BRA `(.L_x_1891) ;  /* 0xfffffffc00f09947 */ /* 0x002fea000383ffff */
[----:B------:R-:W-:Y:S05]  /*14e50*/  BRA `(.L_x_1890) ;  /* 0xffffff8800e07947 */ /* 0x000fea000383ffff */
.L_x_1909:
[----:B------:R-:W-:Y:S02]  /*14e60*/  IMAD.MOV.U32 R13, RZ, RZ, R6 ;  /* 0x000000ffff0d7224 */ /* 0x000fe400078e0006 */
[----:B------:R-:W-:Y:S02]  /*14e70*/  IMAD.MOV.U32 R12, RZ, RZ, RZ ;  /* 0x000000ffff0c7224 */ /* 0x000fe400078e00ff */
[----:B------:R-:W-:Y:S02]  /*14e80*/  IMAD.MOV.U32 R11, RZ, RZ, 0x1f ;  /* 0x0000001fff0b7424 */ /* 0x000fe400078e00ff */
[----:B------:R-:W-:-:S07]  /*14e90*/  IMAD.MOV.U32 R15, RZ, RZ, -0x1 ;  /* 0xffffffffff0f7424 */ /* 0x000fce00078e00ff */
[----:B------:R-:W-:Y:S05]  /*14ea0*/  WARPSYNC.COLLECTIVE R15, `(.L_x_1987) ;  /* 0x000000000f087348 */ /* 0x000fea0003c00000 */
[----:B------:R0:W1:Y:S02]  /*14eb0*/  SHFL.IDX P6, R14, R13, R12, R11 ;  /* 0x0000000c0d0e7389 */ /* 0x00006400000c000b */
[----:B01----:R-:W-:Y:S01]  /*14ec0*/  ENDCOLLECTIVE ;  /* 0x000000000000791b */ /* 0x003fe20003800000 */
.L_x_1987:
[----:B------:R-:W-:Y:S05]  /*14ed0*/  BRA `(.L_x_1988) ;  /* 0xffffffc800f87947 */ /* 0x000fea000383ffff */
.L_x_1911:
[----:B------:R-:W-:Y:S01]  /*14ee0*/  BSSY B0, `(.L_x_1989) ;  /* 0x0000006000007945 */ /* 0x000fe20003800000 */
[----:B------:R-:W-:-:S07]  /*14ef0*/  IMAD.MOV.U32 R15, RZ, RZ, -0x1 ;  /* 0xffffffffff0f7424 */ /* 0x000fce00078e00ff */
[----:B0-----:R-:W-:Y:S05]  /*14f00*/  WARPSYNC.COLLECTIVE R15, `(.L_x_1990) ;  /* 0x000000000f0c7348 */ /* 0x001fea0003c00000 */
[----:B------:R-:W-:Y:S02]  /*14f10*/  ELECT P6, UR62, PT ;  /* 0x00000000003e782f */ /* 0x000fe400038c0000 */
[----:B------:R-:W-:Y:S01]  /*14f20*/  MOV R14, UR62 ;  /* 0x0000003e000e7c02 */ /* 0x000fe20008000f00 */
[----:B0-----:R-:W-:Y:S10]  /*14f30*/  ENDCOLLECTIVE ;  /* 0x000000000000791b */ /* 0x001ff40003800000 */
.L_x_1990:
[----:B------:R-:W-:Y:S05]  /*14f40*/  BSYNC B0 ;  /* 0x0000000000007941 */ /* 0x000fea0003800000 */
.L_x_1989:
[----:B------:R-:W-:Y:S05]  /*14f50*/  BRA `(.L_x_1991) ;  /* 0xffffffc800fc7947 */ /* 0x000fea000383ffff */
.L_x_1913:
[----:B0-----:R-:W-:-:S04]  /*14f60*/  IMAD.U32 R3, RZ, RZ, UR38 ;  /* 0x00000026ff037e24 */ /* 0x001fc8000f8e00ff */
[----:B------:R0:W1:Y:S03]  /*14f70*/  SYNCS.PHASECHK.TRANS64.TRYWAIT P0, [R3+URZ+0x22840], R0 ;  /* 0x02284000030075a7 */ /* 0x000066000800017f */
[----:B-1----:R-:W-:Y:S05]  /*14f80*/  @!P0 NANOSLEEP.SYNCS 0x989680 ;  /* 0x009896800000895d */ /* 0x002fea0003900000 */
[----:B------:R-:W1:Y:S02]  /*14f90*/  @!P0 SYNCS.PHASECHK.TRANS64 P0, [R3+URZ+0x22840], R0 ;  /* 0x02284000030085a7 */ /* 0x000e64000800007f */
[----:B-1----:R-:W-:Y:S05]  /*14fa0*/  @!P0 BRA `(.L_x_1913) ;  /* 0xfffffffc00ec8947 */ /* 0x002fea000383ffff */
[----:B------:R-:W-:Y:S05]  /*14fb0*/  BRA `(.L_x_1992) ;  /* 0xffffffcc005c7947 */ /* 0x000fea000383ffff */
.L_x_1916:
[----:B------:R-:W-:Y:S02]  /*14fc0*/  IMAD.MOV.U32 R13, RZ, RZ, R7 ;  /* 0x000000ffff0d7224 */ /* 0x000fe400078e0007 */
[----:B------:R-:W-:Y:S02]  /*14fd0*/  IMAD.MOV.U32 R12, RZ, RZ, RZ ;  /* 0x000000ffff0c7224 */ /* 0x000fe400078e00ff */
[----:B------:R-:W-:Y:S02]  /*14fe0*/  IMAD.MOV.U32 R11, RZ, RZ, 0x181f ;  /* 0x0000181fff0b7424 */ /* 0x000fe400078e00ff */
[----:B------:R-:W-:Y:S02]  /*14ff0*/  IMAD.MOV.U32 R15, RZ, RZ, -0x1 ;  /* 0xffffffffff0f7424 */ /* 0x000fe400078e00ff */
[----:B------:R-:W-:-:S07]  /*15000*/  VIADD R4, R4, UR40 ;  /* 0x0000002804047c36 */ /* 0x000fce0008000000 */
[----:B------:R-:W-:Y:S05]  /*15010*/  WARPSYNC.COLLECTIVE R15, `(.L_x_1993) ;  /* 0x000000000f087348 */ /* 0x000fea0003c00000 */
[----:B------:R0:W1:Y:S02]  /*15020*/  SHFL.IDX P6, R14, R13, R12, R11 ;  /* 0x0000000c0d0e7389 */ /* 0x00006400000c000b */
[----:B01----:R-:W-:Y:S01]  /*15030*/  ENDCOLLECTIVE ;  /* 0x000000000000791b */ /* 0x003fe20003800000 */
.L_x_1993:
[----:B------:R-:W-:Y:S02]  /*15040*/  VIADD R10, R4, 0x10 ;  /* 0x00000010040a7836 */ /* 0x000fe40000000000 */
[----:B------:R-:W-:Y:S02]  /*15050*/  IMAD.MOV.U32 R13, RZ, RZ, R0 ;  /* 0x000000ffff0d7224 */ /* 0x000fe400078e0000 */
[----:B------:R-:W-:-:S07]  /*15060*/  IMAD.MOV.U32 R2, RZ, RZ, R14 ;  /* 0x000000ffff027224 */ /* 0x000fce00078e000e */
[----:B------:R-:W-:Y:S05]  /*15070*/  WARPSYNC.COLLECTIVE R15, `(.L_x_1994) ;  /* 0x000000000f087348 */ /* 0x000fea0003c00000 */
[----:B------:R0:W1:Y:S02]  /*15080*/  SHFL.IDX P6, R14, R13, R12, R11 ;  /* 0x0000000c0d0e7389 */ /* 0x00006400000c000b */
[----:B01----:R-:W-:Y:S01]  /*15090*/  ENDCOLLECTIVE ;  /* 0x000000000000791b */ /* 0x003fe20003800000 */
.L_x_1994:
        /* <DEDUP_REMOVED lines=12> */
.L_x_1995:
[----:B------:R-:W-:Y:S01]  /*15160*/  @!PT LDS RZ, [RZ] ;  /* 0x00000000fffff984 */ /* 0x000fe20000000800 */
[----:B------:R-:W-:Y:S01]  /*15170*/  @!PT LDS RZ, [RZ] ;  /* 0x00000000fffff984 */ /* 0x000fe20000000800 */
[----:B------:R-:W-:Y:S01]  /*15180*/  @!PT LDS RZ, [RZ] ;  /* 0x00000000fffff984 */ /* 0x000fe20000000800 */
[----:B------:R0:W-:Y:S01]  /*15190*/  @!P1 LDGSTS.E.BYPASS.LTC128B.128 [R21+0x18400], desc[UR48][R2.64], !P0 ;  /* 0x1840000002159fae */ /* 0x0001e2000c101d70 */
[----:B------:R-:W-:Y:S01]  /*151a0*/  ISETP.GE.AND P1, PT, R10, R5, PT ;  /* 0x000000050a00720c */ /* 0x000fe20003f26270 */
[----:B------:R-:W-:-:S12]  /*151b0*/  IMAD.MOV.U32 R13, RZ, RZ, R0 ;  /* 0x000000ffff0d7224 */ /* 0x000fd800078e0000 */
[----:B------:R-:W-:Y:S01]  /*151c0*/  @!P1 LEA R10, R6, UR38, 0x1 ;  /* 0x00000026060a9c11 */ /* 0x000fe2000f8e08ff */
[----:B0-----:R-:W-:-:S07]  /*151d0*/  IMAD.MOV.U32 R9, RZ, RZ, R14 ;  /* 0x000000ffff097224 */ /* 0x001fce00078e000e */
[----:B------:R-:W-:Y:S05]  /*151e0*/  WARPSYNC.COLLECTIVE R15, `(.L_x_1996) ;  /* 0x000000000f087348 */ /* 0x000fea0003c00000 */
[----:B------:R0:W1:Y:S02]  /*151f0*/  SHFL.IDX P6, R14, R13, R12, R11 ;  /* 0x0000000c0d0e7389 */ /* 0x00006400000c000b */
[----:B01----:R-:W-:Y:S01]  /*15200*/  ENDCOLLECTIVE ;  /* 0x000000000000791b */ /* 0x003fe20003800000 */
.L_x_1996:
[----:B------:R-:W-:Y:S02]  /*15210*/  IMAD.MOV.U32 R13, RZ, RZ, R7 ;  /* 0x000000ffff0d7224 */ /* 0x000fe400078e0007 */
[----:B------:R-:W-:Y:S01]  /*15220*/  IMAD.MOV.U32 R12, RZ, RZ, 0x2 ;  /* 0x00000002ff0c7424 */ /* 0x000fe200078e00ff */
[----:B------:R-:W-:Y:S01]  /*15230*/  @!P1 LEA R2, P2, R8, R14, 0x1 ;  /* 0x0000000e08029211 */ /* 0x000fe200078408ff */
[----:B------:R-:W-:-:S04]  /*15240*/  VIADD R14, R4, 0x20 ;  /* 0x00000020040e7836 */ /* 0x000fc80000000000 */
[----:B------:R-:W-:-:S05]  /*15250*/  @!P1 IMAD.X R3, RZ, RZ, R9, P2 ;  /* 0x000000ffff039224 */ /* 0x000fca00010e0609 */
        /* <DEDUP_REMOVED lines=8> */
.L_x_1997:
[----:B------:R-:W-:Y:S01]  /*152e0*/  VIADD R10, R4, 0x30 ;  /* 0x00000030040a7836 */ /* 0x000fe20000000000 */
[----:B------:R-:W-:Y:S01]  /*152f0*/  @!P1 LEA R21, R6, UR38, 0x1 ;  /* 0x0000002606159c11 */ /* 0x000fe2000f8e08ff */
[----:B------:R-:W-:Y:S02]  /*15300*/  IMAD.MOV.U32 R13, RZ, RZ, R0 ;  /* 0x000000ffff0d7224 */ /* 0x000fe400078e0000 */
[----:B------:R-:W-:-:S07]  /*15310*/  IMAD.MOV.U32 R9, RZ, RZ, R14 ;  /* 0x000000ffff097224 */ /* 0x000fce00078e000e */
[----:B------:R-:W-:Y:S05]  /*15320*/  WARPSYNC.COLLECTIVE R15, `(.L_x_1998) ;  /* 0x000000000f087348 */ /* 0x000fea0003c00000 */
[----:B------:R0:W1:Y:S02]  /*15330*/  SHFL.IDX P6, R14, R13, R12, R11 ;  /* 0x0000000c0d0e7389 */ /* 0x00006400000c000b */
[----:B01----:R-:W-:Y:S01]  /*15340*/  ENDCOLLECTIVE ;  /* 0x000000000000791b */ /* 0x003fe20003800000 */
.L_x_1998:
[----:B------:R-:W-:Y:S02]  /*15350*/  IMAD.MOV.U32 R13, RZ, RZ, R7 ;  /* 0x000000ffff0d7224 */ /* 0x000fe400078e0007 */
[----:B------:R-:W-:Y:S01]  /*15360*/  IMAD.MOV.U32 R12, RZ, RZ, 0x3 ;  /* 0x00000003ff0c7424 */ /* 0x000fe200078e00ff */
[----:B------:R-:W-:-:S13]  /*15370*/  @!P1 LEA R2, P2, R8, R14, 0x1 ;  /* 0x0000000e08029211 */ /* 0x000fda00078408ff */
[----:B------:R-:W-:Y:S05]  /*15380*/  WARPSYNC.COLLECTIVE R15, `(.L_x_1999) ;  /* 0x000000000f087348 */ /* 0x000fea0003c00000 */
[----:B------:R0:W1:Y:S02]  /*15390*/  SHFL.IDX P6, R14, R13, R12, R11 ;  /* 0x0000000c0d0e7389 */ /* 0x00006400000c000b */
[----:B01----:R-:W-:Y:S01]  /*153a0*/  ENDCOLLECTIVE ;  /* 0x000000000000791b */ /* 0x003fe20003800000 */
.L_x_1999:
[----:B------:R-:W-:-:S05]  /*153b0*/  @!P1 IMAD.X R3, RZ, RZ, R9, P2 ;  /* 0x000000ffff039224 */ /* 0x000fca00010e0609 */
        /* <DEDUP_REMOVED lines=11> */
.L_x_2000:
        /* <DEDUP_REMOVED lines=13> */
.L_x_2001:
[----:B------:R-:W-:Y:S01]  /*15540*/  VIADD R10, R4, 0x50 ;  /* 0x00000050040a7836 */ /* 0x000fe20000000000 */
[----:B------:R-:W-:Y:S01]  /*15550*/  @!P1 LEA R21, R6, UR38, 0x1 ;  /* 0x0000002606159c11 */ /* 0x000fe2000f8e08ff */
[----:B------:R-:W-:Y:S02]  /*15560*/  IMAD.MOV.U32 R13, RZ, RZ, R0 ;  /* 0x000000ffff0d7224 */ /* 0x000fe400078e0000 */
[----:B------:R-:W-:-:S07]  /*15570*/  IMAD.MOV.U32 R9, RZ, RZ, R14 ;  /* 0x000000ffff097224 */ /* 0x000fce00078e000e */
[----:B------:R-:W-:Y:S05]  /*15580*/  WARPSYNC.COLLECTIVE R15, `(.L_x_2002) ;  /* 0x000000000f087348 */ /* 0x000fea0003c00000 */
[----:B------:R0:W1:Y:S02]  /*15590*/  SHFL.IDX P6, R14, R13, R12, R11 ;  /* 0x0000000c0d0e7389 */ /* 0x00006400000c000b */
[----:B01----:R-:W-:Y:S01]  /*155a0*/  ENDCOLLECTIVE ;  /* 0x000000000000791b */ /* 0x003fe20003800000 */
.L_x_2002:
[----:B------:R-:W-:Y:S02]  /*155b0*/  IMAD.MOV.U32 R13, RZ, RZ, R7 ;  /* 0x000000ffff0d7224 */ /* 0x000fe400078e0007 */
[----:B------:R-:W-:Y:S01]  /*155c0*/  IMAD.MOV.U32 R12, RZ, RZ, 0x5 ;  /* 0x00000005ff0c7424 */ /* 0x000fe200078e00ff */
[----:B------:R-:W-:-:S13]  /*155d0*/  @!P1 LEA R2, P2, R8, R14, 0x1 ;  /* 0x0000000e08029211 */ /* 0x000fda00078408ff */
[----:B------:R-:W-:Y:S05]  /*155e0*/  WARPSYNC.COLLECTIVE R15, `(.L_x_2003) ;  /* 0x000000000f087348 */ /* 0x000fea0003c00000 */
[----:B------:R0:W1:Y:S02]  /*155f0*/  SHFL.IDX P6, R14, R13, R12, R11 ;  /* 0x0000000c0d0e7389 */ /* 0x00006400000c000b */
[----:B01----:R-:W-:Y:S01]  /*15600*/  ENDCOLLECTIVE ;  /* 0x000000000000791b */ /* 0x003fe20003800000 */
.L_x_2003:
        /* <DEDUP_REMOVED lines=12> */
.L_x_2004:
[----:B------:R-:W-:Y:S02]  /*156d0*/  IMAD.MOV.U32 R13, RZ, RZ, R7 ;  /* 0x000000ffff0d7224 */ /* 0x000fe400078e0007 */
[----:B------:R-:W-:Y:S01]  /*156e0*/  IMAD.MOV.U32 R12, RZ, RZ, 0x6 ;  /* 0x00000006ff0c7424 */ /* 0x000fe200078e00ff */
[----:B------:R-:W-:-:S13]  /*156f0*/  @!P1 LEA R2, P2, R8, R14, 0x1 ;  /* 0x0000000e08029211 */ /* 0x000fda00078408ff */
[----:B------:R-:W-:Y:S05]  /*15700*/  WARPSYNC.COLLECTIVE R15, `(.L_x_2005) ;  /* 0x000000000f087348 */ /* 0x000fea0003c00000 */
[----:B------:R0:W1:Y:S02]  /*15710*/  SHFL.IDX P6, R14, R13, R12, R11 ;  /* 0x0000000c0d0e7389 */ /* 0x00006400000c000b */
[----:B01----:R-:W-:Y:S01]  /*15720*/  ENDCOLLECTIVE ;  /* 0x000000000000791b */ /* 0x003fe20003800000 */
.L_x_2005:
[----:B------:R-:W-:-:S05]  /*15730*/  @!P1 IMAD.X R3, RZ, RZ, R9, P2 ;  /* 0x000000ffff039224 */ /* 0x000fca00010e0609 */
[----:B------:R-:W-:Y:S01]  /*15740*/  @!PT LDS RZ, [RZ] ;  /* 0x00000000fffff984 */ /* 0x000fe20000000800 */
[----:B------:R-:W-:Y:S01]  /*15750*/  @!PT LDS RZ, [RZ] ;  /* 0x00000000fffff984 */ /* 0x000fe20000000800 */
[----:B------:R-:W-:Y:S01]  /*15760*/  @!PT LDS RZ, [RZ] ;  /* 0x00000000fffff984 */ /* 0x000fe20000000800 */
[----:B------:R0:W-:Y:S01]  /*15770*/  @!P1 LDGSTS.E.BYPASS.LTC128B.128 [R10+0x1ac00], desc[UR48][R2.64], !P0 ;  /* 0x1ac00000020a9fae */ /* 0x0001e2000c101d70 */
[----:B------:R-:W-:Y:S02]  /*15780*/  IMAD.MOV.U32 R13, RZ, RZ, R0 ;  /* 0x000000ffff0d7224 */ /* 0x000fe400078e0000 */
[----:B0-----:R-:W-:Y:S02]  /*15790*/  VIADD R2, R4, 0x60 ;  /* 0x0000006004027836 */ /* 0x001fe40000000000 */
[----:B------:R-:W-:-:S03]  /*157a0*/  IMAD.MOV.U32 R9, RZ, RZ, R14 ;  /* 0x000000ffff097224 */ /* 0x000fc600078e000e */
[----:B------:R-:W-:-:S13]  /*157b0*/  ISETP.GE.AND P1, PT, R2, R5, PT ;  /* 0x000000050200720c */ /* 0x000fda0003f26270 */
[----:B------:R-:W-:Y:S05]  /*157c0*/  WARPSYNC.COLLECTIVE R15, `(.L_x_2006) ;  /* 0x000000000f087348 */ /* 0x000fea0003c00000 */
[----:B------:R0:W1:Y:S02]  /*157d0*/  SHFL.IDX P6, R14, R13, R12, R11 ;  /* 0x0000000c0d0e7389 */ /* 0x00006400000c000b */
[----:B01----:R-:W-:Y:S01]  /*157e0*/  ENDCOLLECTIVE ;  /* 0x000000000000791b */ /* 0x003fe20003800000 */
.L_x_2006:
[----:B------:R-:W-:Y:S02]  /*157f0*/  IMAD.MOV.U32 R13, RZ, RZ, R7 ;  /* 0x000000ffff0d7224 */ /* 0x000fe400078e0007 */
[----:B------:R-:W-:Y:S01]  /*15800*/  IMAD.MOV.U32 R12, RZ, RZ, 0x7 ;  /* 0x00000007ff0c7424 */ /* 0x000fe200078e00ff */
[----:B------:R-:W-:-:S13]  /*15810*/  @!P1 LEA R2, P2, R8, R14, 0x1 ;  /* 0x0000000e08029211 */ /* 0x000fda00078408ff */
[----:B------:R-:W-:Y:S05]  /*15820*/  WARPSYNC.COLLECTIVE R15, `(.L_x_2007) ;  /* 0x000000000f087348 */ /* 0x000fea0003c00000 */
[----:B------:R0:W1:Y:S02]  /*15830*/  SHFL.IDX P6, R14, R13, R12, R11 ;  /* 0x0000000c0d0e7389 */ /* 0x00006400000c000b */
[----:B01----:R-:W-:Y:S01]  /*15840*/  ENDCOLLECTIVE ;  /* 0x000000000000791b */ /* 0x003fe20003800000 */
.L_x_2007:
[----:B------:R-:W-:Y:S01]  /*15850*/  @!P1 IMAD.X R3, RZ, RZ, R9, P2 ;  /* 0x000000ffff039224 */ /* 0x000fe200010e0609 */
[----:B------:R-:W-:-:S05]  /*15860*/  @!P1 LEA R9, R6, UR38, 0x1 ;  /* 0x0000002606099c11 */ /* 0x000fca000f8e08ff */
[----:B------:R-:W-:Y:S01]  /*15870*/  @!PT LDS RZ, [RZ] ;  /* 0x00000000fffff984 */ /* 0x000fe20000000800 */
[----:B------:R-:W-:Y:S01]  /*15880*/  @!PT LDS RZ, [RZ] ;  /* 0x00000000fffff984 */ /* 0x000fe20000000800 */
[----:B------:R-:W-:Y:S01]  /*15890*/  @!PT LDS RZ, [RZ] ;  /* 0x00000000fffff984 */ /* 0x000fe20000000800 */
[----:B------:R0:W-:Y:S01]  /*158a0*/  @!P1 LDGSTS.E.BYPASS.LTC128B.128 [R9+0x1b400], desc[UR48][R2.64], !P0 ;  /* 0x1b40000002099fae */ /* 0x0001e2000c101d70 */
[----:B------:R-:W-:Y:S02]  /*158b0*/  IMAD.MOV.U32 R13, RZ, RZ, R0 ;  /* 0x000000ffff0d7224 */ /* 0x000fe400078e0000 */
[----:B------:R-:W-:-:S07]  /*158c0*/  IMAD.MOV.U32 R7, RZ, RZ, R14 ;  /* 0x000000ffff077224 */ /* 0x000fce00078e000e */
[----:B0-----:R-:W-:Y:S05]  /*158d0*/  WARPSYNC.COLLECTIVE R15, `(.L_x_2008) ;  /* 0x000000000f087348 */ /* 0x001fea0003c00000 */
[----:B------:R1:W2:Y:S02]  /*158e0*/  SHFL.IDX P6, R14, R13, R12, R11 ;  /* 0x0000000c0d0e7389 */ /* 0x0002a400000c000b */
[----:B012---:R-:W-:Y:S01]  /*158f0*/  ENDCOLLECTIVE ;  /* 0x000000000000791b */ /* 0x007fe20003800000 */
.L_x_2008:
[----:B------:R-:W-:Y:S05]  /*15900*/  BRA `(.L_x_2009) ;  /* 0xffffffcc008c7947 */ /* 0x000fea000383ffff */
.L_x_1917:
[----:B0-----:R-:W-:-:S04]  /*15910*/  IMAD.U32 R3, RZ, RZ, UR38 ;  /* 0x00000026ff037e24 */ /* 0x001fc8000f8e00ff */
[----:B------:R0:W1:Y:S03]  /*15920*/  SYNCS.PHASECHK.TRANS64.TRYWAIT P0, [R3+URZ+0x22820], R4 ;  /* 0x02282004030075a7 */ /* 0x000066000800017f */
[----:B-1----:R-:W-:Y:S05]  /*15930*/  @!P0 NANOSLEEP.SYNCS 0x989680 ;  /* 0x009896800000895d */ /* 0x002fea0003900000 */
[----:B------:R-:W1:Y:S02]  /*15940*/  @!P0 SYNCS.PHASECHK.TRANS64 P0, [R3+URZ+0x22820], R4 ;  /* 0x02282004030085a7 */ /* 0x000e64000800007f */
[----:B-1----:R-:W-:Y:S05]  /*15950*/  @!P0 BRA `(.L_x_1917) ;  /* 0xfffffffc00ec8947 */ /* 0x002fea000383ffff */
[----:B------:R-:W-:Y:S05]  /*15960*/  BRA `(.L_x_2010) ;  /* 0xffffffcc00bc7947 */ /* 0x000fea000383ffff */
.L_x_1920:
[----:B0-----:R-:W-:-:S04]  /*15970*/  IMAD.U32 R3, RZ, RZ, UR38 ;  /* 0x00000026ff037e24 */ /* 0x001fc8000f8e00ff */
[----:B------:R0:W1:Y:S03]  /*15980*/  SYNCS.PHASECHK.TRANS64.TRYWAIT P0, [R3+URZ+0x22860], R4 ;  /* 0x02286004030075a7 */ /* 0x000066000800017f */
[----:B-1----:R-:W-:Y:S05]  /*15990*/  @!P0 NANOSLEEP.SYNCS 0x989680 ;  /* 0x009896800000895d */ /* 0x002fea0003900000 */
[----:B------:R-:W1:Y:S02]  /*159a0*/  @!P0 SYNCS.PHASECHK.TRANS64 P0, [R3+URZ+0x22860], R4 ;  /* 0x02286004030085a7 */ /* 0x000e64000800007f */
[----:B-1----:R-:W-:Y:S05]  /*159b0*/  @!P0 BRA `(.L_x_1920) ;  /* 0xfffffffc00ec8947 */ /* 0x002fea000383ffff */
[----:B------:R-:W-:Y:S05]  /*159c0*/  BRA `(.L_x_2011) ;  /* 0xffffffcc00c87947 */ /* 0x000fea000383ffff */
.L_x_1932:
[----:B-1----:R-:W-:-:S04]  /*159d0*/  IMAD.U32 R3, RZ, RZ, UR38 ;  /* 0x00000026ff037e24 */ /* 0x002fc8000f8e00ff */
[----:B------:R1:W2:Y:S03]  /*159e0*/  SYNCS.PHASECHK.TRANS64.TRYWAIT P0, [R3+URZ+0x22848], R2 ;  /* 0x02284802030075a7 */ /* 0x0002a6000800017f */
[----:B--2---:R-:W-:Y:S05]  /*159f0*/  @!P0 NANOSLEEP.SYNCS 0x989680 ;  /* 0x009896800000895d */ /* 0x004fea0003900000 */
[----:B------:R-:W2:Y:S02]  /*15a00*/  @!P0 SYNCS.PHASECHK.TRANS64 P0, [R3+URZ+0x22848], R2 ;  /* 0x02284802030085a7 */ /* 0x000ea4000800007f */
[----:B--2---:R-:W-:Y:S05]  /*15a10*/  @!P0 BRA `(.L_x_1932) ;  /* 0xfffffffc00ec8947 */ /* 0x004fea000383ffff */
[----:B------:R-:W-:Y:S05]  /*15a20*/  BRA `(.L_x_2012) ;  /* 0xffffffd400c07947 */ /* 0x000fea000383ffff */
.L_x_1937:
[----:B01----:R-:W-:-:S04]  /*15a30*/  IMAD.U32 R3, RZ, RZ, UR38 ;  /* 0x00000026ff037e24 */ /* 0x003fc8000f8e00ff */
[----:B------:R0:W1:Y:S03]  /*15a40*/  SYNCS.PHASECHK.TRANS64.TRYWAIT P0, [R3+URZ+0x22868], R2 ;  /* 0x02286802030075a7 */ /* 0x000066000800017f */
[----:B-1----:R-:W-:Y:S05]  /*15a50*/  @!P0 NANOSLEEP.SYNCS 0x989680 ;  /* 0x009896800000895d */ /* 0x002fea0003900000 */
[----:B------:R-:W1:Y:S02]  /*15a60*/  @!P0 SYNCS.PHASECHK.TRANS64 P0, [R3+URZ+0x22868], R2 ;  /* 0x02286802030085a7 */ /* 0x000e64000800007f */
[----:B-1----:R-:W-:Y:S05]  /*15a70*/  @!P0 BRA `(.L_x_1937) ;  /* 0xfffffffc00ec8947 */ /* 0x002fea000383ffff */
[----:B------:R-:W-:Y:S05]  /*15a80*/  BRA `(.L_x_2013) ;  /* 0xffffffd800207947 */ /* 0x000fea000383ffff */
.L_x_1948:
[----:B-1----:R-:W-:-:S04]  /*15a90*/  IMAD.U32 R3, RZ, RZ, UR38 ;  /* 0x00000026ff037e24 */ /* 0x002fc8000f8e00ff */
[----:B------:R1:W2:Y:S03]  /*15aa0*/  SYNCS.PHASECHK.TRANS64.TRYWAIT P0, [R3+URZ+0x22840], R2 ;  /* 0x02284002030075a7 */ /* 0x0002a6000800017f */
[----:B--2---:R-:W-:Y:S05]  /*15ab0*/  @!P0 NANOSLEEP.SYNCS 0x989680 ;  /* 0x009896800000895d */ /* 0x004fea0003900000 */
[----:B------:R-:W2:Y:S02]  /*15ac0*/  @!P0 SYNCS.PHASECHK.TRANS64 P0, [R3+URZ+0x22840], R2 ;  /* 0x02284002030085a7 */ /* 0x000ea4000800007f */
[----:B--2---:R-:W-:Y:S05]  /*15ad0*/  @!P0 BRA `(.L_x_1948) ;  /* 0xfffffffc00ec8947 */ /* 0x004fea000383ffff */
[----:B------:R-:W-:Y:S05]  /*15ae0*/  BRA `(.L_x_2014) ;  /* 0xffffffdc009c7947 */ /* 0x000fea000383ffff */
.L_x_1953:
[----:B01----:R-:W-:-:S04]  /*15af0*/  IMAD.U32 R3, RZ, RZ, UR38 ;  /* 0x00000026ff037e24 */ /* 0x003fc8000f8e00ff */
[----:B------:R0:W1:Y:S03]  /*15b00*/  SYNCS.PHASECHK.TRANS64.TRYWAIT P0, [R3+URZ+0x22860], R2 ;  /* 0x02286002030075a7 */ /* 0x000066000800017f */
[----:B-1----:R-:W-:Y:S05]  /*15b10*/  @!P0 NANOSLEEP.SYNCS 0x989680 ;  /* 0x009896800000895d */ /* 0x002fea0003900000 */
[----:B------:R-:W1:Y:S02]  /*15b20*/  @!P0 SYNCS.PHASECHK.TRANS64 P0, [R3+URZ+0x22860], R2 ;  /* 0x02286002030085a7 */ /* 0x000e64000800007f */
[----:B-1----:R-:W-:Y:S05]  /*15b30*/  @!P0 BRA `(.L_x_1953) ;  /* 0xfffffffc00ec8947 */ /* 0x002fea000383ffff */
[----:B------:R-:W-:Y:S05]  /*15b40*/  BRA `(.L_x_2015) ;  /* 0xffffffe000007947 */ /* 0x000fea000383ffff */
.L_x_1965:
[----:B-1----:R-:W-:-:S04]  /*15b50*/  IMAD.U32 R3, RZ, RZ, UR38 ;  /* 0x00000026ff037e24 */ /* 0x002fc8000f8e00ff */
[----:B------:R1:W2:Y:S03]  /*15b60*/  SYNCS.PHASECHK.TRANS64.TRYWAIT P0, [R3+URZ+0x22848], R2 ;  /* 0x02284802030075a7 */ /* 0x0002a6000800017f */
[----:B--2---:R-:W-:Y:S05]  /*15b70*/  @!P0 NANOSLEEP.SYNCS 0x989680 ;  /* 0x009896800000895d */ /* 0x004fea0003900000 */
[----:B------:R-:W2:Y:S02]  /*15b80*/  @!P0 SYNCS.PHASECHK.TRANS64 P0, [R3+URZ+0x22848], R2 ;  /* 0x02284802030085a7 */ /* 0x000ea4000800007f */
[----:B--2---:R-:W-:Y:S05]  /*15b90*/  @!P0 BRA `(.L_x_1965) ;  /* 0xfffffffc00ec8947 */ /* 0x004fea000383ffff */
[----:B------:R-:W-:Y:S05]  /*15ba0*/  BRA `(.L_x_2016) ;  /* 0xffffffe400847947 */ /* 0x000fea000383ffff */
.L_x_1970:
[----:B-1----:R-:W-:-:S04]  /*15bb0*/  IMAD.U32 R3, RZ, RZ, UR38 ;  /* 0x00000026ff037e24 */ /* 0x002fc8000f8e00ff */
[----:B------:R1:W2:Y:S03]  /*15bc0*/  SYNCS.PHASECHK.TRANS64.TRYWAIT P0, [R3+URZ+0x22868], R2 ;  /* 0x02286802030075a7 */ /* 0x0002a6000800017f */
[----:B--2---:R-:W-:Y:S05]  /*15bd0*/  @!P0 NANOSLEEP.SYNCS 0x989680 ;  /* 0x009896800000895d */ /* 0x004fea0003900000 */
[----:B------:R-:W2:Y:S02]  /*15be0*/  @!P0 SYNCS.PHASECHK.TRANS64 P0, [R3+URZ+0x22868], R2 ;  /* 0x02286802030085a7 */ /* 0x000ea4000800007f */
[----:B--2---:R-:W-:Y:S05]  /*15bf0*/  @!P0 BRA `(.L_x_1970) ;  /* 0xfffffffc00ec8947 */ /* 0x004fea000383ffff */
[----:B------:R-:W-:Y:S05]  /*15c00*/  BRA `(.L_x_2017) ;  /* 0xffffffe400e87947 */ /* 0x000fea000383ffff */
.L_x_1977:
[----:B-1----:R1:W2:Y:S02]  /*15c10*/  SYNCS.PHASECHK.TRANS64.TRYWAIT P0, [R2+URZ+0x22820], R3 ;  /* 0x02282003020075a7 */ /* 0x0022a4000800017f */
[----:B--2---:R-:W-:Y:S05]  /*15c20*/  @!P0 NANOSLEEP.SYNCS 0x989680 ;  /* 0x009896800000895d */ /* 0x004fea0003900000 */
[----:B------:R-:W2:Y:S02]  /*15c30*/  @!P0 SYNCS.PHASECHK.TRANS64 P0, [R2+URZ+0x22820], R3 ;  /* 0x02282003020085a7 */ /* 0x000ea4000800007f */
[----:B--2---:R-:W-:Y:S05]  /*15c40*/  @!P0 BRA `(.L_x_1977) ;  /* 0xfffffffc00f08947 */ /* 0x004fea000383ffff */
[----:B------:R-:W-:Y:S05]  /*15c50*/  BRA `(.L_x_2018) ;  /* 0xffffffec00087947 */ /* 0x000fea000383ffff */
.L_x_1978:
[----:B------:R-:W2:Y:S01]  /*15c60*/  S2R R4, SR_TID.X ;  /* 0x0000000000047919 */ /* 0x000ea20000002100 */
[----:B------:R-:W-:Y:S01]  /*15c70*/  BSSY B0, `(.L_x_2019) ;  /* 0x000000a000007945 */ /* 0x000fe20003800000 */
[----:B------:R-:W-:Y:S02]  /*15c80*/  IMAD.MOV.U32 R12, RZ, RZ, RZ ;  /* 0x000000ffff0c7224 */ /* 0x000fe400078e00ff */
[----:B------:R-:W-:Y:S02]  /*15c90*/  IMAD.MOV.U32 R11, RZ, RZ, 0x1f ;  /* 0x0000001fff0b7424 */ /* 0x000fe400078e00ff */
[----:B------:R-:W-:Y:S01]  /*15ca0*/  IMAD.MOV.U32 R15, RZ, RZ, -0x1 ;  /* 0xffffffffff0f7424 */ /* 0x000fe200078e00ff */
[----:B--2---:R-:W-:-:S04]  /*15cb0*/  SHF.R.U32.HI R4, RZ, 0x5, R4 ;  /* 0x00000005ff047819 */ /* 0x004fc80000011604 */
[----:B------:R-:W-:-:S05]  /*15cc0*/  LOP3.LUT R4, R4, 0x3, RZ, 0xc0, !PT ;  /* 0x0000000304047812 */ /* 0x000fca00078ec0ff */
[----:B------:R-:W-:-:S07]  /*15cd0*/  IMAD.MOV.U32 R13, RZ, RZ, R4 ;  /* 0x000000ffff0d7224 */ /* 0x000fce00078e0004 */
[----:B01----:R-:W-:Y:S05]  /*15ce0*/  WARPSYNC.COLLECTIVE R15, `(.L_x_2020) ;  /* 0x000000000f087348 */ /* 0x003fea0003c00000 */
[----:B------:R2:W3:Y:S02]  /*15cf0*/  SHFL.IDX P6, R14, R13, R12, R11 ;  /* 0x0000000c0d0e7389 */ /* 0x0004e400000c000b */
[----:B0123--:R-:W-:Y:S01]  /*15d00*/  ENDCOLLECTIVE ;  /* 0x000000000000791b */ /* 0x00ffe20003800000 */
.L_x_2020:
[----:B------:R-:W-:Y:S05]  /*15d10*/  BSYNC B0 ;  /* 0x0000000000007941 */ /* 0x000fea0003800000 */
.L_x_2019:
[----:B------:R-:W-:Y:S05]  /*15d20*/  BRA `(.L_x_2021) ;  /* 0xffffffe800ec7947 */ /* 0x000fea000383ffff */
.L_x_1979:
[----:B------:R-:W-:Y:S01]  /*15d30*/  BSSY B0, `(.L_x_2022) ;  /* 0x0000006000007945 */ /* 0x000fe20003800000 */
[----:B------:R-:W-:-:S07]  /*15d40*/  IMAD.MOV.U32 R15, RZ, RZ, -0x1 ;  /* 0xffffffffff0f7424 */ /* 0x000fce00078e00ff */
[----:B01----:R-:W-:Y:S05]  /*15d50*/  WARPSYNC.COLLECTIVE R15, `(.L_x_2023) ;  /* 0x000000000f0c7348 */ /* 0x003fea0003c00000 */
[----:B------:R-:W-:Y:S02]  /*15d60*/  ELECT P6, UR62, PT ;  /* 0x00000000003e782f */ /* 0x000fe400038c0000 */
[----:B------:R-:W-:Y:S01]  /*15d70*/  MOV R14, UR62 ;  /* 0x0000003e000e7c02 */ /* 0x000fe20008000f00 */
[----:B01----:R-:W-:Y:S10]  /*15d80*/  ENDCOLLECTIVE ;  /* 0x000000000000791b */ /* 0x003ff40003800000 */
.L_x_2023:
[----:B------:R-:W-:Y:S05]  /*15d90*/  BSYNC B0 ;  /* 0x0000000000007941 */ /* 0x000fea0003800000 */
.L_x_2022:
[----:B------:R-:W-:Y:S05]  /*15da0*/  BRA `(.L_x_2024) ;  /* 0xffffffe800e07947 */ /* 0x000fea000383ffff */
.L_x_1981:
[----:B-1----:R1:W2:Y:S02]  /*15db0*/  SYNCS.PHASECHK.TRANS64.TRYWAIT P0, [R7+URZ], R4 ;  /* 0x00000004070075a7 */ /* 0x0022a4000800017f */
[----:B--2---:R-:W-:Y:S05]  /*15dc0*/  @!P0 NANOSLEEP.SYNCS 0x989680 ;  /* 0x009896800000895d */ /* 0x004fea0003900000 */
[----:B------:R-:W2:Y:S02]  /*15dd0*/  @!P0 SYNCS.PHASECHK.TRANS64 P0, [R7+URZ], R4 ;  /* 0x00000004070085a7 */ /* 0x000ea4000800007f */
[----:B--2---:R-:W-:Y:S05]  /*15de0*/  @!P0 BRA `(.L_x_1981) ;  /* 0xfffffffc00f08947 */ /* 0x004fea000383ffff */
[----:B------:R-:W-:Y:S05]  /*15df0*/  BRA `(.L_x_2025) ;  /* 0xffffffec00147947 */ /* 0x000fea000383ffff */
.L_x_1982:
[----:B--2---:R2:W3:Y:S02]  /*15e00*/  SYNCS.PHASECHK.TRANS64.TRYWAIT P0, [R5+URZ], R0 ;  /* 0x00000000050075a7 */ /* 0x0044e4000800017f */
[----:B---3--:R-:W-:Y:S05]  /*15e10*/  @!P0 NANOSLEEP.SYNCS 0x989680 ;  /* 0x009896800000895d */ /* 0x008fea0003900000 */
[----:B------:R-:W3:Y:S02]  /*15e20*/  @!P0 SYNCS.PHASECHK.TRANS64 P0, [R5+URZ], R0 ;  /* 0x00000000050085a7 */ /* 0x000ee4000800007f */
[----:B---3--:R-:W-:Y:S05]  /*15e30*/  @!P0 BRA `(.L_x_1982) ;  /* 0xfffffffc00f08947 */ /* 0x008fea000383ffff */
[----:B------:R-:W-:Y:S05]  /*15e40*/  BRA `(.L_x_2026) ;  /* 0xffffffec00087947 */ /* 0x000fea000383ffff */
.L_x_1984:
[----:B--2---:R2:W3:Y:S02]  /*15e50*/  SYNCS.PHASECHK.TRANS64.TRYWAIT P0, [R5+URZ], R4 ;  /* 0x00000004050075a7 */ /* 0x0044e4000800017f */
[----:B---3--:R-:W-:Y:S05]  /*15e60*/  @!P0 NANOSLEEP.SYNCS 0x989680 ;  /* 0x009896800000895d */ /* 0x008fea0003900000 */
[----:B------:R-:W3:Y:S02]  /*15e70*/  @!P0 SYNCS.PHASECHK.TRANS64 P0, [R5+URZ], R4 ;  /* 0x00000004050085a7 */ /* 0x000ee4000800007f */
[----:B---3--:R-:W-:Y:S05]  /*15e80*/  @!P0 BRA `(.L_x_1984) ;  /* 0xfffffffc00f08947 */ /* 0x008fea000383ffff */
[----:B------:R-:W-:Y:S05]  /*15e90*/  BRA `(.L_x_2027) ;  /* 0xffffffec000c7947 */ /* 0x000fea000383ffff */
.L_x_2028:
        /* <DEDUP_REMOVED lines=14> */
.L_x_6134:


//--------------------- .text._ZN7cutlass13device_kernelIN5flash11enable_sm90INS1_16FlashAttnFwdSm90INS1_25CollectiveMainloopFwdSm90ILi2EN4cute5tupleIJNS5_1CILi1EEES8_S8_EEENS6_IJNS7_ILi128EEENS7_ILi96EEENS7_ILi64EEEEEELi256ENS_6half_tEfNS_4arch4Sm90ELb0ELb1ELb1ELb0ELb0ELb0ELb1ELb1ELb0ELb1ELb1ELb0EEENS1_21CollectiveEpilogueFwdINS6_IJSA_NS7_ILi256EEESB_EEES9_SE_SG_Li256ELb0ELb1ELb1ELb0EEENS1_19SingleTileSchedulerILb0ELb1ELb1ELi128EEEEEEEEEvNT_6ParamsE --------------------------
	.section	.text._ZN7cutlass13device_kernelIN5flash11enable_sm90INS1_16FlashAttnFwdSm90INS1_25CollectiveMainloopFwdSm90ILi2EN4cute5tupleIJNS5_1CILi1EEES8_S8_EEENS6_IJNS7_ILi128EEENS7_ILi96EEENS7_ILi64EEEEEELi256ENS_6half_tEfNS_4arch4Sm90ELb0ELb1ELb1ELb0ELb0ELb0ELb1ELb1ELb0ELb1ELb1ELb0EEENS1_21CollectiveEpilogueFwdINS6_IJSA_NS7_ILi256EEESB_EEES9_SE_SG_Li256ELb0ELb1ELb1ELb0EEENS1_19SingleTileSchedulerILb0ELb1ELb1ELi128EEEEEEEEEvNT_6ParamsE,"ax",@progbits
	.align	128
.text._ZN7cutlass13device_kernelIN5flash11enable_sm90INS1_16FlashAttnFwdSm90INS1_25CollectiveMainloopFwdSm90ILi2EN4cute5tupleIJNS5_1CILi1EEES8_S8_EEENS6_IJNS7_ILi128EEENS7_ILi96EEENS7_ILi64EEEEEELi256ENS_6half_tEfNS_4arch4Sm90ELb0ELb1ELb1ELb0ELb0ELb0ELb1ELb1ELb0ELb1ELb1ELb0EEENS1_21CollectiveEpilogueFwdINS6_IJSA_NS7_ILi256EEESB_EEES9_SE_SG_Li256ELb0ELb1ELb1ELb0EEENS1_19SingleTileSchedulerILb0ELb1ELb1ELi128EEEEEEEEEvNT_6ParamsE:
        .type           _ZN7cutlass13device_kernelIN5flash11enable_sm90INS1_16FlashAttnFwdSm90INS1_25CollectiveMainloopFwdSm90ILi2EN4cute5tupleIJNS5_1CILi1EEES8_S8_EEENS6_IJNS7_ILi128EEENS7_ILi96EEENS7_ILi64EEEEEELi256ENS_6half_tEfNS_4arch4Sm90ELb0ELb1ELb1ELb0ELb0ELb0ELb1ELb1ELb0ELb1ELb1ELb0EEENS1_21CollectiveEpilogueFwdINS6_IJSA_NS7_ILi256EEESB_EEES9_SE_SG_Li256ELb0ELb1ELb1ELb0EEENS1_19SingleTileSchedulerILb0ELb1ELb1ELi128EEEEEEEEEvNT_6ParamsE,@function
        .size           _ZN7cutlass13device_kernelIN5flash11enable_sm90INS1_16FlashAttnFwdSm90INS1_25CollectiveMainloopFwdSm90ILi2EN4cute5tupleIJNS5_1CILi1EEES8_S8_EEENS6_IJNS7_ILi128EEENS7_ILi96EEENS7_ILi64EEEEEELi256ENS_6half_tEfNS_4arch4Sm90ELb0ELb1ELb1ELb0ELb0ELb0ELb1ELb1ELb0ELb1ELb1ELb0EEENS1_21CollectiveEpilogueFwdINS6_IJSA_NS7_ILi256EEESB_EEES9_SE_SG_Li256ELb0ELb1ELb1ELb0EEENS1_19SingleTileSchedulerILb0ELb1ELb1ELi128EEEEEEEEEvNT_6ParamsE,(.L_x_6135 - _ZN7cutlass13device_kernelIN5flash11enable_sm90INS1_16FlashAttnFwdSm90INS1_25CollectiveMainloopFwdSm90ILi2EN4cute5tupleIJNS5_1CILi1EEES8_S8_EEENS6_IJNS7_ILi128EEENS7_ILi96EEENS7_ILi64EEEEEELi256ENS_6half_tEfNS_4arch4Sm90ELb0ELb1ELb1ELb0ELb0ELb0ELb1ELb1ELb0ELb1ELb1ELb0EEENS1_21CollectiveEpilogueFwdINS6_IJSA_NS7_ILi256EEESB_EEES9_SE_SG_Li256ELb0ELb1ELb1ELb0EEENS1_19SingleTileSchedulerILb0ELb1ELb1ELi128EEEEEEEEEvNT_6ParamsE)
        .other          _ZN7cutlass13device_kernelIN5flash11enable_sm90INS1_16FlashAttnFwdSm90INS1_25CollectiveMainloopFwdSm90ILi2EN4cute5tupleIJNS5_1CILi1EEES8_S8_EEENS6_IJNS7_ILi128EEENS7_ILi96EEENS7_ILi64EEEEEELi256ENS_6half_tEfNS_4arch4Sm90ELb0ELb1ELb1ELb0ELb0ELb0ELb1ELb1ELb0ELb1ELb1ELb0EEENS1_21CollectiveEpilogueFwdINS6_IJSA_NS7_ILi256EEESB_EEES9_SE_SG_Li256ELb0ELb1ELb1ELb0EEENS1_19SingleTileSchedulerILb0ELb1ELb1ELi128EEEEEEEEEvNT_6ParamsE,@"STO_CUDA_ENTRY STV_DEFAULT"
_ZN7cutlass13device_kernelIN5flash11enable_sm90INS1_16FlashAttnFwdSm90INS1_25CollectiveMainloopFwdSm90ILi2EN4cute5tupleIJNS5_1CILi1EEES8_S8_EEENS6_IJNS7_ILi128EEENS7_ILi96EEENS7_ILi64EEEEEELi256ENS_6half_tEfNS_4arch4Sm90ELb0ELb1ELb1ELb0ELb0ELb0ELb1ELb1ELb0ELb1ELb1ELb0EEENS1_21CollectiveEpilogueFwdINS6_IJSA_NS7_ILi256EEESB_EEES9_SE_SG_Li256ELb0ELb1ELb1ELb0EEENS1_19SingleTileSchedulerILb0ELb1ELb1ELi128EEEEEEEEEvNT_6ParamsE:
[----:B------:R-:W0:Y:S02]  /*0000*/  LDC R1, c[0x0][0x28] ;  /* 0x00000a00ff017b82 */ /* 0x000e240000000800 */
[----:B0-----:R-:W-:Y:S01]  /*0010*/  VIADD R1, R1, 0xffffcbc0 ;  /* 0xffffcbc001017836 */ /* 0x001fe20000000000 */
[----:B------:R-:W0:Y:S01]  /*0020*/  S2R R3, SR_TID.X ;  /* 0x0000000000037919 */ /* 0x000e220000002100 */
[----:B------:R-:W-:Y:S01]  /*0030*/  ELECT P0, URZ, PT ;  /* 0x00000000003f782f */ /* 0x000fe20003800000 */
[----:B------:R-:W-:Y:S01]  /*0040*/  BSSY B0, `(.L_x_2029) ;  /* 0x0000011000007945 */ /* 0x000fe20003800000 */
[----:B------:R-:W-:Y:S02]  /*0050*/  ULDC UR4, c[0x0][0x20] ;  /* 0x0000080000047ab9 */ /* 0x000fe40000000800 */
[----:B------:R-:W-:Y:S01]  /*0060*/  IADD3 R18, P1, R1, UR4, RZ ;  /* 0x0000000401127c10 */ /* 0x000fe2000ff3e0ff */
[----:B------:R-:W-:-:S04]  /*0070*/  ULDC UR4, c[0x0][0x24] ;  /* 0x0000090000047ab9 */ /* 0x000fc80000000800 */
[----:B------:R-:W-:Y:S01]  /*0080*/  IMAD.X R19, RZ, RZ, UR4, P1 ;  /* 0x00000004ff137e24 */ /* 0x000fe200088e06ff */
        /* <DEDUP_REMOVED lines=12> */
.L_x_2030:
[----:B------:R-:W-:Y:S05]  /*0150*/  BSYNC B0 ;  /* 0x0000000000007941 */ /* 0x000fea0003800000 */
.L_x_2029:
        /* <DEDUP_REMOVED lines=42> */
.L_x_2031:
        /* <DEDUP_REMOVED lines=22> */
.L_x_2032:
        /* <DEDUP_REMOVED lines=18> */
.L_x_2033:
        /* <DEDUP_REMOVED lines=22> */
.L_x_2034:
        /* <DEDUP_REMOVED lines=22> */
.L_x_2035:
[----:B------:R-:W-:Y:S01]  /*0940*/  IADD3 R3, P1, R18, 0x70, RZ ;  /* 0x0000007012037810 */ /* 0x000fe20007f3e0ff */
[----:B------:R-:W-:Y:S01]  /*0950*/  NOP ;  /* 0x0000000000007918 */ /* 0x000fe20000000000 */
[----:B01-34-:R-:W-:Y:S01]  /*0960*/  BAR.SYNC.DEFER_BLOCKING 0x0 ;  /* 0x0000000000007b1d */ /* 0x01bfe20000010000 */
[----:B--2---:R-:W-:Y:S01]  /*0970*/  ISETP.NE.AND P0, PT, R2, RZ, PT ;  /* 0x000000ff0200720c */ /* 0x004fe20003f05270 */
[----:B------:R-:W-:Y:S01]  /*0980*/  IMAD.MOV.U32 R2, RZ, RZ, 0x1 ;  /* 0x00000001ff027424 */ /* 0x000fe200078e00ff */
[C---:B------:R-:W-:Y:S02]  /*0990*/  IADD3 R43, P2, R18.reuse, 0x224, RZ ;  /* 0x00000224122b7810 */ /* 0x040fe40007f5e0ff */
[----:B------:R-:W-:Y:S01]  /*09a0*/  IADD3 R46, P3, R18, 0x260, RZ ;  /* 0x00000260122e7810 */ /* 0x000fe20007f7e0ff */
[----:B------:R-:W-:Y:S01]  /*09b0*/  ULDC.64 UR44, c[0x0][0x208] ;  /* 0x00008200002c7ab9 */ /* 0x000fe20000000a00 */
[----:B------:R-:W-:Y:S01]  /*09c0*/  SEL R2, R2, 0x2, !P0 ;  /* 0x0000000202027807 */ /* 0x000fe20004000000 */
[----:B------:R0:W-:Y:S01]  /*09d0*/  STL [R1+0x474], R3 ;  /* 0x0004740301007387 */ /* 0x0001e20000100800 */
[----:B------:R-:W-:Y:S01]  /*09e0*/  BSSY B6, `(.L_x_2036) ;  /* 0x000331e000067945 */ /* 0x000fe20003800000 */
[----:B------:R-:W-:-:S02]  /*09f0*/  IMAD.X R48, RZ, RZ, R19, P2 ;  /* 0x000000ffff307224 */ /* 0x000fc400010e0613 */
[----:B------:R1:W-:Y:S01]  /*0a00*/  STL [R1+0x484], R2 ;  /* 0x0004840201007387 */ /* 0x0003e20000100800 */
[--C-:B------:R-:W-:Y:S02]  /*0a10*/  IMAD.X R39, RZ, RZ, R19.reuse, P3 ;  /* 0x000000ffff277224 */ /* 0x100fe400018e0613 */
[----:B0-----:R-:W-:-:S05]  /*0a20*/  IMAD.X R3, RZ, RZ, R19, P1 ;  /* 0x000000ffff037224 */ /* 0x001fca00008e0613 */
[----:B------:R1:W-:Y:S01]  /*0a30*/  STL [R1+0x470], R3 ;  /* 0x0004700301007387 */ /* 0x0003e20000100800 */
[----:B------:R-:W-:Y:S05]  /*0a40*/  @!P0 BRA `(.L_x_2037) ;  /* 0x000002e400088947 */ /* 0x000fea0003800000 */
.L_x_2038:
[----:B------:R-:W-:-:S08]  /*0a50*/  NOP ;  /* 0x0000000000007918 */ /* 0x000fd00000000000 */
[----:B------:R-:W0:Y:S02]  /*0a60*/  USETMAXREG.TRY_ALLOC.CTAPOOL UP0, 0xf0 ;  /* 0x000000f0000079c8 */ /* 0x000e240008000600 */
[----:B0-----:R-:W-:-:S13]  /*0a70*/  PLOP3.LUT P0, PT, PT, PT, UP0, 0x80, 0x0 ;  /* 0x000000000000781c */ /* 0x001fda0003f0f008 */
[----:B------:R-:W-:Y:S05]  /*0a80*/  @!P0 BRA `(.L_x_2038) ;  /* 0xfffffffc00f08947 */ /* 0x000fea000383ffff */
[----:B-1----:R-:W0:Y:S08]  /*0a90*/  LDC R3, c[0x0][0xd50] ;  /* 0x00035400ff037b82 */ /* 0x002e300000000800 */
[----:B------:R-:W-:Y:S06]  /*0aa0*/  BAR.ARV 0x8, 0x180 ;  /* 0x0206000000007b1d */ /* 0x000fec0000002000 */
[----:B------:R-:W-:-:S02]  /*0ab0*/  ISETP.NE.AND P0, PT, R73, 0x1, PT ;  /* 0x000000014900780c */ /* 0x000fc40003f05270 */
[----:B------:R-:W1:Y:S01]  /*0ac0*/  S2UR UR4, SR_CTAID.Y ;  /* 0x00000000000479c3 */ /* 0x000e620000002600 */
[----:B------:R2:W-:Y:S04]  /*0ad0*/  STL.64 [R1+0x218], RZ ;  /* 0x000218ff01007387 */ /* 0x0005e80000100a00 */
[----:B------:R2:W-:Y:S03]  /*0ae0*/  STL [R1+0x220], RZ ;  /* 0x000220ff01007387 */ /* 0x0005e60000100800 */
[----:B------:R-:W3:Y:S01]  /*0af0*/  S2UR UR36, SR_CTAID.Z ;  /* 0x00000000002479c3 */ /* 0x000ee20000002700 */
[----:B------:R2:W-:Y:S07]  /*0b00*/  STL [R1+0x224], RZ ;  /* 0x000224ff01007387 */ /* 0x0005ee0000100800 */
[----:B------:R-:W-:Y:S06]  /*0b10*/  @!P0 BAR.ARV 0x9, 0x100 ;  /* 0x0244000000008b1d */ /* 0x000fec0000002000 */
[----:B0-----:R-:W-:Y:S01]  /*0b20*/  ISETP.NE.AND P1, PT, R3, 0x1, PT ;  /* 0x000000010300780c */ /* 0x001fe20003f25270 */
[----:B-1----:R-:W-:-:S12]  /*0b30*/  IMAD.U32 R194, RZ, RZ, UR4 ;  /* 0x00000004ffc27e24 */ /* 0x002fd8000f8e00ff */
[----:B------:R-:W0:Y:S01]  /*0b40*/  @P1 LDC R0, c[0x0][0xd54] ;  /* 0x00035500ff001b82 */ /* 0x000e220000000800 */
[----:B---3--:R-:W-:-:S07]  /*0b50*/  ISETP.LE.AND P0, PT, RZ, UR36, PT ;  /* 0x00000024ff007c0c */ /* 0x008fce000bf03270 */
[----:B------:R-:W1:Y:S01]  /*0b60*/  @P1 LDC R5, c[0x0][0xd58] ;  /* 0x00035600ff051b82 */ /* 0x000e620000000800 */
[----:B0-----:R-:W-:-:S05]  /*0b70*/  @P1 IMAD.HI.U32 R0, R0, UR4, RZ ;  /* 0x0000000400001c27 */ /* 0x001fca000f8e00ff */
[----:B-1----:R-:W-:Y:S02]  /*0b80*/  @P1 SHF.R.U32.HI R194, RZ, R5, R0 ;  /* 0x00000005ffc21219 */ /* 0x002fe40000011600 */
[----:B------:R-:W-:-:S03]  /*0b90*/  IADD3 R32, P1, R18, 0x218, RZ ;  /* 0x0000021812207810 */ /* 0x000fc60007f3e0ff */
[----:B------:R-:W-:Y:S02]  /*0ba0*/  IMAD.MOV R234, RZ, RZ, -R194 ;  /* 0x000000ffffea7224 */ /* 0x000fe400078e0ac2 */
[----:B------:R-:W-:Y:S02]  /*0bb0*/  IMAD.X R33, RZ, RZ, R19, P1 ;  /* 0x000000ffff217224 */ /* 0x000fe400008e0613 */
[----:B------:R-:W-:Y:S01]  /*0bc0*/  IMAD R234, R3, R234, UR4 ;  /* 0x0000000403ea7e24 */ /* 0x000fe2000f8e02ea */
[----:B--2---:R-:W-:Y:S06]  /*0bd0*/  @!P0 BRA `(.L_x_2039) ;  /* 0x0000032c00f88947 */ /* 0x004fec0003800000 */
[----:B------:R-:W2:Y:S01]  /*0be0*/  LDL.LU R13, [R1+0x484] ;  /* 0x00048400010d7983 */ /* 0x000ea20000300800 */
[----:B------:R-:W0:Y:S01]  /*0bf0*/  LDC R0, c[0x0][0x448] ;  /* 0x00011200ff007b82 */ /* 0x000e220000000800 */
[----:B------:R-:W1:Y:S01]  /*0c00*/  S2R R11, SR_CgaCtaId ;  /* 0x00000000000b7919 */ /* 0x000e620000008800 */
[----:B------:R-:W3:Y:S01]  /*0c10*/  S2R R9, SR_SWINHI ;  /* 0x0000000000097919 */ /* 0x000ee20000002f00 */
[----:B------:R-:W4:Y:S01]  /*0c20*/  S2R R2, SR_TID.X ;  /* 0x0000000000027919 */ /* 0x000f220000002100 */
[----:B------:R-:W5:Y:S01]  /*0c30*/  S2R R8, SR_CTAID.X ;  /* 0x0000000000087919 */ /* 0x000f620000002500 */
[----:B------:R-:W-:Y:S01]  /*0c40*/  MOV R72, 0x400 ;  /* 0x0000040000487802 */ /* 0x000fe20000000f00 */
[----:B------:R-:W-:Y:S02]  /*0c50*/  IMAD.MOV.U32 R12, RZ, RZ, 0x3000 ;  /* 0x00003000ff0c7424 */ /* 0x000fe400078e00ff */
[----:B------:R-:W5:Y:S01]  /*0c60*/  LDC.64 R22, c[0x0][0x418] ;  /* 0x00010600ff167b82 */ /* 0x000f620000000a00 */
[----:B0-----:R-:W-:Y:S01]  /*0c70*/  ISETP.NE.AND P1, PT, R0, 0x1, PT ;  /* 0x000000010000780c */ /* 0x001fe20003f25270 */
[----:B------:R-:W-:-:S06]  /*0c80*/  IMAD.MOV.U32 R0, RZ, RZ, 0xc000 ;  /* 0x0000c000ff007424 */ /* 0x000fcc00078e00ff */
[----:B------:R-:W0:Y:S01]  /*0c90*/  LDC R16, c[0x0][0xa80] ;  /* 0x0002a000ff107b82 */ /* 0x000e220000000800 */
[----:B------:R-:W-:Y:S02]  /*0ca0*/  IMAD.MOV.U32 R5, RZ, RZ, 0x100 ;  /* 0x00000100ff057424 */ /* 0x000fe400078e00ff */
[----:B------:R-:W-:Y:S02]  /*0cb0*/  IMAD.MOV.U32 R6, RZ, RZ, 0x1 ;  /* 0x00000001ff067424 */ /* 0x000fe400078e00ff */
[----:B------:R-:W-:-:S03]  /*0cc0*/  IMAD.MOV.U32 R7, RZ, RZ, RZ ;  /* 0x000000ffff077224 */ /* 0x000fc600078e00ff */
[----:B------:R-:W0:Y:S01]  /*0cd0*/  LDC R29, c[0x0][0x424] ;  /* 0x00010900ff1d7b82 */ /* 0x000e220000000800 */
[----:B-1----:R-:W-:-:S04]  /*0ce0*/  LEA R72, R11, R72, 0x18 ;  /* 0x000000480b487211 */ /* 0x002fc800078ec0ff */
[----:B------:R-:W-:Y:S02]  /*0cf0*/  MOV R26, R72 ;  /* 0x00000048001a7202 */ /* 0x000fe40000000f00 */
[----:B---3--:R-:W-:Y:S02]  /*0d00*/  MOV R27, R9 ;  /* 0x00000009001b7202 */ /* 0x008fe40000000f00 */
[----:B------:R-:W1:Y:S01]  /*0d10*/  @P1 LDC R9, c[0x0][0x44c] ;  /* 0x00011300ff091b82 */ /* 0x000e620000000800 */
[----:B----4-:R-:W-:-:S04]  /*0d20*/  LOP3.LUT R2, R2, 0x7f, RZ, 0xc0, !PT ;  /* 0x0000007f02027812 */ /* 0x010fc800078ec0ff */
[----:B------:R-:W-:Y:S01]  /*0d30*/  ISETP.NE.AND P0, PT, R2, RZ, PT ;  /* 0x000000ff0200720c */ /* 0x000fe20003f05270 */
[----:B------:R-:W-:Y:S01]  /*0d40*/  IMAD.MOV.U32 R52, RZ, RZ, R0 ;  /* 0x000000ffff347224 */ /* 0x000fe200078e0000 */
[----:B-----5:R-:W-:Y:S01]  /*0d50*/  STL [R1+0x70], R8 ;  /* 0x0000700801007387 */ /* 0x020fe20000100800 */
[----:B------:R-:W3:Y:S01]  /*0d60*/  LDC R10, c[0x0][0x2f0] ;  /* 0x0000bc00ff0a7b82 */ /* 0x000ee20000000800 */
[----:B------:R-:W-:Y:S02]  /*0d70*/  SEL R4, RZ, 0x1, P0 ;  /* 0x00000001ff047807 */ /* 0x000fe40000000000 */
[C---:B------:R-:W-:Y:S02]  /*0d80*/  IADD3 R0, P0, R26.reuse, 0x32450, RZ ;  /* 0x000324501a007810 */ /* 0x040fe40007f1e0ff */
[----:B------:R-:W-:Y:S01]  /*0d90*/  IADD3 R14, P2, R26, 0x32460, RZ ;  /* 0x000324601a0e7810 */ /* 0x000fe20007f5e0ff */
[----:B------:R4:W-:Y:S01]  /*0da0*/  STL.128 [R1+0x20], R4 ;  /* 0x0000200401007387 */ /* 0x0009e20000100c00 */
[----:B------:R-:W-:Y:S01]  /*0db0*/  IMAD.MOV.U32 R54, RZ, RZ, R4 ;  /* 0x000000ffff367224 */ /* 0x000fe200078e0004 */
[----:B------:R-:W5:Y:S02]  /*0dc0*/  @P1 LDC R20, c[0x0][0x450] ;  /* 0x00011400ff141b82 */ /* 0x000f640000000800 */
[----:B------:R-:W-:-:S02]  /*0dd0*/  IMAD.X R15, RZ, RZ, R27, P2 ;  /* 0x000000ffff0f7224 */ /* 0x000fc400010e061b */
[----:B------:R-:W-:Y:S01]  /*0de0*/  IMAD.MOV.U32 R2, RZ, RZ, 0x1 ;  /* 0x00000001ff027424 */ /* 0x000fe200078e00ff */
[----:B----4-:R-:W-:Y:S01]  /*0df0*/  IADD3 R6, P2, R26, 0x32430, RZ ;  /* 0x000324301a067810 */ /* 0x010fe20007f5e0ff */
[----:B------:R-:W-:-:S04]  /*0e00*/  IMAD.MOV.U32 R3, RZ, RZ, RZ ;  /* 0x000000ffff037224 */ /* 0x000fc800078e00ff */
[----:B------:R-:W-:Y:S01]  /*0e10*/  IMAD.X R7, RZ, RZ, R27, P2 ;  /* 0x000000ffff077224 */ /* 0x000fe200010e061b */
[----:B------:R-:W-:Y:S01]  /*0e20*/  IADD3 R193, P2, R18, 0x230, RZ ;  /* 0x0000023012c17810 */ /* 0x000fe20007f5e0ff */
[----:B------:R-:W4:Y:S03]  /*0e30*/  S2R R70, SR_TID.X ;  /* 0x0000000000467919 */ /* 0x000f260000002100 */
[----:B------:R0:W-:Y:S01]  /*0e40*/  STL.64 [R1+0x8], R6 ;  /* 0x0000080601007387 */ /* 0x0001e20000100a00 */
[----:B------:R-:W-:-:S03]  /*0e50*/  IMAD.X R179, RZ, RZ, R19, P2 ;  /* 0x000000ffffb37224 */ /* 0x000fc600010e0613 */
[----:B------:R1:W-:Y:S01]  /*0e60*/  STL.64 [R1+0x60], R2 ;  /* 0x0000600201007387 */ /* 0x0003e20000100a00 */
[----:B------:R-:W-:Y:S01]  /*0e70*/  IADD3 R36, P2, R18, 0x120, RZ ;  /* 0x0000012012247810 */ /* 0x000fe20007f5e0ff */
[----:B0-----:R-:W0:Y:S01]  /*0e80*/  LDC R6, c[0x0][0x288] ;  /* 0x0000a200ff067b82 */ /* 0x001e220000000800 */
[----:B-1----:R-:W-:Y:S01]  /*0e90*/  IMAD.X R3, RZ, RZ, R27, P0 ;  /* 0x000000ffff037224 */ /* 0x002fe200000e061b */
[----:B------:R-:W-:Y:S02]  /*0ea0*/  ISETP.NE.U32.AND P0, PT, R22, RZ, PT ;  /* 0x000000ff1600720c */ /* 0x000fe40003f05070 */
[----:B------:R-:W-:Y:S01]  /*0eb0*/  IMAD.X R37, RZ, RZ, R19, P2 ;  /* 0x000000ffff257224 */ /* 0x000fe200010e0613 */
[C---:B------:R-:W-:Y:S02]  /*0ec0*/  IADD3 R65, P2, R18.reuse, 0x98, RZ ;  /* 0x0000009812417810 */ /* 0x040fe40007f5e0ff */
[----:B------:R-:W-:Y:S01]  /*0ed0*/  ISETP.NE.AND.EX P0, PT, R23, RZ, PT, P0 ;  /* 0x000000ff1700720c */ /* 0x000fe20003f05300 */
[----:B------:R-:W-:Y:S01]  /*0ee0*/  STL.64 [R1+0x68], R14 ;  /* 0x0000680e01007387 */ /* 0x000fe20000100a00 */
[----:B------:R-:W-:-:S02]  /*0ef0*/  IADD3 R40, P6, R18, 0x170, RZ ;  /* 0x0000017012287810 */ /* 0x000fc40007fde0ff */
[----:B------:R-:W-:Y:S01]  /*0f00*/  SEL R29, R29, 0x1, P0 ;  /* 0x000000011d1d7807 */ /* 0x000fe20000000000 */
[----:B------:R-:W-:Y:S01]  /*0f10*/  STL [R1+0x250], R16 ;  /* 0x0002501001007387 */ /* 0x000fe20000100800 */
[----:B------:R-:W-:-:S03]  /*0f20*/  IADD3 R24, P5, R18, 0x16c, RZ ;  /* 0x0000016c12187810 */ /* 0x000fc60007fbe0ff */
[----:B------:R-:W-:Y:S01]  /*0f30*/  STL.128 [R1+0x230], RZ ;  /* 0x000230ff01007387 */ /* 0x000fe20000100c00 */
[----:B------:R-:W-:-:S03]  /*0f40*/  IADD3 R23, P0, R18, 0x13c, RZ ;  /* 0x0000013c12177810 */ /* 0x000fc60007f1e0ff */
[----:B------:R-:W-:Y:S01]  /*0f50*/  STL.128 [R1+0x240], RZ ;  /* 0x000240ff01007387 */ /* 0x000fe20000100c00 */
[----:B------:R-:W-:-:S03]  /*0f60*/  IADD3 R44, P4, R18, 0x138, RZ ;  /* 0x00000138122c7810 */ /* 0x000fc60007f9e0ff */
[----:B------:R-:W-:Y:S04]  /*0f70*/  STL.128 [R1+0x260], RZ ;  /* 0x000260ff01007387 */ /* 0x000fe80000100c00 */
        /* <DEDUP_REMOVED lines=31> */
[----:B------:R-:W-:Y:S04]  /*1170*/  STL.64 [R1], RZ ;  /* 0x000000ff01007387 */ /* 0x000fe80000100a00 */
[----:B------:R-:W-:Y:S01]  /*1180*/  STL.64 [R1+0x38], RZ ;  /* 0x000038ff01007387 */ /* 0x000fe20000100a00 */
[----:B------:R-:W-:-:S02]  /*1190*/  IMAD.X R66, RZ, RZ, R19, P2 ;  /* 0x000000ffff427224 */ /* 0x000fc400010e0613 */
[----:B---3--:R-:W-:Y:S02]  /*11a0*/  IMAD R29, R29, R10, RZ ;  /* 0x0000000a1d1d7224 */ /* 0x008fe400078e02ff */
[--C-:B------:R-:W-:Y:S01]  /*11b0*/  IMAD.X R41, RZ, RZ, R19.reuse, P6 ;  /* 0x000000ffff297224 */ /* 0x100fe200030e0613 */
[----:B------:R-:W-:Y:S01]  /*11c0*/  IADD3 R42, P6, R18, 0x118, RZ ;  /* 0x00000118122a7810 */ /* 0x000fe20007fde0ff */
[----:B------:R-:W-:Y:S01]  /*11d0*/  IMAD.X R25, RZ, RZ, R19, P5 ;  /* 0x000000ffff197224 */ /* 0x000fe200028e0613 */
[----:B--2---:R1:W-:Y:S02]  /*11e0*/  STL.64 [R1+0x18], R12 ;  /* 0x0000180c01007387 */ /* 0x0043e40000100a00 */
[----:B-1----:R-:W-:Y:S02]  /*11f0*/  IMAD.MOV.U32 R12, RZ, RZ, R0 ;  /* 0x000000ffff0c7224 */ /* 0x002fe400078e0000 */
[----:B------:R-:W-:-:S04]  /*1200*/  IMAD.SHL.U32 R0, R8, 0x80, RZ ;  /* 0x0000008008007824 */ /* 0x000fc800078e00ff */
[----:B------:R-:W-:-:S04]  /*1210*/  @P1 VIADD R4, R0, 0x7f ;  /* 0x0000007f00041836 */ /* 0x000fc80000000000 */
[----:B------:R-:W-:Y:S02]  /*1220*/  @P1 IMAD.HI.U32 R5, R4, R9, RZ ;  /* 0x0000000904051227 */ /* 0x000fe400078e00ff */
[----:B------:R-:W1:Y:S02]  /*1230*/  LDC.64 R8, c[0x0][0xad8] ;  /* 0x0002b600ff087b82 */ /* 0x000e640000000a00 */
[----:B------:R-:W-:Y:S02]  /*1240*/  IMAD.MOV.U32 R2, RZ, RZ, R13 ;  /* 0x000000ffff027224 */ /* 0x000fe400078e000d */
[----:B------:R-:W-:Y:S02]  /*1250*/  IMAD.MOV.U32 R13, RZ, RZ, R3 ;  /* 0x000000ffff0d7224 */ /* 0x000fe400078e0003 */
[----:B------:R-:W-:Y:S01]  /*1260*/  IMAD.MOV.U32 R53, RZ, RZ, R2 ;  /* 0x000000ffff357224 */ /* 0x000fe200078e0002 */
[----:B------:R-:W-:Y:S02]  /*1270*/  IADD3 R2, P3, R26, 0x32440, RZ ;  /* 0x000324401a027810 */ /* 0x000fe40007f7e0ff */
[----:B------:R-:W-:Y:S03]  /*1280*/  STL.128 [R1+0x40], R12 ;  /* 0x0000400c01007387 */ /* 0x000fe60000100c00 */
[----:B------:R-:W-:Y:S01]  /*1290*/  IMAD.X R3, RZ, RZ, R27, P3 ;  /* 0x000000ffff037224 */ /* 0x000fe200018e061b */
[C---:B------:R-:W-:Y:S01]  /*12a0*/  IADD3 R38, P3, R18.reuse, 0x128, RZ ;  /* 0x0000012812267810 */ /* 0x040fe20007f7e0ff */
[--C-:B------:R-:W-:Y:S01]  /*12b0*/  IMAD.X R22, RZ, RZ, R19.reuse, P0 ;  /* 0x000000ffff167224 */ /* 0x100fe200000e0613 */
[C---:B------:R-:W-:Y:S01]  /*12c0*/  IADD3 R58, P5, R18.reuse, 0x110, RZ ;  /* 0x00000110123a7810 */ /* 0x040fe20007fbe0ff */
[--C-:B------:R-:W-:Y:S01]  /*12d0*/  IMAD.X R67, RZ, RZ, R19.reuse, P4 ;  /* 0x000000ffff437224 */ /* 0x100fe200020e0613 */
[C---:B------:R-:W-:Y:S01]  /*12e0*/  IADD3 R49, P0, R18.reuse, 0xb0, RZ ;  /* 0x000000b012317810 */ /* 0x040fe20007f1e0ff */
[----:B------:R-:W-:Y:S01]  /*12f0*/  IMAD.X R45, RZ, RZ, R19, P3 ;  /* 0x000000ffff2d7224 */ /* 0x000fe200018e0613 */
[----:B------:R-:W-:-:S02]  /*1300*/  IADD3 R34, P4, R18, 0xa8, RZ ;  /* 0x000000a812227810 */ /* 0x000fc40007f9e0ff */
[----:B-1----:R-:W-:Y:S01]  /*1310*/  ISETP.GE.AND P2, PT, R9, 0x1, PT ;  /* 0x000000010900780c */ /* 0x002fe20003f46270 */
[----:B------:R-:W-:Y:S01]  /*1320*/  VIADD R4, R0, 0x7f ;  /* 0x0000007f00047836 */ /* 0x000fe20000000000 */
[C---:B------:R-:W-:Y:S02]  /*1330*/  IADD3 R63, P3, R18.reuse, 0xa0, RZ ;  /* 0x000000a0123f7810 */ /* 0x040fe40007f7e0ff */
[----:B-----5:R-:W-:Y:S02]  /*1340*/  @P1 SHF.R.U32.HI R4, RZ, R20, R5 ;  /* 0x00000014ff041219 */ /* 0x020fe40000011605 */
[----:B0-----:R-:W-:Y:S01]  /*1350*/  IADD3 R235, R29, 0x1, -R6 ;  /* 0x000000011deb7810 */ /* 0x001fe20007ffe806 */
[----:B------:R-:W-:Y:S02]  /*1360*/  IMAD.MOV.U32 R55, RZ, RZ, 0x100 ;  /* 0x00000100ff377424 */ /* 0x000fe400078e00ff */
[--C-:B------:R-:W-:Y:S01]  /*1370*/  IMAD.X R47, RZ, RZ, R19.reuse, P6 ;  /* 0x000000ffff2f7224 */ /* 0x100fe200030e0613 */
[C---:B------:R-:W-:Y:S01]  /*1380*/  IADD3 R60, P6, R18.reuse, 0x90, RZ ;  /* 0x00000090123c7810 */ /* 0x040fe20007fde0ff */
[--C-:B------:R-:W-:Y:S01]  /*1390*/  IMAD.X R57, RZ, RZ, R19.reuse, P5 ;  /* 0x000000ffff397224 */ /* 0x100fe200028e0613 */
[C---:B------:R-:W-:Y:S01]  /*13a0*/  IADD3 R51, P5, R18.reuse, 0x88, RZ ;  /* 0x0000008812337810 */ /* 0x040fe20007fbe0ff */
[--C-:B------:R-:W-:Y:S01]  /*13b0*/  IMAD.X R50, RZ, RZ, R19.reuse, P0 ;  /* 0x000000ffff327224 */ /* 0x100fe200000e0613 */
[C---:B------:R-:W-:Y:S01]  /*13c0*/  IADD3 R68, P0, R18.reuse, 0x80, RZ ;  /* 0x0000008012447810 */ /* 0x040fe20007f1e0ff */
[--C-:B------:R-:W-:Y:S01]  /*13d0*/  IMAD.X R35, RZ, RZ, R19.reuse, P4 ;  /* 0x000000ffff237224 */ /* 0x100fe200020e0613 */
[C---:B------:R-:W-:Y:S01]  /*13e0*/  IADD3 R30, P4, R18.reuse, 0x78, RZ ;  /* 0x00000078121e7810 */ /* 0x040fe20007f9e0ff */
[----:B------:R-:W-:Y:S01]  /*13f0*/  IMAD.X R64, RZ, RZ, R19, P3 ;  /* 0x000000ffff407224 */ /* 0x000fe200018e0613 */
[C---:B------:R-:W-:Y:S01]  /*1400*/  IADD3 R61, P3, R18.reuse, 0x38, RZ ;  /* 0x00000038123d7810 */ /* 0x040fe20007f7e0ff */
[----:B------:R-:W-:Y:S01]  /*1410*/  IMAD.IADD R7, R235, 0x1, R4 ;  /* 0x00000001eb077824 */ /* 0x000fe200078e0204 */
[----:B------:R-:W-:Y:S01]  /*1420*/  USHF.R.S32.HI UR37, URZ, 0x1f, UR36 ;  /* 0x0000001f3f257899 */ /* 0x000fe20008011424 */
[----:B------:R4:W-:Y:S01]  /*1430*/  STL.128 [R1+0x50], R52 ;  /* 0x0000503401007387 */ /* 0x0009e20000100c00 */
[----:B------:R-:W-:-:S02]  /*1440*/  VIADD R157, R18, 0x178 ;  /* 0x00000178129d7836 */ /* 0x000fc40000000000 */
[--C-:B------:R-:W-:Y:S01]  /*1450*/  IMAD.X R59, RZ, RZ, R19.reuse, P6 ;  /* 0x000000ffff3b7224 */ /* 0x100fe200030e0613 */
[----:B------:R-:W-:Y:S01]  /*1460*/  STL.64 [R1+0x10], R2 ;  /* 0x0000100201007387 */ /* 0x000fe20000100a00 */
[--C-:B------:R-:W-:Y:S02]  /*1470*/  IMAD.X R56, RZ, RZ, R19.reuse, P5 ;  /* 0x000000ffff387224 */ /* 0x100fe400028e0613 */
[--C-:B------:R-:W-:Y:S01]  /*1480*/  IMAD.X R69, RZ, RZ, R19.reuse, P0 ;  /* 0x000000ffff457224 */ /* 0x100fe200000e0613 */
[----:B------:R0:W-:Y:S01]  /*1490*/  STL.64 [R1+0x30], R2 ;  /* 0x0000300201007387 */ /* 0x0001e20000100a00 */
[--C-:B------:R-:W-:Y:S02]  /*14a0*/  IMAD.X R31, RZ, RZ, R19.reuse, P4 ;  /* 0x000000ffff1f7224 */ /* 0x100fe400020e0613 */
[----:B------:R-:W-:Y:S02]  /*14b0*/  IMAD.X R62, RZ, RZ, R19, P3 ;  /* 0x000000ffff3e7224 */ /* 0x000fe400018e0613 */
[----:B----4-:R-:W-:-:S02]  /*14c0*/  VIADD R53, R70, 0xffffff80 ;  /* 0xffffff8046357836 */ /* 0x010fc40000000000 */
[----:B0-----:R-:W-:Y:S01]  /*14d0*/  IMAD.IADD R2, R7, 0x1, R8 ;  /* 0x0000000107027824 */ /* 0x001fe200078e0208 */
[----:B------:R-:W-:Y:S06]  /*14e0*/  @!P2 BRA `(.L_x_2040) ;  /* 0x000000000040a947 */ /* 0x000fec0003800000 */
[C---:B------:R-:W-:Y:S01]  /*14f0*/  ISETP.GT.AND P0, PT, R7.reuse, RZ, PT ;  /* 0x000000ff0700720c */ /* 0x040fe20003f04270 */
[----:B------:R-:W-:-:S12]  /*1500*/  VIADD R3, R7, 0xffffffff ;  /* 0xffffffff07037836 */ /* 0x000fd80000000000 */
[----:B------:R-:W-:Y:S05]  /*1510*/  @P0 BRA `(.L_x_2041) ;  /* 0x00000000001c0947 */ /* 0x000fea0003800000 */
[----:B------:R-:W-:Y:S01]  /*1520*/  ISETP.NE.AND P0, PT, R9, 0x1, PT ;  /* 0x000000010900780c */ /* 0x000fe20003f05270 */
[----:B------:R-:W-:-:S12]  /*1530*/  IMAD.MOV R3, RZ, RZ, -R7 ;  /* 0x000000ffff037224 */ /* 0x000fd800078e0a07 */
[----:B------:R-:W0:Y:S02]  /*1540*/  @P0 LDC.64 R4, c[0x0][0xae0] ;  /* 0x0002b800ff040b82 */ /* 0x000e240000000a00 */
[----:B0-----:R-:W-:-:S05]  /*1550*/  @P0 IMAD.HI.U32 R4, R3, R4, RZ ;  /* 0x0000000403040227 */ /* 0x001fca00078e00ff */
[----:B------:R-:W-:-:S04]  /*1560*/  @P0 SHF.R.U32.HI R3, RZ, R5, R4 ;  /* 0x00000005ff030219 */ /* 0x000fc80000011604 */
[----:B------:R-:W-:Y:S01]  /*1570*/  LOP3.LUT R3, RZ, R3, RZ, 0x33, !PT ;  /* 0x00000003ff037212 */ /* 0x000fe200078e33ff */
[----:B------:R-:W-:Y:S06]  /*1580*/  BRA `(.L_x_2042) ;  /* 0x0000000000107947 */ /* 0x000fec0003800000 */
.L_x_2041:
[----:B------:R-:W-:-:S13]  /*1590*/  ISETP.NE.AND P0, PT, R9, 0x1, PT ;  /* 0x000000010900780c */ /* 0x000fda0003f05270 */
[----:B------:R-:W0:Y:S02]  /*15a0*/  @P0 LDC.64 R4, c[0x0][0xae0] ;  /* 0x0002b800ff040b82 */ /* 0x000e240000000a00 */
[----:B0-----:R-:W-:-:S05]  /*15b0*/  @P0 IMAD.HI.U32 R4, R3, R4, RZ ;  /* 0x0000000403040227 */ /* 0x001fca00078e00ff */
[----:B------:R-:W-:-:S07]  /*15c0*/  @P0 SHF.R.U32.HI R3, RZ, R5, R4 ;  /* 0x00000005ff030219 */ /* 0x000fce0000011604 */
.L_x_2042:
[----:B------:R-:W-:-:S05]  /*15d0*/  IMAD R3, R3, R9, R9 ;  /* 0x0000000903037224 */ /* 0x000fca00078e0209 */
[----:B------:R-:W-:-:S07]  /*15e0*/  VIMNMX R2, R2, R3, PT ;  /* 0x0000000302027248 */ /* 0x000fce0003fe0100 */
.L_x_2040:
[----:B------:R-:W0:Y:S01]  /*15f0*/  @P1 LDC R5, c[0x0][0x44c] ;  /* 0x00011300ff051b82 */ /* 0x000e220000000800 */
[----:B------:R-:W-:Y:S01]  /*1600*/  VIADD R3, R2, 0x5f ;  /* 0x0000005f02037836 */ /* 0x000fe20000000000 */
[----:B------:R-:W-:Y:S01]  /*1610*/  ULDC UR4, c[0x0][0xad4] ;  /* 0x0002b50000047ab9 */ /* 0x000fe20000000800 */
[----:B------:R-:W-:Y:S02]  /*1620*/  VIADD R2, R29, 0x5f ;  /* 0x0000005f1d027836 */ /* 0x000fe40000000000 */
[----:B------:R-:W-:-:S03]  /*1630*/  IMAD.HI R4, R3, 0x2aaaaaab, RZ ;  /* 0x2aaaaaab03047827 */ /* 0x000fc600078e02ff */
[----:B------:R-:W1:Y:S01]  /*1640*/  @P1 LDC R8, c[0x0][0x450] ;  /* 0x00011400ff081b82 */ /* 0x000e620000000800 */
[----:B------:R-:W-:-:S04]  /*1650*/  IMAD.HI R2, R2, 0x2aaaaaab, RZ ;  /* 0x2aaaaaab02027827 */ /* 0x000fc800078e02ff */
[----:B------:R-:W-:Y:S01]  /*1660*/  IMAD.IADD R17, R29, 0x1, -R6 ;  /* 0x000000011d117824 */ /* 0x000fe200078e0a06 */
[----:B------:R-:W-:-:S04]  /*1670*/  SHF.R.U32.HI R3, RZ, 0x1f, R2 ;  /* 0x0000001fff037819 */ /* 0x000fc80000011602 */
[----:B------:R-:W-:Y:S01]  /*1680*/  LEA.HI.SX32 R3, R2, R3, 0x1c ;  /* 0x0000000302037211 */ /* 0x000fe200078fe2ff */
[----:B0-----:R-:W-:-:S05]  /*1690*/  @P1 IMAD.HI.U32 R5, R0, R5, RZ ;  /* 0x0000000500051227 */ /* 0x001fca00078e00ff */
[----:B-1----:R-:W-:Y:S02]  /*16a0*/  @P1 SHF.R.U32.HI R0, RZ, R8, R5 ;  /* 0x00000008ff001219 */ /* 0x002fe40000011605 */
[----:B------:R-:W-:-:S03]  /*16b0*/  SHF.R.U32.HI R5, RZ, 0x1f, R4 ;  /* 0x0000001fff057819 */ /* 0x000fc60000011604 */
[----:B------:R-:W-:Y:S01]  /*16c0*/  IMAD.IADD R0, R17, 0x1, R0 ;  /* 0x0000000111007824 */ /* 0x000fe200078e0200 */
[----:B------:R-:W-:-:S03]  /*16d0*/  LEA.HI.SX32 R4, R4, R5, 0x1c ;  /* 0x0000000504047211 */ /* 0x000fc600078fe2ff */
[----:B------:R-:W-:Y:S01]  /*16e0*/  VIADD R2, R0, -UR4 ;  /* 0x8000000400027c36 */ /* 0x000fe20008000000 */
[----:B------:R-:W-:Y:S01]  /*16f0*/  VIMNMX R11, R3, R4, PT ;  /* 0x00000004030b7248 */ /* 0x000fe20003fe0100 */
[----:B------:R-:W-:Y:S06]  /*1700*/  @!P2 BRA `(.L_x_2043) ;  /* 0x00000000003ca947 */ /* 0x000fec0003800000 */
[----:B------:R-:W-:-:S13]  /*1710*/  ISETP.GT.AND P0, PT, R0, -0x1, PT ;  /* 0xffffffff0000780c */ /* 0x000fda0003f04270 */
[----:B------:R-:W-:Y:S05]  /*1720*/  @P0 BRA `(.L_x_2044) ;  /* 0x00000000001c0947 */ /* 0x000fea0003800000 */
[----:B------:R-:W-:Y:S02]  /*1730*/  ISETP.NE.AND P0, PT, R9, 0x1, PT ;  /* 0x000000010900780c */ /* 0x000fe40003f05270 */
[----:B------:R-:W-:-:S11]  /*1740*/  LOP3.LUT R3, RZ, R0, RZ, 0x33, !PT ;  /* 0x00000000ff037212 */ /* 0x000fd600078e33ff */
[----:B------:R-:W0:Y:S02]  /*1750*/  @P0 LDC.64 R4, c[0x0][0xae0] ;  /* 0x0002b800ff040b82 */ /* 0x000e240000000a00 */
[----:B0-----:R-:W-:-:S05]  /*1760*/  @P0 IMAD.HI.U32 R0, R3, R4, RZ ;  /* 0x0000000403000227 */ /* 0x001fca00078e00ff */
[----:B------:R-:W-:-:S04]  /*1770*/  @P0 SHF.R.U32.HI R3, RZ, R5, R0 ;  /* 0x00000005ff030219 */ /* 0x000fc80000011600 */
[----:B------:R-:W-:Y:S01]  /*1780*/  LOP3.LUT R0, RZ, R3, RZ, 0x33, !PT ;  /* 0x00000003ff007212 */ /* 0x000fe200078e33ff */
[----:B------:R-:W-:Y:S06]  /*1790*/  BRA `(.L_x_2045) ;  /* 0x0000000000107947 */ /* 0x000fec0003800000 */
.L_x_2044:
[----:B------:R-:W-:-:S13]  /*17a0*/  ISETP.NE.AND P0, PT, R9, 0x1, PT ;  /* 0x000000010900780c */ /* 0x000fda0003f05270 */
[----:B------:R-:W0:Y:S02]  /*17b0*/  @P0 LDC.64 R4, c[0x0][0xae0] ;  /* 0x0002b800ff040b82 */ /* 0x000e240000000a00 */
[----:B0-----:R-:W-:-:S05]  /*17c0*/  @P0 IMAD.HI.U32 R4, R0, R4, RZ ;  /* 0x0000000400040227 */ /* 0x001fca00078e00ff */
[----:B------:R-:W-:-:S07]  /*17d0*/  @P0 SHF.R.U32.HI R0, RZ, R5, R4 ;  /* 0x00000005ff000219 */ /* 0x000fce0000011604 */
.L_x_2045:
[----:B------:R-:W-:-:S05]  /*17e0*/  IMAD R3, R0, R9, RZ ;  /* 0x0000000900037224 */ /* 0x000fca00078e02ff */
[----:B------:R-:W-:-:S07]  /*17f0*/  VIMNMX R2, R2, R3, !PT ;  /* 0x0000000302027248 */ /* 0x000fce0007fe0100 */
.L_x_2043:
[----:B------:R-:W-:Y:S01]  /*1800*/  IMAD.HI R2, R2, 0x2aaaaaab, RZ ;  /* 0x2aaaaaab02027827 */ /* 0x000fe200078e02ff */
[----:B------:R-:W-:-:S04]  /*1810*/  LOP3.LUT R192, R234, 0xffff, RZ, 0xc0, !PT ;  /* 0x0000ffffeac07812 */ /* 0x000fc800078ec0ff */
[----:B------:R-:W-:-:S04]  /*1820*/  SHF.R.U32.HI R3, RZ, 0x1f, R2 ;  /* 0x0000001fff037819 */ /* 0x000fc80000011602 */
[----:B------:R-:W-:-:S04]  /*1830*/  LEA.HI.SX32 R3, R2, R3, 0x1c ;  /* 0x0000000302037211 */ /* 0x000fc800078fe2ff */
[----:B------:R-:W-:Y:S01]  /*1840*/  VIMNMX R8, RZ, R3, !PT ;  /* 0x00000003ff087248 */ /* 0x000fe20007fe0100 */
[----:B------:R-:W-:-:S03]  /*1850*/  IMAD.MOV.U32 R3, RZ, RZ, RZ ;  /* 0x000000ffff037224 */ /* 0x000fc600078e00ff */
[----:B------:R-:W-:-:S13]  /*1860*/  ISETP.GT.AND P0, PT, R11, R8, PT ;  /* 0x000000080b00720c */ /* 0x000fda0003f04270 */
[----:B------:R-:W-:Y:S05]  /*1870*/  @!P0 BRA `(.L_x_2046) ;  /* 0x00000000007c8947 */ /* 0x000fea0003800000 */
[----:B------:R-:W-:-:S04]  /*1880*/  SHF.R.U32.HI R0, RZ, 0x10, R234 ;  /* 0x00000010ff007819 */ /* 0x000fc800000116ea */
[----:B------:R-:W-:-:S13]  /*1890*/  ISETP.NE.AND P0, PT, R0, RZ, PT ;  /* 0x000000ff0000720c */ /* 0x000fda0003f05270 */
[----:B------:R-:W0:Y:S02]  /*18a0*/  @!P0 LDC R0, c[0x0][0xae8] ;  /* 0x0002ba00ff008b82 */ /* 0x000e240000000800 */
[-C--:B0-----:R-:W-:Y:S02]  /*18b0*/  IABS R6, R0.reuse ;  /* 0x0000000000067213 */ /* 0x081fe40000000000 */
[----:B------:R-:W-:Y:S02]  /*18c0*/  IADD3 R2, R0, -0x1, R11 ;  /* 0xffffffff00027810 */ /* 0x000fe40007ffe00b */
[----:B------:R-:W0:Y:S03]  /*18d0*/  I2F.RP R4, R6 ;  /* 0x0000000600047306 */ /* 0x000e260000209400 */
[----:B------:R-:W-:Y:S01]  /*18e0*/  IMAD.IADD R5, R2, 0x1, -R8 ;  /* 0x0000000102057824 */ /* 0x000fe200078e0a08 */
[----:B------:R-:W-:-:S04]  /*18f0*/  IABS R2, R0 ;  /* 0x0000000000027213 */ /* 0x000fc80000000000 */
[----:B------:R-:W-:Y:S02]  /*1900*/  IABS R9, R5 ;  /* 0x0000000500097213 */ /* 0x000fe40000000000 */
[----:B------:R-:W-:-:S04]  /*1910*/  LOP3.LUT R5, R5, R0, RZ, 0x3c, !PT ;  /* 0x0000000005057212 */ /* 0x000fc800078e3cff */
[----:B------:R-:W-:Y:S01]  /*1920*/  ISETP.GE.AND P2, PT, R5, RZ, PT ;  /* 0x000000ff0500720c */ /* 0x000fe20003f46270 */
[----:B0-----:R-:W0:Y:S02]  /*1930*/  MUFU.RCP R4, R4 ;  /* 0x0000000400047308 */ /* 0x001e240000001000 */
[----:B0-----:R-:W-:Y:S02]  /*1940*/  VIADD R3, R4, 0xffffffe ;  /* 0x0ffffffe04037836 */ /* 0x001fe40000000000 */
[----:B------:R-:W-:Y:S02]  /*1950*/  IMAD.MOV R4, RZ, RZ, -R2 ;  /* 0x000000ffff047224 */ /* 0x000fe400078e0a02 */
[----:B------:R-:W-:Y:S02]  /*1960*/  IMAD.MOV.U32 R2, RZ, RZ, RZ ;  /* 0x000000ffff027224 */ /* 0x000fe400078e00ff */
[----:B------:R-:W0:Y:S02]  /*1970*/  F2I.FTZ.U32.TRUNC.NTZ R3, R3 ;  /* 0x0000000300037305 */ /* 0x000e24000021f000 */
[----:B0-----:R-:W-:-:S04]  /*1980*/  IMAD.MOV R7, RZ, RZ, -R3 ;  /* 0x000000ffff077224 */ /* 0x001fc800078e0a03 */
[----:B------:R-:W-:-:S04]  /*1990*/  IMAD R7, R7, R6, RZ ;  /* 0x0000000607077224 */ /* 0x000fc800078e02ff */
[----:B------:R-:W-:-:S04]  /*19a0*/  IMAD.HI.U32 R2, R3, R7, R2 ;  /* 0x0000000703027227 */ /* 0x000fc800078e0002 */
[----:B------:R-:W-:-:S04]  /*19b0*/  IMAD.MOV.U32 R3, RZ, RZ, R9 ;  /* 0x000000ffff037224 */ /* 0x000fc800078e0009 */
        /* <DEDUP_REMOVED lines=11> */
.L_x_2046:
[----:B------:R-:W-:Y:S01]  /*1a70*/  IMAD R192, R192, R3, R8 ;  /* 0x00000003c0c07224 */ /* 0x000fe200078e0208 */
[----:B------:R-:W-:-:S04]  /*1a80*/  PLOP3.LUT P0, PT, PT, PT, PT, 0x80, 0x0 ;  /* 0x000000000000781c */ /* 0x000fc80003f0f070 */
[----:B------:R-:W-:-:S04]  /*1a90*/  VIADDMNMX R16, R192, R3, R11, PT ;  /* 0x00000003c0107246 */ /* 0x000fc8000380010b */
[----:B------:R-:W-:-:S13]  /*1aa0*/  ISETP.GT.AND P1, PT, R16, R192, PT ;  /* 0x000000c01000720c */ /* 0x000fda0003f24270 */
[----:B------:R-:W-:Y:S05]  /*1ab0*/  @!P1 BRA `(.L_x_2047) ;  /* 0x000002a800ec9947 */ /* 0x000fea0003800000 */
[----:B------:R-:W-:Y:S01]  /*1ac0*/  SHF.R.S32.HI R0, RZ, 0x1f, R53 ;  /* 0x0000001fff007819 */ /* 0x000fe20000011435 */
[----:B------:R-:W-:Y:S01]  /*1ad0*/  VIADD R15, R72, 0x18400 ;  /* 0x00018400480f7836 */ /* 0x000fe20000000000 */
[----:B------:R-:W-:Y:S01]  /*1ae0*/  STL.64 [R1+0x78], RZ ;  /* 0x000078ff01007387 */ /* 0x000fe20000100a00 */
[----:B------:R-:W-:Y:S01]  /*1af0*/  IMAD.MOV.U32 R4, RZ, RZ, 0x1 ;  /* 0x00000001ff047424 */ /* 0x000fe200078e00ff */
[----:B------:R-:W-:Y:S01]  /*1b00*/  LEA.HI R28, R0, R53, RZ, 0x7 ;  /* 0x00000035001c7211 */ /* 0x000fe200078f38ff */
[----:B------:R-:W-:Y:S01]  /*1b10*/  IMAD.MOV.U32 R5, RZ, RZ, RZ ;  /* 0x000000ffff057224 */ /* 0x000fe200078e00ff */
[----:B------:R-:W-:Y:S01]  /*1b20*/  STL.128 [R1+0xb0], RZ ;  /* 0x0000b0ff01007387 */ /* 0x000fe20000100c00 */
[----:B------:R-:W-:Y:S01]  /*1b30*/  IMAD.MOV.U32 R6, RZ, RZ, 0x1 ;  /* 0x00000001ff067424 */ /* 0x000fe200078e00ff */
[----:B------:R-:W-:Y:S01]  /*1b40*/  SHF.R.S32.HI R55, RZ, 0x7, R28 ;  /* 0x00000007ff377819 */ /* 0x000fe2000001141c */
[----:B------:R-:W-:Y:S01]  /*1b50*/  IMAD.MOV.U32 R7, RZ, RZ, RZ ;  /* 0x000000ffff077224 */ /* 0x000fe200078e00ff */
[----:B------:R-:W-:Y:S01]  /*1b60*/  STL.128 [R1+0xc0], RZ ;  /* 0x0000c0ff01007387 */ /* 0x000fe20000100c00 */
[----:B------:R-:W-:Y:S01]  /*1b70*/  IMAD.MOV.U32 R12, RZ, RZ, 0x1 ;  /* 0x00000001ff0c7424 */ /* 0x000fe200078e00ff */
[----:B------:R-:W-:Y:S01]  /*1b80*/  LOP3.LUT P0, RZ, R15, 0x1bf, RZ, 0xc0, !PT ;  /* 0x000001bf0fff7812 */ /* 0x000fe2000780c0ff */
[----:B------:R-:W-:Y:S01]  /*1b90*/  IMAD.MOV.U32 R13, RZ, RZ, RZ ;  /* 0x000000ffff0d7224 */ /* 0x000fe200078e00ff */
[----:B------:R-:W0:Y:S01]  /*1ba0*/  SHFL.IDX PT, R0, R55, RZ, 0x1f ;  /* 0x00001fff37007589 */ /* 0x000e2200000e0000 */
[----:B------:R-:W-:-:S02]  /*1bb0*/  IMAD.MOV.U32 R11, RZ, RZ, 0x40000040 ;  /* 0x40000040ff0b7424 */ /* 0x000fc400078e00ff */
[----:B------:R-:W-:Y:S01]  /*1bc0*/  IMAD.MOV.U32 R9, RZ, RZ, 0x40000040 ;  /* 0x40000040ff097424 */ /* 0x000fe200078e00ff */
[----:B------:R1:W-:Y:S04]  /*1bd0*/  STL.128 [R1+0x80], R4 ;  /* 0x0000800401007387 */ /* 0x0003e80000100c00 */
[----:B------:R2:W-:Y:S04]  /*1be0*/  STL.64 [R1+0x90], R12 ;  /* 0x0000900c01007387 */ /* 0x0005e80000100a00 */
[----:B------:R3:W-:Y:S04]  /*1bf0*/  STL.128 [R1+0xd0], RZ ;  /* 0x0000d0ff01007387 */ /* 0x0007e80000100c00 */
[----:B------:R3:W-:Y:S01]  /*1c00*/  STL.128 [R1+0xe0], RZ ;  /* 0x0000e0ff01007387 */ /* 0x0007e20000100c00 */
[----:B-1----:R-:W-:-:S03]  /*1c10*/  IMAD.MOV.U32 R5, RZ, RZ, 0x40000040 ;  /* 0x40000040ff057424 */ /* 0x002fc600078e00ff */
[----:B------:R3:W-:Y:S01]  /*1c20*/  STL.128 [R1+0xf0], RZ ;  /* 0x0000f0ff01007387 */ /* 0x0007e20000100c00 */
[----:B------:R-:W-:Y:S01]  /*1c30*/  IMAD.MOV.U32 R7, RZ, RZ, 0x40000040 ;  /* 0x40000040ff077424 */ /* 0x000fe200078e00ff */
[----:B0-----:R-:W-:Y:S01]  /*1c40*/  LEA.HI R2, R0, R0, RZ, 0x1 ;  /* 0x0000000000027211 */ /* 0x001fe200078f08ff */
[----:B--2---:R-:W-:Y:S01]  /*1c50*/  IMAD.MOV.U32 R13, RZ, RZ, 0x40000040 ;  /* 0x40000040ff0d7424 */ /* 0x004fe200078e00ff */
[----:B------:R3:W-:Y:S02]  /*1c60*/  STL.128 [R1+0x100], RZ ;  /* 0x000100ff01007387 */ /* 0x0007e40000100c00 */
[----:B------:R-:W-:Y:S01]  /*1c70*/  LOP3.LUT R3, R2, 0x7fffe, RZ, 0xc0, !PT ;  /* 0x0007fffe02037812 */ /* 0x000fe200078ec0ff */
[----:B------:R-:W-:-:S04]  /*1c80*/  VIADD R2, R72, 0x1c400 ;  /* 0x0001c40048027836 */ /* 0x000fc80000000000 */
[----:B------:R-:W-:Y:S01]  /*1c90*/  IMAD.IADD R0, R0, 0x1, -R3 ;  /* 0x0000000100007824 */ /* 0x000fe200078e0a03 */
[----:B------:R-:W-:Y:S01]  /*1ca0*/  SHF.R.U32.HI R2, RZ, 0x4, R2 ;  /* 0x00000004ff027819 */ /* 0x000fe20000011602 */
[----:B------:R-:W-:Y:S02]  /*1cb0*/  VIADD R3, R72, 0x400 ;  /* 0x0000040048037836 */ /* 0x000fe40000000000 */
[----:B------:R-:W-:Y:S01]  /*1cc0*/  IMAD R0, R0, 0x2000, R15 ;  /* 0x0000200000007824 */ /* 0x000fe200078e020f */
[----:B------:R-:W-:Y:S02]  /*1cd0*/  LOP3.LUT R2, R2, 0x3fff, RZ, 0xc0, !PT ;  /* 0x00003fff02027812 */ /* 0x000fe400078ec0ff */
[----:B------:R-:W-:Y:S01]  /*1ce0*/  SHF.R.U32.HI R3, RZ, 0x4, R3 ;  /* 0x00000004ff037819 */ /* 0x000fe20000011603 */
[----:B------:R-:W-:Y:S01]  /*1cf0*/  VIADD R8, R0, 0xa000 ;  /* 0x0000a00000087836 */ /* 0x000fe20000000000 */
[----:B------:R-:W-:Y:S02]  /*1d00*/  SHF.R.U32.HI R0, RZ, 0x4, R0 ;  /* 0x00000004ff007819 */ /* 0x000fe40000011600 */
[----:B------:R-:W-:-:S02]  /*1d10*/  LOP3.LUT R2, R2, 0x10000, RZ, 0xfc, !PT ;  /* 0x0001000002027812 */ /* 0x000fc400078efcff */
[----:B------:R-:W-:Y:S02]  /*1d20*/  SHF.R.U32.HI R8, RZ, 0x4, R8 ;  /* 0x00000004ff087819 */ /* 0x000fe40000011608 */
[----:B------:R-:W-:Y:S01]  /*1d30*/  LOP3.LUT R3, R3, 0x3fff, RZ, 0xc0, !PT ;  /* 0x00003fff03037812 */ /* 0x000fe200078ec0ff */
[----:B------:R-:W-:Y:S01]  /*1d40*/  IMAD.MOV.U32 R4, RZ, RZ, R2 ;  /* 0x000000ffff047224 */ /* 0x000fe200078e0002 */
[----:B------:R-:W-:Y:S02]  /*1d50*/  LOP3.LUT R0, R0, 0x3fff, RZ, 0xc0, !PT ;  /* 0x00003fff00007812 */ /* 0x000fe400078ec0ff */
[----:B------:R-:W-:Y:S02]  /*1d60*/  LOP3.LUT R8, R8, 0x3fff, RZ, 0xc0, !PT ;  /* 0x00003fff08087812 */ /* 0x000fe400078ec0ff */
[C---:B------:R-:W-:Y:S02]  /*1d70*/  LOP3.LUT R6, R3.reuse, 0x3000000, RZ, 0xfc, !PT ;  /* 0x0300000003067812 */ /* 0x040fe400078efcff */
[----:B------:R-:W-:-:S02]  /*1d80*/  LOP3.LUT R10, R3, 0x10000, RZ, 0xfc, !PT ;  /* 0x00010000030a7812 */ /* 0x000fc400078efcff */
[----:B------:R-:W-:Y:S01]  /*1d90*/  LOP3.LUT R12, R0, 0x10000, RZ, 0xfc, !PT ;  /* 0x00010000000c7812 */ /* 0x000fe200078efcff */
[----:B------:R3:W-:Y:S01]  /*1da0*/  STL.128 [R1+0xa0], R4 ;  /* 0x0000a00401007387 */ /* 0x0007e20000100c00 */
[----:B------:R-:W-:-:S03]  /*1db0*/  LOP3.LUT R8, R8, 0x10000, RZ, 0xfc, !PT ;  /* 0x0001000008087812 */ /* 0x000fc600078efcff */
[----:B------:R3:W-:Y:S04]  /*1dc0*/  STL.64 [R1+0x98], R12 ;  /* 0x0000980c01007387 */ /* 0x0007e80000100a00 */
[----:B------:R3:W-:Y:S01]  /*1dd0*/  STL.128 [R1+0x110], R8 ;  /* 0x0001100801007387 */ /* 0x0007e20000100c00 */
[----:B------:R-:W-:Y:S05]  /*1de0*/  @!P0 BRA `(.L_x_2048) ;  /* 0x0000000000408947 */ /* 0x000fea0003800000 */
[----:B------:R-:W-:Y:S01]  /*1df0*/  MOV R0, 0x0 ;  /* 0x0000000000007802 */ /* 0x000fe20000000f00 */
[----:B------:R-:W-:Y:S01]  /*1e00*/  ULDC.64 UR4, c[0x4][0x98] ;  /* 0x0100260000047ab9 */ /* 0x000fe20000000a00 */
[----:B------:R-:W-:Y:S01]  /*1e10*/  ULDC.64 UR6, c[0x4][0x38] ;  /* 0x01000e0000067ab9 */ /* 0x000fe20000000a00 */
[----:B---3--:R-:W-:Y:S01]  /*1e20*/  IMAD.U32 R4, RZ, RZ, UR4 ;  /* 0x00000004ff047e24 */ /* 0x008fe2000f8e00ff */
        /* <DEDUP_REMOVED lines=12> */
.L_x_2048:
[----:B------:R-:W2:Y:S01]  /*1ef0*/  LDL R21, [R1+0x224] ;  /* 0x0002240001157983 */ /* 0x000ea20000100800 */
[----:B------:R-:W-:Y:S01]  /*1f00*/  LOP3.LUT R0, R28, 0xffffff80, RZ, 0xc0, !PT ;  /* 0xffffff801c007812 */ /* 0x000fe200078ec0ff */
[----:B------:R-:W0:Y:S01]  /*1f10*/  LDC.64 R14, c[0x0][0xad0] ;  /* 0x0002b400ff0e7b82 */ /* 0x000e220000000a00 */
[----:B---3--:R-:W-:Y:S01]  /*1f20*/  LEA.HI R12, R55, R55, RZ, 0x1 ;  /* 0x00000037370c7211 */ /* 0x008fe200078f08ff */
[----:B------:R1:W-:Y:S01]  /*1f30*/  STL.64 [R1+0x170], R24 ;  /* 0x0001701801007387 */ /* 0x0003e20000100a00 */
[----:B------:R-:W-:Y:S01]  /*1f40*/  VIADD R20, R70, 0xffffff80 ;  /* 0xffffff8046147836 */ /* 0x000fe20000000000 */
[----:B------:R-:W-:Y:S01]  /*1f50*/  BSSY B0, `(.L_x_2049) ;  /* 0x000002c000007945 */ /* 0x000fe20003800000 */
[----:B------:R-:W-:Y:S01]  /*1f60*/  IMAD.IADD R0, R53, 0x1, -R0 ;  /* 0x0000000135007824 */ /* 0x000fe200078e0a00 */
[----:B------:R-:W-:Y:S01]  /*1f70*/  LOP3.LUT R12, R12, 0x3fffffe, RZ, 0xc0, !PT ;  /* 0x03fffffe0c0c7812 */ /* 0x000fe200078ec0ff */
[----:B------:R0:W-:Y:S01]  /*1f80*/  STL.64 [R1+0x130], R30 ;  /* 0x0001301e01007387 */ /* 0x0001e20000100a00 */
[----:B------:R-:W3:Y:S01]  /*1f90*/  LDC.64 R8, c[0x0][0xad8] ;  /* 0x0002b600ff087b82 */ /* 0x000ee20000000a00 */
[----:B------:R-:W-:Y:S01]  /*1fa0*/  IMAD.MOV.U32 R52, RZ, RZ, RZ ;  /* 0x000000ffff347224 */ /* 0x000fe200078e00ff */
[----:B------:R-:W-:Y:S01]  /*1fb0*/  SHF.R.S32.HI R7, RZ, 0x1f, R0 ;  /* 0x0000001fff077819 */ /* 0x000fe20000011400 */
[----:B------:R-:W-:Y:S01]  /*1fc0*/  IMAD.IADD R55, R55, 0x1, -R12 ;  /* 0x0000000137377824 */ /* 0x000fe200078e0a0c */
[----:B------:R4:W-:Y:S02]  /*1fd0*/  STL.64 [R1+0x128], R36 ;  /* 0x0001282401007387 */ /* 0x0009e40000100a00 */
[----:B------:R-:W-:-:S02]  /*1fe0*/  LEA.HI R10, R7, R0, RZ, 0x2 ;  /* 0x00000000070a7211 */ /* 0x000fc400078f10ff */
[----:B------:R-:W5:Y:S01]  /*1ff0*/  LDC R28, c[0x0][0x288] ;  /* 0x0000a200ff1c7b82 */ /* 0x000f620000000800 */
[----:B------:R-:W-:Y:S01]  /*2000*/  LEA.HI R7, R7, R0, RZ, 0x5 ;  /* 0x0000000007077211 */ /* 0x000fe200078f28ff */
[----:B------:R4:W-:Y:S01]  /*2010*/  STL [R1+0x13c], R20 ;  /* 0x00013c1401007387 */ /* 0x0009e20000100800 */
[--C-:B------:R-:W-:Y:S02]  /*2020*/  SHF.R.S32.HI R4, RZ, 0x2, R10.reuse ;  /* 0x00000002ff047819 */ /* 0x100fe4000001140a */
[----:B------:R-:W-:Y:S01]  /*2030*/  SHF.R.S32.HI R3, RZ, 0x1f, R10 ;  /* 0x0000001fff037819 */ /* 0x000fe2000001140a */
[----:B------:R4:W-:Y:S01]  /*2040*/  STL.U8 [R1+0x138], RZ ;  /* 0x000138ff01007387 */ /* 0x0009e20000100000 */
[----:B-1----:R-:W-:Y:S01]  /*2050*/  SHF.R.S32.HI R24, RZ, 0x5, R7 ;  /* 0x00000005ff187819 */ /* 0x002fe20000011407 */
[----:B------:R-:W1:Y:S01]  /*2060*/  LDC R6, c[0x0][0x450] ;  /* 0x00011400ff067b82 */ /* 0x000e620000000800 */
[----:B------:R-:W-:Y:S01]  /*2070*/  LEA.HI R3, R3, R4, RZ, 0x3 ;  /* 0x0000000403037211 */ /* 0x000fe200078f18ff */
[----:B0-----:R-:W-:Y:S01]  /*2080*/  IMAD.MOV.U32 R30, RZ, RZ, R15 ;  /* 0x000000ffff1e7224 */ /* 0x001fe200078e000f */
[----:B------:R-:W-:-:S02]  /*2090*/  LOP3.LUT R7, R10, 0x7ffffffc, RZ, 0xc0, !PT ;  /* 0x7ffffffc0a077812 */ /* 0x000fc400078ec0ff */
[----:B------:R-:W-:-:S03]  /*20a0*/  LOP3.LUT R5, R3, 0xfffffff8, RZ, 0xc0, !PT ;  /* 0xfffffff803057812 */ /* 0x000fc600078ec0ff */
[----:B------:R-:W0:Y:S01]  /*20b0*/  LDC.64 R2, c[0x0][0xae0] ;  /* 0x0002b800ff027b82 */ /* 0x000e220000000a00 */
[----:B------:R-:W-:Y:S02]  /*20c0*/  IMAD.IADD R0, R0, 0x1, -R7 ;  /* 0x0000000100007824 */ /* 0x000fe400078e0a07 */
[----:B------:R-:W-:Y:S02]  /*20d0*/  IMAD.IADD R11, R4, 0x1, -R5 ;  /* 0x00000001040b7824 */ /* 0x000fe400078e0a05 */
[----:B---3--:R-:W-:Y:S02]  /*20e0*/  IMAD.MOV.U32 R31, RZ, RZ, R8 ;  /* 0x000000ffff1f7224 */ /* 0x008fe400078e0008 */
[----:B------:R-:W-:Y:S01]  /*20f0*/  IMAD R10, R24, 0x10, R11 ;  /* 0x00000010180a7824 */ /* 0x000fe200078e020b */
[----:B------:R-:W1:Y:S01]  /*2100*/  LDC.64 R4, c[0x0][0x448] ;  /* 0x00011200ff047b82 */ /* 0x000e620000000a00 */
[----:B------:R-:W-:Y:S01]  /*2110*/  IMAD.SHL.U32 R11, R0, 0x2, RZ ;  /* 0x00000002000b7824 */ /* 0x000fe200078e00ff */
[----:B-----5:R4:W-:Y:S01]  /*2120*/  STL.128 [R1+0x140], R28 ;  /* 0x0001401c01007387 */ /* 0x0209e20000100c00 */
[----:B------:R-:W-:-:S02]  /*2130*/  IMAD R10, R55, 0x40, R10 ;  /* 0x00000040370a7824 */ /* 0x000fc400078e020a */
[----:B------:R-:W-:Y:S02]  /*2140*/  IMAD.MOV.U32 R53, RZ, RZ, R9 ;  /* 0x000000ffff357224 */ /* 0x000fe400078e0009 */
[----:B------:R-:W-:Y:S01]  /*2150*/  IMAD.MOV.U32 R7, RZ, RZ, R14 ;  /* 0x000000ffff077224 */ /* 0x000fe200078e000e */
[----:B------:R4:W-:Y:S01]  /*2160*/  STL.64 [R1+0x120], R10 ;  /* 0x0001200a01007387 */ /* 0x0009e20000100a00 */
[----:B0-----:R-:W-:Y:S02]  /*2170*/  IMAD.MOV.U32 R54, RZ, RZ, R2 ;  /* 0x000000ffff367224 */ /* 0x001fe400078e0002 */
[----:B------:R-:W-:-:S05]  /*2180*/  IMAD.MOV.U32 R55, RZ, RZ, R3 ;  /* 0x000000ffff377224 */ /* 0x000fca00078e0003 */
[----:B------:R4:W-:Y:S04]  /*2190*/  STL.128 [R1+0x150], R52 ;  /* 0x0001503401007387 */ /* 0x0009e80000100c00 */
[----:B-1----:R4:W-:Y:S01]  /*21a0*/  STL.128 [R1+0x160], R4 ;  /* 0x0001600401007387 */ /* 0x0029e20000100c00 */
[----:B--2---:R-:W-:-:S04]  /*21b0*/  LEA.HI R13, R21, R21, RZ, 0x1 ;  /* 0x00000015150d7211 */ /* 0x004fc800078f08ff */
[----:B------:R-:W-:-:S05]  /*21c0*/  LOP3.LUT R12, R13, 0xfffffffe, RZ, 0xc0, !PT ;  /* 0xfffffffe0d0c7812 */ /* 0x000fca00078ec0ff */
[----:B------:R-:W-:-:S05]  /*21d0*/  IMAD.IADD R12, R21, 0x1, -R12 ;  /* 0x00000001150c7824 */ /* 0x000fca00078e0a0c */
[----:B------:R-:W-:-:S04]  /*21e0*/  SHF.L.U32 R13, R12, 0x1f, RZ ;  /* 0x0000001f0c0d7819 */ /* 0x000fc800000006ff */
[----:B------:R-:W0:Y:S02]  /*21f0*/  SYNCS.PHASECHK.TRANS64.TRYWAIT P0, [R72+URZ+0x32400], R13 ;  /* 0x0324000d480075a7 */ /* 0x000e24000800017f */
[----:B0---4-:R-:W-:Y:S05]  /*2200*/  @!P0 BRA `(.L_x_2050) ;  /* 0x0000031800748947 */ /* 0x011fea0003800000 */
.L_x_2235:
[----:B------:R-:W-:Y:S05]  /*2210*/  BSYNC B0 ;  /* 0x0000000000007941 */ /* 0x000fea0003800000 */
.L_x_2049:
[----:B------:R-:W2:Y:S04]  /*2220*/  LDL R20, [R1+0x1c] ;  /* 0x00001c0001147983 */ /* 0x000ea80000100800 */
[----:B------:R1:W5:Y:S01]  /*2230*/  LDL.64 R10, [R1+0x218] ;  /* 0x00021800010a7983 */ /* 0x0003620000100a00 */
[----:B------:R-:W-:Y:S01]  /*2240*/  IMAD.MOV.U32 R12, RZ, RZ, R68 ;  /* 0x000000ffff0c7224 */ /* 0x000fe200078e0044 */
[----:B------:R-:W-:Y:S01]  /*2250*/  IADD3 R0, P0, R18, 0x460, RZ ;  /* 0x0000046012007810 */ /* 0x000fe20007f1e0ff */
[----:B0-----:R-:W-:Y:S01]  /*2260*/  IMAD.MOV.U32 R13, RZ, RZ, R69 ;  /* 0x000000ffff0d7224 */ /* 0x001fe200078e0045 */
[----:B------:R-:W-:Y:S01]  /*2270*/  STL.64 [R1+0x178], R32 ;  /* 0x0001782001007387 */ /* 0x000fe20000100a00 */
[----:B------:R-:W-:Y:S01]  /*2280*/  IMAD.MOV.U32 R14, RZ, RZ, R44 ;  /* 0x000000ffff0e7224 */ /* 0x000fe200078e002c */
[----:B------:R-:W-:Y:S05]  /*2290*/  WARPSYNC.ALL ;  /* 0x0000000000007948 */ /* 0x000fea0003800000 */
[----:B------:R-:W-:Y:S01]  /*22a0*/  IMAD.MOV.U32 R15, RZ, RZ, R67 ;  /* 0x000000ffff0f7224 */ /* 0x000fe200078e0043 */
[----:B------:R-:W-:Y:S01]  /*22b0*/  STL.64 [R1+0x210], R34 ;  /* 0x0002102201007387 */ /* 0x000fe20000100a00 */
[----:B------:R-:W-:Y:S01]  /*22c0*/  IMAD.X R7, RZ, RZ, R19, P0 ;  /* 0x000000ffff077224 */ /* 0x000fe200000e0613 */
[----:B------:R-:W-:Y:S01]  /*22d0*/  BSSY B0, `(.L_x_2051) ;  /* 0x000002a000007945 */ /* 0x000fe20003800000 */
[----:B------:R-:W-:Y:S01]  /*22e0*/  IMAD.MOV.U32 R24, RZ, RZ, R63 ;  /* 0x000000ffff187224 */ /* 0x000fe200078e003f */
[----:B------:R0:W-:Y:S01]  /*22f0*/  STL.128 [R1+0x180], R12 ;  /* 0x0001800c01007387 */ /* 0x0001e20000100c00 */
[----:B------:R-:W-:-:S02]  /*2300*/  IMAD.MOV.U32 R25, RZ, RZ, R64 ;  /* 0x000000ffff197224 */ /* 0x000fc400078e0040 */
[----:B------:R-:W-:Y:S02]  /*2310*/  IMAD.MOV.U32 R44, RZ, RZ, R38 ;  /* 0x000000ffff2c7224 */ /* 0x000fe400078e0026 */
[----:B------:R-:W-:Y:S01]  /*2320*/  VIADD R237, R73, 0x8 ;  /* 0x0000000849ed7836 */ /* 0x000fe20000000000 */
[----:B------:R-:W-:Y:S01]  /*2330*/  STL.128 [R1+0x1a0], R24 ;  /* 0x0001a01801007387 */ /* 0x000fe20000100c00 */
[----:B0-----:R-:W-:Y:S02]  /*2340*/  IMAD.MOV.U32 R14, RZ, RZ, R65 ;  /* 0x000000ffff0e7224 */ /* 0x001fe400078e0041 */
[----:B------:R-:W-:Y:S02]  /*2350*/  IMAD.MOV.U32 R15, RZ, RZ, R66 ;  /* 0x000000ffff0f7224 */ /* 0x000fe400078e0042 */
[----:B------:R-:W-:Y:S02]  /*2360*/  IMAD.MOV.U32 R12, RZ, RZ, R18 ;  /* 0x000000ffff0c7224 */ /* 0x000fe400078e0012 */
[----:B------:R-:W-:-:S05]  /*2370*/  IMAD.MOV.U32 R13, RZ, RZ, R19 ;  /* 0x000000ffff0d7224 */ /* 0x000fca00078e0013 */
[----:B------:R0:W-:Y:S02]  /*2380*/  STL.128 [R1+0x190], R12 ;  /* 0x0001900c01007387 */ /* 0x0001e40000100c00 */
[----:B0-----:R-:W-:Y:S02]  /*2390*/  IMAD.MOV.U32 R12, RZ, RZ, R43 ;  /* 0x000000ffff0c7224 */ /* 0x001fe400078e002b */
[----:B------:R-:W-:Y:S02]  /*23a0*/  IMAD.MOV.U32 R13, RZ, RZ, R48 ;  /* 0x000000ffff0d7224 */ /* 0x000fe400078e0030 */
[----:B------:R-:W-:Y:S02]  /*23b0*/  IMAD.MOV.U32 R14, RZ, RZ, R61 ;  /* 0x000000ffff0e7224 */ /* 0x000fe400078e003d */
[----:B------:R-:W-:Y:S02]  /*23c0*/  IMAD.MOV.U32 R15, RZ, RZ, R62 ;  /* 0x000000ffff0f7224 */ /* 0x000fe400078e003e */
[----:B------:R-:W-:-:S03]  /*23d0*/  IMAD.MOV.U32 R43, RZ, RZ, R179 ;  /* 0x000000ffff2b7224 */ /* 0x000fc600078e00b3 */
[----:B------:R0:W-:Y:S02]  /*23e0*/  STL.128 [R1+0x1b0], R12 ;  /* 0x0001b00c01007387 */ /* 0x0001e40000100c00 */
        /* <DEDUP_REMOVED lines=9> */
[----:B------:R-:W-:-:S02]  /*2480*/  IMAD.MOV.U32 R42, RZ, RZ, R193 ;  /* 0x000000ffff2a7224 */ /* 0x000fc400078e00c1 */
[----:B------:R-:W-:Y:S01]  /*2490*/  IMAD.MOV.U32 R47, RZ, RZ, R39 ;  /* 0x000000ffff2f7224 */ /* 0x000fe200078e0027 */
[----:B------:R0:W-:Y:S04]  /*24a0*/  STL.128 [R1+0x1d0], R12 ;  /* 0x0001d00c01007387 */ /* 0x0001e80000100c00 */
[----:B------:R1:W-:Y:S04]  /*24b0*/  STL.128 [R1+0x1e0], R40 ;  /* 0x0001e02801007387 */ /* 0x0003e80000100c00 */
[----:B------:R1:W-:Y:S01]  /*24c0*/  STL.128 [R1+0x1f0], R44 ;  /* 0x0001f02c01007387 */ /* 0x0003e20000100c00 */
[----:B0-----:R-:W-:-:S02]  /*24d0*/  IMAD.MOV.U32 R12, RZ, RZ, R51 ;  /* 0x000000ffff0c7224 */ /* 0x001fc400078e0033 */
[----:B------:R-:W-:Y:S02]  /*24e0*/  IMAD.MOV.U32 R13, RZ, RZ, R56 ;  /* 0x000000ffff0d7224 */ /* 0x000fe400078e0038 */
[----:B------:R-:W-:Y:S02]  /*24f0*/  IMAD.MOV.U32 R14, RZ, RZ, R49 ;  /* 0x000000ffff0e7224 */ /* 0x000fe400078e0031 */
[----:B------:R-:W-:-:S05]  /*2500*/  IMAD.MOV.U32 R15, RZ, RZ, R50 ;  /* 0x000000ffff0f7224 */ /* 0x000fca00078e0032 */
[----:B------:R1:W-:Y:S01]  /*2510*/  STL.128 [R1+0x200], R12 ;  /* 0x0002000c01007387 */ /* 0x0003e20000100c00 */
[----:B--2---:R-:W-:Y:S01]  /*2520*/  LOP3.LUT R0, R20, 0x1, RZ, 0xfc, !PT ;  /* 0x0000000114007812 */ /* 0x004fe200078efcff */
[----:B------:R1:W-:Y:S03]  /*2530*/  BAR.SYNC.DEFER_BLOCKING R237, 0x100 ;  /* 0x000400ed0000751d */ /* 0x0003e60000010000 */
[----:B------:R-:W-:-:S13]  /*2540*/  ISETP.NE.AND P1, PT, R0, 0x3, PT ;  /* 0x000000030000780c */ /* 0x000fda0003f25270 */
[----:B-1----:R-:W-:Y:S05]  /*2550*/  @!P1 BRA `(.L_x_2052) ;  /* 0x0000000000049947 */ /* 0x002fea0003800000 */
[----:B------:R-:W-:Y:S01]  /*2560*/  BPT.TRAP 0x1 ;  /* 0x000000040000795c */ /* 0x000fe20000300000 */
.L_x_2052:
[----:B------:R-:W-:Y:S05]  /*2570*/  BSYNC B0 ;  /* 0x0000000000007941 */ /* 0x000fea0003800000 */
.L_x_2051:
[----:B------:R-:W2:Y:S01]  /*2580*/  LDL.64 R12, [R1+0x8] ;  /* 0x00000800010c7983 */ /* 0x000ea20000100a00 */
[----:B-----5:R-:W-:Y:S01]  /*2590*/  SHF.L.U32 R11, R11, 0x1f, RZ ;  /* 0x0000001f0b0b7819 */ /* 0x020fe200000006ff */
[----:B------:R-:W-:Y:S01]  /*25a0*/  BSSY B0, `(.L_x_2053) ;  /* 0x0000006000007945 */ /* 0x000fe20003800000 */
[----:B--2---:R-:W-:-:S05]  /*25b0*/  MOV R7, R12 ;  /* 0x0000000c00077202 */ /* 0x004fca0000000f00 */
[----:B------:R-:W-:-:S04]  /*25c0*/  IMAD R10, R10, 0x8, R7 ;  /* 0x000000080a0a7824 */ /* 0x000fc800078e0207 */
[----:B------:R0:W1:Y:S01]  /*25d0*/  SYNCS.PHASECHK.TRANS64.TRYWAIT P0, [R10+URZ], R11 ;  /* 0x0000000b0a0075a7 */ /* 0x000062000800017f */
[----:B------:R-:W-:Y:S05]  /*25e0*/  @!P1 BRA `(.L_x_2054) ;  /* 0x0000000000049947 */ /* 0x000fea0003800000 */
[----:B------:R-:W-:Y:S01]  /*25f0*/  BPT.TRAP 0x1 ;  /* 0x000000040000795c */ /* 0x000fe20000300000 */
.L_x_2054:
[----:B------:R-:W-:Y:S05]  /*2600*/  BSYNC B0 ;  /* 0x0000000000007941 */ /* 0x000fea0003800000 */
.L_x_2053:
[----:B------:R-:W-:Y:S04]  /*2610*/  BSSY B0, `(.L_x_2055) ;  /* 0x0000004000007945 */ /* 0x000fe80003800000 */
[----:B-1----:R-:W-:Y:S05]  /*2620*/  @P0 BRA `(.L_x_2056) ;  /* 0x0000000000080947 */ /* 0x002fea0003800000 */
[----:B------:R-:W1:Y:S02]  /*2630*/  SYNCS.PHASECHK.TRANS64.TRYWAIT P0, [R10+URZ], R11 ;  /* 0x0000000b0a0075a7 */ /* 0x000e64000800017f */
[----:B-1----:R-:W-:Y:S05]  /*2640*/  @!P0 BRA `(.L_x_2057) ;  /* 0x0000031400788947 */ /* 0x002fea0003800000 */
.L_x_2056:
[----:B------:R-:W-:Y:S05]  /*2650*/  BSYNC B0 ;  /* 0x0000000000007941 */ /* 0x000fea0003800000 */
.L_x_2055:
[----:B------:R-:W2:Y:S04]  /*2660*/  LDL R15, [R1+0x218] ;  /* 0x00021800010f7983 */ /* 0x000ea80000100800 */
[----:B01----:R-:W2:Y:S01]  /*2670*/  LDL.64 R10, [R1+0xa0] ;  /* 0x0000a000010a7983 */ /* 0x003ea20000100a00 */
[----:B------:R-:W-:Y:S05]  /*2680*/  WARPSYNC.ALL ;  /* 0x0000000000007948 */ /* 0x000fea0003800000 */
[----:B------:R-:W3:Y:S04]  /*2690*/  LDL.64 R24, [R1+0x98] ;  /* 0x0000980001187983 */ /* 0x000ee80000100a00 */
[----:B------:R-:W4:Y:S04]  /*26a0*/  LDL.64 R12, [R1+0x98] ;  /* 0x00009800010c7983 */ /* 0x000f280000100a00 */
[----:B------:R-:W5:Y:S01]  /*26b0*/  LDL.64 R20, [R1+0x98] ;  /* 0x0000980001147983 */ /* 0x000f620000100a00 */
[----:B--2---:R-:W-:-:S03]  /*26c0*/  IMAD R10, R15, 0x300, R10 ;  /* 0x000003000f0a7824 */ /* 0x004fc600078e020a */
[----:B------:R-:W2:Y:S01]  /*26d0*/  LDL.64 R74, [R1+0x98] ;  /* 0x00009800014a7983 */ /* 0x000ea20000100a00 */
[----:B------:R-:W-:Y:S02]  /*26e0*/  R2UR UR7, R11 ;  /* 0x000000000b0772ca */ /* 0x000fe400000e0000 */
[C---:B------:R-:W-:Y:S01]  /*26f0*/  R2UR UR6, R10.reuse ;  /* 0x000000000a0672ca */ /* 0x040fe200000e0000 */
[----:B------:R-:W2:Y:S01]  /*2700*/  LDL R7, [R1+0x224] ;  /* 0x0002240001077983 */ /* 0x000ea20000100800 */
[----:B------:R-:W-:Y:S01]  /*2710*/  VIADD R14, R10, 0x2 ;  /* 0x000000020a0e7836 */ /* 0x000fe20000000000 */
[----:B------:R-:W-:Y:S01]  /*2720*/  BSSY B0, `(.L_x_2058) ;  /* 0x000002e000007945 */ /* 0x000fe20003800000 */
[----:B------:R-:W-:Y:S01]  /*2730*/  IMAD.MOV.U32 R15, RZ, RZ, R11 ;  /* 0x000000ffff0f7224 */ /* 0x000fe200078e000b */
[----:B------:R0:W-:Y:S01]  /*2740*/  STL [R1+0x80], RZ ;  /* 0x000080ff01007387 */ /* 0x0001e20000100800 */
[----:B---3--:R-:W-:Y:S02]  /*2750*/  R2UR UR4, R24 ;  /* 0x00000000180472ca */ /* 0x008fe400000e0000 */
[----:B------:R-:W-:-:S02]  /*2760*/  R2UR UR5, R25 ;  /* 0x00000000190572ca */ /* 0x000fc400000e0000 */
[----:B------:R-:W-:Y:S01]  /*2770*/  WARPGROUP.ARRIVE ;  /* 0x00000000000079c5 */ /* 0x000fe20000000000 */
[----:B----4-:R-:W-:Y:S02]  /*2780*/  VIADD R12, R12, 0x2 ;  /* 0x000000020c0c7836 */ /* 0x010fe40000000000 */
[----:B-----5:R-:W-:Y:S02]  /*2790*/  VIADD R20, R20, 0x4 ;  /* 0x0000000414147836 */ /* 0x020fe40000000000 */
[----:B--2---:R-:W-:-:S06]  /*27a0*/  VIADD R74, R74, 0x6 ;  /* 0x000000064a4a7836 */ /* 0x004fcc0000000000 */
[----:B------:R-:W-:Y:S01]  /*27b0*/  HGMMA.64x96x16.F32 R24, gdesc[UR4], RZ, !UPT, gsb0 ;  /* 0x01600000041879f0 */ /* 0x000fe2000c0008ff */
[----:B------:R-:W-:Y:S02]  /*27c0*/  R2UR UR6, R14 ;  /* 0x000000000e0672ca */ /* 0x000fe400000e0000 */
[----:B------:R-:W-:Y:S02]  /*27d0*/  R2UR UR7, R15 ;  /* 0x000000000f0772ca */ /* 0x000fe400000e0000 */
[----:B------:R-:W-:Y:S01]  /*27e0*/  R2UR UR4, R12 ;  /* 0x000000000c0472ca */ /* 0x000fe200000e0000 */
[C---:B------:R-:W-:Y:S01]  /*27f0*/  VIADD R12, R10.reuse, 0x4 ;  /* 0x000000040a0c7836 */ /* 0x040fe20000000000 */
[----:B------:R-:W-:Y:S01]  /*2800*/  R2UR UR5, R13 ;  /* 0x000000000d0572ca */ /* 0x000fe200000e0000 */
[----:B------:R-:W-:Y:S01]  /*2810*/  IMAD.MOV.U32 R13, RZ, RZ, R11 ;  /* 0x000000ffff0d7224 */ /* 0x000fe200078e000b */
[----:B------:R-:W-:Y:S01]  /*2820*/  LEA.HI R0, R7, R7, RZ, 0x1 ;  /* 0x0000000707007211 */ /* 0x000fe200078f08ff */
[----:B------:R-:W-:Y:S01]  /*2830*/  VIADD R10, R10, 0x6 ;  /* 0x000000060a0a7836 */ /* 0x000fe20000000000 */
[----:B------:R-:W-:-:S02]  /*2840*/  WARPGROUP.DEPBAR.LE gsb0, 0x0 ;  /* 0x00008000000079c5 */ /* 0x000fc40000010000 */
        /* <DEDUP_REMOVED lines=12> */
[----:B------:R-:W-:Y:S02]  /*2910*/  R2UR UR5, R75 ;  /* 0x000000004b0572ca */ /* 0x000fe400000e0000 */
[----:B------:R-:W-:Y:S01]  /*2920*/  LOP3.LUT R10, R0, 0xfffffffe, RZ, 0xc0, !PT ;  /* 0xfffffffe000a7812 */ /* 0x000fe200078ec0ff */
[----:B------:R-:W-:-:S04]  /*2930*/  IMAD.MOV.U32 R0, RZ, RZ, 0x1 ;  /* 0x00000001ff007424 */ /* 0x000fc800078e00ff */
[----:B------:R-:W-:Y:S01]  /*2940*/  IMAD.IADD R7, R7, 0x1, -R10 ;  /* 0x0000000107077824 */ /* 0x000fe200078e0a0a */
[----:B------:R0:W-:Y:S04]  /*2950*/  STL [R1+0x80], R0 ;  /* 0x0000800001007387 */ /* 0x0001e80000100800 */
[----:B------:R-:W-:Y:S01]  /*2960*/  SHF.L.U32 R7, R7, 0x1f, RZ ;  /* 0x0000001f07077819 */ /* 0x000fe200000006ff */
[----:B------:R0:W-:Y:S04]  /*2970*/  STL [R1+0x80], R0 ;  /* 0x0000800001007387 */ /* 0x0001e80000100800 */
[----:B------:R0:W-:Y:S04]  /*2980*/  STL [R1+0x80], R0 ;  /* 0x0000800001007387 */ /* 0x0001e80000100800 */
[----:B------:R0:W-:Y:S01]  /*2990*/  STL [R1+0x80], R0 ;  /* 0x0000800001007387 */ /* 0x0001e20000100800 */
[----:B------:R-:W-:-:S02]  /*29a0*/  WARPGROUP.DEPBAR.LE gsb0, 0x0 ;  /* 0x00008000000079c5 */ /* 0x000fc40000010000 */
[----:B------:R-:W-:-:S06]  /*29b0*/  WARPGROUP.ARRIVE ;  /* 0x00000000000079c5 */ /* 0x000fcc0000000000 */
[----:B------:R-:W-:Y:S03]  /*29c0*/  HGMMA.64x96x16.F32 R24, gdesc[UR4], R24, gsb0 ;  /* 0x01600000041879f0 */ /* 0x000fe60008000818 */
[----:B------:R-:W-:Y:S02]  /*29d0*/  WARPGROUP.DEPBAR.LE gsb0, 0x0 ;  /* 0x00008000000079c5 */ /* 0x000fe40000010000 */
[----:B------:R-:W1:Y:S02]  /*29e0*/  SYNCS.PHASECHK.TRANS64.TRYWAIT P0, [R72+URZ+0x32410], R7 ;  /* 0x03241007480075a7 */ /* 0x000e64000800017f */
[----:B01----:R-:W-:Y:S05]  /*29f0*/  @!P0 BRA `(.L_x_2059) ;  /* 0x0000031000a08947 */ /* 0x003fea0003800000 */
.L_x_2236:
[----:B------:R-:W-:Y:S05]  /*2a00*/  BSYNC B0 ;  /* 0x0000000000007941 */ /* 0x000fea0003800000 */
.L_x_2058:
[----:B0-----:R-:W2:Y:S04]  /*2a10*/  LDL R7, [R1+0x54] ;  /* 0x0000540001077983 */ /* 0x001ea80000100800 */
[----:B------:R0:W5:Y:S01]  /*2a20*/  LDL.64 R10, [R1+0x218] ;  /* 0x00021800010a7983 */ /* 0x0001620000100a00 */
[----:B------:R-:W-:Y:S01]  /*2a30*/  BSSY B0, `(.L_x_2060) ;  /* 0x0000005000007945 */ /* 0x000fe20003800000 */
[----:B--2---:R-:W-:-:S04]  /*2a40*/  LOP3.LUT R7, R7, 0x1, RZ, 0xfc, !PT ;  /* 0x0000000107077812 */ /* 0x004fc800078efcff */
[----:B------:R-:W-:-:S13]  /*2a50*/  ISETP.NE.AND P1, PT, R7, 0x3, PT ;  /* 0x000000030700780c */ /* 0x000fda0003f25270 */
[----:B0-----:R-:W-:Y:S05]  /*2a60*/  @!P1 BRA `(.L_x_2061) ;  /* 0x0000000000049947 */ /* 0x001fea0003800000 */
[----:B------:R-:W-:Y:S01]  /*2a70*/  BPT.TRAP 0x1 ;  /* 0x000000040000795c */ /* 0x000fe20000300000 */
.L_x_2061:
[----:B------:R-:W-:Y:S05]  /*2a80*/  BSYNC B0 ;  /* 0x0000000000007941 */ /* 0x000fea0003800000 */
.L_x_2060:
        /* <DEDUP_REMOVED lines=8> */
.L_x_2063:
[----:B------:R-:W-:Y:S05]  /*2b10*/  BSYNC B0 ;  /* 0x0000000000007941 */ /* 0x000fea0003800000 */
.L_x_2062:
[----:B------:R-:W-:Y:S04]  /*2b20*/  BSSY B0, `(.L_x_2064) ;  /* 0x0000004000007945 */ /* 0x000fe80003800000 */
[----:B-1----:R-:W-:Y:S05]  /*2b30*/  @P0 BRA `(.L_x_2065) ;  /* 0x0000000000080947 */ /* 0x002fea0003800000 */
[----:B------:R-:W1:Y:S02]  /*2b40*/  SYNCS.PHASECHK.TRANS64.TRYWAIT P0, [R10+URZ], R11 ;  /* 0x0000000b0a0075a7 */ /* 0x000e64000800017f */
[----:B-1----:R-:W-:Y:S05]  /*2b50*/  @!P0 BRA `(.L_x_2066) ;  /* 0x00000310005c8947 */ /* 0x002fea0003800000 */
.L_x_2065:
[----:B------:R-:W-:Y:S05]  /*2b60*/  BSYNC B0 ;  /* 0x0000000000007941 */ /* 0x000fea0003800000 */
.L_x_2064:
[----:B------:R-:W2:Y:S04]  /*2b70*/  LDL R77, [R1+0x218] ;  /* 0x00021800014d7983 */ /* 0x000ea80000100800 */
[----:B01----:R-:W2:Y:S04]  /*2b80*/  LDL.64 R10, [R1+0x118] ;  /* 0x00011800010a7983 */ /* 0x003ea80000100a00 */
[----:B------:R-:W3:Y:S04]  /*2b90*/  LDL R7, [R1+0x90] ;  /* 0x0000900001077983 */ /* 0x000ee80000100800 */
[----:B------:R-:W4:Y:S04]  /*2ba0*/  LDL.64 R12, [R1+0x110] ;  /* 0x00011000010c7983 */ /* 0x000f280000100a00 */
[----:B------:R-:W5:Y:S04]  /*2bb0*/  LDL.64 R14, [R1+0x110] ;  /* 0x00011000010e7983 */ /* 0x000f680000100a00 */
[----:B------:R-:W5:Y:S04]  /*2bc0*/  LDL.64 R20, [R1+0x110] ;  /* 0x0001100001147983 */ /* 0x000f680000100a00 */
[----:B------:R-:W5:Y:S01]  /*2bd0*/  LDL.64 R74, [R1+0x110] ;  /* 0x00011000014a7983 */ /* 0x000f620000100a00 */
[----:B------:R-:W-:Y:S05]  /*2be0*/  WARPSYNC.ALL ;  /* 0x0000000000007948 */ /* 0x000fea0003800000 */
[----:B------:R-:W-:Y:S01]  /*2bf0*/  WARPGROUP.ARRIVE ;  /* 0x00000000000079c5 */ /* 0x000fe20000000000 */
[----:B--2---:R-:W-:Y:S01]  /*2c00*/  IMAD R10, R77, 0xc00, R10 ;  /* 0x00000c004d0a7824 */ /* 0x004fe200078e020a */
[----:B------:R-:W-:Y:S01]  /*2c10*/  R2UR UR7, R11 ;  /* 0x000000000b0772ca */ /* 0x000fe200000e0000 */
[----:B------:R-:W2:Y:S01]  /*2c20*/  LDL.64 R76, [R1+0x110] ;  /* 0x00011000014c7983 */ /* 0x000ea20000100a00 */
[----:B---3--:R-:W-:-:S02]  /*2c30*/  ISETP.NE.U32.AND P0, PT, R7, RZ, PT ;  /* 0x000000ff0700720c */ /* 0x008fc40003f05070 */
[----:B------:R-:W-:Y:S02]  /*2c40*/  R2UR UR6, R10 ;  /* 0x000000000a0672ca */ /* 0x000fe400000e0000 */
[----:B----4-:R-:W-:Y:S02]  /*2c50*/  R2UR UR4, R12 ;  /* 0x000000000c0472ca */ /* 0x010fe400000e0000 */
[----:B------:R-:W-:-:S07]  /*2c60*/  R2UR UR5, R13 ;  /* 0x000000000d0572ca */ /* 0x000fce00000e0000 */
[----:B------:R-:W-:-:S06]  /*2c70*/  VOTEU.ANY UP0, P0 ;  /* 0x00000000003f7886 */ /* 0x000fcc0000000100 */
[----:B------:R-:W-:Y:S01]  /*2c80*/  HGMMA.64x96x16.F32 R24, gdesc[UR4], R24, UP0, gsb0 ;  /* 0x01600000041879f0 */ /* 0x000fe2000b800818 */
[----:B-----5:R-:W-:Y:S02]  /*2c90*/  VIADD R14, R14, 0x2 ;  /* 0x000000020e0e7836 */ /* 0x020fe40000000000 */
[----:B------:R-:W-:Y:S02]  /*2ca0*/  VIADD R12, R10, 0x2 ;  /* 0x000000020a0c7836 */ /* 0x000fe40000000000 */
[----:B------:R-:W-:Y:S01]  /*2cb0*/  IMAD.MOV.U32 R13, RZ, RZ, R11 ;  /* 0x000000ffff0d7224 */ /* 0x000fe200078e000b */
[----:B------:R-:W-:Y:S02]  /*2cc0*/  R2UR UR4, R14 ;  /* 0x000000000e0472ca */ /* 0x000fe400000e0000 */
[----:B------:R-:W-:Y:S02]  /*2cd0*/  R2UR UR6, R12 ;  /* 0x000000000c0672ca */ /* 0x000fe400000e0000 */
[----:B------:R-:W-:-:S02]  /*2ce0*/  R2UR UR7, R13 ;  /* 0x000000000d0772ca */ /* 0x000fc400000e0000 */
[----:B------:R-:W-:Y:S02]  /*2cf0*/  R2UR UR5, R15 ;  /* 0x000000000f0572ca */ /* 0x000fe400000e0000 */
[----:B------:R-:W3:Y:S01]  /*2d00*/  LDL.64 R14, [R1+0x110] ;  /* 0x00011000010e7983 */ /* 0x000ee20000100a00 */
[----:B------:R-:W-:Y:S02]  /*2d10*/  WARPGROUP.DEPBAR.LE gsb0, 0x0 ;  /* 0x00008000000079c5 */ /* 0x000fe40000010000 */
[----:B------:R-:W-:-:S08]  /*2d20*/  WARPGROUP.ARRIVE ;  /* 0x00000000000079c5 */ /* 0x000fd00000000000 */
[----:B------:R-:W-:Y:S01]  /*2d30*/  HGMMA.64x96x16.F32 R24, gdesc[UR4], R24, gsb0 ;  /* 0x01600000041879f0 */ /* 0x000fe20008000818 */
[----:B------:R-:W-:Y:S02]  /*2d40*/  VIADD R20, R20, 0x4 ;  /* 0x0000000414147836 */ /* 0x000fe40000000000 */
[----:B------:R-:W-:Y:S02]  /*2d50*/  VIADD R12, R10, 0x4 ;  /* 0x000000040a0c7836 */ /* 0x000fe40000000000 */
[----:B------:R-:W-:Y:S01]  /*2d60*/  IMAD.MOV.U32 R13, RZ, RZ, R11 ;  /* 0x000000ffff0d7224 */ /* 0x000fe200078e000b */
[----:B------:R-:W-:Y:S02]  /*2d70*/  R2UR UR4, R20 ;  /* 0x00000000140472ca */ /* 0x000fe400000e0000 */
[----:B------:R-:W-:Y:S02]  /*2d80*/  R2UR UR6, R12 ;  /* 0x000000000c0672ca */ /* 0x000fe400000e0000 */
[----:B------:R-:W-:-:S02]  /*2d90*/  R2UR UR7, R13 ;  /* 0x000000000d0772ca */ /* 0x000fc400000e0000 */
[----:B------:R-:W-:Y:S02]  /*2da0*/  R2UR UR5, R21 ;  /* 0x00000000150572ca */ /* 0x000fe400000e0000 */
[----:B------:R-:W4:Y:S01]  /*2db0*/  LDL.64 R20, [R1+0x110] ;  /* 0x0001100001147983 */ /* 0x000f220000100a00 */
        /* <DEDUP_REMOVED lines=10> */
[----:B------:R-:W5:Y:S01]  /*2e60*/  LDL.64 R74, [R1+0x110] ;  /* 0x00011000014a7983 */ /* 0x000f620000100a00 */
[----:B------:R-:W-:Y:S02]  /*2e70*/  WARPGROUP.DEPBAR.LE gsb0, 0x0 ;  /* 0x00008000000079c5 */ /* 0x000fe40000010000 */
[----:B------:R-:W-:-:S08]  /*2e80*/  WARPGROUP.ARRIVE ;  /* 0x00000000000079c5 */ /* 0x000fd00000000000 */
[----:B------:R-:W-:Y:S01]  /*2e90*/  HGMMA.64x96x16.F32 R24, gdesc[UR4], R24, gsb0 ;  /* 0x01600000041879f0 */ /* 0x000fe20008000818 */
[----:B--2---:R-:W-:Y:S02]  /*2ea0*/  VIADD R76, R76, 0x400 ;  /* 0x000004004c4c7836 */ /* 0x004fe40000000000 */
[----:B------:R-:W-:Y:S02]  /*2eb0*/  VIADD R12, R10, 0x300 ;  /* 0x000003000a0c7836 */ /* 0x000fe40000000000 */
[----:B------:R-:W-:Y:S01]  /*2ec0*/  IMAD.MOV.U32 R13, RZ, RZ, R11 ;  /* 0x000000ffff0d7224 */ /* 0x000fe200078e000b */
[----:B------:R-:W-:Y:S02]  /*2ed0*/  R2UR UR4, R76 ;  /* 0x000000004c0472ca */ /* 0x000fe400000e0000 */
[----:B------:R-:W-:Y:S02]  /*2ee0*/  R2UR UR6, R12 ;  /* 0x000000000c0672ca */ /* 0x000fe400000e0000 */
[----:B------:R-:W-:-:S02]  /*2ef0*/  R2UR UR7, R13 ;  /* 0x000000000d0772ca */ /* 0x000fc400000e0000 */
[----:B------:R-:W-:Y:S02]  /*2f00*/  R2UR UR5, R77 ;  /* 0x000000004d0572ca */ /* 0x000fe400000e0000 */
[----:B------:R-:W2:Y:S01]  /*2f10*/  LDL.64 R76, [R1+0x110] ;  /* 0x00011000014c7983 */ /* 0x000ea20000100a00 */
[----:B------:R-:W-:Y:S02]  /*2f20*/  WARPGROUP.DEPBAR.LE gsb0, 0x0 ;  /* 0x00008000000079c5 */ /* 0x000fe40000010000 */
[----:B------:R-:W-:-:S08]  /*2f30*/  WARPGROUP.ARRIVE ;  /* 0x00000000000079c5 */ /* 0x000fd00000000000 */
[----:B------:R-:W-:Y:S01]  /*2f40*/  HGMMA.64x96x16.F32 R24, gdesc[UR4], R24, gsb0 ;  /* 0x01600000041879f0 */ /* 0x000fe20008000818 */
[----:B---3--:R-:W-:Y:S02]  /*2f50*/  VIADD R14, R14, 0x402 ;  /* 0x000004020e0e7836 */ /* 0x008fe40000000000 */
        /* <DEDUP_REMOVED lines=10> */
[----:B----4-:R-:W-:Y:S02]  /*3000*/  VIADD R20, R20, 0x404 ;  /* 0x0000040414147836 */ /* 0x010fe40000000000 */
        /* <DEDUP_REMOVED lines=10> */
[----:B-----5:R-:W-:Y:S02]  /*30b0*/  VIADD R74, R74, 0x406 ;  /* 0x000004064a4a7836 */ /* 0x020fe40000000000 */
        /* <DEDUP_REMOVED lines=60> */
[----:B------:R-:W-:Y:S01]  /*3480*/  R2UR UR5, R77 ;  /* 0x000000004d0572ca */ /* 0x000fe200000e0000 */
[----:B------:R-:W0:Y:S01]  /*3490*/  S2R R72, SR_TID.X ;  /* 0x0000000000487919 */ /* 0x000e220000002100 */
[----:B---3--:R-:W-:Y:S01]  /*34a0*/  VIADD R14, R14, 0xc02 ;  /* 0x00000c020e0e7836 */ /* 0x008fe20000000000 */
[----:B------:R-:W-:Y:S02]  /*34b0*/  WARPGROUP.DEPBAR.LE gsb0, 0x0 ;  /* 0x00008000000079c5 */ /* 0x000fe40000010000 */
[----:B------:R-:W-:-:S08]  /*34c0*/  WARPGROUP.ARRIVE ;  /* 0x00000000000079c5 */ /* 0x000fd00000000000 */
[----:B------:R-:W-:Y:S01]  /*34d0*/  HGMMA.64x96x16.F32 R24, gdesc[UR4], R24, gsb0 ;  /* 0x01600000041879f0 */ /* 0x000fe20008000818 */
[----:B0-----:R-:W-:-:S04]  /*34e0*/  LOP3.LUT R72, R72, 0x7f, RZ, 0xc0, !PT ;  /* 0x0000007f48487812 */ /* 0x001fc800078ec0ff */
[----:B------:R-:W-:Y:S01]  /*34f0*/  ISETP.NE.AND P0, PT, R72, RZ, PT ;  /* 0x000000ff4800720c */ /* 0x000fe20003f05270 */
[----:B------:R-:W-:Y:S02]  /*3500*/  VIADD R12, R10, 0x902 ;  /* 0x000009020a0c7836 */ /* 0x000fe40000000000 */
[----:B------:R-:W-:Y:S01]  /*3510*/  IMAD.MOV.U32 R13, RZ, RZ, R11 ;  /* 0x000000ffff0d7224 */ /* 0x000fe200078e000b */
[----:B------:R-:W-:-:S09]  /*3520*/  R2UR UR4, R14 ;  /* 0x000000000e0472ca */ /* 0x000fd200000e0000 */
[----:B------:R-:W2:Y:S04]  /*3530*/  @!P0 LDL.64 R78, [R1+0x30] ;  /* 0x00003000014e8983 */ /* 0x000ea80000100a00 */
[----:B------:R-:W3:Y:S01]  /*3540*/  @!P0 LDL R7, [R1+0x218] ;  /* 0x0002180001078983 */ /* 0x000ee20000100800 */
[----:B------:R-:W-:Y:S02]  /*3550*/  R2UR UR6, R12 ;  /* 0x000000000c0672ca */ /* 0x000fe400000e0000 */
[----:B------:R-:W-:Y:S02]  /*3560*/  R2UR UR7, R13 ;  /* 0x000000000d0772ca */ /* 0x000fe400000e0000 */
[----:B------:R-:W-:Y:S01]  /*3570*/  R2UR UR5, R15 ;  /* 0x000000000f0572ca */ /* 0x000fe200000e0000 */
[----:B------:R-:W-:-:S02]  /*3580*/  WARPGROUP.DEPBAR.LE gsb0, 0x0 ;  /* 0x00008000000079c5 */ /* 0x000fc40000010000 */
[----:B------:R-:W-:-:S10]  /*3590*/  WARPGROUP.ARRIVE ;  /* 0x00000000000079c5 */ /* 0x000fd40000000000 */
[----:B------:R-:W-:Y:S01]  /*35a0*/  HGMMA.64x96x16.F32 R24, gdesc[UR4], R24, gsb0 ;  /* 0x01600000041879f0 */ /* 0x000fe20008000818 */
[----:B----4-:R-:W-:Y:S02]  /*35b0*/  VIADD R20, R20, 0xc04 ;  /* 0x00000c0414147836 */ /* 0x010fe40000000000 */
[----:B------:R-:W-:Y:S02]  /*35c0*/  VIADD R12, R10, 0x904 ;  /* 0x000009040a0c7836 */ /* 0x000fe40000000000 */
[----:B------:R-:W-:Y:S01]  /*35d0*/  IMAD.MOV.U32 R13, RZ, RZ, R11 ;  /* 0x000000ffff0d7224 */ /* 0x000fe200078e000b */
[----:B------:R-:W-:Y:S02]  /*35e0*/  R2UR UR4, R20 ;  /* 0x00000000140472ca */ /* 0x000fe400000e0000 */
[----:B------:R-:W-:Y:S02]  /*35f0*/  R2UR UR6, R12 ;  /* 0x000000000c0672ca */ /* 0x000fe400000e0000 */
[----:B------:R-:W-:-:S02]  /*3600*/  R2UR UR7, R13 ;  /* 0x000000000d0772ca */ /* 0x000fc400000e0000 */
[----:B------:R-:W-:Y:S01]  /*3610*/  R2UR UR5, R21 ;  /* 0x00000000150572ca */ /* 0x000fe200000e0000 */
[----:B------:R-:W-:Y:S01]  /*3620*/  VIADD R10, R10, 0x906 ;  /* 0x000009060a0a7836 */ /* 0x000fe20000000000 */
[----:B------:R-:W-:Y:S02]  /*3630*/  WARPGROUP.DEPBAR.LE gsb0, 0x0 ;  /* 0x00008000000079c5 */ /* 0x000fe40000010000 */
[----:B------:R-:W-:-:S09]  /*3640*/  WARPGROUP.ARRIVE ;  /* 0x00000000000079c5 */ /* 0x000fd20000000000 */
[----:B------:R-:W-:Y:S01]  /*3650*/  HGMMA.64x96x16.F32 R24, gdesc[UR4], R24, gsb0 ;  /* 0x01600000041879f0 */ /* 0x000fe20008000818 */
[----:B-----5:R-:W-:Y:S01]  /*3660*/  VIADD R74, R74, 0xc06 ;  /* 0x00000c064a4a7836 */ /* 0x020fe20000000000 */
[----:B------:R-:W-:Y:S02]  /*3670*/  R2UR UR6, R10 ;  /* 0x000000000a0672ca */ /* 0x000fe400000e0000 */
[----:B------:R-:W-:Y:S02]  /*3680*/  R2UR UR7, R11 ;  /* 0x000000000b0772ca */ /* 0x000fe400000e0000 */
[----:B------:R-:W-:Y:S02]  /*3690*/  R2UR UR4, R74 ;  /* 0x000000004a0472ca */ /* 0x000fe400000e0000 */
[----:B------:R-:W-:Y:S01]  /*36a0*/  R2UR UR5, R75 ;  /* 0x000000004b0572ca */ /* 0x000fe200000e0000 */
[----:B------:R-:W-:Y:S04]  /*36b0*/  STL [R1+0x90], R0 ;  /* 0x0000900001007387 */ /* 0x000fe80000100800 */
[----:B------:R-:W-:Y:S01]  /*36c0*/  STL [R1+0x90], R0 ;  /* 0x0000900001007387 */ /* 0x000fe20000100800 */
[----:B------:R-:W-:-:S02]  /*36d0*/  WARPGROUP.DEPBAR.LE gsb0, 0x0 ;  /* 0x00008000000079c5 */ /* 0x000fc40000010000 */
[----:B------:R-:W-:-:S06]  /*36e0*/  WARPGROUP.ARRIVE ;  /* 0x00000000000079c5 */ /* 0x000fcc0000000000 */
[----:B------:R-:W-:Y:S01]  /*36f0*/  HGMMA.64x96x16.F32 R24, gdesc[UR4], R24, gsb0 ;  /* 0x01600000041879f0 */ /* 0x000fe20008000818 */
[----:B--2---:R-:W-:Y:S01]  /*3700*/  @!P0 MOV R78, R78 ;  /* 0x0000004e004e8202 */ /* 0x004fe20000000f00 */
[----:B------:R-:W-:Y:S04]  /*3710*/  STL [R1+0x90], R0 ;  /* 0x0000900001007387 */ /* 0x000fe80000100800 */
[----:B------:R-:W-:Y:S01]  /*3720*/  STL [R1+0x90], R0 ;  /* 0x0000900001007387 */ /* 0x000fe20000100800 */
[----:B---3--:R-:W-:-:S03]  /*3730*/  @!P0 IMAD R7, R7, 0x8, R78 ;  /* 0x0000000807078824 */ /* 0x008fc600078e024e */
[----:B------:R-:W-:Y:S04]  /*3740*/  STL [R1+0x90], R0 ;  /* 0x0000900001007387 */ /* 0x000fe80000100800 */
[----:B------:R-:W-:Y:S04]  /*3750*/  STL [R1+0x90], R0 ;  /* 0x0000900001007387 */ /* 0x000fe80000100800 */
[----:B------:R-:W-:Y:S01]  /*3760*/  STL [R1+0x90], R0 ;  /* 0x0000900001007387 */ /* 0x000fe20000100800 */
[----:B------:R-:W-:-:S03]  /*3770*/  IADD3 R236, -R73, 0xb, RZ ;  /* 0x0000000b49ec7810 */ /* 0x000fc60007ffe1ff */
[----:B------:R-:W-:Y:S04]  /*3780*/  STL [R1+0x90], R0 ;  /* 0x0000900001007387 */ /* 0x000fe80000100800 */
[----:B------:R-:W-:Y:S01]  /*3790*/  STL [R1+0x90], R0 ;  /* 0x0000900001007387 */ /* 0x000fe20000100800 */
[----:B------:R-:W-:-:S03]  /*37a0*/  @!P0 PRMT R7, RZ, 0x654, R7 ;  /* 0x00000654ff078816 */ /* 0x000fc60000000007 */
[----:B------:R-:W-:Y:S04]  /*37b0*/  STL [R1+0x90], R0 ;  /* 0x0000900001007387 */ /* 0x000fe80000100800 */
[----:B------:R-:W-:Y:S04]  /*37c0*/  STL [R1+0x90], R0 ;  /* 0x0000900001007387 */ /* 0x000fe80000100800 */
[----:B------:R-:W-:Y:S04]  /*37d0*/  STL [R1+0x90], R0 ;  /* 0x0000900001007387 */ /* 0x000fe80000100800 */
[----:B------:R-:W-:Y:S04]  /*37e0*/  STL [R1+0x90], R0 ;  /* 0x0000900001007387 */ /* 0x000fe80000100800 */
[----:B------:R-:W-:Y:S04]  /*37f0*/  STL [R1+0x90], R0 ;  /* 0x0000900001007387 */ /* 0x000fe80000100800 */
[----:B------:R-:W-:Y:S04]  /*3800*/  STL [R1+0x90], R0 ;  /* 0x0000900001007387 */ /* 0x000fe80000100800 */
[----:B------:R-:W-:Y:S01]  /*3810*/  STL [R1+0x90], R0 ;  /* 0x0000900001007387 */ /* 0x000fe20000100800 */
[----:B------:R-:W-:-:S02]  /*3820*/  WARPGROUP.DEPBAR.LE gsb0, 0x0 ;  /* 0x00008000000079c5 */ /* 0x000fc40000010000 */
[----:B------:R0:W-:Y:S06]  /*3830*/  BAR.ARV R236, 0x100 ;  /* 0x000400ec0000751d */ /* 0x0001ec0000002000 */
[----:B------:R1:W-:Y:S01]  /*3840*/  @!P0 SYNCS.ARRIVE.TRANS64.RED.A1T0 RZ, [R7+URZ], RZ ;  /* 0x000000ff07ff89a7 */ /* 0x0003e2000810043f */
[----:B------:R-:W2:Y:S04]  /*3850*/  LDL.64 R76, [R1+0x170] ;  /* 0x00017000014c7983 */ /* 0x000ea80000100a00 */
[----:B------:R-:W3:Y:S04]  /*3860*/  LDL R78, [R1+0x13c] ;  /* 0x00013c00014e7983 */ /* 0x000ee80000100800 */
[----:B------:R-:W4:Y:S04]  /*3870*/  LDL R79, [R1+0x70] ;  /* 0x00007000014f7983 */ /* 0x000f280000100800 */
[----:B------:R-:W5:Y:S04]  /*3880*/  LDL.64 R10, [R1+0x160] ;  /* 0x00016000010a7983 */ /* 0x000f680000100a00 */
[----:B------:R-:W4:Y:S04]  /*3890*/  LDL R80, [R1+0x168] ;  /* 0x0001680001507983 */ /* 0x000f280000100800 */
[----:B------:R-:W3:Y:S04]  /*38a0*/  LDL.128 R12, [R1+0x140] ;  /* 0x00014000010c7983 */ /* 0x000ee80000100c00 */
[----:B------:R-:W4:Y:S04]  /*38b0*/  LDL.128 R72, [R1+0x150] ;  /* 0x0001500001487983 */ /* 0x000f280000100c00 */
[----:B--2---:R-:W2:Y:S01]  /*38c0*/  LD.E R76, desc[UR44][R76.64] ;  /* 0x0000002c4c4c7980 */ /* 0x004ea2000c101900 */
[----:B-----5:R-:W-:Y:S01]  /*38d0*/  ISETP.NE.AND P1, PT, R10, 0x1, PT ;  /* 0x000000010a00780c */ /* 0x020fe20003f25270 */
[----:B---3--:R-:W-:Y:S01]  /*38e0*/  IMAD R10, R16, -0x60, R13 ;  /* 0xffffffa0100a7824 */ /* 0x008fe200078e020d */
[----:B----4-:R-:W-:Y:S01]  /*38f0*/  ISETP.GE.AND P2, PT, R73, 0x1, PT ;  /* 0x000000014900780c */ /* 0x010fe20003f46270 */
[----:B------:R-:W-:Y:S01]  /*3900*/  BSSY B0, `(.L_x_2067) ;  /* 0x00000a1000007945 */ /* 0x000fe20003800000 */
[-C--:B--2---:R-:W-:Y:S01]  /*3910*/  FMUL.FTZ R20, R27, R76.reuse ;  /* 0x0000004c1b147220 */ /* 0x084fe20000410000 */
[----:B------:R-:W-:Y:S01]  /*3920*/  SHF.R.S32.HI R27, RZ, 0x1f, R78 ;  /* 0x0000001fff1b7819 */ /* 0x000fe2000001144e */
[-C--:B------:R-:W-:Y:S01]  /*3930*/  FMUL.FTZ R21, R24, R76.reuse ;  /* 0x0000004c18157220 */ /* 0x080fe20000410000 */
[----:B------:R-:W-:-:S02]  /*3940*/  FMUL.FTZ R29, R29, R76 ;  /* 0x0000004c1d1d7220 */ /* 0x000fc40000410000 */
[----:B------:R-:W-:Y:S02]  /*3950*/  LEA.HI R24, R27, R78, RZ, 0x7 ;  /* 0x0000004e1b187211 */ /* 0x000fe400078f38ff */
[----:B------:R2:W3:Y:S02]  /*3960*/  MUFU.TANH R89, R29 ;  /* 0x0000001d00597308 */ /* 0x0004e40000002400 */
[----:B--2---:R-:W-:Y:S01]  /*3970*/  LOP3.LUT R29, R24, 0xffffff80, RZ, 0xc0, !PT ;  /* 0xffffff80181d7812 */ /* 0x004fe200078ec0ff */
[----:B-1----:R-:W-:-:S04]  /*3980*/  FMUL.FTZ R7, R26, R76 ;  /* 0x0000004c1a077220 */ /* 0x002fc80000410000 */
[----:B------:R-:W-:Y:S02]  /*3990*/  IMAD.IADD R29, R78, 0x1, -R29 ;  /* 0x000000014e1d7824 */ /* 0x000fe400078e0a1d */
[-C--:B------:R-:W-:Y:S01]  /*39a0*/  FMUL.FTZ R159, R30, R76.reuse ;  /* 0x0000004c1e9f7220 */ /* 0x080fe20000410000 */
[----:B------:R-:W-:Y:S02]  /*39b0*/  FMUL.FTZ R32, R32, R76 ;  /* 0x0000004c20207220 */ /* 0x000fe40000410000 */
[----:B------:R-:W-:Y:S02]  /*39c0*/  SHF.R.S32.HI R26, RZ, 0x1f, R29 ;  /* 0x0000001fff1a7819 */ /* 0x000fe4000001141d */
[----:B------:R-:W-:Y:S02]  /*39d0*/  LEA.HI R27, R27, R78, RZ, 0x2 ;  /* 0x0000004e1b1b7211 */ /* 0x000fe400078f10ff */
[----:B------:R-:W-:Y:S01]  /*39e0*/  LEA.HI R30, R26, R29, RZ, 0x2 ;  /* 0x0000001d1a1e7211 */ /* 0x000fe200078f10ff */
[----:B------:R-:W-:Y:S01]  /*39f0*/  FMUL.FTZ R87, R31, R76 ;  /* 0x0000004c1f577220 */ /* 0x000fe20000410000 */
[----:B------:R1:W2:Y:S01]  /*3a00*/  MUFU.TANH R164, R32 ;  /* 0x0000002000a47308 */ /* 0x0002a20000002400 */
[----:B------:R-:W-:-:S02]  /*3a10*/  LOP3.LUT R27, R27, 0xfffffffc, RZ, 0xc0, !PT ;  /* 0xfffffffc1b1b7812 */ /* 0x000fc400078ec0ff */
[--C-:B------:R-:W-:Y:S02]  /*3a20*/  SHF.R.S32.HI R31, RZ, 0x2, R30.reuse ;  /* 0x00000002ff1f7819 */ /* 0x100fe4000001141e */
[----:B-1----:R-:W-:Y:S01]  /*3a30*/  SHF.R.S32.HI R32, RZ, 0x1f, R30 ;  /* 0x0000001fff207819 */ /* 0x002fe2000001141e */
[----:B------:R-:W-:Y:S01]  /*3a40*/  IMAD.IADD R78, R78, 0x1, -R27 ;  /* 0x000000014e4e7824 */ /* 0x000fe200078e0a1b */
[----:B------:R-:W-:Y:S02]  /*3a50*/  SHF.R.S32.HI R27, RZ, 0x7, R24 ;  /* 0x00000007ff1b7819 */ /* 0x000fe40000011418 */
[----:B------:R-:W-:Y:S02]  /*3a60*/  LEA.HI R32, R32, R31, RZ, 0x3 ;  /* 0x0000001f20207211 */ /* 0x000fe400078f18ff */
[----:B------:R-:W-:Y:S02]  /*3a70*/  LEA.HI R26, R26, R29, RZ, 0x5 ;  /* 0x0000001d1a1a7211 */ /* 0x000fe400078f28ff */
[----:B------:R-:W-:-:S02]  /*3a80*/  LOP3.LUT R32, R32, 0xfffffff8, RZ, 0xc0, !PT ;  /* 0xfffffff820207812 */ /* 0x000fc400078ec0ff */
[----:B------:R-:W-:Y:S02]  /*3a90*/  LEA.HI R24, R24, R27, RZ, 0x1 ;  /* 0x0000001b18187211 */ /* 0x000fe400078f08ff */
[----:B------:R-:W-:Y:S01]  /*3aa0*/  SHF.R.S32.HI R26, RZ, 0x5, R26 ;  /* 0x00000005ff1a7819 */ /* 0x000fe2000001141a */
[----:B------:R-:W-:Y:S01]  /*3ab0*/  IMAD.IADD R32, R31, 0x1, -R32 ;  /* 0x000000011f207824 */ /* 0x000fe200078e0a20 */
[----:B------:R-:W-:Y:S02]  /*3ac0*/  LOP3.LUT R24, R24, 0x3fffffe, RZ, 0xc0, !PT ;  /* 0x03fffffe18187812 */ /* 0x000fe400078ec0ff */
[----:B------:R-:W-:Y:S01]  /*3ad0*/  LEA.HI R31, R78, R78, RZ, 0x1 ;  /* 0x0000004e4e1f7211 */ /* 0x000fe200078f08ff */
[----:B------:R-:W-:Y:S02]  /*3ae0*/  IMAD R79, R79, 0x8, R26 ;  /* 0x000000084f4f7824 */ /* 0x000fe400078e021a */
[----:B------:R-:W-:Y:S01]  /*3af0*/  IMAD.IADD R24, R27, 0x1, -R24 ;  /* 0x000000011b187824 */ /* 0x000fe200078e0a18 */
[----:B------:R-:W-:Y:S01]  /*3b00*/  LOP3.LUT R31, R31, 0x1ffffffe, RZ, 0xc0, !PT ;  /* 0x1ffffffe1f1f7812 */ /* 0x000fe200078ec0ff */
[----:B------:R-:W-:-:S04]  /*3b10*/  IMAD.U32 R27, R79, 0x10, R32 ;  /* 0x000000104f1b7824 */ /* 0x000fc800078e0020 */
[----:B------:R-:W-:Y:S02]  /*3b20*/  IMAD.IADD R31, R78, 0x1, -R31 ;  /* 0x000000014e1f7824 */ /* 0x000fe400078e0a1f */
[----:B------:R-:W-:-:S04]  /*3b30*/  IMAD R24, R24, 0x40, R27 ;  /* 0x0000004018187824 */ /* 0x000fc800078e021b */
[----:B------:R-:W-:-:S04]  /*3b40*/  IMAD R24, R31, 0x8, R24 ;  /* 0x000000081f187824 */ /* 0x000fc800078e0218 */
[----:B------:R-:W-:-:S05]  /*3b50*/  @P1 IMAD.HI.U32 R11, R24, R11, RZ ;  /* 0x0000000b180b1227 */ /* 0x000fca00078e00ff */
[----:B------:R-:W-:Y:S02]  /*3b60*/  @P1 SHF.R.U32.HI R24, RZ, R80, R11 ;  /* 0x00000050ff181219 */ /* 0x000fe4000001160b */
[----:B------:R-:W-:-:S03]  /*3b70*/  LOP3.LUT R30, R30, 0x7ffffffc, RZ, 0xc0, !PT ;  /* 0x7ffffffc1e1e7812 */ /* 0x000fc600078ec0ff */
[----:B------:R-:W1:Y:S01]  /*3b80*/  SHFL.IDX PT, R26, R24, RZ, 0x1c1f ;  /* 0x001c1fff181a7589 */ /* 0x000e6200000e0000 */
        /* <DEDUP_REMOVED lines=40> */
[----:B------:R-:W-:-:S02]  /*3e10*/  IMAD.IADD R30, R29, 0x1, -R30 ;  /* 0x000000011d1e7824 */ /* 0x000fc400078e0a1e */
[----:B------:R-:W-:Y:S01]  /*3e20*/  FMUL.FTZ R71, R71, R76 ;  /* 0x0000004c47477220 */ /* 0x000fe20000410000 */
[----:B------:R-:W-:Y:S01]  /*3e30*/  VIADD R11, R10, 0x61 ;  /* 0x000000610a0b7836 */ /* 0x000fe20000000000 */
[----:B------:R-:W4:Y:S03]  /*3e40*/  MUFU.TANH R21, R21 ;  /* 0x0000001500157308 */ /* 0x000f260000002400 */
[----:B------:R-:W-:Y:S02]  /*3e50*/  IMAD R27, R30, -0x2, R11 ;  /* 0xfffffffe1e1b7824 */ /* 0x000fe400078e020b */
[----:B------:R-:W-:-:S03]  /*3e60*/  VIADD R11, R10, 0x60 ;  /* 0x000000600a0b7836 */ /* 0x000fc60000000000 */
[----:B------:R-:W0:Y:S01]  /*3e70*/  MUFU.TANH R25, R25 ;  /* 0x0000001900197308 */ /* 0x000e220000002400 */
[----:B------:R-:W-:Y:S01]  /*3e80*/  IMAD.IADD R10, R27, 0x1, -R12 ;  /* 0x000000011b0a7824 */ /* 0x000fe200078e0a0c */
[----:B------:R-:W-:Y:S01]  /*3e90*/  LOP3.LUT R27, RZ, R14, RZ, 0x33, !PT ;  /* 0x0000000eff1b7212 */ /* 0x000fe200078e33ff */
[----:B------:R-:W-:-:S05]  /*3ea0*/  IMAD.MOV.U32 R29, RZ, RZ, -0x60 ;  /* 0xffffffa0ff1d7424 */ /* 0x000fca00078e00ff */
[----:B------:R-:W0:Y:S01]  /*3eb0*/  MUFU.TANH R7, R7 ;  /* 0x0000000700077308 */ /* 0x000e220000002400 */
[----:B------:R-:W-:-:S07]  /*3ec0*/  IMAD R31, R30, -0x2, R11 ;  /* 0xfffffffe1e1f7824 */ /* 0x000fce00078e020b */
[----:B------:R-:W0:Y:S01]  /*3ed0*/  MUFU.TANH R20, R20 ;  /* 0x0000001400147308 */ /* 0x000e220000002400 */
[----:B------:R-:W-:-:S07]  /*3ee0*/  IMAD.IADD R32, R10, 0x1, R15 ;  /* 0x000000010a207824 */ /* 0x000fce00078e020f */
        /* <DEDUP_REMOVED lines=42> */
[----:B------:R-:W-:-:S02]  /*4190*/  IMAD R29, R16, R29, 0x60 ;  /* 0x00000060101d7424 */ /* 0x000fc400078e021d */
[----:B------:R-:W-:Y:S01]  /*41a0*/  IMAD.IADD R27, R10, 0x1, R27 ;  /* 0x000000010a1b7824 */ /* 0x000fe200078e021b */
[----:B-1----:R-:W-:Y:S01]  /*41b0*/  VIADDMNMX R10, R26, R32, R31, PT ;  /* 0x000000201a0a7246 */ /* 0x002fe2000380011f */
[----:B------:R-:W-:Y:S02]  /*41c0*/  IMAD R30, R30, -0x2, R29 ;  /* 0xfffffffe1e1e7824 */ /* 0x000fe400078e021d */
[----:B------:R-:W-:Y:S02]  /*41d0*/  IMAD.IADD R72, R29, 0x1, R72 ;  /* 0x000000011d487824 */ /* 0x000fe400078e0248 */
[----:B------:R-:W-:Y:S01]  /*41e0*/  IMAD.IADD R11, R27, 0x1, R26 ;  /* 0x000000011b0b7824 */ /* 0x000fe200078e021a */
[----:B--234-:R-:W-:Y:S06]  /*41f0*/  @!P2 BRA `(.L_x_2068) ;  /* 0x000000000044a947 */ /* 0x01cfec0003800000 */
[----:B------:R-:W-:Y:S01]  /*4200*/  IADD3 R14, -R12, R13, R26 ;  /* 0x0000000d0c0e7210 */ /* 0x000fe20007ffe11a */
[----:B------:R-:W-:Y:S03]  /*4210*/  BSSY B1, `(.L_x_2069) ;  /* 0x000000c000017945 */ /* 0x000fe60003800000 */
[----:B------:R-:W-:-:S13]  /*4220*/  ISETP.GT.AND P1, PT, R14, -0x1, PT ;  /* 0xffffffff0e00780c */ /* 0x000fda0003f24270 */
[----:B------:R-:W-:Y:S05]  /*4230*/  @P1 BRA `(.L_x_2070) ;  /* 0x0000000000181947 */ /* 0x000fea0003800000 */
[----:B------:R-:W-:Y:S02]  /*4240*/  ISETP.NE.AND P1, PT, R73, 0x1, PT ;  /* 0x000000014900780c */ /* 0x000fe40003f25270 */
[----:B------:R-:W-:-:S11]  /*4250*/  LOP3.LUT R15, RZ, R14, RZ, 0x33, !PT ;  /* 0x0000000eff0f7212 */ /* 0x000fd600078e33ff */
[----:B------:R-:W-:-:S05]  /*4260*/  @P1 IMAD.HI.U32 R14, R15, R74, RZ ;  /* 0x0000004a0f0e1227 */ /* 0x000fca00078e00ff */
[----:B------:R-:W-:-:S04]  /*4270*/  @P1 SHF.R.U32.HI R15, RZ, R75, R14 ;  /* 0x0000004bff0f1219 */ /* 0x000fc8000001160e */
[----:B------:R-:W-:Y:S01]  /*4280*/  LOP3.LUT R14, RZ, R15, RZ, 0x33, !PT ;  /* 0x0000000fff0e7212 */ /* 0x000fe200078e33ff */
[----:B------:R-:W-:Y:S06]  /*4290*/  BRA `(.L_x_2071) ;  /* 0x00000000000c7947 */ /* 0x000fec0003800000 */
.L_x_2070:
[----:B------:R-:W-:-:S13]  /*42a0*/  ISETP.NE.AND P1, PT, R73, 0x1, PT ;  /* 0x000000014900780c */ /* 0x000fda0003f25270 */
[----:B------:R-:W-:-:S05]  /*42b0*/  @P1 IMAD.HI.U32 R26, R14, R74, RZ ;  /* 0x0000004a0e1a1227 */ /* 0x000fca00078e00ff */
[----:B------:R-:W-:-:S07]  /*42c0*/  @P1 SHF.R.U32.HI R14, RZ, R75, R26 ;  /* 0x0000004bff0e1219 */ /* 0x000fce000001161a */
.L_x_2071:
[----:B------:R-:W-:Y:S05]  /*42d0*/  BSYNC B1 ;  /* 0x0000000000017941 */ /* 0x000fea0003800000 */
.L_x_2069:
[----:B------:R-:W-:-:S05]  /*42e0*/  IMAD R14, R14, R73, R30 ;  /* 0x000000490e0e7224 */ /* 0x000fca00078e021e */
[----:B------:R-:W-:Y:S02]  /*42f0*/  VIMNMX R11, R11, R14, !PT ;  /* 0x0000000e0b0b7248 */ /* 0x000fe40007fe0100 */
[----:B------:R-:W-:-:S07]  /*4300*/  VIADDMNMX R10, R14, R73, R10, PT ;  /* 0x000000490e0a7246 */ /* 0x000fce000380010a */
.L_x_2068:
[----:B------:R-:W-:Y:S05]  /*4310*/  BSYNC B0 ;  /* 0x0000000000007941 */ /* 0x000fea0003800000 */
.L_x_2067:
[C---:B------:R-:W-:Y:S01]  /*4320*/  ISETP.GE.AND P1, PT, R72.reuse, 0x2, PT ;  /* 0x000000024800780c */ /* 0x040fe20003f26270 */
[----:B------:R-:W1:Y:S01]  /*4330*/  SHFL.IDX PT, R24, R24, 0x1, 0x1c1f ;  /* 0x003c1f0018187f89 */ /* 0x000e6200000e0000 */
[C---:B------:R-:W-:Y:S01]  /*4340*/  ISETP.GE.AND P5, PT, R72.reuse, 0xa, PT ;  /* 0x0000000a4800780c */ /* 0x040fe20003fa6270 */
[----:B------:R-:W-:Y:S01]  /*4350*/  BSSY B0, `(.L_x_2072) ;  /* 0x0000087000007945 */ /* 0x000fe20003800000 */
[----:B------:R-:W-:Y:S02]  /*4360*/  ISETP.GT.AND P3, PT, R11, 0x1, !P1 ;  /* 0x000000010b00780c */ /* 0x000fe40004f64270 */
[----:B------:R-:W-:Y:S02]  /*4370*/  ISETP.GE.AND P2, PT, R72, 0x9, PT ;  /* 0x000000094800780c */ /* 0x000fe40003f46270 */
[----:B------:R-:W-:Y:S02]  /*4380*/  ISETP.LT.OR P3, PT, R10, 0x2, P3 ;  /* 0x000000020a00780c */ /* 0x000fe40001f61670 */
[----:B------:R-:W-:-:S02]  /*4390*/  P2R R15, PR, RZ, 0x20 ;  /* 0x00000020ff0f7803 */ /* 0x000fc40000000000 */
[----:B0-----:R-:W-:Y:S02]  /*43a0*/  FSEL R95, R25, -INF , !P3 ;  /* 0xff800000195f7808 */ /* 0x001fe40005800000 */
        /* <DEDUP_REMOVED lines=84> */
[----:B------:R-:W-:Y:S02]  /*48f0*/  P2R R25, PR, RZ, 0x20 ;  /* 0x00000020ff197803 */ /* 0x000fe40000000000 */
        /* <DEDUP_REMOVED lines=14> */
[----:B------:R-:W-:Y:S02]  /*49e0*/  P2R R14, PR, RZ, 0x40 ;  /* 0x00000040ff0e7803 */ /* 0x000fe40000000000 */
[----:B------:R-:W-:-:S04]  /*49f0*/  ISETP.GT.AND P6, PT, R11, RZ, !P6 ;  /* 0x000000ff0b00720c */ /* 0x000fc800077c4270 */
[----:B------:R-:W-:-:S04]  /*4a00*/  ISETP.LT.OR P6, PT, R10, 0x1, P6 ;  /* 0x000000010a00780c */ /* 0x000fc800037c1670 */
[----:B------:R-:W-:Y:S02]  /*4a10*/  FSEL R97, R21, -INF , !P6 ;  /* 0xff80000015617808 */ /* 0x000fe40007000000 */
[----:B------:R-:W-:-:S04]  /*4a20*/  ISETP.GE.AND P6, PT, R72, 0x5a, PT ;  /* 0x0000005a4800780c */ /* 0x000fc80003fc6270 */
[----:B------:R-:W-:Y:S02]  /*4a30*/  P2R R21, PR, RZ, 0x40 ;  /* 0x00000040ff157803 */ /* 0x000fe40000000000 */
[----:B------:R-:W-:Y:S01]  /*4a40*/  ISETP.GT.AND P6, PT, R11, 0x59, !P6 ;  /* 0x000000590b00780c */ /* 0x000fe200077c4270 */
[----:B-1----:R-:W-:-:S03]  /*4a50*/  IMAD.IADD R11, R27, 0x1, R24 ;  /* 0x000000011b0b7824 */ /* 0x002fc600078e0218 */
[----:B------:R-:W-:Y:S02]  /*4a60*/  ISETP.LT.OR P6, PT, R10, 0x5a, P6 ;  /* 0x0000005a0a00780c */ /* 0x000fe400037c1670 */
[----:B------:R-:W-:Y:S02]  /*4a70*/  VIADDMNMX R10, R24, R32, R31, PT ;  /* 0x00000020180a7246 */ /* 0x000fe4000380011f */
[----:B------:R-:W-:Y:S02]  /*4a80*/  FSEL R191, R69, -INF , !P6 ;  /* 0xff80000045bf7808 */ /* 0x000fe40007000000 */
[----:B------:R-:W-:-:S13]  /*4a90*/  ISETP.GE.AND P6, PT, R73, 0x1, PT ;  /* 0x000000014900780c */ /* 0x000fda0003fc6270 */
[----:B------:R-:W-:Y:S05]  /*4aa0*/  @!P6 BRA `(.L_x_2073) ;  /* 0x000000000044e947 */ /* 0x000fea0003800000 */
        /* <DEDUP_REMOVED lines=10> */
.L_x_2075:
[----:B------:R-:W-:-:S13]  /*4b50*/  ISETP.NE.AND P6, PT, R73, 0x1, PT ;  /* 0x000000014900780c */ /* 0x000fda0003fc5270 */
[----:B------:R-:W-:-:S05]  /*4b60*/  @P6 IMAD.HI.U32 R74, R12, R74, RZ ;  /* 0x0000004a0c4a6227 */ /* 0x000fca00078e00ff */
[----:B------:R-:W-:-:S07]  /*4b70*/  @P6 SHF.R.U32.HI R12, RZ, R75, R74 ;  /* 0x0000004bff0c6219 */ /* 0x000fce000001164a */
.L_x_2076:
[----:B------:R-:W-:Y:S05]  /*4b80*/  BSYNC B1 ;  /* 0x0000000000017941 */ /* 0x000fea0003800000 */
.L_x_2074:
[----:B------:R-:W-:-:S05]  /*4b90*/  IMAD R12, R12, R73, R30 ;  /* 0x000000490c0c7224 */ /* 0x000fca00078e021e */
[----:B------:R-:W-:Y:S02]  /*4ba0*/  VIADDMNMX R10, R12, R73, R10, PT ;  /* 0x000000490c0a7246 */ /* 0x000fe4000380010a */
[----:B------:R-:W-:-:S07]  /*4bb0*/  VIMNMX R11, R11, R12, !PT ;  /* 0x0000000c0b0b7248 */ /* 0x000fce0007fe0100 */
.L_x_2073:
[----:B------:R-:W-:Y:S05]  /*4bc0*/  BSYNC B0 ;  /* 0x0000000000007941 */ /* 0x000fea0003800000 */
.L_x_2072:
[C---:B------:R-:W-:Y:S01]  /*4bd0*/  ISETP.GT.AND P1, PT, R11.reuse, 0x1, !P1 ;  /* 0x000000010b00780c */ /* 0x040fe20004f24270 */
[----:B------:R-:W2:Y:S01]  /*4be0*/  LDL R161, [R1+0x250] ;  /* 0x0002500001a17983 */ /* 0x000ea20000100800 */
[----:B------:R-:W-:Y:S02]  /*4bf0*/  ISETP.GT.AND P2, PT, R11, 0x8, !P2 ;  /* 0x000000080b00780c */ /* 0x000fe40005744270 */
[C---:B------:R-:W-:Y:S01]  /*4c00*/  ISETP.LT.OR P1, PT, R10.reuse, 0x2, P1 ;  /* 0x000000020a00780c */ /* 0x040fe20000f21670 */
[----:B------:R-:W3:Y:S01]  /*4c10*/  LDL R156, [R1+0x338] ;  /* 0x00033800019c7983 */ /* 0x000ee20000100800 */
[----:B------:R-:W-:Y:S02]  /*4c20*/  ISETP.LT.OR P2, PT, R10, 0x9, P2 ;  /* 0x000000090a00780c */ /* 0x000fe40001741670 */
[----:B------:R-:W-:Y:S01]  /*4c30*/  FSEL R91, R20, -INF , !P1 ;  /* 0xff800000145b7808 */ /* 0x000fe20004800000 */
[----:B------:R-:W4:Y:S01]  /*4c40*/  LDL R158, [R1+0x33c] ;  /* 0x00033c00019e7983 */ /* 0x000f220000100800 */
[----:B------:R-:W-:-:S02]  /*4c50*/  ISETP.NE.AND P1, PT, R15, RZ, PT ;  /* 0x000000ff0f00720c */ /* 0x000fc40003f25270 */
[----:B------:R-:W-:Y:S01]  /*4c60*/  FSEL R159, R159, -INF , !P2 ;  /* 0xff8000009f9f7808 */ /* 0x000fe20005000000 */
[----:B------:R-:W5:Y:S01]  /*4c70*/  LDL R15, [R1+0x218] ;  /* 0x00021800010f7983 */ /* 0x000f620000100800 */
[----:B------:R-:W-:Y:S02]  /*4c80*/  ISETP.GT.AND P1, PT, R11, 0x9, !P1 ;  /* 0x000000090b00780c */ /* 0x000fe40004f24270 */
[----:B------:R-:W-:Y:S01]  /*4c90*/  ISETP.NE.AND P2, PT, R28, RZ, PT ;  /* 0x000000ff1c00720c */ /* 0x000fe20003f45270 */
[----:B------:R-:W2:Y:S01]  /*4ca0*/  LDL R20, [R1+0x260] ;  /* 0x0002600001147983 */ /* 0x000ea20000100800 */
[----:B------:R-:W-:Y:S02]  /*4cb0*/  ISETP.LT.OR P1, PT, R10, 0xa, P1 ;  /* 0x0000000a0a00780c */ /* 0x000fe40000f21670 */
[----:B------:R-:W-:Y:S01]  /*4cc0*/  ISETP.NE.AND P6, PT, R29, RZ, PT ;  /* 0x000000ff1d00720c */ /* 0x000fe20003fc5270 */
[----:B------:R-:W5:Y:S01]  /*4cd0*/  LDL R160, [R1+0x344] ;  /* 0x0003440001a07983 */ /* 0x000f620000100800 */
[----:B------:R-:W-:-:S02]  /*4ce0*/  FSEL R87, R87, -INF , !P1 ;  /* 0xff80000057577808 */ /* 0x000fc40004800000 */
[----:B------:R-:W-:Y:S01]  /*4cf0*/  ISETP.NE.AND P1, PT, R25, RZ, PT ;  /* 0x000000ff1900720c */ /* 0x000fe20003f25270 */
[----:B------:R-:W5:Y:S01]  /*4d00*/  LDL R152, [R1+0x32c] ;  /* 0x00032c0001987983 */ /* 0x000f620000100800 */
[C---:B------:R-:W-:Y:S02]  /*4d10*/  ISETP.GT.AND P3, PT, R11.reuse, 0x50, !P3 ;  /* 0x000000500b00780c */ /* 0x040fe40005f64270 */
[C---:B------:R-:W-:Y:S01]  /*4d20*/  ISETP.GT.AND P1, PT, R11.reuse, 0x10, !P1 ;  /* 0x000000100b00780c */ /* 0x040fe20004f24270 */
[----:B------:R-:W5:Y:S01]  /*4d30*/  LDL R154, [R1+0x334] ;  /* 0x00033400019a7983 */ /* 0x000f620000100800 */
[C---:B------:R-:W-:Y:S02]  /*4d40*/  ISETP.GT.AND P4, PT, R11.reuse, 0x51, !P4 ;  /* 0x000000510b00780c */ /* 0x040fe40006784270 */
[----:B------:R-:W-:Y:S01]  /*4d50*/  ISETP.LT.OR P1, PT, R10, 0x11, P1 ;  /* 0x000000110a00780c */ /* 0x000fe20000f21670 */
[----:B------:R-:W5:Y:S01]  /*4d60*/  LDL R76, [R1+0x264] ;  /* 0x00026400014c7983 */ /* 0x000f620000100800 */
[----:B------:R-:W-:-:S02]  /*4d70*/  ISETP.GT.AND P5, PT, R11, 0x58, !P5 ;  /* 0x000000580b00780c */ /* 0x000fc40006fa4270 */
[----:B------:R-:W-:Y:S01]  /*4d80*/  FSEL R233, R233, -INF , !P1 ;  /* 0xff800000e9e97808 */ /* 0x000fe20004800000 */
[----:B------:R-:W5:Y:S01]  /*4d90*/  LDL R78, [R1+0x268] ;  /* 0x00026800014e7983 */ /* 0x000f620000100800 */
[----:B------:R-:W-:Y:S02]  /*4da0*/  ISETP.NE.AND P1, PT, R26, RZ, PT ;  /* 0x000000ff1a00720c */ /* 0x000fe40003f25270 */
[C---:B------:R-:W-:Y:S01]  /*4db0*/  ISETP.LT.OR P3, PT, R10.reuse, 0x51, P3 ;  /* 0x000000510a00780c */ /* 0x040fe20001f61670 */
[----:B------:R-:W5:Y:S01]  /*4dc0*/  LDL R80, [R1+0x26c] ;  /* 0x00026c0001507983 */ /* 0x000f620000100800 */
[----:B------:R-:W-:Y:S02]  /*4dd0*/  ISETP.GT.AND P1, PT, R11, 0x11, !P1 ;  /* 0x000000110b00780c */ /* 0x000fe40004f24270 */
[C---:B------:R-:W-:Y:S01]  /*4de0*/  ISETP.LT.OR P4, PT, R10.reuse, 0x52, P4 ;  /* 0x000000520a00780c */ /* 0x040fe20002781670 */
[----:B------:R-:W5:Y:S01]  /*4df0*/  LDL R24, [R1+0x270] ;  /* 0x0002700001187983 */ /* 0x000f620000100800 */
[----:B------:R-:W-:-:S02]  /*4e00*/  ISETP.LT.OR P1, PT, R10, 0x12, P1 ;  /* 0x000000120a00780c */ /* 0x000fc40000f21670 */
[----:B------:R-:W-:Y:S01]  /*4e10*/  FSEL R195, R66, -INF , !P3 ;  /* 0xff80000042c37808 */ /* 0x000fe20005800000 */
[----:B------:R-:W5:Y:S01]  /*4e20*/  LDL R82, [R1+0x274] ;  /* 0x0002740001527983 */ /* 0x000f620000100800 */
[----:B------:R-:W-:Y:S02]  /*4e30*/  FSEL R232, R232, -INF , !P1 ;  /* 0xff800000e8e87808 */ /* 0x000fe40004800000 */
[----:B------:R-:W-:Y:S01]  /*4e40*/  ISETP.GT.AND P1, PT, R11, 0x18, !P2 ;  /* 0x000000180b00780c */ /* 0x000fe20005724270 */
[----:B------:R-:W5:Y:S01]  /*4e50*/  LDL R84, [R1+0x278] ;  /* 0x0002780001547983 */ /* 0x000f620000100800 */
[----:B------:R-:W-:Y:S02]  /*4e60*/  ISETP.NE.AND P2, PT, R14, RZ, PT ;  /* 0x000000ff0e00720c */ /* 0x000fe40003f45270 */
[----:B------:R-:W-:Y:S01]  /*4e70*/  ISETP.LT.OR P1, PT, R10, 0x19, P1 ;  /* 0x000000190a00780c */ /* 0x000fe20000f21670 */
[----:B------:R-:W5:Y:S01]  /*4e80*/  LDL R86, [R1+0x27c] ;  /* 0x00027c0001567983 */ /* 0x000f620000100800 */
[----:B------:R-:W-:-:S02]  /*4e90*/  FMNMX.FTZ R14, R97, R95, !PT ;  /* 0x0000005f610e7209 */ /* 0x000fc40007810000 */
[----:B------:R-:W-:Y:S01]  /*4ea0*/  FSEL R231, R231, -INF , !P1 ;  /* 0xff800000e7e77808 */ /* 0x000fe20004800000 */
[----:B------:R-:W5:Y:S01]  /*4eb0*/  LDL R26, [R1+0x280] ;  /* 0x00028000011a7983 */ /* 0x000f620000100800 */
[----:B------:R-:W-:Y:S02]  /*4ec0*/  ISETP.GT.AND P1, PT, R11, 0x19, !P6 ;  /* 0x000000190b00780c */ /* 0x000fe40007724270 */
[----:B------:R-:W-:Y:S01]  /*4ed0*/  FMNMX.FTZ R14, R93, R14, !PT ;  /* 0x0000000e5d0e7209 */ /* 0x000fe20007810000 */
[----:B------:R-:W5:Y:S01]  /*4ee0*/  LDL R88, [R1+0x284] ;  /* 0x0002840001587983 */ /* 0x000f620000100800 */
[----:B------:R-:W-:Y:S02]  /*4ef0*/  ISETP.LT.OR P1, PT, R10, 0x1a, P1 ;  /* 0x0000001a0a00780c */ /* 0x000fe40000f21670 */
[----:B------:R-:W-:Y:S01]  /*4f00*/  ISETP.NE.AND P6, PT, R42, RZ, PT ;  /* 0x000000ff2a00720c */ /* 0x000fe20003fc5270 */
[----:B------:R-:W5:Y:S01]  /*4f10*/  LDL R90, [R1+0x288] ;  /* 0x00028800015a7983 */ /* 0x000f620000100800 */
[----:B------:R-:W-:-:S02]  /*4f20*/  FSEL R230, R230, -INF , !P1 ;  /* 0xff800000e6e67808 */ /* 0x000fc40004800000 */
[----:B------:R-:W-:Y:S01]  /*4f30*/  ISETP.NE.AND P1, PT, R33, RZ, PT ;  /* 0x000000ff2100720c */ /* 0x000fe20003f25270 */
[----:B------:R-:W5:Y:S01]  /*4f40*/  LDL R92, [R1+0x28c] ;  /* 0x00028c00015c7983 */ /* 0x000f620000100800 */
[C---:B------:R-:W-:Y:S02]  /*4f50*/  ISETP.LT.OR P5, PT, R10.reuse, 0x59, P5 ;  /* 0x000000590a00780c */ /* 0x040fe40002fa1670 */
[----:B------:R-:W-:Y:S01]  /*4f60*/  ISETP.GT.AND P1, PT, R11, 0x20, !P1 ;  /* 0x000000200b00780c */ /* 0x000fe20004f24270 */
[----:B------:R-:W5:Y:S01]  /*4f70*/  LDL R28, [R1+0x290] ;  /* 0x00029000011c7983 */ /* 0x000f620000100800 */
[----:B------:R-:W-:Y:S02]  /*4f80*/  FSEL R196, R67, -INF , !P4 ;  /* 0xff80000043c47808 */ /* 0x000fe40006000000 */
[----:B------:R-:W-:Y:S01]  /*4f90*/  ISETP.LT.OR P1, PT, R10, 0x21, P1 ;  /* 0x000000210a00780c */ /* 0x000fe20000f21670 */
[----:B------:R-:W5:Y:S01]  /*4fa0*/  LDL R94, [R1+0x294] ;  /* 0x00029400015e7983 */ /* 0x000f620000100800 */
[----:B------:R-:W-:-:S02]  /*4fb0*/  FSEL R197, R70, -INF , !P5 ;  /* 0xff80000046c57808 */ /* 0x000fc40006800000 */
[----:B------:R-:W-:Y:S01]  /*4fc0*/  FSEL R223, R223, -INF , !P1 ;  /* 0xff800000dfdf7808 */ /* 0x000fe20004800000 */
[----:B------:R-:W5:Y:S01]  /*4fd0*/  LDL R96, [R1+0x298] ;  /* 0x0002980001607983 */ /* 0x000f620000100800 */
[----:B------:R-:W-:-:S03]  /*4fe0*/  ISETP.NE.AND P1, PT, R34, RZ, PT ;  /* 0x000000ff2200720c */ /* 0x000fc60003f25270 */
[----:B------:R-:W5:Y:S01]  /*4ff0*/  LDL R98, [R1+0x29c] ;  /* 0x00029c0001627983 */ /* 0x000f620000100800 */
[----:B------:R-:W-:-:S03]  /*5000*/  ISETP.GT.AND P1, PT, R11, 0x21, !P1 ;  /* 0x000000210b00780c */ /* 0x000fc60004f24270 */
[----:B------:R-:W5:Y:S01]  /*5010*/  LDL R30, [R1+0x2a0] ;  /* 0x0002a000011e7983 */ /* 0x000f620000100800 */
[----:B------:R-:W-:-:S03]  /*5020*/  ISETP.LT.OR P1, PT, R10, 0x22, P1 ;  /* 0x000000220a00780c */ /* 0x000fc60000f21670 */
[----:B------:R-:W5:Y:S01]  /*5030*/  LDL R100, [R1+0x2a4] ;  /* 0x0002a40001647983 */ /* 0x000f620000100800 */
[----:B------:R-:W-:Y:S02]  /*5040*/  FSEL R218, R218, -INF , !P1 ;  /* 0xff800000dada7808 */ /* 0x000fe40004800000 */
[----:B------:R-:W-:Y:S01]  /*5050*/  ISETP.NE.AND P1, PT, R35, RZ, PT ;  /* 0x000000ff2300720c */ /* 0x000fe20003f25270 */
[----:B------:R-:W5:Y:S03]  /*5060*/  LDL R102, [R1+0x2a8] ;  /* 0x0002a80001667983 */ /* 0x000f660000100800 */
[----:B------:R-:W-:Y:S01]  /*5070*/  ISETP.GT.AND P1, PT, R11, 0x28, !P1 ;  /* 0x000000280b00780c */ /* 0x000fe20004f24270 */
[----:B------:R-:W5:Y:S03]  /*5080*/  LDL R104, [R1+0x2ac] ;  /* 0x0002ac0001687983 */ /* 0x000f660000100800 */
[----:B------:R-:W-:Y:S01]  /*5090*/  ISETP.LT.OR P1, PT, R10, 0x29, P1 ;  /* 0x000000290a00780c */ /* 0x000fe20000f21670 */
[----:B------:R-:W5:Y:S03]  /*50a0*/  LDL R32, [R1+0x2b0] ;  /* 0x0002b00001207983 */ /* 0x000f660000100800 */
        /* <DEDUP_REMOVED lines=41> */
[C---:B------:R-:W-:Y:S01]  /*5340*/  ISETP.GT.AND P1, PT, R11.reuse, 0x40, !P1 ;  /* 0x000000400b00780c */ /* 0x040fe20004f24270 */
[----:B------:R-:W5:Y:S03]  /*5350*/  LDL R42, [R1+0x300] ;  /* 0x00030000012a7983 */ /* 0x000f660000100800 */
[----:B------:R-:W-:Y:S01]  /*5360*/  ISETP.LT.OR P1, PT, R10, 0x41, P1 ;  /* 0x000000410a00780c */ /* 0x000fe20000f21670 */
[----:B------:R-:W5:Y:S03]  /*5370*/  LDL R136, [R1+0x304] ;  /* 0x0003040001887983 */ /* 0x000f660000100800 */
[----:B------:R-:W-:Y:S01]  /*5380*/  FSEL R205, R58, -INF , !P1 ;  /* 0xff8000003acd7808 */ /* 0x000fe20004800000 */
[----:B------:R-:W5:Y:S01]  /*5390*/  LDL R138, [R1+0x308] ;  /* 0x00030800018a7983 */ /* 0x000f620000100800 */
[----:B------:R-:W-:-:S02]  /*53a0*/  ISETP.GT.AND P1, PT, R11, RZ, !P2 ;  /* 0x000000ff0b00720c */ /* 0x000fc40005724270 */
[----:B------:R-:W-:Y:S01]  /*53b0*/  ISETP.NE.AND P2, PT, R44, RZ, PT ;  /* 0x000000ff2c00720c */ /* 0x000fe20003f45270 */
[----:B------:R-:W5:Y:S01]  /*53c0*/  LDL R140, [R1+0x30c] ;  /* 0x00030c00018c7983 */ /* 0x000f620000100800 */
[----:B------:R-:W-:Y:S02]  /*53d0*/  ISETP.LT.OR P1, PT, R10, 0x1, P1 ;  /* 0x000000010a00780c */ /* 0x000fe40000f21670 */
[----:B------:R-:W-:Y:S01]  /*53e0*/  ISETP.GT.AND P2, PT, R11, 0x49, !P2 ;  /* 0x000000490b00780c */ /* 0x000fe20005744270 */
[----:B------:R-:W5:Y:S01]  /*53f0*/  LDL R44, [R1+0x310] ;  /* 0x00031000012c7983 */ /* 0x000f620000100800 */
[----:B------:R-:W-:Y:S02]  /*5400*/  FSEL R99, R7, -INF , !P1 ;  /* 0xff80000007637808 */ /* 0x000fe40004800000 */
[----:B------:R-:W-:Y:S01]  /*5410*/  FMNMX.FTZ R7, R89, R14, !PT ;  /* 0x0000000e59077209 */ /* 0x000fe20007810000 */
[----:B------:R-:W5:Y:S01]  /*5420*/  LDL R142, [R1+0x314] ;  /* 0x00031400018e7983 */ /* 0x000f620000100800 */
[----:B------:R-:W-:-:S02]  /*5430*/  FMNMX.FTZ R12, R99, R91, !PT ;  /* 0x0000005b630c7209 */ /* 0x000fc40007810000 */
[----:B------:R-:W-:Y:S01]  /*5440*/  FMNMX.FTZ R14, R164, R7, !PT ;  /* 0x00000007a40e7209 */ /* 0x000fe20007810000 */
[----:B------:R-:W5:Y:S01]  /*5450*/  LDL R144, [R1+0x318] ;  /* 0x0003180001907983 */ /* 0x000f620000100800 */
[----:B------:R-:W-:Y:S02]  /*5460*/  FMNMX.FTZ R12, R159, R12, !PT ;  /* 0x0000000c9f0c7209 */ /* 0x000fe40007810000 */
[----:B------:R-:W-:Y:S01]  /*5470*/  FMNMX.FTZ R14, R165, R14, !PT ;  /* 0x0000000ea50e7209 */ /* 0x000fe20007810000 */
[----:B------:R-:W5:Y:S01]  /*5480*/  LDL R146, [R1+0x31c] ;  /* 0x00031c0001927983 */ /* 0x000f620000100800 */
[----:B------:R-:W-:Y:S02]  /*5490*/  FMNMX.FTZ R12, R87, R12, !PT ;  /* 0x0000000c570c7209 */ /* 0x000fe40007810000 */
[----:B------:R-:W-:Y:S01]  /*54a0*/  ISETP.GT.AND P1, PT, R11, 0x41, !P6 ;  /* 0x000000410b00780c */ /* 0x000fe20007724270 */
[----:B------:R-:W5:Y:S01]  /*54b0*/  LDL R46, [R1+0x320] ;  /* 0x00032000012e7983 */ /* 0x000f620000100800 */
[----:B------:R-:W-:-:S02]  /*54c0*/  FMNMX.FTZ R7, R233, R12, !PT ;  /* 0x0000000ce9077209 */ /* 0x000fc40007810000 */
[----:B------:R-:W-:Y:S01]  /*54d0*/  ISETP.LT.OR P1, PT, R10, 0x42, P1 ;  /* 0x000000420a00780c */ /* 0x000fe20000f21670 */
[----:B------:R-:W5:Y:S01]  /*54e0*/  LDL R148, [R1+0x324] ;  /* 0x0003240001947983 */ /* 0x000f620000100800 */
[----:B------:R-:W-:Y:S02]  /*54f0*/  FMNMX.FTZ R12, R232, R7, !PT ;  /* 0x00000007e80c7209 */ /* 0x000fe40007810000 */
[----:B------:R-:W-:Y:S01]  /*5500*/  FMNMX.FTZ R7, R199, R14, !PT ;  /* 0x0000000ec7077209 */ /* 0x000fe20007810000 */
[----:B------:R-:W5:Y:S01]  /*5510*/  LDL R150, [R1+0x328] ;  /* 0x0003280001967983 */ /* 0x000f620000100800 */
[----:B------:R-:W-:Y:S02]  /*5520*/  FMNMX.FTZ R13, R231, R12, !PT ;  /* 0x0000000ce70d7209 */ /* 0x000fe40007810000 */
        /* <DEDUP_REMOVED lines=23> */
[----:B------:R-:W-:Y:S02]  /*56a0*/  FSEL R206, R59, -INF , !P1 ;  /* 0xff8000003bce7808 */ /* 0x000fe40004800000 */
[----:B------:R-:W-:Y:S01]  /*56b0*/  FMNMX.FTZ R7, R212, R7, !PT ;  /* 0x00000007d4077209 */ /* 0x000fe20007810000 */
[----:B------:R-:W5:Y:S01]  /*56c0*/  LDL R33, [R1+0x364] ;  /* 0x0003640001217983 */ /* 0x000f620000100800 */
[----:B------:R-:W-:Y:S02]  /*56d0*/  ISETP.NE.AND P1, PT, R43, RZ, PT ;  /* 0x000000ff2b00720c */ /* 0x000fe40003f25270 */
[----:B------:R-:W-:Y:S01]  /*56e0*/  FMNMX.FTZ R13, R215, R14, !PT ;  /* 0x0000000ed70d7209 */ /* 0x000fe20007810000 */
[----:B------:R-:W5:Y:S01]  /*56f0*/  LDL R35, [R1+0x368] ;  /* 0x0003680001237983 */ /* 0x000f620000100800 */
[----:B------:R-:W-:-:S02]  /*5700*/  ISETP.NE.AND P6, PT, R21, RZ, PT ;  /* 0x000000ff1500720c */ /* 0x000fc40003fc5270 */
[----:B------:R-:W-:Y:S01]  /*5710*/  FMNMX.FTZ R14, R204, R7, !PT ;  /* 0x00000007cc0e7209 */ /* 0x000fe20007810000 */
[----:B------:R-:W5:Y:S01]  /*5720*/  LDL R21, [R1+0x348] ;  /* 0x0003480001157983 */ /* 0x000f620000100800 */
[C---:B------:R-:W-:Y:S02]  /*5730*/  ISETP.GT.AND P1, PT, R11.reuse, 0x48, !P1 ;  /* 0x000000480b00780c */ /* 0x040fe40004f24270 */
[----:B------:R-:W-:Y:S01]  /*5740*/  FMNMX.FTZ R12, R216, R13, !PT ;  /* 0x0000000dd80c7209 */ /* 0x000fe20007810000 */
[----:B------:R-:W5:Y:S01]  /*5750*/  LDL R37, [R1+0x36c] ;  /* 0x00036c0001257983 */ /* 0x000f620000100800 */
[----:B------:R-:W-:Y:S02]  /*5760*/  ISETP.GT.AND P6, PT, R11, 0x59, !P6 ;  /* 0x000000590b00780c */ /* 0x000fe400077c4270 */
[----:B------:R-:W-:Y:S01]  /*5770*/  FMNMX.FTZ R11, R201, R14, !PT ;  /* 0x0000000ec90b7209 */ /* 0x000fe20007810000 */
[----:B------:R-:W5:Y:S01]  /*5780*/  LDL R56, [R1+0x370] ;  /* 0x0003700001387983 */ /* 0x000f620000100800 */
[----:B------:R-:W-:-:S02]  /*5790*/  ISETP.LT.OR P1, PT, R10, 0x49, P1 ;  /* 0x000000490a00780c */ /* 0x000fc40000f21670 */
[----:B------:R-:W-:Y:S01]  /*57a0*/  FMNMX.FTZ R7, R205, R12, !PT ;  /* 0x0000000ccd077209 */ /* 0x000fe20007810000 */
[----:B------:R-:W5:Y:S01]  /*57b0*/  LDL R39, [R1+0x374] ;  /* 0x0003740001277983 */ /* 0x000f620000100800 */
[----:B------:R-:W-:Y:S02]  /*57c0*/  FMNMX.FTZ R14, R202, R11, !PT ;  /* 0x0000000bca0e7209 */ /* 0x000fe40007810000 */
[----:B------:R-:W-:Y:S01]  /*57d0*/  ISETP.LT.OR P2, PT, R10, 0x4a, P2 ;  /* 0x0000004a0a00780c */ /* 0x000fe20001741670 */
[----:B------:R-:W5:Y:S01]  /*57e0*/  LDL R41, [R1+0x378] ;  /* 0x0003780001297983 */ /* 0x000f620000100800 */
[----:B------:R-:W-:Y:S02]  /*57f0*/  FSEL R207, R207, -INF , !P1 ;  /* 0xff800000cfcf7808 */ /* 0x000fe40004800000 */
[----:B------:R-:W-:Y:S01]  /*5800*/  FMNMX.FTZ R12, R206, R7, !PT ;  /* 0x00000007ce0c7209 */ /* 0x000fe20007810000 */
[----:B------:R-:W5:Y:S01]  /*5810*/  LDL R43, [R1+0x37c] ;  /* 0x00037c00012b7983 */ /* 0x000f620000100800 */
[----:B------:R-:W-:-:S02]  /*5820*/  FMNMX.FTZ R11, R203, R14, !PT ;  /* 0x0000000ecb0b7209 */ /* 0x000fc40007810000 */
[----:B------:R-:W-:Y:S01]  /*5830*/  FSEL R208, R208, -INF , !P2 ;  /* 0xff800000d0d07808 */ /* 0x000fe20005000000 */
        /* <DEDUP_REMOVED lines=10> */
[----:B------:R-:W-:Y:S02]  /*58e0*/  ISETP.LT.OR P6, PT, R10, 0x5a, P6 ;  /* 0x0000005a0a00780c */ /* 0x000fe400037c1670 */
[----:B------:R-:W-:Y:S01]  /*58f0*/  FMNMX.FTZ R10, R196, R7, !PT ;  /* 0x00000007c40a7209 */ /* 0x000fe20007810000 */
[----:B------:R-:W5:Y:S01]  /*5900*/  LDL R60, [R1+0x390] ;  /* 0x00039000013c7983 */ /* 0x000f620000100800 */
[----:B------:R-:W-:Y:S02]  /*5910*/  FMNMX.FTZ R12, R191, R12, !PT ;  /* 0x0000000cbf0c7209 */ /* 0x000fe40007810000 */
[----:B------:R-:W-:Y:S01]  /*5920*/  FSEL R198, R71, -INF , !P6 ;  /* 0xff80000047c67808 */ /* 0x000fe20007000000 */
[----:B------:R-:W5:Y:S01]  /*5930*/  LDL R51, [R1+0x394] ;  /* 0x0003940001337983 */ /* 0x000f620000100800 */
[----:B------:R-:W-:-:S03]  /*5940*/  FMNMX.FTZ R13, R197, R10, !PT ;  /* 0x0000000ac50d7209 */ /* 0x000fc60007810000 */
[----:B------:R-:W0:Y:S01]  /*5950*/  SHFL.BFLY PT, R7, R12, 0x2, 0x1f ;  /* 0x0c401f000c077f89 */ /* 0x000e2200000e0000 */
[----:B------:R-:W-:-:S03]  /*5960*/  FMNMX.FTZ R13, R198, R13, !PT ;  /* 0x0000000dc60d7209 */ /* 0x000fc60007810000 */
[----:B------:R-:W5:Y:S04]  /*5970*/  LDL R53, [R1+0x398] ;  /* 0x0003980001357983 */ /* 0x000f680000100800 */
[----:B------:R-:W-:Y:S04]  /*5980*/  STL.64 [R1+0x230], R12 ;  /* 0x0002300c01007387 */ /* 0x000fe80000100a00 */
[----:B------:R-:W5:Y:S04]  /*5990*/  LDL R74, [R1+0x234] ;  /* 0x00023400014a7983 */ /* 0x000f680000100800 */
[----:B------:R-:W5:Y:S04]  /*59a0*/  LDL R55, [R1+0x39c] ;  /* 0x00039c0001377983 */ /* 0x000f680000100800 */
[----:B------:R-:W5:Y:S01]  /*59b0*/  LDL R62, [R1+0x3a0] ;  /* 0x0003a000013e7983 */ /* 0x000f620000100800 */
[----:B0-----:R-:W-:-:S03]  /*59c0*/  FMNMX.FTZ R7, R12, R7, !PT ;  /* 0x000000070c077209 */ /* 0x001fc60007810000 */
[----:B------:R-:W5:Y:S04]  /*59d0*/  LDL R57, [R1+0x3a4] ;  /* 0x0003a40001397983 */ /* 0x000f680000100800 */
[----:B------:R-:W0:Y:S04]  /*59e0*/  SHFL.BFLY PT, R10, R7, 0x1, 0x1f ;  /* 0x0c201f00070a7f89 */ /* 0x000e2800000e0000 */
[----:B------:R-:W5:Y:S04]  /*59f0*/  LDL R59, [R1+0x3a8] ;  /* 0x0003a800013b7983 */ /* 0x000f680000100800 */
[----:B------:R-:W5:Y:S04]  /*5a00*/  LDL R61, [R1+0x3ac] ;  /* 0x0003ac00013d7983 */ /* 0x000f680000100800 */
[----:B------:R-:W5:Y:S04]  /*5a10*/  LDL R64, [R1+0x3b0] ;  /* 0x0003b00001407983 */ /* 0x000f680000100800 */
[----:B------:R-:W5:Y:S04]  /*5a20*/  LDL R63, [R1+0x3b4] ;  /* 0x0003b400013f7983 */ /* 0x000f680000100800 */
[----:B------:R-:W5:Y:S01]  /*5a30*/  LDL R65, [R1+0x3b8] ;  /* 0x0003b80001417983 */ /* 0x000f620000100800 */
[----:B0-----:R-:W-:-:S03]  /*5a40*/  FMNMX.FTZ R14, R7, R10, !PT ;  /* 0x0000000a070e7209 */ /* 0x001fc60007810000 */
[----:B------:R-:W5:Y:S04]  /*5a50*/  LDL R67, [R1+0x3bc] ;  /* 0x0003bc0001437983 */ /* 0x000f680000100800 */
[----:B------:R-:W-:Y:S04]  /*5a60*/  STL [R1+0x230], R14 ;  /* 0x0002300e01007387 */ /* 0x000fe80000100800 */
[----:B------:R-:W5:Y:S04]  /*5a70*/  LDL R162, [R1+0x230] ;  /* 0x0002300001a27983 */ /* 0x000f680000100800 */
[----:B------:R-:W5:Y:S04]  /*5a80*/  LDL.64 R10, [R1+0xa8] ;  /* 0x0000a800010a7983 */ /* 0x000f680000100a00 */
[----:B------:R-:W5:Y:S04]  /*5a90*/  LDL R66, [R1+0x3c0] ;  /* 0x0003c00001427983 */ /* 0x000f680000100800 */
        /* <DEDUP_REMOVED lines=39> */
[----:B--2---:R-:W-:Y:S04]  /*5d10*/  STL [R1+0x260], R20 ;  /* 0x0002601401007387 */ /* 0x004fe80000100800 */
[----:B---3--:R-:W-:Y:S04]  /*5d20*/  STL [R1+0x338], R156 ;  /* 0x0003389c01007387 */ /* 0x008fe80000100800 */
[----:B----4-:R-:W-:Y:S04]  /*5d30*/  STL [R1+0x33c], R158 ;  /* 0x00033c9e01007387 */ /* 0x010fe80000100800 */
[----:B-----5:R-:W-:Y:S04]  /*5d40*/  STL [R1+0x344], R160 ;  /* 0x000344a001007387 */ /* 0x020fe80000100800 */
[----:B------:R-:W0:Y:S02]  /*5d50*/  SHFL.BFLY PT, R7, R74, 0x2, 0x1f ;  /* 0x0c401f004a077f89 */ /* 0x000e2400000e0000 */
[----:B0-----:R-:W-:-:S05]  /*5d60*/  FMNMX.FTZ R7, R7, R74, !PT ;  /* 0x0000004a07077209 */ /* 0x001fca0007810000 */
[----:B------:R-:W0:Y:S04]  /*5d70*/  SHFL.BFLY PT, R14, R7, 0x1, 0x1f ;  /* 0x0c201f00070e7f89 */ /* 0x000e2800000e0000 */
[----:B------:R1:W-:Y:S01]  /*5d80*/  STL [R1+0x348], R21 ;  /* 0x0003481501007387 */ /* 0x0003e20000100800 */
[----:B------:R-:W-:Y:S01]  /*5d90*/  FSETP.NEU.FTZ.AND P1, PT, R162, -INF , PT ;  /* 0xff800000a200780b */ /* 0x000fe20003f3d000 */
[----:B------:R-:W-:Y:S01]  /*5da0*/  FMUL.FTZ R162, R161, R162 ;  /* 0x000000a2a1a27220 */ /* 0x000fe20000410000 */
[----:B0-----:R-:W-:-:S04]  /*5db0*/  FMNMX.FTZ R7, R7, R14, !PT ;  /* 0x0000000e07077209 */ /* 0x001fc80007810000 */
[----:B------:R-:W-:Y:S01]  /*5dc0*/  FSEL R162, R162, RZ, P1 ;  /* 0x000000ffa2a27208 */ /* 0x000fe20000800000 */
[C---:B------:R-:W-:Y:S01]  /*5dd0*/  FMUL.FTZ R163, R7.reuse, R161 ;  /* 0x000000a107a37220 */ /* 0x040fe20000410000 */
[----:B------:R-:W-:-:S04]  /*5de0*/  FSETP.NEU.FTZ.AND P1, PT, R7, -INF , PT ;  /* 0xff8000000700780b */ /* 0x000fc80003f3d000 */
[----:B------:R-:W-:Y:S01]  /*5df0*/  FSEL R163, R163, RZ, P1 ;  /* 0x000000ffa3a37208 */ /* 0x000fe20000800000 */
[----:B------:R-:W-:Y:S02]  /*5e00*/  IMAD R10, R15, 0xc00, R10 ;  /* 0x00000c000f0a7824 */ /* 0x000fe400078e020a */
[-CC-:B------:R-:W-:Y:S01]  /*5e10*/  FFMA.FTZ R14, R97, R161.reuse, -R162.reuse ;  /* 0x000000a1610e7223 */ /* 0x180fe200000108a2 */
[-CC-:B------:R-:W-:Y:S01]  /*5e20*/  FFMA.FTZ R15, R95, R161.reuse, -R162.reuse ;  /* 0x000000a15f0f7223 */ /* 0x180fe200000108a2 */
[-CC-:B------:R-:W-:Y:S01]  /*5e30*/  FFMA.FTZ R20, R93, R161.reuse, -R162.reuse ;  /* 0x000000a15d147223 */ /* 0x180fe200000108a2 */
[-C--:B-1----:R-:W-:Y:S01]  /*5e40*/  FFMA.FTZ R21, R89, R161.reuse, -R162 ;  /* 0x000000a159157223 */ /* 0x082fe200000108a2 */
[-CC-:B------:R-:W-:Y:S01]  /*5e50*/  FFMA.FTZ R156, R99, R161.reuse, -R163.reuse ;  /* 0x000000a1639c7223 */ /* 0x180fe200000108a3 */
[-CC-:B------:R-:W-:Y:S01]  /*5e60*/  FFMA.FTZ R158, R91, R161.reuse, -R163.reuse ;  /* 0x000000a15b9e7223 */ /* 0x180fe200000108a3 */
[-CC-:B------:R-:W-:Y:S01]  /*5e70*/  FFMA.FTZ R159, R159, R161.reuse, -R163.reuse ;  /* 0x000000a19f9f7223 */ /* 0x180fe200000108a3 */
[----:B------:R-:W-:Y:S01]  /*5e80*/  FFMA.FTZ R160, R87, R161, -R163 ;  /* 0x000000a157a07223 */ /* 0x000fe200000108a3 */
[----:B------:R-:W-:Y:S08]  /*5e90*/  MUFU.EX2 R14, R14 ;  /* 0x0000000e000e7308 */ /* 0x000ff00000000800 */
[----:B------:R-:W-:Y:S08]  /*5ea0*/  MUFU.EX2 R15, R15 ;  /* 0x0000000f000f7308 */ /* 0x000ff00000000800 */
[----:B------:R-:W-:Y:S08]  /*5eb0*/  MUFU.EX2 R20, R20 ;  /* 0x0000001400147308 */ /* 0x000ff00000000800 */
[----:B------:R-:W-:Y:S08]  /*5ec0*/  MUFU.EX2 R21, R21 ;  /* 0x0000001500157308 */ /* 0x000ff00000000800 */
[----:B------:R-:W-:Y:S08]  /*5ed0*/  MUFU.EX2 R156, R156 ;  /* 0x0000009c009c7308 */ /* 0x000ff00000000800 */
[----:B------:R-:W0:Y:S08]  /*5ee0*/  MUFU.EX2 R158, R158 ;  /* 0x0000009e009e7308 */ /* 0x000e300000000800 */
[----:B------:R-:W-:Y:S08]  /*5ef0*/  MUFU.EX2 R159, R159 ;  /* 0x0000009f009f7308 */ /* 0x000ff00000000800 */
[----:B------:R-:W1:Y:S01]  /*5f00*/  MUFU.EX2 R160, R160 ;  /* 0x000000a000a07308 */ /* 0x000e620000000800 */
[----:B------:R-:W-:-:S02]  /*5f10*/  R2UR UR6, R10 ;  /* 0x000000000a0672ca */ /* 0x000fc400000e0000 */
[----:B------:R-:W-:Y:S01]  /*5f20*/  R2UR UR7, R11 ;  /* 0x000000000b0772ca */ /* 0x000fe200000e0000 */
[----:B------:R2:W-:Y:S01]  /*5f30*/  STL [R1+0x32c], R152 ;  /* 0x00032c9801007387 */ /* 0x0005e20000100800 */
[----:B0-----:R-:W-:-:S03]  /*5f40*/  F2FP.F16.F32.PACK_AB R153, R158, R156 ;  /* 0x0000009c9e99723e */ /* 0x001fc600000000ff */
[----:B------:R0:W-:Y:S01]  /*5f50*/  STL [R1+0x334], R154 ;  /* 0x0003349a01007387 */ /* 0x0001e20000100800 */
[----:B--2---:R-:W-:Y:S02]  /*5f60*/  F2FP.F16.F32.PACK_AB R152, R15, R14 ;  /* 0x0000000e0f98723e */ /* 0x004fe400000000ff */
[----:B-1----:R-:W-:Y:S02]  /*5f70*/  F2FP.F16.F32.PACK_AB R155, R160, R159 ;  /* 0x0000009fa09b723e */ /* 0x002fe400000000ff */
[----:B0-----:R-:W-:Y:S01]  /*5f80*/  F2FP.F16.F32.PACK_AB R154, R21, R20 ;  /* 0x00000014159a723e */ /* 0x001fe200000000ff */
[----:B------:R-:W-:Y:S04]  /*5f90*/  STL [R1+0x264], R76 ;  /* 0x0002644c01007387 */ /* 0x000fe80000100800 */
        /* <DEDUP_REMOVED lines=92> */
[----:B------:R0:W-:Y:S01]  /*6560*/  STL [R1+0x3f0], R72 ;  /* 0x0003f04801007387 */ /* 0x0001e20000100800 */
[----:B------:R1:W-:Y:S06]  /*6570*/  BAR.SYNC.DEFER_BLOCKING R237, 0x100 ;  /* 0x000400ed0000751d */ /* 0x0003ec0000010000 */
[----:B0-----:R-:W-:-:S06]  /*6580*/  WARPGROUP.ARRIVE ;  /* 0x00000000000079c5 */ /* 0x001fcc0000000000 */
[----:B------:R-:W-:Y:S01]  /*6590*/  HGMMA.64x256x16.F32 R24, R152, gdesc[UR4].tnspB, RZ, !UPT, gsb0 ;  /* 0x43e0000498187df0 */ /* 0x000fe2000c0008ff */
[-CC-:B------:R-:W-:Y:S01]  /*65a0*/  FFMA.FTZ R164, R164, R161.reuse, -R162.reuse ;  /* 0x000000a1a4a47223 */ /* 0x180fe200000108a2 */
[-CC-:B------:R-:W-:Y:S01]  /*65b0*/  FFMA.FTZ R165, R165, R161.reuse, -R162.reuse ;  /* 0x000000a1a5a57223 */ /* 0x180fe200000108a2 */
[-CC-:B------:R-:W-:Y:S01]  /*65c0*/  FFMA.FTZ R199, R199, R161.reuse, -R162.reuse ;  /* 0x000000a1c7c77223 */ /* 0x180fe200000108a2 */
[-C--:B------:R-:W-:Y:S01]  /*65d0*/  FFMA.FTZ R200, R200, R161.reuse, -R162 ;  /* 0x000000a1c8c87223 */ /* 0x080fe200000108a2 */
[-CC-:B------:R-:W-:Y:S01]  /*65e0*/  FFMA.FTZ R233, R233, R161.reuse, -R163.reuse ;  /* 0x000000a1e9e97223 */ /* 0x180fe200000108a3 */
[-CC-:B------:R-:W-:Y:S01]  /*65f0*/  FFMA.FTZ R232, R232, R161.reuse, -R163.reuse ;  /* 0x000000a1e8e87223 */ /* 0x180fe200000108a3 */
[-CC-:B------:R-:W-:Y:S01]  /*6600*/  FFMA.FTZ R231, R231, R161.reuse, -R163.reuse ;  /* 0x000000a1e7e77223 */ /* 0x180fe200000108a3 */
[----:B------:R-:W-:Y:S01]  /*6610*/  FFMA.FTZ R230, R230, R161, -R163 ;  /* 0x000000a1e6e67223 */ /* 0x000fe200000108a3 */
[----:B------:R0:W-:Y:S01]  /*6620*/  STL [R1+0x3f4], R166 ;  /* 0x0003f4a601007387 */ /* 0x0001e20000100800 */
[----:B------:R-:W-:Y:S03]  /*6630*/  MUFU.EX2 R164, R164 ;  /* 0x000000a400a47308 */ /* 0x000fe60000000800 */
[----:B------:R2:W-:Y:S04]  /*6640*/  STL [R1+0x404], R167 ;  /* 0x000404a701007387 */ /* 0x0005e80000100800 */
[----:B------:R3:W-:Y:S01]  /*6650*/  STL [R1+0x414], R168 ;  /* 0x000414a801007387 */ /* 0x0007e20000100800 */
[----:B------:R-:W4:Y:S03]  /*6660*/  MUFU.EX2 R165, R165 ;  /* 0x000000a500a57308 */ /* 0x000f260000000800 */
[----:B------:R5:W-:Y:S05]  /*6670*/  STL [R1+0x424], R169 ;  /* 0x000424a901007387 */ /* 0x000bea0000100800 */
[----:B------:R-:W-:Y:S08]  /*6680*/  MUFU.EX2 R199, R199 ;  /* 0x000000c700c77308 */ /* 0x000ff00000000800 */
[----:B------:R-:W1:Y:S08]  /*6690*/  MUFU.EX2 R200, R200 ;  /* 0x000000c800c87308 */ /* 0x000e700000000800 */
[----:B0-----:R-:W-:Y:S08]  /*66a0*/  MUFU.EX2 R166, R233 ;  /* 0x000000e900a67308 */ /* 0x001ff00000000800 */
[----:B--2---:R-:W0:Y:S08]  /*66b0*/  MUFU.EX2 R167, R232 ;  /* 0x000000e800a77308 */ /* 0x004e300000000800 */
[----:B---3--:R-:W-:Y:S08]  /*66c0*/  MUFU.EX2 R168, R231 ;  /* 0x000000e700a87308 */ /* 0x008ff00000000800 */
[----:B-----5:R-:W2:Y:S01]  /*66d0*/  MUFU.EX2 R169, R230 ;  /* 0x000000e600a97308 */ /* 0x020ea20000000800 */
[----:B------:R3:W-:Y:S04]  /*66e0*/  STL [R1+0x438], R12 ;  /* 0x0004380c01007387 */ /* 0x0007e80000100800 */
[----:B------:R5:W-:Y:S01]  /*66f0*/  STL [R1+0x450], R13 ;  /* 0x0004500d01007387 */ /* 0x000be20000100800 */
[----:B---3--:R-:W-:-:S02]  /*6700*/  VIADD R12, R10, 0x80 ;  /* 0x000000800a0c7836 */ /* 0x008fc40000000000 */
[----:B-----5:R-:W-:-:S03]  /*6710*/  IMAD.MOV.U32 R13, RZ, RZ, R11 ;  /* 0x000000ffff0d7224 */ /* 0x020fc600078e000b */
[----:B------:R-:W-:Y:S02]  /*6720*/  R2UR UR6, R12 ;  /* 0x000000000c0672ca */ /* 0x000fe400000e0000 */
[----:B------:R-:W-:Y:S01]  /*6730*/  R2UR UR7, R13 ;  /* 0x000000000d0772ca */ /* 0x000fe200000e0000 */
        /* <DEDUP_REMOVED lines=22> */
[----:B----4-:R-:W-:Y:S02]  /*68a0*/  F2FP.F16.F32.PACK_AB R152, R165, R164 ;  /* 0x000000a4a598723e */ /* 0x010fe400000000ff */
[----:B-1----:R-:W-:Y:S02]  /*68b0*/  F2FP.F16.F32.PACK_AB R154, R200, R199 ;  /* 0x000000c7c89a723e */ /* 0x002fe400000000ff */
[----:B0-----:R-:W-:Y:S02]  /*68c0*/  F2FP.F16.F32.PACK_AB R153, R167, R166 ;  /* 0x000000a6a799723e */ /* 0x001fe400000000ff */
[----:B--2---:R-:W-:Y:S01]  /*68d0*/  F2FP.F16.F32.PACK_AB R155, R169, R168 ;  /* 0x000000a8a99b723e */ /* 0x004fe200000000ff */
[----:B------:R-:W-:Y:S04]  /*68e0*/  STL.128 [R1+0x260], R24 ;  /* 0x0002601801007387 */ /* 0x000fe80000100c00 */
        /* <DEDUP_REMOVED lines=30> */
[----:B------:R0:W-:Y:S02]  /*6ad0*/  STL.128 [R1+0x450], R148 ;  /* 0x0004509401007387 */ /* 0x0001e40000100c00 */
[----:B0-----:R-:W-:-:S06]  /*6ae0*/  WARPGROUP.ARRIVE ;  /* 0x00000000000079c5 */ /* 0x001fcc0000000000 */
[----:B------:R-:W-:Y:S01]  /*6af0*/  HGMMA.64x256x16.F32 R24, R152, gdesc[UR4].tnspB, R24, gsb0 ;  /* 0x43e0000498187df0 */ /* 0x000fe20008000818 */
        /* <DEDUP_REMOVED lines=8> */
[----:B------:R-:W-:Y:S08]  /*6b80*/  MUFU.EX2 R170, R170 ;  /* 0x000000aa00aa7308 */ /* 0x000ff00000000800 */
[----:B------:R-:W0:Y:S08]  /*6b90*/  MUFU.EX2 R171, R171 ;  /* 0x000000ab00ab7308 */ /* 0x000e300000000800 */
[----:B------:R-:W-:Y:S08]  /*6ba0*/  MUFU.EX2 R172, R172 ;  /* 0x000000ac00ac7308 */ /* 0x000ff00000000800 */
[----:B------:R-:W1:Y:S08]  /*6bb0*/  MUFU.EX2 R173, R173 ;  /* 0x000000ad00ad7308 */ /* 0x000e700000000800 */
[----:B------:R-:W-:Y:S08]  /*6bc0*/  MUFU.EX2 R182, R182 ;  /* 0x000000b600b67308 */ /* 0x000ff00000000800 */
[----:B------:R-:W2:Y:S08]  /*6bd0*/  MUFU.EX2 R183, R183 ;  /* 0x000000b700b77308 */ /* 0x000eb00000000800 */
[----:B------:R-:W-:Y:S08]  /*6be0*/  MUFU.EX2 R184, R184 ;  /* 0x000000b800b87308 */ /* 0x000ff00000000800 */
[----:B------:R-:W3:Y:S01]  /*6bf0*/  MUFU.EX2 R185, R185 ;  /* 0x000000b900b97308 */ /* 0x000ee20000000800 */
[----:B------:R-:W-:-:S02]  /*6c00*/  VIADD R12, R10, 0x100 ;  /* 0x000001000a0c7836 */ /* 0x000fc40000000000 */
[----:B------:R-:W-:-:S03]  /*6c10*/  IMAD.MOV.U32 R13, RZ, RZ, R11 ;  /* 0x000000ffff0d7224 */ /* 0x000fc600078e000b */
[----:B------:R-:W-:Y:S02]  /*6c20*/  R2UR UR6, R12 ;  /* 0x000000000c0672ca */ /* 0x000fe400000e0000 */
[----:B------:R-:W-:Y:S01]  /*6c30*/  R2UR UR7, R13 ;  /* 0x000000000d0772ca */ /* 0x000fe200000e0000 */
        /* <DEDUP_REMOVED lines=9> */
[----:B------:R-:W4:Y:S08]  /*6cd0*/  MUFU.EX2 R177, R177 ;  /* 0x000000b100b17308 */ /* 0x000f300000000800 */
[----:B------:R-:W-:Y:S08]  /*6ce0*/  MUFU.EX2 R175, R175 ;  /* 0x000000af00af7308 */ /* 0x000ff00000000800 */
[----:B------:R-:W5:Y:S01]  /*6cf0*/  MUFU.EX2 R176, R176 ;  /* 0x000000b000b07308 */ /* 0x000f620000000800 */
[----:B------:R-:W-:-:S02]  /*6d00*/  WARPGROUP.DEPBAR.LE gsb0, 0x0 ;  /* 0x00008000000079c5 */ /* 0x000fc40000010000 */
[----:B0-----:R-:W-:Y:S02]  /*6d10*/  F2FP.F16.F32.PACK_AB R152, R171, R170 ;  /* 0x000000aaab98723e */ /* 0x001fe400000000ff */
[----:B-1----:R-:W-:Y:S02]  /*6d20*/  F2FP.F16.F32.PACK_AB R154, R173, R172 ;  /* 0x000000acad9a723e */ /* 0x002fe400000000ff */
[----:B--2---:R-:W-:Y:S02]  /*6d30*/  F2FP.F16.F32.PACK_AB R153, R183, R182 ;  /* 0x000000b6b799723e */ /* 0x004fe400000000ff */
[----:B---3--:R-:W-:Y:S01]  /*6d40*/  F2FP.F16.F32.PACK_AB R155, R185, R184 ;  /* 0x000000b8b99b723e */ /* 0x008fe200000000ff */
        /* <DEDUP_REMOVED lines=34> */
[----:B------:R-:W-:Y:S08]  /*6f70*/  MUFU.EX2 R209, R209 ;  /* 0x000000d100d17308 */ /* 0x000ff00000000800 */
[----:B------:R-:W0:Y:S08]  /*6f80*/  MUFU.EX2 R210, R210 ;  /* 0x000000d200d27308 */ /* 0x000e300000000800 */
[----:B------:R-:W-:Y:S08]  /*6f90*/  MUFU.EX2 R211, R211 ;  /* 0x000000d300d37308 */ /* 0x000ff00000000800 */
[----:B------:R-:W1:Y:S01]  /*6fa0*/  MUFU.EX2 R212, R212 ;  /* 0x000000d400d47308 */ /* 0x000e620000000800 */
        /* <DEDUP_REMOVED lines=13> */
[----:B------:R-:W2:Y:S08]  /*7080*/  MUFU.EX2 R181, R181 ;  /* 0x000000b500b57308 */ /* 0x000eb00000000800 */
[----:B------:R-:W-:Y:S08]  /*7090*/  MUFU.EX2 R186, R186 ;  /* 0x000000ba00ba7308 */ /* 0x000ff00000000800 */
[----:B------:R-:W3:Y:S08]  /*70a0*/  MUFU.EX2 R187, R187 ;  /* 0x000000bb00bb7308 */ /* 0x000ef00000000800 */
[----:B------:R-:W-:Y:S08]  /*70b0*/  MUFU.EX2 R201, R201 ;  /* 0x000000c900c97308 */ /* 0x000ff00000000800 */
[----:B------:R-:W3:Y:S08]  /*70c0*/  MUFU.EX2 R202, R202 ;  /* 0x000000ca00ca7308 */ /* 0x000ef00000000800 */
[----:B------:R-:W-:Y:S08]  /*70d0*/  MUFU.EX2 R203, R203 ;  /* 0x000000cb00cb7308 */ /* 0x000ff00000000800 */
[----:B------:R-:W3:Y:S01]  /*70e0*/  MUFU.EX2 R204, R204 ;  /* 0x000000cc00cc7308 */ /* 0x000ee20000000800 */
[----:B------:R-:W-:-:S02]  /*70f0*/  VIADD R12, R10, 0x200 ;  /* 0x000002000a0c7836 */ /* 0x000fc40000000000 */
[----:B------:R-:W-:Y:S01]  /*7100*/  IMAD.MOV.U32 R13, RZ, RZ, R11 ;  /* 0x000000ffff0d7224 */ /* 0x000fe200078e000b */
[----:B------:R-:W-:Y:S02]  /*7110*/  WARPGROUP.DEPBAR.LE gsb0, 0x0 ;  /* 0x00008000000079c5 */ /* 0x000fe40000010000 */
[----:B----4-:R-:W-:Y:S02]  /*7120*/  F2FP.F16.F32.PACK_AB R152, R177, R174 ;  /* 0x000000aeb198723e */ /* 0x010fe400000000ff */
[----:B-----5:R-:W-:Y:S02]  /*7130*/  F2FP.F16.F32.PACK_AB R154, R176, R175 ;  /* 0x000000afb09a723e */ /* 0x020fe400000000ff */
[----:B0-----:R-:W-:Y:S02]  /*7140*/  F2FP.F16.F32.PACK_AB R153, R210, R209 ;  /* 0x000000d1d299723e */ /* 0x001fe400000000ff */
[----:B-1----:R-:W-:Y:S01]  /*7150*/  F2FP.F16.F32.PACK_AB R155, R212, R211 ;  /* 0x000000d3d49b723e */ /* 0x002fe200000000ff */
        /* <DEDUP_REMOVED lines=49> */
[----:B------:R-:W4:Y:S08]  /*7470*/  MUFU.EX2 R191, R191 ;  /* 0x000000bf00bf7308 */ /* 0x000f300000000800 */
[----:B------:R-:W-:Y:S08]  /*7480*/  MUFU.EX2 R190, R190 ;  /* 0x000000be00be7308 */ /* 0x000ff00000000800 */
[----:B------:R-:W5:Y:S01]  /*7490*/  MUFU.EX2 R161, R161 ;  /* 0x000000a100a17308 */ /* 0x000f620000000800 */
[----:B------:R-:W-:Y:S01]  /*74a0*/  VIADD R10, R10, 0x280 ;  /* 0x000002800a0a7836 */ /* 0x000fe20000000000 */
[----:B------:R-:W-:-:S02]  /*74b0*/  WARPGROUP.DEPBAR.LE gsb0, 0x0 ;  /* 0x00008000000079c5 */ /* 0x000fc40000010000 */
[----:B--2---:R-:W-:Y:S02]  /*74c0*/  F2FP.F16.F32.PACK_AB R152, R181, R180 ;  /* 0x000000b4b598723e */ /* 0x004fe400000000ff */
[----:B---3--:R-:W-:Y:S02]  /*74d0*/  F2FP.F16.F32.PACK_AB R154, R187, R186 ;  /* 0x000000babb9a723e */ /* 0x008fe400000000ff */
[----:B------:R-:W-:Y:S02]  /*74e0*/  F2FP.F16.F32.PACK_AB R153, R202, R201 ;  /* 0x000000c9ca99723e */ /* 0x000fe400000000ff */
[----:B------:R-:W-:Y:S01]  /*74f0*/  F2FP.F16.F32.PACK_AB R155, R204, R203 ;  /* 0x000000cbcc9b723e */ /* 0x000fe200000000ff */
        /* <DEDUP_REMOVED lines=32> */
[----:B--2---:R-:W-:-:S06]  /*7700*/  WARPGROUP.ARRIVE ;  /* 0x00000000000079c5 */ /* 0x004fcc0000000000 */
[----:B------:R-:W-:Y:S01]  /*7710*/  HGMMA.64x256x16.F32 R24, R152, gdesc[UR4].tnspB, R24, gsb0 ;  /* 0x43e0000498187df0 */ /* 0x000fe20008000818 */
[----:B------:R-:W-:Y:S02]  /*7720*/  R2UR UR6, R10 ;  /* 0x000000000a0672ca */ /* 0x000fe400000e0000 */
[----:B------:R-:W-:Y:S02]  /*7730*/  R2UR UR7, R11 ;  /* 0x000000000b0772ca */ /* 0x000fe400000e0000 */
[----:B------:R-:W2:Y:S01]  /*7740*/  @!P0 LDL.64 R10, [R1+0x68] ;  /* 0x00006800010a8983 */ /* 0x000ea20000100a00 */
[----:B------:R-:W-:Y:S02]  /*7750*/  WARPGROUP.DEPBAR.LE gsb0, 0x0 ;  /* 0x00008000000079c5 */ /* 0x000fe40000010000 */
[----:B0-----:R-:W-:Y:S02]  /*7760*/  F2FP.F16.F32.PACK_AB R152, R13, R12 ;  /* 0x0000000c0d98723e */ /* 0x001fe400000000ff */
[----:B-1----:R-:W-:-:S02]  /*7770*/  F2FP.F16.F32.PACK_AB R154, R189, R188 ;  /* 0x000000bcbd9a723e */ /* 0x002fc400000000ff */
[----:B----4-:R-:W-:Y:S02]  /*7780*/  F2FP.F16.F32.PACK_AB R153, R191, R162 ;  /* 0x000000a2bf99723e */ /* 0x010fe400000000ff */
[----:B-----5:R-:W-:Y:S01]  /*7790*/  F2FP.F16.F32.PACK_AB R155, R161, R190 ;  /* 0x000000bea19b723e */ /* 0x020fe200000000ff */
        /* <DEDUP_REMOVED lines=34> */
[----:B------:R-:W-:Y:S01]  /*79c0*/  FADD.FTZ R15, R14, R15 ;  /* 0x0000000f0e0f7221 */ /* 0x000fe20000010000 */
[----:B------:R-:W-:-:S03]  /*79d0*/  FADD.FTZ R156, R156, R158 ;  /* 0x0000009e9c9c7221 */ /* 0x000fc60000010000 */
        /* <DEDUP_REMOVED lines=11> */
[----:B------:R-:W-:Y:S01]  /*7a90*/  FADD.FTZ R169, R169, R168 ;  /* 0x000000a8a9a97221 */ /* 0x000fe20000010000 */
[----:B------:R-:W-:Y:S02]  /*7aa0*/  WARPGROUP.DEPBAR.LE gsb0, 0x0 ;  /* 0x00008000000079c5 */ /* 0x000fe40000010000 */
[----:B------:R0:W-:Y:S04]  /*7ab0*/  STL.128 [R1+0x260], R24 ;  /* 0x0002601801007387 */ /* 0x0001e80000100c00 */
[----:B------:R-:W-:Y:S04]  /*7ac0*/  STL.128 [R1+0x270], R28 ;  /* 0x0002701c01007387 */ /* 0x000fe80000100c00 */
[----:B------:R-:W-:Y:S04]  /*7ad0*/  STL.128 [R1+0x280], R32 ;  /* 0x0002802001007387 */ /* 0x000fe80000100c00 */
[----:B------:R-:W-:Y:S04]  /*7ae0*/  STL.128 [R1+0x290], R36 ;  /* 0x0002902401007387 */ /* 0x000fe80000100c00 */
[----:B0-----:R-:W3:Y:S04]  /*7af0*/  @!P0 LDL R25, [R1+0x218] ;  /* 0x0002180001198983 */ /* 0x001ee80000100800 */
        /* <DEDUP_REMOVED lines=19> */
[----:B------:R0:W-:Y:S04]  /*7c30*/  STL.128 [R1+0x3d0], R116 ;  /* 0x0003d07401007387 */ /* 0x0001e80000100c00 */
        /* <DEDUP_REMOVED lines=8> */
[----:B------:R-:W4:Y:S04]  /*7cc0*/  LDL R155, [R1+0x260] ;  /* 0x00026000019b7983 */ /* 0x000f280000100800 */
[----:B------:R-:W5:Y:S04]  /*7cd0*/  LDL R153, [R1+0x264] ;  /* 0x0002640001997983 */ /* 0x000f680000100800 */
[----:B0-----:R-:W5:Y:S04]  /*7ce0*/  LDL R117, [R1+0x268] ;  /* 0x0002680001757983 */ /* 0x001f680000100800 */
        /* <DEDUP_REMOVED lines=61> */
[----:B-1----:R-:W5:Y:S04]  /*80c0*/  LDL R150, [R1+0x360] ;  /* 0x0003600001967983 */ /* 0x002f680000100800 */
        /* <DEDUP_REMOVED lines=62> */
[----:B------:R-:W5:Y:S01]  /*84b0*/  LDL R26, [R1+0x45c] ;  /* 0x00045c00011a7983 */ /* 0x000f620000100800 */
        /* <DEDUP_REMOVED lines=26> */
[----:B--2---:R-:W-:Y:S02]  /*8660*/  @!P0 MOV R10, R10 ;  /* 0x0000000a000a8202 */ /* 0x004fe40000000f00 */
[----:B------:R-:W-:Y:S01]  /*8670*/  FADD.FTZ R13, R13, R12 ;  /* 0x0000000c0d0d7221 */ /* 0x000fe20000010000 */
[----:B------:R-:W-:Y:S02]  /*8680*/  FADD.FTZ R191, R191, R162 ;  /* 0x000000a2bfbf7221 */ /* 0x000fe40000010000 */
[----:B---3--:R-:W-:Y:S02]  /*8690*/  @!P0 IMAD R25, R25, 0x8, R10 ;  /* 0x0000000819198824 */ /* 0x008fe400078e020a */
[----:B------:R-:W-:Y:S01]  /*86a0*/  FADD.FTZ R12, R188, R13 ;  /* 0x0000000dbc0c7221 */ /* 0x000fe20000010000 */
[----:B------:R-:W-:Y:S01]  /*86b0*/  FADD.FTZ R190, R190, R191 ;  /* 0x000000bfbebe7221 */ /* 0x000fe20000010000 */
[----:B------:R-:W-:Y:S02]  /*86c0*/  STL [R1+0x88], RZ ;  /* 0x000088ff01007387 */ /* 0x000fe40000100800 */
[----:B------:R-:W-:Y:S01]  /*86d0*/  FADD.FTZ R12, R189, R12 ;  /* 0x0000000cbd0c7221 */ /* 0x000fe20000010000 */
[----:B------:R-:W-:Y:S01]  /*86e0*/  FADD.FTZ R13, R161, R190 ;  /* 0x000000bea10d7221 */ /* 0x000fe20000010000 */
[----:B------:R-:W-:Y:S01]  /*86f0*/  STL [R1+0x88], R0 ;  /* 0x0000880001007387 */ /* 0x000fe20000100800 */
[----:B------:R-:W-:-:S03]  /*8700*/  @!P0 PRMT R25, RZ, 0x654, R25 ;  /* 0x00000654ff198816 */ /* 0x000fc60000000019 */
[----:B------:R-:W-:Y:S04]  /*8710*/  STL [R1+0x88], R0 ;  /* 0x0000880001007387 */ /* 0x000fe80000100800 */
[----:B------:R-:W-:Y:S04]  /*8720*/  STL [R1+0x88], R0 ;  /* 0x0000880001007387 */ /* 0x000fe80000100800 */
[----:B------:R-:W-:Y:S04]  /*8730*/  STL [R1+0x88], R0 ;  /* 0x0000880001007387 */ /* 0x000fe80000100800 */
[----:B------:R-:W-:Y:S04]  /*8740*/  STL [R1+0x88], R0 ;  /* 0x0000880001007387 */ /* 0x000fe80000100800 */
[----:B------:R0:W-:Y:S04]  /*8750*/  STL [R1+0x88], R0 ;  /* 0x0000880001007387 */ /* 0x0001e80000100800 */
[----:B------:R1:W-:Y:S04]  /*8760*/  STL [R1+0x234], R7 ;  /* 0x0002340701007387 */ /* 0x0003e80000100800 */
[----:B------:R1:W-:Y:S04]  /*8770*/  STL.64 [R1+0x240], R12 ;  /* 0x0002400c01007387 */ /* 0x0003e80000100a00 */
[----:B----4-:R1:W-:Y:S04]  /*8780*/  STL [R1+0x260], R155 ;  /* 0x0002609b01007387 */ /* 0x0103e80000100800 */
[----:B-----5:R1:W-:Y:S04]  /*8790*/  STL [R1+0x264], R153 ;  /* 0x0002649901007387 */ /* 0x0203e80000100800 */
[----:B------:R1:W-:Y:S04]  /*87a0*/  STL [R1+0x268], R117 ;  /* 0x0002687501007387 */ /* 0x0003e80000100800 */
        /* <DEDUP_REMOVED lines=124> */
[----:B------:R1:W-:Y:S01]  /*8f70*/  STL [R1+0x45c], R26 ;  /* 0x00045c1a01007387 */ /* 0x0003e20000100800 */
[----:B------:R1:W-:Y:S03]  /*8f80*/  @!P0 SYNCS.ARRIVE.TRANS64.RED.A1T0 RZ, [R25+URZ], RZ ;  /* 0x000000ff19ff89a7 */ /* 0x0003e6000810043f */
[----:B0-----:R-:W2:Y:S01]  /*8f90*/  LDL R0, [R1+0x70] ;  /* 0x0000700001007983 */ /* 0x001ea20000100800 */
[----:B------:R-:W-:Y:S01]  /*8fa0*/  ISETP.NE.AND P1, PT, R4, 0x1, PT ;  /* 0x000000010400780c */ /* 0x000fe20003f25270 */
[----:B------:R-:W-:-:S02]  /*8fb0*/  VIADD R20, R16, 0xfffffffe ;  /* 0xfffffffe10147836 */ /* 0x000fc40000000000 */
[----:B--2---:R-:W-:-:S10]  /*8fc0*/  IMAD.SHL.U32 R0, R0, 0x80, RZ ;  /* 0x0000008000007824 */ /* 0x004fd400078e00ff */
[----:B------:R-:W-:-:S04]  /*8fd0*/  @P1 IMAD.HI.U32 R5, R0, R5, RZ ;  /* 0x0000000500051227 */ /* 0x000fc800078e00ff */
[----:B------:R-:W-:Y:S01]  /*8fe0*/  IMAD.MOV.U32 R4, RZ, RZ, R0 ;  /* 0x000000ffff047224 */ /* 0x000fe200078e0000 */
[----:B------:R-:W-:Y:S02]  /*8ff0*/  @P1 SHF.R.U32.HI R4, RZ, R6, R5 ;  /* 0x00000006ff041219 */ /* 0x000fe40000011605 */
[----:B------:R-:W-:-:S03]  /*9000*/  ISETP.GE.AND P1, PT, R9, 0x1, PT ;  /* 0x000000010900780c */ /* 0x000fc60003f26270 */
[----:B------:R-:W-:-:S04]  /*9010*/  IMAD.IADD R17, R17, 0x1, R4 ;  /* 0x0000000111117824 */ /* 0x000fc800078e0204 */
[----:B------:R-:W-:-:S06]  /*9020*/  IMAD.IADD R8, R17, 0x1, R8 ;  /* 0x0000000111087824 */ /* 0x000fcc00078e0208 */
[----:B-1----:R-:W-:Y:S05]  /*9030*/  @!P1 BRA `(.L_x_2077) ;  /* 0x0000000000409947 */ /* 0x002fea0003800000 */
[C---:B------:R-:W-:Y:S01]  /*9040*/  ISETP.GT.AND P1, PT, R17.reuse, RZ, PT ;  /* 0x000000ff1100720c */ /* 0x040fe20003f24270 */
[----:B------:R-:W-:Y:S01]  /*9050*/  BSSY B0, `(.L_x_2078) ;  /* 0x000000c000007945 */ /* 0x000fe20003800000 */
[----:B------:R-:W-:-:S11]  /*9060*/  VIADD R4, R17, 0xffffffff ;  /* 0xffffffff11047836 */ /* 0x000fd60000000000 */
[----:B------:R-:W-:Y:S05]  /*9070*/  @P1 BRA `(.L_x_2079) ;  /* 0x0000000000181947 */ /* 0x000fea0003800000 */
[----:B------:R-:W-:Y:S01]  /*9080*/  ISETP.NE.AND P1, PT, R9, 0x1, PT ;  /* 0x000000010900780c */ /* 0x000fe20003f25270 */
[----:B------:R-:W-:-:S12]  /*9090*/  IMAD.MOV R17, RZ, RZ, -R17 ;  /* 0x000000ffff117224 */ /* 0x000fd800078e0a11 */
[----:B------:R-:W-:-:S05]  /*90a0*/  @P1 IMAD.HI.U32 R2, R17, R2, RZ ;  /* 0x0000000211021227 */ /* 0x000fca00078e00ff */
[----:B------:R-:W-:-:S04]  /*90b0*/  @P1 SHF.R.U32.HI R17, RZ, R3, R2 ;  /* 0x00000003ff111219 */ /* 0x000fc80000011602 */
[----:B------:R-:W-:Y:S01]  /*90c0*/  LOP3.LUT R4, RZ, R17, RZ, 0x33, !PT ;  /* 0x00000011ff047212 */ /* 0x000fe200078e33ff */
[----:B------:R-:W-:Y:S06]  /*90d0*/  BRA `(.L_x_2080) ;  /* 0x00000000000c7947 */ /* 0x000fec0003800000 */
.L_x_2079:
[----:B------:R-:W-:-:S13]  /*90e0*/  ISETP.NE.AND P1, PT, R9, 0x1, PT ;  /* 0x000000010900780c */ /* 0x000fda0003f25270 */
[----:B------:R-:W-:-:S05]  /*90f0*/  @P1 IMAD.HI.U32 R2, R4, R2, RZ ;  /* 0x0000000204021227 */ /* 0x000fca00078e00ff */
[----:B------:R-:W-:-:S07]  /*9100*/  @P1 SHF.R.U32.HI R4, RZ, R3, R2 ;  /* 0x00000003ff041219 */ /* 0x000fce0000011602 */
.L_x_2080:
[----:B------:R-:W-:Y:S05]  /*9110*/  BSYNC B0 ;  /* 0x0000000000007941 */ /* 0x000fea0003800000 */
.L_x_2078:
[----:B------:R-:W-:-:S05]  /*9120*/  IMAD R9, R4, R9, R9 ;  /* 0x0000000904097224 */ /* 0x000fca00078e0209 */
[----:B------:R-:W-:-:S07]  /*9130*/  VIMNMX R8, R8, R9, PT ;  /* 0x0000000908087248 */ /* 0x000fce0003fe0100 */
.L_x_2077:
[----:B------:R-:W-:Y:S01]  /*9140*/  IMAD.HI R8, R8, 0x2aaaaaab, RZ ;  /* 0x2aaaaaab08087827 */ /* 0x000fe200078e02ff */
[----:B------:R-:W-:Y:S04]  /*9150*/  BSSY B2, `(.L_x_2081) ;  /* 0x0000011000027945 */ /* 0x000fe80003800000 */
[----:B------:R-:W-:-:S04]  /*9160*/  SHF.R.U32.HI R3, RZ, 0x1f, R8 ;  /* 0x0000001fff037819 */ /* 0x000fc80000011608 */
[----:B------:R-:W-:-:S04]  /*9170*/  LEA.HI.SX32 R3, R8, R3, 0x1c ;  /* 0x0000000308037211 */ /* 0x000fc800078fe2ff */
[----:B------:R-:W-:-:S04]  /*9180*/  VIMNMX R190, R192, R3, !PT ;  /* 0x00000003c0be7248 */ /* 0x000fc80007fe0100 */
[----:B------:R-:W-:-:S13]  /*9190*/  ISETP.GE.AND P1, PT, R20, R190, PT ;  /* 0x000000be1400720c */ /* 0x000fda0003f26270 */
[----:B------:R-:W-:Y:S05]  /*91a0*/  @!P1 BRA `(.L_x_2082) ;  /* 0x00000000002c9947 */ /* 0x000fea0003800000 */
[----:B------:R-:W-:Y:S01]  /*91b0*/  BSSY B1, `(.L_x_2083) ;  /* 0x0000008000017945 */ /* 0x000fe20003800000 */
.L_x_2085:
[----:B------:R-:W-:Y:S01]  /*91c0*/  BSSY B0, `(.L_x_2084) ;  /* 0x0000003000007945 */ /* 0x000fe20003800000 */
[----:B------:R-:W-:-:S07]  /*91d0*/  MOV R196, 0x91f0 ;  /* 0x000091f000c47802 */ /* 0x000fce0000000f00 */
[----:B------:R-:W-:Y:S05]  /*91e0*/  CALL.REL.NOINC `($_ZN7cutlass13device_kernelIN5flash11enable_sm90INS1_16FlashAttnFwdSm90INS1_25CollectiveMainloopFwdSm90ILi2EN4cute5tupleIJNS5_1CILi1EEES8_S8_EEENS6_IJNS7_ILi128EEENS7_ILi96EEENS7_ILi64EEEEEELi256ENS_6half_tEfNS_4arch4Sm90ELb0ELb1ELb1ELb0ELb0ELb0ELb1ELb1ELb0ELb1ELb1ELb0EEENS1_21CollectiveEpilogueFwdINS6_IJSA_NS7_ILi256EEESB_EEES9_SE_SG_Li256ELb0ELb1ELb1ELb0EEENS1_19SingleTileSchedulerILb0ELb1ELb1ELi128EEEEEEEEEvNT_6ParamsE$_ZZN5flash25CollectiveMainloopFwdSm90ILi2EN4cute5tupleIJNS1_1CILi1EEES4_S4_EEENS2_IJNS3_ILi128EEENS3_ILi96EEENS3_ILi64EEEEEELi256EN7cutlass6half_tEfNSA_4arch4Sm90ELb0ELb1ELb1ELb0ELb0ELb0ELb1ELb1ELb0ELb1ELb1ELb0EE3mmaINS_16FlashAttnFwdSm90ISE_NS_21CollectiveEpilogueFwdINS2_IJS6_NS3_ILi256EEES7_EEES5_SB_SD_Li256ELb0ELb1ELb1ELb0EEENS_19SingleTileSchedulerILb0ELb1ELb1ELi128EEEE13SharedStorageENS1_6TensorINS1_11ArrayEngineIfLm128EEENS1_6LayoutINS2_IJNS2_IJNS3_ILi2EEEST_NS3_ILi32EEEEEES4_S4_EEENS2_IJNS2_IJS4_ST_NS3_ILi4EEEEEENS3_ILi0EEESZ_EEEEEEENS_7SoftmaxILi2ELi0EEEEEbRKNSE_6ParamsENSA_25PipelineTmaAsyncNoClusterILi2ENSA_16PipelineTmaAsyncILi2EEEEES1B_RNSA_13PipelineStateILj2EEERT0_RT1_iRiRKNS_16SeqlenInfoQKNewKILb0ELb0EEENS2_IJiiiiEEERT_ENKUliT_T0_T1_E_clIZSF_ISO_S12_S14_EbS17_S1B_S1B_S1E_S1G_S1I_iS1J_S1N_S1O_S1Q_EUlRS1R_iE1_NS3_ILb0EEENS3_ILb1EEEEEDaiS1R_S1S_S1T_) ;  /* 0x000002cc00107944 */ /* 0x000fea0003c00000 */
[----:B------:R-:W-:Y:S05]  /*91f0*/  BSYNC B0 ;  /* 0x0000000000007941 */ /* 0x000fea0003800000 */
.L_x_2084:
[C---:B------:R-:W-:Y:S01]  /*9200*/  ISETP.GT.AND P1, PT, R20.reuse, R190, PT ;  /* 0x000000be1400720c */ /* 0x040fe20003f24270 */
[----:B------:R-:W-:-:S12]  /*9210*/  VIADD R20, R20, 0xffffffff ;  /* 0xffffffff14147836 */ /* 0x000fd80000000000 */
[----:B------:R-:W-:Y:S05]  /*9220*/  @P1 BRA `(.L_x_2085) ;  /* 0xfffffffc00e41947 */ /* 0x000fea000383ffff */
[----:B------:R-:W-:Y:S05]  /*9230*/  BSYNC B1 ;  /* 0x0000000000017941 */ /* 0x000fea0003800000 */
.L_x_2083:
[----:B------:R-:W2:Y:S02]  /*9240*/  LDL R0, [R1+0x70] ;  /* 0x0000700001007983 */ /* 0x000ea40000100800 */
[----:B--2---:R-:W-:-:S07]  /*9250*/  IMAD.SHL.U32 R0, R0, 0x80, RZ ;  /* 0x0000008000007824 */ /* 0x004fce00078e00ff */
.L_x_2082:
[----:B------:R-:W-:Y:S05]  /*9260*/  BSYNC B2 ;  /* 0x0000000000027941 */ /* 0x000fea0003800000 */
.L_x_2081:
[----:B------:R-:W0:Y:S01]  /*9270*/  LDC R2, c[0x0][0x448] ;  /* 0x00011200ff027b82 */ /* 0x000e220000000800 */
[----:B------:R-:W-:Y:S01]  /*9280*/  VIADD R0, R0, 0x7f ;  /* 0x0000007f00007836 */ /* 0x000fe20000000000 */
[----:B------:R-:W-:-:S06]  /*9290*/  ULDC UR4, c[0x0][0xad4] ;  /* 0x0002b50000047ab9 */ /* 0x000fcc0000000800 */
[----:B------:R-:W1:Y:S01]  /*92a0*/  LDC R7, c[0x0][0xadc] ;  /* 0x0002b700ff077b82 */ /* 0x000e620000000800 */
[----:B0-----:R-:W-:-:S13]  /*92b0*/  ISETP.NE.AND P1, PT, R2, 0x1, PT ;  /* 0x000000010200780c */ /* 0x001fda0003f25270 */
[----:B------:R-:W0:Y:S08]  /*92c0*/  @P1 LDC R3, c[0x0][0x44c] ;  /* 0x00011300ff031b82 */ /* 0x000e300000000800 */
[----:B------:R-:W2:Y:S01]  /*92d0*/  @P1 LDC R5, c[0x0][0x450] ;  /* 0x00011400ff051b82 */ /* 0x000ea20000000800 */
[----:B0-----:R-:W-:-:S05]  /*92e0*/  @P1 IMAD.HI.U32 R2, R0, R3, RZ ;  /* 0x0000000300021227 */ /* 0x001fca00078e00ff */
[----:B--2---:R-:W-:Y:S02]  /*92f0*/  @P1 SHF.R.U32.HI R0, RZ, R5, R2 ;  /* 0x00000005ff001219 */ /* 0x004fe40000011602 */
[----:B-1----:R-:W-:-:S03]  /*9300*/  ISETP.GE.AND P1, PT, R7, 0x1, PT ;  /* 0x000000010700780c */ /* 0x002fc60003f26270 */
[----:B------:R-:W-:-:S04]  /*9310*/  IMAD.IADD R0, R235, 0x1, R0 ;  /* 0x00000001eb007824 */ /* 0x000fc800078e0200 */
[----:B------:R-:W-:-:S06]  /*9320*/  VIADD R2, R0, -UR4 ;  /* 0x8000000400027c36 */ /* 0x000fcc0008000000 */
[----:B------:R-:W-:Y:S05]  /*9330*/  @!P1 BRA `(.L_x_2086) ;  /* 0x0000000000449947 */ /* 0x000fea0003800000 */
[----:B------:R-:W-:Y:S01]  /*9340*/  ISETP.GT.AND P1, PT, R0, -0x1, PT ;  /* 0xffffffff0000780c */ /* 0x000fe20003f24270 */
[----:B------:R-:W-:-:S12]  /*9350*/  BSSY B0, `(.L_x_2087) ;  /* 0x000000d000007945 */ /* 0x000fd80003800000 */
        /* <DEDUP_REMOVED lines=8> */
.L_x_2088:
[----:B------:R-:W-:-:S13]  /*93e0*/  ISETP.NE.AND P1, PT, R7, 0x1, PT ;  /* 0x000000010700780c */ /* 0x000fda0003f25270 */
[----:B------:R-:W0:Y:S02]  /*93f0*/  @P1 LDC.64 R4, c[0x0][0xae0] ;  /* 0x0002b800ff041b82 */ /* 0x000e240000000a00 */
[----:B0-----:R-:W-:-:S05]  /*9400*/  @P1 IMAD.HI.U32 R4, R0, R4, RZ ;  /* 0x0000000400041227 */ /* 0x001fca00078e00ff */
[----:B------:R-:W-:-:S07]  /*9410*/  @P1 SHF.R.U32.HI R0, RZ, R5, R4 ;  /* 0x00000005ff001219 */ /* 0x000fce0000011604 */
.L_x_2089:
[----:B------:R-:W-:Y:S05]  /*9420*/  BSYNC B0 ;  /* 0x0000000000007941 */ /* 0x000fea0003800000 */
.L_x_2087:
[----:B------:R-:W-:-:S05]  /*9430*/  IMAD R3, R0, R7, RZ ;  /* 0x0000000700037224 */ /* 0x000fca00078e02ff */
[----:B------:R-:W-:-:S07]  /*9440*/  VIMNMX R2, R2, R3, !PT ;  /* 0x0000000302027248 */ /* 0x000fce0007fe0100 */
.L_x_2086:
[----:B------:R-:W-:-:S04]  /*9450*/  VIADD R2, R2, 0x5f ;  /* 0x0000005f02027836 */ /* 0x000fc80000000000 */
[----:B------:R-:W-:-:S05]  /*9460*/  IMAD.HI R2, R2, 0x2aaaaaab, RZ ;  /* 0x2aaaaaab02027827 */ /* 0x000fca00078e02ff */
[----:B------:R-:W-:-:S04]  /*9470*/  SHF.R.U32.HI R3, RZ, 0x1f, R2 ;  /* 0x0000001fff037819 */ /* 0x000fc80000011602 */
[----:B------:R-:W-:-:S04]  /*9480*/  LEA.HI.SX32 R3, R2, R3, 0x1c ;  /* 0x0000000302037211 */ /* 0x000fc800078fe2ff */
[----:B------:R-:W-:-:S04]  /*9490*/  VIMNMX R182, R192, R3, !PT ;  /* 0x00000003c0b67248 */ /* 0x000fc80007fe0100 */
[----:B------:R-:W-:-:S13]  /*94a0*/  ISETP.GE.AND P1, PT, R20, R182, PT ;  /* 0x000000b61400720c */ /* 0x000fda0003f26270 */
[----:B------:R-:W-:Y:S05]  /*94b0*/  @!P1 BRA `(.L_x_2090) ;  /* 0x0000016c00309947 */ /* 0x000fea0003800000 */
[----:B------:R0:W5:Y:S01]  /*94c0*/  LDL.64 R2, [R1+0x178] ;  /* 0x0001780001027983 */ /* 0x0001620000100a00 */
[----:B------:R-:W-:-:S07]  /*94d0*/  IMAD.MOV.U32 R171, RZ, RZ, R20 ;  /* 0x000000ffffab7224 */ /* 0x000fce00078e0014 */
.L_x_2107:
[----:B0----5:R-:W2:Y:S04]  /*94e0*/  LD.E R5, desc[UR44][R2.64] ;  /* 0x0000002c02057980 */ /* 0x021ea8000c101900 */
[----:B-1----:R-:W3:Y:S01]  /*94f0*/  LD.E R0, desc[UR44][R2.64+0x8] ;  /* 0x0000082c02007980 */ /* 0x002ee2000c101900 */
[----:B--2---:R-:W-:-:S05]  /*9500*/  VIADD R5, R5, 0x1 ;  /* 0x0000000105057836 */ /* 0x004fca0000000000 */
[----:B------:R-:W-:-:S13]  /*9510*/  ISETP.NE.AND P2, PT, R5, 0x2, PT ;  /* 0x000000020500780c */ /* 0x000fda0003f45270 */
[----:B------:R1:W5:Y:S04]  /*9520*/  @P2 LD.E R11, desc[UR44][R2.64+0x4] ;  /* 0x0000042c020b2980 */ /* 0x000368000c101900 */
[----:B------:R-:W2:Y:S01]  /*9530*/  @!P2 LD.E R4, desc[UR44][R2.64+0x4] ;  /* 0x0000042c0204a980 */ /* 0x000ea2000c101900 */
[----:B---3--:R-:W-:-:S03]  /*9540*/  VIADD R9, R0, 0x1 ;  /* 0x0000000100097836 */ /* 0x008fc60000000000 */
[----:B------:R3:W-:Y:S04]  /*9550*/  ST.E desc[UR44][R2.64], R5 ;  /* 0x0000000502007985 */ /* 0x0007e8000c10192c */
[----:B------:R1:W-:Y:S04]  /*9560*/  ST.E desc[UR44][R2.64+0x8], R9 ;  /* 0x0000080902007985 */ /* 0x0003e8000c10192c */
[----:B------:R1:W-:Y:S01]  /*9570*/  @!P2 ST.E desc[UR44][R2.64], RZ ;  /* 0x000000ff0200a985 */ /* 0x0003e2000c10192c */
[----:B--2---:R-:W-:-:S05]  /*9580*/  @!P2 LOP3.LUT R11, R4, 0x1, RZ, 0x3c, !PT ;  /* 0x00000001040ba812 */ /* 0x004fca00078e3cff */
[----:B------:R1:W-:Y:S04]  /*9590*/  @!P2 ST.E desc[UR44][R2.64+0x4], R11 ;  /* 0x0000040b0200a985 */ /* 0x0003e8000c10192c */
[----:B------:R-:W2:Y:S01]  /*95a0*/  LDL R0, [R1+0x1c] ;  /* 0x00001c0001007983 */ /* 0x000ea20000100800 */
[----:B------:R-:W-:Y:S01]  /*95b0*/  IMAD.MOV.U32 R7, RZ, RZ, R171 ;  /* 0x000000ffff077224 */ /* 0x000fe200078e00ab */
[----:B------:R-:W-:Y:S05]  /*95c0*/  YIELD ;  /* 0x0000000000007946 */ /* 0x000fea0003800000 */
[----:B------:R-:W-:Y:S01]  /*95d0*/  BSSY B0, `(.L_x_2091) ;  /* 0x0000008000007945 */ /* 0x000fe20003800000 */
[----:B------:R-:W-:Y:S01]  /*95e0*/  VIADD R171, R171, 0xffffffff ;  /* 0xffffffffabab7836 */ /* 0x000fe20000000000 */
[----:B------:R-:W-:Y:S01]  /*95f0*/  ISETP.GT.AND P1, PT, R7, R182, PT ;  /* 0x000000b60700720c */ /* 0x000fe20003f24270 */
[----:B---3--:R-:W-:Y:S01]  /*9600*/  @!P2 IMAD.MOV.U32 R5, RZ, RZ, RZ ;  /* 0x000000ffff05a224 */ /* 0x008fe200078e00ff */
[----:B--2---:R-:W-:-:S04]  /*9610*/  LOP3.LUT R0, R0, 0x1, RZ, 0xfc, !PT ;  /* 0x0000000100007812 */ /* 0x004fc800078efcff */
[----:B------:R-:W-:-:S13]  /*9620*/  ISETP.NE.AND P3, PT, R0, 0x3, PT ;  /* 0x000000030000780c */ /* 0x000fda0003f65270 */
[----:B-1----:R-:W-:Y:S05]  /*9630*/  @!P3 BRA `(.L_x_2092) ;  /* 0x000000000004b947 */ /* 0x002fea0003800000 */
[----:B------:R-:W-:Y:S01]  /*9640*/  BPT.TRAP 0x1 ;  /* 0x000000040000795c */ /* 0x000fe20000300000 */
.L_x_2092:
[----:B------:R-:W-:Y:S05]  /*9650*/  BSYNC B0 ;  /* 0x0000000000007941 */ /* 0x000fea0003800000 */
.L_x_2091:
[----:B------:R-:W2:Y:S01]  /*9660*/  LDL.64 R6, [R1+0x8] ;  /* 0x0000080001067983 */ /* 0x000ea20000100a00 */
[----:B-----5:R-:W-:Y:S02]  /*9670*/  SHF.L.U32 R8, R11, 0x1f, RZ ;  /* 0x0000001f0b087819 */ /* 0x020fe400000006ff */
[----:B--2---:R-:W-:-:S05]  /*9680*/  MOV R6, R6 ;  /* 0x0000000600067202 */ /* 0x004fca0000000f00 */
[----:B------:R-:W-:-:S04]  /*9690*/  IMAD R5, R5, 0x8, R6 ;  /* 0x0000000805057824 */ /* 0x000fc800078e0206 */
[----:B------:R1:W2:Y:S01]  /*96a0*/  SYNCS.PHASECHK.TRANS64.TRYWAIT P2, [R5+URZ], R8 ;  /* 0x00000008050075a7 */ /* 0x0002a2000804017f */
[----:B------:R1:W5:Y:S04]  /*96b0*/  LD.E R0, desc[UR44][R2.64] ;  /* 0x0000002c02007980 */ /* 0x000368000c101900 */
[----:B------:R1:W5:Y:S01]  /*96c0*/  LD.E R4, desc[UR44][R2.64+0x4] ;  /* 0x0000042c02047980 */ /* 0x000362000c101900 */
[----:B------:R-:W-:Y:S04]  /*96d0*/  BSSY B0, `(.L_x_2093) ;  /* 0x0000003000007945 */ /* 0x000fe80003800000 */
[----:B------:R-:W-:Y:S05]  /*96e0*/  @!P3 BRA `(.L_x_2094) ;  /* 0x000000000004b947 */ /* 0x000fea0003800000 */
[----:B------:R-:W-:Y:S01]  /*96f0*/  BPT.TRAP 0x1 ;  /* 0x000000040000795c */ /* 0x000fe20000300000 */
.L_x_2094:
[----:B------:R-:W-:Y:S05]  /*9700*/  BSYNC B0 ;  /* 0x0000000000007941 */ /* 0x000fea0003800000 */
.L_x_2093:
[----:B------:R-:W-:Y:S04]  /*9710*/  BSSY B0, `(.L_x_2095) ;  /* 0x0000006000007945 */ /* 0x000fe80003800000 */
[----:B--2---:R-:W-:Y:S05]  /*9720*/  @P2 BRA `(.L_x_2096) ;  /* 0x0000000000102947 */ /* 0x004fea0003800000 */
[----:B-----5:R-:W-:Y:S01]  /*9730*/  IMAD R0, R0, 0x8, R6 ;  /* 0x0000000800007824 */ /* 0x020fe200078e0206 */
[----:B-1----:R-:W-:-:S04]  /*9740*/  SHF.L.U32 R5, R4, 0x1f, RZ ;  /* 0x0000001f04057819 */ /* 0x002fc800000006ff */
[----:B------:R-:W1:Y:S02]  /*9750*/  SYNCS.PHASECHK.TRANS64.TRYWAIT P2, [R0+URZ], R5 ;  /* 0x00000005000075a7 */ /* 0x000e64000804017f */
[----:B-1----:R-:W-:Y:S05]  /*9760*/  @!P2 BRA `(.L_x_2097) ;  /* 0x000002a4006ca947 */ /* 0x002fea0003800000 */
.L_x_2096:
[----:B------:R-:W-:Y:S05]  /*9770*/  BSYNC B0 ;  /* 0x0000000000007941 */ /* 0x000fea0003800000 */
.L_x_2095:
[----:B-1----:R-:W2:Y:S04]  /*9780*/  LD.E R5, desc[UR44][R2.64] ;  /* 0x0000002c02057980 */ /* 0x002ea8000c101900 */
[----:B------:R-:W2:Y:S01]  /*9790*/  LDL.64 R8, [R1+0xa0] ;  /* 0x0000a00001087983 */ /* 0x000ea20000100a00 */
[----:B------:R-:W-:Y:S05]  /*97a0*/  WARPSYNC.ALL ;  /* 0x0000000000007948 */ /* 0x000fea0003800000 */
[----:B------:R-:W3:Y:S04]  /*97b0*/  LDL.64 R14, [R1+0x98] ;  /* 0x00009800010e7983 */ /* 0x000ee80000100a00 */
[----:B------:R-:W4:Y:S04]  /*97c0*/  LDL.64 R6, [R1+0x98] ;  /* 0x0000980001067983 */ /* 0x000f280000100a00 */
[----:B------:R-:W4:Y:S01]  /*97d0*/  LDL.64 R10, [R1+0x98] ;  /* 0x00009800010a7983 */ /* 0x000f220000100a00 */
[----:B--2--5:R-:W-:-:S03]  /*97e0*/  IMAD R4, R5, 0x300, R8 ;  /* 0x0000030005047824 */ /* 0x024fc600078e0208 */
[----:B------:R-:W2:Y:S01]  /*97f0*/  LDL.64 R12, [R1+0x98] ;  /* 0x00009800010c7983 */ /* 0x000ea20000100a00 */
[----:B------:R-:W-:Y:S01]  /*9800*/  IMAD.MOV.U32 R5, RZ, RZ, R9 ;  /* 0x000000ffff057224 */ /* 0x000fe200078e0009 */
[----:B------:R-:W-:Y:S01]  /*9810*/  R2UR UR6, R4 ;  /* 0x00000000040672ca */ /* 0x000fe200000e0000 */
[----:B------:R-:W-:-:S03]  /*9820*/  WARPGROUP.ARRIVE ;  /* 0x00000000000079c5 */ /* 0x000fc60000000000 */
[----:B------:R-:W-:Y:S01]  /*9830*/  R2UR UR7, R5 ;  /* 0x00000000050772ca */ /* 0x000fe200000e0000 */
[----:B------:R-:W-:Y:S02]  /*9840*/  VIADD R8, R4, 0x2 ;  /* 0x0000000204087836 */ /* 0x000fe40000000000 */
[----:B------:R-:W-:Y:S01]  /*9850*/  IMAD.MOV.U32 R183, RZ, RZ, 0x1 ;  /* 0x00000001ffb77424 */ /* 0x000fe200078e00ff */
[----:B------:R1:W-:Y:S04]  /*9860*/  STL [R1+0x80], RZ ;  /* 0x000080ff01007387 */ /* 0x0003e80000100800 */
[----:B------:R1:W-:Y:S04]  /*9870*/  STL [R1+0x80], R183 ;  /* 0x000080b701007387 */ /* 0x0003e80000100800 */
[----:B------:R1:W-:Y:S04]  /*9880*/  STL [R1+0x80], R183 ;  /* 0x000080b701007387 */ /* 0x0003e80000100800 */
[----:B------:R1:W-:Y:S04]  /*9890*/  STL [R1+0x80], R183 ;  /* 0x000080b701007387 */ /* 0x0003e80000100800 */
[----:B------:R1:W-:Y:S01]  /*98a0*/  STL [R1+0x80], R183 ;  /* 0x000080b701007387 */ /* 0x0003e20000100800 */
[----:B---3--:R-:W-:-:S02]  /*98b0*/  R2UR UR4, R14 ;  /* 0x000000000e0472ca */ /* 0x008fc400000e0000 */
[----:B------:R-:W-:Y:S01]  /*98c0*/  R2UR UR5, R15 ;  /* 0x000000000f0572ca */ /* 0x000fe200000e0000 */
[----:B------:R-:W3:-:S12]  /*98d0*/  LDL R14, [R1+0x54] ;  /* 0x00005400010e7983 */ /* 0x000ed80000100800 */
[----:B------:R-:W-:Y:S01]  /*98e0*/  HGMMA.64x96x16.F32 R24, gdesc[UR4], RZ, !UPT, gsb0 ;  /* 0x01600000041879f0 */ /* 0x000fe2000c0008ff */
[----:B----4-:R-:W-:Y:S01]  /*98f0*/  VIADD R6, R6, 0x2 ;  /* 0x0000000206067836 */ /* 0x010fe20000000000 */
[----:B------:R-:W-:Y:S02]  /*9900*/  R2UR UR6, R8 ;  /* 0x00000000080672ca */ /* 0x000fe400000e0000 */
[----:B------:R-:W-:Y:S02]  /*9910*/  R2UR UR7, R9 ;  /* 0x00000000090772ca */ /* 0x000fe400000e0000 */
[----:B------:R-:W-:Y:S02]  /*9920*/  R2UR UR4, R6 ;  /* 0x00000000060472ca */ /* 0x000fe400000e0000 */
[----:B------:R-:W-:Y:S01]  /*9930*/  R2UR UR5, R7 ;  /* 0x00000000070572ca */ /* 0x000fe200000e0000 */
[----:B------:R-:W-:Y:S02]  /*9940*/  VIADD R10, R10, 0x4 ;  /* 0x000000040a0a7836 */ /* 0x000fe40000000000 */
[----:B------:R-:W-:-:S02]  /*9950*/  VIADD R6, R4, 0x4 ;  /* 0x0000000404067836 */ /* 0x000fc40000000000 */
[----:B------:R-:W-:Y:S01]  /*9960*/  IMAD.MOV.U32 R7, RZ, RZ, R9 ;  /* 0x000000ffff077224 */ /* 0x000fe200078e0009 */
[----:B------:R-:W-:Y:S02]  /*9970*/  WARPGROUP.DEPBAR.LE gsb0, 0x0 ;  /* 0x00008000000079c5 */ /* 0x000fe40000010000 */
[----:B------:R1:W5:Y:S04]  /*9980*/  LD.E R0, desc[UR44][R2.64] ;  /* 0x0000002c02007980 */ /* 0x000368000c101900 */
[----:B------:R1:W5:Y:S01]  /*9990*/  LD.E R5, desc[UR44][R2.64+0x4] ;  /* 0x0000042c02057980 */ /* 0x000362000c101900 */
[----:B------:R-:W-:-:S06]  /*99a0*/  WARPGROUP.ARRIVE ;  /* 0x00000000000079c5 */ /* 0x000fcc0000000000 */
[----:B------:R-:W-:Y:S01]  /*99b0*/  HGMMA.64x96x16.F32 R24, gdesc[UR4], R24, gsb0 ;  /* 0x01600000041879f0 */ /* 0x000fe20008000818 */
[----:B------:R-:W-:Y:S02]  /*99c0*/  R2UR UR6, R6 ;  /* 0x00000000060672ca */ /* 0x000fe400000e0000 */
[----:B------:R-:W-:Y:S02]  /*99d0*/  R2UR UR7, R7 ;  /* 0x00000000070772ca */ /* 0x000fe400000e0000 */
[----:B------:R-:W-:Y:S02]  /*99e0*/  R2UR UR4, R10 ;  /* 0x000000000a0472ca */ /* 0x000fe400000e0000 */
[----:B------:R-:W-:Y:S01]  /*99f0*/  R2UR UR5, R11 ;  /* 0x000000000b0572ca */ /* 0x000fe200000e0000 */
[----:B------:R-:W-:Y:S02]  /*9a00*/  VIADD R6, R4, 0x6 ;  /* 0x0000000604067836 */ /* 0x000fe40000000000 */
[----:B--2---:R-:W-:-:S02]  /*9a10*/  VIADD R12, R12, 0x6 ;  /* 0x000000060c0c7836 */ /* 0x004fc40000000000 */
[----:B------:R-:W-:Y:S01]  /*9a20*/  IMAD.MOV.U32 R7, RZ, RZ, R9 ;  /* 0x000000ffff077224 */ /* 0x000fe200078e0009 */
[----:B------:R-:W-:Y:S02]  /*9a30*/  WARPGROUP.DEPBAR.LE gsb0, 0x0 ;  /* 0x00008000000079c5 */ /* 0x000fe40000010000 */
[----:B------:R-:W-:-:S06]  /*9a40*/  WARPGROUP.ARRIVE ;  /* 0x00000000000079c5 */ /* 0x000fcc0000000000 */
        /* <DEDUP_REMOVED lines=8> */
[----:B---3--:R-:W-:-:S04]  /*9ad0*/  LOP3.LUT R14, R14, 0x1, RZ, 0xfc, !PT ;  /* 0x000000010e0e7812 */ /* 0x008fc800078efcff */
[----:B------:R-:W-:Y:S01]  /*9ae0*/  ISETP.NE.AND P3, PT, R14, 0x3, PT ;  /* 0x000000030e00780c */ /* 0x000fe20003f65270 */
[----:B------:R-:W-:Y:S01]  /*9af0*/  BSSY B0, `(.L_x_2098) ;  /* 0x0000004000007945 */ /* 0x000fe20003800000 */
[----:B------:R-:W-:-:S11]  /*9b00*/  WARPGROUP.DEPBAR.LE gsb0, 0x0 ;  /* 0x00008000000079c5 */ /* 0x000fd60000010000 */
[----:B-1----:R-:W-:Y:S05]  /*9b10*/  @!P3 BRA `(.L_x_2099) ;  /* 0x000000000004b947 */ /* 0x002fea0003800000 */
[----:B------:R-:W-:Y:S01]  /*9b20*/  BPT.TRAP 0x1 ;  /* 0x000000040000795c */ /* 0x000fe20000300000 */
.L_x_2099:
[----:B------:R-:W-:Y:S05]  /*9b30*/  BSYNC B0 ;  /* 0x0000000000007941 */ /* 0x000fea0003800000 */
.L_x_2098:
        /* <DEDUP_REMOVED lines=10> */
.L_x_2101:
[----:B------:R-:W-:Y:S05]  /*9be0*/  BSYNC B0 ;  /* 0x0000000000007941 */ /* 0x000fea0003800000 */
.L_x_2100:
[----:B------:R-:W-:Y:S04]  /*9bf0*/  BSSY B0, `(.L_x_2102) ;  /* 0x0000006000007945 */ /* 0x000fe80003800000 */
[----:B--2---:R-:W-:Y:S05]  /*9c00*/  @P2 BRA `(.L_x_2103) ;  /* 0x0000000000102947 */ /* 0x004fea0003800000 */
[----:B-----5:R-:W-:Y:S01]  /*9c10*/  IMAD R4, R4, 0x8, R7 ;  /* 0x0000000804047824 */ /* 0x020fe200078e0207 */
[----:B------:R-:W-:-:S04]  /*9c20*/  SHF.L.U32 R5, R5, 0x1f, RZ ;  /* 0x0000001f05057819 */ /* 0x000fc800000006ff */
[----:B------:R-:W2:Y:S02]  /*9c30*/  SYNCS.PHASECHK.TRANS64.TRYWAIT P2, [R4+URZ], R5 ;  /* 0x00000005040075a7 */ /* 0x000ea4000804017f */
[----:B--2---:R-:W-:Y:S05]  /*9c40*/  @!P2 BRA `(.L_x_2104) ;  /* 0x000002a00048a947 */ /* 0x004fea0003800000 */
.L_x_2103:
[----:B------:R-:W-:Y:S05]  /*9c50*/  BSYNC B0 ;  /* 0x0000000000007941 */ /* 0x000fea0003800000 */
.L_x_2102:
[----:B------:R-:W3:Y:S04]  /*9c60*/  LD.E R15, desc[UR44][R2.64] ;  /* 0x0000002c020f7980 */ /* 0x000ee8000c101900 */
[----:B------:R-:W3:Y:S04]  /*9c70*/  LDL.64 R6, [R1+0x118] ;  /* 0x0001180001067983 */ /* 0x000ee80000100a00 */
[----:B-1----:R-:W4:Y:S04]  /*9c80*/  LDL R0, [R1+0x90] ;  /* 0x0000900001007983 */ /* 0x002f280000100800 */
[----:B--2--5:R-:W2:Y:S04]  /*9c90*/  LDL.64 R4, [R1+0x110] ;  /* 0x0001100001047983 */ /* 0x024ea80000100a00 */
[----:B------:R-:W2:Y:S04]  /*9ca0*/  LDL.64 R8, [R1+0x110] ;  /* 0x0001100001087983 */ /* 0x000ea80000100a00 */
[----:B------:R-:W2:Y:S04]  /*9cb0*/  LDL.64 R10, [R1+0x110] ;  /* 0x00011000010a7983 */ /* 0x000ea80000100a00 */
[----:B------:R-:W2:Y:S01]  /*9cc0*/  LDL.64 R12, [R1+0x110] ;  /* 0x00011000010c7983 */ /* 0x000ea20000100a00 */
[----:B------:R-:W-:Y:S05]  /*9cd0*/  WARPSYNC.ALL ;  /* 0x0000000000007948 */ /* 0x000fea0003800000 */
[----:B------:R-:W-:Y:S01]  /*9ce0*/  WARPGROUP.ARRIVE ;  /* 0x00000000000079c5 */ /* 0x000fe20000000000 */
[----:B------:R-:W-:Y:S04]  /*9cf0*/  STL [R1+0x1bb4], R171 ;  /* 0x001bb4ab01007387 */ /* 0x000fe80000100800 */
[----:B------:R-:W-:Y:S04]  /*9d00*/  STL [R1+0x1bb0], R234 ;  /* 0x001bb0ea01007387 */ /* 0x000fe80000100800 */
[----:B------:R-:W-:Y:S04]  /*9d10*/  STL [R1+0xbcc], R18 ;  /* 0x000bcc1201007387 */ /* 0x000fe80000100800 */
[----:B------:R-:W-:Y:S01]  /*9d20*/  STL [R1+0xbc8], R19 ;  /* 0x000bc81301007387 */ /* 0x000fe20000100800 */
[----:B---3--:R-:W-:Y:S01]  /*9d30*/  IMAD R6, R15, 0xc00, R6 ;  /* 0x00000c000f067824 */ /* 0x008fe200078e0206 */
[----:B----4-:R-:W-:-:S02]  /*9d40*/  ISETP.NE.U32.AND P2, PT, R0, RZ, PT ;  /* 0x000000ff0000720c */ /* 0x010fc40003f45070 */
[----:B------:R-:W3:Y:S02]  /*9d50*/  LDL.64 R14, [R1+0x110] ;  /* 0x00011000010e7983 */ /* 0x000ee40000100a00 */
[----:B------:R-:W-:Y:S02]  /*9d60*/  R2UR UR6, R6 ;  /* 0x00000000060672ca */ /* 0x000fe400000e0000 */
[----:B------:R-:W-:Y:S02]  /*9d70*/  R2UR UR7, R7 ;  /* 0x00000000070772ca */ /* 0x000fe400000e0000 */
[----:B--2---:R-:W-:Y:S02]  /*9d80*/  R2UR UR4, R4 ;  /* 0x00000000040472ca */ /* 0x004fe400000e0000 */
[----:B------:R-:W-:-:S03]  /*9d90*/  R2UR UR5, R5 ;  /* 0x00000000050572ca */ /* 0x000fc600000e0000 */
[----:B------:R-:W-:-:S10]  /*9da0*/  VOTEU.ANY UP0, P2 ;  /* 0x00000000003f7886 */ /* 0x000fd40001000100 */
[----:B------:R-:W-:Y:S01]  /*9db0*/  HGMMA.64x96x16.F32 R24, gdesc[UR4], R24, UP0, gsb0 ;  /* 0x01600000041879f0 */ /* 0x000fe2000b800818 */
[----:B------:R-:W-:Y:S02]  /*9dc0*/  VIADD R8, R8, 0x2 ;  /* 0x0000000208087836 */ /* 0x000fe40000000000 */
        /* <DEDUP_REMOVED lines=126> */
[----:B------:R-:W-:Y:S01]  /*a5b0*/  R2UR UR5, R15 ;  /* 0x000000000f0572ca */ /* 0x000fe200000e0000 */
[----:B--2---:R-:W-:Y:S01]  /*a5c0*/  VIADD R8, R8, 0xc02 ;  /* 0x00000c0208087836 */ /* 0x004fe20000000000 */
[----:B------:R-:W-:Y:S02]  /*a5d0*/  WARPGROUP.DEPBAR.LE gsb0, 0x0 ;  /* 0x00008000000079c5 */ /* 0x000fe40000010000 */
[----:B------:R-:W-:-:S09]  /*a5e0*/  WARPGROUP.ARRIVE ;  /* 0x00000000000079c5 */ /* 0x000fd20000000000 */
[----:B------:R-:W-:Y:S01]  /*a5f0*/  HGMMA.64x96x16.F32 R24, gdesc[UR4], R24, gsb0 ;  /* 0x01600000041879f0 */ /* 0x000fe20008000818 */
[----:B------:R-:W-:Y:S02]  /*a600*/  VIADD R4, R6, 0x902 ;  /* 0x0000090206047836 */ /* 0x000fe40000000000 */
[----:B------:R-:W-:Y:S01]  /*a610*/  IMAD.MOV.U32 R5, RZ, RZ, R7 ;  /* 0x000000ffff057224 */ /* 0x000fe200078e0007 */
[----:B------:R-:W-:Y:S02]  /*a620*/  R2UR UR4, R8 ;  /* 0x00000000080472ca */ /* 0x000fe400000e0000 */
[----:B------:R-:W-:Y:S02]  /*a630*/  R2UR UR6, R4 ;  /* 0x00000000040672ca */ /* 0x000fe400000e0000 */
[----:B------:R-:W-:Y:S02]  /*a640*/  R2UR UR7, R5 ;  /* 0x00000000050772ca */ /* 0x000fe400000e0000 */
[----:B------:R-:W-:Y:S01]  /*a650*/  R2UR UR5, R9 ;  /* 0x00000000090572ca */ /* 0x000fe200000e0000 */
[----:B----4-:R-:W-:-:S02]  /*a660*/  VIADD R10, R10, 0xc04 ;  /* 0x00000c040a0a7836 */ /* 0x010fc40000000000 */
[----:B------:R-:W-:Y:S01]  /*a670*/  VIADD R4, R6, 0x904 ;  /* 0x0000090406047836 */ /* 0x000fe20000000000 */
[----:B------:R-:W-:Y:S02]  /*a680*/  WARPGROUP.DEPBAR.LE gsb0, 0x0 ;  /* 0x00008000000079c5 */ /* 0x000fe40000010000 */
[----:B------:R-:W-:-:S07]  /*a690*/  WARPGROUP.ARRIVE ;  /* 0x00000000000079c5 */ /* 0x000fce0000000000 */
[----:B------:R-:W-:Y:S01]  /*a6a0*/  HGMMA.64x96x16.F32 R24, gdesc[UR4], R24, gsb0 ;  /* 0x01600000041879f0 */ /* 0x000fe20008000818 */
[----:B------:R-:W-:Y:S01]  /*a6b0*/  IMAD.MOV.U32 R5, RZ, RZ, R7 ;  /* 0x000000ffff057224 */ /* 0x000fe200078e0007 */
        /* <DEDUP_REMOVED lines=14> */
[----:B------:R-:W-:Y:S04]  /*a7a0*/  STL [R1+0x90], R183 ;  /* 0x000090b701007387 */ /* 0x000fe80000100800 */
[----:B------:R-:W-:Y:S01]  /*a7b0*/  STL [R1+0x90], R183 ;  /* 0x000090b701007387 */ /* 0x000fe20000100800 */
[----:B------:R-:W-:-:S02]  /*a7c0*/  WARPGROUP.DEPBAR.LE gsb0, 0x0 ;  /* 0x00008000000079c5 */ /* 0x000fc40000010000 */
[----:B------:R-:W-:Y:S01]  /*a7d0*/  WARPGROUP.ARRIVE ;  /* 0x00000000000079c5 */ /* 0x000fe20000000000 */
[----:B------:R-:W2:Y:S05]  /*a7e0*/  @!P0 LDL.64 R4, [R1+0x30] ;  /* 0x0000300001048983 */ /* 0x000eaa0000100a00 */
[----:B------:R-:W-:Y:S01]  /*a7f0*/  HGMMA.64x96x16.F32 R24, gdesc[UR4], R24, gsb0 ;  /* 0x01600000041879f0 */ /* 0x000fe20008000818 */
        /* <DEDUP_REMOVED lines=16> */
[----:B------:R-:W3:Y:S01]  /*a900*/  @!P0 LD.E R0, desc[UR44][R2.64] ;  /* 0x0000002c02008980 */ /* 0x000ee2000c101900 */
[----:B--2---:R-:W-:-:S05]  /*a910*/  @!P0 MOV R5, R4 ;  /* 0x0000000400058202 */ /* 0x004fca0000000f00 */
[----:B---3--:R-:W-:-:S05]  /*a920*/  @!P0 IMAD R0, R0, 0x8, R5 ;  /* 0x0000000800008824 */ /* 0x008fca00078e0205 */
[----:B------:R-:W-:-:S04]  /*a930*/  @!P0 PRMT R0, RZ, 0x654, R0 ;  /* 0x00000654ff008816 */ /* 0x000fc80000000000 */
[----:B------:R2:W-:Y:S01]  /*a940*/  @!P0 SYNCS.ARRIVE.TRANS64.RED.A1T0 RZ, [R0+URZ], RZ ;  /* 0x000000ff00ff89a7 */ /* 0x0005e2000810043f */
[----:B------:R-:W3:Y:S04]  /*a950*/  LDL.64 R8, [R1+0x170] ;  /* 0x0001700001087983 */ /* 0x000ee80000100a00 */
[----:B------:R-:W4:Y:S04]  /*a960*/  LDL.64 R4, [R1+0x230] ;  /* 0x0002300001047983 */ /* 0x000f280000100a00 */
        /* <DEDUP_REMOVED lines=39> */
[----:B---3--:R-:W3:Y:S01]  /*abe0*/  LD.E R8, desc[UR44][R8.64] ;  /* 0x0000002c08087980 */ /* 0x008ee2000c101900 */
[----:B------:R1:W-:Y:S01]  /*abf0*/  BAR.SYNC.DEFER_BLOCKING R237, 0x100 ;  /* 0x000400ed0000751d */ /* 0x0003e20000010000 */
[-C--:B---3--:R-:W-:Y:S01]  /*ac00*/  FMUL.FTZ R7, R24, R8.reuse ;  /* 0x0000000818077220 */ /* 0x088fe20000410000 */
[-C--:B------:R-:W-:Y:S01]  /*ac10*/  FMUL.FTZ R10, R25, R8.reuse ;  /* 0x00000008190a7220 */ /* 0x080fe20000410000 */
[-C--:B------:R-:W-:Y:S01]  /*ac20*/  FMUL.FTZ R22, R28, R8.reuse ;  /* 0x000000081c167220 */ /* 0x080fe20000410000 */
[-C--:B------:R-:W-:Y:S01]  /*ac30*/  FMUL.FTZ R73, R29, R8.reuse ;  /* 0x000000081d497220 */ /* 0x080fe20000410000 */
[-C--:B------:R-:W-:Y:S01]  /*ac40*/  FMUL.FTZ R143, R32, R8.reuse ;  /* 0x00000008208f7220 */ /* 0x080fe20000410000 */
[-C--:B------:R-:W-:Y:S01]  /*ac50*/  FMUL.FTZ R6, R26, R8.reuse ;  /* 0x000000081a067220 */ /* 0x080fe20000410000 */
[----:B------:R-:W4:Y:S01]  /*ac60*/  MUFU.TANH R7, R7 ;  /* 0x0000000700077308 */ /* 0x000f220000002400 */
[-C--:B------:R-:W-:Y:S01]  /*ac70*/  FMUL.FTZ R153, R33, R8.reuse ;  /* 0x0000000821997220 */ /* 0x080fe20000410000 */
[-C--:B--2---:R-:W-:Y:S01]  /*ac80*/  FMUL.FTZ R0, R27, R8.reuse ;  /* 0x000000081b007220 */ /* 0x084fe20000410000 */
[-C--:B------:R-:W-:Y:S01]  /*ac90*/  FMUL.FTZ R157, R36, R8.reuse ;  /* 0x00000008249d7220 */ /* 0x080fe20000410000 */
[-C--:B------:R-:W-:Y:S01]  /*aca0*/  FMUL.FTZ R11, R35, R8.reuse ;  /* 0x00000008230b7220 */ /* 0x080fe20000410000 */
[-C--:B------:R-:W-:Y:S01]  /*acb0*/  FMUL.FTZ R72, R30, R8.reuse ;  /* 0x000000081e487220 */ /* 0x080fe20000410000 */
[-C--:B------:R-:W-:Y:S01]  /*acc0*/  FMUL.FTZ R159, R40, R8.reuse ;  /* 0x00000008289f7220 */ /* 0x080fe20000410000 */
[-C--:B------:R-:W-:Y:S01]  /*acd0*/  FMUL.FTZ R139, R34, R8.reuse ;  /* 0x00000008228b7220 */ /* 0x080fe20000410000 */
[----:B------:R-:W2:Y:S01]  /*ace0*/  MUFU.TANH R10, R10 ;  /* 0x0000000a000a7308 */ /* 0x000ea20000002400 */
[-C--:B------:R-:W-:Y:S01]  /*acf0*/  FMUL.FTZ R165, R41, R8.reuse ;  /* 0x0000000829a57220 */ /* 0x080fe20000410000 */
[-C--:B------:R-:W-:Y:S01]  /*ad00*/  FMUL.FTZ R167, R44, R8.reuse ;  /* 0x000000082ca77220 */ /* 0x080fe20000410000 */
[-C--:B------:R-:W-:Y:S01]  /*ad10*/  FMUL.FTZ R169, R45, R8.reuse ;  /* 0x000000082da97220 */ /* 0x080fe20000410000 */
[-C--:B------:R-:W-:Y:S01]  /*ad20*/  FMUL.FTZ R14, R39, R8.reuse ;  /* 0x00000008270e7220 */ /* 0x080fe20000410000 */
[-C--:B------:R-:W-:Y:S01]  /*ad30*/  FMUL.FTZ R177, R48, R8.reuse ;  /* 0x0000000830b17220 */ /* 0x080fe20000410000 */
[-C--:B------:R-:W-:Y:S01]  /*ad40*/  FMUL.FTZ R156, R42, R8.reuse ;  /* 0x000000082a9c7220 */ /* 0x080fe20000410000 */
[----:B------:R-:W-:Y:S01]  /*ad50*/  FMUL.FTZ R28, R31, R8 ;  /* 0x000000081f1c7220 */ /* 0x000fe20000410000 */
[----:B------:R-:W3:Y:S01]  /*ad60*/  MUFU.TANH R22, R22 ;  /* 0x0000001600167308 */ /* 0x000ee20000002400 */
[----:B----4-:R-:W-:Y:S01]  /*ad70*/  FMNMX.FTZ R9, R7, R4, !PT ;  /* 0x0000000407097209 */ /* 0x010fe20007810000 */
[-C--:B------:R-:W-:Y:S01]  /*ad80*/  FMUL.FTZ R175, R49, R8.reuse ;  /* 0x0000000831af7220 */ /* 0x080fe20000410000 */
[-C--:B------:R-:W-:Y:S01]  /*ad90*/  FMUL.FTZ R164, R43, R8.reuse ;  /* 0x000000082ba47220 */ /* 0x080fe20000410000 */
[-C--:B------:R-:W-:Y:S01]  /*ada0*/  FMUL.FTZ R195, R52, R8.reuse ;  /* 0x0000000834c37220 */ /* 0x080fe20000410000 */
[-C--:B------:R-:W-:Y:S01]  /*adb0*/  FMUL.FTZ R166, R46, R8.reuse ;  /* 0x000000082ea67220 */ /* 0x080fe20000410000 */
[-C--:B------:R-:W-:Y:S01]  /*adc0*/  FMUL.FTZ R181, R53, R8.reuse ;  /* 0x0000000835b57220 */ /* 0x080fe20000410000 */
[-C--:B------:R-:W-:Y:S01]  /*add0*/  FMUL.FTZ R168, R47, R8.reuse ;  /* 0x000000082fa87220 */ /* 0x080fe20000410000 */
[----:B------:R-:W4:Y:S01]  /*ade0*/  MUFU.TANH R73, R73 ;  /* 0x0000004900497308 */ /* 0x000f220000002400 */
[----:B--2---:R-:W-:Y:S01]  /*adf0*/  FMNMX.FTZ R9, R10, R9, !PT ;  /* 0x000000090a097209 */ /* 0x004fe20007810000 */
[-C--:B------:R-:W-:Y:S01]  /*ae00*/  FMUL.FTZ R35, R37, R8.reuse ;  /* 0x0000000825237220 */ /* 0x080fe20000410000 */
[-C--:B------:R-:W-:Y:S01]  /*ae10*/  FMUL.FTZ R205, R56, R8.reuse ;  /* 0x0000000838cd7220 */ /* 0x080fe20000410000 */
[-C--:B------:R-:W-:Y:S01]  /*ae20*/  FMUL.FTZ R170, R50, R8.reuse ;  /* 0x0000000832aa7220 */ /* 0x080fe20000410000 */
[-C--:B------:R-:W-:Y:S01]  /*ae30*/  FMUL.FTZ R203, R57, R8.reuse ;  /* 0x0000000839cb7220 */ /* 0x080fe20000410000 */
[-C--:B------:R-:W-:Y:S01]  /*ae40*/  FMUL.FTZ R23, R51, R8.reuse ;  /* 0x0000000833177220 */ /* 0x080fe20000410000 */
[-C--:B------:R-:W-:Y:S01]  /*ae50*/  FMUL.FTZ R213, R60, R8.reuse ;  /* 0x000000083cd57220 */ /* 0x080fe20000410000 */
[----:B------:R-:W2:Y:S01]  /*ae60*/  MUFU.TANH R143, R143 ;  /* 0x0000008f008f7308 */ /* 0x000ea20000002400 */
[----:B---3--:R-:W-:Y:S01]  /*ae70*/  FMNMX.FTZ R12, R22, R9, !PT ;  /* 0x00000009160c7209 */ /* 0x008fe20007810000 */
[-C--:B------:R-:W-:Y:S01]  /*ae80*/  FMUL.FTZ R121, R54, R8.reuse ;  /* 0x0000000836797220 */ /* 0x080fe20000410000 */
[-C--:B------:R-:W-:Y:S01]  /*ae90*/  FMUL.FTZ R211, R61, R8.reuse ;  /* 0x000000083dd37220 */ /* 0x080fe20000410000 */
[-C--:B------:R-:W-:Y:S01]  /*aea0*/  FMUL.FTZ R123, R55, R8.reuse ;  /* 0x00000008377b7220 */ /* 0x080fe20000410000 */
[-C--:B------:R-:W-:Y:S01]  /*aeb0*/  FMUL.FTZ R207, R64, R8.reuse ;  /* 0x0000000840cf7220 */ /* 0x080fe20000410000 */
[-C--:B------:R-:W-:Y:S01]  /*aec0*/  FMUL.FTZ R125, R58, R8.reuse ;  /* 0x000000083a7d7220 */ /* 0x080fe20000410000 */
[-C--:B------:R-:W-:Y:S01]  /*aed0*/  FMUL.FTZ R209, R65, R8.reuse ;  /* 0x0000000841d17220 */ /* 0x080fe20000410000 */
[----:B------:R-:W3:Y:S01]  /*aee0*/  MUFU.TANH R6, R6 ;  /* 0x0000000600067308 */ /* 0x000ee20000002400 */
[-C--:B------:R-:W-:Y:S01]  /*aef0*/  FMUL.FTZ R127, R59, R8.reuse ;  /* 0x000000083b7f7220 */ /* 0x080fe20000410000 */
[-C--:B------:R-:W-:Y:S01]  /*af00*/  FMUL.FTZ R215, R68, R8.reuse ;  /* 0x0000000844d77220 */ /* 0x080fe20000410000 */
[-C--:B------:R-:W-:Y:S01]  /*af10*/  FMUL.FTZ R129, R62, R8.reuse ;  /* 0x000000083e817220 */ /* 0x080fe20000410000 */
[-C--:B------:R-:W-:Y:S01]  /*af20*/  FMUL.FTZ R217, R69, R8.reuse ;  /* 0x0000000845d97220 */ /* 0x080fe20000410000 */
[-C--:B------:R-:W-:Y:S01]  /*af30*/  FMUL.FTZ R131, R63, R8.reuse ;  /* 0x000000083f837220 */ /* 0x080fe20000410000 */
[-C--:B------:R-:W-:Y:S01]  /*af40*/  FMUL.FTZ R135, R66, R8.reuse ;  /* 0x0000000842877220 */ /* 0x080fe20000410000 */
[----:B------:R-:W-:Y:S01]  /*af50*/  FMUL.FTZ R133, R67, R8 ;  /* 0x0000000843857220 */ /* 0x000fe20000410000 */
[----:B------:R-:W0:Y:S01]  /*af60*/  MUFU.TANH R153, R153 ;  /* 0x0000009900997308 */ /* 0x000e220000002400 */
[----:B----4-:R-:W-:Y:S01]  /*af70*/  FMNMX.FTZ R12, R73, R12, !PT ;  /* 0x0000000c490c7209 */ /* 0x010fe20007810000 */
[-C--:B------:R-:W-:Y:S01]  /*af80*/  FMUL.FTZ R137, R70, R8.reuse ;  /* 0x0000000846897220 */ /* 0x080fe20000410000 */
[----:B------:R-:W-:Y:S01]  /*af90*/  FMUL.FTZ R141, R71, R8 ;  /* 0x00000008478d7220 */ /* 0x000fe20000410000 */
[----:B------:R-:W4:Y:S04]  /*afa0*/  LDL R25, [R1+0x250] ;  /* 0x0002500001197983 */ /* 0x000f280000100800 */
[----:B------:R-:W1:Y:S01]  /*afb0*/  MUFU.TANH R0, R0 ;  /* 0x0000000000007308 */ /* 0x000e620000002400 */
[----:B------:R-:W4:Y:S04]  /*afc0*/  LDL.64 R32, [R1+0x3c8] ;  /* 0x0003c80001207983 */ /* 0x000f280000100a00 */
[----:B------:R-:W4:Y:S03]  /*afd0*/  LDL.64 R26, [R1+0x418] ;  /* 0x00041800011a7983 */ /* 0x000f260000100a00 */
[----:B------:R-:W1:Y:S01]  /*afe0*/  MUFU.TANH R157, R157 ;  /* 0x0000009d009d7308 */ /* 0x000e620000002400 */
[----:B--2---:R-:W-:-:S07]  /*aff0*/  FMNMX.FTZ R12, R143, R12, !PT ;  /* 0x0000000c8f0c7209 */ /* 0x004fce0007810000 */
[----:B------:R-:W2:Y:S01]  /*b000*/  MUFU.TANH R72, R72 ;  /* 0x0000004800487308 */ /* 0x000ea20000002400 */
[----:B------:R-:W-:Y:S01]  /*b010*/  FMUL.FTZ R34, R38, R8 ;  /* 0x0000000826227220 */ /* 0x000fe20000410000 */
[----:B------:R-:W4:Y:S04]  /*b020*/  LDL.64 R44, [R1+0x378] ;  /* 0x00037800012c7983 */ /* 0x000f280000100a00 */
[----:B------:R-:W4:Y:S02]  /*b030*/  LDL.64 R46, [R1+0x388] ;  /* 0x00038800012e7983 */ /* 0x000f240000100a00 */
[----:B------:R-:W2:Y:S01]  /*b040*/  MUFU.TANH R35, R35 ;  /* 0x0000002300237308 */ /* 0x000ea20000002400 */
[----:B---3--:R-:W-:Y:S01]  /*b050*/  FMNMX.FTZ R9, R6, R5, !PT ;  /* 0x0000000506097209 */ /* 0x008fe20007810000 */
[----:B------:R-:W3:Y:S01]  /*b060*/  LDL.64 R54, [R1+0x328] ;  /* 0x0003280001367983 */ /* 0x000ee20000100a00 */
[----:B0-----:R-:W-:-:S03]  /*b070*/  FMNMX.FTZ R12, R153, R12, !PT ;  /* 0x0000000c990c7209 */ /* 0x001fc60007810000 */
[----:B------:R-:W3:Y:S02]  /*b080*/  LDL.64 R40, [R1+0x3f8] ;  /* 0x0003f80001287983 */ /* 0x000ee40000100a00 */
[----:B------:R-:W0:Y:S08]  /*b090*/  MUFU.TANH R28, R28 ;  /* 0x0000001c001c7308 */ /* 0x000e300000002400 */
[----:B------:R-:W0:Y:S01]  /*b0a0*/  MUFU.TANH R159, R159 ;  /* 0x0000009f009f7308 */ /* 0x000e220000002400 */
[----:B-1----:R-:W-:Y:S01]  /*b0b0*/  FMNMX.FTZ R9, R0, R9, !PT ;  /* 0x0000000900097209 */ /* 0x002fe20007810000 */
[----:B------:R-:W3:Y:S01]  /*b0c0*/  LDL.64 R64, [R1+0x2d8] ;  /* 0x0002d80001407983 */ /* 0x000ee20000100a00 */
[----:B------:R-:W-:-:S05]  /*b0d0*/  FMNMX.FTZ R16, R157, R12, !PT ;  /* 0x0000000c9d107209 */ /* 0x000fca0007810000 */
[----:B------:R-:W1:Y:S08]  /*b0e0*/  MUFU.TANH R139, R139 ;  /* 0x0000008b008b7308 */ /* 0x000e700000002400 */
[----:B------:R-:W1:Y:S01]  /*b0f0*/  MUFU.TANH R165, R165 ;  /* 0x000000a500a57308 */ /* 0x000e620000002400 */
[----:B--2---:R-:W-:Y:S01]  /*b100*/  FMNMX.FTZ R9, R72, R9, !PT ;  /* 0x0000000948097209 */ /* 0x004fe20007810000 */
[----:B------:R-:W2:Y:S01]  /*b110*/  LDL.64 R66, [R1+0x2e8] ;  /* 0x0002e80001427983 */ /* 0x000ea20000100a00 */
[----:B------:R-:W-:-:S03]  /*b120*/  FMNMX.FTZ R16, R35, R16, !PT ;  /* 0x0000001023107209 */ /* 0x000fc60007810000 */
[----:B------:R-:W2:Y:S02]  /*b130*/  LDL.64 R68, [R1+0x2f8] ;  /* 0x0002f80001447983 */ /* 0x000ea40000100a00 */
[----:B------:R-:W1:Y:S08]  /*b140*/  MUFU.TANH R11, R11 ;  /* 0x0000000b000b7308 */ /* 0x000e700000002400 */
[----:B------:R-:W1:Y:S01]  /*b150*/  MUFU.TANH R167, R167 ;  /* 0x000000a700a77308 */ /* 0x000e620000002400 */
[----:B0-----:R-:W-:Y:S01]  /*b160*/  FMNMX.FTZ R12, R28, R9, !PT ;  /* 0x000000091c0c7209 */ /* 0x001fe20007810000 */
[----:B------:R-:W2:Y:S01]  /*b170*/  LDL.64 R70, [R1+0x308] ;  /* 0x0003080001467983 */ /* 0x000ea20000100a00 */
[----:B------:R-:W-:-:S03]  /*b180*/  FMNMX.FTZ R16, R159, R16, !PT ;  /* 0x000000109f107209 */ /* 0x000fc60007810000 */
[----:B------:R-:W2:Y:S02]  /*b190*/  LDL.64 R56, [R1+0x338] ;  /* 0x0003380001387983 */ /* 0x000ea40000100a00 */
[----:B------:R-:W0:Y:S08]  /*b1a0*/  MUFU.TANH R34, R34 ;  /* 0x0000002200227308 */ /* 0x000e300000002400 */
[----:B------:R-:W0:Y:S01]  /*b1b0*/  MUFU.TANH R169, R169 ;  /* 0x000000a900a97308 */ /* 0x000e220000002400 */
[----:B-1----:R-:W-:Y:S01]  /*b1c0*/  FMNMX.FTZ R12, R139, R12, !PT ;  /* 0x0000000c8b0c7209 */ /* 0x002fe20007810000 */
[----:B------:R-:W2:Y:S01]  /*b1d0*/  LDL.64 R58, [R1+0x348] ;  /* 0x00034800013a7983 */ /* 0x000ea20000100a00 */
[----:B------:R-:W-:-:S03]  /*b1e0*/  FMNMX.FTZ R16, R165, R16, !PT ;  /* 0x00000010a5107209 */ /* 0x000fc60007810000 */
[----:B------:R-:W2:Y:S02]  /*b1f0*/  LDL.64 R30, [R1+0x428] ;  /* 0x00042800011e7983 */ /* 0x000ea40000100a00 */
[----:B------:R-:W1:Y:S08]  /*b200*/  MUFU.TANH R14, R14 ;  /* 0x0000000e000e7308 */ /* 0x000e700000002400 */
[----:B------:R-:W1:Y:S01]  /*b210*/  MUFU.TANH R177, R177 ;  /* 0x000000b100b17308 */ /* 0x000e620000002400 */
[----:B------:R-:W-:Y:S01]  /*b220*/  FMNMX.FTZ R9, R11, R12, !PT ;  /* 0x0000000c0b097209 */ /* 0x000fe20007810000 */
[----:B------:R-:W2:Y:S01]  /*b230*/  LDL.64 R60, [R1+0x358] ;  /* 0x00035800013c7983 */ /* 0x000ea20000100a00 */
[----:B------:R-:W-:-:S03]  /*b240*/  FMNMX.FTZ R16, R167, R16, !PT ;  /* 0x00000010a7107209 */ /* 0x000fc60007810000 */
[----:B------:R-:W2:Y:S02]  /*b250*/  LDL.64 R42, [R1+0x408] ;  /* 0x00040800012a7983 */ /* 0x000ea40000100a00 */
[----:B------:R-:W1:Y:S02]  /*b260*/  MUFU.TANH R156, R156 ;  /* 0x0000009c009c7308 */ /* 0x000e640000002400 */
[----:B------:R-:W2:Y:S06]  /*b270*/  LDL.64 R48, [R1+0x398] ;  /* 0x0003980001307983 */ /* 0x000eac0000100a00 */
        /* <DEDUP_REMOVED lines=15> */
[----:B------:R-:W-:-:S05]  /*b370*/  FMNMX.FTZ R16, R175, R16, !PT ;  /* 0x00000010af107209 */ /* 0x000fca0007810000 */
[----:B------:R-:W1:Y:S08]  /*b380*/  MUFU.TANH R168, R168 ;  /* 0x000000a800a87308 */ /* 0x000e700000002400 */
[----:B------:R-:W1:Y:S01]  /*b390*/  MUFU.TANH R205, R205 ;  /* 0x000000cd00cd7308 */ /* 0x000e620000002400 */
[----:B0-----:R-:W-:Y:S02]  /*b3a0*/  FMNMX.FTZ R9, R164, R9, !PT ;  /* 0x00000009a4097209 */ /* 0x001fe40007810000 */
[----:B------:R-:W-:-:S05]  /*b3b0*/  FMNMX.FTZ R16, R195, R16, !PT ;  /* 0x00000010c3107209 */ /* 0x000fca0007810000 */
[----:B------:R-:W0:Y:S08]  /*b3c0*/  MUFU.TANH R170, R170 ;  /* 0x000000aa00aa7308 */ /* 0x000e300000002400 */
[----:B------:R-:W0:Y:S01]  /*b3d0*/  MUFU.TANH R203, R203 ;  /* 0x000000cb00cb7308 */ /* 0x000e220000002400 */
[----:B-1----:R-:W-:Y:S02]  /*b3e0*/  FMNMX.FTZ R9, R166, R9, !PT ;  /* 0x00000009a6097209 */ /* 0x002fe40007810000 */
[----:B------:R-:W-:-:S05]  /*b3f0*/  FMNMX.FTZ R16, R181, R16, !PT ;  /* 0x00000010b5107209 */ /* 0x000fca0007810000 */
[----:B------:R-:W1:Y:S08]  /*b400*/  MUFU.TANH R23, R23 ;  /* 0x0000001700177308 */ /* 0x000e700000002400 */
[----:B------:R-:W1:Y:S01]  /*b410*/  MUFU.TANH R213, R213 ;  /* 0x000000d500d57308 */ /* 0x000e620000002400 */
[----:B------:R-:W-:Y:S02]  /*b420*/  FMNMX.FTZ R9, R168, R9, !PT ;  /* 0x00000009a8097209 */ /* 0x000fe40007810000 */
        /* <DEDUP_REMOVED lines=21> */
[----:B------:R-:W1:Y:S01]  /*b580*/  MUFU.TANH R131, R131 ;  /* 0x0000008300837308 */ /* 0x000e620000002400 */
[----:B------:R-:W-:Y:S02]  /*b590*/  FMNMX.FTZ R12, R127, R12, !PT ;  /* 0x0000000c7f0c7209 */ /* 0x000fe40007810000 */
[----:B------:R-:W-:-:S05]  /*b5a0*/  FMNMX.FTZ R8, R215, R16, !PT ;  /* 0x00000010d7087209 */ /* 0x000fca0007810000 */
[----:B------:R-:W1:Y:S01]  /*b5b0*/  MUFU.TANH R135, R135 ;  /* 0x0000008700877308 */ /* 0x000e620000002400 */
[----:B0-----:R-:W-:Y:S02]  /*b5c0*/  FMNMX.FTZ R12, R129, R12, !PT ;  /* 0x0000000c810c7209 */ /* 0x001fe40007810000 */
[----:B------:R-:W-:-:S05]  /*b5d0*/  FMNMX.FTZ R8, R217, R8, !PT ;  /* 0x00000008d9087209 */ /* 0x000fca0007810000 */
[----:B------:R-:W0:Y:S01]  /*b5e0*/  MUFU.TANH R133, R133 ;  /* 0x0000008500857308 */ /* 0x000e220000002400 */
[----:B-1----:R-:W-:Y:S01]  /*b5f0*/  FMNMX.FTZ R12, R131, R12, !PT ;  /* 0x0000000c830c7209 */ /* 0x002fe20007810000 */
[----:B------:R-:W1:Y:S06]  /*b600*/  SHFL.BFLY PT, R13, R8, 0x2, 0x1f ;  /* 0x0c401f00080d7f89 */ /* 0x000e6c00000e0000 */
[----:B------:R-:W4:Y:S01]  /*b610*/  MUFU.TANH R137, R137 ;  /* 0x0000008900897308 */ /* 0x000f220000002400 */
[----:B------:R-:W-:-:S07]  /*b620*/  FMNMX.FTZ R12, R135, R12, !PT ;  /* 0x0000000c870c7209 */ /* 0x000fce0007810000 */
[----:B------:R-:W1:Y:S01]  /*b630*/  MUFU.TANH R141, R141 ;  /* 0x0000008d008d7308 */ /* 0x000e620000002400 */
[----:B0-----:R-:W-:-:S04]  /*b640*/  FMNMX.FTZ R12, R133, R12, !PT ;  /* 0x0000000c850c7209 */ /* 0x001fc80007810000 */
[----:B----4-:R-:W-:-:S04]  /*b650*/  FMNMX.FTZ R12, R137, R12, !PT ;  /* 0x0000000c890c7209 */ /* 0x010fc80007810000 */
[----:B-1----:R-:W-:-:S05]  /*b660*/  FMNMX.FTZ R9, R141, R12, !PT ;  /* 0x0000000c8d097209 */ /* 0x002fca0007810000 */
[----:B------:R0:W-:Y:S01]  /*b670*/  STL.64 [R1+0x230], R8 ;  /* 0x0002300801007387 */ /* 0x0001e20000100a00 */
[----:B------:R-:W-:-:S03]  /*b680*/  FMNMX.FTZ R12, R8, R13, !PT ;  /* 0x0000000d080c7209 */ /* 0x000fc60007810000 */
[----:B------:R-:W4:Y:S04]  /*b690*/  LDL R219, [R1+0x234] ;  /* 0x0002340001db7983 */ /* 0x000f280000100800 */
[----:B------:R-:W1:Y:S04]  /*b6a0*/  SHFL.BFLY PT, R13, R12, 0x1, 0x1f ;  /* 0x0c201f000c0d7f89 */ /* 0x000e6800000e0000 */
[----:B0-----:R-:W3:Y:S01]  /*b6b0*/  LDL.64 R8, [R1+0x290] ;  /* 0x0002900001087983 */ /* 0x001ee20000100a00 */
[----:B-1----:R-:W-:-:S05]  /*b6c0*/  FMNMX.FTZ R16, R12, R13, !PT ;  /* 0x0000000d0c107209 */ /* 0x002fca0007810000 */
[----:B------:R0:W-:Y:S04]  /*b6d0*/  STL [R1+0x230], R16 ;  /* 0x0002301001007387 */ /* 0x0001e80000100800 */
[----:B------:R-:W2:Y:S04]  /*b6e0*/  LDL R180, [R1+0x230] ;  /* 0x0002300001b47983 */ /* 0x000ea80000100800 */
[----:B0-----:R-:W3:Y:S04]  /*b6f0*/  LDL.64 R16, [R1+0x3e0] ;  /* 0x0003e00001107983 */ /* 0x001ee80000100a00 */
[----:B----4-:R-:W0:Y:S02]  /*b700*/  SHFL.BFLY PT, R12, R219, 0x2, 0x1f ;  /* 0x0c401f00db0c7f89 */ /* 0x010e2400000e0000 */
[----:B0-----:R-:W-:-:S02]  /*b710*/  FMNMX.FTZ R15, R12, R219, !PT ;  /* 0x000000db0c0f7209 */ /* 0x001fc40007810000 */
[----:B------:R-:W4:Y:S04]  /*b720*/  LDL.64 R12, [R1+0x438] ;  /* 0x00043800010c7983 */ /* 0x000f280000100a00 */
[----:B------:R-:W0:Y:S01]  /*b730*/  SHFL.BFLY PT, R24, R15, 0x1, 0x1f ;  /* 0x0c201f000f187f89 */ /* 0x000e2200000e0000 */
[----:B--2---:R-:W-:-:S04]  /*b740*/  FADD.FTZ R4, R4, -R180 ;  /* 0x800000b404047221 */ /* 0x004fc80000010000 */
[----:B------:R-:W-:-:S06]  /*b750*/  FMUL.FTZ R158, R4, R25 ;  /* 0x00000019049e7220 */ /* 0x000fcc0000410000 */
[----:B------:R-:W1:Y:S01]  /*b760*/  MUFU.EX2 R158, R158 ;  /* 0x0000009e009e7308 */ /* 0x000e620000000800 */
[----:B0-----:R-:W-:-:S05]  /*b770*/  FMNMX.FTZ R24, R15, R24, !PT ;  /* 0x000000180f187209 */ /* 0x001fca0007810000 */
[----:B------:R-:W-:Y:S02]  /*b780*/  FADD.FTZ R120, R5, -R24 ;  /* 0x8000001805787221 */ /* 0x000fe40000010000 */
[----:B------:R-:W2:Y:S01]  /*b790*/  LDL.64 R4, [R1+0x448] ;  /* 0x0004480001047983 */ /* 0x000ea20000100a00 */
[C---:B-1----:R-:W-:Y:S01]  /*b7a0*/  FMUL.FTZ R111, R158.reuse, R111 ;  /* 0x0000006f9e6f7220 */ /* 0x042fe20000410000 */
[----:B------:R-:W-:-:S05]  /*b7b0*/  FMUL.FTZ R110, R158, R110 ;  /* 0x0000006e9e6e7220 */ /* 0x000fca0000410000 */
[----:B------:R3:W-:Y:S01]  /*b7c0*/  STL.64 [R1+0x340], R110 ;  /* 0x0003406e01007387 */ /* 0x0007e20000100a00 */
[----:B------:R-:W-:Y:S01]  /*b7d0*/  FMUL.FTZ R180, R25, R180 ;  /* 0x000000b419b47220 */ /* 0x000fe20000410000 */
[C---:B------:R-:W-:Y:S01]  /*b7e0*/  FMUL.FTZ R145, R158.reuse, R145 ;  /* 0x000000919e917220 */ /* 0x040fe20000410000 */
[C---:B------:R-:W-:Y:S01]  /*b7f0*/  FMUL.FTZ R144, R158.reuse, R144 ;  /* 0x000000909e907220 */ /* 0x040fe20000410000 */
[C---:B------:R-:W-:Y:S01]  /*b800*/  FMUL.FTZ R197, R158.reuse, R197 ;  /* 0x000000c59ec57220 */ /* 0x040fe20000410000 */
[C---:B---3--:R-:W-:Y:S01]  /*b810*/  FMUL.FTZ R111, R158.reuse, R17 ;  /* 0x000000119e6f7220 */ /* 0x048fe20000410000 */
[C---:B------:R-:W-:Y:S01]  /*b820*/  FMUL.FTZ R110, R158.reuse, R16 ;  /* 0x000000109e6e7220 */ /* 0x040fe20000410000 */
[C---:B------:R-:W-:Y:S01]  /*b830*/  FMUL.FTZ R196, R158.reuse, R196 ;  /* 0x000000c49ec47220 */ /* 0x040fe20000410000 */
[----:B------:R-:W3:Y:S01]  /*b840*/  LDL.64 R16, [R1+0x240] ;  /* 0x0002400001107983 */ /* 0x000ee20000100a00 */
[--C-:B------:R-:W-:Y:S01]  /*b850*/  FFMA.FTZ R138, R143, R25, -R180.reuse ;  /* 0x000000198f8a7223 */ /* 0x100fe200000108b4 */
[----:B------:R-:W-:Y:S01]  /*b860*/  FMUL.FTZ R143, R25, R120 ;  /* 0x00000078198f7220 */ /* 0x000fe20000410000 */
[C---:B------:R-:W-:Y:S01]  /*b870*/  FMUL.FTZ R191, R158.reuse, R191 ;  /* 0x000000bf9ebf7220 */ /* 0x040fe20000410000 */
[C---:B------:R-:W-:Y:S01]  /*b880*/  FMUL.FTZ R190, R158.reuse, R190 ;  /* 0x000000be9ebe7220 */ /* 0x040fe20000410000 */
[C---:B------:R-:W-:Y:S01]  /*b890*/  FMUL.FTZ R204, R158.reuse, R8 ;  /* 0x000000089ecc7220 */ /* 0x040fe20000410000 */
[C---:B------:R-:W-:Y:S01]  /*b8a0*/  FMUL.FTZ R163, R158.reuse, R163 ;  /* 0x000000a39ea37220 */ /* 0x040fe20000410000 */
[C---:B------:R-:W-:Y:S01]  /*b8b0*/  FMUL.FTZ R162, R158.reuse, R162 ;  /* 0x000000a29ea27220 */ /* 0x040fe20000410000 */
[----:B------:R-:W0:Y:S01]  /*b8c0*/  MUFU.EX2 R143, R143 ;  /* 0x0000008f008f7308 */ /* 0x000e220000000800 */
[-CC-:B------:R-:W-:Y:S01]  /*b8d0*/  FFMA.FTZ R136, R73, R25.reuse, -R180.reuse ;  /* 0x0000001949887223 */ /* 0x180fe200000108b4 */
[-CC-:B------:R-:W-:Y:S01]  /*b8e0*/  FFMA.FTZ R122, R205, R25.reuse, -R180.reuse ;  /* 0x00000019cd7a7223 */ /* 0x180fe200000108b4 */
[----:B------:R-:W-:Y:S01]  /*b8f0*/  FFMA.FTZ R73, R159, R25, -R180 ;  /* 0x000000199f497223 */ /* 0x000fe200000108b4 */
[C---:B------:R-:W-:Y:S01]  /*b900*/  FMUL.FTZ R205, R158.reuse, R9 ;  /* 0x000000099ecd7220 */ /* 0x040fe20000410000 */
        /* <DEDUP_REMOVED lines=12> */
[C---:B0-----:R-:W-:Y:S01]  /*b9d0*/  FMUL.FTZ R55, R143.reuse, R55 ;  /* 0x000000378f377220 */ /* 0x041fe20000410000 */
[C---:B------:R-:W-:Y:S01]  /*b9e0*/  FMUL.FTZ R54, R143.reuse, R54 ;  /* 0x000000368f367220 */ /* 0x040fe20000410000 */
[C---:B------:R-:W-:Y:S01]  /*b9f0*/  FMUL.FTZ R45, R143.reuse, R45 ;  /* 0x0000002d8f2d7220 */ /* 0x040fe20000410000 */
[C---:B------:R-:W-:Y:S01]  /*ba00*/  FMUL.FTZ R44, R143.reuse, R44 ;  /* 0x0000002c8f2c7220 */ /* 0x040fe20000410000 */
[C---:B------:R-:W-:Y:S01]  /*ba10*/  FMUL.FTZ R115, R158.reuse, R115 ;  /* 0x000000739e737220 */ /* 0x040fe20000410000 */
[C---:B------:R-:W-:Y:S01]  /*ba20*/  FMUL.FTZ R114, R158.reuse, R114 ;  /* 0x000000729e727220 */ /* 0x040fe20000410000 */
[----:B------:R0:W-:Y:S01]  /*ba30*/  STL.64 [R1+0x328], R54 ;  /* 0x0003283601007387 */ /* 0x0001e20000100a00 */
[C---:B------:R-:W-:Y:S01]  /*ba40*/  FMUL.FTZ R113, R158.reuse, R113 ;  /* 0x000000719e717220 */ /* 0x040fe20000410000 */
[C---:B------:R-:W-:Y:S01]  /*ba50*/  FMUL.FTZ R112, R158.reuse, R112 ;  /* 0x000000709e707220 */ /* 0x040fe20000410000 */
[C---:B------:R-:W-:Y:S01]  /*ba60*/  FMUL.FTZ R109, R158.reuse, R109 ;  /* 0x0000006d9e6d7220 */ /* 0x040fe20000410000 */
[----:B------:R1:W-:Y:S01]  /*ba70*/  STL.64 [R1+0x378], R44 ;  /* 0x0003782c01007387 */ /* 0x0003e20000100a00 */
        /* <DEDUP_REMOVED lines=61> */
[C---:B------:R-:W-:Y:S01]  /*be50*/  FMUL.FTZ R41, R143.reuse, R41 ;  /* 0x000000298f297220 */ /* 0x040fe20000410000 */
[C---:B------:R-:W-:Y:S01]  /*be60*/  FMUL.FTZ R40, R143.reuse, R40 ;  /* 0x000000288f287220 */ /* 0x040fe20000410000 */
[C---:B-1----:R-:W-:Y:S01]  /*be70*/  FMUL.FTZ R45, R143.reuse, R27 ;  /* 0x0000001b8f2d7220 */ /* 0x042fe20000410000 */
[C---:B------:R-:W-:Y:S01]  /*be80*/  FMUL.FTZ R44, R143.reuse, R26 ;  /* 0x0000001a8f2c7220 */ /* 0x040fe20000410000 */
[C---:B------:R-:W-:Y:S01]  /*be90*/  FMUL.FTZ R199, R158.reuse, R199 ;  /* 0x000000c79ec77220 */ /* 0x040fe20000410000 */
[C---:B------:R-:W-:Y:S01]  /*bea0*/  FMUL.FTZ R198, R158.reuse, R198 ;  /* 0x000000c69ec67220 */ /* 0x040fe20000410000 */
[C---:B------:R-:W-:Y:S01]  /*beb0*/  FMUL.FTZ R105, R158.reuse, R105 ;  /* 0x000000699e697220 */ /* 0x040fe20000410000 */
[C---:B------:R-:W-:Y:S01]  /*bec0*/  FMUL.FTZ R104, R158.reuse, R104 ;  /* 0x000000689e687220 */ /* 0x040fe20000410000 */
[C---:B------:R-:W-:Y:S01]  /*bed0*/  FMUL.FTZ R43, R143.reuse, R43 ;  /* 0x0000002b8f2b7220 */ /* 0x040fe20000410000 */
[----:B------:R-:W-:Y:S01]  /*bee0*/  FMUL.FTZ R42, R143, R42 ;  /* 0x0000002a8f2a7220 */ /* 0x000fe20000410000 */
[----:B------:R0:W-:Y:S04]  /*bef0*/  STL.64 [R1+0x2f0], R144 ;  /* 0x0002f09001007387 */ /* 0x0001e80000100a00 */
[----:B------:R-:W-:Y:S04]  /*bf00*/  STL.64 [R1+0x270], R196 ;  /* 0x000270c401007387 */ /* 0x000fe80000100a00 */
[----:B------:R-:W-:Y:S01]  /*bf10*/  STL.64 [R1+0x280], R190 ;  /* 0x000280be01007387 */ /* 0x000fe20000100a00 */
[----:B0-----:R-:W-:-:S03]  /*bf20*/  FMUL.FTZ R144, R158, R20 ;  /* 0x000000149e907220 */ /* 0x001fc60000410000 */
[----:B------:R-:W-:Y:S01]  /*bf30*/  STL.64 [R1+0x290], R204 ;  /* 0x000290cc01007387 */ /* 0x000fe20000100a00 */
[----:B------:R0:W-:Y:S03]  /*bf40*/  MUFU.EX2 R20, R73 ;  /* 0x0000004900147308 */ /* 0x0001e60000000800 */
[----:B------:R-:W-:Y:S04]  /*bf50*/  STL.64 [R1+0x2a0], R162 ;  /* 0x0002a0a201007387 */ /* 0x000fe80000100a00 */
        /* <DEDUP_REMOVED lines=22> */
[----:B------:R1:W-:Y:S04]  /*c0c0*/  STL.64 [R1+0x2a8], R80 ;  /* 0x0002a85001007387 */ /* 0x0003e80000100a00 */
[----:B------:R0:W-:Y:S04]  /*c0d0*/  STL.64 [R1+0x2b8], R82 ;  /* 0x0002b85201007387 */ /* 0x0001e80000100a00 */
[----:B------:R4:W-:Y:S04]  /*c0e0*/  STL.64 [R1+0x2c8], R84 ;  /* 0x0002c85401007387 */ /* 0x0009e80000100a00 */
        /* <DEDUP_REMOVED lines=8> */
[----:B------:R2:W-:Y:S04]  /*c170*/  STL.64 [R1+0x368], R62 ;  /* 0x0003683e01007387 */ /* 0x0005e80000100a00 */
[----:B------:R-:W-:Y:S04]  /*c180*/  STL.64 [R1+0x388], R46 ;  /* 0x0003882e01007387 */ /* 0x000fe80000100a00 */
[----:B------:R3:W-:Y:S04]  /*c190*/  STL.64 [R1+0x3a8], R50 ;  /* 0x0003a83201007387 */ /* 0x0007e80000100a00 */
[----:B------:R3:W-:Y:S04]  /*c1a0*/  STL.64 [R1+0x3b8], R52 ;  /* 0x0003b83401007387 */ /* 0x0007e80000100a00 */
[----:B------:R3:W-:Y:S04]  /*c1b0*/  STL.64 [R1+0x3c8], R54 ;  /* 0x0003c83601007387 */ /* 0x0007e80000100a00 */
[----:B------:R-:W-:Y:S04]  /*c1c0*/  STL.64 [R1+0x3d8], R36 ;  /* 0x0003d82401007387 */ /* 0x000fe80000100a00 */
[----:B------:R-:W-:Y:S04]  /*c1d0*/  STL.64 [R1+0x3e8], R38 ;  /* 0x0003e82601007387 */ /* 0x000fe80000100a00 */
[----:B------:R-:W-:Y:S04]  /*c1e0*/  STL.64 [R1+0x3f8], R40 ;  /* 0x0003f82801007387 */ /* 0x000fe80000100a00 */
[----:B------:R3:W-:Y:S04]  /*c1f0*/  STL.64 [R1+0x418], R44 ;  /* 0x0004182c01007387 */ /* 0x0007e80000100a00 */
[----:B------:R-:W-:Y:S04]  /*c200*/  STL.64 [R1+0x260], R198 ;  /* 0x000260c601007387 */ /* 0x000fe80000100a00 */
[----:B------:R3:W-:Y:S04]  /*c210*/  STL.64 [R1+0x3c0], R104 ;  /* 0x0003c06801007387 */ /* 0x0007e80000100a00 */
[----:B------:R-:W-:Y:S04]  /*c220*/  STL.64 [R1+0x408], R42 ;  /* 0x0004082a01007387 */ /* 0x000fe80000100a00 */
[----:B-1----:R-:W3:Y:S04]  /*c230*/  LDL R81, [R1+0x26c] ;  /* 0x00026c0001517983 */ /* 0x002ee80000100800 */
[----:B0-----:R-:W3:Y:S04]  /*c240*/  LDL R83, [R1+0x270] ;  /* 0x0002700001537983 */ /* 0x001ee80000100800 */
[----:B----4-:R-:W4:Y:S04]  /*c250*/  LDL R85, [R1+0x274] ;  /* 0x0002740001557983 */ /* 0x010f280000100800 */
[----:B------:R-:W4:Y:S04]  /*c260*/  LDL R87, [R1+0x278] ;  /* 0x0002780001577983 */ /* 0x000f280000100800 */
        /* <DEDUP_REMOVED lines=17> */
[----:B--2---:R-:W2:Y:S04]  /*c380*/  LDL R57, [R1+0x2c4] ;  /* 0x0002c40001397983 */ /* 0x004ea80000100800 */
[----:B------:R-:W2:Y:S04]  /*c390*/  LDL R59, [R1+0x2c8] ;  /* 0x0002c800013b7983 */ /* 0x000ea80000100800 */
        /* <DEDUP_REMOVED lines=8> */
[----:B---3--:R-:W3:Y:S04]  /*c420*/  LDL R51, [R1+0x2ec] ;  /* 0x0002ec0001337983 */ /* 0x008ee80000100800 */
[----:B------:R-:W3:Y:S04]  /*c430*/  LDL R53, [R1+0x2f0] ;  /* 0x0002f00001357983 */ /* 0x000ee80000100800 */
[----:B------:R-:W3:Y:S04]  /*c440*/  LDL R55, [R1+0x2f4] ;  /* 0x0002f40001377983 */ /* 0x000ee80000100800 */
[----:B------:R-:W3:Y:S04]  /*c450*/  LDL R45, [R1+0x2f8] ;  /* 0x0002f800012d7983 */ /* 0x000ee80000100800 */
[----:B------:R-:W3:Y:S04]  /*c460*/  LDL R47, [R1+0x2fc] ;  /* 0x0002fc00012f7983 */ /* 0x000ee80000100800 */
[----:B------:R-:W4:Y:S04]  /*c470*/  LDL R116, [R1+0x3ac] ;  /* 0x0003ac0001747983 */ /* 0x000f280000100800 */
[----:B------:R-:W2:Y:S04]  /*c480*/  LDL R118, [R1+0x3b0] ;  /* 0x0003b00001767983 */ /* 0x000ea80000100800 */
[----:B------:R-:W3:Y:S04]  /*c490*/  LDL R110, [R1+0x3b8] ;  /* 0x0003b800016e7983 */ /* 0x000ee80000100800 */
        /* <DEDUP_REMOVED lines=17> */
[----:B------:R-:W3:Y:S01]  /*c5b0*/  LDL R78, [R1+0x408] ;  /* 0x00040800014e7983 */ /* 0x000ee20000100800 */
[C---:B------:R-:W-:Y:S01]  /*c5c0*/  FMUL.FTZ R31, R143.reuse, R31 ;  /* 0x0000001f8f1f7220 */ /* 0x040fe20000410000 */
[----:B------:R-:W-:Y:S01]  /*c5d0*/  FMUL.FTZ R30, R143, R30 ;  /* 0x0000001e8f1e7220 */ /* 0x000fe20000410000 */
[-CC-:B------:R-:W-:Y:S01]  /*c5e0*/  FFMA.FTZ R29, R7, R25.reuse, -R180.reuse ;  /* 0x00000019071d7223 */ /* 0x180fe200000108b4 */
[-CC-:B------:R-:W-:Y:S01]  /*c5f0*/  FFMA.FTZ R152, R10, R25.reuse, -R180.reuse ;  /* 0x000000190a987223 */ /* 0x180fe200000108b4 */
[--C-:B------:R-:W-:Y:S01]  /*c600*/  FFMA.FTZ R120, R203, R25, -R180.reuse ;  /* 0x00000019cb787223 */ /* 0x100fe200000108b4 */
[----:B------:R-:W-:Y:S01]  /*c610*/  FMUL.FTZ R5, R143, R5 ;  /* 0x000000058f057220 */ /* 0x000fe20000410000 */
[----:B------:R0:W-:Y:S01]  /*c620*/  STL.64 [R1+0x428], R30 ;  /* 0x0004281e01007387 */ /* 0x0001e20000100a00 */
[--C-:B------:R-:W-:Y:S01]  /*c630*/  FFMA.FTZ R7, R153, R25, -R180.reuse ;  /* 0x0000001999077223 */ /* 0x100fe200000108b4 */
[----:B------:R-:W-:Y:S01]  /*c640*/  MUFU.EX2 R29, R29 ;  /* 0x0000001d001d7308 */ /* 0x000fe20000000800 */
[----:B------:R-:W-:Y:S01]  /*c650*/  FMUL.FTZ R203, R158, R155 ;  /* 0x0000009b9ecb7220 */ /* 0x000fe20000410000 */
[C---:B------:R-:W-:Y:S01]  /*c660*/  FMUL.FTZ R4, R143.reuse, R4 ;  /* 0x000000048f047220 */ /* 0x040fe20000410000 */
[--C-:B------:R-:W-:Y:S01]  /*c670*/  FFMA.FTZ R134, R22, R25, -R180.reuse ;  /* 0x0000001916867223 */ /* 0x100fe200000108b4 */
[C---:B------:R-:W-:Y:S01]  /*c680*/  FMUL.FTZ R202, R158.reuse, R154 ;  /* 0x0000009a9eca7220 */ /* 0x040fe20000410000 */
[C---:B------:R-:W-:Y:S01]  /*c690*/  FMUL.FTZ R13, R143.reuse, R13 ;  /* 0x0000000d8f0d7220 */ /* 0x040fe20000410000 */
[C---:B------:R-:W-:Y:S01]  /*c6a0*/  FMUL.FTZ R147, R158.reuse, R147 ;  /* 0x000000939e937220 */ /* 0x040fe20000410000 */
[----:B------:R-:W-:Y:S01]  /*c6b0*/  FMUL.FTZ R146, R158, R146 ;  /* 0x000000929e927220 */ /* 0x000fe20000410000 */
[----:B------:R-:W-:Y:S01]  /*c6c0*/  MUFU.EX2 R8, R138 ;  /* 0x0000008a00087308 */ /* 0x000fe20000000800 */
[----:B------:R-:W-:Y:S01]  /*c6d0*/  FMUL.FTZ R12, R143, R12 ;  /* 0x0000000c8f0c7220 */ /* 0x000fe20000410000 */
[-C--:B0-----:R-:W-:Y:S01]  /*c6e0*/  FMUL.FTZ R31, R24, R25.reuse ;  /* 0x00000019181f7220 */ /* 0x081fe20000410000 */
[-CC-:B------:R-:W-:Y:S01]  /*c6f0*/  FFMA.FTZ R10, R157, R25.reuse, -R180.reuse ;  /* 0x000000199d0a7223 */ /* 0x180fe200000108b4 */
[-CC-:B------:R-:W-:Y:S01]  /*c700*/  FFMA.FTZ R15, R165, R25.reuse, -R180.reuse ;  /* 0x00000019a50f7223 */ /* 0x180fe200000108b4 */
[-CC-:B------:R-:W-:Y:S01]  /*c710*/  FFMA.FTZ R128, R167, R25.reuse, -R180.reuse ;  /* 0x00000019a7807223 */ /* 0x180fe200000108b4 */
[-CC-:B------:R-:W-:Y:S01]  /*c720*/  FFMA.FTZ R30, R6, R25.reuse, -R31.reuse ;  /* 0x00000019061e7223 */ /* 0x180fe2000001081f */
[-CC-:B------:R-:W-:Y:S01]  /*c730*/  FFMA.FTZ R153, R0, R25.reuse, -R31.reuse ;  /* 0x0000001900997223 */ /* 0x180fe2000001081f */
[-CC-:B------:R-:W-:Y:S01]  /*c740*/  FFMA.FTZ R155, R72, R25.reuse, -R31.reuse ;  /* 0x00000019489b7223 */ /* 0x180fe2000001081f */
[----:B------:R-:W-:Y:S01]  /*c750*/  MUFU.EX2 R152, R152 ;  /* 0x0000009800987308 */ /* 0x000fe20000000800 */
[-CC-:B------:R-:W-:Y:S01]  /*c760*/  FFMA.FTZ R28, R28, R25.reuse, -R31.reuse ;  /* 0x000000191c1c7223 */ /* 0x180fe2000001081f */
[--C-:B------:R-:W-:Y:S01]  /*c770*/  FFMA.FTZ R130, R169, R25, -R180.reuse ;  /* 0x00000019a9827223 */ /* 0x100fe200000108b4 */
[C---:B------:R-:W-:Y:S01]  /*c780*/  FMUL.FTZ R149, R158.reuse, R149 ;  /* 0x000000959e957220 */ /* 0x040fe20000410000 */
[C---:B------:R-:W-:Y:S01]  /*c790*/  FMUL.FTZ R148, R158.reuse, R148 ;  /* 0x000000949e947220 */ /* 0x040fe20000410000 */
[C---:B------:R-:W-:Y:S01]  /*c7a0*/  FMUL.FTZ R151, R158.reuse, R151 ;  /* 0x000000979e977220 */ /* 0x040fe20000410000 */
[C---:B------:R-:W-:Y:S01]  /*c7b0*/  FMUL.FTZ R150, R158.reuse, R150 ;  /* 0x000000969e967220 */ /* 0x040fe20000410000 */
[C---:B------:R-:W-:Y:S01]  /*c7c0*/  FMUL.FTZ R161, R158.reuse, R161 ;  /* 0x000000a19ea17220 */ /* 0x040fe20000410000 */
[----:B------:R-:W0:Y:S01]  /*c7d0*/  MUFU.EX2 R30, R30 ;  /* 0x0000001e001e7308 */ /* 0x000e220000000800 */
[-CC-:B------:R-:W-:Y:S01]  /*c7e0*/  FFMA.FTZ R22, R35, R25.reuse, -R180.reuse ;  /* 0x0000001923167223 */ /* 0x180fe200000108b4 */
[----:B------:R1:W-:Y:S01]  /*c7f0*/  STL.64 [R1+0x448], R4 ;  /* 0x0004480401007387 */ /* 0x0003e20000100a00 */
[--C-:B------:R-:W-:Y:S01]  /*c800*/  FFMA.FTZ R0, R11, R25, -R31.reuse ;  /* 0x000000190b007223 */ /* 0x100fe2000001081f */
[C---:B------:R-:W-:Y:S01]  /*c810*/  FMUL.FTZ R160, R158.reuse, R160 ;  /* 0x000000a09ea07220 */ /* 0x040fe20000410000 */
[----:B------:R-:W-:Y:S01]  /*c820*/  FMUL.FTZ R145, R158, R21 ;  /* 0x000000159e917220 */ /* 0x000fe20000410000 */
[-CC-:B------:R-:W-:Y:S01]  /*c830*/  FFMA.FTZ R132, R177, R25.reuse, -R180.reuse ;  /* 0x00000019b1847223 */ /* 0x180fe200000108b4 */
[-CC-:B------:R-:W-:Y:S01]  /*c840*/  FFMA.FTZ R159, R175, R25.reuse, -R180.reuse ;  /* 0x00000019af9f7223 */ /* 0x180fe200000108b4 */
[----:B------:R-:W0:Y:S01]  /*c850*/  MUFU.EX2 R153, R153 ;  /* 0x0000009900997308 */ /* 0x000e220000000800 */
[-CC-:B------:R-:W-:Y:S01]  /*c860*/  FFMA.FTZ R6, R34, R25.reuse, -R31.reuse ;  /* 0x0000001922067223 */ /* 0x180fe2000001081f */
[-CC-:B------:R-:W-:Y:S01]  /*c870*/  FFMA.FTZ R126, R195, R25.reuse, -R180.reuse ;  /* 0x00000019c37e7223 */ /* 0x180fe200000108b4 */
[-CC-:B------:R-:W-:Y:S01]  /*c880*/  FFMA.FTZ R124, R181, R25.reuse, -R180.reuse ;  /* 0x00000019b57c7223 */ /* 0x180fe200000108b4 */
[-CC-:B------:R-:W-:Y:S01]  /*c890*/  FFMA.FTZ R174, R211, R25.reuse, -R180.reuse ;  /* 0x00000019d3ae7223 */ /* 0x180fe200000108b4 */
[-C--:B------:R-:W-:Y:S01]  /*c8a0*/  FFMA.FTZ R176, R209, R25.reuse, -R180 ;  /* 0x00000019d1b07223 */ /* 0x080fe200000108b4 */
[--C-:B-1----:R-:W-:Y:S01]  /*c8b0*/  FFMA.FTZ R4, R139, R25, -R31.reuse ;  /* 0x000000198b047223 */ /* 0x102fe2000001081f */
[C---:B------:R-:W-:Y:S01]  /*c8c0*/  FMUL.FTZ R201, R143.reuse, R201 ;  /* 0x000000c98fc97220 */ /* 0x040fe20000410000 */
[----:B------:R-:W1:Y:S01]  /*c8d0*/  MUFU.EX2 R155, R155 ;  /* 0x0000009b009b7308 */ /* 0x000e620000000800 */
[----:B------:R-:W-:Y:S01]  /*c8e0*/  FFMA.FTZ R11, R164, R25, -R31 ;  /* 0x00000019a40b7223 */ /* 0x000fe2000001081f */
[C---:B------:R-:W-:Y:S01]  /*c8f0*/  FMUL.FTZ R200, R143.reuse, R200 ;  /* 0x000000c88fc87220 */ /* 0x040fe20000410000 */
[C---:B------:R-:W-:Y:S01]  /*c900*/  FMUL.FTZ R49, R143.reuse, R49 ;  /* 0x000000318f317220 */ /* 0x040fe20000410000 */
[----:B------:R-:W-:Y:S01]  /*c910*/  FMUL.FTZ R48, R143, R48 ;  /* 0x000000308f307220 */ /* 0x000fe20000410000 */
[----:B------:R-:W-:Y:S03]  /*c920*/  STL [R1+0x234], R24 ;  /* 0x0002341801007387 */ /* 0x000fe60000100800 */
[----:B------:R-:W1:Y:S01]  /*c930*/  MUFU.EX2 R35, R134 ;  /* 0x0000008600237308 */ /* 0x000e620000000800 */
[----:B0-----:R-:W-:Y:S01]  /*c940*/  FFMA.FTZ R164, R17, R143, R30 ;  /* 0x0000008f11a47223 */ /* 0x001fe2000001001e */
[----:B------:R-:W-:Y:S01]  /*c950*/  FFMA.FTZ R17, R158, R16, R29 ;  /* 0x000000109e117223 */ /* 0x000fe2000001001d */
[----:B------:R-:W3:Y:S04]  /*c960*/  LDL R206, [R1+0x340] ;  /* 0x0003400001ce7983 */ /* 0x000ee80000100800 */
[----:B------:R-:W3:Y:S01]  /*c970*/  LDL R204, [R1+0x354] ;  /* 0x0003540001cc7983 */ /* 0x000ee20000100800 */
[----:B------:R-:W0:Y:S03]  /*c980*/  MUFU.EX2 R28, R28 ;  /* 0x0000001c001c7308 */ /* 0x000e260000000800 */
[----:B------:R-:W3:Y:S04]  /*c990*/  LDL R74, [R1+0x400] ;  /* 0x00040000014a7983 */ /* 0x000ee80000100800 */
[----:B------:R-:W3:Y:S01]  /*c9a0*/  LDL R41, [R1+0x308] ;  /* 0x0003080001297983 */ /* 0x000ee20000100800 */
[----:B------:R-:W0:Y:S01]  /*c9b0*/  MUFU.EX2 R154, R136 ;  /* 0x00000088009a7308 */ /* 0x000e220000000800 */
[----:B------:R-:W-:Y:S01]  /*c9c0*/  FADD.FTZ R164, R153, R164 ;  /* 0x000000a499a47221 */ /* 0x000fe20000010000 */
[-CC-:B------:R-:W-:Y:S01]  /*c9d0*/  FFMA.FTZ R5, R14, R25.reuse, -R31.reuse ;  /* 0x000000190e057223 */ /* 0x180fe2000001081f */
[-C--:B------:R-:W-:Y:S01]  /*c9e0*/  FFMA.FTZ R157, R123, R25.reuse, -R31 ;  /* 0x000000197b9d7223 */ /* 0x080fe2000001081f */
[----:B------:R0:W-:Y:S04]  /*c9f0*/  STL.64 [R1+0x438], R12 ;  /* 0x0004380c01007387 */ /* 0x0001e80000100a00 */
[----:B------:R-:W0:Y:S01]  /*ca00*/  MUFU.EX2 R4, R4 ;  /* 0x0000000400047308 */ /* 0x000e220000000800 */
[----:B------:R-:W-:Y:S01]  /*ca10*/  FADD.FTZ R16, R152, R17 ;  /* 0x0000001198107221 */ /* 0x000fe20000010000 */
[----:B-1----:R-:W-:Y:S01]  /*ca20*/  FADD.FTZ R123, R155, R164 ;  /* 0x000000a49b7b7221 */ /* 0x002fe20000010000 */
[----:B------:R-:W3:Y:S04]  /*ca30*/  LDL R43, [R1+0x30c] ;  /* 0x00030c00012b7983 */ /* 0x000ee80000100800 */
[----:B------:R-:W3:Y:S01]  /*ca40*/  LDL R112, [R1+0x3bc] ;  /* 0x0003bc0001707983 */ /* 0x000ee20000100800 */
[----:B------:R-:W1:Y:S01]  /*ca50*/  MUFU.EX2 R0, R0 ;  /* 0x0000000000007308 */ /* 0x000e620000000800 */
[-C--:B0-----:R-:W-:Y:S01]  /*ca60*/  FFMA.FTZ R12, R156, R25.reuse, -R31 ;  /* 0x000000199c0c7223 */ /* 0x081fe2000001081f */
[----:B------:R-:W-:Y:S01]  /*ca70*/  FADD.FTZ R17, R35, R16 ;  /* 0x0000001023117221 */ /* 0x000fe20000010000 */
[----:B------:R-:W3:Y:S04]  /*ca80*/  LDL R114, [R1+0x3c0] ;  /* 0x0003c00001727983 */ /* 0x000ee80000100800 */
[----:B------:R-:W3:Y:S01]  /*ca90*/  LDL R104, [R1+0x3c4] ;  /* 0x0003c40001687983 */ /* 0x000ee20000100800 */
[----:B------:R-:W0:Y:S01]  /*caa0*/  MUFU.EX2 R7, R7 ;  /* 0x0000000700077308 */ /* 0x000e220000000800 */
[----:B------:R-:W-:Y:S01]  /*cab0*/  FADD.FTZ R123, R28, R123 ;  /* 0x0000007b1c7b7221 */ /* 0x000fe20000010000 */
[----:B------:R-:W-:Y:S01]  /*cac0*/  FADD.FTZ R17, R154, R17 ;  /* 0x000000119a117221 */ /* 0x000fe20000010000 */
        /* <DEDUP_REMOVED lines=9> */
[----:B------:R-:W3:Y:S04]  /*cb60*/  LDL R68, [R1+0x40c] ;  /* 0x00040c0001447983 */ /* 0x000ee80000100800 */
[----:B------:R-:W-:Y:S01]  /*cb70*/  MUFU.EX2 R5, R5 ;  /* 0x0000000500057308 */ /* 0x000fe20000000800 */
[----:B------:R-:W-:Y:S01]  /*cb80*/  FADD.FTZ R16, R8, R17 ;  /* 0x0000001108107221 */ /* 0x000fe20000010000 */
[----:B------:R-:W3:Y:S04]  /*cb90*/  LDL R70, [R1+0x410] ;  /* 0x0004100001467983 */ /* 0x000ee80000100800 */
[----:B------:R-:W3:Y:S02]  /*cba0*/  LDL R224, [R1+0x31c] ;  /* 0x00031c0001e07983 */ /* 0x000ee40000100800 */
[----:B------:R-:W0:Y:S01]  /*cbb0*/  MUFU.EX2 R9, R22 ;  /* 0x0000001600097308 */ /* 0x000e220000000800 */
[----:B-1----:R-:W-:Y:S01]  /*cbc0*/  FADD.FTZ R123, R0, R123 ;  /* 0x0000007b007b7221 */ /* 0x002fe20000010000 */
[-C--:B------:R-:W-:Y:S01]  /*cbd0*/  FFMA.FTZ R13, R168, R25.reuse, -R31 ;  /* 0x00000019a80d7223 */ /* 0x080fe2000001081f */
[----:B------:R-:W3:Y:S04]  /*cbe0*/  LDL R218, [R1+0x328] ;  /* 0x0003280001da7983 */ /* 0x000ee80000100800 */
[----:B------:R-:W-:Y:S01]  /*cbf0*/  STL [R1+0x3428], R182 ;  /* 0x003428b601007387 */ /* 0x000fe20000100800 */
[----:B------:R-:W1:Y:S01]  /*cc00*/  MUFU.EX2 R12, R12 ;  /* 0x0000000c000c7308 */ /* 0x000e620000000800 */
[----:B0-----:R-:W-:Y:S01]  /*cc10*/  FADD.FTZ R17, R7, R16 ;  /* 0x0000001007117221 */ /* 0x001fe20000010000 */
[----:B------:R-:W-:Y:S01]  /*cc20*/  FADD.FTZ R166, R6, R123 ;  /* 0x0000007b06a67221 */ /* 0x000fe20000010000 */
[----:B------:R-:W3:Y:S04]  /*cc30*/  LDL R184, [R1+0x364] ;  /* 0x0003640001b87983 */ /* 0x000ee80000100800 */
[----:B------:R-:W3:Y:S01]  /*cc40*/  LDL R186, [R1+0x368] ;  /* 0x0003680001ba7983 */ /* 0x000ee20000100800 */
[----:B------:R-:W0:Y:S01]  /*cc50*/  MUFU.EX2 R11, R11 ;  /* 0x0000000b000b7308 */ /* 0x000e220000000800 */
[-C--:B------:R-:W-:Y:S01]  /*cc60*/  FFMA.FTZ R156, R170, R25.reuse, -R31 ;  /* 0x00000019aa9c7223 */ /* 0x080fe2000001081f */
[----:B------:R-:W-:Y:S01]  /*cc70*/  FADD.FTZ R16, R10, R17 ;  /* 0x000000110a107221 */ /* 0x000fe20000010000 */
[----:B------:R-:W3:Y:S04]  /*cc80*/  LDL R188, [R1+0x36c] ;  /* 0x00036c0001bc7983 */ /* 0x000ee80000100800 */
[----:B------:R-:W3:Y:S01]  /*cc90*/  LDL R64, [R1+0x41c] ;  /* 0x00041c0001407983 */ /* 0x000ee20000100800 */
[----:B------:R-:W0:Y:S01]  /*cca0*/  MUFU.EX2 R15, R15 ;  /* 0x0000000f000f7308 */ /* 0x000e220000000800 */
[-CC-:B------:R-:W-:Y:S01]  /*ccb0*/  FFMA.FTZ R23, R23, R25.reuse, -R31.reuse ;  /* 0x0000001917177223 */ /* 0x180fe2000001081f */
[----:B------:R-:W-:Y:S01]  /*ccc0*/  FADD.FTZ R17, R9, R16 ;  /* 0x0000001009117221 */ /* 0x000fe20000010000 */
[----:B------:R0:W-:Y:S01]  /*ccd0*/  STL.64 [R1+0x330], R160 ;  /* 0x000330a001007387 */ /* 0x0001e20000100a00 */
[----:B------:R-:W-:-:S03]  /*cce0*/  FFMA.FTZ R163, R127, R25, -R31 ;  /* 0x000000197fa37223 */ /* 0x000fc6000001081f */
[----:B------:R-:W-:Y:S01]  /*ccf0*/  STL [R1+0x32f0], R194 ;  /* 0x0032f0c201007387 */ /* 0x000fe20000100800 */
[----:B------:R-:W0:Y:S01]  /*cd00*/  MUFU.EX2 R14, R14 ;  /* 0x0000000e000e7308 */ /* 0x000e220000000800 */
[----:B------:R-:W-:Y:S02]  /*cd10*/  FFMA.FTZ R165, R131, R25, -R31 ;  /* 0x0000001983a57223 */ /* 0x000fe4000001081f */
[----:B------:R-:W3:Y:S04]  /*cd20*/  LDL R66, [R1+0x420] ;  /* 0x0004200001427983 */ /* 0x000ee80000100800 */
[----:B------:R-:W-:Y:S01]  /*cd30*/  STL.64 [R1+0x32e8], R192 ;  /* 0x0032e8c001007387 */ /* 0x000fe20000100a00 */
[----:B------:R-:W0:Y:S01]  /*cd40*/  MUFU.EX2 R22, R128 ;  /* 0x0000008000167308 */ /* 0x000e220000000800 */
[----:B------:R-:W-:-:S02]  /*cd50*/  FADD.FTZ R16, R20, R17 ;  /* 0x0000001114107221 */ /* 0x000fc40000010000 */
[----:B------:R-:W3:Y:S04]  /*cd60*/  LDL R190, [R1+0x358] ;  /* 0x0003580001be7983 */ /* 0x000ee80000100800 */
[----:B------:R-:W3:Y:S01]  /*cd70*/  LDL R33, [R1+0x260] ;  /* 0x0002600001217983 */ /* 0x000ee20000100800 */
[----:B------:R-:W0:Y:S03]  /*cd80*/  MUFU.EX2 R13, R13 ;  /* 0x0000000d000d7308 */ /* 0x000e260000000800 */
[----:B------:R-:W3:Y:S04]  /*cd90*/  LDL R220, [R1+0x32c] ;  /* 0x00032c0001dc7983 */ /* 0x000ee80000100800 */
[----:B------:R-:W3:Y:S01]  /*cda0*/  LDL R62, [R1+0x418] ;  /* 0x00041800013e7983 */ /* 0x000ee20000100800 */
[----:B------:R1:W-:Y:S03]  /*cdb0*/  MUFU.EX2 R158, R121 ;  /* 0x00000079009e7308 */ /* 0x0003e60000000800 */
[----:B------:R-:W3:Y:S04]  /*cdc0*/  LDL R56, [R1+0x424] ;  /* 0x0004240001387983 */ /* 0x000ee80000100800 */
[----:B------:R-:W3:Y:S01]  /*cdd0*/  LDL R52, [R1+0x434] ;  /* 0x0004340001347983 */ /* 0x000ee20000100800 */
[----:B------:R-:W4:Y:S01]  /*cde0*/  MUFU.EX2 R21, R130 ;  /* 0x0000008200157308 */ /* 0x000f220000000800 */
[----:B-1----:R-:W-:Y:S01]  /*cdf0*/  FADD.FTZ R121, R5, R166 ;  /* 0x000000a605797221 */ /* 0x002fe20000010000 */
[----:B------:R-:W-:Y:S01]  /*ce00*/  FFMA.FTZ R164, R125, R25, -R31 ;  /* 0x000000197da47223 */ /* 0x000fe2000001081f */
[----:B------:R-:W-:Y:S02]  /*ce10*/  STL [R1+0xbd4], R2 ;  /* 0x000bd40201007387 */ /* 0x000fe40000100800 */
[----:B------:R-:W-:-:S02]  /*ce20*/  FADD.FTZ R168, R12, R121 ;  /* 0x000000790ca87221 */ /* 0x000fc40000010000 */
[----:B------:R-:W-:Y:S01]  /*ce30*/  STL [R1+0xbd0], R3 ;  /* 0x000bd00301007387 */ /* 0x000fe20000100800 */
[----:B------:R-:W1:Y:S01]  /*ce40*/  MUFU.EX2 R156, R156 ;  /* 0x0000009c009c7308 */ /* 0x000e620000000800 */
[----:B0-----:R-:W-:Y:S01]  /*ce50*/  FADD.FTZ R121, R11, R168 ;  /* 0x000000a80b797221 */ /* 0x001fe20000010000 */
        /* <DEDUP_REMOVED lines=8> */
[----:B------:R-:W2:Y:S03]  /*cee0*/  MUFU.EX2 R23, R23 ;  /* 0x0000001700177308 */ /* 0x000ea60000000800 */
[----:B------:R-:W3:Y:S04]  /*cef0*/  LDL R46, [R1+0x440] ;  /* 0x00044000012e7983 */ /* 0x000ee80000100800 */
[----:B------:R-:W3:Y:S01]  /*cf00*/  LDL R196, [R1+0x35c] ;  /* 0x00035c0001c47983 */ /* 0x000ee20000100800 */
[----:B------:R-:W2:Y:S01]  /*cf10*/  MUFU.EX2 R159, R159 ;  /* 0x0000009f009f7308 */ /* 0x000ea20000000800 */
[----:B------:R-:W-:Y:S01]  /*cf20*/  FADD.FTZ R121, R13, R168 ;  /* 0x000000a80d797221 */ /* 0x000fe20000010000 */
[----:B----4-:R-:W-:Y:S01]  /*cf30*/  FADD.FTZ R17, R21, R16 ;  /* 0x0000001015117221 */ /* 0x010fe20000010000 */
[----:B------:R-:W4:Y:S04]  /*cf40*/  LDL R208, [R1+0x344] ;  /* 0x0003440001d07983 */ /* 0x000f280000100800 */
[----:B------:R-:W4:Y:S01]  /*cf50*/  LDL R210, [R1+0x348] ;  /* 0x0003480001d27983 */ /* 0x000f220000100800 */
[----:B------:R-:W2:Y:S01]  /*cf60*/  MUFU.EX2 R162, R126 ;  /* 0x0000007e00a27308 */ /* 0x000ea20000000800 */
[----:B-1----:R-:W-:Y:S01]  /*cf70*/  FADD.FTZ R170, R156, R121 ;  /* 0x000000799caa7221 */ /* 0x002fe20000010000 */
[----:B0-----:R-:W-:Y:S01]  /*cf80*/  FADD.FTZ R16, R160, R17 ;  /* 0x00000011a0107221 */ /* 0x001fe20000010000 */
[----:B------:R-:W-:-:S05]  /*cf90*/  FFMA.FTZ R175, R213, R25, -R180 ;  /* 0x00000019d5af7223 */ /* 0x000fca00000108b4 */
[----:B------:R-:W-:Y:S01]  /*cfa0*/  MUFU.EX2 R173, R122 ;  /* 0x0000007a00ad7308 */ /* 0x000fe20000000800 */
[-C--:B------:R-:W-:Y:S01]  /*cfb0*/  FFMA.FTZ R166, R129, R25.reuse, -R31 ;  /* 0x0000001981a67223 */ /* 0x080fe2000001081f */
[----:B------:R-:W-:-:S06]  /*cfc0*/  FFMA.FTZ R177, R207, R25, -R180 ;  /* 0x00000019cfb17223 */ /* 0x000fcc00000108b4 */
[----:B------:R-:W-:Y:S01]  /*cfd0*/  MUFU.EX2 R172, R120 ;  /* 0x0000007800ac7308 */ /* 0x000fe20000000800 */
[-CC-:B------:R-:W-:Y:S01]  /*cfe0*/  FFMA.FTZ R167, R133, R25.reuse, -R31.reuse ;  /* 0x0000001985a77223 */ /* 0x180fe2000001081f */
[-C--:B------:R-:W-:Y:S01]  /*cff0*/  FFMA.FTZ R181, R215, R25.reuse, -R180 ;  /* 0x00000019d7b57223 */ /* 0x080fe200000108b4 */
[-C--:B------:R-:W-:Y:S01]  /*d000*/  FFMA.FTZ R169, R141, R25.reuse, -R31 ;  /* 0x000000198da97223 */ /* 0x080fe2000001081f */
[----:B------:R-:W-:Y:S04]  /*d010*/  STL.64 [R1+0x450], R202 ;  /* 0x000450ca01007387 */ /* 0x000fe80000100a00 */
[----:B------:R-:W0:Y:S01]  /*d020*/  MUFU.EX2 R157, R157 ;  /* 0x0000009d009d7308 */ /* 0x000e220000000800 */
[----:B------:R-:W-:Y:S04]  /*d030*/  STL.64 [R1+0x300], R146 ;  /* 0x0003009201007387 */ /* 0x000fe80000100a00 */
[----:B------:R-:W-:Y:S03]  /*d040*/  STL.64 [R1+0x310], R148 ;  /* 0x0003109401007387 */ /* 0x000fe60000100a00 */
[----:B------:R-:W1:Y:S01]  /*d050*/  MUFU.EX2 R161, R124 ;  /* 0x0000007c00a17308 */ /* 0x000e620000000800 */
[----:B--2---:R-:W-:Y:S01]  /*d060*/  FADD.FTZ R121, R23, R170 ;  /* 0x000000aa17797221 */ /* 0x004fe20000010000 */
[----:B------:R-:W-:Y:S01]  /*d070*/  FADD.FTZ R17, R159, R16 ;  /* 0x000000109f117221 */ /* 0x000fe20000010000 */
[----:B------:R-:W-:Y:S04]  /*d080*/  STL.64 [R1+0x320], R150 ;  /* 0x0003209601007387 */ /* 0x000fe80000100a00 */
[----:B------:R-:W2:Y:S01]  /*d090*/  LDL R72, [R1+0x414] ;  /* 0x0004140001487983 */ /* 0x000ea20000100800 */
[----:B------:R-:W3:Y:S01]  /*d0a0*/  MUFU.EX2 R164, R164 ;  /* 0x000000a400a47308 */ /* 0x000ee20000000800 */
[----:B------:R-:W-:Y:S01]  /*d0b0*/  FADD.FTZ R170, R158, R121 ;  /* 0x000000799eaa7221 */ /* 0x000fe20000010000 */
[----:B------:R-:W-:Y:S01]  /*d0c0*/  FADD.FTZ R16, R162, R17 ;  /* 0x00000011a2107221 */ /* 0x000fe20000010000 */
[----:B------:R-:W-:Y:S04]  /*d0d0*/  STL [R1+0x3360], R118 ;  /* 0x0033607601007387 */ /* 0x000fe80000100800 */
[----:B------:R-:W-:Y:S01]  /*d0e0*/  STL [R1+0x335c], R116 ;  /* 0x00335c7401007387 */ /* 0x000fe20000100800 */
[----:B------:R-:W3:Y:S01]  /*d0f0*/  MUFU.EX2 R163, R163 ;  /* 0x000000a300a37308 */ /* 0x000ee20000000800 */
[-C--:B------:R-:W-:Y:S01]  /*d100*/  FFMA.FTZ R168, R135, R25.reuse, -R31 ;  /* 0x0000001987a87223 */ /* 0x080fe2000001081f */
[----:B0-----:R-:W-:Y:S01]  /*d110*/  FADD.FTZ R17, R157, R170 ;  /* 0x000000aa9d117221 */ /* 0x001fe20000010000 */
[----:B-1----:R-:W-:Y:S01]  /*d120*/  FADD.FTZ R16, R161, R16 ;  /* 0x00000010a1107221 */ /* 0x002fe20000010000 */
[----:B---3--:R-:W-:Y:S04]  /*d130*/  STL [R1+0x3350], R110 ;  /* 0x0033506e01007387 */ /* 0x008fe80000100800 */
[----:B------:R-:W-:Y:S01]  /*d140*/  MUFU.EX2 R175, R175 ;  /* 0x000000af00af7308 */ /* 0x000fe20000000800 */
[----:B------:R-:W-:Y:S04]  /*d150*/  STL [R1+0x334c], R108 ;  /* 0x00334c6c01007387 */ /* 0x000fe80000100800 */
[----:B------:R-:W-:Y:S03]  /*d160*/  STL [R1+0x3340], R102 ;  /* 0x0033406601007387 */ /* 0x000fe60000100800 */
[----:B------:R-:W0:Y:S01]  /*d170*/  MUFU.EX2 R166, R166 ;  /* 0x000000a600a67308 */ /* 0x000e220000000800 */
[----:B------:R-:W-:Y:S01]  /*d180*/  FADD.FTZ R121, R164, R17 ;  /* 0x00000011a4797221 */ /* 0x000fe20000010000 */
[----:B------:R-:W-:Y:S01]  /*d190*/  FADD.FTZ R17, R173, R16 ;  /* 0x00000010ad117221 */ /* 0x000fe20000010000 */
[----:B------:R-:W-:Y:S04]  /*d1a0*/  STL [R1+0x333c], R100 ;  /* 0x00333c6401007387 */ /* 0x000fe80000100800 */
[----:B------:R-:W-:Y:S01]  /*d1b0*/  STL [R1+0x3338], R98 ;  /* 0x0033386201007387 */ /* 0x000fe20000100800 */
[----:B------:R-:W-:Y:S01]  /*d1c0*/  MUFU.EX2 R174, R174 ;  /* 0x000000ae00ae7308 */ /* 0x000fe20000000800 */
[----:B------:R-:W-:-:S02]  /*d1d0*/  FFMA.FTZ R170, R137, R25, -R31 ;  /* 0x0000001989aa7223 */ /* 0x000fc4000001081f */
[----:B------:R-:W-:Y:S04]  /*d1e0*/  STL [R1+0x3334], R96 ;  /* 0x0033346001007387 */ /* 0x000fe80000100800 */
[----:B------:R-:W-:Y:S01]  /*d1f0*/  STL [R1+0x3330], R94 ;  /* 0x0033305e01007387 */ /* 0x000fe20000100800 */
[----:B------:R-:W1:Y:S01]  /*d200*/  MUFU.EX2 R165, R165 ;  /* 0x000000a500a57308 */ /* 0x000e620000000800 */
        /* <DEDUP_REMOVED lines=8> */
[----:B------:R-:W3:Y:S01]  /*d290*/  MUFU.EX2 R168, R168 ;  /* 0x000000a800a87308 */ /* 0x000ee20000000800 */
[----:B0-----:R-:W-:Y:S01]  /*d2a0*/  FADD.FTZ R121, R166, R121 ;  /* 0x00000079a6797221 */ /* 0x001fe20000010000 */
[----:B------:R-:W-:Y:S01]  /*d2b0*/  FADD.FTZ R17, R175, R16 ;  /* 0x00000010af117221 */ /* 0x000fe20000010000 */
[----:B------:R-:W-:Y:S04]  /*d2c0*/  STL [R1+0x331c], R84 ;  /* 0x00331c5401007387 */ /* 0x000fe80000100800 */
[----:B------:R-:W-:Y:S01]  /*d2d0*/  STL [R1+0x3318], R82 ;  /* 0x0033185201007387 */ /* 0x000fe20000100800 */
[----:B------:R-:W-:Y:S03]  /*d2e0*/  MUFU.EX2 R176, R176 ;  /* 0x000000b000b07308 */ /* 0x000fe60000000800 */
[----:B------:R-:W-:Y:S04]  /*d2f0*/  STL.64 [R1+0x458], R200 ;  /* 0x000458c801007387 */ /* 0x000fe80000100a00 */
[----:B------:R-:W-:Y:S01]  /*d300*/  STL.64 [R1+0x390], R144 ;  /* 0x0003909001007387 */ /* 0x000fe20000100a00 */
[----:B------:R-:W0:Y:S01]  /*d310*/  MUFU.EX2 R167, R167 ;  /* 0x000000a700a77308 */ /* 0x000e220000000800 */
[----:B-1----:R-:W-:Y:S01]  /*d320*/  FADD.FTZ R121, R165, R121 ;  /* 0x00000079a5797221 */ /* 0x002fe20000010000 */
[----:B------:R-:W-:Y:S01]  /*d330*/  FADD.FTZ R16, R174, R17 ;  /* 0x00000011ae107221 */ /* 0x000fe20000010000 */
[----:B------:R1:W-:Y:S04]  /*d340*/  STL.64 [R1+0x398], R48 ;  /* 0x0003983001007387 */ /* 0x0003e80000100a00 */
[----:B------:R-:W-:Y:S01]  /*d350*/  STL [R1+0x3314], R80 ;  /* 0x0033145001007387 */ /* 0x000fe20000100800 */
[----:B------:R-:W-:Y:S03]  /*d360*/  MUFU.EX2 R181, R181 ;  /* 0x000000b500b57308 */ /* 0x000fe60000000800 */
[----:B------:R-:W4:Y:S04]  /*d370*/  LDL R39, [R1+0x304] ;  /* 0x0003040001277983 */ /* 0x000f280000100800 */
[----:B------:R-:W4:Y:S01]  /*d380*/  LDL R122, [R1+0x3a0] ;  /* 0x0003a000017a7983 */ /* 0x000f220000100800 */
[----:B------:R-:W0:Y:S01]  /*d390*/  MUFU.EX2 R170, R170 ;  /* 0x000000aa00aa7308 */ /* 0x000e220000000800 */
[----:B---3--:R-:W-:Y:S01]  /*d3a0*/  FADD.FTZ R121, R168, R121 ;  /* 0x00000079a8797221 */ /* 0x008fe20000010000 */
[----:B------:R-:W-:Y:S01]  /*d3b0*/  FADD.FTZ R17, R177, R16 ;  /* 0x00000010b1117221 */ /* 0x000fe20000010000 */
[----:B-1----:R-:W3:Y:S04]  /*d3c0*/  LDL R49, [R1+0x300] ;  /* 0x0003000001317983 */ /* 0x002ee80000100800 */
[----:B------:R-:W3:Y:S01]  /*d3d0*/  LDL R124, [R1+0x3a4] ;  /* 0x0003a400017c7983 */ /* 0x000ee20000100800 */
[----:B------:R-:W1:Y:S03]  /*d3e0*/  MUFU.EX2 R180, R180 ;  /* 0x000000b400b47308 */ /* 0x000e660000000800 */
[----:B------:R-:W3:Y:S04]  /*d3f0*/  LDL R126, [R1+0x3a8] ;  /* 0x0003a800017e7983 */ /* 0x000ee80000100800 */
[----:B------:R-:W3:Y:S01]  /*d400*/  LDL R120, [R1+0x3b4] ;  /* 0x0003b40001787983 */ /* 0x000ee20000100800 */
[----:B------:R-:W1:Y:S01]  /*d410*/  MUFU.EX2 R169, R169 ;  /* 0x000000a900a97308 */ /* 0x000e620000000800 */
[----:B0-----:R-:W-:Y:S01]  /*d420*/  FADD.FTZ R121, R167, R121 ;  /* 0x00000079a7797221 */ /* 0x001fe20000010000 */
[----:B------:R-:W-:Y:S01]  /*d430*/  FADD.FTZ R16, R176, R17 ;  /* 0x00000011b0107221 */ /* 0x000fe20000010000 */
[----:B------:R-:W3:Y:S02]  /*d440*/  LDL R128, [R1+0x394] ;  /* 0x0003940001807983 */ /* 0x000ee40000100800 */
[----:B------:R-:W-:Y:S01]  /*d450*/  FADD.FTZ R17, R170, R121 ;  /* 0x00000079aa117221 */ /* 0x000fe20000010000 */
[----:B------:R-:W-:Y:S01]  /*d460*/  FADD.FTZ R25, R181, R16 ;  /* 0x00000010b5197221 */ /* 0x000fe20000010000 */
[----:B------:R-:W3:Y:S03]  /*d470*/  LDL R130, [R1+0x398] ;  /* 0x0003980001827983 */ /* 0x000ee60000100800 */
[----:B-1----:R-:W-:Y:S01]  /*d480*/  FADD.FTZ R16, R180, R25 ;  /* 0x00000019b4107221 */ /* 0x002fe20000010000 */
[----:B------:R-:W-:Y:S04]  /*d490*/  STL [R1+0x3310], R78 ;  /* 0x0033104e01007387 */ /* 0x000fe80000100800 */
[----:B------:R-:W-:Y:S01]  /*d4a0*/  STL [R1+0x330c], R76 ;  /* 0x00330c4c01007387 */ /* 0x000fe20000100800 */
[----:B------:R-:W-:-:S03]  /*d4b0*/  FADD.FTZ R17, R169, R17 ;  /* 0x00000011a9117221 */ /* 0x000fc60000010000 */
[----:B------:R-:W3:Y:S04]  /*d4c0*/  LDL.LU R118, [R1+0x3360] ;  /* 0x0033600001767983 */ /* 0x000ee80000300800 */
[----:B------:R-:W-:Y:S04]  /*d4d0*/  STL.64 [R1+0x240], R16 ;  /* 0x0002401001007387 */ /* 0x000fe80000100a00 */
[----:B------:R-:W3:Y:S04]  /*d4e0*/  LD.E R31, desc[UR44][R2.64] ;  /* 0x0000002c021f7980 */ /* 0x000ee8000c101900 */
[----:B------:R-:W-:Y:S04]  /*d4f0*/  STL [R1+0x26c], R81 ;  /* 0x00026c5101007387 */ /* 0x000fe80000100800 */
[----:B------:R0:W-:Y:S04]  /*d500*/  STL [R1+0x270], R83 ;  /* 0x0002705301007387 */ /* 0x0001e80000100800 */
        /* <DEDUP_REMOVED lines=35> */
[----:B------:R2:W-:Y:S04]  /*d740*/  STL [R1+0x268], R79 ;  /* 0x0002684f01007387 */ /* 0x0005e80000100800 */
[----:B------:R-:W-:Y:S04]  /*d750*/  STL [R1+0x29c], R105 ;  /* 0x00029c6901007387 */ /* 0x000fe80000100800 */
[----:B0-----:R-:W3:Y:S04]  /*d760*/  LDL.128 R80, [R1+0x2a0] ;  /* 0x0002a00001507983 */ /* 0x001ee80000100c00 */
[----:B-1----:R-:W3:Y:S04]  /*d770*/  LDL.128 R84, [R1+0x2b0] ;  /* 0x0002b00001547983 */ /* 0x002ee80000100c00 */
[----:B------:R-:W3:Y:S04]  /*d780*/  LDL.128 R88, [R1+0x2c0] ;  /* 0x0002c00001587983 */ /* 0x000ee80000100c00 */
[----:B------:R-:W3:Y:S04]  /*d790*/  LDL.128 R92, [R1+0x2d0] ;  /* 0x0002d000015c7983 */ /* 0x000ee80000100c00 */
[----:B------:R-:W3:Y:S04]  /*d7a0*/  LDL.128 R96, [R1+0x2e0] ;  /* 0x0002e00001607983 */ /* 0x000ee80000100c00 */
[----:B------:R-:W3:Y:S04]  /*d7b0*/  LDL.128 R100, [R1+0x2f0] ;  /* 0x0002f00001647983 */ /* 0x000ee80000100c00 */
[----:B------:R-:W3:Y:S04]  /*d7c0*/  LDL.LU R116, [R1+0x335c] ;  /* 0x00335c0001747983 */ /* 0x000ee80000300800 */
[----:B------:R-:W3:Y:S04]  /*d7d0*/  LDL.LU R110, [R1+0x3350] ;  /* 0x00335000016e7983 */ /* 0x000ee80000300800 */
[----:B------:R-:W3:Y:S04]  /*d7e0*/  LDL.LU R108, [R1+0x334c] ;  /* 0x00334c00016c7983 */ /* 0x000ee80000300800 */
[----:B--2---:R-:W2:Y:S04]  /*d7f0*/  LDL.128 R76, [R1+0x290] ;  /* 0x00029000014c7983 */ /* 0x004ea80000100c00 */
[----:B------:R-:W2:Y:S04]  /*d800*/  LDL R230, [R1+0x310] ;  /* 0x0003100001e67983 */ /* 0x000ea80000100800 */
[----:B------:R-:W-:Y:S04]  /*d810*/  STL [R1+0x3308], R74 ;  /* 0x0033084a01007387 */ /* 0x000fe80000100800 */
[----:B------:R0:W-:Y:S04]  /*d820*/  STL [R1+0x3304], R72 ;  /* 0x0033044801007387 */ /* 0x0001e80000100800 */
[----:B------:R-:W-:Y:S04]  /*d830*/  STL [R1+0x340], R206 ;  /* 0x000340ce01007387 */ /* 0x000fe80000100800 */
[----:B------:R-:W-:Y:S04]  /*d840*/  STL [R1+0x354], R204 ;  /* 0x000354cc01007387 */ /* 0x000fe80000100800 */
        /* <DEDUP_REMOVED lines=9> */
[----:B----4-:R-:W-:Y:S04]  /*d8e0*/  STL [R1+0x3368], R122 ;  /* 0x0033687a01007387 */ /* 0x010fe80000100800 */
[----:B------:R-:W-:Y:S04]  /*d8f0*/  STL [R1+0x3358], R114 ;  /* 0x0033587201007387 */ /* 0x000fe80000100800 */
[----:B---3--:R-:W-:Y:S04]  /*d900*/  STL [R1+0x336c], R124 ;  /* 0x00336c7c01007387 */ /* 0x008fe80000100800 */
[----:B------:R-:W-:Y:S04]  /*d910*/  STL [R1+0x3370], R126 ;  /* 0x0033707e01007387 */ /* 0x000fe80000100800 */
[----:B------:R-:W-:Y:S04]  /*d920*/  STL [R1+0x3364], R120 ;  /* 0x0033647801007387 */ /* 0x000fe80000100800 */
[----:B------:R-:W-:Y:S04]  /*d930*/  STL [R1+0x3374], R128 ;  /* 0x0033748001007387 */ /* 0x000fe80000100800 */
[----:B------:R1:W-:Y:S04]  /*d940*/  STL [R1+0x3378], R130 ;  /* 0x0033788201007387 */ /* 0x0003e80000100800 */
[----:B------:R3:W-:Y:S04]  /*d950*/  STL [R1+0x3354], R112 ;  /* 0x0033547001007387 */ /* 0x0007e80000100800 */
[----:B------:R4:W-:Y:S04]  /*d960*/  STL [R1+0x3348], R106 ;  /* 0x0033486a01007387 */ /* 0x0009e80000100800 */
[----:B------:R4:W-:Y:S04]  /*d970*/  STL [R1+0x3344], R104 ;  /* 0x0033446801007387 */ /* 0x0009e80000100800 */
[----:B------:R-:W-:Y:S04]  /*d980*/  STL [R1+0x300], R49 ;  /* 0x0003003101007387 */ /* 0x000fe80000100800 */
[----:B0-----:R-:W2:Y:S04]  /*d990*/  LDL.128 R72, [R1+0x280] ;  /* 0x0002800001487983 */ /* 0x001ea80000100c00 */
[----:B------:R-:W-:Y:S04]  /*d9a0*/  STL [R1+0x304], R39 ;  /* 0x0003042701007387 */ /* 0x000fe80000100800 */
[----:B------:R-:W-:Y:S04]  /*d9b0*/  STL [R1+0x308], R41 ;  /* 0x0003082901007387 */ /* 0x000fe80000100800 */
[----:B------:R-:W-:Y:S04]  /*d9c0*/  STL [R1+0x30c], R43 ;  /* 0x00030c2b01007387 */ /* 0x000fe80000100800 */
[----:B------:R0:W-:Y:S04]  /*d9d0*/  STL [R1+0x3210], R118 ;  /* 0x0032107601007387 */ /* 0x0001e80000100800 */
[----:B------:R-:W2:Y:S04]  /*d9e0*/  LDL R232, [R1+0x314] ;  /* 0x0003140001e87983 */ /* 0x000ea80000100800 */
[----:B-1----:R-:W2:Y:S04]  /*d9f0*/  LDL.LU R130, [R1+0x3378] ;  /* 0x0033780001827983 */ /* 0x002ea80000300800 */
[----:B------:R-:W2:Y:S04]  /*da00*/  LDL.LU R128, [R1+0x3374] ;  /* 0x0033740001807983 */ /* 0x000ea80000300800 */
[----:B------:R-:W2:Y:S04]  /*da10*/  LDL.LU R126, [R1+0x3370] ;  /* 0x00337000017e7983 */ /* 0x000ea80000300800 */
[----:B------:R-:W2:Y:S04]  /*da20*/  LDL.LU R124, [R1+0x336c] ;  /* 0x00336c00017c7983 */ /* 0x000ea80000300800 */
[----:B------:R-:W2:Y:S04]  /*da30*/  LDL.LU R122, [R1+0x3368] ;  /* 0x00336800017a7983 */ /* 0x000ea80000300800 */
[----:B------:R-:W2:Y:S04]  /*da40*/  LDL.LU R120, [R1+0x3364] ;  /* 0x0033640001787983 */ /* 0x000ea80000300800 */
[----:B------:R-:W2:Y:S04]  /*da50*/  LDL.LU R114, [R1+0x3358] ;  /* 0x0033580001727983 */ /* 0x000ea80000300800 */
[----:B---3--:R-:W3:Y:S04]  /*da60*/  LDL.LU R112, [R1+0x3354] ;  /* 0x0033540001707983 */ /* 0x008ee80000300800 */
[----:B----4-:R-:W4:Y:S04]  /*da70*/  LDL.LU R106, [R1+0x3348] ;  /* 0x00334800016a7983 */ /* 0x010f280000300800 */
[----:B------:R-:W4:Y:S04]  /*da80*/  LDL.LU R104, [R1+0x3344] ;  /* 0x0033440001687983 */ /* 0x000f280000300800 */
[----:B0-----:R-:W4:Y:S04]  /*da90*/  LDL.LU R118, [R1+0x3210] ;  /* 0x0032100001767983 */ /* 0x001f280000300800 */
[----:B------:R-:W4:Y:S04]  /*daa0*/  LDL R226, [R1+0x320] ;  /* 0x0003200001e27983 */ /* 0x000f280000100800 */
[----:B------:R-:W-:Y:S04]  /*dab0*/  STL.64 [R1+0x3420], R180 ;  /* 0x003420b401007387 */ /* 0x000fe80000100a00 */
[----:B------:R-:W-:Y:S04]  /*dac0*/  STL [R1+0x318], R37 ;  /* 0x0003182501007387 */ /* 0x000fe80000100800 */
[----:B------:R-:W-:Y:S04]  /*dad0*/  STL.128 [R1+0x3410], R176 ;  /* 0x003410b001007387 */ /* 0x000fe80000100c00 */
[----:B------:R-:W-:Y:S04]  /*dae0*/  STL.128 [R1+0x3400], R172 ;  /* 0x003400ac01007387 */ /* 0x000fe80000100c00 */
[----:B------:R-:W-:Y:S04]  /*daf0*/  STL [R1+0x33f8], R170 ;  /* 0x0033f8aa01007387 */ /* 0x000fe80000100800 */
[----:B------:R-:W-:Y:S04]  /*db00*/  STL.64 [R1+0x33f0], R168 ;  /* 0x0033f0a801007387 */ /* 0x000fe80000100a00 */
[----:B------:R-:W-:Y:S04]  /*db10*/  STL.128 [R1+0x33e0], R164 ;  /* 0x0033e0a401007387 */ /* 0x000fe80000100c00 */
[----:B------:R-:W-:Y:S04]  /*db20*/  STL.128 [R1+0x33d0], R160 ;  /* 0x0033d0a001007387 */ /* 0x000fe80000100c00 */
[----:B------:R-:W-:Y:S04]  /*db30*/  STL.128 [R1+0x33c0], R156 ;  /* 0x0033c09c01007387 */ /* 0x000fe80000100c00 */
[----:B------:R-:W-:Y:S04]  /*db40*/  STL.128 [R1+0x33b0], R152 ;  /* 0x0033b09801007387 */ /* 0x000fe80000100c00 */
[----:B------:R-:W-:Y:S04]  /*db50*/  STL [R1+0x3390], R142 ;  /* 0x0033908e01007387 */ /* 0x000fe80000100800 */
[----:B------:R-:W-:Y:S04]  /*db60*/  STL [R1+0x338c], R140 ;  /* 0x00338c8c01007387 */ /* 0x000fe80000100800 */
[----:B------:R-:W-:Y:S04]  /*db70*/  STL [R1+0x3300], R70 ;  /* 0x0033004601007387 */ /* 0x000fe80000100800 */
[----:B------:R0:W-:Y:S04]  /*db80*/  STL [R1+0x32fc], R68 ;  /* 0x0032fc4401007387 */ /* 0x0001e80000100800 */
[----:B------:R-:W4:Y:S04]  /*db90*/  LDL R200, [R1+0x34c] ;  /* 0x00034c0001c87983 */ /* 0x000f280000100800 */
[----:B------:R-:W-:Y:S04]  /*dba0*/  STL [R1+0x31c], R224 ;  /* 0x00031ce001007387 */ /* 0x000fe80000100800 */
[----:B0-----:R-:W4:Y:S04]  /*dbb0*/  LDL.128 R68, [R1+0x270] ;  /* 0x0002700001447983 */ /* 0x001f280000100c00 */
[----:B------:R-:W4:Y:S04]  /*dbc0*/  LDL.LU R182, [R1+0x3428] ;  /* 0x0034280001b67983 */ /* 0x000f280000300800 */
[----:B------:R-:W4:Y:S04]  /*dbd0*/  LDL.LU.64 R180, [R1+0x3420] ;  /* 0x0034200001b47983 */ /* 0x000f280000300a00 */
[----:B------:R-:W4:Y:S04]  /*dbe0*/  LDL.LU.128 R176, [R1+0x3410] ;  /* 0x0034100001b07983 */ /* 0x000f280000300c00 */
[----:B------:R-:W4:Y:S04]  /*dbf0*/  LDL.LU.128 R172, [R1+0x3400] ;  /* 0x0034000001ac7983 */ /* 0x000f280000300c00 */
[----:B------:R-:W4:Y:S01]  /*dc00*/  LDL.LU R170, [R1+0x33f8] ;  /* 0x0033f80001aa7983 */ /* 0x000f220000300800 */
[----:B------:R-:W-:-:S03]  /*dc10*/  IMAD.MOV.U32 R227, RZ, RZ, R80 ;  /* 0x000000ffffe37224 */ /* 0x000fc600078e0050 */
[----:B------:R-:W4:Y:S01]  /*dc20*/  LDL.LU.64 R168, [R1+0x33f0] ;  /* 0x0033f00001a87983 */ /* 0x000f220000300a00 */
[----:B------:R-:W-:Y:S02]  /*dc30*/  IMAD.MOV.U32 R219, RZ, RZ, R82 ;  /* 0x000000ffffdb7224 */ /* 0x000fe400078e0052 */
[----:B------:R-:W-:Y:S01]  /*dc40*/  IMAD.MOV.U32 R217, RZ, RZ, R84 ;  /* 0x000000ffffd97224 */ /* 0x000fe200078e0054 */
[----:B------:R-:W4:Y:S01]  /*dc50*/  LDL.LU R82, [R1+0x3318] ;  /* 0x0033180001527983 */ /* 0x000f220000300800 */
[----:B------:R-:W-:Y:S02]  /*dc60*/  IMAD.MOV.U32 R215, RZ, RZ, R86 ;  /* 0x000000ffffd77224 */ /* 0x000fe400078e0056 */
[----:B------:R-:W-:Y:S01]  /*dc70*/  IMAD.MOV.U32 R213, RZ, RZ, R88 ;  /* 0x000000ffffd57224 */ /* 0x000fe200078e0058 */
[----:B------:R-:W4:Y:S01]  /*dc80*/  LDL.LU R86, [R1+0x3320] ;  /* 0x0033200001567983 */ /* 0x000f220000300800 */
[----:B------:R-:W-:Y:S02]  /*dc90*/  IMAD.MOV.U32 R211, RZ, RZ, R90 ;  /* 0x000000ffffd37224 */ /* 0x000fe400078e005a */
[----:B------:R-:W-:Y:S01]  /*dca0*/  IMAD.MOV.U32 R209, RZ, RZ, R92 ;  /* 0x000000ffffd17224 */ /* 0x000fe200078e005c */
[----:B------:R-:W4:Y:S01]  /*dcb0*/  LDL.LU R90, [R1+0x3328] ;  /* 0x00332800015a7983 */ /* 0x000f220000300800 */
[----:B------:R-:W-:-:S02]  /*dcc0*/  IMAD.MOV.U32 R207, RZ, RZ, R94 ;  /* 0x000000ffffcf7224 */ /* 0x000fc400078e005e */
[----:B------:R-:W-:Y:S01]  /*dcd0*/  IMAD.MOV.U32 R206, RZ, RZ, R96 ;  /* 0x000000ffffce7224 */ /* 0x000fe200078e0060 */
[----:B------:R-:W4:Y:S01]  /*dce0*/  LDL.LU R94, [R1+0x3330] ;  /* 0x00333000015e7983 */ /* 0x000f220000300800 */
[----:B------:R-:W-:Y:S02]  /*dcf0*/  IMAD.MOV.U32 R205, RZ, RZ, R98 ;  /* 0x000000ffffcd7224 */ /* 0x000fe400078e0062 */
[----:B------:R-:W-:Y:S01]  /*dd00*/  IMAD.MOV.U32 R204, RZ, RZ, R100 ;  /* 0x000000ffffcc7224 */ /* 0x000fe200078e0064 */
[----:B------:R-:W4:Y:S01]  /*dd10*/  LDL.LU R98, [R1+0x3338] ;  /* 0x0033380001627983 */ /* 0x000f220000300800 */
[----:B------:R-:W-:-:S03]  /*dd20*/  IMAD.MOV.U32 R203, RZ, RZ, R102 ;  /* 0x000000ffffcb7224 */ /* 0x000fc600078e0066 */
[----:B------:R-:W-:Y:S04]  /*dd30*/  STL [R1+0x320c], R116 ;  /* 0x00320c7401007387 */ /* 0x000fe80000100800 */
[----:B------:R-:W-:Y:S04]  /*dd40*/  STL [R1+0x3200], R110 ;  /* 0x0032006e01007387 */ /* 0x000fe80000100800 */
[----:B------:R0:W-:Y:S01]  /*dd50*/  STL [R1+0x31fc], R108 ;  /* 0x0031fc6c01007387 */ /* 0x0001e20000100800 */
[----:B--2---:R-:W-:-:S03]  /*dd60*/  IMAD.MOV.U32 R229, RZ, RZ, R78 ;  /* 0x000000ffffe57224 */ /* 0x004fc600078e004e */
[----:B------:R-:W2:Y:S04]  /*dd70*/  LDL.LU R102, [R1+0x3340] ;  /* 0x0033400001667983 */ /* 0x000ea80000300800 */
[----:B------:R-:W2:Y:S04]  /*dd80*/  LDL.LU R100, [R1+0x333c] ;  /* 0x00333c0001647983 */ /* 0x000ea80000300800 */
[----:B------:R-:W2:Y:S04]  /*dd90*/  LDL.LU R96, [R1+0x3334] ;  /* 0x0033340001607983 */ /* 0x000ea80000300800 */
[----:B------:R-:W2:Y:S04]  /*dda0*/  LDL.LU R92, [R1+0x332c] ;  /* 0x00332c00015c7983 */ /* 0x000ea80000300800 */
[----:B------:R-:W2:Y:S04]  /*ddb0*/  LDL.LU R88, [R1+0x3324] ;  /* 0x0033240001587983 */ /* 0x000ea80000300800 */
[----:B------:R-:W2:Y:S04]  /*ddc0*/  LDL.LU R84, [R1+0x331c] ;  /* 0x00331c0001547983 */ /* 0x000ea80000300800 */
[----:B------:R-:W2:Y:S04]  /*ddd0*/  LDL.LU R80, [R1+0x3314] ;  /* 0x0033140001507983 */ /* 0x000ea80000300800 */
[----:B0-----:R-:W2:Y:S04]  /*dde0*/  LDL.128 R108, [R1+0x300] ;  /* 0x00030000016c7983 */ /* 0x001ea80000100c00 */
[----:B------:R-:W2:Y:S04]  /*ddf0*/  LDL.LU R116, [R1+0x320c] ;  /* 0x00320c0001747983 */ /* 0x000ea80000300800 */
[----:B------:R-:W2:Y:S01]  /*de00*/  LDL.LU R78, [R1+0x3310] ;  /* 0x00331000014e7983 */ /* 0x000ea20000300800 */
[----:B------:R-:W-:-:S03]  /*de10*/  IMAD.MOV.U32 R233, RZ, RZ, R76 ;  /* 0x000000ffffe97224 */ /* 0x000fc600078e004c */
[----:B------:R-:W-:Y:S04]  /*de20*/  STL [R1+0x310], R230 ;  /* 0x000310e601007387 */ /* 0x000fe80000100800 */
        /* <DEDUP_REMOVED lines=8> */
[----:B------:R-:W-:Y:S04]  /*deb0*/  STL [R1+0x350], R202 ;  /* 0x000350ca01007387 */ /* 0x000fe80000100800 */
[----:B------:R-:W2:Y:S04]  /*dec0*/  LDL.LU.128 R164, [R1+0x33e0] ;  /* 0x0033e00001a47983 */ /* 0x000ea80000300c00 */
[----:B------:R-:W2:Y:S04]  /*ded0*/  LDL.LU.128 R160, [R1+0x33d0] ;  /* 0x0033d00001a07983 */ /* 0x000ea80000300c00 */
[----:B------:R-:W2:Y:S04]  /*dee0*/  LDL.LU.128 R156, [R1+0x33c0] ;  /* 0x0033c000019c7983 */ /* 0x000ea80000300c00 */
[----:B------:R-:W2:Y:S04]  /*def0*/  LDL.LU.128 R152, [R1+0x33b0] ;  /* 0x0033b00001987983 */ /* 0x000ea80000300c00 */
[----:B0-----:R-:W2:Y:S04]  /*df00*/  LDL.LU R150, [R1+0x33a0] ;  /* 0x0033a00001967983 */ /* 0x001ea80000300800 */
[----:B-1----:R-:W2:Y:S01]  /*df10*/  LDL.LU R148, [R1+0x339c] ;  /* 0x00339c0001947983 */ /* 0x002ea20000300800 */
[----:B------:R-:W-:-:S03]  /*df20*/  IMAD.MOV.U32 R230, RZ, RZ, R74 ;  /* 0x000000ffffe67224 */ /* 0x000fc600078e004a */
[----:B------:R-:W2:Y:S01]  /*df30*/  LDL.LU R146, [R1+0x3398] ;  /* 0x0033980001927983 */ /* 0x000ea20000300800 */
[----:B------:R-:W-:-:S03]  /*df40*/  IMAD.MOV.U32 R37, RZ, RZ, R72 ;  /* 0x000000ffff257224 */ /* 0x000fc600078e0048 */
[----:B------:R-:W2:Y:S04]  /*df50*/  LDL.LU R144, [R1+0x3394] ;  /* 0x0033940001907983 */ /* 0x000ea80000300800 */
[----:B------:R-:W2:Y:S04]  /*df60*/  LDL.LU R142, [R1+0x3390] ;  /* 0x00339000018e7983 */ /* 0x000ea80000300800 */
[----:B------:R-:W2:Y:S04]  /*df70*/  LDL.LU R140, [R1+0x338c] ;  /* 0x00338c00018c7983 */ /* 0x000ea80000300800 */
[----:B------:R-:W2:Y:S04]  /*df80*/  LDL.LU R138, [R1+0x3388] ;  /* 0x00338800018a7983 */ /* 0x000ea80000300800 */
[----:B------:R-:W-:Y:S04]  /*df90*/  STL [R1+0x314], R232 ;  /* 0x000314e801007387 */ /* 0x000fe80000100800 */
[----:B------:R-:W2:Y:S04]  /*dfa0*/  LDL.LU R136, [R1+0x3384] ;  /* 0x0033840001887983 */ /* 0x000ea80000300800 */
[----:B------:R-:W2:Y:S04]  /*dfb0*/  LDL.LU R134, [R1+0x3380] ;  /* 0x0033800001867983 */ /* 0x000ea80000300800 */
[----:B------:R-:W2:Y:S04]  /*dfc0*/  LDL.LU R132, [R1+0x337c] ;  /* 0x00337c0001847983 */ /* 0x000ea80000300800 */
[----:B------:R-:W2:Y:S04]  /*dfd0*/  LDL.LU R76, [R1+0x330c] ;  /* 0x00330c00014c7983 */ /* 0x000ea80000300800 */
[----:B------:R-:W2:Y:S04]  /*dfe0*/  LDL.LU R74, [R1+0x3308] ;  /* 0x00330800014a7983 */ /* 0x000ea80000300800 */
[----:B------:R-:W2:Y:S04]  /*dff0*/  LDL.LU R72, [R1+0x3304] ;  /* 0x0033040001487983 */ /* 0x000ea80000300800 */
[----:B------:R0:W-:Y:S04]  /*e000*/  STL [R1+0x3228], R130 ;  /* 0x0032288201007387 */ /* 0x0001e80000100800 */
[----:B------:R1:W-:Y:S04]  /*e010*/  STL [R1+0x3224], R128 ;  /* 0x0032248001007387 */ /* 0x0003e80000100800 */
[----:B------:R1:W-:Y:S04]  /*e020*/  STL [R1+0x3220], R126 ;  /* 0x0032207e01007387 */ /* 0x0003e80000100800 */
[----:B------:R1:W-:Y:S04]  /*e030*/  STL [R1+0x321c], R124 ;  /* 0x00321c7c01007387 */ /* 0x0003e80000100800 */
[----:B------:R1:W-:Y:S04]  /*e040*/  STL [R1+0x3218], R122 ;  /* 0x0032187a01007387 */ /* 0x0003e80000100800 */
[----:B------:R1:W-:Y:S04]  /*e050*/  STL [R1+0x3214], R120 ;  /* 0x0032147801007387 */ /* 0x0003e80000100800 */
[----:B------:R1:W-:Y:S04]  /*e060*/  STL [R1+0x3208], R114 ;  /* 0x0032087201007387 */ /* 0x0003e80000100800 */
[----:B---3--:R3:W-:Y:S04]  /*e070*/  STL [R1+0x3204], R112 ;  /* 0x0032047001007387 */ /* 0x0087e80000100800 */
[----:B----4-:R4:W-:Y:S04]  /*e080*/  STL [R1+0x31f8], R106 ;  /* 0x0031f86a01007387 */ /* 0x0109e80000100800 */
[----:B------:R4:W-:Y:S04]  /*e090*/  STL [R1+0x31f4], R104 ;  /* 0x0031f46801007387 */ /* 0x0009e80000100800 */
[----:B------:R-:W-:Y:S04]  /*e0a0*/  STL [R1+0x30d4], R118 ;  /* 0x0030d47601007387 */ /* 0x000fe80000100800 */
[----:B0-----:R-:W2:Y:S04]  /*e0b0*/  LDL.LU R130, [R1+0x3228] ;  /* 0x0032280001827983 */ /* 0x001ea80000300800 */
[----:B-1----:R-:W2:Y:S04]  /*e0c0*/  LDL.LU R128, [R1+0x3224] ;  /* 0x0032240001807983 */ /* 0x002ea80000300800 */
        /* <DEDUP_REMOVED lines=8> */
[----:B------:R-:W-:Y:S04]  /*e150*/  STL [R1+0x3434], R188 ;  /* 0x003434bc01007387 */ /* 0x000fe80000100800 */
[----:B------:R-:W-:Y:S04]  /*e160*/  STL [R1+0x320], R226 ;  /* 0x000320e201007387 */ /* 0x000fe80000100800 */
[----:B------:R-:W-:Y:S04]  /*e170*/  STL [R1+0x328], R218 ;  /* 0x000328da01007387 */ /* 0x000fe80000100800 */
[----:B------:R-:W-:Y:S04]  /*e180*/  STL [R1+0x3430], R186 ;  /* 0x003430ba01007387 */ /* 0x000fe80000100800 */
[----:B------:R-:W-:Y:S04]  /*e190*/  STL [R1+0x342c], R184 ;  /* 0x00342cb801007387 */ /* 0x000fe80000100800 */
[----:B------:R-:W4:Y:S04]  /*e1a0*/  LDL.LU R194, [R1+0x32f0] ;  /* 0x0032f00001c27983 */ /* 0x000f280000300800 */
[----:B------:R-:W4:Y:S04]  /*e1b0*/  LDL.LU.64 R192, [R1+0x32e8] ;  /* 0x0032e80001c07983 */ /* 0x000f280000300a00 */
[----:B------:R-:W-:Y:S04]  /*e1c0*/  STL [R1+0x32f8], R66 ;  /* 0x0032f84201007387 */ /* 0x000fe80000100800 */
[----:B------:R-:W-:Y:S04]  /*e1d0*/  STL [R1+0x31c8], R82 ;  /* 0x0031c85201007387 */ /* 0x000fe80000100800 */
[----:B------:R-:W-:Y:S04]  /*e1e0*/  STL [R1+0x31d0], R86 ;  /* 0x0031d05601007387 */ /* 0x000fe80000100800 */
[----:B------:R0:W-:Y:S04]  /*e1f0*/  STL [R1+0x31d8], R90 ;  /* 0x0031d85a01007387 */ /* 0x0001e80000100800 */
[----:B------:R1:W-:Y:S04]  /*e200*/  STL [R1+0x31e0], R94 ;  /* 0x0031e05e01007387 */ /* 0x0003e80000100800 */
[----:B------:R1:W-:Y:S04]  /*e210*/  STL [R1+0x31e8], R98 ;  /* 0x0031e86201007387 */ /* 0x0003e80000100800 */
[----:B0-----:R-:W4:Y:S04]  /*e220*/  LDL.LU R90, [R1+0x31d8] ;  /* 0x0031d800015a7983 */ /* 0x001f280000300800 */
[----:B-1----:R-:W4:Y:S04]  /*e230*/  LDL.LU R94, [R1+0x31e0] ;  /* 0x0031e000015e7983 */ /* 0x002f280000300800 */
[----:B------:R-:W4:Y:S04]  /*e240*/  LDL.LU R98, [R1+0x31e8] ;  /* 0x0031e80001627983 */ /* 0x000f280000300800 */
[----:B--2---:R0:W-:Y:S04]  /*e250*/  STL [R1+0x31f0], R102 ;  /* 0x0031f06601007387 */ /* 0x0041e80000100800 */
[----:B------:R1:W-:Y:S04]  /*e260*/  STL [R1+0x31ec], R100 ;  /* 0x0031ec6401007387 */ /* 0x0003e80000100800 */
[----:B------:R2:W-:Y:S04]  /*e270*/  STL [R1+0x31e4], R96 ;  /* 0x0031e46001007387 */ /* 0x0005e80000100800 */
[----:B------:R2:W-:Y:S04]  /*e280*/  STL [R1+0x31dc], R92 ;  /* 0x0031dc5c01007387 */ /* 0x0005e80000100800 */
[----:B------:R2:W-:Y:S04]  /*e290*/  STL [R1+0x31d4], R88 ;  /* 0x0031d45801007387 */ /* 0x0005e80000100800 */
[----:B------:R2:W-:Y:S04]  /*e2a0*/  STL [R1+0x31cc], R84 ;  /* 0x0031cc5401007387 */ /* 0x0005e80000100800 */
[----:B------:R2:W-:Y:S01]  /*e2b0*/  STL [R1+0x31c4], R80 ;  /* 0x0031c45001007387 */ /* 0x0005e20000100800 */
[----:B------:R-:W-:-:S03]  /*e2c0*/  IMAD.MOV.U32 R202, RZ, RZ, R108 ;  /* 0x000000ffffca7224 */ /* 0x000fc600078e006c */
[----:B0-----:R-:W4:Y:S01]  /*e2d0*/  LDL.LU R102, [R1+0x31f0] ;  /* 0x0031f00001667983 */ /* 0x001f220000300800 */
[----:B------:R-:W-:-:S03]  /*e2e0*/  IMAD.MOV.U32 R201, RZ, RZ, R110 ;  /* 0x000000ffffc97224 */ /* 0x000fc600078e006e */
[----:B------:R0:W-:Y:S04]  /*e2f0*/  STL [R1+0x30d0], R116 ;  /* 0x0030d07401007387 */ /* 0x0001e80000100800 */
[----:B------:R0:W-:Y:S04]  /*e300*/  STL [R1+0x31c0], R78 ;  /* 0x0031c04e01007387 */ /* 0x0001e80000100800 */
[----:B------:R-:W4:Y:S04]  /*e310*/  LDL.LU R110, [R1+0x3200] ;  /* 0x00320000016e7983 */ /* 0x000f280000300800 */
[----:B------:R-:W4:Y:S04]  /*e320*/  LDL.LU R108, [R1+0x31fc] ;  /* 0x0031fc00016c7983 */ /* 0x000f280000300800 */
[----:B-1----:R-:W4:Y:S04]  /*e330*/  LDL.LU R100, [R1+0x31ec] ;  /* 0x0031ec0001647983 */ /* 0x002f280000300800 */
[----:B--2---:R-:W2:Y:S04]  /*e340*/  LDL.LU R96, [R1+0x31e4] ;  /* 0x0031e40001607983 */ /* 0x004ea80000300800 */
[----:B------:R-:W2:Y:S04]  /*e350*/  LDL.LU R92, [R1+0x31dc] ;  /* 0x0031dc00015c7983 */ /* 0x000ea80000300800 */
[----:B------:R-:W2:Y:S04]  /*e360*/  LDL.LU R88, [R1+0x31d4] ;  /* 0x0031d40001587983 */ /* 0x000ea80000300800 */
[----:B------:R-:W2:Y:S04]  /*e370*/  LDL.LU R86, [R1+0x31d0] ;  /* 0x0031d00001567983 */ /* 0x000ea80000300800 */
[----:B------:R-:W2:Y:S04]  /*e380*/  LDL.LU R84, [R1+0x31cc] ;  /* 0x0031cc0001547983 */ /* 0x000ea80000300800 */
[----:B------:R-:W2:Y:S04]  /*e390*/  LDL.LU R82, [R1+0x31c8] ;  /* 0x0031c80001527983 */ /* 0x000ea80000300800 */
[----:B------:R-:W2:Y:S04]  /*e3a0*/  LDL.LU R80, [R1+0x31c4] ;  /* 0x0031c40001507983 */ /* 0x000ea80000300800 */
[----:B0-----:R-:W2:Y:S04]  /*e3b0*/  LDL.128 R116, [R1+0x310] ;  /* 0x0003100001747983 */ /* 0x001ea80000100c00 */
[----:B------:R-:W2:Y:S01]  /*e3c0*/  LDL.LU R78, [R1+0x31c0] ;  /* 0x0031c000014e7983 */ /* 0x000ea20000300800 */
[----:B------:R-:W-:-:S02]  /*e3d0*/  IMAD.MOV.U32 R226, RZ, RZ, R70 ;  /* 0x000000ffffe27224 */ /* 0x000fc400078e0046 */
[----:B------:R-:W-:Y:S01]  /*e3e0*/  IMAD.MOV.U32 R218, RZ, RZ, R68 ;  /* 0x000000ffffda7224 */ /* 0x000fe200078e0044 */
[----:B------:R-:W-:Y:S04]  /*e3f0*/  STL [R1+0x34c], R200 ;  /* 0x00034cc801007387 */ /* 0x000fe80000100800 */
[----:B------:R0:W-:Y:S04]  /*e400*/  STL [R1+0x32d8], R182 ;  /* 0x0032d8b601007387 */ /* 0x0001e80000100800 */
[----:B------:R1:W-:Y:S04]  /*e410*/  STL.64 [R1+0x32d0], R180 ;  /* 0x0032d0b401007387 */ /* 0x0003e80000100a00 */
[----:B------:R1:W-:Y:S04]  /*e420*/  STL.128 [R1+0x32c0], R176 ;  /* 0x0032c0b001007387 */ /* 0x0003e80000100c00 */
[----:B------:R1:W-:Y:S04]  /*e430*/  STL.128 [R1+0x32b0], R172 ;  /* 0x0032b0ac01007387 */ /* 0x0003e80000100c00 */
[----:B------:R1:W-:Y:S04]  /*e440*/  STL [R1+0x32a8], R170 ;  /* 0x0032a8aa01007387 */ /* 0x0003e80000100800 */
[----:B------:R1:W-:Y:S04]  /*e450*/  STL.64 [R1+0x32a0], R168 ;  /* 0x0032a0a801007387 */ /* 0x0003e80000100a00 */
[----:B------:R1:W-:Y:S04]  /*e460*/  STL.128 [R1+0x3290], R164 ;  /* 0x003290a401007387 */ /* 0x0003e80000100c00 */
[----:B------:R1:W-:Y:S04]  /*e470*/  STL.128 [R1+0x3280], R160 ;  /* 0x003280a001007387 */ /* 0x0003e80000100c00 */
[----:B------:R1:W-:Y:S04]  /*e480*/  STL.128 [R1+0x3270], R156 ;  /* 0x0032709c01007387 */ /* 0x0003e80000100c00 */
[----:B------:R1:W-:Y:S04]  /*e490*/  STL.128 [R1+0x3260], R152 ;  /* 0x0032609801007387 */ /* 0x0003e80000100c00 */
        /* <DEDUP_REMOVED lines=13> */
[----:B------:R-:W2:Y:S04]  /*e570*/  LDL.LU R188, [R1+0x3434] ;  /* 0x0034340001bc7983 */ /* 0x000ea80000300800 */
[----:B------:R-:W2:Y:S04]  /*e580*/  LDL.LU R186, [R1+0x3430] ;  /* 0x0034300001ba7983 */ /* 0x000ea80000300800 */
[----:B------:R-:W2:Y:S04]  /*e590*/  LDL.LU R184, [R1+0x342c] ;  /* 0x00342c0001b87983 */ /* 0x000ea80000300800 */
[----:B------:R-:W2:Y:S04]  /*e5a0*/  LDL.LU R70, [R1+0x3300] ;  /* 0x0033000001467983 */ /* 0x000ea80000300800 */
[----:B------:R-:W2:Y:S04]  /*e5b0*/  LDL.LU R68, [R1+0x32fc] ;  /* 0x0032fc0001447983 */ /* 0x000ea80000300800 */
[----:B0-----:R-:W2:Y:S04]  /*e5c0*/  LDL.LU R182, [R1+0x32d8] ;  /* 0x0032d80001b67983 */ /* 0x001ea80000300800 */
[----:B-1----:R-:W2:Y:S04]  /*e5d0*/  LDL.LU.64 R180, [R1+0x32d0] ;  /* 0x0032d00001b47983 */ /* 0x002ea80000300a00 */
[----:B------:R-:W2:Y:S04]  /*e5e0*/  LDL.LU.128 R176, [R1+0x32c0] ;  /* 0x0032c00001b07983 */ /* 0x000ea80000300c00 */
[----:B------:R-:W2:Y:S04]  /*e5f0*/  LDL.LU.128 R172, [R1+0x32b0] ;  /* 0x0032b00001ac7983 */ /* 0x000ea80000300c00 */
[----:B------:R-:W2:Y:S04]  /*e600*/  LDL.LU R170, [R1+0x32a8] ;  /* 0x0032a80001aa7983 */ /* 0x000ea80000300800 */
[----:B------:R-:W2:Y:S04]  /*e610*/  LDL.LU.64 R168, [R1+0x32a0] ;  /* 0x0032a00001a87983 */ /* 0x000ea80000300a00 */
[----:B------:R-:W2:Y:S04]  /*e620*/  LDL.LU.128 R164, [R1+0x3290] ;  /* 0x0032900001a47983 */ /* 0x000ea80000300c00 */
[----:B------:R-:W2:Y:S04]  /*e630*/  LDL.LU.128 R160, [R1+0x3280] ;  /* 0x0032800001a07983 */ /* 0x000ea80000300c00 */
[----:B------:R-:W2:Y:S04]  /*e640*/  LDL.LU.128 R156, [R1+0x3270] ;  /* 0x00327000019c7983 */ /* 0x000ea80000300c00 */
[----:B------:R-:W2:Y:S04]  /*e650*/  LDL.LU.128 R152, [R1+0x3260] ;  /* 0x0032600001987983 */ /* 0x000ea80000300c00 */
[----:B------:R-:W2:Y:S04]  /*e660*/  LDL.LU R150, [R1+0x3250] ;  /* 0x0032500001967983 */ /* 0x000ea80000300800 */
[----:B------:R-:W2:Y:S04]  /*e670*/  LDL.LU R148, [R1+0x324c] ;  /* 0x00324c0001947983 */ /* 0x000ea80000300800 */
[----:B------:R-:W2:Y:S04]  /*e680*/  LDL.LU R146, [R1+0x3248] ;  /* 0x0032480001927983 */ /* 0x000ea80000300800 */
[----:B------:R-:W2:Y:S04]  /*e690*/  LDL.LU R144, [R1+0x3244] ;  /* 0x0032440001907983 */ /* 0x000ea80000300800 */
[----:B------:R-:W2:Y:S04]  /*e6a0*/  LDL.LU R142, [R1+0x3240] ;  /* 0x00324000018e7983 */ /* 0x000ea80000300800 */
[----:B------:R-:W2:Y:S04]  /*e6b0*/  LDL.LU R140, [R1+0x323c] ;  /* 0x00323c00018c7983 */ /* 0x000ea80000300800 */
[----:B---3--:R-:W3:Y:S04]  /*e6c0*/  LDL.LU R138, [R1+0x3238] ;  /* 0x00323800018a7983 */ /* 0x008ee80000300800 */
[----:B------:R-:W3:Y:S04]  /*e6d0*/  LDL.LU R136, [R1+0x3234] ;  /* 0x0032340001887983 */ /* 0x000ee80000300800 */
[----:B------:R-:W3:Y:S04]  /*e6e0*/  LDL.LU R134, [R1+0x3230] ;  /* 0x0032300001867983 */ /* 0x000ee80000300800 */
[----:B------:R-:W3:Y:S04]  /*e6f0*/  LDL.LU R132, [R1+0x322c] ;  /* 0x00322c0001847983 */ /* 0x000ee80000300800 */
[----:B------:R-:W3:Y:S04]  /*e700*/  LDL.LU R76, [R1+0x31bc] ;  /* 0x0031bc00014c7983 */ /* 0x000ee80000300800 */
[----:B------:R-:W3:Y:S04]  /*e710*/  LDL.LU R74, [R1+0x31b8] ;  /* 0x0031b800014a7983 */ /* 0x000ee80000300800 */
[----:B------:R-:W3:Y:S04]  /*e720*/  LDL.LU R72, [R1+0x31b4] ;  /* 0x0031b40001487983 */ /* 0x000ee80000300800 */
        /* <DEDUP_REMOVED lines=8> */
[----:B----4-:R-:W-:Y:S04]  /*e7b0*/  STL [R1+0x30bc], R106 ;  /* 0x0030bc6a01007387 */ /* 0x010fe80000100800 */
[----:B------:R-:W-:Y:S04]  /*e7c0*/  STL [R1+0x30b8], R104 ;  /* 0x0030b86801007387 */ /* 0x000fe80000100800 */
[----:B------:R-:W-:Y:S04]  /*e7d0*/  STL [R1+0x30b4], R102 ;  /* 0x0030b46601007387 */ /* 0x000fe80000100800 */
[----:B------:R4:W-:Y:S04]  /*e7e0*/  STL [R1+0x30c4], R110 ;  /* 0x0030c46e01007387 */ /* 0x0009e80000100800 */
[----:B------:R4:W-:Y:S04]  /*e7f0*/  STL [R1+0x30c0], R108 ;  /* 0x0030c06c01007387 */ /* 0x0009e80000100800 */
[----:B------:R4:W-:Y:S04]  /*e800*/  STL [R1+0x30b0], R100 ;  /* 0x0030b06401007387 */ /* 0x0009e80000100800 */
[----:B------:R4:W-:Y:S04]  /*e810*/  STL [R1+0x30ac], R98 ;  /* 0x0030ac6201007387 */ /* 0x0009e80000100800 */
[----:B--2---:R2:W-:Y:S04]  /*e820*/  STL [R1+0x30a8], R96 ;  /* 0x0030a86001007387 */ /* 0x0045e80000100800 */
[----:B------:R2:W-:Y:S04]  /*e830*/  STL [R1+0x30a4], R94 ;  /* 0x0030a45e01007387 */ /* 0x0005e80000100800 */
[----:B------:R2:W-:Y:S04]  /*e840*/  STL [R1+0x30a0], R92 ;  /* 0x0030a05c01007387 */ /* 0x0005e80000100800 */
[----:B------:R2:W-:Y:S04]  /*e850*/  STL [R1+0x309c], R90 ;  /* 0x00309c5a01007387 */ /* 0x0005e80000100800 */
[----:B------:R2:W-:Y:S04]  /*e860*/  STL [R1+0x3098], R88 ;  /* 0x0030985801007387 */ /* 0x0005e80000100800 */
[----:B------:R2:W-:Y:S04]  /*e870*/  STL [R1+0x3094], R86 ;  /* 0x0030945601007387 */ /* 0x0005e80000100800 */
[----:B------:R2:W-:Y:S01]  /*e880*/  STL [R1+0x3090], R84 ;  /* 0x0030905401007387 */ /* 0x0005e20000100800 */
[----:B------:R-:W-:-:S02]  /*e890*/  IMAD.MOV.U32 R200, RZ, RZ, R116 ;  /* 0x000000ffffc87224 */ /* 0x000fc400078e0074 */
[----:B------:R-:W-:Y:S01]  /*e8a0*/  IMAD.MOV.U32 R199, RZ, RZ, R118 ;  /* 0x000000ffffc77224 */ /* 0x000fe200078e0076 */
[----:B------:R2:W-:Y:S04]  /*e8b0*/  STL [R1+0x308c], R82 ;  /* 0x00308c5201007387 */ /* 0x0005e80000100800 */
[----:B------:R2:W-:Y:S04]  /*e8c0*/  STL [R1+0x3088], R80 ;  /* 0x0030885001007387 */ /* 0x0005e80000100800 */
[----:B------:R2:W-:Y:S04]  /*e8d0*/  STL [R1+0x3084], R78 ;  /* 0x0030844e01007387 */ /* 0x0005e80000100800 */
[----:B0-----:R-:W3:Y:S04]  /*e8e0*/  LDL.LU R130, [R1+0x30ec] ;  /* 0x0030ec0001827983 */ /* 0x001ee80000300800 */
[----:B-1----:R-:W3:Y:S04]  /*e8f0*/  LDL.LU R128, [R1+0x30e8] ;  /* 0x0030e80001807983 */ /* 0x002ee80000300800 */
[----:B------:R-:W3:Y:S04]  /*e900*/  LDL.LU R126, [R1+0x30e4] ;  /* 0x0030e400017e7983 */ /* 0x000ee80000300800 */
[----:B------:R-:W3:Y:S04]  /*e910*/  LDL.LU R124, [R1+0x30e0] ;  /* 0x0030e000017c7983 */ /* 0x000ee80000300800 */
[----:B------:R-:W3:Y:S04]  /*e920*/  LDL.LU R122, [R1+0x30dc] ;  /* 0x0030dc00017a7983 */ /* 0x000ee80000300800 */
[----:B------:R-:W3:Y:S04]  /*e930*/  LDL.LU R120, [R1+0x30d8] ;  /* 0x0030d80001787983 */ /* 0x000ee80000300800 */
[----:B------:R-:W3:Y:S04]  /*e940*/  LDL.LU R118, [R1+0x30d4] ;  /* 0x0030d40001767983 */ /* 0x000ee80000300800 */
[----:B------:R-:W3:Y:S04]  /*e950*/  LDL.LU R116, [R1+0x30d0] ;  /* 0x0030d00001747983 */ /* 0x000ee80000300800 */
[----:B------:R-:W3:Y:S04]  /*e960*/  LDL.LU R114, [R1+0x30cc] ;  /* 0x0030cc0001727983 */ /* 0x000ee80000300800 */
[----:B------:R-:W3:Y:S04]  /*e970*/  LDL.LU R112, [R1+0x30c8] ;  /* 0x0030c80001707983 */ /* 0x000ee80000300800 */
[----:B----4-:R-:W4:Y:S04]  /*e980*/  LDL.LU R110, [R1+0x30c4] ;  /* 0x0030c400016e7983 */ /* 0x010f280000300800 */
[----:B------:R-:W4:Y:S04]  /*e990*/  LDL.LU R108, [R1+0x30c0] ;  /* 0x0030c000016c7983 */ /* 0x000f280000300800 */
[----:B------:R-:W4:Y:S04]  /*e9a0*/  LDL.LU R106, [R1+0x30bc] ;  /* 0x0030bc00016a7983 */ /* 0x000f280000300800 */
[----:B------:R-:W4:Y:S04]  /*e9b0*/  LDL.LU R104, [R1+0x30b8] ;  /* 0x0030b80001687983 */ /* 0x000f280000300800 */
[----:B------:R-:W4:Y:S04]  /*e9c0*/  LDL.LU R102, [R1+0x30b4] ;  /* 0x0030b40001667983 */ /* 0x000f280000300800 */
[----:B------:R-:W4:Y:S04]  /*e9d0*/  LDL.LU R100, [R1+0x30b0] ;  /* 0x0030b00001647983 */ /* 0x000f280000300800 */
[----:B------:R-:W4:Y:S04]  /*e9e0*/  LDL.LU R98, [R1+0x30ac] ;  /* 0x0030ac0001627983 */ /* 0x000f280000300800 */
[----:B--2---:R-:W2:Y:S04]  /*e9f0*/  LDL.LU R96, [R1+0x30a8] ;  /* 0x0030a80001607983 */ /* 0x004ea80000300800 */
[----:B------:R-:W2:Y:S04]  /*ea00*/  LDL.LU R94, [R1+0x30a4] ;  /* 0x0030a400015e7983 */ /* 0x000ea80000300800 */
[----:B------:R-:W2:Y:S04]  /*ea10*/  LDL.LU R92, [R1+0x30a0] ;  /* 0x0030a000015c7983 */ /* 0x000ea80000300800 */
[----:B------:R-:W2:Y:S04]  /*ea20*/  LDL.LU R90, [R1+0x309c] ;  /* 0x00309c00015a7983 */ /* 0x000ea80000300800 */
[----:B------:R-:W2:Y:S04]  /*ea30*/  LDL.LU R88, [R1+0x3098] ;  /* 0x0030980001587983 */ /* 0x000ea80000300800 */
[----:B------:R-:W2:Y:S04]  /*ea40*/  LDL.LU R86, [R1+0x3094] ;  /* 0x0030940001567983 */ /* 0x000ea80000300800 */
[----:B------:R-:W2:Y:S04]  /*ea50*/  LDL.LU R84, [R1+0x3090] ;  /* 0x0030900001547983 */ /* 0x000ea80000300800 */
[----:B------:R-:W2:Y:S04]  /*ea60*/  LDL.LU R82, [R1+0x308c] ;  /* 0x00308c0001527983 */ /* 0x000ea80000300800 */
[----:B------:R-:W2:Y:S04]  /*ea70*/  LDL.LU R80, [R1+0x3088] ;  /* 0x0030880001507983 */ /* 0x000ea80000300800 */
[----:B------:R0:W-:Y:S04]  /*ea80*/  STL [R1+0x32f4], R64 ;  /* 0x0032f44001007387 */ /* 0x0001e80000100800 */
[----:B------:R-:W2:Y:S04]  /*ea90*/  LDL.LU R78, [R1+0x3084] ;  /* 0x00308400014e7983 */ /* 0x000ea80000300800 */
[----:B------:R-:W2:Y:S04]  /*eaa0*/  LDL R228, [R1+0x324] ;  /* 0x0003240001e47983 */ /* 0x000ea80000100800 */
[----:B------:R-:W2:Y:S04]  /*eab0*/  LDL R58, [R1+0x428] ;  /* 0x00042800013a7983 */ /* 0x000ea80000100800 */
[----:B------:R-:W2:Y:S04]  /*eac0*/  LDL R60, [R1+0x42c] ;  /* 0x00042c00013c7983 */ /* 0x000ea80000100800 */
[----:B------:R-:W2:Y:S04]  /*ead0*/  LDL R54, [R1+0x438] ;  /* 0x0004380001367983 */ /* 0x000ea80000100800 */
[----:B------:R-:W2:Y:S04]  /*eae0*/  LDL.LU R66, [R1+0x32f8] ;  /* 0x0032f80001427983 */ /* 0x000ea80000300800 */
[----:B0-----:R-:W2:Y:S01]  /*eaf0*/  LDL.LU R64, [R1+0x32f4] ;  /* 0x0032f40001407983 */ /* 0x001ea20000300800 */
[----:B------:R-:W-:-:S02]  /*eb00*/  IMAD.MOV.U32 R53, RZ, RZ, R93 ;  /* 0x000000ffff357224 */ /* 0x000fc400078e005d */
[----:B------:R-:W-:Y:S01]  /*eb10*/  IMAD.MOV.U32 R55, RZ, RZ, R95 ;  /* 0x000000ffff377224 */ /* 0x000fe200078e005f */
[----:B------:R0:W-:Y:S01]  /*eb20*/  STL [R1+0x3438], R190 ;  /* 0x003438be01007387 */ /* 0x0001e20000100800 */
[----:B------:R-:W-:Y:S02]  /*eb30*/  IMAD.MOV.U32 R57, RZ, RZ, R97 ;  /* 0x000000ffff397224 */ /* 0x000fe400078e0061 */
[----:B------:R-:W-:Y:S01]  /*eb40*/  IMAD.MOV.U32 R59, RZ, RZ, R99 ;  /* 0x000000ffff3b7224 */ /* 0x000fe200078e0063 */
[----:B------:R-:W2:Y:S01]  /*eb50*/  LDL R222, [R1+0x330] ;  /* 0x0003300001de7983 */ /* 0x000ea20000100800 */
[----:B------:R-:W-:Y:S02]  /*eb60*/  IMAD.MOV.U32 R61, RZ, RZ, R101 ;  /* 0x000000ffff3d7224 */ /* 0x000fe400078e0065 */
[----:B------:R-:W-:Y:S01]  /*eb70*/  IMAD.MOV.U32 R63, RZ, RZ, R103 ;  /* 0x000000ffff3f7224 */ /* 0x000fe200078e0067 */
[----:B------:R-:W2:Y:S01]  /*eb80*/  LDL R212, [R1+0x334] ;  /* 0x0003340001d47983 */ /* 0x000ea20000100800 */
[----:B------:R-:W-:-:S02]  /*eb90*/  IMAD.MOV.U32 R65, RZ, RZ, R109 ;  /* 0x000000ffff417224 */ /* 0x000fc400078e006d */
[----:B------:R-:W-:Y:S01]  /*eba0*/  IMAD.MOV.U32 R67, RZ, RZ, R111 ;  /* 0x000000ffff437224 */ /* 0x000fe200078e006f */
[----:B------:R1:W-:Y:S01]  /*ebb0*/  STL [R1+0x32e4], R188 ;  /* 0x0032e4bc01007387 */ /* 0x0003e20000100800 */
[----:B------:R-:W-:-:S03]  /*ebc0*/  IMAD.MOV.U32 R224, RZ, RZ, R71 ;  /* 0x000000ffffe07224 */ /* 0x000fc600078e0047 */
[----:B------:R1:W-:Y:S04]  /*ebd0*/  STL [R1+0x32e0], R186 ;  /* 0x0032e0ba01007387 */ /* 0x0003e80000100800 */
[----:B------:R1:W-:Y:S04]  /*ebe0*/  STL [R1+0x32dc], R184 ;  /* 0x0032dcb801007387 */ /* 0x0003e80000100800 */
[----:B------:R1:W-:Y:S04]  /*ebf0*/  STL [R1+0x31b0], R70 ;  /* 0x0031b04601007387 */ /* 0x0003e80000100800 */
[----:B------:R1:W-:Y:S04]  /*ec00*/  STL [R1+0x31ac], R68 ;  /* 0x0031ac4401007387 */ /* 0x0003e80000100800 */
[----:B------:R1:W-:Y:S04]  /*ec10*/  STL [R1+0x31a8], R194 ;  /* 0x0031a8c201007387 */ /* 0x0003e80000100800 */
[----:B------:R1:W-:Y:S04]  /*ec20*/  STL.64 [R1+0x31a0], R192 ;  /* 0x0031a0c001007387 */ /* 0x0003e80000100a00 */
        /* <DEDUP_REMOVED lines=16> */
[----:B---3--:R3:W-:Y:S04]  /*ed30*/  STL [R1+0x30fc], R138 ;  /* 0x0030fc8a01007387 */ /* 0x0087e80000100800 */
[----:B------:R3:W-:Y:S04]  /*ed40*/  STL [R1+0x30f8], R136 ;  /* 0x0030f88801007387 */ /* 0x0007e80000100800 */
[----:B------:R3:W-:Y:S04]  /*ed50*/  STL [R1+0x30f4], R134 ;  /* 0x0030f48601007387 */ /* 0x0007e80000100800 */
[----:B------:R3:W-:Y:S04]  /*ed60*/  STL [R1+0x30f0], R132 ;  /* 0x0030f08401007387 */ /* 0x0007e80000100800 */
[----:B------:R3:W-:Y:S04]  /*ed70*/  STL [R1+0x3080], R76 ;  /* 0x0030804c01007387 */ /* 0x0007e80000100800 */
[----:B------:R3:W-:Y:S04]  /*ed80*/  STL [R1+0x307c], R74 ;  /* 0x00307c4a01007387 */ /* 0x0007e80000100800 */
        /* <DEDUP_REMOVED lines=9> */
[----:B------:R-:W2:Y:S04]  /*ee20*/  LDL.LU.64 R192, [R1+0x31a0] ;  /* 0x0031a00001c07983 */ /* 0x000ea80000300a00 */
[----:B------:R-:W2:Y:S04]  /*ee30*/  LDL.LU R182, [R1+0x3198] ;  /* 0x0031980001b67983 */ /* 0x000ea80000300800 */
[----:B------:R-:W2:Y:S04]  /*ee40*/  LDL.LU.64 R180, [R1+0x3190] ;  /* 0x0031900001b47983 */ /* 0x000ea80000300a00 */
        /* <DEDUP_REMOVED lines=21> */
[----:B------:R-:W3:Y:S04]  /*efa0*/  LDL.LU R71, [R1+0x52c] ;  /* 0x00052c0001477983 */ /* 0x000ee80000300800 */
        /* <DEDUP_REMOVED lines=10> */
[----:B----4-:R-:W-:Y:S04]  /*f050*/  STL [R1+0x304c], R110 ;  /* 0x00304c6e01007387 */ /* 0x010fe80000100800 */
[----:B------:R-:W-:Y:S04]  /*f060*/  STL [R1+0x3048], R108 ;  /* 0x0030486c01007387 */ /* 0x000fe80000100800 */
[----:B------:R-:W-:Y:S04]  /*f070*/  STL [R1+0x3044], R106 ;  /* 0x0030446a01007387 */ /* 0x000fe80000100800 */
[----:B------:R-:W-:Y:S04]  /*f080*/  STL [R1+0x3040], R104 ;  /* 0x0030406801007387 */ /* 0x000fe80000100800 */
[----:B------:R-:W-:Y:S04]  /*f090*/  STL [R1+0x303c], R102 ;  /* 0x00303c6601007387 */ /* 0x000fe80000100800 */
[----:B------:R-:W-:Y:S04]  /*f0a0*/  STL [R1+0x3038], R100 ;  /* 0x0030386401007387 */ /* 0x000fe80000100800 */
[----:B------:R-:W-:Y:S04]  /*f0b0*/  STL [R1+0x3034], R98 ;  /* 0x0030346201007387 */ /* 0x000fe80000100800 */
[----:B--2---:R-:W-:Y:S04]  /*f0c0*/  STL [R1+0x3030], R96 ;  /* 0x0030306001007387 */ /* 0x004fe80000100800 */
        /* <DEDUP_REMOVED lines=11> */
[----:B------:R-:W-:Y:S04]  /*f180*/  STL [R1+0x32c], R220 ;  /* 0x00032cdc01007387 */ /* 0x000fe80000100800 */
[----:B------:R-:W-:Y:S04]  /*f190*/  STL.128 [R1+0x2fe0], R64 ;  /* 0x002fe04001007387 */ /* 0x000fe80000100c00 */
[----:B------:R-:W-:Y:S04]  /*f1a0*/  STL.128 [R1+0x2fd0], R60 ;  /* 0x002fd03c01007387 */ /* 0x000fe80000100c00 */
[----:B------:R-:W-:Y:S04]  /*f1b0*/  STL.128 [R1+0x2fc0], R56 ;  /* 0x002fc03801007387 */ /* 0x000fe80000100c00 */
[----:B------:R1:W-:Y:S04]  /*f1c0*/  STL.128 [R1+0x2fb0], R52 ;  /* 0x002fb03401007387 */ /* 0x0003e80000100c00 */
[----:B------:R-:W2:Y:S04]  /*f1d0*/  LDL R44, [R1+0x43c] ;  /* 0x00043c00012c7983 */ /* 0x000ea80000100800 */
[----:B------:R-:W4:Y:S04]  /*f1e0*/  LDL R48, [R1+0x444] ;  /* 0x0004440001307983 */ /* 0x000f280000100800 */
[----:B------:R-:W4:Y:S04]  /*f1f0*/  LDL R38, [R1+0x448] ;  /* 0x0004480001267983 */ /* 0x000f280000100800 */
[----:B------:R-:W4:Y:S04]  /*f200*/  LDL R40, [R1+0x44c] ;  /* 0x00044c0001287983 */ /* 0x000f280000100800 */
[----:B------:R-:W4:Y:S04]  /*f210*/  LDL R42, [R1+0x450] ;  /* 0x00045000012a7983 */ /* 0x000f280000100800 */
[----:B------:R-:W4:Y:S04]  /*f220*/  LDL R32, [R1+0x454] ;  /* 0x0004540001207983 */ /* 0x000f280000100800 */
[----:B------:R-:W4:Y:S04]  /*f230*/  LDL R34, [R1+0x458] ;  /* 0x0004580001227983 */ /* 0x000f280000100800 */
[----:B------:R-:W4:Y:S04]  /*f240*/  LDL R36, [R1+0x45c] ;  /* 0x00045c0001247983 */ /* 0x000f280000100800 */
[----:B0-----:R-:W4:Y:S04]  /*f250*/  LDL R33, [R1+0x88] ;  /* 0x0000880001217983 */ /* 0x001f280000100800 */
[----:B------:R-:W4:Y:S04]  /*f260*/  LDL.64 R16, [R1+0xa8] ;  /* 0x0000a80001107983 */ /* 0x000f280000100a00 */
[----:B------:R-:W4:Y:S04]  /*f270*/  LDL.128 R24, [R1+0x260] ;  /* 0x0002600001187983 */ /* 0x000f280000100c00 */
[----:B-1----:R-:W4:Y:S04]  /*f280*/  LDL.128 R52, [R1+0x320] ;  /* 0x0003200001347983 */ /* 0x002f280000100c00 */
[----:B------:R-:W4:Y:S04]  /*f290*/  LDL.LU.128 R64, [R1+0x2fe0] ;  /* 0x002fe00001407983 */ /* 0x000f280000300c00 */
[----:B------:R-:W4:Y:S04]  /*f2a0*/  LDL.LU.128 R60, [R1+0x2fd0] ;  /* 0x002fd000013c7983 */ /* 0x000f280000300c00 */
[----:B------:R-:W4:Y:S04]  /*f2b0*/  LDL.LU.128 R56, [R1+0x2fc0] ;  /* 0x002fc00001387983 */ /* 0x000f280000300c00 */
[----:B------:R-:W4:Y:S04]  /*f2c0*/  LDL.LU R120, [R1+0x3060] ;  /* 0x0030600001787983 */ /* 0x000f280000300800 */
        /* <DEDUP_REMOVED lines=8> */
[----:B------:R-:W4:Y:S01]  /*f350*/  LDL.LU R92, [R1+0x3028] ;  /* 0x00302800015c7983 */ /* 0x000f220000300800 */
[----:B------:R-:W-:-:S02]  /*f360*/  IMAD.MOV.U32 R228, RZ, RZ, R69 ;  /* 0x000000ffffe47224 */ /* 0x000fc400078e0045 */
[----:B------:R-:W-:Y:S02]  /*f370*/  IMAD.MOV.U32 R39, RZ, RZ, R79 ;  /* 0x000000ffff277224 */ /* 0x000fe400078e004f */
[----:B------:R-:W-:Y:S02]  /*f380*/  IMAD.MOV.U32 R41, RZ, RZ, R81 ;  /* 0x000000ffff297224 */ /* 0x000fe400078e0051 */
[----:B------:R-:W-:Y:S02]  /*f390*/  IMAD.MOV.U32 R43, RZ, RZ, R83 ;  /* 0x000000ffff2b7224 */ /* 0x000fe400078e0053 */
[----:B------:R-:W-:Y:S02]  /*f3a0*/  IMAD.MOV.U32 R45, RZ, RZ, R85 ;  /* 0x000000ffff2d7224 */ /* 0x000fe400078e0055 */
[----:B------:R-:W-:Y:S02]  /*f3b0*/  IMAD.MOV.U32 R47, RZ, RZ, R87 ;  /* 0x000000ffff2f7224 */ /* 0x000fe400078e0057 */
[----:B------:R-:W-:-:S02]  /*f3c0*/  IMAD.MOV.U32 R49, RZ, RZ, R89 ;  /* 0x000000ffff317224 */ /* 0x000fc400078e0059 */
[----:B------:R-:W-:Y:S01]  /*f3d0*/  IMAD.MOV.U32 R51, RZ, RZ, R91 ;  /* 0x000000ffff337224 */ /* 0x000fe200078e005b */
[----:B------:R-:W-:Y:S01]  /*f3e0*/  STL [R1+0x360], R198 ;  /* 0x000360c601007387 */ /* 0x000fe20000100800 */
[----:B------:R-:W-:Y:S02]  /*f3f0*/  IMAD.MOV.U32 R69, RZ, RZ, R117 ;  /* 0x000000ffff457224 */ /* 0x000fe400078e0075 */
[----:B------:R-:W-:Y:S01]  /*f400*/  IMAD.MOV.U32 R232, RZ, RZ, R73 ;  /* 0x000000ffffe87224 */ /* 0x000fe200078e0049 */
[----:B------:R-:W-:Y:S01]  /*f410*/  STL [R1+0x330], R222 ;  /* 0x000330de01007387 */ /* 0x000fe20000100800 */
[----:B------:R-:W-:-:S03]  /*f420*/  IMAD.MOV.U32 R235, RZ, RZ, R75 ;  /* 0x000000ffffeb7224 */ /* 0x000fc600078e004b */
[----:B------:R-:W-:Y:S04]  /*f430*/  STL [R1+0x334], R212 ;  /* 0x000334d401007387 */ /* 0x000fe80000100800 */
[----:B------:R-:W-:Y:S04]  /*f440*/  STL [R1+0x338], R214 ;  /* 0x000338d601007387 */ /* 0x000fe80000100800 */
[----:B------:R-:W-:Y:S04]  /*f450*/  STL [R1+0x33c], R216 ;  /* 0x00033cd801007387 */ /* 0x000fe80000100800 */
[----:B------:R-:W-:Y:S04]  /*f460*/  STL.128 [R1+0x2f50], R28 ;  /* 0x002f501c01007387 */ /* 0x000fe80000100c00 */
[----:B------:R-:W-:Y:S04]  /*f470*/  STL.128 [R1+0x2f30], R20 ;  /* 0x002f301401007387 */ /* 0x000fe80000100c00 */
[----:B------:R-:W-:Y:S04]  /*f480*/  STL.128 [R1+0x2f10], R12 ;  /* 0x002f100c01007387 */ /* 0x000fe80000100c00 */
[----:B------:R-:W-:Y:S04]  /*f490*/  STL.128 [R1+0x2f00], R8 ;  /* 0x002f000801007387 */ /* 0x000fe80000100c00 */
[----:B---3--:R0:W-:Y:S04]  /*f4a0*/  STL [R1+0x3008], R76 ;  /* 0x0030084c01007387 */ /* 0x0081e80000100800 */
[----:B------:R1:W-:Y:S04]  /*f4b0*/  STL [R1+0x3004], R74 ;  /* 0x0030044a01007387 */ /* 0x0003e80000100800 */
[----:B------:R3:W-:Y:S04]  /*f4c0*/  STL [R1+0x3000], R72 ;  /* 0x0030004801007387 */ /* 0x0007e80000100800 */
[----:B------:R3:W-:Y:S04]  /*f4d0*/  STL.128 [R1+0x2ff0], R68 ;  /* 0x002ff04401007387 */ /* 0x0007e80000100c00 */
[----:B------:R3:W-:Y:S04]  /*f4e0*/  STL.128 [R1+0x2ef0], R4 ;  /* 0x002ef00401007387 */ /* 0x0007e80000100c00 */
        /* <DEDUP_REMOVED lines=15> */
[----:B0-----:R-:W4:Y:S04]  /*f5e0*/  LDL.LU R76, [R1+0x3008] ;  /* 0x00300800014c7983 */ /* 0x001f280000300800 */
[----:B-1----:R-:W4:Y:S04]  /*f5f0*/  LDL.LU R74, [R1+0x3004] ;  /* 0x00300400014a7983 */ /* 0x002f280000300800 */
[----:B---3--:R-:W3:Y:S04]  /*f600*/  LDL.LU R72, [R1+0x3000] ;  /* 0x0030000001487983 */ /* 0x008ee80000300800 */
[----:B------:R-:W3:Y:S04]  /*f610*/  LDL.LU.128 R68, [R1+0x2ff0] ;  /* 0x002ff00001447983 */ /* 0x000ee80000300c00 */
[----:B------:R-:W3:Y:S04]  /*f620*/  LDL.LU.128 R28, [R1+0x2f50] ;  /* 0x002f5000011c7983 */ /* 0x000ee80000300c00 */
[----:B------:R-:W3:Y:S04]  /*f630*/  LDL.LU.128 R20, [R1+0x2f30] ;  /* 0x002f300001147983 */ /* 0x000ee80000300c00 */
[----:B------:R-:W3:Y:S04]  /*f640*/  LDL.LU.128 R12, [R1+0x2f10] ;  /* 0x002f1000010c7983 */ /* 0x000ee80000300c00 */
[----:B------:R-:W3:Y:S04]  /*f650*/  LDL.LU.128 R8, [R1+0x2f00] ;  /* 0x002f000001087983 */ /* 0x000ee80000300c00 */
[----:B------:R-:W3:Y:S01]  /*f660*/  LDL.LU.128 R4, [R1+0x2ef0] ;  /* 0x002ef00001047983 */ /* 0x000ee20000300c00 */
[----:B------:R-:W-:-:S03]  /*f670*/  IMAD.MOV.U32 R231, RZ, RZ, R77 ;  /* 0x000000ffffe77224 */ /* 0x000fc600078e004d */
[----:B------:R-:W-:Y:S04]  /*f680*/  STL [R1+0x35c], R196 ;  /* 0x00035cc401007387 */ /* 0x000fe80000100800 */
[----:B------:R-:W-:Y:S04]  /*f690*/  STL [R1+0x344], R208 ;  /* 0x000344d001007387 */ /* 0x000fe80000100800 */
[----:B------:R-:W-:Y:S04]  /*f6a0*/  STL [R1+0x348], R210 ;  /* 0x000348d201007387 */ /* 0x000fe80000100800 */
[----:B------:R-:W3:Y:S04]  /*f6b0*/  LDL.LU R130, [R1+0x3074] ;  /* 0x0030740001827983 */ /* 0x000ee80000300800 */
[----:B------:R-:W3:Y:S04]  /*f6c0*/  LDL.LU R128, [R1+0x3070] ;  /* 0x0030700001807983 */ /* 0x000ee80000300800 */
[----:B--2---:R-:W-:Y:S04]  /*f6d0*/  STL.128 [R1+0x2f90], R44 ;  /* 0x002f902c01007387 */ /* 0x004fe80000100c00 */
[----:B----4-:R0:W-:Y:S04]  /*f6e0*/  STL.128 [R1+0x2fa0], R48 ;  /* 0x002fa03001007387 */ /* 0x0101e80000100c00 */
[----:B------:R-:W-:Y:S04]  /*f6f0*/  STL.128 [R1+0x2f80], R40 ;  /* 0x002f802801007387 */ /* 0x000fe80000100c00 */
[----:B0-----:R-:W2:Y:S04]  /*f700*/  LDL.LU.128 R48, [R1+0x2fa0] ;  /* 0x002fa00001307983 */ /* 0x001ea80000300c00 */
[----:B------:R-:W4:Y:S04]  /*f710*/  LDL.LU.128 R44, [R1+0x2f90] ;  /* 0x002f9000012c7983 */ /* 0x000f280000300c00 */
[----:B------:R-:W-:Y:S04]  /*f720*/  STL.128 [R1+0x2f70], R36 ;  /* 0x002f702401007387 */ /* 0x000fe80000100c00 */
[----:B------:R-:W-:Y:S04]  /*f730*/  STL.128 [R1+0x2f60], R32 ;  /* 0x002f602001007387 */ /* 0x000fe80000100c00 */
[----:B------:R-:W-:Y:S04]  /*f740*/  STL.64 [R1+0x2f20], R16 ;  /* 0x002f201001007387 */ /* 0x000fe80000100a00 */
[----:B------:R-:W-:Y:S01]  /*f750*/  STL.128 [R1+0x2f40], R24 ;  /* 0x002f401801007387 */ /* 0x000fe20000100c00 */
[----:B------:R-:W-:-:S03]  /*f760*/  IMAD.MOV.U32 R198, RZ, RZ, R52 ;  /* 0x000000ffffc67224 */ /* 0x000fc600078e0034 */
[----:B------:R0:W-:Y:S01]  /*f770*/  STL.64 [R1+0x538], R54 ;  /* 0x0005383601007387 */ /* 0x0001e20000100a00 */
[----:B------:R-:W-:-:S03]  /*f780*/  IMAD.MOV.U32 R73, RZ, RZ, R53 ;  /* 0x000000ffff497224 */ /* 0x000fc600078e0035 */
[----:B------:R-:W-:Y:S04]  /*f790*/  STL.128 [R1+0x2e50], R64 ;  /* 0x002e504001007387 */ /* 0x000fe80000100c00 */
[----:B------:R-:W-:Y:S04]  /*f7a0*/  STL.128 [R1+0x2e40], R60 ;  /* 0x002e403c01007387 */ /* 0x000fe80000100c00 */
[----:B------:R1:W-:Y:S04]  /*f7b0*/  STL.128 [R1+0x2e30], R56 ;  /* 0x002e303801007387 */ /* 0x0003e80000100c00 */
[----:B0-----:R-:W4:Y:S04]  /*f7c0*/  LDL.LU.128 R52, [R1+0x2fb0] ;  /* 0x002fb00001347983 */ /* 0x001f280000300c00 */
[----:B------:R-:W4:Y:S04]  /*f7d0*/  LDL.LU.128 R40, [R1+0x2f80] ;  /* 0x002f800001287983 */ /* 0x000f280000300c00 */
[----:B------:R-:W4:Y:S04]  /*f7e0*/  LDL.LU.128 R36, [R1+0x2f70] ;  /* 0x002f700001247983 */ /* 0x000f280000300c00 */
[----:B------:R-:W4:Y:S04]  /*f7f0*/  LDL.LU.128 R32, [R1+0x2f60] ;  /* 0x002f600001207983 */ /* 0x000f280000300c00 */
[----:B------:R-:W4:Y:S04]  /*f800*/  LDL.LU.128 R24, [R1+0x2f40] ;  /* 0x002f400001187983 */ /* 0x000f280000300c00 */
[----:B------:R-:W4:Y:S04]  /*f810*/  LDL.LU.64 R16, [R1+0x2f20] ;  /* 0x002f200001107983 */ /* 0x000f280000300a00 */
[----:B------:R-:W4:Y:S04]  /*f820*/  LDL.LU R75, [R1+0x53c] ;  /* 0x00053c00014b7983 */ /* 0x000f280000300800 */
[----:B------:R0:W-:Y:S04]  /*f830*/  STL [R1+0x2ed8], R120 ;  /* 0x002ed87801007387 */ /* 0x0001e80000100800 */
[----:B------:R0:W-:Y:S04]  /*f840*/  STL [R1+0x2ed4], R118 ;  /* 0x002ed47601007387 */ /* 0x0001e80000100800 */
[----:B------:R0:W-:Y:S04]  /*f850*/  STL [R1+0x2ed0], R116 ;  /* 0x002ed07401007387 */ /* 0x0001e80000100800 */
[----:B------:R0:W-:Y:S04]  /*f860*/  STL [R1+0x2ecc], R114 ;  /* 0x002ecc7201007387 */ /* 0x0001e80000100800 */
[----:B------:R0:W-:Y:S04]  /*f870*/  STL [R1+0x2ec8], R112 ;  /* 0x002ec87001007387 */ /* 0x0001e80000100800 */
[----:B------:R0:W-:Y:S04]  /*f880*/  STL [R1+0x2ec4], R110 ;  /* 0x002ec46e01007387 */ /* 0x0001e80000100800 */
[----:B------:R0:W-:Y:S04]  /*f890*/  STL [R1+0x2ec0], R108 ;  /* 0x002ec06c01007387 */ /* 0x0001e80000100800 */
[----:B-1----:R-:W4:Y:S04]  /*f8a0*/  LDL.128 R56, [R1+0x330] ;  /* 0x0003300001387983 */ /* 0x002f280000100c00 */
[----:B------:R-:W4:Y:S04]  /*f8b0*/  LDL.LU.128 R64, [R1+0x2e50] ;  /* 0x002e500001407983 */ /* 0x000f280000300c00 */
[----:B------:R-:W4:Y:S04]  /*f8c0*/  LDL.LU.128 R60, [R1+0x2e40] ;  /* 0x002e4000013c7983 */ /* 0x000f280000300c00 */
[----:B------:R1:W-:Y:S04]  /*f8d0*/  STL [R1+0x2ebc], R106 ;  /* 0x002ebc6a01007387 */ /* 0x0003e80000100800 */
[----:B0-----:R-:W4:Y:S04]  /*f8e0*/  LDL.LU R120, [R1+0x2ed8] ;  /* 0x002ed80001787983 */ /* 0x001f280000300800 */
[----:B------:R-:W4:Y:S04]  /*f8f0*/  LDL.LU R118, [R1+0x2ed4] ;  /* 0x002ed40001767983 */ /* 0x000f280000300800 */
[----:B------:R-:W4:Y:S04]  /*f900*/  LDL.LU R116, [R1+0x2ed0] ;  /* 0x002ed00001747983 */ /* 0x000f280000300800 */
[----:B------:R-:W4:Y:S04]  /*f910*/  LDL.LU R114, [R1+0x2ecc] ;  /* 0x002ecc0001727983 */ /* 0x000f280000300800 */
[----:B------:R-:W4:Y:S04]  /*f920*/  LDL.LU R112, [R1+0x2ec8] ;  /* 0x002ec80001707983 */ /* 0x000f280000300800 */
[----:B------:R-:W4:Y:S04]  /*f930*/  LDL.LU R110, [R1+0x2ec4] ;  /* 0x002ec400016e7983 */ /* 0x000f280000300800 */
[----:B------:R-:W4:Y:S04]  /*f940*/  LDL.LU R108, [R1+0x2ec0] ;  /* 0x002ec000016c7983 */ /* 0x000f280000300800 */
[----:B------:R0:W-:Y:S04]  /*f950*/  STL [R1+0x2ea4], R94 ;  /* 0x002ea45e01007387 */ /* 0x0001e80000100800 */
[----:B------:R0:W-:Y:S04]  /*f960*/  STL [R1+0x2ea0], R92 ;  /* 0x002ea05c01007387 */ /* 0x0001e80000100800 */
[----:B-1----:R-:W4:Y:S04]  /*f970*/  LDL.LU R106, [R1+0x2ebc] ;  /* 0x002ebc00016a7983 */ /* 0x002f280000300800 */
[----:B0-----:R-:W4:Y:S04]  /*f980*/  LDL.LU R94, [R1+0x2ea4] ;  /* 0x002ea400015e7983 */ /* 0x001f280000300800 */
        /* <DEDUP_REMOVED lines=17> */
[----:B---3--:R3:W-:Y:S04]  /*faa0*/  STL.128 [R1+0x2e60], R68 ;  /* 0x002e604401007387 */ /* 0x0087e80000100c00 */
[----:B------:R-:W-:Y:S04]  /*fab0*/  STL.128 [R1+0x2dc0], R28 ;  /* 0x002dc01c01007387 */ /* 0x000fe80000100c00 */
[----:B------:R-:W-:Y:S04]  /*fac0*/  STL.128 [R1+0x2da0], R20 ;  /* 0x002da01401007387 */ /* 0x000fe80000100c00 */
[----:B------:R-:W-:Y:S04]  /*fad0*/  STL.128 [R1+0x2d80], R12 ;  /* 0x002d800c01007387 */ /* 0x000fe80000100c00 */
[----:B------:R-:W-:Y:S04]  /*fae0*/  STL.128 [R1+0x2d70], R8 ;  /* 0x002d700801007387 */ /* 0x000fe80000100c00 */
[----:B------:R-:W-:Y:S04]  /*faf0*/  STL.128 [R1+0x2d60], R4 ;  /* 0x002d600401007387 */ /* 0x000fe80000100c00 */
        /* <DEDUP_REMOVED lines=13> */
[----:B--2---:R0:W-:Y:S04]  /*fbd0*/  STL.128 [R1+0x2e10], R48 ;  /* 0x002e103001007387 */ /* 0x0041e80000100c00 */
[----:B----4-:R1:W-:Y:S04]  /*fbe0*/  STL.128 [R1+0x2e00], R44 ;  /* 0x002e002c01007387 */ /* 0x0103e80000100c00 */
[----:B------:R-:W2:Y:S04]  /*fbf0*/  LDL.LU R80, [R1+0x2e88] ;  /* 0x002e880001507983 */ /* 0x000ea80000300800 */
[----:B------:R-:W4:Y:S04]  /*fc00*/  LDL.LU R78, [R1+0x2e84] ;  /* 0x002e8400014e7983 */ /* 0x000f280000300800 */
[----:B------:R-:W4:Y:S04]  /*fc10*/  LDL.LU R76, [R1+0x2e80] ;  /* 0x002e8000014c7983 */ /* 0x000f280000300800 */
[----:B---3--:R-:W3:Y:S04]  /*fc20*/  LDL.LU.128 R68, [R1+0x2e60] ;  /* 0x002e600001447983 */ /* 0x008ee80000300c00 */
[----:B0-----:R-:W4:Y:S04]  /*fc30*/  LDL.LU.128 R48, [R1+0x2e10] ;  /* 0x002e100001307983 */ /* 0x001f280000300c00 */
[----:B-1----:R-:W4:Y:S04]  /*fc40*/  LDL.LU.128 R44, [R1+0x2e00] ;  /* 0x002e0000012c7983 */ /* 0x002f280000300c00 */
[----:B------:R-:W4:Y:S04]  /*fc50*/  LDL.LU.128 R28, [R1+0x2dc0] ;  /* 0x002dc000011c7983 */ /* 0x000f280000300c00 */
[----:B------:R-:W4:Y:S04]  /*fc60*/  LDL.LU.128 R20, [R1+0x2da0] ;  /* 0x002da00001147983 */ /* 0x000f280000300c00 */
[----:B------:R0:W-:Y:S04]  /*fc70*/  STL.128 [R1+0x2e20], R52 ;  /* 0x002e203401007387 */ /* 0x0001e80000100c00 */
[----:B------:R1:W-:Y:S04]  /*fc80*/  STL.128 [R1+0x2df0], R40 ;  /* 0x002df02801007387 */ /* 0x0003e80000100c00 */
[----:B------:R1:W-:Y:S04]  /*fc90*/  STL.128 [R1+0x2de0], R36 ;  /* 0x002de02401007387 */ /* 0x0003e80000100c00 */
[----:B------:R-:W-:Y:S04]  /*fca0*/  STL.128 [R1+0x2dd0], R32 ;  /* 0x002dd02001007387 */ /* 0x000fe80000100c00 */
[----:B------:R-:W-:Y:S04]  /*fcb0*/  STL.128 [R1+0x2db0], R24 ;  /* 0x002db01801007387 */ /* 0x000fe80000100c00 */
[----:B------:R-:W-:Y:S04]  /*fcc0*/  STL.64 [R1+0x2d90], R16 ;  /* 0x002d901001007387 */ /* 0x000fe80000100a00 */
[----:B------:R1:W-:Y:S04]  /*fcd0*/  STL.128 [R1+0x2e70], R72 ;  /* 0x002e704801007387 */ /* 0x0003e80000100c00 */
[----:B0-----:R-:W4:Y:S04]  /*fce0*/  LDL.LU.128 R52, [R1+0x2e20] ;  /* 0x002e200001347983 */ /* 0x001f280000300c00 */
[----:B-1----:R-:W4:Y:S04]  /*fcf0*/  LDL.LU.128 R40, [R1+0x2df0] ;  /* 0x002df00001287983 */ /* 0x002f280000300c00 */
[----:B------:R-:W4:Y:S04]  /*fd00*/  LDL.LU.128 R36, [R1+0x2de0] ;  /* 0x002de00001247983 */ /* 0x000f280000300c00 */
[----:B------:R-:W4:Y:S04]  /*fd10*/  LDL.LU.128 R72, [R1+0x2e70] ;  /* 0x002e700001487983 */ /* 0x000f280000300c00 */
[----:B------:R-:W4:Y:S04]  /*fd20*/  LDL.LU.128 R32, [R1+0x2dd0] ;  /* 0x002dd00001207983 */ /* 0x000f280000300c00 */
[----:B------:R-:W4:Y:S04]  /*fd30*/  LDL.LU.128 R24, [R1+0x2db0] ;  /* 0x002db00001187983 */ /* 0x000f280000300c00 */
[----:B------:R-:W4:Y:S01]  /*fd40*/  LDL.LU.64 R16, [R1+0x2d90] ;  /* 0x002d900001107983 */ /* 0x000f220000300a00 */
[----:B------:R-:W-:-:S03]  /*fd50*/  IMAD.MOV.U32 R196, RZ, RZ, R56 ;  /* 0x000000ffffc47224 */ /* 0x000fc600078e0038 */
[----:B------:R0:W-:Y:S01]  /*fd60*/  STL.64 [R1+0x548], R58 ;  /* 0x0005483a01007387 */ /* 0x0001e20000100a00 */
[----:B------:R-:W-:-:S03]  /*fd70*/  IMAD.MOV.U32 R77, RZ, RZ, R57 ;  /* 0x000000ffff4d7224 */ /* 0x000fc600078e0039 */
[----:B------:R-:W-:Y:S04]  /*fd80*/  STL.128 [R1+0x2cb0], R64 ;  /* 0x002cb04001007387 */ /* 0x000fe80000100c00 */
[----:B------:R1:W-:Y:S04]  /*fd90*/  STL.128 [R1+0x2ca0], R60 ;  /* 0x002ca03c01007387 */ /* 0x0003e80000100c00 */
[----:B0-----:R-:W4:Y:S04]  /*fda0*/  LDL.LU.128 R56, [R1+0x2e30] ;  /* 0x002e300001387983 */ /* 0x001f280000300c00 */
[----:B------:R-:W4:Y:S04]  /*fdb0*/  LDL.LU.128 R12, [R1+0x2d80] ;  /* 0x002d8000010c7983 */ /* 0x000f280000300c00 */
[----:B------:R-:W4:Y:S04]  /*fdc0*/  LDL.LU.128 R8, [R1+0x2d70] ;  /* 0x002d700001087983 */ /* 0x000f280000300c00 */
[----:B------:R-:W4:Y:S04]  /*fdd0*/  LDL.LU.128 R4, [R1+0x2d60] ;  /* 0x002d600001047983 */ /* 0x000f280000300c00 */
        /* <DEDUP_REMOVED lines=23> */
[----:B------:R-:W-:Y:S04]  /*ff50*/  STL [R1+0x358], R190 ;  /* 0x000358be01007387 */ /* 0x000fe80000100800 */
[----:B------:R0:W-:Y:S04]  /*ff60*/  STL [R1+0x2eec], R130 ;  /* 0x002eec8201007387 */ /* 0x0001e80000100800 */
[----:B------:R1:W-:Y:S04]  /*ff70*/  STL [R1+0x2ee8], R128 ;  /* 0x002ee88001007387 */ /* 0x0003e80000100800 */
[----:B------:R-:W-:Y:S04]  /*ff80*/  STL [R1+0x36c], R188 ;  /* 0x00036cbc01007387 */ /* 0x000fe80000100800 */
[----:B0-----:R-:W4:Y:S04]  /*ff90*/  LDL.LU R130, [R1+0x2eec] ;  /* 0x002eec0001827983 */ /* 0x001f280000300800 */
[----:B-1----:R-:W4:Y:S04]  /*ffa0*/  LDL.LU R128, [R1+0x2ee8] ;  /* 0x002ee80001807983 */ /* 0x002f280000300800 */
[----:B------:R-:W4:Y:S04]  /*ffb0*/  LDL.LU R197, [R1+0x538] ;  /* 0x0005380001c57983 */ /* 0x000f280000300800 */
        /* <DEDUP_REMOVED lines=14> */
[----:B0-----:R-:W4:Y:S04]  /*100a0*/  LDL.LU R126, [R1+0x2d4c] ;  /* 0x002d4c00017e7983 */ /* 0x001f280000300800 */
[----:B-1----:R-:W4:Y:S04]  /*100b0*/  LDL.LU R124, [R1+0x2d48] ;  /* 0x002d4800017c7983 */ /* 0x002f280000300800 */
[----:B--2---:R0:W-:Y:S04]  /*100c0*/  STL [R1+0x2cf0], R80 ;  /* 0x002cf05001007387 */ /* 0x0041e80000100800 */
[----:B------:R-:W2:Y:S04]  /*100d0*/  LDL.LU R122, [R1+0x2d44] ;  /* 0x002d4400017a7983 */ /* 0x000ea80000300800 */
[----:B------:R-:W2:Y:S04]  /*100e0*/  LDL.LU R104, [R1+0x2d20] ;  /* 0x002d200001687983 */ /* 0x000ea80000300800 */
[----:B---3--:R-:W-:Y:S04]  /*100f0*/  STL.128 [R1+0x2cc0], R68 ;  /* 0x002cc04401007387 */ /* 0x008fe80000100c00 */
[----:B----4-:R-:W-:Y:S04]  /*10100*/  STL.128 [R1+0x2c70], R48 ;  /* 0x002c703001007387 */ /* 0x010fe80000100c00 */
[----:B------:R-:W-:Y:S04]  /*10110*/  STL.128 [R1+0x2c60], R44 ;  /* 0x002c602c01007387 */ /* 0x000fe80000100c00 */
[----:B------:R-:W-:Y:S04]  /*10120*/  STL.128 [R1+0x2c20], R28 ;  /* 0x002c201c01007387 */ /* 0x000fe80000100c00 */
[----:B------:R-:W-:Y:S04]  /*10130*/  STL.128 [R1+0x2c00], R20 ;  /* 0x002c001401007387 */ /* 0x000fe80000100c00 */
[----:B------:R-:W3:Y:S04]  /*10140*/  LDL.LU R102, [R1+0x2d1c] ;  /* 0x002d1c0001667983 */ /* 0x000ee80000300800 */
[----:B------:R-:W4:Y:S04]  /*10150*/  LDL.LU R100, [R1+0x2d18] ;  /* 0x002d180001647983 */ /* 0x000f280000300800 */
[----:B------:R-:W4:Y:S04]  /*10160*/  LDL.LU R98, [R1+0x2d14] ;  /* 0x002d140001627983 */ /* 0x000f280000300800 */
[----:B------:R-:W4:Y:S04]  /*10170*/  LDL.LU R96, [R1+0x2d10] ;  /* 0x002d100001607983 */ /* 0x000f280000300800 */
[----:B------:R-:W4:Y:S04]  /*10180*/  LDL.LU R90, [R1+0x2d04] ;  /* 0x002d0400015a7983 */ /* 0x000f280000300800 */
[----:B------:R-:W4:Y:S04]  /*10190*/  LDL.LU R88, [R1+0x2d00] ;  /* 0x002d000001587983 */ /* 0x000f280000300800 */
[----:B------:R-:W4:Y:S04]  /*101a0*/  LDL.LU R86, [R1+0x2cfc] ;  /* 0x002cfc0001567983 */ /* 0x000f280000300800 */
[----:B------:R-:W-:Y:S04]  /*101b0*/  STL.128 [R1+0x2c80], R52 ;  /* 0x002c803401007387 */ /* 0x000fe80000100c00 */
[----:B------:R-:W-:Y:S04]  /*101c0*/  STL.128 [R1+0x2c50], R40 ;  /* 0x002c502801007387 */ /* 0x000fe80000100c00 */
[----:B------:R-:W-:Y:S04]  /*101d0*/  STL.128 [R1+0x2c40], R36 ;  /* 0x002c402401007387 */ /* 0x000fe80000100c00 */
[----:B------:R1:W-:Y:S04]  /*101e0*/  STL.128 [R1+0x2cd0], R72 ;  /* 0x002cd04801007387 */ /* 0x0003e80000100c00 */
[----:B------:R-:W-:Y:S04]  /*101f0*/  STL.128 [R1+0x2c30], R32 ;  /* 0x002c302001007387 */ /* 0x000fe80000100c00 */
[----:B------:R-:W-:Y:S04]  /*10200*/  STL.128 [R1+0x2c10], R24 ;  /* 0x002c101801007387 */ /* 0x000fe80000100c00 */
[----:B------:R-:W-:Y:S04]  /*10210*/  STL.64 [R1+0x2bf0], R16 ;  /* 0x002bf01001007387 */ /* 0x000fe80000100a00 */
[----:B------:R-:W4:Y:S04]  /*10220*/  LDL.LU R84, [R1+0x2cf8] ;  /* 0x002cf80001547983 */ /* 0x000f280000300800 */
[----:B------:R-:W4:Y:S04]  /*10230*/  LDL.LU R82, [R1+0x2cf4] ;  /* 0x002cf40001527983 */ /* 0x000f280000300800 */
[----:B0-----:R-:W4:Y:S04]  /*10240*/  LDL.LU R80, [R1+0x2cf0] ;  /* 0x002cf00001507983 */ /* 0x001f280000300800 */
[----:B------:R0:W-:Y:S04]  /*10250*/  STL.128 [R1+0x2c90], R56 ;  /* 0x002c903801007387 */ /* 0x0001e80000100c00 */
[----:B------:R-:W-:Y:S04]  /*10260*/  STL.128 [R1+0x2be0], R12 ;  /* 0x002be00c01007387 */ /* 0x000fe80000100c00 */
[----:B------:R-:W-:Y:S04]  /*10270*/  STL.128 [R1+0x2bd0], R8 ;  /* 0x002bd00801007387 */ /* 0x000fe80000100c00 */
[----:B------:R-:W-:Y:S04]  /*10280*/  STL.128 [R1+0x2bc0], R4 ;  /* 0x002bc00401007387 */ /* 0x000fe80000100c00 */
[----:B------:R0:W-:Y:S04]  /*10290*/  STL.128 [R1+0x2ce0], R76 ;  /* 0x002ce04c01007387 */ /* 0x0001e80000100c00 */
[----:B-1----:R-:W4:Y:S04]  /*102a0*/  LDL.LU.128 R72, [R1+0x2cd0] ;  /* 0x002cd00001487983 */ /* 0x002f280000300c00 */
[----:B------:R-:W4:Y:S04]  /*102b0*/  LDL.LU.128 R68, [R1+0x2cc0] ;  /* 0x002cc00001447983 */ /* 0x000f280000300c00 */
[----:B0-----:R-:W4:Y:S04]  /*102c0*/  LDL.LU.128 R56, [R1+0x2c90] ;  /* 0x002c900001387983 */ /* 0x001f280000300c00 */
[----:B------:R-:W4:Y:S04]  /*102d0*/  LDL.LU.128 R76, [R1+0x2ce0] ;  /* 0x002ce000014c7983 */ /* 0x000f280000300c00 */
[----:B------:R-:W4:Y:S04]  /*102e0*/  LDL.LU.128 R52, [R1+0x2c80] ;  /* 0x002c800001347983 */ /* 0x000f280000300c00 */
[----:B------:R-:W4:Y:S04]  /*102f0*/  LDL.LU.128 R48, [R1+0x2c70] ;  /* 0x002c700001307983 */ /* 0x000f280000300c00 */
[----:B------:R-:W4:Y:S01]  /*10300*/  LDL.LU.128 R44, [R1+0x2c60] ;  /* 0x002c6000012c7983 */ /* 0x000f220000300c00 */
[----:B------:R-:W-:-:S03]  /*10310*/  IMAD.MOV.U32 R191, RZ, RZ, R60 ;  /* 0x000000ffffbf7224 */ /* 0x000fc600078e003c */
[----:B------:R0:W-:Y:S01]  /*10320*/  STL.64 [R1+0x558], R62 ;  /* 0x0005583e01007387 */ /* 0x0001e20000100a00 */
[----:B------:R-:W-:-:S03]  /*10330*/  IMAD.MOV.U32 R81, RZ, RZ, R61 ;  /* 0x000000ffff517224 */ /* 0x000fc600078e003d */
[----:B------:R1:W-:Y:S04]  /*10340*/  STL.128 [R1+0x2b10], R64 ;  /* 0x002b104001007387 */ /* 0x0003e80000100c00 */
[----:B------:R-:W4:Y:S04]  /*10350*/  LDL.LU.128 R40, [R1+0x2c50] ;  /* 0x002c500001287983 */ /* 0x000f280000300c00 */
[----:B0-----:R-:W4:Y:S04]  /*10360*/  LDL.LU.128 R60, [R1+0x2ca0] ;  /* 0x002ca000013c7983 */ /* 0x001f280000300c00 */
[----:B------:R-:W4:Y:S04]  /*10370*/  LDL.LU.128 R36, [R1+0x2c40] ;  /* 0x002c400001247983 */ /* 0x000f280000300c00 */
[----:B------:R-:W4:Y:S04]  /*10380*/  LDL.LU.128 R32, [R1+0x2c30] ;  /* 0x002c300001207983 */ /* 0x000f280000300c00 */
[----:B------:R-:W4:Y:S04]  /*10390*/  LDL.LU.128 R28, [R1+0x2c20] ;  /* 0x002c2000011c7983 */ /* 0x000f280000300c00 */
[----:B------:R-:W4:Y:S04]  /*103a0*/  LDL.LU.128 R24, [R1+0x2c10] ;  /* 0x002c100001187983 */ /* 0x000f280000300c00 */
[----:B------:R-:W4:Y:S04]  /*103b0*/  LDL.LU.128 R20, [R1+0x2c00] ;  /* 0x002c000001147983 */ /* 0x000f280000300c00 */
[----:B------:R-:W4:Y:S04]  /*103c0*/  LDL.LU.64 R16, [R1+0x2bf0] ;  /* 0x002bf00001107983 */ /* 0x000f280000300a00 */
        /* <DEDUP_REMOVED lines=29> */
[----:B--2---:R2:W-:Y:S04]  /*105a0*/  STL [R1+0x2bac], R122 ;  /* 0x002bac7a01007387 */ /* 0x0045e80000100800 */
[----:B------:R2:W-:Y:S04]  /*105b0*/  STL [R1+0x2b88], R104 ;  /* 0x002b886801007387 */ /* 0x0005e80000100800 */
[----:B0-----:R-:W2:Y:S04]  /*105c0*/  LDL.LU R130, [R1+0x2d54] ;  /* 0x002d540001827983 */ /* 0x001ea80000300800 */
[----:B-1----:R-:W2:Y:S04]  /*105d0*/  LDL.LU R128, [R1+0x2d50] ;  /* 0x002d500001807983 */ /* 0x002ea80000300800 */
[----:B------:R-:W2:Y:S04]  /*105e0*/  LDL.LU R190, [R1+0x558] ;  /* 0x0005580001be7983 */ /* 0x000ea80000300800 */
[----:B------:R-:W2:Y:S04]  /*105f0*/  LDL.LU R126, [R1+0x2bb4] ;  /* 0x002bb400017e7983 */ /* 0x000ea80000300800 */
[----:B------:R-:W2:Y:S04]  /*10600*/  LDL.LU R124, [R1+0x2bb0] ;  /* 0x002bb000017c7983 */ /* 0x000ea80000300800 */
[----:B---3--:R0:W-:Y:S04]  /*10610*/  STL [R1+0x2b84], R102 ;  /* 0x002b846601007387 */ /* 0x0081e80000100800 */
[----:B----4-:R1:W-:Y:S04]  /*10620*/  STL [R1+0x2b80], R100 ;  /* 0x002b806401007387 */ /* 0x0103e80000100800 */
[----:B------:R3:W-:Y:S04]  /*10630*/  STL [R1+0x2b7c], R98 ;  /* 0x002b7c6201007387 */ /* 0x0007e80000100800 */
[----:B------:R4:W-:Y:S04]  /*10640*/  STL [R1+0x2b78], R96 ;  /* 0x002b786001007387 */ /* 0x0009e80000100800 */
[----:B------:R4:W-:Y:S04]  /*10650*/  STL [R1+0x2b6c], R90 ;  /* 0x002b6c5a01007387 */ /* 0x0009e80000100800 */
[----:B------:R4:W-:Y:S04]  /*10660*/  STL [R1+0x2b68], R88 ;  /* 0x002b685801007387 */ /* 0x0009e80000100800 */
[----:B------:R4:W-:Y:S04]  /*10670*/  STL [R1+0x2b64], R86 ;  /* 0x002b645601007387 */ /* 0x0009e80000100800 */
[----:B--2---:R-:W2:Y:S04]  /*10680*/  LDL.LU R122, [R1+0x2bac] ;  /* 0x002bac00017a7983 */ /* 0x004ea80000300800 */
[----:B------:R-:W2:Y:S04]  /*10690*/  LDL.LU R104, [R1+0x2b88] ;  /* 0x002b880001687983 */ /* 0x000ea80000300800 */
[----:B0-----:R-:W2:Y:S04]  /*106a0*/  LDL.LU R102, [R1+0x2b84] ;  /* 0x002b840001667983 */ /* 0x001ea80000300800 */
[----:B-1----:R-:W2:Y:S04]  /*106b0*/  LDL.LU R100, [R1+0x2b80] ;  /* 0x002b800001647983 */ /* 0x002ea80000300800 */
[----:B---3--:R-:W3:Y:S04]  /*106c0*/  LDL.LU R98, [R1+0x2b7c] ;  /* 0x002b7c0001627983 */ /* 0x008ee80000300800 */
[----:B----4-:R-:W4:Y:S04]  /*106d0*/  LDL.LU R96, [R1+0x2b78] ;  /* 0x002b780001607983 */ /* 0x010f280000300800 */
[----:B------:R-:W4:Y:S04]  /*106e0*/  LDL.LU R90, [R1+0x2b6c] ;  /* 0x002b6c00015a7983 */ /* 0x000f280000300800 */
[----:B------:R0:W-:Y:S04]  /*106f0*/  STL [R1+0x2b60], R84 ;  /* 0x002b605401007387 */ /* 0x0001e80000100800 */
[----:B------:R-:W4:Y:S04]  /*10700*/  LDL.LU R88, [R1+0x2b68] ;  /* 0x002b680001587983 */ /* 0x000f280000300800 */
[----:B------:R-:W4:Y:S04]  /*10710*/  LDL.LU R86, [R1+0x2b64] ;  /* 0x002b640001567983 */ /* 0x000f280000300800 */
[----:B0-----:R-:W4:Y:S04]  /*10720*/  LDL.LU R84, [R1+0x2b60] ;  /* 0x002b600001547983 */ /* 0x001f280000300800 */
[----:B------:R-:W-:Y:S04]  /*10730*/  STL.128 [R1+0x2b30], R72 ;  /* 0x002b304801007387 */ /* 0x000fe80000100c00 */
[----:B------:R-:W-:Y:S04]  /*10740*/  STL.128 [R1+0x2b20], R68 ;  /* 0x002b204401007387 */ /* 0x000fe80000100c00 */
[----:B------:R-:W-:Y:S04]  /*10750*/  STL.128 [R1+0x2af0], R56 ;  /* 0x002af03801007387 */ /* 0x000fe80000100c00 */
[----:B------:R0:W-:Y:S04]  /*10760*/  STL.128 [R1+0x2b40], R76 ;  /* 0x002b404c01007387 */ /* 0x0001e80000100c00 */
[----:B------:R-:W-:Y:S04]  /*10770*/  STL.128 [R1+0x2ae0], R52 ;  /* 0x002ae03401007387 */ /* 0x000fe80000100c00 */
[----:B------:R-:W-:Y:S04]  /*10780*/  STL.128 [R1+0x2ad0], R48 ;  /* 0x002ad03001007387 */ /* 0x000fe80000100c00 */
[----:B------:R-:W-:Y:S04]  /*10790*/  STL.128 [R1+0x2ac0], R44 ;  /* 0x002ac02c01007387 */ /* 0x000fe80000100c00 */
[----:B0-----:R-:W4:Y:S04]  /*107a0*/  LDL.LU.128 R76, [R1+0x2b40] ;  /* 0x002b4000014c7983 */ /* 0x001f280000300c00 */
[----:B------:R-:W4:Y:S04]  /*107b0*/  LDL.LU.128 R72, [R1+0x2b30] ;  /* 0x002b300001487983 */ /* 0x000f280000300c00 */
[----:B------:R-:W4:Y:S04]  /*107c0*/  LDL.LU.128 R68, [R1+0x2b20] ;  /* 0x002b200001447983 */ /* 0x000f280000300c00 */
[----:B------:R-:W-:Y:S04]  /*107d0*/  STL.128 [R1+0x2ab0], R40 ;  /* 0x002ab02801007387 */ /* 0x000fe80000100c00 */
[----:B------:R0:W-:Y:S04]  /*107e0*/  STL.128 [R1+0x2b00], R60 ;  /* 0x002b003c01007387 */ /* 0x0001e80000100c00 */
[----:B------:R-:W-:Y:S04]  /*107f0*/  STL.128 [R1+0x2aa0], R36 ;  /* 0x002aa02401007387 */ /* 0x000fe80000100c00 */
[----:B------:R-:W-:Y:S04]  /*10800*/  STL.128 [R1+0x2a90], R32 ;  /* 0x002a902001007387 */ /* 0x000fe80000100c00 */
[----:B------:R-:W-:Y:S04]  /*10810*/  STL.128 [R1+0x2a80], R28 ;  /* 0x002a801c01007387 */ /* 0x000fe80000100c00 */
[----:B------:R-:W-:Y:S04]  /*10820*/  STL.128 [R1+0x2a70], R24 ;  /* 0x002a701801007387 */ /* 0x000fe80000100c00 */
[----:B------:R-:W-:Y:S04]  /*10830*/  STL.128 [R1+0x2a60], R20 ;  /* 0x002a601401007387 */ /* 0x000fe80000100c00 */
[----:B------:R-:W-:Y:S04]  /*10840*/  STL.64 [R1+0x2a50], R16 ;  /* 0x002a501001007387 */ /* 0x000fe80000100a00 */
[----:B------:R-:W-:Y:S04]  /*10850*/  STL.128 [R1+0x2a40], R12 ;  /* 0x002a400c01007387 */ /* 0x000fe80000100c00 */
[----:B------:R-:W-:Y:S04]  /*10860*/  STL.128 [R1+0x2a30], R8 ;  /* 0x002a300801007387 */ /* 0x000fe80000100c00 */
[----:B------:R-:W-:Y:S04]  /*10870*/  STL.128 [R1+0x2a20], R4 ;  /* 0x002a200401007387 */ /* 0x000fe80000100c00 */
[----:B------:R1:W-:Y:S04]  /*10880*/  STL.128 [R1+0x2b50], R80 ;  /* 0x002b505001007387 */ /* 0x0003e80000100c00 */
[----:B0-----:R-:W4:Y:S04]  /*10890*/  LDL.LU.128 R60, [R1+0x2b00] ;  /* 0x002b0000013c7983 */ /* 0x001f280000300c00 */
[----:B------:R-:W4:Y:S04]  /*108a0*/  LDL.LU.128 R56, [R1+0x2af0] ;  /* 0x002af00001387983 */ /* 0x000f280000300c00 */
[----:B------:R-:W4:Y:S04]  /*108b0*/  LDL.LU.128 R52, [R1+0x2ae0] ;  /* 0x002ae00001347983 */ /* 0x000f280000300c00 */
[----:B-1----:R-:W4:Y:S04]  /*108c0*/  LDL.LU.128 R80, [R1+0x2b50] ;  /* 0x002b500001507983 */ /* 0x002f280000300c00 */
[----:B------:R-:W4:Y:S04]  /*108d0*/  LDL.LU.128 R48, [R1+0x2ad0] ;  /* 0x002ad00001307983 */ /* 0x000f280000300c00 */
[----:B------:R-:W4:Y:S04]  /*108e0*/  LDL.LU.128 R44, [R1+0x2ac0] ;  /* 0x002ac000012c7983 */ /* 0x000f280000300c00 */
[----:B------:R-:W4:Y:S01]  /*108f0*/  LDL.LU.128 R40, [R1+0x2ab0] ;  /* 0x002ab00001287983 */ /* 0x000f220000300c00 */
[----:B------:R-:W-:-:S02]  /*10900*/  IMAD.MOV.U32 R189, RZ, RZ, R64 ;  /* 0x000000ffffbd7224 */ /* 0x000fc400078e0040 */
[----:B------:R-:W-:Y:S01]  /*10910*/  IMAD.MOV.U32 R85, RZ, RZ, R65 ;  /* 0x000000ffff557224 */ /* 0x000fe200078e0041 */
[----:B------:R0:W-:Y:S04]  /*10920*/  STL.64 [R1+0x568], R66 ;  /* 0x0005684201007387 */ /* 0x0001e80000100a00 */
[----:B------:R-:W4:Y:S04]  /*10930*/  LDL.LU.128 R36, [R1+0x2aa0] ;  /* 0x002aa00001247983 */ /* 0x000f280000300c00 */
[----:B------:R-:W4:Y:S04]  /*10940*/  LDL.LU.128 R32, [R1+0x2a90] ;  /* 0x002a900001207983 */ /* 0x000f280000300c00 */
[----:B0-----:R-:W4:Y:S04]  /*10950*/  LDL.LU.128 R64, [R1+0x2b10] ;  /* 0x002b100001407983 */ /* 0x001f280000300c00 */
        /* <DEDUP_REMOVED lines=8> */
[----:B------:R-:W4:Y:S04]  /*109e0*/  LDL.LU R87, [R1+0x56c] ;  /* 0x00056c0001577983 */ /* 0x000f280000300800 */
        /* <DEDUP_REMOVED lines=9> */
[----:B------:R1:W-:Y:S04]  /*10a80*/  STL [R1+0x29d8], R92 ;  /* 0x0029d85c01007387 */ /* 0x0003e80000100800 */
[----:B------:R-:W-:Y:S04]  /*10a90*/  STL [R1+0x370], R146 ;  /* 0x0003709201007387 */ /* 0x000fe80000100800 */
[----:B0-----:R-:W3:Y:S04]  /*10aa0*/  LDL.LU R94, [R1+0x29dc] ;  /* 0x0029dc00015e7983 */ /* 0x001ee80000300800 */
[----:B-1----:R-:W4:Y:S04]  /*10ab0*/  LDL.LU R92, [R1+0x29d8] ;  /* 0x0029d800015c7983 */ /* 0x002f280000300800 */
        /* <DEDUP_REMOVED lines=9> */
[----:B------:R-:W4:Y:S04]  /*10b50*/  LDL.LU R108, [R1+0x29f8] ;  /* 0x0029f800016c7983 */ /* 0x000f280000300800 */
[----:B------:R-:W4:Y:S04]  /*10b60*/  LDL.LU R106, [R1+0x29f4] ;  /* 0x0029f400016a7983 */ /* 0x000f280000300800 */
[----:B------:R-:W4:Y:S04]  /*10b70*/  LDL.LU R112, [R1+0x2a00] ;  /* 0x002a000001707983 */ /* 0x000f280000300800 */
[----:B------:R-:W4:Y:S04]  /*10b80*/  LDL.LU R110, [R1+0x29fc] ;  /* 0x0029fc00016e7983 */ /* 0x000f280000300800 */
[----:B------:R-:W-:Y:S04]  /*10b90*/  STL [R1+0x390], R138 ;  /* 0x0003908a01007387 */ /* 0x000fe80000100800 */
[----:B------:R-:W-:Y:S04]  /*10ba0*/  STL [R1+0x394], R128 ;  /* 0x0003948001007387 */ /* 0x000fe80000100800 */
[----:B------:R-:W-:Y:S04]  /*10bb0*/  STL [R1+0x398], R130 ;  /* 0x0003988201007387 */ /* 0x000fe80000100800 */
[----:B------:R-:W-:Y:S04]  /*10bc0*/  STL [R1+0x39c], R132 ;  /* 0x00039c8401007387 */ /* 0x000fe80000100800 */
[----:B------:R-:W4:Y:S04]  /*10bd0*/  LDL.LU R120, [R1+0x2a10] ;  /* 0x002a100001787983 */ /* 0x000f280000300800 */
[----:B------:R-:W4:Y:S04]  /*10be0*/  LDL.LU R118, [R1+0x2a0c] ;  /* 0x002a0c0001767983 */ /* 0x000f280000300800 */
[----:B------:R-:W4:Y:S04]  /*10bf0*/  LDL.LU R116, [R1+0x2a08] ;  /* 0x002a080001747983 */ /* 0x000f280000300800 */
[----:B--2---:R-:W-:Y:S04]  /*10c00*/  STL [R1+0x3a0], R122 ;  /* 0x0003a07a01007387 */ /* 0x004fe80000100800 */
[----:B------:R-:W-:Y:S04]  /*10c10*/  STL [R1+0x3a4], R124 ;  /* 0x0003a47c01007387 */ /* 0x000fe80000100800 */
[----:B------:R-:W-:Y:S04]  /*10c20*/  STL [R1+0x3a8], R126 ;  /* 0x0003a87e01007387 */ /* 0x000fe80000100800 */
[----:B------:R-:W-:Y:S04]  /*10c30*/  STL.128 [R1+0x2340], R192 ;  /* 0x002340c001007387 */ /* 0x000fe80000100c00 */
[----:B------:R-:W2:Y:S04]  /*10c40*/  LDL.LU R114, [R1+0x2a04] ;  /* 0x002a040001727983 */ /* 0x000ea80000300800 */
[----:B---3--:R-:W-:Y:S04]  /*10c50*/  STL [R1+0x2854], R94 ;  /* 0x0028545e01007387 */ /* 0x008fe80000100800 */
[----:B----4-:R0:W-:Y:S04]  /*10c60*/  STL [R1+0x2850], R92 ;  /* 0x0028505c01007387 */ /* 0x0101e80000100800 */
[----:B0-----:R-:W3:Y:S04]  /*10c70*/  LDL.128 R92, [R1+0x370] ;  /* 0x00037000015c7983 */ /* 0x001ee80000100c00 */
[----:B------:R0:W-:Y:S04]  /*10c80*/  STL [R1+0x29e4], R98 ;  /* 0x0029e46201007387 */ /* 0x0001e80000100800 */
[----:B------:R1:W-:Y:S04]  /*10c90*/  STL [R1+0x29e0], R96 ;  /* 0x0029e06001007387 */ /* 0x0003e80000100800 */
[----:B0-----:R-:W4:Y:S04]  /*10ca0*/  LDL.LU R98, [R1+0x29e4] ;  /* 0x0029e40001627983 */ /* 0x001f280000300800 */
[----:B-1----:R-:W2:Y:S01]  /*10cb0*/  LDL.LU R96, [R1+0x29e0] ;  /* 0x0029e00001607983 */ /* 0x002ea20000300800 */
[----:B---3--:R-:W-:-:S03]  /*10cc0*/  IMAD.MOV.U32 R185, RZ, RZ, R92 ;  /* 0x000000ffffb97224 */ /* 0x008fc600078e005c */
[----:B------:R0:W-:Y:S04]  /*10cd0*/  STL.64 [R1+0x588], R94 ;  /* 0x0005885e01007387 */ /* 0x0001e80000100a00 */
[----:B------:R-:W3:Y:S04]  /*10ce0*/  LDL.LU R92, [R1+0x2850] ;  /* 0x00285000015c7983 */ /* 0x000ee80000300800 */
[----:B------:R-:W-:Y:S04]  /*10cf0*/  STL [R1+0x29f0], R104 ;  /* 0x0029f06801007387 */ /* 0x000fe80000100800 */
[----:B0-----:R-:W3:Y:S04]  /*10d00*/  LDL.LU R94, [R1+0x2854] ;  /* 0x00285400015e7983 */ /* 0x001ee80000300800 */
[----:B------:R-:W3:Y:S04]  /*10d10*/  LDL.LU R95, [R1+0x58c] ;  /* 0x00058c00015f7983 */ /* 0x000ee80000300800 */
[----:B----4-:R0:W-:Y:S04]  /*10d20*/  STL [R1+0x285c], R98 ;  /* 0x00285c6201007387 */ /* 0x0101e80000100800 */
[----:B--2---:R1:W-:Y:S04]  /*10d30*/  STL [R1+0x2858], R96 ;  /* 0x0028586001007387 */ /* 0x0043e80000100800 */
[----:B------:R-:W-:Y:S04]  /*10d40*/  STL [R1+0x29d4], R90 ;  /* 0x0029d45a01007387 */ /* 0x000fe80000100800 */
[----:B0-----:R-:W2:Y:S04]  /*10d50*/  LDL.LU R98, [R1+0x285c] ;  /* 0x00285c0001627983 */ /* 0x001ea80000300800 */
[----:B-1----:R-:W4:Y:S04]  /*10d60*/  LDL.LU R96, [R1+0x2858] ;  /* 0x0028580001607983 */ /* 0x002f280000300800 */
[----:B------:R0:W-:Y:S04]  /*10d70*/  STL [R1+0x29d0], R88 ;  /* 0x0029d05801007387 */ /* 0x0001e80000100800 */
[----:B------:R-:W4:Y:S04]  /*10d80*/  LDL.LU R104, [R1+0x29f0] ;  /* 0x0029f00001687983 */ /* 0x000f280000300800 */
[----:B------:R1:W-:Y:S04]  /*10d90*/  STL [R1+0x29ec], R102 ;  /* 0x0029ec6601007387 */ /* 0x0003e80000100800 */
[----:B0-----:R-:W4:Y:S04]  /*10da0*/  LDL.128 R88, [R1+0x360] ;  /* 0x0003600001587983 */ /* 0x001f280000100c00 */
[----:B------:R0:W-:Y:S04]  /*10db0*/  STL [R1+0x29e8], R100 ;  /* 0x0029e86401007387 */ /* 0x0001e80000100800 */
[----:B------:R0:W-:Y:S04]  /*10dc0*/  STL.128 [R1+0x29c0], R84 ;  /* 0x0029c05401007387 */ /* 0x0001e80000100c00 */
        /* <DEDUP_REMOVED lines=16> */
[----:B------:R0:W-:Y:S04]  /*10ed0*/  STL.64 [R1+0x28b0], R16 ;  /* 0x0028b01001007387 */ /* 0x0001e80000100a00 */
[----:B------:R0:W-:Y:S04]  /*10ee0*/  STL.128 [R1+0x28a0], R12 ;  /* 0x0028a00c01007387 */ /* 0x0001e80000100c00 */
[----:B------:R0:W-:Y:S04]  /*10ef0*/  STL.128 [R1+0x2890], R8 ;  /* 0x0028900801007387 */ /* 0x0001e80000100c00 */
[----:B------:R0:W-:Y:S04]  /*10f00*/  STL.128 [R1+0x2880], R4 ;  /* 0x0028800401007387 */ /* 0x0001e80000100c00 */
[----:B------:R0:W-:Y:S04]  /*10f10*/  STL [R1+0x2870], R108 ;  /* 0x0028706c01007387 */ /* 0x0001e80000100800 */
[----:B------:R0:W-:Y:S04]  /*10f20*/  STL [R1+0x286c], R106 ;  /* 0x00286c6a01007387 */ /* 0x0001e80000100800 */
[----:B-1----:R-:W4:Y:S04]  /*10f30*/  LDL.LU R102, [R1+0x29ec] ;  /* 0x0029ec0001667983 */ /* 0x002f280000300800 */
[----:B0-----:R-:W4:Y:S04]  /*10f40*/  LDL.LU R100, [R1+0x29e8] ;  /* 0x0029e80001647983 */ /* 0x001f280000300800 */
[----:B------:R-:W4:Y:S04]  /*10f50*/  LDL.LU.128 R84, [R1+0x29c0] ;  /* 0x0029c00001547983 */ /* 0x000f280000300c00 */
        /* <DEDUP_REMOVED lines=20> */
[----:B------:R0:W-:Y:S04]  /*110a0*/  STL [R1+0x2878], R112 ;  /* 0x0028787001007387 */ /* 0x0001e80000100800 */
[----:B------:R1:W-:Y:S04]  /*110b0*/  STL [R1+0x2874], R110 ;  /* 0x0028746e01007387 */ /* 0x0003e80000100800 */
[----:B------:R-:W4:Y:S04]  /*110c0*/  LDL.LU R108, [R1+0x2870] ;  /* 0x00287000016c7983 */ /* 0x000f280000300800 */
[----:B------:R-:W4:Y:S04]  /*110d0*/  LDL.LU R106, [R1+0x286c] ;  /* 0x00286c00016a7983 */ /* 0x000f280000300800 */
[----:B0-----:R-:W4:Y:S04]  /*110e0*/  LDL.LU R112, [R1+0x2878] ;  /* 0x0028780001707983 */ /* 0x001f280000300800 */
[----:B-1----:R-:W4:Y:S04]  /*110f0*/  LDL.LU R110, [R1+0x2874] ;  /* 0x00287400016e7983 */ /* 0x002f280000300800 */
[----:B------:R-:W-:Y:S04]  /*11100*/  STL [R1+0x3ac], R116 ;  /* 0x0003ac7401007387 */ /* 0x000fe80000100800 */
[----:B------:R-:W-:Y:S04]  /*11110*/  STL [R1+0x3b0], R118 ;  /* 0x0003b07601007387 */ /* 0x000fe80000100800 */
[----:B------:R-:W-:Y:S04]  /*11120*/  STL [R1+0x3b4], R120 ;  /* 0x0003b47801007387 */ /* 0x000fe80000100800 */
[----:B------:R0:W-:Y:S04]  /*11130*/  STL.128 [R1+0x2330], R188 ;  /* 0x002330bc01007387 */ /* 0x0001e80000100c00 */
[----:B------:R-:W4:Y:S04]  /*11140*/  LDL.LU R184, [R1+0x588] ;  /* 0x0005880001b87983 */ /* 0x000f280000300800 */
[----:B0-----:R-:W4:Y:S04]  /*11150*/  LDL.128 R188, [R1+0x3a0] ;  /* 0x0003a00001bc7983 */ /* 0x001f280000100c00 */
[----:B---3--:R0:W-:Y:S04]  /*11160*/  STL.128 [R1+0x26c0], R92 ;  /* 0x0026c05c01007387 */ /* 0x0081e80000100c00 */
[----:B0-----:R-:W3:Y:S04]  /*11170*/  LDL.128 R92, [R1+0x380] ;  /* 0x00038000015c7983 */ /* 0x001ee80000100c00 */
[----:B--2---:R0:W-:Y:S04]  /*11180*/  STL [R1+0x26d4], R98 ;  /* 0x0026d46201007387 */ /* 0x0041e80000100800 */
[----:B----4-:R1:W-:Y:S04]  /*11190*/  STL [R1+0x26d0], R96 ;  /* 0x0026d06001007387 */ /* 0x0103e80000100800 */
[----:B0-----:R-:W2:Y:S04]  /*111a0*/  LDL.LU R98, [R1+0x26d4] ;  /* 0x0026d40001627983 */ /* 0x001ea80000300800 */
[----:B-1----:R-:W2:Y:S04]  /*111b0*/  LDL.LU R96, [R1+0x26d0] ;  /* 0x0026d00001607983 */ /* 0x002ea80000300800 */
[----:B---3--:R-:W-:Y:S04]  /*111c0*/  STL.64 [R1+0x598], R94 ;  /* 0x0005985e01007387 */ /* 0x008fe80000100a00 */
[----:B------:R-:W2:Y:S01]  /*111d0*/  LDL.LU R99, [R1+0x59c] ;  /* 0x00059c0001637983 */ /* 0x000ea20000300800 */
[----:B------:R-:W-:-:S02]  /*111e0*/  IMAD.MOV.U32 R97, RZ, RZ, R93 ;  /* 0x000000ffff617224 */ /* 0x000fc400078e005d */
[----:B------:R-:W-:Y:S01]  /*111f0*/  IMAD.MOV.U32 R187, RZ, RZ, R88 ;  /* 0x000000ffffbb7224 */ /* 0x000fe200078e0058 */
[----:B------:R0:W-:Y:S04]  /*11200*/  STL.64 [R1+0x578], R90 ;  /* 0x0005785a01007387 */ /* 0x0001e80000100a00 */
[----:B------:R1:W-:Y:S04]  /*11210*/  STL [R1+0x2868], R104 ;  /* 0x0028686801007387 */ /* 0x0003e80000100800 */
[----:B------:R-:W3:Y:S04]  /*11220*/  LDL.LU R88, [R1+0x29d0] ;  /* 0x0029d00001587983 */ /* 0x000ee80000300800 */
[----:B0-----:R-:W3:Y:S04]  /*11230*/  LDL.LU R90, [R1+0x29d4] ;  /* 0x0029d400015a7983 */ /* 0x001ee80000300800 */
[----:B------:R-:W3:Y:S04]  /*11240*/  LDL.LU R91, [R1+0x57c] ;  /* 0x00057c00015b7983 */ /* 0x000ee80000300800 */
[----:B-1----:R-:W4:Y:S04]  /*11250*/  LDL.LU R104, [R1+0x2868] ;  /* 0x0028680001687983 */ /* 0x002f280000300800 */
[----:B------:R0:W-:Y:S04]  /*11260*/  STL [R1+0x2864], R102 ;  /* 0x0028646601007387 */ /* 0x0001e80000100800 */
        /* <DEDUP_REMOVED lines=24> */
[----:B0-----:R-:W4:Y:S04]  /*113f0*/  LDL.LU R102, [R1+0x2864] ;  /* 0x0028640001667983 */ /* 0x001f280000300800 */
[----:B-1----:R-:W4:Y:S04]  /*11400*/  LDL.LU R100, [R1+0x2860] ;  /* 0x0028600001647983 */ /* 0x002f280000300800 */
        /* <DEDUP_REMOVED lines=21> */
[----:B------:R-:W-:Y:S04]  /*11560*/  STL [R1+0x3b8], R110 ;  /* 0x0003b86e01007387 */ /* 0x000fe80000100800 */
[----:B------:R-:W-:Y:S04]  /*11570*/  STL [R1+0x3bc], R112 ;  /* 0x0003bc7001007387 */ /* 0x000fe80000100800 */
[----:B------:R-:W4:Y:S04]  /*11580*/  LDL.LU R108, [R1+0x26e8] ;  /* 0x0026e800016c7983 */ /* 0x000f280000300800 */
[----:B------:R-:W4:Y:S04]  /*11590*/  LDL.LU R106, [R1+0x26e4] ;  /* 0x0026e400016a7983 */ /* 0x000f280000300800 */
[----:B------:R-:W4:Y:S04]  /*115a0*/  LDL.LU R186, [R1+0x578] ;  /* 0x0005780001ba7983 */ /* 0x000f280000300800 */
[----:B------:R-:W4:Y:S04]  /*115b0*/  LDL.LU R150, [R1+0x598] ;  /* 0x0005980001967983 */ /* 0x000f280000300800 */
[----:B------:R-:W4:Y:S04]  /*115c0*/  LDL.128 R192, [R1+0x3b0] ;  /* 0x0003b00001c07983 */ /* 0x000f280000100c00 */
[----:B--2---:R0:W-:Y:S04]  /*115d0*/  STL.128 [R1+0x2540], R96 ;  /* 0x0025406001007387 */ /* 0x0041e80000100c00 */
[----:B0-----:R-:W2:Y:S04]  /*115e0*/  LDL.128 R96, [R1+0x390] ;  /* 0x0003900001607983 */ /* 0x001ea80000100c00 */
[----:B---3--:R-:W-:Y:S04]  /*115f0*/  STL.128 [R1+0x2840], R88 ;  /* 0x0028405801007387 */ /* 0x008fe80000100c00 */
[----:B----4-:R0:W-:Y:S04]  /*11600*/  STL [R1+0x26e0], R104 ;  /* 0x0026e06801007387 */ /* 0x0101e80000100800 */
[----:B0-----:R-:W3:Y:S04]  /*11610*/  LDL.LU R104, [R1+0x26e0] ;  /* 0x0026e00001687983 */ /* 0x001ee80000300800 */
[----:B------:R-:W4:Y:S04]  /*11620*/  LDL.LU.128 R88, [R1+0x2840] ;  /* 0x0028400001587983 */ /* 0x000f280000300c00 */
[----:B--2---:R-:W-:Y:S04]  /*11630*/  STL.64 [R1+0x5a8], R98 ;  /* 0x0005a86201007387 */ /* 0x004fe80000100a00 */
[----:B------:R-:W2:Y:S01]  /*11640*/  LDL.LU R148, [R1+0x5a8] ;  /* 0x0005a80001947983 */ /* 0x000ea20000300800 */
[----:B------:R-:W-:-:S02]  /*11650*/  IMAD.MOV.U32 R151, RZ, RZ, R92 ;  /* 0x000000ffff977224 */ /* 0x000fc400078e005c */
[----:B------:R-:W-:Y:S01]  /*11660*/  IMAD.MOV.U32 R149, RZ, RZ, R96 ;  /* 0x000000ffff957224 */ /* 0x000fe200078e0060 */
[----:B------:R-:W-:Y:S01]  /*11670*/  STL [R1+0x26dc], R102 ;  /* 0x0026dc6601007387 */ /* 0x000fe20000100800 */
[----:B------:R-:W-:Y:S02]  /*11680*/  IMAD.MOV.U32 R105, RZ, RZ, R189 ;  /* 0x000000ffff697224 */ /* 0x000fe400078e00bd */
[----:B------:R-:W-:Y:S01]  /*11690*/  IMAD.MOV.U32 R107, RZ, RZ, R191 ;  /* 0x000000ffff6b7224 */ /* 0x000fe200078e00bf */
[----:B------:R-:W-:Y:S01]  /*116a0*/  STL [R1+0x26d8], R100 ;  /* 0x0026d86401007387 */ /* 0x000fe20000100800 */
[----:B------:R-:W-:-:S03]  /*116b0*/  IMAD.MOV.U32 R101, RZ, RZ, R97 ;  /* 0x000000ffff657224 */ /* 0x000fc600078e0061 */
[----:B------:R-:W-:Y:S04]  /*116c0*/  STL.128 [R1+0x26a0], R84 ;  /* 0x0026a05401007387 */ /* 0x000fe80000100c00 */
[----:B------:R-:W-:Y:S04]  /*116d0*/  STL.128 [R1+0x2690], R80 ;  /* 0x0026905001007387 */ /* 0x000fe80000100c00 */
[----:B----4-:R-:W-:Y:S04]  /*116e0*/  STL.128 [R1+0x26b0], R88 ;  /* 0x0026b05801007387 */ /* 0x010fe80000100c00 */
        /* <DEDUP_REMOVED lines=19> */
[----:B---3--:R0:W-:Y:S04]  /*11820*/  STL [R1+0x3c4], R104 ;  /* 0x0003c46801007387 */ /* 0x0081e80000100800 */
[----:B------:R1:W-:Y:S04]  /*11830*/  STL [R1+0x3c8], R106 ;  /* 0x0003c86a01007387 */ /* 0x0003e80000100800 */
[----:B------:R3:W-:Y:S01]  /*11840*/  STL [R1+0x3cc], R108 ;  /* 0x0003cc6c01007387 */ /* 0x0007e20000100800 */
[----:B0-----:R-:W-:-:S03]  /*11850*/  IMAD.MOV.U32 R104, RZ, RZ, R188 ;  /* 0x000000ffff687224 */ /* 0x001fc600078e00bc */
[----:B------:R-:W4:Y:S01]  /*11860*/  LDL.LU R102, [R1+0x26dc] ;  /* 0x0026dc0001667983 */ /* 0x000f220000300800 */
[----:B-1----:R-:W-:-:S03]  /*11870*/  IMAD.MOV.U32 R106, RZ, RZ, R190 ;  /* 0x000000ffff6a7224 */ /* 0x002fc600078e00be */
[----:B------:R-:W4:Y:S01]  /*11880*/  LDL.LU R100, [R1+0x26d8] ;  /* 0x0026d80001647983 */ /* 0x000f220000300800 */
[----:B---3--:R-:W-:-:S03]  /*11890*/  IMAD.MOV.U32 R108, RZ, RZ, R192 ;  /* 0x000000ffff6c7224 */ /* 0x008fc600078e00c0 */
[----:B------:R-:W3:Y:S04]  /*118a0*/  LDL.LU.128 R92, [R1+0x26c0] ;  /* 0x0026c000015c7983 */ /* 0x000ee80000300c00 */
        /* <DEDUP_REMOVED lines=18> */
[----:B------:R-:W3:Y:S04]  /*119d0*/  LDL.LU.64 R16, [R1+0x2590] ;  /* 0x0025900001107983 */ /* 0x000ee80000300a00 */
[----:B------:R-:W3:Y:S04]  /*119e0*/  LDL.LU.128 R12, [R1+0x2580] ;  /* 0x00258000010c7983 */ /* 0x000ee80000300c00 */
[----:B------:R-:W3:Y:S04]  /*119f0*/  LDL.LU.128 R8, [R1+0x2570] ;  /* 0x0025700001087983 */ /* 0x000ee80000300c00 */
[----:B------:R-:W3:Y:S04]  /*11a00*/  LDL.LU.128 R4, [R1+0x2560] ;  /* 0x0025600001047983 */ /* 0x000ee80000300c00 */
[----:B------:R0:W-:Y:S04]  /*11a10*/  STL.64 [R1+0x2398], R218 ;  /* 0x002398da01007387 */ /* 0x0001e80000100a00 */
[----:B------:R1:W-:Y:S04]  /*11a20*/  STL [R1+0x2390], R217 ;  /* 0x002390d901007387 */ /* 0x0003e80000100800 */
[----:B------:R1:W-:Y:S04]  /*11a30*/  STL [R1+0x238c], R215 ;  /* 0x00238cd701007387 */ /* 0x0003e80000100800 */
[----:B------:R1:W-:Y:S04]  /*11a40*/  STL [R1+0x2388], R213 ;  /* 0x002388d501007387 */ /* 0x0003e80000100800 */
[----:B------:R1:W-:Y:S04]  /*11a50*/  STL [R1+0x2384], R211 ;  /* 0x002384d301007387 */ /* 0x0003e80000100800 */
[----:B------:R1:W-:Y:S04]  /*11a60*/  STL [R1+0x2380], R209 ;  /* 0x002380d101007387 */ /* 0x0003e80000100800 */
[----:B------:R1:W-:Y:S04]  /*11a70*/  STL.128 [R1+0x2370], R204 ;  /* 0x002370cc01007387 */ /* 0x0003e80000100c00 */
[----:B------:R1:W-:Y:S04]  /*11a80*/  STL.128 [R1+0x2360], R200 ;  /* 0x002360c801007387 */ /* 0x0003e80000100c00 */
[----:B------:R1:W-:Y:S04]  /*11a90*/  STL.128 [R1+0x2350], R196 ;  /* 0x002350c401007387 */ /* 0x0003e80000100c00 */
[----:B------:R-:W-:Y:S04]  /*11aa0*/  STL.128 [R1+0x2320], R184 ;  /* 0x002320b801007387 */ /* 0x000fe80000100c00 */
[----:B------:R-:W-:Y:S04]  /*11ab0*/  STL [R1+0x2318], R182 ;  /* 0x002318b601007387 */ /* 0x000fe80000100800 */
[----:B------:R-:W-:Y:S04]  /*11ac0*/  STL.64 [R1+0x2310], R180 ;  /* 0x002310b401007387 */ /* 0x000fe80000100a00 */
        /* <DEDUP_REMOVED lines=9> */
[----:B------:R1:W-:Y:S04]  /*11b60*/  STL.64 [R1+0x5c8], R194 ;  /* 0x0005c8c201007387 */ /* 0x0003e80000100a00 */
[----:B--2---:R2:W-:Y:S04]  /*11b70*/  STL.128 [R1+0x2290], R148 ;  /* 0x0022909401007387 */ /* 0x0045e80000100c00 */
[----:B------:R-:W3:Y:S04]  /*11b80*/  LDL.LU R103, [R1+0x5ac] ;  /* 0x0005ac0001677983 */ /* 0x000ee80000300800 */
[----:B0-----:R-:W3:Y:S04]  /*11b90*/  LDL.LU.64 R218, [R1+0x2398] ;  /* 0x0023980001da7983 */ /* 0x001ee80000300a00 */
[----:B-1----:R-:W3:Y:S04]  /*11ba0*/  LDL.LU R217, [R1+0x2390] ;  /* 0x0023900001d97983 */ /* 0x002ee80000300800 */
[----:B------:R-:W3:Y:S04]  /*11bb0*/  LDL.LU R215, [R1+0x238c] ;  /* 0x00238c0001d77983 */ /* 0x000ee80000300800 */
[----:B------:R-:W3:Y:S04]  /*11bc0*/  LDL.LU R213, [R1+0x2388] ;  /* 0x0023880001d57983 */ /* 0x000ee80000300800 */
[----:B------:R-:W3:Y:S04]  /*11bd0*/  LDL.LU R211, [R1+0x2384] ;  /* 0x0023840001d37983 */ /* 0x000ee80000300800 */
[----:B------:R-:W3:Y:S04]  /*11be0*/  LDL.LU R209, [R1+0x2380] ;  /* 0x0023800001d17983 */ /* 0x000ee80000300800 */
[----:B------:R-:W3:Y:S04]  /*11bf0*/  LDL.LU.128 R204, [R1+0x2370] ;  /* 0x0023700001cc7983 */ /* 0x000ee80000300c00 */
[----:B------:R-:W3:Y:S04]  /*11c00*/  LDL.LU.128 R200, [R1+0x2360] ;  /* 0x0023600001c87983 */ /* 0x000ee80000300c00 */
[----:B------:R-:W3:Y:S04]  /*11c10*/  LDL.LU.128 R196, [R1+0x2350] ;  /* 0x0023500001c47983 */ /* 0x000ee80000300c00 */
[----:B------:R-:W3:Y:S04]  /*11c20*/  LDL.LU.128 R192, [R1+0x2340] ;  /* 0x0023400001c07983 */ /* 0x000ee80000300c00 */
[----:B------:R-:W3:Y:S04]  /*11c30*/  LDL.LU.128 R188, [R1+0x2330] ;  /* 0x0023300001bc7983 */ /* 0x000ee80000300c00 */
[----:B------:R-:W3:Y:S04]  /*11c40*/  LDL.LU.128 R184, [R1+0x2320] ;  /* 0x0023200001b87983 */ /* 0x000ee80000300c00 */
[----:B------:R-:W3:Y:S04]  /*11c50*/  LDL.LU R182, [R1+0x2318] ;  /* 0x0023180001b67983 */ /* 0x000ee80000300800 */
[----:B------:R-:W3:Y:S04]  /*11c60*/  LDL.LU.64 R180, [R1+0x2310] ;  /* 0x0023100001b47983 */ /* 0x000ee80000300a00 */
[----:B------:R-:W3:Y:S04]  /*11c70*/  LDL.LU.128 R176, [R1+0x2300] ;  /* 0x0023000001b07983 */ /* 0x000ee80000300c00 */
[----:B------:R-:W3:Y:S04]  /*11c80*/  LDL.LU.128 R172, [R1+0x22f0] ;  /* 0x0022f00001ac7983 */ /* 0x000ee80000300c00 */
[----:B------:R-:W3:Y:S04]  /*11c90*/  LDL.LU R170, [R1+0x22e8] ;  /* 0x0022e80001aa7983 */ /* 0x000ee80000300800 */
[----:B------:R-:W3:Y:S04]  /*11ca0*/  LDL.LU.64 R168, [R1+0x22e0] ;  /* 0x0022e00001a87983 */ /* 0x000ee80000300a00 */
[----:B------:R-:W3:Y:S04]  /*11cb0*/  LDL.LU.128 R164, [R1+0x22d0] ;  /* 0x0022d00001a47983 */ /* 0x000ee80000300c00 */
[----:B------:R-:W3:Y:S04]  /*11cc0*/  LDL.LU.128 R160, [R1+0x22c0] ;  /* 0x0022c00001a07983 */ /* 0x000ee80000300c00 */
[----:B------:R-:W3:Y:S04]  /*11cd0*/  LDL.LU.128 R156, [R1+0x22b0] ;  /* 0x0022b000019c7983 */ /* 0x000ee80000300c00 */
[----:B------:R-:W3:Y:S04]  /*11ce0*/  LDL.LU.128 R152, [R1+0x22a0] ;  /* 0x0022a00001987983 */ /* 0x000ee80000300c00 */
[----:B--2---:R-:W2:Y:S04]  /*11cf0*/  LDL.LU.128 R148, [R1+0x2290] ;  /* 0x0022900001947983 */ /* 0x004ea80000300c00 */
[----:B------:R-:W2:Y:S04]  /*11d00*/  LDL.LU R109, [R1+0x5c4] ;  /* 0x0005c400016d7983 */ /* 0x000ea80000300800 */
[----:B------:R-:W2:Y:S04]  /*11d10*/  LDL.LU R110, [R1+0x5c8] ;  /* 0x0005c800016e7983 */ /* 0x000ea80000300800 */
[----:B------:R-:W2:Y:S04]  /*11d20*/  LDL.LU R111, [R1+0x5cc] ;  /* 0x0005cc00016f7983 */ /* 0x000ea80000300800 */
[----:B------:R-:W2:Y:S04]  /*11d30*/  LDL.LU.128 R96, [R1+0x2540] ;  /* 0x0025400001607983 */ /* 0x000ea80000300c00 */
[----:B------:R0:W-:Y:S04]  /*11d40*/  STL [R1+0x287c], R114 ;  /* 0x00287c7201007387 */ /* 0x0001e80000100800 */
[----:B----4-:R1:W-:Y:S04]  /*11d50*/  STL [R1+0x2554], R102 ;  /* 0x0025546601007387 */ /* 0x0103e80000100800 */
[----:B------:R4:W-:Y:S04]  /*11d60*/  STL [R1+0x2550], R100 ;  /* 0x0025506401007387 */ /* 0x0009e80000100800 */
[----:B---3--:R3:W-:Y:S04]  /*11d70*/  STL.128 [R1+0x2530], R92 ;  /* 0x0025305c01007387 */ /* 0x0087e80000100c00 */
        /* <DEDUP_REMOVED lines=23> */
[----:B------:R3:W-:Y:S04]  /*11ef0*/  STL.64 [R1+0x23c0], R232 ;  /* 0x0023c0e801007387 */ /* 0x0007e80000100a00 */
[----:B------:R3:W-:Y:S04]  /*11f00*/  STL.128 [R1+0x23b0], R228 ;  /* 0x0023b0e401007387 */ /* 0x0007e80000100c00 */
[----:B------:R3:W-:Y:S04]  /*11f10*/  STL.64 [R1+0x23a8], R226 ;  /* 0x0023a8e201007387 */ /* 0x0007e80000100a00 */
[----:B------:R3:W-:Y:S04]  /*11f20*/  STL [R1+0x23a0], R224 ;  /* 0x0023a0e001007387 */ /* 0x0007e80000100800 */
[----:B0-----:R-:W2:Y:S04]  /*11f30*/  LDL.LU R114, [R1+0x287c] ;  /* 0x00287c0001727983 */ /* 0x001ea80000300800 */
[----:B-1----:R-:W2:Y:S04]  /*11f40*/  LDL.LU R102, [R1+0x2554] ;  /* 0x0025540001667983 */ /* 0x002ea80000300800 */
[----:B----4-:R-:W4:Y:S04]  /*11f50*/  LDL.LU R100, [R1+0x2550] ;  /* 0x0025500001647983 */ /* 0x010f280000300800 */
[----:B---3--:R-:W3:Y:S04]  /*11f60*/  LDL.LU.128 R92, [R1+0x2530] ;  /* 0x00253000015c7983 */ /* 0x008ee80000300c00 */
        /* <DEDUP_REMOVED lines=22> */
[----:B------:R-:W3:Y:S04]  /*120d0*/  LDL.LU R235, [R1+0x23c8] ;  /* 0x0023c80001eb7983 */ /* 0x000ee80000300800 */
[----:B------:R-:W3:Y:S04]  /*120e0*/  LDL.LU.64 R232, [R1+0x23c0] ;  /* 0x0023c00001e87983 */ /* 0x000ee80000300a00 */
[----:B------:R-:W3:Y:S04]  /*120f0*/  LDL.LU.128 R228, [R1+0x23b0] ;  /* 0x0023b00001e47983 */ /* 0x000ee80000300c00 */
[----:B------:R-:W3:Y:S04]  /*12100*/  LDL.LU.64 R226, [R1+0x23a8] ;  /* 0x0023a80001e27983 */ /* 0x000ee80000300a00 */
[----:B------:R-:W3:Y:S04]  /*12110*/  LDL.LU R224, [R1+0x23a0] ;  /* 0x0023a00001e07983 */ /* 0x000ee80000300800 */
[----:B------:R-:W-:Y:S04]  /*12120*/  STL.64 [R1+0x2288], R218 ;  /* 0x002288da01007387 */ /* 0x000fe80000100a00 */
[----:B------:R-:W-:Y:S04]  /*12130*/  STL [R1+0x2280], R217 ;  /* 0x002280d901007387 */ /* 0x000fe80000100800 */
[----:B------:R-:W-:Y:S04]  /*12140*/  STL [R1+0x227c], R215 ;  /* 0x00227cd701007387 */ /* 0x000fe80000100800 */
[----:B------:R-:W-:Y:S04]  /*12150*/  STL [R1+0x2278], R213 ;  /* 0x002278d501007387 */ /* 0x000fe80000100800 */
[----:B------:R-:W-:Y:S04]  /*12160*/  STL [R1+0x2274], R211 ;  /* 0x002274d301007387 */ /* 0x000fe80000100800 */
[----:B------:R-:W-:Y:S04]  /*12170*/  STL [R1+0x2270], R209 ;  /* 0x002270d101007387 */ /* 0x000fe80000100800 */
[----:B------:R-:W-:Y:S04]  /*12180*/  STL.128 [R1+0x2260], R204 ;  /* 0x002260cc01007387 */ /* 0x000fe80000100c00 */
[----:B------:R-:W-:Y:S04]  /*12190*/  STL.128 [R1+0x2250], R200 ;  /* 0x002250c801007387 */ /* 0x000fe80000100c00 */
[----:B------:R-:W-:Y:S04]  /*121a0*/  STL.128 [R1+0x2240], R196 ;  /* 0x002240c401007387 */ /* 0x000fe80000100c00 */
[----:B------:R-:W-:Y:S04]  /*121b0*/  STL.128 [R1+0x2230], R192 ;  /* 0x002230c001007387 */ /* 0x000fe80000100c00 */
[----:B------:R-:W-:Y:S04]  /*121c0*/  STL.128 [R1+0x2220], R188 ;  /* 0x002220bc01007387 */ /* 0x000fe80000100c00 */
[----:B------:R-:W-:Y:S04]  /*121d0*/  STL.128 [R1+0x2210], R184 ;  /* 0x002210b801007387 */ /* 0x000fe80000100c00 */
[----:B------:R-:W-:Y:S04]  /*121e0*/  STL [R1+0x2208], R182 ;  /* 0x002208b601007387 */ /* 0x000fe80000100800 */
[----:B------:R-:W-:Y:S04]  /*121f0*/  STL.64 [R1+0x2200], R180 ;  /* 0x002200b401007387 */ /* 0x000fe80000100a00 */
[----:B------:R0:W-:Y:S04]  /*12200*/  STL.128 [R1+0x21f0], R176 ;  /* 0x0021f0b001007387 */ /* 0x0001e80000100c00 */
[----:B------:R1:W-:Y:S04]  /*12210*/  STL.128 [R1+0x21e0], R172 ;  /* 0x0021e0ac01007387 */ /* 0x0003e80000100c00 */
[----:B------:R-:W-:Y:S04]  /*12220*/  STL [R1+0x21d8], R170 ;  /* 0x0021d8aa01007387 */ /* 0x000fe80000100800 */
[----:B------:R-:W-:Y:S04]  /*12230*/  STL.64 [R1+0x21d0], R168 ;  /* 0x0021d0a801007387 */ /* 0x000fe80000100a00 */
[----:B------:R-:W-:Y:S04]  /*12240*/  STL.128 [R1+0x21c0], R164 ;  /* 0x0021c0a401007387 */ /* 0x000fe80000100c00 */
[----:B------:R-:W-:Y:S04]  /*12250*/  STL.128 [R1+0x21b0], R160 ;  /* 0x0021b0a001007387 */ /* 0x000fe80000100c00 */
[----:B------:R-:W-:Y:S04]  /*12260*/  STL.128 [R1+0x21a0], R156 ;  /* 0x0021a09c01007387 */ /* 0x000fe80000100c00 */
[----:B------:R-:W-:Y:S04]  /*12270*/  STL.128 [R1+0x2190], R152 ;  /* 0x0021909801007387 */ /* 0x000fe80000100c00 */
[----:B--2---:R-:W-:Y:S04]  /*12280*/  STL.128 [R1+0x2180], R148 ;  /* 0x0021809401007387 */ /* 0x004fe80000100c00 */
[----:B------:R2:W-:Y:S04]  /*12290*/  STL.128 [R1+0x2170], R108 ;  /* 0x0021706c01007387 */ /* 0x0005e80000100c00 */
[----:B------:R2:W-:Y:S04]  /*122a0*/  STL.128 [R1+0x2160], R104 ;  /* 0x0021606801007387 */ /* 0x0005e80000100c00 */
[----:B------:R2:W-:Y:S04]  /*122b0*/  STL [R1+0x2154], R103 ;  /* 0x0021546701007387 */ /* 0x0005e80000100800 */
[----:B------:R2:W-:Y:S04]  /*122c0*/  STL [R1+0x2150], R101 ;  /* 0x0021506501007387 */ /* 0x0005e80000100800 */
[----:B------:R3:W-:Y:S04]  /*122d0*/  STL [R1+0x214c], R99 ;  /* 0x00214c6301007387 */ /* 0x0007e80000100800 */
[----:B0-----:R-:W3:Y:S04]  /*122e0*/  LDL.LU.128 R176, [R1+0x21f0] ;  /* 0x0021f00001b07983 */ /* 0x001ee80000300c00 */
[----:B------:R-:W3:Y:S04]  /*122f0*/  LDL.LU R182, [R1+0x2208] ;  /* 0x0022080001b67983 */ /* 0x000ee80000300800 */
[----:B------:R-:W3:Y:S04]  /*12300*/  LDL.LU.64 R180, [R1+0x2200] ;  /* 0x0022000001b47983 */ /* 0x000ee80000300a00 */
[----:B-1----:R-:W3:Y:S04]  /*12310*/  LDL.LU.128 R172, [R1+0x21e0] ;  /* 0x0021e00001ac7983 */ /* 0x002ee80000300c00 */
[----:B------:R-:W-:Y:S04]  /*12320*/  STL [R1+0x3d0], R98 ;  /* 0x0003d06201007387 */ /* 0x000fe80000100800 */
[----:B------:R-:W-:Y:S04]  /*12330*/  STL [R1+0x3e4], R96 ;  /* 0x0003e46001007387 */ /* 0x000fe80000100800 */
[----:B--2---:R-:W2:Y:S04]  /*12340*/  LDL.LU.128 R108, [R1+0x2170] ;  /* 0x00217000016c7983 */ /* 0x004ea80000300c00 */
[----:B------:R-:W2:Y:S04]  /*12350*/  LDL.LU.128 R104, [R1+0x2160] ;  /* 0x0021600001687983 */ /* 0x000ea80000300c00 */
[----:B------:R-:W2:Y:S04]  /*12360*/  LDL.LU R103, [R1+0x2154] ;  /* 0x0021540001677983 */ /* 0x000ea80000300800 */
[----:B------:R-:W2:Y:S04]  /*12370*/  LDL.LU R101, [R1+0x2150] ;  /* 0x0021500001657983 */ /* 0x000ea80000300800 */
[----:B------:R-:W2:Y:S04]  /*12380*/  LDL.LU.128 R192, [R1+0x2230] ;  /* 0x0022300001c07983 */ /* 0x000ea80000300c00 */
[----:B------:R-:W2:Y:S04]  /*12390*/  LDL.LU.128 R188, [R1+0x2220] ;  /* 0x0022200001bc7983 */ /* 0x000ea80000300c00 */
[----:B------:R-:W2:Y:S04]  /*123a0*/  LDL.LU R170, [R1+0x21d8] ;  /* 0x0021d80001aa7983 */ /* 0x000ea80000300800 */
[----:B------:R-:W2:Y:S04]  /*123b0*/  LDL.LU.64 R168, [R1+0x21d0] ;  /* 0x0021d00001a87983 */ /* 0x000ea80000300a00 */
[----:B------:R-:W2:Y:S04]  /*123c0*/  LDL.LU.128 R164, [R1+0x21c0] ;  /* 0x0021c00001a47983 */ /* 0x000ea80000300c00 */
[----:B------:R-:W2:Y:S04]  /*123d0*/  LDL.LU.128 R160, [R1+0x21b0] ;  /* 0x0021b00001a07983 */ /* 0x000ea80000300c00 */
[----:B------:R-:W-:Y:S04]  /*123e0*/  STL [R1+0x3c0], R114 ;  /* 0x0003c07201007387 */ /* 0x000fe80000100800 */
[----:B------:R-:W2:Y:S04]  /*123f0*/  LDL.128 R184, [R1+0x3c0] ;  /* 0x0003c00001b87983 */ /* 0x000ea80000100c00 */
[----:B----4-:R-:W-:Y:S04]  /*12400*/  STL [R1+0x3d4], R100 ;  /* 0x0003d46401007387 */ /* 0x010fe80000100800 */
[----:B------:R-:W-:Y:S04]  /*12410*/  STL [R1+0x3d8], R102 ;  /* 0x0003d86601007387 */ /* 0x000fe80000100800 */
[----:B---3--:R-:W-:Y:S04]  /*12420*/  STL [R1+0x3dc], R92 ;  /* 0x0003dc5c01007387 */ /* 0x008fe80000100800 */
[----:B------:R-:W-:Y:S04]  /*12430*/  STL [R1+0x3e0], R94 ;  /* 0x0003e05e01007387 */ /* 0x000fe80000100800 */
[----:B------:R-:W-:Y:S04]  /*12440*/  STL [R1+0x3e8], R86 ;  /* 0x0003e85601007387 */ /* 0x000fe80000100800 */
[----:B------:R-:W-:Y:S04]  /*12450*/  STL [R1+0x3ec], R88 ;  /* 0x0003ec5801007387 */ /* 0x000fe80000100800 */
[----:B------:R-:W3:Y:S04]  /*12460*/  LDL.LU.128 R156, [R1+0x21a0] ;  /* 0x0021a000019c7983 */ /* 0x000ee80000300c00 */
[----:B------:R-:W4:Y:S04]  /*12470*/  LDL.LU.128 R152, [R1+0x2190] ;  /* 0x0021900001987983 */ /* 0x000f280000300c00 */
[----:B------:R-:W4:Y:S04]  /*12480*/  LDL.LU.128 R148, [R1+0x2180] ;  /* 0x0021800001947983 */ /* 0x000f280000300c00 */
[----:B------:R-:W4:Y:S04]  /*12490*/  LDL.LU R99, [R1+0x214c] ;  /* 0x00214c0001637983 */ /* 0x000f280000300800 */
[----:B------:R-:W-:Y:S04]  /*124a0*/  STL [R1+0x1ff4], R91 ;  /* 0x001ff45b01007387 */ /* 0x000fe80000100800 */
[----:B------:R0:W-:Y:S04]  /*124b0*/  STL [R1+0x2148], R97 ;  /* 0x0021486101007387 */ /* 0x0001e80000100800 */
[----:B------:R1:W-:Y:S04]  /*124c0*/  STL [R1+0x2144], R95 ;  /* 0x0021445f01007387 */ /* 0x0003e80000100800 */
[----:B------:R1:W-:Y:S04]  /*124d0*/  STL [R1+0x2140], R93 ;  /* 0x0021405d01007387 */ /* 0x0003e80000100800 */
[----:B0-----:R-:W4:Y:S04]  /*124e0*/  LDL.LU R97, [R1+0x2148] ;  /* 0x0021480001617983 */ /* 0x001f280000300800 */
[----:B-1----:R-:W4:Y:S04]  /*124f0*/  LDL.LU R95, [R1+0x2144] ;  /* 0x00214400015f7983 */ /* 0x002f280000300800 */
[----:B------:R-:W4:Y:S04]  /*12500*/  LDL.LU R93, [R1+0x2140] ;  /* 0x00214000015d7983 */ /* 0x000f280000300800 */
[----:B------:R0:W-:Y:S04]  /*12510*/  STL [R1+0x1ff0], R89 ;  /* 0x001ff05901007387 */ /* 0x0001e80000100800 */
[----:B------:R-:W-:Y:S04]  /*12520*/  STL [R1+0x3f0], R90 ;  /* 0x0003f05a01007387 */ /* 0x000fe80000100800 */
[----:B------:R-:W4:Y:S04]  /*12530*/  LDL.LU.128 R200, [R1+0x2250] ;  /* 0x0022500001c87983 */ /* 0x000f280000300c00 */
[----:B------:R-:W4:Y:S04]  /*12540*/  LDL.LU.128 R196, [R1+0x2240] ;  /* 0x0022400001c47983 */ /* 0x000f280000300c00 */
[----:B------:R-:W-:Y:S04]  /*12550*/  STL [R1+0x3f4], R80 ;  /* 0x0003f45001007387 */ /* 0x000fe80000100800 */
[----:B------:R-:W-:Y:S04]  /*12560*/  STL [R1+0x3f8], R82 ;  /* 0x0003f85201007387 */ /* 0x000fe80000100800 */
[----:B------:R-:W-:Y:S04]  /*12570*/  STL [R1+0x3fc], R84 ;  /* 0x0003fc5401007387 */ /* 0x000fe80000100800 */
[----:B------:R-:W4:Y:S04]  /*12580*/  LDL.LU R91, [R1+0x1ff4] ;  /* 0x001ff400015b7983 */ /* 0x000f280000300800 */
[----:B0-----:R-:W4:Y:S04]  /*12590*/  LDL.LU R89, [R1+0x1ff0] ;  /* 0x001ff00001597983 */ /* 0x001f280000300800 */
[----:B------:R0:W-:Y:S04]  /*125a0*/  STL [R1+0x1e9c], R87 ;  /* 0x001e9c5701007387 */ /* 0x0001e80000100800 */
[----:B------:R1:W-:Y:S04]  /*125b0*/  STL [R1+0x1e98], R85 ;  /* 0x001e985501007387 */ /* 0x0003e80000100800 */
[----:B------:R1:W-:Y:S04]  /*125c0*/  STL [R1+0x1e94], R83 ;  /* 0x001e945301007387 */ /* 0x0003e80000100800 */
[----:B------:R1:W-:Y:S04]  /*125d0*/  STL [R1+0x1e90], R81 ;  /* 0x001e905101007387 */ /* 0x0003e80000100800 */
[----:B------:R-:W4:Y:S04]  /*125e0*/  LDL.LU.128 R204, [R1+0x2260] ;  /* 0x0022600001cc7983 */ /* 0x000f280000300c00 */
[----:B------:R-:W-:Y:S04]  /*125f0*/  STL [R1+0x400], R74 ;  /* 0x0004004a01007387 */ /* 0x000fe80000100800 */
[----:B------:R-:W-:Y:S04]  /*12600*/  STL [R1+0x404], R76 ;  /* 0x0004044c01007387 */ /* 0x000fe80000100800 */
[----:B------:R-:W-:Y:S04]  /*12610*/  STL [R1+0x408], R78 ;  /* 0x0004084e01007387 */ /* 0x000fe80000100800 */
[----:B0-----:R-:W4:Y:S04]  /*12620*/  LDL.LU R87, [R1+0x1e9c] ;  /* 0x001e9c0001577983 */ /* 0x001f280000300800 */
[----:B-1----:R-:W4:Y:S04]  /*12630*/  LDL.LU R85, [R1+0x1e98] ;  /* 0x001e980001557983 */ /* 0x002f280000300800 */
[----:B------:R-:W4:Y:S04]  /*12640*/  LDL.LU R83, [R1+0x1e94] ;  /* 0x001e940001537983 */ /* 0x000f280000300800 */
[----:B------:R-:W4:Y:S04]  /*12650*/  LDL.LU R81, [R1+0x1e90] ;  /* 0x001e900001517983 */ /* 0x000f280000300800 */
[----:B------:R-:W-:Y:S04]  /*12660*/  STL [R1+0x40c], R68 ;  /* 0x00040c4401007387 */ /* 0x000fe80000100800 */
[----:B------:R0:W-:Y:S04]  /*12670*/  STL [R1+0x1d24], R79 ;  /* 0x001d244f01007387 */ /* 0x0001e80000100800 */
[----:B------:R1:W-:Y:S04]  /*12680*/  STL [R1+0x1d20], R77 ;  /* 0x001d204d01007387 */ /* 0x0003e80000100800 */
[----:B------:R-:W4:Y:S04]  /*12690*/  LDL.LU R215, [R1+0x227c] ;  /* 0x00227c0001d77983 */ /* 0x000f280000300800 */
[----:B------:R-:W4:Y:S04]  /*126a0*/  LDL.LU R213, [R1+0x2278] ;  /* 0x0022780001d57983 */ /* 0x000f280000300800 */
[----:B------:R-:W4:Y:S04]  /*126b0*/  LDL.LU R211, [R1+0x2274] ;  /* 0x0022740001d37983 */ /* 0x000f280000300800 */
[----:B------:R-:W4:Y:S04]  /*126c0*/  LDL.LU R209, [R1+0x2270] ;  /* 0x0022700001d17983 */ /* 0x000f280000300800 */
[----:B0-----:R-:W4:Y:S04]  /*126d0*/  LDL.LU R79, [R1+0x1d24] ;  /* 0x001d2400014f7983 */ /* 0x001f280000300800 */
[----:B-1----:R-:W4:Y:S04]  /*126e0*/  LDL.LU R77, [R1+0x1d20] ;  /* 0x001d2000014d7983 */ /* 0x002f280000300800 */
[----:B------:R0:W-:Y:S04]  /*126f0*/  STL [R1+0x1bc4], R75 ;  /* 0x001bc44b01007387 */ /* 0x0001e80000100800 */
[----:B------:R1:W-:Y:S04]  /*12700*/  STL [R1+0x1bc0], R73 ;  /* 0x001bc04901007387 */ /* 0x0003e80000100800 */
[----:B------:R1:W-:Y:S04]  /*12710*/  STL [R1+0x1bbc], R71 ;  /* 0x001bbc4701007387 */ /* 0x0003e80000100800 */
[----:B------:R1:W-:Y:S04]  /*12720*/  STL [R1+0x1bb8], R69 ;  /* 0x001bb84501007387 */ /* 0x0003e80000100800 */
[----:B------:R-:W4:Y:S04]  /*12730*/  LDL.LU.64 R218, [R1+0x2288] ;  /* 0x0022880001da7983 */ /* 0x000f280000300a00 */
[----:B------:R-:W4:Y:S04]  /*12740*/  LDL.LU R217, [R1+0x2280] ;  /* 0x0022800001d97983 */ /* 0x000f280000300800 */
[----:B0-----:R-:W4:Y:S04]  /*12750*/  LDL.LU R75, [R1+0x1bc4] ;  /* 0x001bc400014b7983 */ /* 0x001f280000300800 */
[----:B-1----:R-:W4:Y:S04]  /*12760*/  LDL.LU R73, [R1+0x1bc0] ;  /* 0x001bc00001497983 */ /* 0x002f280000300800 */
[----:B------:R-:W4:Y:S04]  /*12770*/  LDL.LU R71, [R1+0x1bbc] ;  /* 0x001bbc0001477983 */ /* 0x000f280000300800 */
[----:B------:R-:W4:Y:S04]  /*12780*/  LDL.LU R69, [R1+0x1bb8] ;  /* 0x001bb80001457983 */ /* 0x000f280000300800 */
[----:B------:R0:W-:Y:S04]  /*12790*/  STL.128 [R1+0x20b0], R176 ;  /* 0x0020b0b001007387 */ /* 0x0001e80000100c00 */
[----:B------:R-:W4:Y:S04]  /*127a0*/  LDL.LU R171, [R1+0x1bb4] ;  /* 0x001bb40001ab7983 */ /* 0x000f280000300800 */
[----:B------:R-:W4:Y:S04]  /*127b0*/  LDL.LU R234, [R1+0x1bb0] ;  /* 0x001bb00001ea7983 */ /* 0x000f280000300800 */
[----:B0-----:R-:W3:Y:S04]  /*127c0*/  LDL.LU.128 R176, [R1+0x20b0] ;  /* 0x0020b00001b07983 */ /* 0x001ee80000300c00 */
[----:B------:R-:W-:Y:S04]  /*127d0*/  STL [R1+0x20c8], R182 ;  /* 0x0020c8b601007387 */ /* 0x000fe80000100800 */
[----:B------:R0:W-:Y:S04]  /*127e0*/  STL.64 [R1+0x20c0], R180 ;  /* 0x0020c0b401007387 */ /* 0x0001e80000100a00 */
[----:B------:R1:W-:Y:S04]  /*127f0*/  STL.128 [R1+0x20a0], R172 ;  /* 0x0020a0ac01007387 */ /* 0x0003e80000100c00 */
[----:B0-----:R-:W4:Y:S04]  /*12800*/  LDL.128 R180, [R1+0x3d0] ;  /* 0x0003d00001b47983 */ /* 0x001f280000100c00 */
[----:B-1----:R-:W4:Y:S04]  /*12810*/  LDL.LU.128 R172, [R1+0x20a0] ;  /* 0x0020a00001ac7983 */ /* 0x002f280000300c00 */
[----:B--2---:R-:W-:Y:S04]  /*12820*/  STL [R1+0x5d4], R185 ;  /* 0x0005d4b901007387 */ /* 0x004fe80000100800 */
[----:B------:R-:W-:Y:S04]  /*12830*/  STL.64 [R1+0x5d8], R186 ;  /* 0x0005d8ba01007387 */ /* 0x000fe80000100a00 */
[----:B------:R-:W2:Y:S04]  /*12840*/  LDL.LU R113, [R1+0x5d4] ;  /* 0x0005d40001717983 */ /* 0x000ea80000300800 */
[----:B------:R-:W2:Y:S04]  /*12850*/  LDL.LU R114, [R1+0x5d8] ;  /* 0x0005d80001727983 */ /* 0x000ea80000300800 */
[----:B------:R-:W2:Y:S04]  /*12860*/  LDL.LU R115, [R1+0x5dc] ;  /* 0x0005dc0001737983 */ /* 0x000ea80000300800 */
[----:B---3--:R0:W-:Y:S04]  /*12870*/  STL.128 [R1+0x1f70], R176 ;  /* 0x001f70b001007387 */ /* 0x0081e80000100c00 */
[----:B0-----:R-:W3:Y:S01]  /*12880*/  LDL.128 R176, [R1+0x3e0] ;  /* 0x0003e00001b07983 */ /* 0x001ee20000100c00 */
[----:B------:R-:W-:-:S03]  /*12890*/  IMAD.MOV.U32 R112, RZ, RZ, R184 ;  /* 0x000000ffff707224 */ /* 0x000fc600078e00b8 */
[----:B------:R-:W3:Y:S04]  /*128a0*/  LDL.LU.128 R184, [R1+0x2210] ;  /* 0x0022100001b87983 */ /* 0x000ee80000300c00 */
[----:B------:R0:W-:Y:S04]  /*128b0*/  STL.128 [R1+0x2020], R108 ;  /* 0x0020206c01007387 */ /* 0x0001e80000100c00 */
[----:B------:R1:W-:Y:S04]  /*128c0*/  STL.128 [R1+0x2010], R104 ;  /* 0x0020106801007387 */ /* 0x0003e80000100c00 */
[----:B------:R1:W-:Y:S04]  /*128d0*/  STL [R1+0x200c], R103 ;  /* 0x00200c6701007387 */ /* 0x0003e80000100800 */
[----:B----4-:R-:W-:Y:S04]  /*128e0*/  STL [R1+0x5e4], R181 ;  /* 0x0005e4b501007387 */ /* 0x010fe80000100800 */
[----:B------:R-:W-:Y:S04]  /*128f0*/  STL.64 [R1+0x5e8], R182 ;  /* 0x0005e8b601007387 */ /* 0x000fe80000100a00 */
[----:B------:R4:W-:Y:S04]  /*12900*/  STL.128 [R1+0x1f60], R172 ;  /* 0x001f60ac01007387 */ /* 0x0009e80000100c00 */
[----:B------:R-:W-:Y:S04]  /*12910*/  STL [R1+0x2008], R101 ;  /* 0x0020086501007387 */ /* 0x000fe80000100800 */
[----:B0-----:R-:W3:Y:S04]  /*12920*/  LDL.LU.128 R108, [R1+0x2020] ;  /* 0x00202000016c7983 */ /* 0x001ee80000300c00 */
[----:B-1----:R-:W3:Y:S04]  /*12930*/  LDL.LU.128 R104, [R1+0x2010] ;  /* 0x0020100001687983 */ /* 0x002ee80000300c00 */
[----:B------:R-:W3:Y:S04]  /*12940*/  LDL.LU R103, [R1+0x200c] ;  /* 0x00200c0001677983 */ /* 0x000ee80000300800 */
[----:B------:R-:W3:Y:S04]  /*12950*/  LDL.LU R117, [R1+0x5e4] ;  /* 0x0005e40001757983 */ /* 0x000ee80000300800 */
[----:B--2---:R0:W-:Y:S04]  /*12960*/  STL.128 [R1+0x2030], R112 ;  /* 0x0020307001007387 */ /* 0x0041e80000100c00 */
[----:B------:R-:W2:Y:S04]  /*12970*/  LDL.LU R118, [R1+0x5e8] ;  /* 0x0005e80001767983 */ /* 0x000ea80000300800 */
[----:B------:R-:W2:Y:S04]  /*12980*/  LDL.LU R119, [R1+0x5ec] ;  /* 0x0005ec0001777983 */ /* 0x000ea80000300800 */
[----:B----4-:R-:W4:Y:S04]  /*12990*/  LDL.LU.128 R172, [R1+0x1f60] ;  /* 0x001f600001ac7983 */ /* 0x010f280000300c00 */
[----:B0-----:R-:W4:Y:S04]  /*129a0*/  LDL.LU.128 R112, [R1+0x2030] ;  /* 0x0020300001707983 */ /* 0x001f280000300c00 */
[----:B------:R-:W4:Y:S01]  /*129b0*/  LDL.LU R101, [R1+0x2008] ;  /* 0x0020080001657983 */ /* 0x000f220000300800 */
[----:B------:R-:W-:-:S03]  /*129c0*/  IMAD.MOV.U32 R116, RZ, RZ, R180 ;  /* 0x000000ffff747224 */ /* 0x000fc600078e00b4 */
        /* <DEDUP_REMOVED lines=13> */
[----:B0-----:R-:W4:Y:S04]  /*12aa0*/  LDL.LU.128 R192, [R1+0x20f0] ;  /* 0x0020f00001c07983 */ /* 0x001f280000300c00 */
[----:B-1----:R-:W4:Y:S04]  /*12ab0*/  LDL.LU.128 R188, [R1+0x20e0] ;  /* 0x0020e00001bc7983 */ /* 0x002f280000300c00 */
[----:B------:R-:W4:Y:S04]  /*12ac0*/  LDL.LU R182, [R1+0x20c8] ;  /* 0x0020c80001b67983 */ /* 0x000f280000300800 */
[----:B------:R-:W4:Y:S04]  /*12ad0*/  LDL.LU.64 R180, [R1+0x20c0] ;  /* 0x0020c00001b47983 */ /* 0x000f280000300a00 */
[----:B------:R-:W4:Y:S04]  /*12ae0*/  LDL.LU R170, [R1+0x2098] ;  /* 0x0020980001aa7983 */ /* 0x000f280000300800 */
[----:B------:R-:W4:Y:S04]  /*12af0*/  LDL.LU.64 R168, [R1+0x2090] ;  /* 0x0020900001a87983 */ /* 0x000f280000300a00 */
[----:B------:R-:W4:Y:S04]  /*12b00*/  LDL.LU.128 R164, [R1+0x2080] ;  /* 0x0020800001a47983 */ /* 0x000f280000300c00 */
[----:B------:R-:W4:Y:S04]  /*12b10*/  LDL.LU.128 R160, [R1+0x2070] ;  /* 0x0020700001a07983 */ /* 0x000f280000300c00 */
[----:B------:R-:W4:Y:S04]  /*12b20*/  LDL.LU.128 R156, [R1+0x2060] ;  /* 0x00206000019c7983 */ /* 0x000f280000300c00 */
[----:B------:R-:W4:Y:S04]  /*12b30*/  LDL.LU.128 R152, [R1+0x2050] ;  /* 0x0020500001987983 */ /* 0x000f280000300c00 */
[----:B------:R-:W4:Y:S04]  /*12b40*/  LDL.LU.128 R148, [R1+0x2040] ;  /* 0x0020400001947983 */ /* 0x000f280000300c00 */
[----:B------:R-:W4:Y:S04]  /*12b50*/  LDL.LU R99, [R1+0x2004] ;  /* 0x0020040001637983 */ /* 0x000f280000300800 */
[----:B------:R-:W4:Y:S04]  /*12b60*/  LDL.LU R97, [R1+0x2000] ;  /* 0x0020000001617983 */ /* 0x000f280000300800 */
[----:B------:R-:W4:Y:S04]  /*12b70*/  LDL.LU R95, [R1+0x1ffc] ;  /* 0x001ffc00015f7983 */ /* 0x000f280000300800 */
[----:B------:R-:W4:Y:S04]  /*12b80*/  LDL.LU R93, [R1+0x1ff8] ;  /* 0x001ff800015d7983 */ /* 0x000f280000300800 */
[----:B---3--:R-:W-:Y:S01]  /*12b90*/  STL [R1+0x5f4], R177 ;  /* 0x0005f4b101007387 */ /* 0x008fe20000100800 */
[----:B------:R-:W-:-:S03]  /*12ba0*/  IMAD.MOV.U32 R120, RZ, RZ, R176 ;  /* 0x000000ffff787224 */ /* 0x000fc600078e00b0 */
[----:B------:R0:W-:Y:S04]  /*12bb0*/  STL.64 [R1+0x5f8], R178 ;  /* 0x0005f8b201007387 */ /* 0x0001e80000100a00 */
[----:B------:R1:W-:Y:S04]  /*12bc0*/  STL.128 [R1+0x20d0], R184 ;  /* 0x0020d0b801007387 */ /* 0x0003e80000100c00 */
[----:B------:R-:W3:Y:S04]  /*12bd0*/  LDL.LU R121, [R1+0x5f4] ;  /* 0x0005f40001797983 */ /* 0x000ee80000300800 */
[----:B0-----:R-:W3:Y:S04]  /*12be0*/  LDL.LU.128 R176, [R1+0x1f70] ;  /* 0x001f700001b07983 */ /* 0x001ee80000300c00 */
[----:B------:R-:W3:Y:S04]  /*12bf0*/  LDL.LU R122, [R1+0x5f8] ;  /* 0x0005f800017a7983 */ /* 0x000ee80000300800 */
[----:B-1----:R-:W3:Y:S04]  /*12c00*/  LDL.LU.128 R184, [R1+0x20d0] ;  /* 0x0020d00001b87983 */ /* 0x002ee80000300c00 */
[----:B------:R-:W3:Y:S04]  /*12c10*/  LDL.LU R123, [R1+0x5fc] ;  /* 0x0005fc00017b7983 */ /* 0x000ee80000300800 */
[----:B------:R0:W-:Y:S04]  /*12c20*/  STL.128 [R1+0x1ed0], R108 ;  /* 0x001ed06c01007387 */ /* 0x0001e80000100c00 */
[----:B------:R1:W-:Y:S04]  /*12c30*/  STL.128 [R1+0x1ec0], R104 ;  /* 0x001ec06801007387 */ /* 0x0003e80000100c00 */
[----:B------:R-:W-:Y:S04]  /*12c40*/  STL [R1+0x1ebc], R103 ;  /* 0x001ebc6701007387 */ /* 0x000fe80000100800 */
[----:B0-----:R-:W3:Y:S04]  /*12c50*/  LDL.LU.128 R108, [R1+0x1ed0] ;  /* 0x001ed000016c7983 */ /* 0x001ee80000300c00 */
[----:B-1----:R-:W3:Y:S04]  /*12c60*/  LDL.LU.128 R104, [R1+0x1ec0] ;  /* 0x001ec00001687983 */ /* 0x002ee80000300c00 */
[----:B--2---:R0:W-:Y:S04]  /*12c70*/  STL.128 [R1+0x1ef0], R116 ;  /* 0x001ef07401007387 */ /* 0x0041e80000100c00 */
[----:B----4-:R-:W-:Y:S04]  /*12c80*/  STL.128 [R1+0x1e10], R172 ;  /* 0x001e10ac01007387 */ /* 0x010fe80000100c00 */
[----:B------:R1:W-:Y:S04]  /*12c90*/  STL.128 [R1+0x1ee0], R112 ;  /* 0x001ee07001007387 */ /* 0x0003e80000100c00 */
[----:B------:R2:W-:Y:S04]  /*12ca0*/  STL [R1+0x1eb8], R101 ;  /* 0x001eb86501007387 */ /* 0x0005e80000100800 */
[----:B0-----:R-:W4:Y:S04]  /*12cb0*/  LDL.LU.128 R116, [R1+0x1ef0] ;  /* 0x001ef00001747983 */ /* 0x001f280000300c00 */
[----:B------:R-:W4:Y:S04]  /*12cc0*/  LDL.LU R103, [R1+0x1ebc] ;  /* 0x001ebc0001677983 */ /* 0x000f280000300800 */
[----:B-1----:R-:W4:Y:S04]  /*12cd0*/  LDL.LU.128 R112, [R1+0x1ee0] ;  /* 0x001ee00001707983 */ /* 0x002f280000300c00 */
[----:B------:R-:W4:Y:S04]  /*12ce0*/  LDL.LU.128 R172, [R1+0x1e10] ;  /* 0x001e100001ac7983 */ /* 0x000f280000300c00 */
[----:B--2---:R-:W2:Y:S04]  /*12cf0*/  LDL.LU R101, [R1+0x1eb8] ;  /* 0x001eb80001657983 */ /* 0x004ea80000300800 */
[----:B---3--:R0:W-:Y:S04]  /*12d00*/  STL.128 [R1+0x1e20], R176 ;  /* 0x001e20b001007387 */ /* 0x0081e80000100c00 */
[----:B0-----:R-:W3:Y:S04]  /*12d10*/  LDL.128 R176, [R1+0x3f0] ;  /* 0x0003f00001b07983 */ /* 0x001ee80000100c00 */
[----:B------:R0:W-:Y:S04]  /*12d20*/  STL.128 [R1+0x2110], R200 ;  /* 0x002110c801007387 */ /* 0x0001e80000100c00 */
[----:B------:R1:W-:Y:S04]  /*12d30*/  STL.128 [R1+0x2100], R196 ;  /* 0x002100c401007387 */ /* 0x0003e80000100c00 */
[----:B------:R1:W-:Y:S04]  /*12d40*/  STL.128 [R1+0x1fb0], R192 ;  /* 0x001fb0c001007387 */ /* 0x0003e80000100c00 */
[----:B------:R1:W-:Y:S04]  /*12d50*/  STL.128 [R1+0x1fa0], R188 ;  /* 0x001fa0bc01007387 */ /* 0x0003e80000100c00 */
[----:B------:R1:W-:Y:S04]  /*12d60*/  STL.128 [R1+0x1f90], R184 ;  /* 0x001f90b801007387 */ /* 0x0003e80000100c00 */
[----:B------:R1:W-:Y:S04]  /*12d70*/  STL [R1+0x1f88], R182 ;  /* 0x001f88b601007387 */ /* 0x0003e80000100800 */
[----:B------:R4:W-:Y:S04]  /*12d80*/  STL.64 [R1+0x1f80], R180 ;  /* 0x001f80b401007387 */ /* 0x0009e80000100a00 */
        /* <DEDUP_REMOVED lines=13> */
[----:B0-----:R-:W3:Y:S04]  /*12e60*/  LDL.LU.128 R200, [R1+0x2110] ;  /* 0x0021100001c87983 */ /* 0x001ee80000300c00 */
[----:B-1----:R-:W3:Y:S04]  /*12e70*/  LDL.LU.128 R196, [R1+0x2100] ;  /* 0x0021000001c47983 */ /* 0x002ee80000300c00 */
[----:B------:R-:W3:Y:S04]  /*12e80*/  LDL.LU.128 R192, [R1+0x1fb0] ;  /* 0x001fb00001c07983 */ /* 0x000ee80000300c00 */
[----:B------:R-:W3:Y:S04]  /*12e90*/  LDL.LU.128 R188, [R1+0x1fa0] ;  /* 0x001fa00001bc7983 */ /* 0x000ee80000300c00 */
[----:B------:R-:W3:Y:S04]  /*12ea0*/  LDL.LU.128 R184, [R1+0x1f90] ;  /* 0x001f900001b87983 */ /* 0x000ee80000300c00 */
[----:B------:R-:W3:Y:S04]  /*12eb0*/  LDL.LU R182, [R1+0x1f88] ;  /* 0x001f880001b67983 */ /* 0x000ee80000300800 */
[----:B----4-:R-:W4:Y:S04]  /*12ec0*/  LDL.LU.64 R180, [R1+0x1f80] ;  /* 0x001f800001b47983 */ /* 0x010f280000300a00 */
[----:B------:R-:W4:Y:S04]  /*12ed0*/  LDL.LU R170, [R1+0x1f58] ;  /* 0x001f580001aa7983 */ /* 0x000f280000300800 */
[----:B------:R-:W4:Y:S04]  /*12ee0*/  LDL.LU.64 R168, [R1+0x1f50] ;  /* 0x001f500001a87983 */ /* 0x000f280000300a00 */
[----:B--2---:R-:W2:Y:S04]  /*12ef0*/  LDL.LU.128 R164, [R1+0x1f40] ;  /* 0x001f400001a47983 */ /* 0x004ea80000300c00 */
        /* <DEDUP_REMOVED lines=10> */
[----:B------:R0:W-:Y:S04]  /*12fa0*/  STL.128 [R1+0x1da0], R120 ;  /* 0x001da07801007387 */ /* 0x0001e80000100c00 */
[----:B------:R1:W-:Y:S04]  /*12fb0*/  STL.128 [R1+0x1d90], R116 ;  /* 0x001d907401007387 */ /* 0x0003e80000100c00 */
[----:B------:R1:W-:Y:S04]  /*12fc0*/  STL.128 [R1+0x1d80], R112 ;  /* 0x001d807001007387 */ /* 0x0003e80000100c00 */
[----:B------:R1:W-:Y:S04]  /*12fd0*/  STL.128 [R1+0x1d70], R108 ;  /* 0x001d706c01007387 */ /* 0x0003e80000100c00 */
[----:B------:R1:W-:Y:S04]  /*12fe0*/  STL.128 [R1+0x1d60], R104 ;  /* 0x001d606801007387 */ /* 0x0003e80000100c00 */
[----:B------:R1:W-:Y:S04]  /*12ff0*/  STL [R1+0x1d54], R103 ;  /* 0x001d546701007387 */ /* 0x0003e80000100800 */
[----:B------:R1:W-:Y:S04]  /*13000*/  STL.128 [R1+0x1cc0], R172 ;  /* 0x001cc0ac01007387 */ /* 0x0003e80000100c00 */
[----:B------:R1:W-:Y:S04]  /*13010*/  STL [R1+0x1d50], R101 ;  /* 0x001d506501007387 */ /* 0x0003e80000100800 */
[----:B0-----:R-:W2:Y:S04]  /*13020*/  LDL.LU.128 R120, [R1+0x1da0] ;  /* 0x001da00001787983 */ /* 0x001ea80000300c00 */
[----:B-1----:R-:W2:Y:S04]  /*13030*/  LDL.LU.128 R116, [R1+0x1d90] ;  /* 0x001d900001747983 */ /* 0x002ea80000300c00 */
[----:B------:R-:W2:Y:S04]  /*13040*/  LDL.LU.128 R112, [R1+0x1d80] ;  /* 0x001d800001707983 */ /* 0x000ea80000300c00 */
[----:B------:R-:W2:Y:S04]  /*13050*/  LDL.LU.128 R108, [R1+0x1d70] ;  /* 0x001d7000016c7983 */ /* 0x000ea80000300c00 */
[----:B------:R-:W2:Y:S04]  /*13060*/  LDL.LU.128 R104, [R1+0x1d60] ;  /* 0x001d600001687983 */ /* 0x000ea80000300c00 */
[----:B------:R-:W2:Y:S04]  /*13070*/  LDL.LU R103, [R1+0x1d54] ;  /* 0x001d540001677983 */ /* 0x000ea80000300800 */
[----:B------:R-:W2:Y:S04]  /*13080*/  LDL.128 R172, [R1+0x400] ;  /* 0x0004000001ac7983 */ /* 0x000ea80000100c00 */
[----:B------:R-:W2:Y:S04]  /*13090*/  LDL.LU R101, [R1+0x1d50] ;  /* 0x001d500001657983 */ /* 0x000ea80000300800 */
[----:B---3--:R-:W-:Y:S04]  /*130a0*/  STL [R1+0x604], R177 ;  /* 0x000604b101007387 */ /* 0x008fe80000100800 */
[----:B------:R-:W-:Y:S04]  /*130b0*/  STL.64 [R1+0x608], R178 ;  /* 0x000608b201007387 */ /* 0x000fe80000100a00 */
[----:B------:R-:W3:Y:S04]  /*130c0*/  LDL.LU R125, [R1+0x604] ;  /* 0x00060400017d7983 */ /* 0x000ee80000300800 */
[----:B------:R-:W3:Y:S04]  /*130d0*/  LDL.LU R126, [R1+0x608] ;  /* 0x00060800017e7983 */ /* 0x000ee80000300800 */
[----:B------:R-:W3:Y:S01]  /*130e0*/  LDL.LU R127, [R1+0x60c] ;  /* 0x00060c00017f7983 */ /* 0x000ee20000300800 */
[----:B------:R-:W-:-:S03]  /*130f0*/  IMAD.MOV.U32 R124, RZ, RZ, R176 ;  /* 0x000000ffff7c7224 */ /* 0x000fc600078e00b0 */
[----:B------:R0:W-:Y:S04]  /*13100*/  STL.128 [R1+0x2120], R204 ;  /* 0x002120cc01007387 */ /* 0x0001e80000100c00 */
[----:B------:R1:W-:Y:S04]  /*13110*/  STL [R1+0x1d34], R87 ;  /* 0x001d345701007387 */ /* 0x0003e80000100800 */
[----:B------:R1:W-:Y:S04]  /*13120*/  STL [R1+0x1d30], R85 ;  /* 0x001d305501007387 */ /* 0x0003e80000100800 */
[----:B------:R1:W-:Y:S04]  /*13130*/  STL [R1+0x1d2c], R83 ;  /* 0x001d2c5301007387 */ /* 0x0003e80000100800 */
[----:B------:R1:W-:Y:S04]  /*13140*/  STL [R1+0x1d28], R81 ;  /* 0x001d285101007387 */ /* 0x0003e80000100800 */
[----:B0-----:R-:W3:Y:S04]  /*13150*/  LDL.LU.128 R204, [R1+0x2120] ;  /* 0x0021200001cc7983 */ /* 0x001ee80000300c00 */
[----:B------:R-:W3:Y:S04]  /*13160*/  LDL.LU.128 R176, [R1+0x1e20] ;  /* 0x001e200001b07983 */ /* 0x000ee80000300c00 */
[----:B-1----:R-:W3:Y:S04]  /*13170*/  LDL.LU R87, [R1+0x1d34] ;  /* 0x001d340001577983 */ /* 0x002ee80000300800 */
[----:B------:R-:W3:Y:S04]  /*13180*/  LDL.LU R85, [R1+0x1d30] ;  /* 0x001d300001557983 */ /* 0x000ee80000300800 */
[----:B------:R-:W3:Y:S04]  /*13190*/  LDL.LU R83, [R1+0x1d2c] ;  /* 0x001d2c0001537983 */ /* 0x000ee80000300800 */
[----:B------:R-:W3:Y:S04]  /*131a0*/  LDL.LU R81, [R1+0x1d28] ;  /* 0x001d280001517983 */ /* 0x000ee80000300800 */
[----:B------:R0:W-:Y:S04]  /*131b0*/  STL.128 [R1+0x1fd0], R200 ;  /* 0x001fd0c801007387 */ /* 0x0001e80000100c00 */
[----:B------:R1:W-:Y:S04]  /*131c0*/  STL.128 [R1+0x1fc0], R196 ;  /* 0x001fc0c401007387 */ /* 0x0003e80000100c00 */
[----:B------:R1:W-:Y:S04]  /*131d0*/  STL.128 [R1+0x1e60], R192 ;  /* 0x001e60c001007387 */ /* 0x0003e80000100c00 */
[----:B------:R1:W-:Y:S04]  /*131e0*/  STL.128 [R1+0x1e50], R188 ;  /* 0x001e50bc01007387 */ /* 0x0003e80000100c00 */
[----:B------:R1:W-:Y:S04]  /*131f0*/  STL.128 [R1+0x1e40], R184 ;  /* 0x001e40b801007387 */ /* 0x0003e80000100c00 */
[----:B------:R1:W-:Y:S04]  /*13200*/  STL [R1+0x1e38], R182 ;  /* 0x001e38b601007387 */ /* 0x0003e80000100800 */
[----:B----4-:R4:W-:Y:S04]  /*13210*/  STL.64 [R1+0x1e30], R180 ;  /* 0x001e30b401007387 */ /* 0x0109e80000100a00 */
[----:B------:R4:W-:Y:S04]  /*13220*/  STL [R1+0x1e08], R170 ;  /* 0x001e08aa01007387 */ /* 0x0009e80000100800 */
[----:B------:R4:W-:Y:S04]  /*13230*/  STL.64 [R1+0x1e00], R168 ;  /* 0x001e00a801007387 */ /* 0x0009e80000100a00 */
[----:B--2---:R2:W-:Y:S04]  /*13240*/  STL.128 [R1+0x1df0], R164 ;  /* 0x001df0a401007387 */ /* 0x0045e80000100c00 */
        /* <DEDUP_REMOVED lines=36> */
[----:B------:R-:W-:Y:S04]  /*13490*/  STL [R1+0x614], R173 ;  /* 0x000614ad01007387 */ /* 0x000fe80000100800 */
[----:B------:R-:W-:Y:S04]  /*134a0*/  STL.64 [R1+0x618], R174 ;  /* 0x000618ae01007387 */ /* 0x000fe80000100a00 */
[----:B------:R3:W-:Y:S04]  /*134b0*/  STL [R1+0x1bf8], R101 ;  /* 0x001bf86501007387 */ /* 0x0007e80000100800 */
[----:B0-----:R-:W2:Y:S04]  /*134c0*/  LDL.LU.128 R120, [R1+0x1c40] ;  /* 0x001c400001787983 */ /* 0x001ea80000300c00 */
[----:B-1----:R-:W2:Y:S04]  /*134d0*/  LDL.LU.128 R116, [R1+0x1c30] ;  /* 0x001c300001747983 */ /* 0x002ea80000300c00 */
[----:B------:R-:W2:Y:S04]  /*134e0*/  LDL.LU.128 R112, [R1+0x1c20] ;  /* 0x001c200001707983 */ /* 0x000ea80000300c00 */
[----:B------:R-:W2:Y:S04]  /*134f0*/  LDL.LU.128 R108, [R1+0x1c10] ;  /* 0x001c1000016c7983 */ /* 0x000ea80000300c00 */
[----:B------:R-:W2:Y:S04]  /*13500*/  LDL.LU.128 R104, [R1+0x1c00] ;  /* 0x001c000001687983 */ /* 0x000ea80000300c00 */
[----:B------:R-:W2:Y:S04]  /*13510*/  LDL.LU R103, [R1+0x1bfc] ;  /* 0x001bfc0001677983 */ /* 0x000ea80000300800 */
[----:B------:R-:W2:Y:S04]  /*13520*/  LDL.LU R129, [R1+0x614] ;  /* 0x0006140001817983 */ /* 0x000ea80000300800 */
[----:B------:R-:W2:Y:S04]  /*13530*/  LDL.LU R130, [R1+0x618] ;  /* 0x0006180001827983 */ /* 0x000ea80000300800 */
[----:B------:R-:W2:Y:S04]  /*13540*/  LDL.LU R131, [R1+0x61c] ;  /* 0x00061c0001837983 */ /* 0x000ea80000300800 */
[----:B---3--:R0:W-:Y:S04]  /*13550*/  STL.128 [R1+0x1c50], R124 ;  /* 0x001c507c01007387 */ /* 0x0081e80000100c00 */
[----:B------:R-:W3:Y:S04]  /*13560*/  LDL.LU R101, [R1+0x1bf8] ;  /* 0x001bf80001657983 */ /* 0x000ee80000300800 */
[----:B0-----:R-:W3:Y:S01]  /*13570*/  LDL.LU.128 R124, [R1+0x1c50] ;  /* 0x001c5000017c7983 */ /* 0x001ee20000300c00 */
[----:B------:R-:W-:-:S03]  /*13580*/  IMAD.MOV.U32 R128, RZ, RZ, R172 ;  /* 0x000000ffff807224 */ /* 0x000fc600078e00ac */
[----:B------:R0:W-:Y:S04]  /*13590*/  STL [R1+0x213c], R215 ;  /* 0x00213cd701007387 */ /* 0x0001e80000100800 */
[----:B------:R1:W-:Y:S04]  /*135a0*/  STL [R1+0x2138], R213 ;  /* 0x002138d501007387 */ /* 0x0003e80000100800 */
[----:B------:R1:W-:Y:S04]  /*135b0*/  STL [R1+0x2134], R211 ;  /* 0x002134d301007387 */ /* 0x0003e80000100800 */
[----:B------:R1:W-:Y:S04]  /*135c0*/  STL [R1+0x2130], R209 ;  /* 0x002130d101007387 */ /* 0x0003e80000100800 */
        /* <DEDUP_REMOVED lines=8> */
[----:B0-----:R-:W3:Y:S04]  /*13650*/  LDL.LU R215, [R1+0x213c] ;  /* 0x00213c0001d77983 */ /* 0x001ee80000300800 */
[----:B-1----:R-:W3:Y:S04]  /*13660*/  LDL.LU R213, [R1+0x2138] ;  /* 0x0021380001d57983 */ /* 0x002ee80000300800 */
[----:B------:R-:W3:Y:S04]  /*13670*/  LDL.LU R211, [R1+0x2134] ;  /* 0x0021340001d37983 */ /* 0x000ee80000300800 */
[----:B------:R-:W3:Y:S04]  /*13680*/  LDL.LU R209, [R1+0x2130] ;  /* 0x0021300001d17983 */ /* 0x000ee80000300800 */
[----:B------:R-:W3:Y:S04]  /*13690*/  LDL.LU.128 R204, [R1+0x1fe0] ;  /* 0x001fe00001cc7983 */ /* 0x000ee80000300c00 */
[----:B------:R-:W3:Y:S04]  /*136a0*/  LDL.LU.128 R176, [R1+0x1cd0] ;  /* 0x001cd00001b07983 */ /* 0x000ee80000300c00 */
[----:B------:R-:W3:Y:S04]  /*136b0*/  LDL.LU.128 R172, [R1+0x1cc0] ;  /* 0x001cc00001ac7983 */ /* 0x000ee80000300c00 */
        /* <DEDUP_REMOVED lines=40> */
[----:B------:R-:W4:Y:S04]  /*13940*/  LDL.LU.128 R160, [R1+0x1c90] ;  /* 0x001c900001a07983 */ /* 0x000f280000300c00 */
[----:B------:R-:W4:Y:S04]  /*13950*/  LDL.LU.128 R156, [R1+0x1c80] ;  /* 0x001c8000019c7983 */ /* 0x000f280000300c00 */
[----:B------:R-:W4:Y:S04]  /*13960*/  LDL.LU.128 R152, [R1+0x1c70] ;  /* 0x001c700001987983 */ /* 0x000f280000300c00 */
[----:B------:R-:W4:Y:S04]  /*13970*/  LDL.LU.128 R148, [R1+0x1c60] ;  /* 0x001c600001947983 */ /* 0x000f280000300c00 */
[----:B------:R-:W2:Y:S04]  /*13980*/  LDL.LU R99, [R1+0x1bf4] ;  /* 0x001bf40001637983 */ /* 0x000ea80000300800 */
[----:B------:R-:W4:Y:S04]  /*13990*/  LDL.LU R97, [R1+0x1bf0] ;  /* 0x001bf00001617983 */ /* 0x000f280000300800 */
[----:B------:R-:W4:Y:S04]  /*139a0*/  LDL.LU R95, [R1+0x1bec] ;  /* 0x001bec00015f7983 */ /* 0x000f280000300800 */
[----:B------:R-:W4:Y:S04]  /*139b0*/  LDL.LU R93, [R1+0x1be8] ;  /* 0x001be800015d7983 */ /* 0x000f280000300800 */
[----:B------:R-:W4:Y:S04]  /*139c0*/  LDL.LU R91, [R1+0x1be4] ;  /* 0x001be400015b7983 */ /* 0x000f280000300800 */
[----:B------:R-:W4:Y:S04]  /*139d0*/  LDL.LU R89, [R1+0x1be0] ;  /* 0x001be00001597983 */ /* 0x000f280000300800 */
[----:B------:R-:W-:Y:S04]  /*139e0*/  STL.128 [R1+0x1ba0], R128 ;  /* 0x001ba08001007387 */ /* 0x000fe80000100c00 */
[----:B------:R-:W-:Y:S04]  /*139f0*/  STL.128 [R1+0x1b80], R120 ;  /* 0x001b807801007387 */ /* 0x000fe80000100c00 */
[----:B---3--:R0:W-:Y:S04]  /*13a00*/  STL.128 [R1+0x1b90], R124 ;  /* 0x001b907c01007387 */ /* 0x0081e80000100c00 */
[----:B------:R1:W-:Y:S04]  /*13a10*/  STL.128 [R1+0x1b70], R116 ;  /* 0x001b707401007387 */ /* 0x0003e80000100c00 */
[----:B------:R-:W-:Y:S04]  /*13a20*/  STL.128 [R1+0x1b60], R112 ;  /* 0x001b607001007387 */ /* 0x000fe80000100c00 */
[----:B------:R-:W-:Y:S04]  /*13a30*/  STL.128 [R1+0x1b50], R108 ;  /* 0x001b506c01007387 */ /* 0x000fe80000100c00 */
[----:B------:R-:W-:Y:S04]  /*13a40*/  STL.128 [R1+0x1b40], R104 ;  /* 0x001b406801007387 */ /* 0x000fe80000100c00 */
[----:B------:R-:W-:Y:S04]  /*13a50*/  STL [R1+0x1b3c], R103 ;  /* 0x001b3c6701007387 */ /* 0x000fe80000100800 */
[----:B------:R-:W-:Y:S04]  /*13a60*/  STL [R1+0x1b38], R101 ;  /* 0x001b386501007387 */ /* 0x000fe80000100800 */
[----:B------:R3:W-:Y:S04]  /*13a70*/  STL.128 [R1+0x1ab0], R44 ;  /* 0x001ab02c01007387 */ /* 0x0007e80000100c00 */
[----:B------:R3:W-:Y:S04]  /*13a80*/  STL.128 [R1+0x1aa0], R40 ;  /* 0x001aa02801007387 */ /* 0x0007e80000100c00 */
[----:B------:R3:W-:Y:S04]  /*13a90*/  STL.128 [R1+0x1a90], R36 ;  /* 0x001a902401007387 */ /* 0x0007e80000100c00 */
[----:B0-----:R-:W4:Y:S04]  /*13aa0*/  LDL.LU.128 R124, [R1+0x1b90] ;  /* 0x001b9000017c7983 */ /* 0x001f280000300c00 */
[----:B------:R-:W4:Y:S04]  /*13ab0*/  LDL.LU.128 R120, [R1+0x1b80] ;  /* 0x001b800001787983 */ /* 0x000f280000300c00 */
[----:B-1----:R-:W4:Y:S04]  /*13ac0*/  LDL.LU.128 R116, [R1+0x1b70] ;  /* 0x001b700001747983 */ /* 0x002f280000300c00 */
[----:B---3--:R-:W3:Y:S04]  /*13ad0*/  LDL.LU.128 R44, [R1+0x1ab0] ;  /* 0x001ab000012c7983 */ /* 0x008ee80000300c00 */
[----:B------:R-:W3:Y:S04]  /*13ae0*/  LDL.LU.128 R40, [R1+0x1aa0] ;  /* 0x001aa00001287983 */ /* 0x000ee80000300c00 */
[----:B------:R-:W3:Y:S04]  /*13af0*/  LDL.LU.128 R36, [R1+0x1a90] ;  /* 0x001a900001247983 */ /* 0x000ee80000300c00 */
[----:B------:R-:W3:Y:S04]  /*13b00*/  LDL.128 R112, [R1+0x410] ;  /* 0x0004100001707983 */ /* 0x000ee80000100c00 */
[----:B------:R0:W-:Y:S04]  /*13b10*/  STL.128 [R1+0x1a80], R32 ;  /* 0x001a802001007387 */ /* 0x0001e80000100c00 */
[----:B------:R-:W-:Y:S04]  /*13b20*/  STL [R1+0x420], R66 ;  /* 0x0004204201007387 */ /* 0x000fe80000100800 */
[----:B------:R-:W-:Y:S04]  /*13b30*/  STL [R1+0x424], R56 ;  /* 0x0004243801007387 */ /* 0x000fe80000100800 */
[----:B------:R-:W-:Y:S04]  /*13b40*/  STL [R1+0x428], R58 ;  /* 0x0004283a01007387 */ /* 0x000fe80000100800 */
[----:B0-----:R-:W3:Y:S04]  /*13b50*/  LDL.LU.128 R32, [R1+0x1a80] ;  /* 0x001a800001207983 */ /* 0x001ee80000300c00 */
[----:B------:R-:W-:Y:S04]  /*13b60*/  STL [R1+0x42c], R60 ;  /* 0x00042c3c01007387 */ /* 0x000fe80000100800 */
[----:B------:R0:W-:Y:S04]  /*13b70*/  STL.128 [R1+0x1ad0], R52 ;  /* 0x001ad03401007387 */ /* 0x0001e80000100c00 */
[----:B------:R1:W-:Y:S04]  /*13b80*/  STL.128 [R1+0x1ac0], R48 ;  /* 0x001ac03001007387 */ /* 0x0003e80000100c00 */
[----:B------:R-:W3:Y:S04]  /*13b90*/  LDL.LU.128 R128, [R1+0x1ba0] ;  /* 0x001ba00001807983 */ /* 0x000ee80000300c00 */
[----:B------:R-:W3:Y:S04]  /*13ba0*/  LDL.LU.128 R108, [R1+0x1b50] ;  /* 0x001b5000016c7983 */ /* 0x000ee80000300c00 */
[----:B0-----:R-:W3:Y:S04]  /*13bb0*/  LDL.LU.128 R52, [R1+0x1ad0] ;  /* 0x001ad00001347983 */ /* 0x001ee80000300c00 */
[----:B-1----:R-:W3:Y:S04]  /*13bc0*/  LDL.LU.128 R48, [R1+0x1ac0] ;  /* 0x001ac00001307983 */ /* 0x002ee80000300c00 */
        /* <DEDUP_REMOVED lines=16> */
[----:B------:R-:W3:Y:S04]  /*13cd0*/  LDL.LU.128 R104, [R1+0x1b40] ;  /* 0x001b400001687983 */ /* 0x000ee80000300c00 */
[----:B------:R-:W3:Y:S04]  /*13ce0*/  LDL.LU R103, [R1+0x1b3c] ;  /* 0x001b3c0001677983 */ /* 0x000ee80000300800 */
[----:B------:R-:W3:Y:S04]  /*13cf0*/  LDL.LU R101, [R1+0x1b38] ;  /* 0x001b380001657983 */ /* 0x000ee80000300800 */
        /* <DEDUP_REMOVED lines=16> */
[----:B--2---:R0:W-:Y:S04]  /*13e00*/  STL [R1+0x1b34], R99 ;  /* 0x001b346301007387 */ /* 0x0041e80000100800 */
[----:B----4-:R1:W-:Y:S04]  /*13e10*/  STL [R1+0x1b30], R97 ;  /* 0x001b306101007387 */ /* 0x0103e80000100800 */
[----:B------:R2:W-:Y:S04]  /*13e20*/  STL [R1+0x1b2c], R95 ;  /* 0x001b2c5f01007387 */ /* 0x0005e80000100800 */
[----:B------:R4:W-:Y:S04]  /*13e30*/  STL [R1+0x1b28], R93 ;  /* 0x001b285d01007387 */ /* 0x0009e80000100800 */
[----:B------:R4:W-:Y:S04]  /*13e40*/  STL [R1+0x1b24], R91 ;  /* 0x001b245b01007387 */ /* 0x0009e80000100800 */
[----:B------:R4:W-:Y:S04]  /*13e50*/  STL [R1+0x1b20], R89 ;  /* 0x001b205901007387 */ /* 0x0009e80000100800 */
[----:B0-----:R-:W3:Y:S04]  /*13e60*/  LDL.LU R99, [R1+0x1b34] ;  /* 0x001b340001637983 */ /* 0x001ee80000300800 */
[----:B-1----:R-:W3:Y:S04]  /*13e70*/  LDL.LU R97, [R1+0x1b30] ;  /* 0x001b300001617983 */ /* 0x002ee80000300800 */
[----:B--2---:R-:W2:Y:S04]  /*13e80*/  LDL.LU R95, [R1+0x1b2c] ;  /* 0x001b2c00015f7983 */ /* 0x004ea80000300800 */
[----:B----4-:R-:W4:Y:S04]  /*13e90*/  LDL.LU R93, [R1+0x1b28] ;  /* 0x001b2800015d7983 */ /* 0x010f280000300800 */
[----:B------:R-:W4:Y:S04]  /*13ea0*/  LDL.LU R91, [R1+0x1b24] ;  /* 0x001b2400015b7983 */ /* 0x000f280000300800 */
[----:B------:R-:W4:Y:S04]  /*13eb0*/  LDL.LU R89, [R1+0x1b20] ;  /* 0x001b200001597983 */ /* 0x000f280000300800 */
[----:B------:R-:W-:Y:S04]  /*13ec0*/  STL.128 [R1+0x19f0], R124 ;  /* 0x0019f07c01007387 */ /* 0x000fe80000100c00 */
[----:B------:R-:W-:Y:S04]  /*13ed0*/  STL.128 [R1+0x19e0], R120 ;  /* 0x0019e07801007387 */ /* 0x000fe80000100c00 */
[----:B------:R0:W-:Y:S04]  /*13ee0*/  STL.128 [R1+0x19d0], R116 ;  /* 0x0019d07401007387 */ /* 0x0001e80000100c00 */
[----:B---3--:R1:W-:Y:S04]  /*13ef0*/  STL.128 [R1+0x1910], R44 ;  /* 0x0019102c01007387 */ /* 0x0083e80000100c00 */
[----:B------:R3:W-:Y:S04]  /*13f00*/  STL.128 [R1+0x1900], R40 ;  /* 0x0019002801007387 */ /* 0x0007e80000100c00 */
[----:B------:R3:W-:Y:S01]  /*13f10*/  STL.128 [R1+0x18f0], R36 ;  /* 0x0018f02401007387 */ /* 0x0007e20000100c00 */
[----:B------:R-:W-:-:S03]  /*13f20*/  IMAD.MOV.U32 R132, RZ, RZ, R112 ;  /* 0x000000ffff847224 */ /* 0x000fc600078e0070 */
[----:B0-----:R-:W4:Y:S01]  /*13f30*/  LDL.128 R116, [R1+0x420] ;  /* 0x0004200001747983 */ /* 0x001f220000100c00 */
[----:B------:R-:W-:Y:S02]  /*13f40*/  IMAD.MOV.U32 R133, RZ, RZ, R113 ;  /* 0x000000ffff857224 */ /* 0x000fe400078e0071 */
[----:B------:R-:W-:Y:S01]  /*13f50*/  IMAD.MOV.U32 R134, RZ, RZ, R114 ;  /* 0x000000ffff867224 */ /* 0x000fe200078e0072 */
[----:B------:R-:W4:Y:S01]  /*13f60*/  LDL.LU.128 R124, [R1+0x19f0] ;  /* 0x0019f000017c7983 */ /* 0x000f220000300c00 */
[----:B------:R-:W-:-:S03]  /*13f70*/  IMAD.MOV.U32 R135, RZ, RZ, R115 ;  /* 0x000000ffff877224 */ /* 0x000fc600078e0073 */
[----:B------:R-:W4:Y:S04]  /*13f80*/  LDL.LU.128 R120, [R1+0x19e0] ;  /* 0x0019e00001787983 */ /* 0x000f280000300c00 */
[----:B-1----:R-:W4:Y:S04]  /*13f90*/  LDL.LU.128 R44, [R1+0x1910] ;  /* 0x00191000012c7983 */ /* 0x002f280000300c00 */
[----:B---3--:R-:W3:Y:S04]  /*13fa0*/  LDL.LU.128 R40, [R1+0x1900] ;  /* 0x0019000001287983 */ /* 0x008ee80000300c00 */
[----:B------:R-:W3:Y:S04]  /*13fb0*/  LDL.LU.128 R36, [R1+0x18f0] ;  /* 0x0018f00001247983 */ /* 0x000ee80000300c00 */
[----:B------:R-:W3:Y:S04]  /*13fc0*/  LDL.LU.128 R112, [R1+0x1b60] ;  /* 0x001b600001707983 */ /* 0x000ee80000300c00 */
[----:B------:R0:W-:Y:S04]  /*13fd0*/  STL.128 [R1+0x1a70], R28 ;  /* 0x001a701c01007387 */ /* 0x0001e80000100c00 */
[----:B------:R1:W-:Y:S04]  /*13fe0*/  STL.64 [R1+0x1a40], R16 ;  /* 0x001a401001007387 */ /* 0x0003e80000100a00 */
[----:B------:R1:W-:Y:S04]  /*13ff0*/  STL.128 [R1+0x1a60], R24 ;  /* 0x001a601801007387 */ /* 0x0003e80000100c00 */
[----:B------:R1:W-:Y:S04]  /*14000*/  STL.128 [R1+0x18e0], R32 ;  /* 0x0018e02001007387 */ /* 0x0003e80000100c00 */
[----:B0-----:R-:W3:Y:S04]  /*14010*/  LDL.LU.128 R28, [R1+0x1a70] ;  /* 0x001a7000011c7983 */ /* 0x001ee80000300c00 */
[----:B-1----:R-:W3:Y:S04]  /*14020*/  LDL.LU.64 R16, [R1+0x1a40] ;  /* 0x001a400001107983 */ /* 0x002ee80000300a00 */
[----:B------:R0:W-:Y:S04]  /*14030*/  STL.128 [R1+0x1a50], R20 ;  /* 0x001a501401007387 */ /* 0x0001e80000100c00 */
[----:B------:R1:W-:Y:S04]  /*14040*/  STL.128 [R1+0x1a30], R12 ;  /* 0x001a300c01007387 */ /* 0x0003e80000100c00 */
[----:B------:R1:W-:Y:S04]  /*14050*/  STL.128 [R1+0x1a20], R8 ;  /* 0x001a200801007387 */ /* 0x0003e80000100c00 */
[----:B------:R1:W-:Y:S04]  /*14060*/  STL.128 [R1+0x1a10], R4 ;  /* 0x001a100401007387 */ /* 0x0003e80000100c00 */
[----:B------:R-:W3:Y:S04]  /*14070*/  LDL.LU.128 R24, [R1+0x1a60] ;  /* 0x001a600001187983 */ /* 0x000ee80000300c00 */
[----:B------:R-:W3:Y:S04]  /*14080*/  LDL.LU.128 R32, [R1+0x18e0] ;  /* 0x0018e00001207983 */ /* 0x000ee80000300c00 */
[----:B0-----:R-:W3:Y:S04]  /*14090*/  LDL.LU.128 R20, [R1+0x1a50] ;  /* 0x001a500001147983 */ /* 0x001ee80000300c00 */
[----:B-1----:R-:W3:Y:S04]  /*140a0*/  LDL.LU.128 R12, [R1+0x1a30] ;  /* 0x001a3000010c7983 */ /* 0x002ee80000300c00 */
[----:B------:R-:W3:Y:S04]  /*140b0*/  LDL.LU.128 R8, [R1+0x1a20] ;  /* 0x001a200001087983 */ /* 0x000ee80000300c00 */
[----:B------:R-:W3:Y:S04]  /*140c0*/  LDL.LU.128 R4, [R1+0x1a10] ;  /* 0x001a100001047983 */ /* 0x000ee80000300c00 */
[----:B------:R-:W-:Y:S04]  /*140d0*/  STL [R1+0x430], R50 ;  /* 0x0004303201007387 */ /* 0x000fe80000100800 */
[----:B------:R-:W-:Y:S04]  /*140e0*/  STL [R1+0x434], R52 ;  /* 0x0004343401007387 */ /* 0x000fe80000100800 */
[----:B------:R-:W-:Y:S04]  /*140f0*/  STL [R1+0x438], R54 ;  /* 0x0004383601007387 */ /* 0x000fe80000100800 */
[----:B------:R0:W-:Y:S04]  /*14100*/  STL.128 [R1+0x1a00], R128 ;  /* 0x001a008001007387 */ /* 0x0001e80000100c00 */
[----:B------:R1:W-:Y:S04]  /*14110*/  STL.64 [R1+0x1920], R48 ;  /* 0x0019203001007387 */ /* 0x0003e80000100a00 */
[----:B------:R1:W-:Y:S04]  /*14120*/  STL.128 [R1+0x19b0], R108 ;  /* 0x0019b06c01007387 */ /* 0x0003e80000100c00 */
[----:B0-----:R-:W3:Y:S04]  /*14130*/  LDL.LU.128 R128, [R1+0x1a00] ;  /* 0x001a000001807983 */ /* 0x001ee80000300c00 */
[----:B-1----:R-:W3:Y:S04]  /*14140*/  LDL.LU.64 R48, [R1+0x1920] ;  /* 0x0019200001307983 */ /* 0x002ee80000300a00 */
[----:B------:R0:W-:Y:S04]  /*14150*/  STL.128 [R1+0x19a0], R104 ;  /* 0x0019a06801007387 */ /* 0x0001e80000100c00 */
[----:B------:R1:W-:Y:S04]  /*14160*/  STL [R1+0x1990], R103 ;  /* 0x0019906701007387 */ /* 0x0003e80000100800 */
        /* <DEDUP_REMOVED lines=20> */
[----:B------:R-:W3:Y:S04]  /*142b0*/  LDL.LU.128 R108, [R1+0x19b0] ;  /* 0x0019b000016c7983 */ /* 0x000ee80000300c00 */
[----:B0-----:R-:W3:Y:S04]  /*142c0*/  LDL.LU.128 R104, [R1+0x19a0] ;  /* 0x0019a00001687983 */ /* 0x001ee80000300c00 */
[----:B-1----:R-:W3:Y:S04]  /*142d0*/  LDL.LU R103, [R1+0x1990] ;  /* 0x0019900001677983 */ /* 0x002ee80000300800 */
[----:B------:R0:W-:Y:S04]  /*142e0*/  STL [R1+0x1988], R99 ;  /* 0x0019886301007387 */ /* 0x0001e80000100800 */
[----:B------:R1:W-:Y:S04]  /*142f0*/  STL [R1+0x1984], R97 ;  /* 0x0019846101007387 */ /* 0x0003e80000100800 */
[----:B--2---:R2:W-:Y:S04]  /*14300*/  STL [R1+0x1980], R95 ;  /* 0x0019805f01007387 */ /* 0x0045e80000100800 */
[----:B----4-:R4:W-:Y:S04]  /*14310*/  STL [R1+0x197c], R93 ;  /* 0x00197c5d01007387 */ /* 0x0109e80000100800 */
[----:B------:R4:W-:Y:S04]  /*14320*/  STL [R1+0x1978], R91 ;  /* 0x0019785b01007387 */ /* 0x0009e80000100800 */
[----:B------:R4:W-:Y:S04]  /*14330*/  STL [R1+0x1974], R89 ;  /* 0x0019745901007387 */ /* 0x0009e80000100800 */
[----:B------:R-:W3:Y:S04]  /*14340*/  LDL.LU R101, [R1+0x198c] ;  /* 0x00198c0001657983 */ /* 0x000ee80000300800 */
[----:B0-----:R-:W3:Y:S04]  /*14350*/  LDL.LU R99, [R1+0x1988] ;  /* 0x0019880001637983 */ /* 0x001ee80000300800 */
[----:B-1----:R-:W3:Y:S04]  /*14360*/  LDL.LU R97, [R1+0x1984] ;  /* 0x0019840001617983 */ /* 0x002ee80000300800 */
[----:B--2---:R-:W2:Y:S04]  /*14370*/  LDL.LU R95, [R1+0x1980] ;  /* 0x00198000015f7983 */ /* 0x004ea80000300800 */
[----:B----4-:R-:W4:Y:S04]  /*14380*/  LDL.LU R93, [R1+0x197c] ;  /* 0x00197c00015d7983 */ /* 0x010f280000300800 */
[----:B------:R-:W4:Y:S04]  /*14390*/  LDL.LU R91, [R1+0x1978] ;  /* 0x00197800015b7983 */ /* 0x000f280000300800 */
[----:B------:R-:W4:Y:S04]  /*143a0*/  LDL.LU R89, [R1+0x1974] ;  /* 0x0019740001597983 */ /* 0x000f280000300800 */
[----:B------:R-:W4:Y:S04]  /*143b0*/  LDL.LU R87, [R1+0x1970] ;  /* 0x0019700001577983 */ /* 0x000f280000300800 */
[----:B------:R-:W4:Y:S04]  /*143c0*/  LDL.LU R85, [R1+0x196c] ;  /* 0x00196c0001557983 */ /* 0x000f280000300800 */
[----:B------:R-:W4:Y:S04]  /*143d0*/  LDL.LU R83, [R1+0x1968] ;  /* 0x0019680001537983 */ /* 0x000f280000300800 */
[----:B------:R-:W4:Y:S04]  /*143e0*/  LDL.LU R81, [R1+0x1964] ;  /* 0x0019640001517983 */ /* 0x000f280000300800 */
[----:B------:R-:W4:Y:S01]  /*143f0*/  LDL.LU R79, [R1+0x1960] ;  /* 0x00196000014f7983 */ /* 0x000f220000300800 */
[----:B------:R-:W-:-:S03]  /*14400*/  IMAD.MOV.U32 R136, RZ, RZ, R116 ;  /* 0x000000ffff887224 */ /* 0x000fc600078e0074 */
[----:B------:R-:W4:Y:S01]  /*14410*/  LDL.LU R77, [R1+0x195c] ;  /* 0x00195c00014d7983 */ /* 0x000f220000300800 */
[----:B------:R-:W-:Y:S02]  /*14420*/  IMAD.MOV.U32 R137, RZ, RZ, R117 ;  /* 0x000000ffff897224 */ /* 0x000fe400078e0075 */
[----:B------:R-:W-:Y:S01]  /*14430*/  IMAD.MOV.U32 R138, RZ, RZ, R118 ;  /* 0x000000ffff8a7224 */ /* 0x000fe200078e0076 */
[----:B------:R-:W-:Y:S01]  /*14440*/  STL.128 [R1+0x1850], R124 ;  /* 0x0018507c01007387 */ /* 0x000fe20000100c00 */
[----:B------:R-:W-:-:S03]  /*14450*/  IMAD.MOV.U32 R139, RZ, RZ, R119 ;  /* 0x000000ffff8b7224 */ /* 0x000fc600078e0077 */
[----:B------:R0:W-:Y:S04]  /*14460*/  STL.128 [R1+0x1840], R120 ;  /* 0x0018407801007387 */ /* 0x0001e80000100c00 */
[----:B------:R-:W-:Y:S04]  /*14470*/  STL [R1+0x43c], R44 ;  /* 0x00043c2c01007387 */ /* 0x000fe80000100800 */
[----:B---3--:R1:W-:Y:S04]  /*14480*/  STL.128 [R1+0x1770], R40 ;  /* 0x0017702801007387 */ /* 0x0083e80000100c00 */
[----:B------:R3:W-:Y:S04]  /*14490*/  STL.128 [R1+0x1760], R36 ;  /* 0x0017602401007387 */ /* 0x0007e80000100c00 */
[----:B------:R3:W-:Y:S04]  /*144a0*/  STL.128 [R1+0x19c0], R112 ;  /* 0x0019c07001007387 */ /* 0x0007e80000100c00 */
[----:B------:R-:W4:Y:S04]  /*144b0*/  LDL.LU.128 R116, [R1+0x19d0] ;  /* 0x0019d00001747983 */ /* 0x000f280000300c00 */
[----:B0-----:R-:W4:Y:S04]  /*144c0*/  LDL.128 R120, [R1+0x430] ;  /* 0x0004300001787983 */ /* 0x001f280000100c00 */
[----:B------:R-:W4:Y:S04]  /*144d0*/  LDL.LU.128 R124, [R1+0x1850] ;  /* 0x00185000017c7983 */ /* 0x000f280000300c00 */
[----:B-1----:R-:W4:Y:S04]  /*144e0*/  LDL.LU.128 R40, [R1+0x1770] ;  /* 0x0017700001287983 */ /* 0x002f280000300c00 */
[----:B---3--:R-:W3:Y:S04]  /*144f0*/  LDL.LU.128 R36, [R1+0x1760] ;  /* 0x0017600001247983 */ /* 0x008ee80000300c00 */
[----:B------:R-:W3:Y:S04]  /*14500*/  LDL.LU.128 R112, [R1+0x19c0] ;  /* 0x0019c00001707983 */ /* 0x000ee80000300c00 */
        /* <DEDUP_REMOVED lines=31> */
[----:B------:R0:W-:Y:S04]  /*14700*/  STL.128 [R1+0x1860], R128 ;  /* 0x0018608001007387 */ /* 0x0001e80000100c00 */
[----:B------:R1:W-:Y:S04]  /*14710*/  STL [R1+0x1788], R49 ;  /* 0x0017883101007387 */ /* 0x0003e80000100800 */
[----:B------:R1:W-:Y:S04]  /*14720*/  STL [R1+0x1784], R47 ;  /* 0x0017842f01007387 */ /* 0x0003e80000100800 */
[----:B------:R1:W-:Y:S04]  /*14730*/  STL [R1+0x1780], R45 ;  /* 0x0017802d01007387 */ /* 0x0003e80000100800 */
[----:B0-----:R-:W3:Y:S04]  /*14740*/  LDL.LU.128 R128, [R1+0x1860] ;  /* 0x0018600001807983 */ /* 0x001ee80000300c00 */
[----:B-1----:R-:W3:Y:S04]  /*14750*/  LDL.LU R49, [R1+0x1788] ;  /* 0x0017880001317983 */ /* 0x002ee80000300800 */
[----:B------:R-:W3:Y:S04]  /*14760*/  LDL.LU R47, [R1+0x1784] ;  /* 0x00178400012f7983 */ /* 0x000ee80000300800 */
[----:B------:R-:W3:Y:S04]  /*14770*/  LDL.LU R45, [R1+0x1780] ;  /* 0x00178000012d7983 */ /* 0x000ee80000300800 */
[----:B------:R0:W-:Y:S04]  /*14780*/  STL.128 [R1+0x1810], R108 ;  /* 0x0018106c01007387 */ /* 0x0001e80000100c00 */
[----:B------:R1:W-:Y:S04]  /*14790*/  STL.128 [R1+0x1800], R104 ;  /* 0x0018006801007387 */ /* 0x0003e80000100c00 */
[----:B------:R1:W-:Y:S04]  /*147a0*/  STL [R1+0x17f4], R103 ;  /* 0x0017f46701007387 */ /* 0x0003e80000100800 */
[----:B0-----:R-:W3:Y:S04]  /*147b0*/  LDL.LU.128 R108, [R1+0x1810] ;  /* 0x00181000016c7983 */ /* 0x001ee80000300c00 */
[----:B-1----:R-:W3:Y:S04]  /*147c0*/  LDL.LU.128 R104, [R1+0x1800] ;  /* 0x0018000001687983 */ /* 0x002ee80000300c00 */
[----:B------:R-:W3:Y:S04]  /*147d0*/  LDL.LU R103, [R1+0x17f4] ;  /* 0x0017f40001677983 */ /* 0x000ee80000300800 */
[----:B------:R0:W-:Y:S04]  /*147e0*/  STL [R1+0x17f0], R101 ;  /* 0x0017f06501007387 */ /* 0x0001e80000100800 */
[----:B------:R1:W-:Y:S04]  /*147f0*/  STL [R1+0x17ec], R99 ;  /* 0x0017ec6301007387 */ /* 0x0003e80000100800 */
[----:B------:R1:W-:Y:S04]  /*14800*/  STL [R1+0x17e8], R97 ;  /* 0x0017e86101007387 */ /* 0x0003e80000100800 */
[----:B--2---:R2:W-:Y:S04]  /*14810*/  STL [R1+0x17e4], R95 ;  /* 0x0017e45f01007387 */ /* 0x0045e80000100800 */
[----:B----4-:R4:W-:Y:S04]  /*14820*/  STL [R1+0x17e0], R93 ;  /* 0x0017e05d01007387 */ /* 0x0109e80000100800 */
[----:B------:R4:W-:Y:S04]  /*14830*/  STL [R1+0x17dc], R91 ;  /* 0x0017dc5b01007387 */ /* 0x0009e80000100800 */
[----:B------:R4:W-:Y:S04]  /*14840*/  STL [R1+0x17d8], R89 ;  /* 0x0017d85901007387 */ /* 0x0009e80000100800 */
[----:B------:R4:W-:Y:S04]  /*14850*/  STL [R1+0x17d4], R87 ;  /* 0x0017d45701007387 */ /* 0x0009e80000100800 */
[----:B------:R-:W-:Y:S04]  /*14860*/  STL [R1+0x17d0], R85 ;  /* 0x0017d05501007387 */ /* 0x000fe80000100800 */
[----:B------:R-:W-:Y:S04]  /*14870*/  STL [R1+0x17cc], R83 ;  /* 0x0017cc5301007387 */ /* 0x000fe80000100800 */
[----:B------:R-:W-:Y:S04]  /*14880*/  STL [R1+0x17c8], R81 ;  /* 0x0017c85101007387 */ /* 0x000fe80000100800 */
[----:B------:R-:W-:Y:S04]  /*14890*/  STL [R1+0x17c4], R79 ;  /* 0x0017c44f01007387 */ /* 0x000fe80000100800 */
[----:B0-----:R-:W3:Y:S04]  /*148a0*/  LDL.LU R101, [R1+0x17f0] ;  /* 0x0017f00001657983 */ /* 0x001ee80000300800 */
[----:B------:R-:W-:Y:S04]  /*148b0*/  STL [R1+0x17c0], R77 ;  /* 0x0017c04d01007387 */ /* 0x000fe80000100800 */
[----:B-1----:R-:W3:Y:S04]  /*148c0*/  LDL.LU R99, [R1+0x17ec] ;  /* 0x0017ec0001637983 */ /* 0x002ee80000300800 */
[----:B------:R-:W3:Y:S04]  /*148d0*/  LDL.LU R97, [R1+0x17e8] ;  /* 0x0017e80001617983 */ /* 0x000ee80000300800 */
[----:B--2---:R-:W2:Y:S04]  /*148e0*/  LDL.LU R95, [R1+0x17e4] ;  /* 0x0017e400015f7983 */ /* 0x004ea80000300800 */
[----:B----4-:R-:W4:Y:S04]  /*148f0*/  LDL.LU R93, [R1+0x17e0] ;  /* 0x0017e000015d7983 */ /* 0x010f280000300800 */
[----:B------:R-:W4:Y:S04]  /*14900*/  LDL.LU R91, [R1+0x17dc] ;  /* 0x0017dc00015b7983 */ /* 0x000f280000300800 */
[----:B------:R-:W4:Y:S04]  /*14910*/  LDL.LU R89, [R1+0x17d8] ;  /* 0x0017d80001597983 */ /* 0x000f280000300800 */
[----:B------:R0:W-:Y:S01]  /*14920*/  STL.128 [R1+0x1830], R116 ;  /* 0x0018307401007387 */ /* 0x0001e20000100c00 */
[----:B------:R-:W-:-:S02]  /*14930*/  IMAD.MOV.U32 R140, RZ, RZ, R120 ;  /* 0x000000ffff8c7224 */ /* 0x000fc400078e0078 */
[----:B------:R-:W-:Y:S01]  /*14940*/  IMAD.MOV.U32 R141, RZ, RZ, R121 ;  /* 0x000000ffff8d7224 */ /* 0x000fe200078e0079 */
[----:B------:R-:W4:Y:S01]  /*14950*/  LDL.LU R87, [R1+0x17d4] ;  /* 0x0017d40001577983 */ /* 0x000f220000300800 */
[----:B------:R-:W-:Y:S02]  /*14960*/  IMAD.MOV.U32 R142, RZ, RZ, R122 ;  /* 0x000000ffff8e7224 */ /* 0x000fe400078e007a */
[----:B------:R-:W-:Y:S01]  /*14970*/  IMAD.MOV.U32 R143, RZ, RZ, R123 ;  /* 0x000000ffff8f7224 */ /* 0x000fe200078e007b */
[----:B------:R1:W-:Y:S04]  /*14980*/  STL.128 [R1+0x16c0], R124 ;  /* 0x0016c07c01007387 */ /* 0x0003e80000100c00 */
[----:B------:R-:W-:Y:S04]  /*14990*/  STL [R1+0x44c], R40 ;  /* 0x00044c2801007387 */ /* 0x000fe80000100800 */
[----:B---3--:R-:W-:Y:S04]  /*149a0*/  STL [R1+0x448], R38 ;  /* 0x0004482601007387 */ /* 0x008fe80000100800 */
[----:B------:R3:W-:Y:S04]  /*149b0*/  STL.128 [R1+0x1820], R112 ;  /* 0x0018207001007387 */ /* 0x0007e80000100c00 */
[----:B------:R-:W4:Y:S04]  /*149c0*/  LDL.LU.128 R120, [R1+0x1840] ;  /* 0x0018400001787983 */ /* 0x000f280000300c00 */
[----:B0-----:R-:W4:Y:S04]  /*149d0*/  LDL.LU.128 R116, [R1+0x1830] ;  /* 0x0018300001747983 */ /* 0x001f280000300c00 */
[----:B-1----:R-:W4:Y:S04]  /*149e0*/  LDL.128 R124, [R1+0x440] ;  /* 0x00044000017c7983 */ /* 0x002f280000100c00 */
[----:B---3--:R-:W3:Y:S04]  /*149f0*/  LDL.LU.128 R112, [R1+0x1820] ;  /* 0x0018200001707983 */ /* 0x008ee80000300c00 */
        /* <DEDUP_REMOVED lines=13> */
[----:B------:R-:W3:Y:S04]  /*14ad0*/  LDL.LU R85, [R1+0x17d0] ;  /* 0x0017d00001557983 */ /* 0x000ee80000300800 */
[----:B------:R-:W3:Y:S04]  /*14ae0*/  LDL.LU R83, [R1+0x17cc] ;  /* 0x0017cc0001537983 */ /* 0x000ee80000300800 */
[----:B------:R-:W3:Y:S04]  /*14af0*/  LDL.LU R81, [R1+0x17c8] ;  /* 0x0017c80001517983 */ /* 0x000ee80000300800 */
        /* <DEDUP_REMOVED lines=18> */
[----:B------:R1:W-:Y:S04]  /*14c20*/  STL.64 [R1+0x15e0], R36 ;  /* 0x0015e02401007387 */ /* 0x0003e80000100a00 */
[----:B0-----:R-:W3:Y:S04]  /*14c30*/  LDL.LU.128 R28, [R1+0x1740] ;  /* 0x00174000011c7983 */ /* 0x001ee80000300c00 */
[----:B-1----:R-:W3:Y:S04]  /*14c40*/  LDL.LU.64 R16, [R1+0x1710] ;  /* 0x0017100001107983 */ /* 0x002ee80000300a00 */
[----:B------:R0:W-:Y:S04]  /*14c50*/  STL.128 [R1+0x15d0], R32 ;  /* 0x0015d02001007387 */ /* 0x0001e80000100c00 */
[----:B------:R1:W-:Y:S04]  /*14c60*/  STL.128 [R1+0x1720], R20 ;  /* 0x0017201401007387 */ /* 0x0003e80000100c00 */
[----:B------:R1:W-:Y:S04]  /*14c70*/  STL.128 [R1+0x1700], R12 ;  /* 0x0017000c01007387 */ /* 0x0003e80000100c00 */
[----:B------:R1:W-:Y:S04]  /*14c80*/  STL.128 [R1+0x16f0], R8 ;  /* 0x0016f00801007387 */ /* 0x0003e80000100c00 */
[----:B------:R1:W-:Y:S04]  /*14c90*/  STL.128 [R1+0x16e0], R4 ;  /* 0x0016e00401007387 */ /* 0x0003e80000100c00 */
[----:B------:R-:W3:Y:S04]  /*14ca0*/  LDL.LU.128 R24, [R1+0x1730] ;  /* 0x0017300001187983 */ /* 0x000ee80000300c00 */
[----:B------:R-:W3:Y:S04]  /*14cb0*/  LDL.LU.64 R36, [R1+0x15e0] ;  /* 0x0015e00001247983 */ /* 0x000ee80000300a00 */
[----:B0-----:R-:W3:Y:S04]  /*14cc0*/  LDL.LU.128 R32, [R1+0x15d0] ;  /* 0x0015d00001207983 */ /* 0x001ee80000300c00 */
[----:B-1----:R-:W3:Y:S04]  /*14cd0*/  LDL.LU.128 R20, [R1+0x1720] ;  /* 0x0017200001147983 */ /* 0x002ee80000300c00 */
[----:B------:R-:W3:Y:S04]  /*14ce0*/  LDL.LU.128 R12, [R1+0x1700] ;  /* 0x00170000010c7983 */ /* 0x000ee80000300c00 */
[----:B------:R-:W3:Y:S04]  /*14cf0*/  LDL.LU.128 R8, [R1+0x16f0] ;  /* 0x0016f00001087983 */ /* 0x000ee80000300c00 */
[----:B------:R-:W3:Y:S04]  /*14d00*/  LDL.LU.128 R4, [R1+0x16e0] ;  /* 0x0016e00001047983 */ /* 0x000ee80000300c00 */
[----:B------:R0:W-:Y:S04]  /*14d10*/  STL.128 [R1+0x16d0], R128 ;  /* 0x0016d08001007387 */ /* 0x0001e80000100c00 */
[----:B------:R1:W-:Y:S04]  /*14d20*/  STL.128 [R1+0x1680], R108 ;  /* 0x0016806c01007387 */ /* 0x0003e80000100c00 */
[----:B------:R1:W-:Y:S04]  /*14d30*/  STL.128 [R1+0x1670], R104 ;  /* 0x0016706801007387 */ /* 0x0003e80000100c00 */
[----:B0-----:R-:W3:Y:S04]  /*14d40*/  LDL.LU.128 R128, [R1+0x16d0] ;  /* 0x0016d00001807983 */ /* 0x001ee80000300c00 */
[----:B------:R0:W-:Y:S04]  /*14d50*/  STL [R1+0x1668], R103 ;  /* 0x0016686701007387 */ /* 0x0001e80000100800 */
[----:B------:R-:W-:Y:S04]  /*14d60*/  STL [R1+0x15fc], R49 ;  /* 0x0015fc3101007387 */ /* 0x000fe80000100800 */
[----:B------:R-:W-:Y:S04]  /*14d70*/  STL [R1+0x15f8], R47 ;  /* 0x0015f82f01007387 */ /* 0x000fe80000100800 */
[----:B------:R0:W-:Y:S04]  /*14d80*/  STL [R1+0x1664], R101 ;  /* 0x0016646501007387 */ /* 0x0001e80000100800 */
[----:B------:R-:W-:Y:S04]  /*14d90*/  STL [R1+0x15f4], R45 ;  /* 0x0015f42d01007387 */ /* 0x000fe80000100800 */
[----:B------:R-:W-:Y:S04]  /*14da0*/  STL [R1+0x1660], R99 ;  /* 0x0016606301007387 */ /* 0x000fe80000100800 */
[----:B------:R-:W-:Y:S04]  /*14db0*/  STL [R1+0x165c], R97 ;  /* 0x00165c6101007387 */ /* 0x000fe80000100800 */
[----:B--2---:R-:W-:Y:S04]  /*14dc0*/  STL [R1+0x1658], R95 ;  /* 0x0016585f01007387 */ /* 0x004fe80000100800 */
[----:B----4-:R-:W-:Y:S04]  /*14dd0*/  STL [R1+0x1654], R93 ;  /* 0x0016545d01007387 */ /* 0x010fe80000100800 */
[----:B------:R-:W-:Y:S04]  /*14de0*/  STL [R1+0x1650], R91 ;  /* 0x0016505b01007387 */ /* 0x000fe80000100800 */
[----:B------:R-:W-:Y:S04]  /*14df0*/  STL [R1+0x164c], R89 ;  /* 0x00164c5901007387 */ /* 0x000fe80000100800 */
[----:B------:R-:W-:Y:S04]  /*14e00*/  STL [R1+0x15f0], R43 ;  /* 0x0015f02b01007387 */ /* 0x000fe80000100800 */
[----:B------:R-:W-:Y:S04]  /*14e10*/  STL [R1+0x1648], R87 ;  /* 0x0016485701007387 */ /* 0x000fe80000100800 */
[----:B------:R-:W-:Y:S04]  /*14e20*/  STL [R1+0x15ec], R41 ;  /* 0x0015ec2901007387 */ /* 0x000fe80000100800 */
[----:B-1----:R-:W2:Y:S04]  /*14e30*/  LDL.LU.128 R108, [R1+0x1680] ;  /* 0x00168000016c7983 */ /* 0x002ea80000300c00 */
[----:B------:R-:W4:Y:S04]  /*14e40*/  LDL.LU.128 R104, [R1+0x1670] ;  /* 0x0016700001687983 */ /* 0x000f280000300c00 */
[----:B0-----:R-:W4:Y:S04]  /*14e50*/  LDL.LU R103, [R1+0x1668] ;  /* 0x0016680001677983 */ /* 0x001f280000300800 */
[----:B------:R0:W-:Y:S04]  /*14e60*/  STL.128 [R1+0x16b0], R120 ;  /* 0x0016b07801007387 */ /* 0x0001e80000100c00 */
[----:B------:R1:W-:Y:S01]  /*14e70*/  STL.128 [R1+0x16a0], R116 ;  /* 0x0016a07401007387 */ /* 0x0003e20000100c00 */
[----:B------:R-:W-:-:S03]  /*14e80*/  IMAD.MOV.U32 R144, RZ, RZ, R124 ;  /* 0x000000ffff907224 */ /* 0x000fc600078e007c */
[----:B------:R-:W4:Y:S01]  /*14e90*/  LDL.LU R101, [R1+0x1664] ;  /* 0x0016640001657983 */ /* 0x000f220000300800 */
[----:B------:R-:W-:Y:S02]  /*14ea0*/  IMAD.MOV.U32 R145, RZ, RZ, R125 ;  /* 0x000000ffff917224 */ /* 0x000fe400078e007d */
[----:B------:R-:W-:Y:S01]  /*14eb0*/  IMAD.MOV.U32 R146, RZ, RZ, R126 ;  /* 0x000000ffff927224 */ /* 0x000fe200078e007e */
[----:B---3--:R3:W-:Y:S01]  /*14ec0*/  STL.128 [R1+0x1690], R112 ;  /* 0x0016907001007387 */ /* 0x0087e20000100c00 */
[----:B------:R-:W-:-:S03]  /*14ed0*/  IMAD.MOV.U32 R147, RZ, RZ, R127 ;  /* 0x000000ffff937224 */ /* 0x000fc600078e007f */
[----:B------:R-:W2:Y:S04]  /*14ee0*/  LDL.LU.128 R124, [R1+0x16c0] ;  /* 0x0016c000017c7983 */ /* 0x000ea80000300c00 */
[----:B0-----:R-:W4:Y:S04]  /*14ef0*/  LDL.LU.128 R120, [R1+0x16b0] ;  /* 0x0016b00001787983 */ /* 0x001f280000300c00 */
[----:B-1----:R-:W4:Y:S04]  /*14f00*/  LDL.LU.128 R116, [R1+0x16a0] ;  /* 0x0016a00001747983 */ /* 0x002f280000300c00 */
[----:B---3--:R-:W3:Y:S04]  /*14f10*/  LDL.LU.128 R112, [R1+0x1690] ;  /* 0x0016900001707983 */ /* 0x008ee80000300c00 */
        /* <DEDUP_REMOVED lines=50> */
[----:B------:R-:W-:Y:S04]  /*15240*/  STL [R1+0x450], R42 ;  /* 0x0004502a01007387 */ /* 0x000fe80000100800 */
[----:B------:R1:W-:Y:S04]  /*15250*/  STL.128 [R1+0x15b0], R24 ;  /* 0x0015b01801007387 */ /* 0x0003e80000100c00 */
[----:B0-----:R-:W3:Y:S04]  /*15260*/  LDL.LU.128 R28, [R1+0x15c0] ;  /* 0x0015c000011c7983 */ /* 0x001ee80000300c00 */
[----:B-1----:R-:W3:Y:S04]  /*15270*/  LDL.LU.64 R16, [R1+0x1590] ;  /* 0x0015900001107983 */ /* 0x002ee80000300a00 */
[----:B------:R0:W-:Y:S04]  /*15280*/  STL.128 [R1+0x1550], R164 ;  /* 0x001550a401007387 */ /* 0x0001e80000100c00 */
[----:B------:R-:W-:Y:S04]  /*15290*/  STL [R1+0x454], R32 ;  /* 0x0004542001007387 */ /* 0x000fe80000100800 */
[----:B------:R-:W-:Y:S04]  /*152a0*/  STL [R1+0x458], R34 ;  /* 0x0004582201007387 */ /* 0x000fe80000100800 */
[----:B------:R-:W-:Y:S04]  /*152b0*/  STL [R1+0x45c], R36 ;  /* 0x00045c2401007387 */ /* 0x000fe80000100800 */
[----:B------:R1:W-:Y:S04]  /*152c0*/  STL [R1+0x15e8], R39 ;  /* 0x0015e82701007387 */ /* 0x0003e80000100800 */
[----:B------:R1:W-:Y:S04]  /*152d0*/  STL.128 [R1+0x15a0], R20 ;  /* 0x0015a01401007387 */ /* 0x0003e80000100c00 */
[----:B------:R1:W-:Y:S04]  /*152e0*/  STL.128 [R1+0x1580], R12 ;  /* 0x0015800c01007387 */ /* 0x0003e80000100c00 */
[----:B------:R1:W-:Y:S04]  /*152f0*/  STL.128 [R1+0x1570], R8 ;  /* 0x0015700801007387 */ /* 0x0003e80000100c00 */
[----:B------:R1:W-:Y:S04]  /*15300*/  STL.128 [R1+0x1560], R4 ;  /* 0x0015600401007387 */ /* 0x0003e80000100c00 */
[----:B------:R-:W3:Y:S04]  /*15310*/  LDL.LU.128 R24, [R1+0x15b0] ;  /* 0x0015b00001187983 */ /* 0x000ee80000300c00 */
[----:B0-----:R-:W3:Y:S04]  /*15320*/  LDL.128 R164, [R1+0x450] ;  /* 0x0004500001a47983 */ /* 0x001ee80000100c00 */
[----:B-1----:R-:W3:Y:S04]  /*15330*/  LDL.LU R39, [R1+0x15e8] ;  /* 0x0015e80001277983 */ /* 0x002ee80000300800 */
[----:B------:R-:W3:Y:S04]  /*15340*/  LDL.LU.128 R20, [R1+0x15a0] ;  /* 0x0015a00001147983 */ /* 0x000ee80000300c00 */
[----:B------:R-:W3:Y:S04]  /*15350*/  LDL.LU.128 R12, [R1+0x1580] ;  /* 0x00158000010c7983 */ /* 0x000ee80000300c00 */
[----:B------:R-:W3:Y:S04]  /*15360*/  LDL.LU.128 R8, [R1+0x1570] ;  /* 0x0015700001087983 */ /* 0x000ee80000300c00 */
[----:B------:R-:W3:Y:S04]  /*15370*/  LDL.LU.128 R4, [R1+0x1560] ;  /* 0x0015600001047983 */ /* 0x000ee80000300c00 */
[----:B------:R-:W-:Y:S04]  /*15380*/  STL.128 [R1+0x1540], R160 ;  /* 0x001540a001007387 */ /* 0x000fe80000100c00 */
[----:B------:R-:W-:Y:S04]  /*15390*/  STL.128 [R1+0x1530], R156 ;  /* 0x0015309c01007387 */ /* 0x000fe80000100c00 */
[----:B------:R0:W-:Y:S04]  /*153a0*/  STL.128 [R1+0x1520], R152 ;  /* 0x0015209801007387 */ /* 0x0001e80000100c00 */
[----:B------:R1:W-:Y:S04]  /*153b0*/  STL.128 [R1+0x1510], R148 ;  /* 0x0015109401007387 */ /* 0x0003e80000100c00 */
[----:B------:R1:W-:Y:S04]  /*153c0*/  STL.128 [R1+0x1500], R144 ;  /* 0x0015009001007387 */ /* 0x0003e80000100c00 */
[----:B------:R1:W-:Y:S04]  /*153d0*/  STL.128 [R1+0x14f0], R140 ;  /* 0x0014f08c01007387 */ /* 0x0003e80000100c00 */
[----:B------:R1:W-:Y:S04]  /*153e0*/  STL.128 [R1+0x14e0], R136 ;  /* 0x0014e08801007387 */ /* 0x0003e80000100c00 */
[----:B------:R1:W-:Y:S04]  /*153f0*/  STL.128 [R1+0x14d0], R132 ;  /* 0x0014d08401007387 */ /* 0x0003e80000100c00 */
[----:B------:R1:W-:Y:S04]  /*15400*/  STL.128 [R1+0x14c0], R128 ;  /* 0x0014c08001007387 */ /* 0x0003e80000100c00 */
[----:B--2---:R2:W-:Y:S04]  /*15410*/  STL.128 [R1+0x14b0], R124 ;  /* 0x0014b07c01007387 */ /* 0x0045e80000100c00 */
[----:B----4-:R4:W-:Y:S04]  /*15420*/  STL.128 [R1+0x14a0], R120 ;  /* 0x0014a07801007387 */ /* 0x0109e80000100c00 */
[----:B------:R4:W-:Y:S04]  /*15430*/  STL.128 [R1+0x1490], R116 ;  /* 0x0014907401007387 */ /* 0x0009e80000100c00 */
[----:B---3--:R3:W-:Y:S04]  /*15440*/  STL.128 [R1+0x1480], R112 ;  /* 0x0014807001007387 */ /* 0x0087e80000100c00 */
[----:B0-----:R-:W3:Y:S04]  /*15450*/  LDL.LU.128 R152, [R1+0x1520] ;  /* 0x0015200001987983 */ /* 0x001ee80000300c00 */
[----:B-1----:R-:W3:Y:S04]  /*15460*/  LDL.LU.128 R148, [R1+0x1510] ;  /* 0x0015100001947983 */ /* 0x002ee80000300c00 */
        /* <DEDUP_REMOVED lines=12> */
[----:B------:R-:W-:Y:S04]  /*15530*/  STL [R1+0x13ec], R47 ;  /* 0x0013ec2f01007387 */ /* 0x000fe80000100800 */
[----:B------:R-:W3:Y:S04]  /*15540*/  LDL.LU.128 R144, [R1+0x1500] ;  /* 0x0015000001907983 */ /* 0x000ee80000300c00 */
[----:B------:R-:W3:Y:S04]  /*15550*/  LDL.LU.128 R140, [R1+0x14f0] ;  /* 0x0014f000018c7983 */ /* 0x000ee80000300c00 */
[----:B------:R-:W3:Y:S04]  /*15560*/  LDL.LU.128 R136, [R1+0x14e0] ;  /* 0x0014e00001887983 */ /* 0x000ee80000300c00 */
[----:B------:R-:W3:Y:S04]  /*15570*/  LDL.LU.128 R132, [R1+0x14d0] ;  /* 0x0014d00001847983 */ /* 0x000ee80000300c00 */
        /* <DEDUP_REMOVED lines=22> */
[----:B--2---:R-:W2:Y:S04]  /*156e0*/  LDL.LU.128 R124, [R1+0x14b0] ;  /* 0x0014b000017c7983 */ /* 0x004ea80000300c00 */
[----:B----4-:R-:W2:Y:S04]  /*156f0*/  LDL.LU.128 R120, [R1+0x14a0] ;  /* 0x0014a00001787983 */ /* 0x010ea80000300c00 */
[----:B------:R-:W2:Y:S04]  /*15700*/  LDL.LU.128 R116, [R1+0x1490] ;  /* 0x0014900001747983 */ /* 0x000ea80000300c00 */
[----:B---3--:R-:W2:Y:S04]  /*15710*/  LDL.LU.128 R112, [R1+0x1480] ;  /* 0x0014800001707983 */ /* 0x008ea80000300c00 */
[----:B0-----:R-:W2:Y:S04]  /*15720*/  LDL.LU.128 R108, [R1+0x1470] ;  /* 0x00147000016c7983 */ /* 0x001ea80000300c00 */
[----:B-1----:R-:W2:Y:S04]  /*15730*/  LDL.LU.128 R104, [R1+0x1460] ;  /* 0x0014600001687983 */ /* 0x002ea80000300c00 */
        /* <DEDUP_REMOVED lines=31> */
[----:B------:R-:W2:Y:S01]  /*15930*/  LDL.LU R41, [R1+0x13e0] ;  /* 0x0013e00001297983 */ /* 0x000ea20000300800 */
[----:B------:R-:W-:Y:S01]  /*15940*/  ISETP.NE.U32.AND P2, PT, R33, RZ, PT ;  /* 0x000000ff2100720c */ /* 0x000fe20003f45070 */
[----:B------:R-:W-:-:S02]  /*15950*/  IMAD R16, R31, 0xc00, R16 ;  /* 0x00000c001f107824 */ /* 0x000fc400078e0210 */
[----:B------:R-:W-:Y:S02]  /*15960*/  IMAD.MOV.U32 R19, RZ, RZ, R164 ;  /* 0x000000ffff137224 */ /* 0x000fe400078e00a4 */
[----:B------:R-:W-:Y:S02]  /*15970*/  IMAD.MOV.U32 R18, RZ, RZ, R165 ;  /* 0x000000ffff127224 */ /* 0x000fe400078e00a5 */
[----:B------:R-:W-:Y:S02]  /*15980*/  IMAD.MOV.U32 R3, RZ, RZ, R166 ;  /* 0x000000ffff037224 */ /* 0x000fe400078e00a6 */
[----:B------:R-:W-:Y:S02]  /*15990*/  IMAD.MOV.U32 R2, RZ, RZ, R167 ;  /* 0x000000ffff027224 */ /* 0x000fe400078e00a7 */
[----:B------:R-:W-:Y:S02]  /*159a0*/  IMAD.MOV.U32 R225, RZ, RZ, R27 ;  /* 0x000000ffffe17224 */ /* 0x000fe400078e001b */
[----:B------:R-:W-:-:S02]  /*159b0*/  IMAD.MOV.U32 R223, RZ, RZ, R26 ;  /* 0x000000ffffdf7224 */ /* 0x000fc400078e001a */
[----:B------:R-:W-:Y:S01]  /*159c0*/  IMAD.MOV.U32 R221, RZ, RZ, R25 ;  /* 0x000000ffffdd7224 */ /* 0x000fe200078e0019 */
[----:B------:R-:W-:Y:S01]  /*159d0*/  R2UR UR6, R16 ;  /* 0x00000000100672ca */ /* 0x000fe200000e0000 */
[----:B------:R-:W-:Y:S01]  /*159e0*/  IMAD.MOV.U32 R32, RZ, RZ, R37 ;  /* 0x000000ffff207224 */ /* 0x000fe200078e0025 */
[----:B------:R-:W-:Y:S01]  /*159f0*/  R2UR UR7, R17 ;  /* 0x00000000110772ca */ /* 0x000fe200000e0000 */
[----:B------:R-:W-:Y:S01]  /*15a00*/  IMAD.MOV.U32 R96, RZ, RZ, R151 ;  /* 0x000000ffff607224 */ /* 0x000fe200078e0097 */
[----:B------:R-:W-:Y:S01]  /*15a10*/  F2FP.F16.F32.PACK_AB R152, R152, R29 ;  /* 0x0000001d9898723e */ /* 0x000fe200000000ff */
[----:B------:R-:W-:Y:S01]  /*15a20*/  IMAD.MOV.U32 R98, RZ, RZ, R150 ;  /* 0x000000ffff627224 */ /* 0x000fe200078e0096 */
[----:B------:R-:W-:Y:S01]  /*15a30*/  F2FP.F16.F32.PACK_AB R153, R153, R30 ;  /* 0x0000001e9999723e */ /* 0x000fe200000000ff */
[----:B------:R-:W-:Y:S01]  /*15a40*/  IMAD.MOV.U32 R100, RZ, RZ, R149 ;  /* 0x000000ffff647224 */ /* 0x000fe200078e0095 */
[----:B------:R-:W-:Y:S01]  /*15a50*/  F2FP.F16.F32.PACK_AB R154, R154, R35 ;  /* 0x000000239a9a723e */ /* 0x000fe200000000ff */
[----:B------:R-:W-:Y:S01]  /*15a60*/  IMAD.MOV.U32 R102, RZ, RZ, R148 ;  /* 0x000000ffff667224 */ /* 0x000fe200078e0094 */
[----:B------:R-:W-:Y:S01]  /*15a70*/  F2FP.F16.F32.PACK_AB R155, R28, R155 ;  /* 0x0000009b1c9b723e */ /* 0x000fe200000000ff */
[----:B------:R-:W-:Y:S01]  /*15a80*/  IMAD.MOV.U32 R28, RZ, RZ, R218 ;  /* 0x000000ffff1c7224 */ /* 0x000fe200078e00da */
[----:B------:R-:W3:Y:S01]  /*15a90*/  LDL.LU.128 R160, [R1+0x1540] ;  /* 0x0015400001a07983 */ /* 0x000ee20000300c00 */
[----:B------:R-:W-:-:S02]  /*15aa0*/  IMAD.MOV.U32 R29, RZ, RZ, R228 ;  /* 0x000000ffff1d7224 */ /* 0x000fc400078e00e4 */
[----:B------:R-:W-:Y:S01]  /*15ab0*/  IMAD.MOV.U32 R30, RZ, RZ, R226 ;  /* 0x000000ffff1e7224 */ /* 0x000fe200078e00e2 */
[----:B------:R-:W4:Y:S01]  /*15ac0*/  LDL.LU.128 R156, [R1+0x1530] ;  /* 0x00153000019c7983 */ /* 0x000f220000300c00 */
[----:B------:R-:W-:Y:S02]  /*15ad0*/  IMAD.MOV.U32 R31, RZ, RZ, R224 ;  /* 0x000000ffff1f7224 */ /* 0x000fe400078e00e0 */
[----:B------:R-:W-:Y:S02]  /*15ae0*/  IMAD.MOV.U32 R33, RZ, RZ, R232 ;  /* 0x000000ffff217224 */ /* 0x000fe400078e00e8 */
[----:B------:R-:W-:Y:S02]  /*15af0*/  IMAD.MOV.U32 R34, RZ, RZ, R230 ;  /* 0x000000ffff227224 */ /* 0x000fe400078e00e6 */
[----:B------:R-:W-:Y:S02]  /*15b00*/  IMAD.MOV.U32 R36, RZ, RZ, R233 ;  /* 0x000000ffff247224 */ /* 0x000fe400078e00e9 */
[----:B------:R-:W-:-:S02]  /*15b10*/  IMAD.MOV.U32 R38, RZ, RZ, R229 ;  /* 0x000000ffff267224 */ /* 0x000fc400078e00e5 */
[----:B------:R-:W-:Y:S02]  /*15b20*/  IMAD.MOV.U32 R40, RZ, RZ, R227 ;  /* 0x000000ffff287224 */ /* 0x000fe400078e00e3 */
        /* <DEDUP_REMOVED lines=26> */
[----:B------:R-:W-:Y:S01]  /*15cd0*/  IMAD.MOV.U32 R94, RZ, RZ, R184 ;  /* 0x000000ffff5e7224 */ /* 0x000fe200078e00b8 */
[----:B------:R-:W-:Y:S01]  /*15ce0*/  VOTEU.ANY UP0, P2 ;  /* 0x00000000003f7886 */ /* 0x000fe20001000100 */
[----:B------:R-:W-:Y:S01]  /*15cf0*/  IMAD.MOV.U32 R35, RZ, RZ, R235 ;  /* 0x000000ffff237224 */ /* 0x000fe200078e00eb */
[----:B------:R-:W3:Y:S01]  /*15d00*/  LDL.LU.128 R164, [R1+0x1550] ;  /* 0x0015500001a47983 */ /* 0x000ee20000300c00 */
[----:B------:R-:W-:-:S02]  /*15d10*/  IMAD.MOV.U32 R37, RZ, RZ, R231 ;  /* 0x000000ffff257224 */ /* 0x000fc400078e00e7 */
[----:B------:R-:W-:Y:S02]  /*15d20*/  IMAD.MOV.U32 R148, RZ, RZ, R19 ;  /* 0x000000ffff947224 */ /* 0x000fe400078e0013 */
[----:B------:R-:W-:Y:S02]  /*15d30*/  IMAD.MOV.U32 R149, RZ, RZ, R18 ;  /* 0x000000ffff957224 */ /* 0x000fe400078e0012 */
[----:B------:R-:W-:Y:S02]  /*15d40*/  IMAD.MOV.U32 R150, RZ, RZ, R3 ;  /* 0x000000ffff967224 */ /* 0x000fe400078e0003 */
[----:B------:R-:W-:Y:S02]  /*15d50*/  IMAD.MOV.U32 R151, RZ, RZ, R2 ;  /* 0x000000ffff977224 */ /* 0x000fe400078e0002 */
[----:B------:R-:W-:Y:S02]  /*15d60*/  IMAD.MOV.U32 R27, RZ, RZ, R225 ;  /* 0x000000ffff1b7224 */ /* 0x000fe400078e00e1 */
[----:B------:R-:W-:-:S02]  /*15d70*/  IMAD.MOV.U32 R26, RZ, RZ, R223 ;  /* 0x000000ffff1a7224 */ /* 0x000fc400078e00df */
[----:B------:R-:W-:-:S06]  /*15d80*/  IMAD.MOV.U32 R25, RZ, RZ, R221 ;  /* 0x000000ffff197224 */ /* 0x000fcc00078e00dd */
[----:B--2---:R-:W-:-:S06]  /*15d90*/  WARPGROUP.ARRIVE ;  /* 0x00000000000079c5 */ /* 0x004fcc0000000000 */
[----:B------:R-:W-:Y:S03]  /*15da0*/  HGMMA.64x256x16.F32 R24, R152, gdesc[UR4].tnspB, R24, UP0, gsb0 ;  /* 0x43e0000498187df0 */ /* 0x000fe6000b800818 */
[----:B------:R-:W-:Y:S02]  /*15db0*/  WARPGROUP.DEPBAR.LE gsb0, 0x0 ;  /* 0x00008000000079c5 */ /* 0x000fe40000010000 */
[----:B------:R-:W-:Y:S02]  /*15dc0*/  VIADD R154, R16, 0x80 ;  /* 0x00000080109a7836 */ /* 0x000fe40000000000 */
[----:B------:R-:W-:Y:S01]  /*15dd0*/  IMAD.MOV.U32 R155, RZ, RZ, R17 ;  /* 0x000000ffff9b7224 */ /* 0x000fe200078e0011 */
[----:B------:R-:W-:Y:S01]  /*15de0*/  F2FP.F16.F32.PACK_AB R152, R7, R8 ;  /* 0x000000080798723e */ /* 0x000fe200000000ff */
        /* <DEDUP_REMOVED lines=45> */
[----:B------:R-:W-:Y:S01]  /*160c0*/  IMAD.MOV.U32 R184, RZ, RZ, R100 ;  /* 0x000000ffffb87224 */ /* 0x000fe200078e0064 */
[----:B------:R0:W-:Y:S04]  /*160d0*/  STL.128 [R1+0x13d0], R224 ;  /* 0x0013d0e001007387 */ /* 0x0001e80000100c00 */
[----:B------:R1:W-:Y:S04]  /*160e0*/  STL.128 [R1+0x13c0], R220 ;  /* 0x0013c0dc01007387 */ /* 0x0003e80000100c00 */
        /* <DEDUP_REMOVED lines=9> */
[----:B------:R4:W-:Y:S01]  /*16180*/  STL.128 [R1+0x12b0], R152 ;  /* 0x0012b09801007387 */ /* 0x0009e20000100c00 */
[----:B------:R-:W-:-:S03]  /*16190*/  IMAD.MOV.U32 R232, RZ, RZ, R148 ;  /* 0x000000ffffe87224 */ /* 0x000fc600078e0094 */
[----:B0-----:R-:W3:Y:S01]  /*161a0*/  LDL.LU.128 R224, [R1+0x13d0] ;  /* 0x0013d00001e07983 */ /* 0x001ee20000300c00 */
[----:B------:R-:W-:-:S03]  /*161b0*/  IMAD.MOV.U32 R231, RZ, RZ, R147 ;  /* 0x000000ffffe77224 */ /* 0x000fc600078e0093 */
[----:B-1----:R-:W3:Y:S01]  /*161c0*/  LDL.LU.128 R220, [R1+0x13c0] ;  /* 0x0013c00001dc7983 */ /* 0x002ee20000300c00 */
[----:B------:R-:W-:-:S03]  /*161d0*/  IMAD.MOV.U32 R230, RZ, RZ, R146 ;  /* 0x000000ffffe67224 */ /* 0x000fc600078e0092 */
[----:B--2---:R-:W2:Y:S01]  /*161e0*/  LDL.LU.128 R216, [R1+0x13b0] ;  /* 0x0013b00001d87983 */ /* 0x004ea20000300c00 */
[----:B------:R-:W-:Y:S02]  /*161f0*/  IMAD.MOV.U32 R229, RZ, RZ, R145 ;  /* 0x000000ffffe57224 */ /* 0x000fe400078e0091 */
[----:B----4-:R-:W-:Y:S01]  /*16200*/  IMAD.MOV.U32 R155, RZ, RZ, R79 ;  /* 0x000000ffff9b7224 */ /* 0x010fe200078e004f */
[----:B------:R-:W4:Y:S01]  /*16210*/  LDL.LU.128 R212, [R1+0x13a0] ;  /* 0x0013a00001d47983 */ /* 0x000f220000300c00 */
[----:B------:R-:W-:Y:S02]  /*16220*/  IMAD.MOV.U32 R154, RZ, RZ, R78 ;  /* 0x000000ffff9a7224 */ /* 0x000fe400078e004e */
[----:B------:R-:W-:Y:S01]  /*16230*/  IMAD.MOV.U32 R153, RZ, RZ, R77 ;  /* 0x000000ffff997224 */ /* 0x000fe200078e004d */
[----:B------:R-:W2:Y:S01]  /*16240*/  LDL.LU.128 R208, [R1+0x1390] ;  /* 0x0013900001d07983 */ /* 0x000ea20000300c00 */
[----:B------:R-:W-:-:S03]  /*16250*/  IMAD.MOV.U32 R152, RZ, RZ, R76 ;  /* 0x000000ffff987224 */ /* 0x000fc600078e004c */
[----:B------:R-:W4:Y:S04]  /*16260*/  LDL.LU.128 R204, [R1+0x1380] ;  /* 0x0013800001cc7983 */ /* 0x000f280000300c00 */
[----:B------:R-:W2:Y:S04]  /*16270*/  LDL.LU.128 R200, [R1+0x1370] ;  /* 0x0013700001c87983 */ /* 0x000ea80000300c00 */
[----:B------:R-:W4:Y:S04]  /*16280*/  LDL.LU.128 R196, [R1+0x1360] ;  /* 0x0013600001c47983 */ /* 0x000f280000300c00 */
[----:B------:R-:W2:Y:S04]  /*16290*/  LDL.LU.128 R192, [R1+0x1350] ;  /* 0x0013500001c07983 */ /* 0x000ea80000300c00 */
[----:B------:R-:W4:Y:S04]  /*162a0*/  LDL.LU.128 R188, [R1+0x1340] ;  /* 0x0013400001bc7983 */ /* 0x000f280000300c00 */
[----:B------:R-:W2:Y:S01]  /*162b0*/  LDL.LU.128 R184, [R1+0x1330] ;  /* 0x0013300001b87983 */ /* 0x000ea20000300c00 */
[----:B------:R-:W-:-:S02]  /*162c0*/  IMAD.MOV.U32 R148, RZ, RZ, R72 ;  /* 0x000000ffff947224 */ /* 0x000fc400078e0048 */
[----:B------:R-:W-:Y:S01]  /*162d0*/  IMAD.MOV.U32 R147, RZ, RZ, R71 ;  /* 0x000000ffff937224 */ /* 0x000fe200078e0047 */
[----:B------:R0:W-:Y:S01]  /*162e0*/  STL.128 [R1+0x330], R152 ;  /* 0x0003309801007387 */ /* 0x0001e20000100c00 */
[----:B------:R-:W-:Y:S02]  /*162f0*/  IMAD.MOV.U32 R146, RZ, RZ, R70 ;  /* 0x000000ffff927224 */ /* 0x000fe400078e0046 */
[----:B------:R-:W-:Y:S02]  /*16300*/  IMAD.MOV.U32 R145, RZ, RZ, R69 ;  /* 0x000000ffff917224 */ /* 0x000fe400078e0045 */
[----:B------:R-:W-:Y:S02]  /*16310*/  IMAD.MOV.U32 R72, RZ, RZ, R155 ;  /* 0x000000ffff487224 */ /* 0x000fe400078e009b */
[----:B------:R-:W-:Y:S02]  /*16320*/  IMAD.MOV.U32 R71, RZ, RZ, R154 ;  /* 0x000000ffff477224 */ /* 0x000fe400078e009a */
[----:B------:R-:W-:-:S02]  /*16330*/  IMAD.MOV.U32 R70, RZ, RZ, R153 ;  /* 0x000000ffff467224 */ /* 0x000fc400078e0099 */
[----:B------:R-:W-:Y:S02]  /*16340*/  IMAD.MOV.U32 R69, RZ, RZ, R152 ;  /* 0x000000ffff457224 */ /* 0x000fe400078e0098 */
[----:B0-----:R-:W4:Y:S01]  /*16350*/  LDL.LU.128 R152, [R1+0x12b0] ;  /* 0x0012b00001987983 */ /* 0x001f220000300c00 */
[----:B------:R-:W-:-:S03]  /*16360*/  IMAD.MOV.U32 R235, RZ, RZ, R151 ;  /* 0x000000ffffeb7224 */ /* 0x000fc600078e0097 */
[----:B------:R0:W-:Y:S01]  /*16370*/  STL.128 [R1+0x1300], R172 ;  /* 0x001300ac01007387 */ /* 0x0001e20000100c00 */
[----:B------:R-:W-:-:S03]  /*16380*/  IMAD.MOV.U32 R7, RZ, RZ, R150 ;  /* 0x000000ffff077224 */ /* 0x000fc600078e0096 */
[----:B------:R1:W-:Y:S01]  /*16390*/  STL.128 [R1+0x12f0], R168 ;  /* 0x0012f0a801007387 */ /* 0x0003e20000100c00 */
[----:B------:R-:W-:-:S03]  /*163a0*/  IMAD.MOV.U32 R233, RZ, RZ, R149 ;  /* 0x000000ffffe97224 */ /* 0x000fc600078e0095 */
[----:B---3--:R3:W-:Y:S01]  /*163b0*/  STL.128 [R1+0x12e0], R164 ;  /* 0x0012e0a401007387 */ /* 0x0087e20000100c00 */
[----:B------:R-:W-:-:S03]  /*163c0*/  IMAD.MOV.U32 R228, RZ, RZ, R144 ;  /* 0x000000ffffe47224 */ /* 0x000fc600078e0090 */
[----:B------:R3:W-:Y:S01]  /*163d0*/  STL.128 [R1+0x12d0], R160 ;  /* 0x0012d0a001007387 */ /* 0x0007e20000100c00 */
[----:B------:R-:W-:Y:S02]  /*163e0*/  IMAD.MOV.U32 R151, RZ, RZ, R75 ;  /* 0x000000ffff977224 */ /* 0x000fe400078e004b */
[----:B0-----:R-:W-:Y:S01]  /*163f0*/  IMAD.MOV.U32 R175, RZ, RZ, R99 ;  /* 0x000000ffffaf7224 */ /* 0x001fe200078e0063 */
[----:B------:R0:W-:Y:S01]  /*16400*/  STL.128 [R1+0x12c0], R156 ;  /* 0x0012c09c01007387 */ /* 0x0001e20000100c00 */
[----:B------:R-:W-:Y:S02]  /*16410*/  IMAD.MOV.U32 R174, RZ, RZ, R98 ;  /* 0x000000ffffae7224 */ /* 0x000fe400078e0062 */
[----:B------:R-:W-:Y:S02]  /*16420*/  IMAD.MOV.U32 R173, RZ, RZ, R97 ;  /* 0x000000ffffad7224 */ /* 0x000fe400078e0061 */
[----:B------:R-:W-:Y:S02]  /*16430*/  IMAD.MOV.U32 R172, RZ, RZ, R96 ;  /* 0x000000ffffac7224 */ /* 0x000fe400078e0060 */
[----:B-1----:R-:W-:-:S02]  /*16440*/  IMAD.MOV.U32 R171, RZ, RZ, R95 ;  /* 0x000000ffffab7224 */ /* 0x002fc400078e005f */
[----:B------:R-:W-:Y:S02]  /*16450*/  IMAD.MOV.U32 R170, RZ, RZ, R94 ;  /* 0x000000ffffaa7224 */ /* 0x000fe400078e005e */
[----:B------:R-:W-:Y:S02]  /*16460*/  IMAD.MOV.U32 R169, RZ, RZ, R93 ;  /* 0x000000ffffa97224 */ /* 0x000fe400078e005d */
[----:B------:R-:W-:Y:S02]  /*16470*/  IMAD.MOV.U32 R168, RZ, RZ, R92 ;  /* 0x000000ffffa87224 */ /* 0x000fe400078e005c */
[----:B---3--:R-:W-:Y:S02]  /*16480*/  IMAD.MOV.U32 R167, RZ, RZ, R91 ;  /* 0x000000ffffa77224 */ /* 0x008fe400078e005b */
[----:B------:R-:W-:Y:S02]  /*16490*/  IMAD.MOV.U32 R166, RZ, RZ, R90 ;  /* 0x000000ffffa67224 */ /* 0x000fe400078e005a */
[----:B------:R-:W-:-:S02]  /*164a0*/  IMAD.MOV.U32 R165, RZ, RZ, R89 ;  /* 0x000000ffffa57224 */ /* 0x000fc400078e0059 */
[----:B------:R-:W-:Y:S02]  /*164b0*/  IMAD.MOV.U32 R164, RZ, RZ, R88 ;  /* 0x000000ffffa47224 */ /* 0x000fe400078e0058 */
[----:B------:R-:W-:Y:S02]  /*164c0*/  IMAD.MOV.U32 R163, RZ, RZ, R87 ;  /* 0x000000ffffa37224 */ /* 0x000fe400078e0057 */
[----:B------:R-:W-:Y:S02]  /*164d0*/  IMAD.MOV.U32 R162, RZ, RZ, R86 ;  /* 0x000000ffffa27224 */ /* 0x000fe400078e0056 */
[----:B------:R-:W-:Y:S02]  /*164e0*/  IMAD.MOV.U32 R161, RZ, RZ, R85 ;  /* 0x000000ffffa17224 */ /* 0x000fe400078e0055 */
[----:B------:R-:W-:Y:S02]  /*164f0*/  IMAD.MOV.U32 R160, RZ, RZ, R84 ;  /* 0x000000ffffa07224 */ /* 0x000fe400078e0054 */
[----:B0-----:R-:W-:-:S02]  /*16500*/  IMAD.MOV.U32 R159, RZ, RZ, R83 ;  /* 0x000000ffff9f7224 */ /* 0x001fc400078e0053 */
        /* <DEDUP_REMOVED lines=175> */
[----:B------:R-:W-:Y:S01]  /*17000*/  IMAD.MOV.U32 R45, RZ, RZ, R38 ;  /* 0x000000ffff2d7224 */ /* 0x000fe200078e0026 */
[----:B------:R4:W-:Y:S01]  /*17010*/  STL.128 [R1+0x270], R104 ;  /* 0x0002706801007387 */ /* 0x0009e20000100c00 */
[----:B------:R-:W-:Y:S02]  /*17020*/  IMAD.MOV.U32 R44, RZ, RZ, R37 ;  /* 0x000000ffff2c7224 */ /* 0x000fe400078e0025 */
[----:B------:R-:W-:Y:S01]  /*17030*/  IMAD.MOV.U32 R43, RZ, RZ, R36 ;  /* 0x000000ffff2b7224 */ /* 0x000fe200078e0024 */
[----:B------:R0:W-:Y:S01]  /*17040*/  STL.128 [R1+0x280], R108 ;  /* 0x0002806c01007387 */ /* 0x0001e20000100c00 */
[----:B------:R-:W-:Y:S02]  /*17050*/  IMAD.MOV.U32 R42, RZ, RZ, R35 ;  /* 0x000000ffff2a7224 */ /* 0x000fe400078e0023 */
[----:B------:R-:W-:Y:S01]  /*17060*/  IMAD.MOV.U32 R41, RZ, RZ, R34 ;  /* 0x000000ffff297224 */ /* 0x000fe200078e0022 */
[----:B------:R1:W-:Y:S01]  /*17070*/  STL.128 [R1+0x290], R112 ;  /* 0x0002907001007387 */ /* 0x0003e20000100c00 */
[----:B------:R-:W-:-:S02]  /*17080*/  IMAD.MOV.U32 R40, RZ, RZ, R33 ;  /* 0x000000ffff287224 */ /* 0x000fc400078e0021 */
        /* <DEDUP_REMOVED lines=18> */
[----:B--2---:R-:W-:Y:S01]  /*171b0*/  IMAD.MOV.U32 R100, RZ, RZ, R184 ;  /* 0x000000ffff647224 */ /* 0x004fe200078e00b8 */
[----:B------:R2:W-:Y:S01]  /*171c0*/  STL.128 [R1+0x300], R140 ;  /* 0x0003008c01007387 */ /* 0x0005e20000100c00 */
[----:B------:R-:W-:Y:S02]  /*171d0*/  IMAD.MOV.U32 R101, RZ, RZ, R185 ;  /* 0x000000ffff657224 */ /* 0x000fe400078e00b9 */
[----:B------:R-:W-:Y:S01]  /*171e0*/  IMAD.MOV.U32 R102, RZ, RZ, R186 ;  /* 0x000000ffff667224 */ /* 0x000fe200078e00ba */
[----:B------:R2:W-:Y:S01]  /*171f0*/  STL.128 [R1+0x310], R144 ;  /* 0x0003109001007387 */ /* 0x0005e20000100c00 */
[----:B------:R-:W-:Y:S02]  /*17200*/  IMAD.MOV.U32 R103, RZ, RZ, R187 ;  /* 0x000000ffff677224 */ /* 0x000fe400078e00bb */
[----:B----4-:R-:W-:Y:S01]  /*17210*/  IMAD.MOV.U32 R104, RZ, RZ, R188 ;  /* 0x000000ffff687224 */ /* 0x010fe200078e00bc */
[----:B------:R4:W-:Y:S01]  /*17220*/  STL.128 [R1+0x320], R148 ;  /* 0x0003209401007387 */ /* 0x0009e20000100c00 */
[----:B------:R-:W-:-:S02]  /*17230*/  IMAD.MOV.U32 R105, RZ, RZ, R189 ;  /* 0x000000ffff697224 */ /* 0x000fc400078e00bd */
[----:B------:R-:W-:Y:S02]  /*17240*/  IMAD.MOV.U32 R106, RZ, RZ, R190 ;  /* 0x000000ffff6a7224 */ /* 0x000fe400078e00be */
[----:B------:R-:W-:Y:S02]  /*17250*/  IMAD.MOV.U32 R107, RZ, RZ, R191 ;  /* 0x000000ffff6b7224 */ /* 0x000fe400078e00bf */
[----:B0-----:R-:W-:Y:S02]  /*17260*/  IMAD.MOV.U32 R108, RZ, RZ, R4 ;  /* 0x000000ffff6c7224 */ /* 0x001fe400078e0004 */
[----:B------:R-:W-:Y:S02]  /*17270*/  IMAD.MOV.U32 R109, RZ, RZ, R0 ;  /* 0x000000ffff6d7224 */ /* 0x000fe400078e0000 */
[----:B------:R-:W-:Y:S02]  /*17280*/  IMAD.MOV.U32 R110, RZ, RZ, R8 ;  /* 0x000000ffff6e7224 */ /* 0x000fe400078e0008 */
[----:B------:R-:W-:-:S02]  /*17290*/  IMAD.MOV.U32 R111, RZ, RZ, R195 ;  /* 0x000000ffff6f7224 */ /* 0x000fc400078e00c3 */
[----:B-1----:R-:W-:Y:S02]  /*172a0*/  IMAD.MOV.U32 R112, RZ, RZ, R196 ;  /* 0x000000ffff707224 */ /* 0x002fe400078e00c4 */
[----:B------:R-:W-:Y:S02]  /*172b0*/  IMAD.MOV.U32 R113, RZ, RZ, R197 ;  /* 0x000000ffff717224 */ /* 0x000fe400078e00c5 */
[----:B------:R-:W-:Y:S02]  /*172c0*/  IMAD.MOV.U32 R114, RZ, RZ, R198 ;  /* 0x000000ffff727224 */ /* 0x000fe400078e00c6 */
[----:B------:R-:W-:Y:S02]  /*172d0*/  IMAD.MOV.U32 R115, RZ, RZ, R199 ;  /* 0x000000ffff737224 */ /* 0x000fe400078e00c7 */
[----:B---3--:R-:W-:Y:S02]  /*172e0*/  IMAD.MOV.U32 R116, RZ, RZ, R200 ;  /* 0x000000ffff747224 */ /* 0x008fe400078e00c8 */
        /* <DEDUP_REMOVED lines=23> */
[----:B--2---:R-:W-:Y:S02]  /*17460*/  IMAD.MOV.U32 R140, RZ, RZ, R224 ;  /* 0x000000ffff8c7224 */ /* 0x004fe400078e00e0 */
[----:B------:R-:W-:-:S02]  /*17470*/  IMAD.MOV.U32 R141, RZ, RZ, R225 ;  /* 0x000000ffff8d7224 */ /* 0x000fc400078e00e1 */
[----:B------:R-:W-:Y:S02]  /*17480*/  IMAD.MOV.U32 R142, RZ, RZ, R226 ;  /* 0x000000ffff8e7224 */ /* 0x000fe400078e00e2 */
[----:B------:R-:W-:Y:S02]  /*17490*/  IMAD.MOV.U32 R143, RZ, RZ, R227 ;  /* 0x000000ffff8f7224 */ /* 0x000fe400078e00e3 */
[----:B------:R-:W-:Y:S02]  /*174a0*/  IMAD.MOV.U32 R144, RZ, RZ, R228 ;  /* 0x000000ffff907224 */ /* 0x000fe400078e00e4 */
[----:B------:R-:W-:Y:S02]  /*174b0*/  IMAD.MOV.U32 R145, RZ, RZ, R229 ;  /* 0x000000ffff917224 */ /* 0x000fe400078e00e5 */
[----:B------:R-:W-:Y:S02]  /*174c0*/  IMAD.MOV.U32 R146, RZ, RZ, R230 ;  /* 0x000000ffff927224 */ /* 0x000fe400078e00e6 */
[----:B------:R-:W-:-:S02]  /*174d0*/  IMAD.MOV.U32 R147, RZ, RZ, R231 ;  /* 0x000000ffff937224 */ /* 0x000fc400078e00e7 */
[----:B----4-:R-:W-:Y:S02]  /*174e0*/  IMAD.MOV.U32 R148, RZ, RZ, R232 ;  /* 0x000000ffff947224 */ /* 0x010fe400078e00e8 */
[----:B------:R-:W-:Y:S02]  /*174f0*/  IMAD.MOV.U32 R149, RZ, RZ, R233 ;  /* 0x000000ffff957224 */ /* 0x000fe400078e00e9 */
[----:B------:R-:W-:Y:S02]  /*17500*/  IMAD.MOV.U32 R150, RZ, RZ, R7 ;  /* 0x000000ffff967224 */ /* 0x000fe400078e0007 */
[----:B------:R-:W-:Y:S02]  /*17510*/  IMAD.MOV.U32 R151, RZ, RZ, R235 ;  /* 0x000000ffff977224 */ /* 0x000fe400078e00eb */
[----:B------:R-:W-:Y:S02]  /*17520*/  IMAD.MOV.U32 R24, RZ, RZ, R18 ;  /* 0x000000ffff187224 */ /* 0x000fe400078e0012 */
[----:B------:R-:W-:-:S02]  /*17530*/  IMAD.MOV.U32 R25, RZ, RZ, R2 ;  /* 0x000000ffff197224 */ /* 0x000fc400078e0002 */
[----:B------:R-:W-:Y:S02]  /*17540*/  IMAD.MOV.U32 R26, RZ, RZ, R3 ;  /* 0x000000ffff1a7224 */ /* 0x000fe400078e0003 */
[----:B------:R-:W-:-:S06]  /*17550*/  IMAD.MOV.U32 R27, RZ, RZ, R19 ;  /* 0x000000ffff1b7224 */ /* 0x000fcc00078e0013 */
[----:B------:R-:W-:-:S06]  /*17560*/  WARPGROUP.ARRIVE ;  /* 0x00000000000079c5 */ /* 0x000fcc0000000000 */
[----:B------:R-:W-:Y:S01]  /*17570*/  HGMMA.64x256x16.F32 R24, R152, gdesc[UR4].tnspB, R24, gsb0 ;  /* 0x43e0000498187df0 */ /* 0x000fe20008000818 */
[----:B------:R0:W-:Y:S04]  /*17580*/  STL.128 [R1+0x340], R156 ;  /* 0x0003409c01007387 */ /* 0x0001e80000100c00 */
[----:B------:R1:W-:Y:S04]  /*17590*/  STL.128 [R1+0x350], R160 ;  /* 0x000350a001007387 */ /* 0x0003e80000100c00 */
[----:B0-----:R-:W2:Y:S04]  /*175a0*/  LDL.LU.128 R156, [R1+0x12c0] ;  /* 0x0012c000019c7983 */ /* 0x001ea80000300c00 */
[----:B-1----:R-:W3:Y:S04]  /*175b0*/  LDL.LU.128 R160, [R1+0x12d0] ;  /* 0x0012d00001a07983 */ /* 0x002ee80000300c00 */
[----:B------:R0:W-:Y:S04]  /*175c0*/  STL.128 [R1+0x370], R168 ;  /* 0x000370a801007387 */ /* 0x0001e80000100c00 */
[----:B------:R1:W-:Y:S04]  /*175d0*/  STL.128 [R1+0x360], R164 ;  /* 0x000360a401007387 */ /* 0x0003e80000100c00 */
[----:B0-----:R-:W4:Y:S04]  /*175e0*/  LDL.LU.128 R168, [R1+0x12f0] ;  /* 0x0012f00001a87983 */ /* 0x001f280000300c00 */
[----:B-1----:R-:W4:Y:S04]  /*175f0*/  LDL.LU.128 R164, [R1+0x12e0] ;  /* 0x0012e00001a47983 */ /* 0x002f280000300c00 */
[----:B------:R0:W-:Y:S04]  /*17600*/  STL [R1+0x12a8], R194 ;  /* 0x0012a8c201007387 */ /* 0x0001e80000100800 */
[----:B------:R1:W-:Y:S01]  /*17610*/  STL.64 [R1+0x12a0], R192 ;  /* 0x0012a0c001007387 */ /* 0x0003e20000100a00 */
[----:B0-----:R-:W-:-:S02]  /*17620*/  IMAD.MOV.U32 R194, RZ, RZ, R8 ;  /* 0x000000ffffc27224 */ /* 0x001fc400078e0008 */
[----:B-1----:R-:W-:Y:S02]  /*17630*/  IMAD.MOV.U32 R192, RZ, RZ, R4 ;  /* 0x000000ffffc07224 */ /* 0x002fe400078e0004 */
[----:B------:R-:W-:-:S05]  /*17640*/  IMAD.MOV.U32 R193, RZ, RZ, R0 ;  /* 0x000000ffffc17224 */ /* 0x000fca00078e0000 */
[----:B------:R0:W-:Y:S04]  /*17650*/  STL.128 [R1+0x3b0], R192 ;  /* 0x0003b0c001007387 */ /* 0x0001e80000100c00 */
[----:B0-----:R-:W4:Y:S04]  /*17660*/  LDL.LU R194, [R1+0x12a8] ;  /* 0x0012a80001c27983 */ /* 0x001f280000300800 */
[----:B------:R-:W4:Y:S01]  /*17670*/  LDL.LU.64 R192, [R1+0x12a0] ;  /* 0x0012a00001c07983 */ /* 0x000f220000300a00 */
[----:B------:R-:W-:-:S05]  /*17680*/  IMAD.MOV.U32 R183, RZ, RZ, 0x1 ;  /* 0x00000001ffb77424 */ /* 0x000fca00078e00ff */
[----:B------:R0:W-:Y:S04]  /*17690*/  STL.128 [R1+0x1320], R180 ;  /* 0x001320b401007387 */ /* 0x0001e80000100c00 */
[----:B------:R1:W-:Y:S04]  /*176a0*/  STL.128 [R1+0x1310], R176 ;  /* 0x001310b001007387 */ /* 0x0003e80000100c00 */
[----:B------:R1:W-:Y:S04]  /*176b0*/  STL.128 [R1+0x380], R172 ;  /* 0x000380ac01007387 */ /* 0x0003e80000100c00 */
[----:B0-----:R-:W4:Y:S04]  /*176c0*/  LDL.LU.128 R180, [R1+0x1320] ;  /* 0x0013200001b47983 */ /* 0x001f280000300c00 */
[----:B-1----:R-:W4:Y:S04]  /*176d0*/  LDL.LU.128 R176, [R1+0x1310] ;  /* 0x0013100001b07983 */ /* 0x002f280000300c00 */
[----:B------:R-:W4:Y:S01]  /*176e0*/  LDL.LU.128 R172, [R1+0x1300] ;  /* 0x0013000001ac7983 */ /* 0x000f220000300c00 */
[----:B------:R-:W-:-:S03]  /*176f0*/  WARPGROUP.DEPBAR.LE gsb0, 0x0 ;  /* 0x00008000000079c5 */ /* 0x000fc60000010000 */
        /* <DEDUP_REMOVED lines=9> */
[----:B0-----:R-:W4:Y:S04]  /*17790*/  LDL.LU.128 R140, [R1+0x1200] ;  /* 0x00120000018c7983 */ /* 0x001f280000300c00 */
[----:B-1----:R-:W4:Y:S04]  /*177a0*/  LDL.LU.128 R136, [R1+0x11f0] ;  /* 0x0011f00001887983 */ /* 0x002f280000300c00 */
[----:B------:R-:W4:Y:S04]  /*177b0*/  LDL.LU.128 R132, [R1+0x11e0] ;  /* 0x0011e00001847983 */ /* 0x000f280000300c00 */
[----:B------:R-:W4:Y:S04]  /*177c0*/  LDL.LU.128 R128, [R1+0x11d0] ;  /* 0x0011d00001807983 */ /* 0x000f280000300c00 */
[----:B------:R-:W4:Y:S04]  /*177d0*/  LDL.LU.128 R124, [R1+0x11c0] ;  /* 0x0011c000017c7983 */ /* 0x000f280000300c00 */
[----:B------:R-:W4:Y:S04]  /*177e0*/  LDL.LU.128 R120, [R1+0x11b0] ;  /* 0x0011b00001787983 */ /* 0x000f280000300c00 */
[----:B------:R-:W4:Y:S04]  /*177f0*/  LDL.LU.128 R116, [R1+0x11a0] ;  /* 0x0011a00001747983 */ /* 0x000f280000300c00 */
[----:B------:R-:W4:Y:S04]  /*17800*/  LDL.LU.128 R112, [R1+0x1190] ;  /* 0x0011900001707983 */ /* 0x000f280000300c00 */
[----:B------:R-:W4:Y:S04]  /*17810*/  LDL.LU.128 R108, [R1+0x1180] ;  /* 0x00118000016c7983 */ /* 0x000f280000300c00 */
[----:B------:R0:W-:Y:S04]  /*17820*/  STL.128 [R1+0x1220], R148 ;  /* 0x0012209401007387 */ /* 0x0001e80000100c00 */
[----:B------:R1:W-:Y:S04]  /*17830*/  STL.128 [R1+0x1210], R144 ;  /* 0x0012109001007387 */ /* 0x0003e80000100c00 */
[----:B0-----:R-:W4:Y:S04]  /*17840*/  LDL.LU.128 R148, [R1+0x1220] ;  /* 0x0012200001947983 */ /* 0x001f280000300c00 */
[----:B-1----:R-:W4:Y:S04]  /*17850*/  LDL.LU.128 R144, [R1+0x1210] ;  /* 0x0012100001907983 */ /* 0x002f280000300c00 */
[----:B---3--:R0:W-:Y:S04]  /*17860*/  STL.128 [R1+0x1240], R160 ;  /* 0x001240a001007387 */ /* 0x0081e80000100c00 */
[----:B--2---:R1:W-:Y:S04]  /*17870*/  STL.128 [R1+0x1230], R156 ;  /* 0x0012309c01007387 */ /* 0x0043e80000100c00 */
[----:B0-----:R-:W2:Y:S04]  /*17880*/  LDL.LU.128 R160, [R1+0x1240] ;  /* 0x0012400001a07983 */ /* 0x001ea80000300c00 */
[----:B-1----:R-:W3:Y:S04]  /*17890*/  LDL.LU.128 R156, [R1+0x1230] ;  /* 0x00123000019c7983 */ /* 0x002ee80000300c00 */
[----:B----4-:R0:W-:Y:S04]  /*178a0*/  STL.128 [R1+0x1260], R168 ;  /* 0x001260a801007387 */ /* 0x0101e80000100c00 */
[----:B------:R1:W-:Y:S04]  /*178b0*/  STL.128 [R1+0x1250], R164 ;  /* 0x001250a401007387 */ /* 0x0003e80000100c00 */
[----:B0-----:R-:W4:Y:S04]  /*178c0*/  LDL.LU.128 R168, [R1+0x1260] ;  /* 0x0012600001a87983 */ /* 0x001f280000300c00 */
[----:B-1----:R-:W4:Y:S01]  /*178d0*/  LDL.LU.128 R164, [R1+0x1250] ;  /* 0x0012500001a47983 */ /* 0x002f220000300c00 */
[----:B------:R-:W-:-:S02]  /*178e0*/  F2FP.F16.F32.PACK_AB R152, R15, R20 ;  /* 0x000000140f98723e */ /* 0x000fc400000000ff */
[----:B------:R-:W-:Y:S01]  /*178f0*/  F2FP.F16.F32.PACK_AB R153, R11, R12 ;  /* 0x0000000c0b99723e */ /* 0x000fe200000000ff */
[----:B------:R0:W-:Y:S01]  /*17900*/  STL.128 [R1+0x390], R184 ;  /* 0x000390b801007387 */ /* 0x0001e20000100c00 */
[----:B------:R-:W-:Y:S02]  /*17910*/  F2FP.F16.F32.PACK_AB R154, R21, R22 ;  /* 0x00000016159a723e */ /* 0x000fe400000000ff */
[----:B------:R-:W-:Y:S01]  /*17920*/  F2FP.F16.F32.PACK_AB R155, R13, R14 ;  /* 0x0000000e0d9b723e */ /* 0x000fe200000000ff */
[----:B------:R1:W-:Y:S04]  /*17930*/  STL.128 [R1+0x3a0], R188 ;  /* 0x0003a0bc01007387 */ /* 0x0003e80000100c00 */
[----:B------:R-:W-:Y:S04]  /*17940*/  STL.128 [R1+0x3c0], R196 ;  /* 0x0003c0c401007387 */ /* 0x000fe80000100c00 */
[----:B------:R-:W-:Y:S04]  /*17950*/  STL.128 [R1+0x3d0], R200 ;  /* 0x0003d0c801007387 */ /* 0x000fe80000100c00 */
[----:B------:R-:W-:Y:S01]  /*17960*/  STL.128 [R1+0x3e0], R204 ;  /* 0x0003e0cc01007387 */ /* 0x000fe20000100c00 */
[----:B0-----:R-:W-:-:S02]  /*17970*/  IMAD.MOV.U32 R187, RZ, RZ, R103 ;  /* 0x000000ffffbb7224 */ /* 0x001fc400078e0067 */
[----:B------:R-:W-:Y:S01]  /*17980*/  IMAD.MOV.U32 R186, RZ, RZ, R102 ;  /* 0x000000ffffba7224 */ /* 0x000fe200078e0066 */
[----:B------:R-:W-:Y:S01]  /*17990*/  STL.128 [R1+0x3f0], R208 ;  /* 0x0003f0d001007387 */ /* 0x000fe20000100c00 */
[----:B-1----:R-:W-:Y:S02]  /*179a0*/  IMAD.MOV.U32 R191, RZ, RZ, R107 ;  /* 0x000000ffffbf7224 */ /* 0x002fe400078e006b */
[----:B------:R-:W-:Y:S01]  /*179b0*/  IMAD.MOV.U32 R190, RZ, RZ, R106 ;  /* 0x000000ffffbe7224 */ /* 0x000fe200078e006a */
[----:B------:R-:W-:Y:S01]  /*179c0*/  STL.128 [R1+0x400], R212 ;  /* 0x000400d401007387 */ /* 0x000fe20000100c00 */
[----:B------:R-:W-:Y:S02]  /*179d0*/  IMAD.MOV.U32 R189, RZ, RZ, R105 ;  /* 0x000000ffffbd7224 */ /* 0x000fe400078e0069 */
[----:B------:R-:W-:Y:S01]  /*179e0*/  IMAD.MOV.U32 R188, RZ, RZ, R104 ;  /* 0x000000ffffbc7224 */ /* 0x000fe200078e0068 */
[----:B------:R-:W-:Y:S01]  /*179f0*/  STL.128 [R1+0x410], R216 ;  /* 0x000410d801007387 */ /* 0x000fe20000100c00 */
[----:B------:R-:W-:-:S02]  /*17a00*/  IMAD.MOV.U32 R185, RZ, RZ, R101 ;  /* 0x000000ffffb97224 */ /* 0x000fc400078e0065 */
[----:B------:R-:W-:Y:S01]  /*17a10*/  IMAD.MOV.U32 R184, RZ, RZ, R100 ;  /* 0x000000ffffb87224 */ /* 0x000fe200078e0064 */
[----:B------:R-:W-:Y:S04]  /*17a20*/  STL.128 [R1+0x420], R220 ;  /* 0x000420dc01007387 */ /* 0x000fe80000100c00 */
[----:B------:R-:W-:Y:S01]  /*17a30*/  STL.128 [R1+0x430], R224 ;  /* 0x000430e001007387 */ /* 0x000fe20000100c00 */
[----:B------:R-:W-:-:S03]  /*17a40*/  IMAD.MOV.U32 R15, RZ, RZ, R19 ;  /* 0x000000ffff0f7224 */ /* 0x000fc600078e0013 */
[----:B------:R0:W-:Y:S04]  /*17a50*/  STL.128 [R1+0x10e0], R188 ;  /* 0x0010e0bc01007387 */ /* 0x0001e80000100c00 */
[----:B------:R1:W-:Y:S04]  /*17a60*/  STL.128 [R1+0x10d0], R184 ;  /* 0x0010d0b801007387 */ /* 0x0003e80000100c00 */
[----:B------:R1:W-:Y:S04]  /*17a70*/  STL.128 [R1+0x1050], R152 ;  /* 0x0010509801007387 */ /* 0x0003e80000100c00 */
[----:B------:R-:W-:Y:S04]  /*17a80*/  STL.128 [R1+0x440], R228 ;  /* 0x000440e401007387 */ /* 0x000fe80000100c00 */
[----:B0-----:R-:W4:Y:S04]  /*17a90*/  LDL.LU.128 R188, [R1+0x10e0] ;  /* 0x0010e00001bc7983 */ /* 0x001f280000300c00 */
[----:B-1----:R-:W4:Y:S01]  /*17aa0*/  LDL.LU.128 R184, [R1+0x10d0] ;  /* 0x0010d00001b87983 */ /* 0x002f220000300c00 */
[----:B------:R-:W-:-:S02]  /*17ab0*/  IMAD.MOV.U32 R155, RZ, RZ, R79 ;  /* 0x000000ffff9b7224 */ /* 0x000fc400078e004f */
[----:B------:R-:W-:Y:S02]  /*17ac0*/  IMAD.MOV.U32 R154, RZ, RZ, R78 ;  /* 0x000000ffff9a7224 */ /* 0x000fe400078e004e */
[----:B------:R-:W-:Y:S02]  /*17ad0*/  IMAD.MOV.U32 R153, RZ, RZ, R77 ;  /* 0x000000ffff997224 */ /* 0x000fe400078e004d */
[----:B------:R-:W-:-:S05]  /*17ae0*/  IMAD.MOV.U32 R152, RZ, RZ, R76 ;  /* 0x000000ffff987224 */ /* 0x000fca00078e004c */
[----:B------:R-:W-:Y:S04]  /*17af0*/  STL.128 [R1+0x330], R152 ;  /* 0x0003309801007387 */ /* 0x000fe80000100c00 */
[----:B------:R0:W-:Y:S04]  /*17b00*/  STL.128 [R1+0x1290], R180 ;  /* 0x001290b401007387 */ /* 0x0001e80000100c00 */
[----:B------:R1:W-:Y:S04]  /*17b10*/  STL.128 [R1+0x1280], R176 ;  /* 0x001280b001007387 */ /* 0x0003e80000100c00 */
[----:B------:R1:W-:Y:S04]  /*17b20*/  STL.128 [R1+0x1270], R172 ;  /* 0x001270ac01007387 */ /* 0x0003e80000100c00 */
[----:B0-----:R-:W4:Y:S04]  /*17b30*/  LDL.LU.128 R180, [R1+0x1290] ;  /* 0x0012900001b47983 */ /* 0x001f280000300c00 */
[----:B-1----:R-:W4:Y:S04]  /*17b40*/  LDL.LU.128 R176, [R1+0x1280] ;  /* 0x0012800001b07983 */ /* 0x002f280000300c00 */
[----:B------:R-:W4:Y:S01]  /*17b50*/  LDL.LU.128 R172, [R1+0x1270] ;  /* 0x0012700001ac7983 */ /* 0x000f220000300c00 */
        /* <DEDUP_REMOVED lines=41> */
[----:B------:R1:W-:Y:S01]  /*17df0*/  STL.128 [R1+0x10f0], R192 ;  /* 0x0010f0c001007387 */ /* 0x0003e20000100c00 */
[----:B------:R-:W-:-:S03]  /*17e00*/  IMAD.MOV.U32 R10, RZ, RZ, R148 ;  /* 0x000000ffff0a7224 */ /* 0x000fc600078e0094 */
[----:B0-----:R-:W4:Y:S01]  /*17e10*/  LDL.LU.128 R224, [R1+0x1170] ;  /* 0x0011700001e07983 */ /* 0x001f220000300c00 */
[----:B------:R-:W-:-:S03]  /*17e20*/  IMAD.MOV.U32 R19, RZ, RZ, R147 ;  /* 0x000000ffff137224 */ /* 0x000fc600078e0093 */
[----:B-1----:R-:W4:Y:S01]  /*17e30*/  LDL.LU.128 R220, [R1+0x1160] ;  /* 0x0011600001dc7983 */ /* 0x002f220000300c00 */
[----:B------:R-:W-:-:S03]  /*17e40*/  IMAD.MOV.U32 R230, RZ, RZ, R146 ;  /* 0x000000ffffe67224 */ /* 0x000fc600078e0092 */
[----:B------:R-:W4:Y:S01]  /*17e50*/  LDL.LU.128 R216, [R1+0x1150] ;  /* 0x0011500001d87983 */ /* 0x000f220000300c00 */
[----:B------:R-:W-:-:S03]  /*17e60*/  IMAD.MOV.U32 R229, RZ, RZ, R145 ;  /* 0x000000ffffe57224 */ /* 0x000fc600078e0091 */
[----:B------:R-:W4:Y:S04]  /*17e70*/  LDL.LU.128 R212, [R1+0x1140] ;  /* 0x0011400001d47983 */ /* 0x000f280000300c00 */
[----:B------:R-:W4:Y:S04]  /*17e80*/  LDL.LU.128 R208, [R1+0x1130] ;  /* 0x0011300001d07983 */ /* 0x000f280000300c00 */
[----:B------:R-:W4:Y:S04]  /*17e90*/  LDL.LU.128 R204, [R1+0x1120] ;  /* 0x0011200001cc7983 */ /* 0x000f280000300c00 */
[----:B------:R-:W4:Y:S04]  /*17ea0*/  LDL.LU.128 R200, [R1+0x1110] ;  /* 0x0011100001c87983 */ /* 0x000f280000300c00 */
[----:B------:R-:W4:Y:S04]  /*17eb0*/  LDL.LU.128 R196, [R1+0x1100] ;  /* 0x0011000001c47983 */ /* 0x000f280000300c00 */
        /* <DEDUP_REMOVED lines=9> */
[----:B------:R-:W4:Y:S04]  /*17f50*/  LDL.LU.128 R152, [R1+0x1050] ;  /* 0x0010500001987983 */ /* 0x000f280000300c00 */
[----:B--2---:R0:W-:Y:S04]  /*17f60*/  STL.128 [R1+0x1070], R160 ;  /* 0x001070a001007387 */ /* 0x0041e80000100c00 */
[----:B---3--:R1:W-:Y:S01]  /*17f70*/  STL.128 [R1+0x1060], R156 ;  /* 0x0010609c01007387 */ /* 0x0083e20000100c00 */
[----:B------:R-:W-:-:S03]  /*17f80*/  IMAD.MOV.U32 R6, RZ, RZ, R151 ;  /* 0x000000ffff067224 */ /* 0x000fc600078e0097 */
[----:B------:R2:W-:Y:S01]  /*17f90*/  STL [R1+0x12ac], R234 ;  /* 0x0012acea01007387 */ /* 0x0005e20000100800 */
        /* <DEDUP_REMOVED lines=10> */
[----:B--2---:R-:W-:Y:S02]  /*18040*/  IMAD.MOV.U32 R234, RZ, RZ, R7 ;  /* 0x000000ffffea7224 */ /* 0x004fe400078e0007 */
[----:B------:R-:W-:Y:S01]  /*18050*/  IMAD.MOV.U32 R7, RZ, RZ, R150 ;  /* 0x000000ffff077224 */ /* 0x000fe200078e0096 */
[----:B------:R0:W-:Y:S01]  /*18060*/  STL.128 [R1+0x340], R156 ;  /* 0x0003409c01007387 */ /* 0x0001e20000100c00 */
        /* <DEDUP_REMOVED lines=8> */
[----:B------:R-:W-:Y:S01]  /*180f0*/  IMAD.MOV.U32 R79, RZ, RZ, R162 ;  /* 0x000000ffff4f7224 */ /* 0x000fe200078e00a2 */
[----:B0-----:R-:W2:Y:S01]  /*18100*/  LDL.LU.128 R156, [R1+0x1060] ;  /* 0x00106000019c7983 */ /* 0x001ea20000300c00 */
[----:B------:R-:W-:Y:S02]  /*18110*/  IMAD.MOV.U32 R78, RZ, RZ, R161 ;  /* 0x000000ffff4e7224 */ /* 0x000fe400078e00a1 */
[----:B------:R-:W-:Y:S02]  /*18120*/  IMAD.MOV.U32 R77, RZ, RZ, R160 ;  /* 0x000000ffff4d7224 */ /* 0x000fe400078e00a0 */
[----:B-1----:R-:W3:Y:S04]  /*18130*/  LDL.LU.128 R160, [R1+0x1070] ;  /* 0x0010700001a07983 */ /* 0x002ee80000300c00 */
[----:B----4-:R0:W-:Y:S01]  /*18140*/  STL.128 [R1+0x1090], R168 ;  /* 0x001090a801007387 */ /* 0x0101e20000100c00 */
[----:B------:R-:W-:-:S03]  /*18150*/  IMAD.MOV.U32 R228, RZ, RZ, R144 ;  /* 0x000000ffffe47224 */ /* 0x000fc600078e0090 */
[----:B------:R1:W-:Y:S01]  /*18160*/  STL.128 [R1+0x1080], R164 ;  /* 0x001080a401007387 */ /* 0x0003e20000100c00 */
[----:B------:R-:W-:Y:S02]  /*18170*/  IMAD.MOV.U32 R144, RZ, RZ, R68 ;  /* 0x000000ffff907224 */ /* 0x000fe400078e0044 */
[----:B------:R-:W-:Y:S02]  /*18180*/  IMAD.MOV.U32 R143, RZ, RZ, R67 ;  /* 0x000000ffff8f7224 */ /* 0x000fe400078e0043 */
[----:B------:R-:W-:Y:S02]  /*18190*/  IMAD.MOV.U32 R142, RZ, RZ, R66 ;  /* 0x000000ffff8e7224 */ /* 0x000fe400078e0042 */
[----:B------:R-:W-:Y:S02]  /*181a0*/  IMAD.MOV.U32 R141, RZ, RZ, R65 ;  /* 0x000000ffff8d7224 */ /* 0x000fe400078e0041 */
[----:B0-----:R-:W-:Y:S02]  /*181b0*/  IMAD.MOV.U32 R171, RZ, RZ, R95 ;  /* 0x000000ffffab7224 */ /* 0x001fe400078e005f */
[----:B------:R-:W-:-:S02]  /*181c0*/  IMAD.MOV.U32 R170, RZ, RZ, R94 ;  /* 0x000000ffffaa7224 */ /* 0x000fc400078e005e */
[----:B------:R-:W-:Y:S02]  /*181d0*/  IMAD.MOV.U32 R169, RZ, RZ, R93 ;  /* 0x000000ffffa97224 */ /* 0x000fe400078e005d */
[----:B------:R-:W-:Y:S02]  /*181e0*/  IMAD.MOV.U32 R168, RZ, RZ, R92 ;  /* 0x000000ffffa87224 */ /* 0x000fe400078e005c */
[----:B-1----:R-:W-:Y:S02]  /*181f0*/  IMAD.MOV.U32 R167, RZ, RZ, R91 ;  /* 0x000000ffffa77224 */ /* 0x002fe400078e005b */
        /* <DEDUP_REMOVED lines=35> */
[----:B------:R-:W-:Y:S02]  /*18430*/  VIADD R4, R16, 0x100 ;  /* 0x0000010010047836 */ /* 0x000fe40000000000 */
        /* <DEDUP_REMOVED lines=30> */
[----:B------:R-:W-:Y:S01]  /*18620*/  STL.128 [R1+0x2f0], R136 ;  /* 0x0002f08801007387 */ /* 0x000fe20000100c00 */
[----:B0-----:R-:W-:Y:S02]  /*18630*/  IMAD.MOV.U32 R232, RZ, RZ, R109 ;  /* 0x000000ffffe87224 */ /* 0x001fe400078e006d */
[----:B------:R-:W-:Y:S01]  /*18640*/  IMAD.MOV.U32 R233, RZ, RZ, R108 ;  /* 0x000000ffffe97224 */ /* 0x000fe200078e006c */
[----:B------:R-:W-:Y:S01]  /*18650*/  STL.128 [R1+0x300], R140 ;  /* 0x0003008c01007387 */ /* 0x000fe20000100c00 */
[----:B------:R-:W-:Y:S02]  /*18660*/  IMAD.MOV.U32 R59, RZ, RZ, R142 ;  /* 0x000000ffff3b7224 */ /* 0x000fe400078e008e */
[----:B------:R-:W-:Y:S01]  /*18670*/  IMAD.MOV.U32 R110, RZ, RZ, R34 ;  /* 0x000000ffff6e7224 */ /* 0x000fe200078e0022 */
[----:B------:R-:W-:Y:S01]  /*18680*/  STL.128 [R1+0x310], R144 ;  /* 0x0003109001007387 */ /* 0x000fe20000100c00 */
[----:B------:R-:W-:-:S02]  /*18690*/  IMAD.MOV.U32 R109, RZ, RZ, R33 ;  /* 0x000000ffff6d7224 */ /* 0x000fc400078e0021 */
[----:B------:R-:W-:Y:S01]  /*186a0*/  IMAD.MOV.U32 R108, RZ, RZ, R32 ;  /* 0x000000ffff6c7224 */ /* 0x000fe200078e0020 */
[----:B------:R-:W-:Y:S01]  /*186b0*/  STL.128 [R1+0x320], R148 ;  /* 0x0003209401007387 */ /* 0x000fe20000100c00 */
[----:B------:R-:W-:Y:S02]  /*186c0*/  IMAD.MOV.U32 R52, RZ, RZ, R135 ;  /* 0x000000ffff347224 */ /* 0x000fe400078e0087 */
[----:B------:R-:W-:Y:S02]  /*186d0*/  IMAD.MOV.U32 R56, RZ, RZ, R139 ;  /* 0x000000ffff387224 */ /* 0x000fe400078e008b */
[----:B------:R-:W-:Y:S02]  /*186e0*/  IMAD.MOV.U32 R100, RZ, RZ, R184 ;  /* 0x000000ffff647224 */ /* 0x000fe400078e00b8 */
[----:B------:R-:W-:Y:S02]  /*186f0*/  IMAD.MOV.U32 R101, RZ, RZ, R185 ;  /* 0x000000ffff657224 */ /* 0x000fe400078e00b9 */
        /* <DEDUP_REMOVED lines=17> */
[----:B------:R-:W2:Y:S01]  /*18810*/  LDL.LU R234, [R1+0x12ac] ;  /* 0x0012ac0001ea7983 */ /* 0x000ea20000300800 */
        /* <DEDUP_REMOVED lines=15> */
[----:B------:R-:W-:Y:S01]  /*18910*/  IMAD.MOV.U32 R41, RZ, RZ, R124 ;  /* 0x000000ffff297224 */ /* 0x000fe200078e007c */
[----:B------:R-:W-:Y:S01]  /*18920*/  R2UR UR6, R4 ;  /* 0x00000000040672ca */ /* 0x000fe200000e0000 */
        /* <DEDUP_REMOVED lines=19> */
[----:B------:R-:W-:Y:S01]  /*18a60*/  R2UR UR7, R5 ;  /* 0x00000000050772ca */ /* 0x000fe200000e0000 */
        /* <DEDUP_REMOVED lines=25> */
[----:B0-----:R-:W2:Y:S01]  /*18c00*/  LDL.LU.128 R180, [R1+0x10c0] ;  /* 0x0010c00001b47983 */ /* 0x001ea20000300c00 */
[----:B------:R-:W-:Y:S02]  /*18c10*/  IMAD.MOV.U32 R68, RZ, RZ, R61 ;  /* 0x000000ffff447224 */ /* 0x000fe400078e003d */
[----:B------:R-:W-:Y:S01]  /*18c20*/  IMAD.MOV.U32 R67, RZ, RZ, R60 ;  /* 0x000000ffff437224 */ /* 0x000fe200078e003c */
[----:B-1----:R-:W2:Y:S01]  /*18c30*/  LDL.LU.128 R176, [R1+0x10b0] ;  /* 0x0010b00001b07983 */ /* 0x002ea20000300c00 */
[----:B------:R-:W-:-:S02]  /*18c40*/  IMAD.MOV.U32 R66, RZ, RZ, R59 ;  /* 0x000000ffff427224 */ /* 0x000fc400078e003b */
[----:B------:R-:W-:Y:S01]  /*18c50*/  IMAD.MOV.U32 R27, RZ, RZ, R110 ;  /* 0x000000ffff1b7224 */ /* 0x000fe200078e006e */
[----:B----4-:R-:W4:Y:S01]  /*18c60*/  LDL.LU.128 R172, [R1+0x10a0] ;  /* 0x0010a00001ac7983 */ /* 0x010f220000300c00 */
[----:B------:R-:W-:Y:S02]  /*18c70*/  IMAD.MOV.U32 R26, RZ, RZ, R109 ;  /* 0x000000ffff1a7224 */ /* 0x000fe400078e006d */
[----:B------:R-:W-:Y:S01]  /*18c80*/  IMAD.MOV.U32 R65, RZ, RZ, R58 ;  /* 0x000000ffff417224 */ /* 0x000fe200078e003a */
[----:B------:R-:W4:Y:S01]  /*18c90*/  LDL.LU.128 R164, [R1+0x1080] ;  /* 0x0010800001a47983 */ /* 0x000f220000300c00 */
[----:B------:R-:W-:Y:S02]  /*18ca0*/  IMAD.MOV.U32 R64, RZ, RZ, R57 ;  /* 0x000000ffff407224 */ /* 0x000fe400078e0039 */
[----:B------:R-:W-:Y:S01]  /*18cb0*/  IMAD.MOV.U32 R63, RZ, RZ, R56 ;  /* 0x000000ffff3f7224 */ /* 0x000fe200078e0038 */
        /* <DEDUP_REMOVED lines=45> */
[----:B---3--:R-:W-:Y:S02]  /*18f90*/  IMAD.MOV.U32 R104, RZ, RZ, R188 ;  /* 0x000000ffff687224 */ /* 0x008fe400078e00bc */
        /* <DEDUP_REMOVED lines=47> */
[----:B------:R-:W-:-:S06]  /*19290*/  WARPGROUP.ARRIVE ;  /* 0x00000000000079c5 */ /* 0x000fcc0000000000 */
[----:B------:R-:W-:Y:S01]  /*192a0*/  HGMMA.64x256x16.F32 R24, R152, gdesc[UR4].tnspB, R24, gsb0 ;  /* 0x43e0000498187df0 */ /* 0x000fe20008000818 */
[----:B------:R0:W-:Y:S04]  /*192b0*/  STL.128 [R1+0xfe0], R160 ;  /* 0x000fe0a001007387 */ /* 0x0001e80000100c00 */
[----:B--2---:R1:W-:Y:S04]  /*192c0*/  STL.128 [R1+0xfd0], R156 ;  /* 0x000fd09c01007387 */ /* 0x0043e80000100c00 */
[----:B------:R2:W-:Y:S04]  /*192d0*/  STL [R1+0x1048], R194 ;  /* 0x001048c201007387 */ /* 0x0005e80000100800 */
[----:B0-----:R-:W3:Y:S04]  /*192e0*/  LDL.LU.128 R160, [R1+0xfe0] ;  /* 0x000fe00001a07983 */ /* 0x001ee80000300c00 */
[----:B-1----:R-:W3:Y:S01]  /*192f0*/  LDL.LU.128 R156, [R1+0xfd0] ;  /* 0x000fd000019c7983 */ /* 0x002ee20000300c00 */
[----:B--2---:R-:W-:-:S03]  /*19300*/  IMAD.MOV.U32 R194, RZ, RZ, R231 ;  /* 0x000000ffffc27224 */ /* 0x004fc600078e00e7 */
[----:B------:R0:W-:Y:S02]  /*19310*/  STL.64 [R1+0x1040], R192 ;  /* 0x001040c001007387 */ /* 0x0001e40000100a00 */
[----:B0-----:R-:W-:Y:S02]  /*19320*/  IMAD.MOV.U32 R192, RZ, RZ, R233 ;  /* 0x000000ffffc07224 */ /* 0x001fe400078e00e9 */
[----:B------:R-:W-:-:S05]  /*19330*/  IMAD.MOV.U32 R193, RZ, RZ, R232 ;  /* 0x000000ffffc17224 */ /* 0x000fca00078e00e8 */
[----:B------:R0:W-:Y:S04]  /*19340*/  STL.128 [R1+0x3b0], R192 ;  /* 0x0003b0c001007387 */ /* 0x0001e80000100c00 */
[----:B0-----:R-:W2:Y:S04]  /*19350*/  LDL.LU R194, [R1+0x1048] ;  /* 0x0010480001c27983 */ /* 0x001ea80000300800 */
[----:B------:R-:W2:Y:S04]  /*19360*/  LDL.LU.64 R192, [R1+0x1040] ;  /* 0x0010400001c07983 */ /* 0x000ea80000300a00 */
[----:B------:R-:W-:Y:S01]  /*19370*/  STL.128 [R1+0x1030], R180 ;  /* 0x001030b401007387 */ /* 0x000fe20000100c00 */
        /* <DEDUP_REMOVED lines=8> */
[----:B0-----:R-:W2:Y:S04]  /*19400*/  LDL.LU.128 R132, [R1+0xf80] ;  /* 0x000f800001847983 */ /* 0x001ea80000300c00 */
[----:B-1----:R-:W2:Y:S04]  /*19410*/  LDL.LU.128 R128, [R1+0xf70] ;  /* 0x000f700001807983 */ /* 0x002ea80000300c00 */
[----:B----4-:R-:W4:Y:S04]  /*19420*/  LDL.LU.128 R124, [R1+0xf60] ;  /* 0x000f6000017c7983 */ /* 0x010f280000300c00 */
[----:B------:R-:W4:Y:S04]  /*19430*/  LDL.LU.128 R120, [R1+0xf50] ;  /* 0x000f500001787983 */ /* 0x000f280000300c00 */
[----:B------:R-:W4:Y:S04]  /*19440*/  LDL.LU.128 R116, [R1+0xf40] ;  /* 0x000f400001747983 */ /* 0x000f280000300c00 */
[----:B------:R-:W4:Y:S04]  /*19450*/  LDL.LU.128 R112, [R1+0xf30] ;  /* 0x000f300001707983 */ /* 0x000f280000300c00 */
[----:B------:R-:W4:Y:S04]  /*19460*/  LDL.LU.128 R108, [R1+0xf20] ;  /* 0x000f2000016c7983 */ /* 0x000f280000300c00 */
[----:B------:R0:W-:Y:S04]  /*19470*/  STL.128 [R1+0xfc0], R148 ;  /* 0x000fc09401007387 */ /* 0x0001e80000100c00 */
[----:B0-----:R-:W4:Y:S01]  /*19480*/  LDL.LU.128 R148, [R1+0xfc0] ;  /* 0x000fc00001947983 */ /* 0x001f220000300c00 */
[----:B------:R-:W-:-:S02]  /*19490*/  IMAD.MOV.U32 R180, RZ, RZ, R11 ;  /* 0x000000ffffb47224 */ /* 0x000fc400078e000b */
[----:B------:R-:W-:Y:S02]  /*194a0*/  IMAD.MOV.U32 R181, RZ, RZ, R20 ;  /* 0x000000ffffb57224 */ /* 0x000fe400078e0014 */
[----:B------:R-:W-:Y:S02]  /*194b0*/  IMAD.MOV.U32 R182, RZ, RZ, R4 ;  /* 0x000000ffffb67224 */ /* 0x000fe400078e0004 */
[----:B------:R-:W-:Y:S01]  /*194c0*/  IMAD.MOV.U32 R183, RZ, RZ, R235 ;  /* 0x000000ffffb77224 */ /* 0x000fe200078e00eb */
        /* <DEDUP_REMOVED lines=8> */
[----:B------:R0:W-:Y:S04]  /*19550*/  STL.128 [R1+0x1000], R168 ;  /* 0x001000a801007387 */ /* 0x0001e80000100c00 */
[----:B0-----:R-:W4:Y:S04]  /*19560*/  LDL.LU.128 R168, [R1+0x1000] ;  /* 0x0010000001a87983 */ /* 0x001f280000300c00 */
[----:B------:R0:W-:Y:S04]  /*19570*/  STL.128 [R1+0xfb0], R144 ;  /* 0x000fb09001007387 */ /* 0x0001e80000100c00 */
[----:B------:R1:W-:Y:S04]  /*19580*/  STL.128 [R1+0xfa0], R140 ;  /* 0x000fa08c01007387 */ /* 0x0003e80000100c00 */
[----:B------:R1:W-:Y:S04]  /*19590*/  STL.128 [R1+0xf90], R136 ;  /* 0x000f908801007387 */ /* 0x0003e80000100c00 */
[----:B0-----:R-:W4:Y:S04]  /*195a0*/  LDL.LU.128 R144, [R1+0xfb0] ;  /* 0x000fb00001907983 */ /* 0x001f280000300c00 */
[----:B-1----:R-:W4:Y:S04]  /*195b0*/  LDL.LU.128 R140, [R1+0xfa0] ;  /* 0x000fa000018c7983 */ /* 0x002f280000300c00 */
[----:B------:R-:W4:Y:S01]  /*195c0*/  LDL.LU.128 R136, [R1+0xf90] ;  /* 0x000f900001887983 */ /* 0x000f220000300c00 */
[----:B---3--:R-:W-:Y:S01]  /*195d0*/  F2FP.F16.F32.PACK_AB R152, R159, R160 ;  /* 0x000000a09f98723e */ /* 0x008fe200000000ff */
[----:B------:R-:W-:Y:S01]  /*195e0*/  IMAD.MOV.U32 R159, RZ, RZ, R96 ;  /* 0x000000ffff9f7224 */ /* 0x000fe200078e0060 */
[----:B------:R-:W-:Y:S01]  /*195f0*/  F2FP.F16.F32.PACK_AB R153, R23, R156 ;  /* 0x0000009c1799723e */ /* 0x000fe200000000ff */
[----:B------:R-:W-:Y:S01]  /*19600*/  IMAD.MOV.U32 R156, RZ, RZ, R93 ;  /* 0x000000ffff9c7224 */ /* 0x000fe200078e005d */
[----:B------:R-:W-:Y:S01]  /*19610*/  F2FP.F16.F32.PACK_AB R154, R161, R162 ;  /* 0x000000a2a19a723e */ /* 0x000fe200000000ff */
[----:B------:R0:W-:Y:S01]  /*19620*/  STL.128 [R1+0x390], R184 ;  /* 0x000390b801007387 */ /* 0x0001e20000100c00 */
[----:B------:R-:W-:Y:S01]  /*19630*/  F2FP.F16.F32.PACK_AB R155, R157, R158 ;  /* 0x0000009e9d9b723e */ /* 0x000fe200000000ff */
[----:B------:R-:W-:-:S02]  /*19640*/  IMAD.MOV.U32 R160, RZ, RZ, R95 ;  /* 0x000000ffffa07224 */ /* 0x000fc400078e005f */
[----:B------:R1:W-:Y:S01]  /*19650*/  STL.128 [R1+0x3a0], R188 ;  /* 0x0003a0bc01007387 */ /* 0x0003e20000100c00 */
[----:B------:R-:W-:Y:S02]  /*19660*/  IMAD.MOV.U32 R161, RZ, RZ, R92 ;  /* 0x000000ffffa17224 */ /* 0x000fe400078e005c */
[----:B------:R-:W-:Y:S01]  /*19670*/  IMAD.MOV.U32 R158, RZ, RZ, R90 ;  /* 0x000000ffff9e7224 */ /* 0x000fe200078e005a */
[----:B------:R-:W-:Y:S01]  /*19680*/  STL.128 [R1+0x3c0], R196 ;  /* 0x0003c0c401007387 */ /* 0x000fe20000100c00 */
[----:B------:R-:W-:-:S03]  /*19690*/  IMAD.MOV.U32 R157, RZ, RZ, R89 ;  /* 0x000000ffff9d7224 */ /* 0x000fc600078e0059 */
[----:B------:R-:W-:Y:S04]  /*196a0*/  STL.128 [R1+0x3d0], R200 ;  /* 0x0003d0c801007387 */ /* 0x000fe80000100c00 */
[----:B------:R-:W-:Y:S01]  /*196b0*/  STL.128 [R1+0x3e0], R204 ;  /* 0x0003e0cc01007387 */ /* 0x000fe20000100c00 */
[----:B0-----:R-:W-:Y:S02]  /*196c0*/  IMAD.MOV.U32 R187, RZ, RZ, R103 ;  /* 0x000000ffffbb7224 */ /* 0x001fe400078e0067 */
[----:B------:R-:W-:Y:S01]  /*196d0*/  IMAD.MOV.U32 R186, RZ, RZ, R102 ;  /* 0x000000ffffba7224 */ /* 0x000fe200078e0066 */
[----:B------:R-:W-:Y:S01]  /*196e0*/  STL.128 [R1+0x3f0], R208 ;  /* 0x0003f0d001007387 */ /* 0x000fe20000100c00 */
[----:B-1----:R-:W-:Y:S02]  /*196f0*/  IMAD.MOV.U32 R191, RZ, RZ, R107 ;  /* 0x000000ffffbf7224 */ /* 0x002fe400078e006b */
[----:B------:R-:W-:Y:S01]  /*19700*/  IMAD.MOV.U32 R190, RZ, RZ, R106 ;  /* 0x000000ffffbe7224 */ /* 0x000fe200078e006a */
[----:B------:R-:W-:Y:S01]  /*19710*/  STL.128 [R1+0x400], R212 ;  /* 0x000400d401007387 */ /* 0x000fe20000100c00 */
[----:B------:R-:W-:-:S02]  /*19720*/  IMAD.MOV.U32 R189, RZ, RZ, R105 ;  /* 0x000000ffffbd7224 */ /* 0x000fc400078e0069 */
[----:B------:R-:W-:Y:S01]  /*19730*/  IMAD.MOV.U32 R188, RZ, RZ, R104 ;  /* 0x000000ffffbc7224 */ /* 0x000fe200078e0068 */
[----:B------:R-:W-:Y:S01]  /*19740*/  STL.128 [R1+0x410], R216 ;  /* 0x000410d801007387 */ /* 0x000fe20000100c00 */
[----:B------:R-:W-:Y:S02]  /*19750*/  IMAD.MOV.U32 R185, RZ, RZ, R101 ;  /* 0x000000ffffb97224 */ /* 0x000fe400078e0065 */
[----:B------:R-:W-:Y:S01]  /*19760*/  IMAD.MOV.U32 R184, RZ, RZ, R100 ;  /* 0x000000ffffb87224 */ /* 0x000fe200078e0064 */
[----:B------:R0:W-:Y:S04]  /*19770*/  STL [R1+0xe24], R159 ;  /* 0x000e249f01007387 */ /* 0x0001e80000100800 */
[----:B------:R1:W-:Y:S01]  /*19780*/  STL [R1+0xe20], R156 ;  /* 0x000e209c01007387 */ /* 0x0003e20000100800 */
[----:B0-----:R-:W-:-:S03]  /*19790*/  IMAD.MOV.U32 R159, RZ, RZ, R91 ;  /* 0x000000ffff9f7224 */ /* 0x001fc600078e005b */
[----:B------:R0:W-:Y:S01]  /*197a0*/  STL.128 [R1+0xe10], R152 ;  /* 0x000e109801007387 */ /* 0x0001e20000100c00 */
[----:B-1----:R-:W-:-:S03]  /*197b0*/  IMAD.MOV.U32 R156, RZ, RZ, R88 ;  /* 0x000000ffff9c7224 */ /* 0x002fc600078e0058 */
[----:B------:R1:W-:Y:S01]  /*197c0*/  STL.128 [R1+0xea0], R188 ;  /* 0x000ea0bc01007387 */ /* 0x0003e20000100c00 */
[----:B------:R-:W-:-:S03]  /*197d0*/  IMAD.MOV.U32 R231, RZ, RZ, R19 ;  /* 0x000000ffffe77224 */ /* 0x000fc600078e0013 */
[----:B------:R3:W-:Y:S01]  /*197e0*/  STL.128 [R1+0xe90], R184 ;  /* 0x000e90b801007387 */ /* 0x0007e20000100c00 */
[----:B------:R-:W-:-:S03]  /*197f0*/  IMAD.MOV.U32 R235, RZ, RZ, R6 ;  /* 0x000000ffffeb7224 */ /* 0x000fc600078e0006 */
[----:B------:R3:W-:Y:S01]  /*19800*/  STL.64 [R1+0xe28], R160 ;  /* 0x000e28a001007387 */ /* 0x0007e20000100a00 */
[----:B0-----:R-:W-:-:S03]  /*19810*/  IMAD.MOV.U32 R155, RZ, RZ, R87 ;  /* 0x000000ffff9b7224 */ /* 0x001fc600078e0057 */
[----:B------:R0:W-:Y:S01]  /*19820*/  STL.128 [R1+0x360], R156 ;  /* 0x0003609c01007387 */ /* 0x0001e20000100c00 */
[----:B------:R-:W-:Y:S02]  /*19830*/  IMAD.MOV.U32 R152, RZ, RZ, R84 ;  /* 0x000000ffff987224 */ /* 0x000fe400078e0054 */
[----:B------:R-:W-:Y:S01]  /*19840*/  IMAD.MOV.U32 R87, RZ, RZ, R159 ;  /* 0x000000ffff577224 */ /* 0x000fe200078e009f */
[----:B-1----:R-:W4:Y:S01]  /*19850*/  LDL.LU.128 R188, [R1+0xea0] ;  /* 0x000ea00001bc7983 */ /* 0x002f220000300c00 */
[----:B------:R-:W-:Y:S02]  /*19860*/  IMAD.MOV.U32 R84, RZ, RZ, R156 ;  /* 0x000000ffff547224 */ /* 0x000fe400078e009c */
[----:B------:R-:W-:Y:S01]  /*19870*/  IMAD.MOV.U32 R154, RZ, RZ, R86 ;  /* 0x000000ffff9a7224 */ /* 0x000fe200078e0056 */
[----:B---3--:R-:W3:Y:S01]  /*19880*/  LDL.LU.128 R184, [R1+0xe90] ;  /* 0x000e900001b87983 */ /* 0x008ee20000300c00 */
[----:B------:R-:W-:-:S03]  /*19890*/  IMAD.MOV.U32 R153, RZ, RZ, R85 ;  /* 0x000000ffff997224 */ /* 0x000fc600078e0055 */
[----:B------:R-:W3:Y:S01]  /*198a0*/  LDL.LU.64 R160, [R1+0xe28] ;  /* 0x000e280001a07983 */ /* 0x000ee20000300a00 */
[----:B------:R-:W-:-:S03]  /*198b0*/  IMAD.MOV.U32 R12, RZ, RZ, R18 ;  /* 0x000000ffff0c7224 */ /* 0x000fc600078e0012 */
[----:B0-----:R-:W3:Y:S04]  /*198c0*/  LDL.LU R159, [R1+0xe24] ;  /* 0x000e2400019f7983 */ /* 0x001ee80000300800 */
[----:B------:R-:W3:Y:S04]  /*198d0*/  LDL.LU R156, [R1+0xe20] ;  /* 0x000e2000019c7983 */ /* 0x000ee80000300800 */
[----:B------:R0:W-:Y:S04]  /*198e0*/  STL [R1+0x104c], R234 ;  /* 0x00104cea01007387 */ /* 0x0001e80000100800 */
[----:B------:R-:W-:Y:S01]  /*198f0*/  STL.128 [R1+0x350], R152 ;  /* 0x0003509801007387 */ /* 0x000fe20000100c00 */
[----:B0-----:R-:W-:-:S02]  /*19900*/  IMAD.MOV.U32 R234, RZ, RZ, R7 ;  /* 0x000000ffffea7224 */ /* 0x001fc400078e0007 */
[----:B--2---:R-:W-:Y:S02]  /*19910*/  IMAD.MOV.U32 R219, RZ, RZ, R135 ;  /* 0x000000ffffdb7224 */ /* 0x004fe400078e0087 */
[----:B------:R-:W-:Y:S02]  /*19920*/  IMAD.MOV.U32 R218, RZ, RZ, R134 ;  /* 0x000000ffffda7224 */ /* 0x000fe400078e0086 */
[----:B------:R-:W-:Y:S02]  /*19930*/  IMAD.MOV.U32 R217, RZ, RZ, R133 ;  /* 0x000000ffffd97224 */ /* 0x000fe400078e0085 */
[----:B------:R-:W-:Y:S02]  /*19940*/  IMAD.MOV.U32 R216, RZ, RZ, R132 ;  /* 0x000000ffffd87224 */ /* 0x000fe400078e0084 */
[----:B------:R-:W-:Y:S02]  /*19950*/  IMAD.MOV.U32 R215, RZ, RZ, R131 ;  /* 0x000000ffffd77224 */ /* 0x000fe400078e0083 */
[----:B------:R-:W-:-:S02]  /*19960*/  IMAD.MOV.U32 R214, RZ, RZ, R130 ;  /* 0x000000ffffd67224 */ /* 0x000fc400078e0082 */
[----:B------:R-:W-:Y:S02]  /*19970*/  IMAD.MOV.U32 R213, RZ, RZ, R129 ;  /* 0x000000ffffd57224 */ /* 0x000fe400078e0081 */
[----:B------:R-:W-:Y:S02]  /*19980*/  IMAD.MOV.U32 R212, RZ, RZ, R128 ;  /* 0x000000ffffd47224 */ /* 0x000fe400078e0080 */
[----:B----4-:R-:W-:Y:S02]  /*19990*/  IMAD.MOV.U32 R211, RZ, RZ, R127 ;  /* 0x000000ffffd37224 */ /* 0x010fe400078e007f */
        /* <DEDUP_REMOVED lines=24> */
[----:B0-----:R-:W3:Y:S01]  /*19b20*/  LDL.LU.128 R216, [R1+0xf10] ;  /* 0x000f100001d87983 */ /* 0x001ee20000300c00 */
[----:B------:R-:W-:-:S03]  /*19b30*/  IMAD.MOV.U32 R7, RZ, RZ, R150 ;  /* 0x000000ffff077224 */ /* 0x000fc600078e0096 */
[----:B-1----:R-:W3:Y:S01]  /*19b40*/  LDL.LU.128 R212, [R1+0xf00] ;  /* 0x000f000001d47983 */ /* 0x002ee20000300c00 */
[----:B------:R-:W-:-:S03]  /*19b50*/  IMAD.MOV.U32 R18, RZ, RZ, R149 ;  /* 0x000000ffff127224 */ /* 0x000fc600078e0095 */
[----:B--2---:R-:W2:Y:S01]  /*19b60*/  LDL.LU.128 R208, [R1+0xef0] ;  /* 0x000ef00001d07983 */ /* 0x004ea20000300c00 */
[----:B------:R-:W-:-:S03]  /*19b70*/  IMAD.MOV.U32 R19, RZ, RZ, R148 ;  /* 0x000000ffff137224 */ /* 0x000fc600078e0094 */
[----:B----4-:R-:W4:Y:S04]  /*19b80*/  LDL.LU.128 R204, [R1+0xee0] ;  /* 0x000ee00001cc7983 */ /* 0x010f280000300c00 */
[----:B------:R-:W2:Y:S04]  /*19b90*/  LDL.LU.128 R200, [R1+0xed0] ;  /* 0x000ed00001c87983 */ /* 0x000ea80000300c00 */
[----:B------:R-:W4:Y:S04]  /*19ba0*/  LDL.LU.128 R196, [R1+0xec0] ;  /* 0x000ec00001c47983 */ /* 0x000f280000300c00 */
[----:B------:R-:W2:Y:S01]  /*19bb0*/  LDL.LU.128 R192, [R1+0xeb0] ;  /* 0x000eb00001c07983 */ /* 0x000ea20000300c00 */
        /* <DEDUP_REMOVED lines=8> */
[----:B------:R-:W4:Y:S01]  /*19c40*/  LDL.LU.128 R152, [R1+0xe10] ;  /* 0x000e100001987983 */ /* 0x000f220000300c00 */
[----:B------:R-:W-:Y:S02]  /*19c50*/  IMAD.MOV.U32 R232, RZ, RZ, R10 ;  /* 0x000000ffffe87224 */ /* 0x000fe400078e000a */
[----:B------:R-:W-:Y:S01]  /*19c60*/  IMAD.MOV.U32 R233, RZ, RZ, R9 ;  /* 0x000000ffffe97224 */ /* 0x000fe200078e0009 */
[----:B------:R0:W-:Y:S04]  /*19c70*/  STL.128 [R1+0xe80], R180 ;  /* 0x000e80b401007387 */ /* 0x0001e80000100c00 */
[----:B------:R1:W-:Y:S04]  /*19c80*/  STL.128 [R1+0x450], R232 ;  /* 0x000450e801007387 */ /* 0x0003e80000100c00 */
[----:B------:R1:W-:Y:S04]  /*19c90*/  STL.128 [R1+0xe70], R176 ;  /* 0x000e70b001007387 */ /* 0x0003e80000100c00 */
[----:B------:R1:W-:Y:S04]  /*19ca0*/  STL.128 [R1+0xe60], R172 ;  /* 0x000e60ac01007387 */ /* 0x0003e80000100c00 */
[----:B0-----:R-:W4:Y:S04]  /*19cb0*/  LDL.LU.128 R180, [R1+0xe80] ;  /* 0x000e800001b47983 */ /* 0x001f280000300c00 */
[----:B-1----:R-:W4:Y:S04]  /*19cc0*/  LDL.LU R234, [R1+0x104c] ;  /* 0x00104c0001ea7983 */ /* 0x002f280000300800 */
[----:B------:R0:W-:Y:S04]  /*19cd0*/  STL.128 [R1+0xe40], R164 ;  /* 0x000e40a401007387 */ /* 0x0001e80000100c00 */
[----:B------:R1:W-:Y:S04]  /*19ce0*/  STL [R1+0xe30], R163 ;  /* 0x000e30a301007387 */ /* 0x0003e80000100800 */
[----:B------:R-:W4:Y:S04]  /*19cf0*/  LDL.LU.128 R176, [R1+0xe70] ;  /* 0x000e700001b07983 */ /* 0x000f280000300c00 */
[----:B------:R-:W4:Y:S04]  /*19d00*/  LDL.LU.128 R172, [R1+0xe60] ;  /* 0x000e600001ac7983 */ /* 0x000f280000300c00 */
[----:B0-----:R-:W4:Y:S04]  /*19d10*/  LDL.LU.128 R164, [R1+0xe40] ;  /* 0x000e400001a47983 */ /* 0x001f280000300c00 */
[----:B-1----:R-:W4:Y:S04]  /*19d20*/  LDL.LU R163, [R1+0xe30] ;  /* 0x000e300001a37983 */ /* 0x002f280000300800 */
[----:B------:R0:W-:Y:S04]  /*19d30*/  STL.128 [R1+0xe50], R168 ;  /* 0x000e50a801007387 */ /* 0x0001e80000100c00 */
[----:B0-----:R-:W4:Y:S01]  /*19d40*/  LDL.LU.128 R168, [R1+0xe50] ;  /* 0x000e500001a87983 */ /* 0x001f220000300c00 */
        /* <DEDUP_REMOVED lines=10> */
[----:B------:R-:W-:Y:S02]  /*19df0*/  IMAD.MOV.U32 R134, RZ, RZ, R66 ;  /* 0x000000ffff867224 */ /* 0x000fe400078e0042 */
[----:B0-----:R-:W-:Y:S02]  /*19e00*/  IMAD.MOV.U32 R229, RZ, RZ, R145 ;  /* 0x000000ffffe57224 */ /* 0x001fe400078e0091 */
[----:B------:R-:W-:Y:S02]  /*19e10*/  IMAD.MOV.U32 R228, RZ, RZ, R144 ;  /* 0x000000ffffe47224 */ /* 0x000fe400078e0090 */
[----:B-1----:R-:W-:Y:S02]  /*19e20*/  IMAD.MOV.U32 R227, RZ, RZ, R143 ;  /* 0x000000ffffe37224 */ /* 0x002fe400078e008f */
        /* <DEDUP_REMOVED lines=31> */
[----:B------:R-:W-:-:S02]  /*1a020*/  VIADD R4, R16, 0x180 ;  /* 0x0000018010047836 */ /* 0x000fc40000000000 */
        /* <DEDUP_REMOVED lines=171> */
[----:B---3--:R-:W-:Y:S01]  /*1aae0*/  IMAD.MOV.U32 R92, RZ, RZ, R161 ;  /* 0x000000ffff5c7224 */ /* 0x008fe200078e00a1 */
[----:B------:R3:W-:Y:S01]  /*1aaf0*/  STL.128 [R1+0x2d0], R120 ;  /* 0x0002d07801007387 */ /* 0x0007e20000100c00 */
[----:B------:R-:W-:Y:S02]  /*1ab00*/  IMAD.MOV.U32 R93, RZ, RZ, R156 ;  /* 0x000000ffff5d7224 */ /* 0x000fe400078e009c */
[----:B------:R-:W-:Y:S01]  /*1ab10*/  IMAD.MOV.U32 R94, RZ, RZ, R23 ;  /* 0x000000ffff5e7224 */ /* 0x000fe200078e0017 */
[----:B------:R3:W-:Y:S01]  /*1ab20*/  STL.128 [R1+0x2e0], R124 ;  /* 0x0002e07c01007387 */ /* 0x0007e20000100c00 */
[----:B------:R-:W-:Y:S02]  /*1ab30*/  IMAD.MOV.U32 R95, RZ, RZ, R160 ;  /* 0x000000ffff5f7224 */ /* 0x000fe400078e00a0 */
[----:B0-----:R-:W-:Y:S01]  /*1ab40*/  IMAD.MOV.U32 R96, RZ, RZ, R159 ;  /* 0x000000ffff607224 */ /* 0x001fe200078e009f */
[----:B------:R0:W-:Y:S01]  /*1ab50*/  STL.128 [R1+0x2f0], R128 ;  /* 0x0002f08001007387 */ /* 0x0001e20000100c00 */
[----:B------:R-:W-:-:S02]  /*1ab60*/  IMAD.MOV.U32 R97, RZ, RZ, R4 ;  /* 0x000000ffff617224 */ /* 0x000fc400078e0004 */
[----:B------:R-:W-:Y:S01]  /*1ab70*/  IMAD.MOV.U32 R98, RZ, RZ, R235 ;  /* 0x000000ffff627224 */ /* 0x000fe200078e00eb */
[----:B------:R0:W-:Y:S01]  /*1ab80*/  STL.128 [R1+0x300], R132 ;  /* 0x0003008401007387 */ /* 0x0001e20000100c00 */
[----:B------:R-:W-:Y:S02]  /*1ab90*/  IMAD.MOV.U32 R99, RZ, RZ, R233 ;  /* 0x000000ffff637224 */ /* 0x000fe400078e00e9 */
[----:B-1----:R-:W-:Y:S01]  /*1aba0*/  IMAD.MOV.U32 R100, RZ, RZ, R184 ;  /* 0x000000ffff647224 */ /* 0x002fe200078e00b8 */
        /* <DEDUP_REMOVED lines=11> */
[----:B----4-:R-:W-:Y:S02]  /*1ac60*/  IMAD.MOV.U32 R108, RZ, RZ, R232 ;  /* 0x000000ffff6c7224 */ /* 0x010fe400078e00e8 */
        /* <DEDUP_REMOVED lines=19> */
[----:B0-----:R-:W-:Y:S02]  /*1ada0*/  IMAD.MOV.U32 R128, RZ, RZ, R212 ;  /* 0x000000ffff807224 */ /* 0x001fe400078e00d4 */
[----:B------:R-:W-:Y:S02]  /*1adb0*/  IMAD.MOV.U32 R129, RZ, RZ, R213 ;  /* 0x000000ffff817224 */ /* 0x000fe400078e00d5 */
[----:B------:R-:W-:Y:S02]  /*1adc0*/  IMAD.MOV.U32 R130, RZ, RZ, R214 ;  /* 0x000000ffff827224 */ /* 0x000fe400078e00d6 */
[----:B------:R-:W-:Y:S02]  /*1add0*/  IMAD.MOV.U32 R131, RZ, RZ, R215 ;  /* 0x000000ffff837224 */ /* 0x000fe400078e00d7 */
[----:B------:R-:W-:Y:S02]  /*1ade0*/  IMAD.MOV.U32 R132, RZ, RZ, R216 ;  /* 0x000000ffff847224 */ /* 0x000fe400078e00d8 */
        /* <DEDUP_REMOVED lines=18> */
[----:B------:R-:W-:-:S06]  /*1af10*/  IMAD.MOV.U32 R151, RZ, RZ, R6 ;  /* 0x000000ffff977224 */ /* 0x000fcc00078e0006 */
[----:B------:R-:W-:-:S06]  /*1af20*/  WARPGROUP.ARRIVE ;  /* 0x00000000000079c5 */ /* 0x000fcc0000000000 */
[----:B------:R-:W-:Y:S01]  /*1af30*/  HGMMA.64x256x16.F32 R24, R152, gdesc[UR4].tnspB, R24, gsb0 ;  /* 0x43e0000498187df0 */ /* 0x000fe20008000818 */
[----:B------:R0:W-:Y:S04]  /*1af40*/  STL.64 [R1+0xe00], R192 ;  /* 0x000e00c001007387 */ /* 0x0001e80000100a00 */
[----:B------:R-:W-:Y:S04]  /*1af50*/  STL.128 [R1+0xdf0], R180 ;  /* 0x000df0b401007387 */ /* 0x000fe80000100c00 */
[----:B------:R1:W-:Y:S01]  /*1af60*/  STL [R1+0xe0c], R234 ;  /* 0x000e0cea01007387 */ /* 0x0003e20000100800 */
[----:B0-----:R-:W-:-:S03]  /*1af70*/  IMAD.MOV.U32 R192, RZ, RZ, R232 ;  /* 0x000000ffffc07224 */ /* 0x001fc600078e00e8 */
[----:B------:R0:W-:Y:S01]  /*1af80*/  STL.128 [R1+0xde0], R176 ;  /* 0x000de0b001007387 */ /* 0x0001e20000100c00 */
[----:B------:R-:W-:-:S03]  /*1af90*/  IMAD.MOV.U32 R232, RZ, RZ, R19 ;  /* 0x000000ffffe87224 */ /* 0x000fc600078e0013 */
[----:B------:R2:W-:Y:S01]  /*1afa0*/  STL.128 [R1+0xdd0], R172 ;  /* 0x000dd0ac01007387 */ /* 0x0005e20000100c00 */
[----:B-1----:R-:W-:Y:S02]  /*1afb0*/  IMAD.MOV.U32 R234, RZ, RZ, R7 ;  /* 0x000000ffffea7224 */ /* 0x002fe400078e0007 */
[----:B------:R-:W-:Y:S02]  /*1afc0*/  IMAD.MOV.U32 R182, RZ, RZ, R235 ;  /* 0x000000ffffb67224 */ /* 0x000fe400078e00eb */
[----:B------:R-:W-:Y:S01]  /*1afd0*/  IMAD.MOV.U32 R183, RZ, RZ, R233 ;  /* 0x000000ffffb77224 */ /* 0x000fe200078e00e9 */
[----:B------:R-:W-:Y:S01]  /*1afe0*/  STL.128 [R1+0xdb0], R164 ;  /* 0x000db0a401007387 */ /* 0x000fe20000100c00 */
[----:B------:R-:W-:Y:S02]  /*1aff0*/  IMAD.MOV.U32 R233, RZ, RZ, R18 ;  /* 0x000000ffffe97224 */ /* 0x000fe400078e0012 */
[----:B------:R-:W-:Y:S01]  /*1b000*/  IMAD.MOV.U32 R235, RZ, RZ, R6 ;  /* 0x000000ffffeb7224 */ /* 0x000fe200078e0006 */
[----:B------:R1:W-:Y:S01]  /*1b010*/  STL [R1+0xda0], R163 ;  /* 0x000da0a301007387 */ /* 0x0003e20000100800 */
[----:B------:R-:W-:-:S02]  /*1b020*/  IMAD.MOV.U32 R180, RZ, RZ, R159 ;  /* 0x000000ffffb47224 */ /* 0x000fc400078e009f */
[----:B0-----:R-:W-:Y:S02]  /*1b030*/  IMAD.MOV.U32 R176, RZ, RZ, R161 ;  /* 0x000000ffffb07224 */ /* 0x001fe400078e00a1 */
[----:B------:R-:W-:Y:S01]  /*1b040*/  IMAD.MOV.U32 R177, RZ, RZ, R156 ;  /* 0x000000ffffb17224 */ /* 0x000fe200078e009c */
[----:B--2---:R-:W2:Y:S01]  /*1b050*/  LDL.LU.128 R172, [R1+0xdd0] ;  /* 0x000dd00001ac7983 */ /* 0x004ea20000300c00 */
[----:B------:R-:W-:Y:S02]  /*1b060*/  IMAD.MOV.U32 R178, RZ, RZ, R23 ;  /* 0x000000ffffb27224 */ /* 0x000fe400078e0017 */
[----:B------:R-:W-:Y:S01]  /*1b070*/  IMAD.MOV.U32 R179, RZ, RZ, R160 ;  /* 0x000000ffffb37224 */ /* 0x000fe200078e00a0 */
[----:B-1----:R-:W3:Y:S01]  /*1b080*/  LDL.LU R163, [R1+0xda0] ;  /* 0x000da00001a37983 */ /* 0x002ee20000300800 */
[----:B------:R-:W-:-:S03]  /*1b090*/  IMAD.MOV.U32 R181, RZ, RZ, R4 ;  /* 0x000000ffffb57224 */ /* 0x000fc600078e0004 */
[----:B------:R-:W3:Y:S01]  /*1b0a0*/  LDL.LU.128 R164, [R1+0xdb0] ;  /* 0x000db00001a47983 */ /* 0x000ee20000300c00 */
[----:B------:R-:W-:-:S03]  /*1b0b0*/  IMAD.MOV.U32 R193, RZ, RZ, R231 ;  /* 0x000000ffffc17224 */ /* 0x000fc600078e00e7 */
[----:B------:R0:W-:Y:S04]  /*1b0c0*/  STL [R1+0xe08], R194 ;  /* 0x000e08c201007387 */ /* 0x0001e80000100800 */
[----:B------:R1:W-:Y:S04]  /*1b0d0*/  STL.128 [R1+0x450], R232 ;  /* 0x000450e801007387 */ /* 0x0003e80000100c00 */
[----:B------:R4:W-:Y:S01]  /*1b0e0*/  STL.128 [R1+0xdc0], R168 ;  /* 0x000dc0a801007387 */ /* 0x0009e20000100c00 */
[----:B0-----:R-:W-:-:S03]  /*1b0f0*/  IMAD.MOV.U32 R194, RZ, RZ, R230 ;  /* 0x000000ffffc27224 */ /* 0x001fc600078e00e6 */
[----:B------:R0:W-:Y:S04]  /*1b100*/  STL.128 [R1+0x370], R176 ;  /* 0x000370b001007387 */ /* 0x0001e80000100c00 */
[----:B------:R0:W-:Y:S04]  /*1b110*/  STL.128 [R1+0x380], R180 ;  /* 0x000380b401007387 */ /* 0x0001e80000100c00 */
[----:B-1----:R-:W3:Y:S04]  /*1b120*/  LDL.LU R234, [R1+0xe0c] ;  /* 0x000e0c0001ea7983 */ /* 0x002ee80000300800 */
[----:B----4-:R-:W4:Y:S04]  /*1b130*/  LDL.LU.128 R168, [R1+0xdc0] ;  /* 0x000dc00001a87983 */ /* 0x010f280000300c00 */
[----:B0-----:R-:W4:Y:S04]  /*1b140*/  LDL.LU.128 R176, [R1+0xde0] ;  /* 0x000de00001b07983 */ /* 0x001f280000300c00 */
[----:B------:R-:W4:Y:S04]  /*1b150*/  LDL.LU.128 R180, [R1+0xdf0] ;  /* 0x000df00001b47983 */ /* 0x000f280000300c00 */
[----:B------:R0:W-:Y:S04]  /*1b160*/  STL.128 [R1+0x3b0], R192 ;  /* 0x0003b0c001007387 */ /* 0x0001e80000100c00 */
[----:B0-----:R-:W4:Y:S04]  /*1b170*/  LDL.LU R194, [R1+0xe08] ;  /* 0x000e080001c27983 */ /* 0x001f280000300800 */
[----:B------:R-:W4:Y:S01]  /*1b180*/  LDL.LU.64 R192, [R1+0xe00] ;  /* 0x000e000001c07983 */ /* 0x000f220000300a00 */
[----:B------:R-:W-:-:S03]  /*1b190*/  WARPGROUP.DEPBAR.LE gsb0, 0x0 ;  /* 0x00008000000079c5 */ /* 0x000fc60000010000 */
[----:B------:R0:W-:Y:S04]  /*1b1a0*/  STL.128 [R1+0xd90], R148 ;  /* 0x000d909401007387 */ /* 0x0001e80000100c00 */
[----:B------:R1:W-:Y:S04]  /*1b1b0*/  STL.128 [R1+0xd80], R144 ;  /* 0x000d809001007387 */ /* 0x0003e80000100c00 */
[----:B------:R1:W-:Y:S04]  /*1b1c0*/  STL.128 [R1+0xd70], R140 ;  /* 0x000d708c01007387 */ /* 0x0003e80000100c00 */
[----:B------:R1:W-:Y:S04]  /*1b1d0*/  STL.128 [R1+0xd60], R136 ;  /* 0x000d608801007387 */ /* 0x0003e80000100c00 */
[----:B0-----:R-:W4:Y:S04]  /*1b1e0*/  LDL.LU.128 R148, [R1+0xd90] ;  /* 0x000d900001947983 */ /* 0x001f280000300c00 */
[----:B-1----:R-:W4:Y:S04]  /*1b1f0*/  LDL.LU.128 R144, [R1+0xd80] ;  /* 0x000d800001907983 */ /* 0x002f280000300c00 */
[----:B------:R0:W-:Y:S04]  /*1b200*/  STL.128 [R1+0xd50], R132 ;  /* 0x000d508401007387 */ /* 0x0001e80000100c00 */
[----:B------:R1:W-:Y:S04]  /*1b210*/  STL.128 [R1+0xd40], R128 ;  /* 0x000d408001007387 */ /* 0x0003e80000100c00 */
[----:B------:R1:W-:Y:S04]  /*1b220*/  STL.128 [R1+0xd30], R124 ;  /* 0x000d307c01007387 */ /* 0x0003e80000100c00 */
[----:B------:R1:W-:Y:S04]  /*1b230*/  STL.128 [R1+0xd20], R120 ;  /* 0x000d207801007387 */ /* 0x0003e80000100c00 */
[----:B------:R1:W-:Y:S04]  /*1b240*/  STL.128 [R1+0xd10], R116 ;  /* 0x000d107401007387 */ /* 0x0003e80000100c00 */
[----:B------:R-:W4:Y:S04]  /*1b250*/  LDL.LU.128 R140, [R1+0xd70] ;  /* 0x000d7000018c7983 */ /* 0x000f280000300c00 */
[----:B------:R-:W4:Y:S04]  /*1b260*/  LDL.LU.128 R136, [R1+0xd60] ;  /* 0x000d600001887983 */ /* 0x000f280000300c00 */
[----:B0-----:R-:W4:Y:S04]  /*1b270*/  LDL.LU.128 R132, [R1+0xd50] ;  /* 0x000d500001847983 */ /* 0x001f280000300c00 */
[----:B-1----:R-:W4:Y:S04]  /*1b280*/  LDL.LU.128 R128, [R1+0xd40] ;  /* 0x000d400001807983 */ /* 0x002f280000300c00 */
[----:B------:R-:W4:Y:S04]  /*1b290*/  LDL.LU.128 R124, [R1+0xd30] ;  /* 0x000d3000017c7983 */ /* 0x000f280000300c00 */
[----:B------:R-:W4:Y:S04]  /*1b2a0*/  LDL.LU.128 R120, [R1+0xd20] ;  /* 0x000d200001787983 */ /* 0x000f280000300c00 */
[----:B------:R-:W4:Y:S04]  /*1b2b0*/  LDL.LU.128 R116, [R1+0xd10] ;  /* 0x000d100001747983 */ /* 0x000f280000300c00 */
[----:B------:R0:W-:Y:S04]  /*1b2c0*/  STL.128 [R1+0xd00], R112 ;  /* 0x000d007001007387 */ /* 0x0001e80000100c00 */
[----:B------:R1:W-:Y:S04]  /*1b2d0*/  STL.128 [R1+0xcf0], R108 ;  /* 0x000cf06c01007387 */ /* 0x0003e80000100c00 */
[----:B0-----:R-:W4:Y:S04]  /*1b2e0*/  LDL.LU.128 R112, [R1+0xd00] ;  /* 0x000d000001707983 */ /* 0x001f280000300c00 */
[----:B-1----:R-:W4:Y:S01]  /*1b2f0*/  LDL.LU.128 R108, [R1+0xcf0] ;  /* 0x000cf000016c7983 */ /* 0x002f220000300c00 */
[----:B------:R-:W-:-:S02]  /*1b300*/  IMAD.MOV.U32 R5, RZ, RZ, R17 ;  /* 0x000000ffff057224 */ /* 0x000fc400078e0011 */
[----:B------:R-:W-:Y:S02]  /*1b310*/  IMAD.MOV.U32 R230, RZ, RZ, R22 ;  /* 0x000000ffffe67224 */ /* 0x000fe400078e0016 */
[----:B------:R-:W-:Y:S01]  /*1b320*/  IMAD.MOV.U32 R231, RZ, RZ, R21 ;  /* 0x000000ffffe77224 */ /* 0x000fe200078e0015 */
[----:B------:R-:W-:Y:S01]  /*1b330*/  R2UR UR7, R5 ;  /* 0x00000000050772ca */ /* 0x000fe200000e0000 */
[----:B------:R-:W-:Y:S02]  /*1b340*/  IMAD.MOV.U32 R7, RZ, RZ, R3 ;  /* 0x000000ffff077224 */ /* 0x000fe400078e0003 */
[----:B------:R-:W-:Y:S02]  /*1b350*/  IMAD.MOV.U32 R6, RZ, RZ, R2 ;  /* 0x000000ffff067224 */ /* 0x000fe400078e0002 */
[----:B------:R-:W-:Y:S01]  /*1b360*/  IMAD.MOV.U32 R5, RZ, RZ, R0 ;  /* 0x000000ffff057224 */ /* 0x000fe200078e0000 */
[----:B--2---:R-:W-:Y:S01]  /*1b370*/  F2FP.F16.F32.PACK_AB R152, R172, R173 ;  /* 0x000000adac98723e */ /* 0x004fe200000000ff */
[----:B------:R-:W-:Y:S01]  /*1b380*/  VIADD R4, R16, 0x200 ;  /* 0x0000020010047836 */ /* 0x000fe20000000000 */
[----:B---3--:R-:W-:-:S02]  /*1b390*/  F2FP.F16.F32.PACK_AB R153, R163, R164 ;  /* 0x000000a4a399723e */ /* 0x008fc400000000ff */
[----:B------:R-:W-:Y:S02]  /*1b3a0*/  F2FP.F16.F32.PACK_AB R154, R174, R175 ;  /* 0x000000afae9a723e */ /* 0x000fe400000000ff */
[----:B------:R-:W-:Y:S01]  /*1b3b0*/  F2FP.F16.F32.PACK_AB R155, R165, R166 ;  /* 0x000000a6a59b723e */ /* 0x000fe200000000ff */
[----:B------:R-:W-:Y:S01]  /*1b3c0*/  STL.128 [R1+0x3c0], R196 ;  /* 0x0003c0c401007387 */ /* 0x000fe20000100c00 */
[----:B------:R-:W-:Y:S01]  /*1b3d0*/  R2UR UR6, R4 ;  /* 0x00000000040672ca */ /* 0x000fe200000e0000 */
[----:B------:R-:W-:Y:S02]  /*1b3e0*/  IMAD.MOV.U32 R175, RZ, RZ, R91 ;  /* 0x000000ffffaf7224 */ /* 0x000fe400078e005b */
[----:B------:R-:W-:Y:S01]  /*1b3f0*/  STL.128 [R1+0x3d0], R200 ;  /* 0x0003d0c801007387 */ /* 0x000fe20000100c00 */
[----:B------:R-:W-:-:S03]  /*1b400*/  IMAD.MOV.U32 R174, RZ, RZ, R90 ;  /* 0x000000ffffae7224 */ /* 0x000fc600078e005a */
        /* <DEDUP_REMOVED lines=11> */
[----:B------:R-:W-:Y:S02]  /*1b4c0*/  IMAD.MOV.U32 R163, RZ, RZ, R79 ;  /* 0x000000ffffa37224 */ /* 0x000fe400078e004f */
[----:B------:R-:W-:Y:S01]  /*1b4d0*/  IMAD.MOV.U32 R162, RZ, RZ, R78 ;  /* 0x000000ffffa27224 */ /* 0x000fe200078e004e */
[----:B------:R0:W-:Y:S01]  /*1b4e0*/  STL.128 [R1+0x390], R184 ;  /* 0x000390b801007387 */ /* 0x0001e20000100c00 */
[----:B------:R-:W-:Y:S02]  /*1b4f0*/  IMAD.MOV.U32 R161, RZ, RZ, R77 ;  /* 0x000000ffffa17224 */ /* 0x000fe400078e004d */
[----:B------:R-:W-:Y:S01]  /*1b500*/  IMAD.MOV.U32 R160, RZ, RZ, R76 ;  /* 0x000000ffffa07224 */ /* 0x000fe200078e004c */
[----:B------:R1:W-:Y:S01]  /*1b510*/  STL.128 [R1+0x3a0], R188 ;  /* 0x0003a0bc01007387 */ /* 0x0003e20000100c00 */
[----:B------:R-:W-:Y:S02]  /*1b520*/  IMAD.MOV.U32 R159, RZ, RZ, R75 ;  /* 0x000000ffff9f7224 */ /* 0x000fe400078e004b */
[----:B------:R-:W-:-:S02]  /*1b530*/  IMAD.MOV.U32 R158, RZ, RZ, R74 ;  /* 0x000000ffff9e7224 */ /* 0x000fc400078e004a */
[----:B------:R-:W-:Y:S02]  /*1b540*/  IMAD.MOV.U32 R157, RZ, RZ, R73 ;  /* 0x000000ffff9d7224 */ /* 0x000fe400078e0049 */
[----:B------:R-:W-:Y:S02]  /*1b550*/  IMAD.MOV.U32 R156, RZ, RZ, R72 ;  /* 0x000000ffff9c7224 */ /* 0x000fe400078e0048 */
[----:B0-----:R-:W-:Y:S02]  /*1b560*/  IMAD.MOV.U32 R187, RZ, RZ, R103 ;  /* 0x000000ffffbb7224 */ /* 0x001fe400078e0067 */
[----:B------:R-:W-:Y:S02]  /*1b570*/  IMAD.MOV.U32 R186, RZ, RZ, R102 ;  /* 0x000000ffffba7224 */ /* 0x000fe400078e0066 */
[----:B-1----:R-:W-:Y:S02]  /*1b580*/  IMAD.MOV.U32 R191, RZ, RZ, R107 ;  /* 0x000000ffffbf7224 */ /* 0x002fe400078e006b */
[----:B------:R-:W-:-:S02]  /*1b590*/  IMAD.MOV.U32 R190, RZ, RZ, R106 ;  /* 0x000000ffffbe7224 */ /* 0x000fc400078e006a */
[----:B------:R-:W-:Y:S02]  /*1b5a0*/  IMAD.MOV.U32 R189, RZ, RZ, R105 ;  /* 0x000000ffffbd7224 */ /* 0x000fe400078e0069 */
[----:B------:R-:W-:Y:S02]  /*1b5b0*/  IMAD.MOV.U32 R188, RZ, RZ, R104 ;  /* 0x000000ffffbc7224 */ /* 0x000fe400078e0068 */
[----:B------:R-:W-:Y:S02]  /*1b5c0*/  IMAD.MOV.U32 R185, RZ, RZ, R101 ;  /* 0x000000ffffb97224 */ /* 0x000fe400078e0065 */
        /* <DEDUP_REMOVED lines=8> */
[----:B------:R-:W-:Y:S01]  /*1b650*/  IMAD.MOV.U32 R23, RZ, RZ, R144 ;  /* 0x000000ffff177224 */ /* 0x000fe200078e0090 */
[----:B------:R-:W-:Y:S01]  /*1b660*/  STL [R1+0x66c], R0 ;  /* 0x00066c0001007387 */ /* 0x000fe20000100800 */
[----:B------:R-:W-:-:S03]  /*1b670*/  IMAD.MOV.U32 R233, RZ, RZ, R3 ;  /* 0x000000ffffe97224 */ /* 0x000fc600078e0003 */
[----:B------:R-:W-:Y:S01]  /*1b680*/  STL [R1+0x668], R2 ;  /* 0x0006680201007387 */ /* 0x000fe20000100800 */
[----:B------:R-:W-:-:S03]  /*1b690*/  IMAD.MOV.U32 R235, RZ, RZ, R0 ;  /* 0x000000ffffeb7224 */ /* 0x000fc600078e0000 */
[----:B------:R-:W-:Y:S04]  /*1b6a0*/  STL [R1+0x664], R3 ;  /* 0x0006640301007387 */ /* 0x000fe80000100800 */
[----:B------:R-:W-:Y:S01]  /*1b6b0*/  STL [R1+0x660], R18 ;  /* 0x0006601201007387 */ /* 0x000fe20000100800 */
[----:B------:R-:W-:-:S03]  /*1b6c0*/  IMAD.MOV.U32 R224, RZ, RZ, R140 ;  /* 0x000000ffffe07224 */ /* 0x000fc600078e008c */
        /* <DEDUP_REMOVED lines=57> */
[----:B------:R-:W-:Y:S02]  /*1ba60*/  IMAD.MOV.U32 R225, RZ, RZ, R141 ;  /* 0x000000ffffe17224 */ /* 0x000fe400078e008d */
[----:B------:R-:W-:Y:S01]  /*1ba70*/  IMAD.MOV.U32 R226, RZ, RZ, R142 ;  /* 0x000000ffffe27224 */ /* 0x000fe200078e008e */
[----:B------:R0:W-:Y:S01]  /*1ba80*/  STL [R1+0xcec], R234 ;  /* 0x000cecea01007387 */ /* 0x0001e20000100800 */
[----:B------:R-:W-:Y:S02]  /*1ba90*/  IMAD.MOV.U32 R227, RZ, RZ, R143 ;  /* 0x000000ffffe37224 */ /* 0x000fe400078e008f */
[----:B------:R-:W-:Y:S01]  /*1baa0*/  IMAD.MOV.U32 R4, RZ, RZ, R108 ;  /* 0x000000ffff047224 */ /* 0x000fe200078e006c */
[----:B------:R-:W-:Y:S01]  /*1bab0*/  STL [R1+0x5e8], R118 ;  /* 0x0005e87601007387 */ /* 0x000fe20000100800 */
[----:B------:R-:W-:Y:S02]  /*1bac0*/  IMAD.MOV.U32 R151, RZ, RZ, R67 ;  /* 0x000000ffff977224 */ /* 0x000fe400078e0043 */
[----:B------:R-:W-:Y:S01]  /*1bad0*/  IMAD.MOV.U32 R150, RZ, RZ, R66 ;  /* 0x000000ffff967224 */ /* 0x000fe200078e0042 */
[----:B------:R-:W-:Y:S01]  /*1bae0*/  STL [R1+0x5e4], R117 ;  /* 0x0005e47501007387 */ /* 0x000fe20000100800 */
[----:B------:R-:W-:-:S02]  /*1baf0*/  IMAD.MOV.U32 R149, RZ, RZ, R65 ;  /* 0x000000ffff957224 */ /* 0x000fc400078e0041 */
[----:B0-----:R-:W-:Y:S01]  /*1bb00*/  IMAD.MOV.U32 R234, RZ, RZ, R2 ;  /* 0x000000ffffea7224 */ /* 0x001fe200078e0002 */
[----:B------:R-:W-:Y:S01]  /*1bb10*/  STL [R1+0x5e0], R116 ;  /* 0x0005e07401007387 */ /* 0x000fe20000100800 */
[----:B------:R-:W-:Y:S02]  /*1bb20*/  IMAD.MOV.U32 R148, RZ, RZ, R64 ;  /* 0x000000ffff947224 */ /* 0x000fe400078e0040 */
[----:B------:R-:W-:Y:S01]  /*1bb30*/  IMAD.MOV.U32 R147, RZ, RZ, R63 ;  /* 0x000000ffff937224 */ /* 0x000fe200078e003f */
[----:B------:R-:W-:Y:S01]  /*1bb40*/  STL [R1+0x5dc], R115 ;  /* 0x0005dc7301007387 */ /* 0x000fe20000100800 */
[----:B------:R-:W-:Y:S02]  /*1bb50*/  IMAD.MOV.U32 R146, RZ, RZ, R62 ;  /* 0x000000ffff927224 */ /* 0x000fe400078e003e */
[----:B------:R-:W-:Y:S01]  /*1bb60*/  IMAD.MOV.U32 R145, RZ, RZ, R61 ;  /* 0x000000ffff917224 */ /* 0x000fe200078e003d */
[----:B------:R-:W-:Y:S01]  /*1bb70*/  STL [R1+0x5d8], R114 ;  /* 0x0005d87201007387 */ /* 0x000fe20000100800 */
[----:B------:R-:W-:-:S02]  /*1bb80*/  IMAD.MOV.U32 R144, RZ, RZ, R60 ;  /* 0x000000ffff907224 */ /* 0x000fc400078e003c */
[----:B------:R-:W-:Y:S01]  /*1bb90*/  IMAD.MOV.U32 R143, RZ, RZ, R59 ;  /* 0x000000ffff8f7224 */ /* 0x000fe200078e003b */
[----:B------:R-:W-:Y:S01]  /*1bba0*/  STL [R1+0x5d4], R113 ;  /* 0x0005d47101007387 */ /* 0x000fe20000100800 */
[----:B------:R-:W-:Y:S02]  /*1bbb0*/  IMAD.MOV.U32 R142, RZ, RZ, R58 ;  /* 0x000000ffff8e7224 */ /* 0x000fe400078e003a */
[----:B------:R-:W-:Y:S01]  /*1bbc0*/  IMAD.MOV.U32 R141, RZ, RZ, R57 ;  /* 0x000000ffff8d7224 */ /* 0x000fe200078e0039 */
[----:B------:R-:W-:Y:S01]  /*1bbd0*/  STL [R1+0x5d0], R112 ;  /* 0x0005d07001007387 */ /* 0x000fe20000100800 */
        /* <DEDUP_REMOVED lines=11> */
[----:B------:R3:W-:Y:S01]  /*1bc90*/  STL [R1+0xca0], R167 ;  /* 0x000ca0a701007387 */ /* 0x0007e20000100800 */
[----:B------:R-:W-:-:S02]  /*1bca0*/  IMAD.MOV.U32 R132, RZ, RZ, R48 ;  /* 0x000000ffff847224 */ /* 0x000fc400078e0030 */
[----:B------:R-:W-:Y:S01]  /*1bcb0*/  IMAD.MOV.U32 R131, RZ, RZ, R47 ;  /* 0x000000ffff837224 */ /* 0x000fe200078e002f */
[----:B------:R4:W-:Y:S01]  /*1bcc0*/  STL.128 [R1+0xc90], R152 ;  /* 0x000c909801007387 */ /* 0x0009e20000100c00 */
[----:B0-----:R-:W-:Y:S02]  /*1bcd0*/  IMAD.MOV.U32 R183, RZ, RZ, R99 ;  /* 0x000000ffffb77224 */ /* 0x001fe400078e0063 */
[----:B------:R-:W-:Y:S02]  /*1bce0*/  IMAD.MOV.U32 R182, RZ, RZ, R98 ;  /* 0x000000ffffb67224 */ /* 0x000fe400078e0062 */
[----:B------:R-:W-:Y:S02]  /*1bcf0*/  IMAD.MOV.U32 R181, RZ, RZ, R97 ;  /* 0x000000ffffb57224 */ /* 0x000fe400078e0061 */
[----:B------:R-:W-:Y:S02]  /*1bd00*/  IMAD.MOV.U32 R180, RZ, RZ, R96 ;  /* 0x000000ffffb47224 */ /* 0x000fe400078e0060 */
[----:B-1----:R-:W-:-:S02]  /*1bd10*/  IMAD.MOV.U32 R179, RZ, RZ, R95 ;  /* 0x000000ffffb37224 */ /* 0x002fc400078e005f */
[----:B------:R-:W-:Y:S02]  /*1bd20*/  IMAD.MOV.U32 R178, RZ, RZ, R94 ;  /* 0x000000ffffb27224 */ /* 0x000fe400078e005e */
[----:B------:R-:W-:Y:S02]  /*1bd30*/  IMAD.MOV.U32 R177, RZ, RZ, R93 ;  /* 0x000000ffffb17224 */ /* 0x000fe400078e005d */
[----:B------:R-:W-:Y:S02]  /*1bd40*/  IMAD.MOV.U32 R176, RZ, RZ, R92 ;  /* 0x000000ffffb07224 */ /* 0x000fe400078e005c */
[----:B--2---:R-:W-:Y:S02]  /*1bd50*/  IMAD.MOV.U32 R171, RZ, RZ, R87 ;  /* 0x000000ffffab7224 */ /* 0x004fe400078e0057 */
[----:B------:R-:W-:Y:S02]  /*1bd60*/  IMAD.MOV.U32 R170, RZ, RZ, R86 ;  /* 0x000000ffffaa7224 */ /* 0x000fe400078e0056 */
[----:B------:R-:W-:-:S02]  /*1bd70*/  IMAD.MOV.U32 R169, RZ, RZ, R85 ;  /* 0x000000ffffa97224 */ /* 0x000fc400078e0055 */
[----:B------:R-:W-:Y:S02]  /*1bd80*/  IMAD.MOV.U32 R168, RZ, RZ, R84 ;  /* 0x000000ffffa87224 */ /* 0x000fe400078e0054 */
[----:B---3--:R-:W-:Y:S02]  /*1bd90*/  IMAD.MOV.U32 R167, RZ, RZ, R83 ;  /* 0x000000ffffa77224 */ /* 0x008fe400078e0053 */
        /* <DEDUP_REMOVED lines=26> */
[----:B------:R0:W-:Y:S01]  /*1bf40*/  STL [R1+0xce8], R194 ;  /* 0x000ce8c201007387 */ /* 0x0001e20000100800 */
[----:B------:R-:W-:-:S03]  /*1bf50*/  IMAD.MOV.U32 R195, RZ, RZ, R111 ;  /* 0x000000ffffc37224 */ /* 0x000fc600078e006f */
[----:B------:R1:W-:Y:S04]  /*1bf60*/  STL.64 [R1+0xce0], R192 ;  /* 0x000ce0c001007387 */ /* 0x0003e80000100a00 */
[----:B------:R-:W-:Y:S01]  /*1bf70*/  STL [R1+0x5cc], R111 ;  /* 0x0005cc6f01007387 */ /* 0x000fe20000100800 */
[----:B0-----:R-:W-:-:S03]  /*1bf80*/  IMAD.MOV.U32 R194, RZ, RZ, R110 ;  /* 0x000000ffffc27224 */ /* 0x001fc600078e006e */
[----:B------:R-:W-:Y:S04]  /*1bf90*/  STL [R1+0x5c8], R110 ;  /* 0x0005c86e01007387 */ /* 0x000fe80000100800 */
[----:B------:R-:W-:Y:S01]  /*1bfa0*/  STL [R1+0x5c4], R109 ;  /* 0x0005c46d01007387 */ /* 0x000fe20000100800 */
[----:B-1----:R-:W-:-:S03]  /*1bfb0*/  IMAD.MOV.U32 R193, RZ, RZ, R109 ;  /* 0x000000ffffc17224 */ /* 0x002fc600078e006d */
        /* <DEDUP_REMOVED lines=95> */
[----:B------:R-:W-:Y:S04]  /*1c5b0*/  STL [R1+0x470], R24 ;  /* 0x0004701801007387 */ /* 0x000fe80000100800 */
[----:B------:R1:W-:Y:S04]  /*1c5c0*/  STL [R1+0xc80], R24 ;  /* 0x000c801801007387 */ /* 0x0003e80000100800 */
[----:B------:R-:W2:Y:S04]  /*1c5d0*/  LDL.LU.128 R28, [R1+0x480] ;  /* 0x00048000011c7983 */ /* 0x000ea80000300c00 */
[----:B0-----:R-:W2:Y:S04]  /*1c5e0*/  LDL.LU.128 R152, [R1+0xc90] ;  /* 0x000c900001987983 */ /* 0x001ea80000300c00 */
[----:B-1----:R-:W2:Y:S04]  /*1c5f0*/  LDL.LU.128 R24, [R1+0x470] ;  /* 0x0004700001187983 */ /* 0x002ea80000300c00 */
[----:B------:R-:W2:Y:S04]  /*1c600*/  LDL.LU.128 R32, [R1+0x490] ;  /* 0x0004900001207983 */ /* 0x000ea80000300c00 */
        /* <DEDUP_REMOVED lines=29> */
[----:B------:R0:W-:Y:S01]  /*1c7e0*/  STL.128 [R1+0x440], R228 ;  /* 0x000440e401007387 */ /* 0x0001e20000100c00 */
[----:B------:R-:W-:-:S02]  /*1c7f0*/  IMAD.MOV.U32 R192, RZ, RZ, R4 ;  /* 0x000000ffffc07224 */ /* 0x000fc400078e0004 */
[----:B0-----:R-:W-:Y:S02]  /*1c800*/  IMAD.MOV.U32 R228, RZ, RZ, R23 ;  /* 0x000000ffffe47224 */ /* 0x001fe400078e0017 */
[----:B------:R-:W-:Y:S02]  /*1c810*/  IMAD.MOV.U32 R229, RZ, RZ, R22 ;  /* 0x000000ffffe57224 */ /* 0x000fe400078e0016 */
[----:B------:R-:W-:Y:S02]  /*1c820*/  IMAD.MOV.U32 R230, RZ, RZ, R21 ;  /* 0x000000ffffe67224 */ /* 0x000fe400078e0015 */
[----:B------:R-:W-:Y:S02]  /*1c830*/  IMAD.MOV.U32 R21, RZ, RZ, R3 ;  /* 0x000000ffff157224 */ /* 0x000fe400078e0003 */
[----:B------:R-:W-:Y:S02]  /*1c840*/  IMAD.MOV.U32 R22, RZ, RZ, R2 ;  /* 0x000000ffff167224 */ /* 0x000fe400078e0002 */
[----:B------:R-:W-:-:S05]  /*1c850*/  IMAD.MOV.U32 R23, RZ, RZ, R0 ;  /* 0x000000ffff177224 */ /* 0x000fca00078e0000 */
[----:B------:R0:W-:Y:S04]  /*1c860*/  STL.128 [R1+0xc70], R20 ;  /* 0x000c701401007387 */ /* 0x0001e80000100c00 */
[----:B------:R1:W-:Y:S04]  /*1c870*/  STL.128 [R1+0x3b0], R192 ;  /* 0x0003b0c001007387 */ /* 0x0003e80000100c00 */
[----:B------:R-:W-:Y:S04]  /*1c880*/  STL.128 [R1+0x340], R164 ;  /* 0x000340a401007387 */ /* 0x000fe80000100c00 */
[----:B0-----:R-:W3:Y:S04]  /*1c890*/  LDL.LU.128 R20, [R1+0xc70] ;  /* 0x000c700001147983 */ /* 0x001ee80000300c00 */
[----:B------:R-:W-:Y:S04]  /*1c8a0*/  STL.128 [R1+0x350], R168 ;  /* 0x000350a801007387 */ /* 0x000fe80000100c00 */
[----:B------:R0:W-:Y:S04]  /*1c8b0*/  STL.128 [R1+0x370], R176 ;  /* 0x000370b001007387 */ /* 0x0001e80000100c00 */
[----:B------:R4:W-:Y:S04]  /*1c8c0*/  STL.128 [R1+0x380], R180 ;  /* 0x000380b401007387 */ /* 0x0009e80000100c00 */
[----:B-1----:R-:W3:Y:S04]  /*1c8d0*/  LDL.LU R194, [R1+0xce8] ;  /* 0x000ce80001c27983 */ /* 0x002ee80000300800 */
[----:B------:R-:W3:Y:S04]  /*1c8e0*/  LDL.LU.64 R192, [R1+0xce0] ;  /* 0x000ce00001c07983 */ /* 0x000ee80000300a00 */
[----:B0-----:R-:W3:Y:S04]  /*1c8f0*/  LDL.LU.128 R176, [R1+0xcc0] ;  /* 0x000cc00001b07983 */ /* 0x001ee80000300c00 */
[----:B----4-:R-:W4:Y:S04]  /*1c900*/  LDL.LU.128 R180, [R1+0xcd0] ;  /* 0x000cd00001b47983 */ /* 0x010f280000300c00 */
[----:B------:R-:W4:Y:S04]  /*1c910*/  LDL.LU.128 R168, [R1+0xcb0] ;  /* 0x000cb00001a87983 */ /* 0x000f280000300c00 */
[----:B------:R-:W4:Y:S01]  /*1c920*/  LDL.LU R167, [R1+0xca0] ;  /* 0x000ca00001a77983 */ /* 0x000f220000300800 */
[----:B--2---:R-:W-:-:S06]  /*1c930*/  WARPGROUP.ARRIVE ;  /* 0x00000000000079c5 */ /* 0x004fcc0000000000 */
[----:B------:R-:W-:Y:S03]  /*1c940*/  HGMMA.64x256x16.F32 R24, R152, gdesc[UR4].tnspB, R24, gsb0 ;  /* 0x43e0000498187df0 */ /* 0x000fe60008000818 */
[----:B------:R-:W-:Y:S02]  /*1c950*/  WARPGROUP.DEPBAR.LE gsb0, 0x0 ;  /* 0x00008000000079c5 */ /* 0x000fe40000010000 */
[----:B------:R0:W-:Y:S04]  /*1c960*/  STL.128 [R1+0x470], R24 ;  /* 0x0004701801007387 */ /* 0x0001e80000100c00 */
[----:B0-----:R-:W2:Y:S01]  /*1c970*/  LDL.LU R24, [R1+0xc80] ;  /* 0x000c800001187983 */ /* 0x001ea20000300800 */
[----:B---3--:R-:W-:-:S02]  /*1c980*/  IMAD.MOV.U32 R4, RZ, RZ, R20 ;  /* 0x000000ffff047224 */ /* 0x008fc400078e0014 */
        /* <DEDUP_REMOVED lines=9> */
[----:B------:R-:W-:Y:S01]  /*1ca20*/  VIADD R16, R16, 0x280 ;  /* 0x0000028010107836 */ /* 0x000fe20000000000 */
[----:B------:R4:W-:Y:S01]  /*1ca30*/  STL.128 [R1+0x390], R184 ;  /* 0x000390b801007387 */ /* 0x0009e20000100c00 */
[----:B------:R-:W-:-:S03]  /*1ca40*/  IMAD.MOV.U32 R3, RZ, RZ, R108 ;  /* 0x000000ffff037224 */ /* 0x000fc600078e006c */
[----:B------:R4:W-:Y:S01]  /*1ca50*/  STL.128 [R1+0x3a0], R188 ;  /* 0x0003a0bc01007387 */ /* 0x0009e20000100c00 */
[----:B0-----:R-:W-:Y:S02]  /*1ca60*/  IMAD.MOV.U32 R156, RZ, RZ, R72 ;  /* 0x000000ffff9c7224 */ /* 0x001fe400078e0048 */
[----:B------:R-:W-:Y:S01]  /*1ca70*/  IMAD.MOV.U32 R157, RZ, RZ, R73 ;  /* 0x000000ffff9d7224 */ /* 0x000fe200078e0049 */
[----:B------:R-:W-:Y:S01]  /*1ca80*/  STL.128 [R1+0x510], R64 ;  /* 0x0005104001007387 */ /* 0x000fe20000100c00 */
[----:B------:R-:W-:Y:S02]  /*1ca90*/  IMAD.MOV.U32 R158, RZ, RZ, R74 ;  /* 0x000000ffff9e7224 */ /* 0x000fe400078e004a */
[----:B------:R-:W-:Y:S02]  /*1caa0*/  IMAD.MOV.U32 R159, RZ, RZ, R75 ;  /* 0x000000ffff9f7224 */ /* 0x000fe400078e004b */
[----:B-1----:R-:W-:Y:S02]  /*1cab0*/  IMAD.MOV.U32 R160, RZ, RZ, R76 ;  /* 0x000000ffffa07224 */ /* 0x002fe400078e004c */
[----:B------:R-:W-:-:S02]  /*1cac0*/  IMAD.MOV.U32 R161, RZ, RZ, R77 ;  /* 0x000000ffffa17224 */ /* 0x000fc400078e004d */
[----:B------:R-:W-:Y:S02]  /*1cad0*/  IMAD.MOV.U32 R162, RZ, RZ, R78 ;  /* 0x000000ffffa27224 */ /* 0x000fe400078e004e */
[----:B------:R-:W-:Y:S02]  /*1cae0*/  IMAD.MOV.U32 R163, RZ, RZ, R79 ;  /* 0x000000ffffa37224 */ /* 0x000fe400078e004f */
[----:B---3--:R-:W-:Y:S02]  /*1caf0*/  IMAD.MOV.U32 R172, RZ, RZ, R88 ;  /* 0x000000ffffac7224 */ /* 0x008fe400078e0058 */
        /* <DEDUP_REMOVED lines=12> */
[----:B------:R-:W-:Y:S02]  /*1cbc0*/  IMAD.MOV.U32 R18, RZ, RZ, R109 ;  /* 0x000000ffff127224 */ /* 0x000fe400078e006d */
[----:B------:R-:W-:Y:S01]  /*1cbd0*/  IMAD.MOV.U32 R19, RZ, RZ, R110 ;  /* 0x000000ffff137224 */ /* 0x000fe200078e006e */
[----:B------:R-:W-:Y:S01]  /*1cbe0*/  STL.128 [R1+0x260], R8 ;  /* 0x0002600801007387 */ /* 0x000fe20000100c00 */
[----:B------:R-:W-:-:S03]  /*1cbf0*/  IMAD.MOV.U32 R2, RZ, RZ, R99 ;  /* 0x000000ffff027224 */ /* 0x000fc600078e0063 */
[----:B------:R-:W3:Y:S01]  /*1cc00*/  LDL.LU.128 R108, [R1+0x510] ;  /* 0x00051000016c7983 */ /* 0x000ee20000300c00 */
[----:B------:R-:W-:Y:S02]  /*1cc10*/  R2UR UR6, R16 ;  /* 0x00000000100672ca */ /* 0x000fe400000e0000 */
[----:B------:R-:W-:Y:S01]  /*1cc20*/  R2UR UR7, R17 ;  /* 0x00000000110772ca */ /* 0x000fe200000e0000 */
[----:B------:R-:W-:Y:S01]  /*1cc30*/  STL.128 [R1+0x480], R28 ;  /* 0x0004801c01007387 */ /* 0x000fe20000100c00 */
[----:B------:R-:W-:-:S03]  /*1cc40*/  F2FP.F16.F32.PACK_AB R152, R176, R177 ;  /* 0x000000b1b098723e */ /* 0x000fc600000000ff */
[----:B------:R-:W-:Y:S01]  /*1cc50*/  STL.128 [R1+0x490], R32 ;  /* 0x0004902001007387 */ /* 0x000fe20000100c00 */
[----:B------:R-:W-:-:S03]  /*1cc60*/  F2FP.F16.F32.PACK_AB R153, R167, R168 ;  /* 0x000000a8a799723e */ /* 0x000fc600000000ff */
[----:B------:R-:W-:Y:S01]  /*1cc70*/  STL.128 [R1+0x4a0], R36 ;  /* 0x0004a02401007387 */ /* 0x000fe20000100c00 */
[----:B------:R-:W-:-:S03]  /*1cc80*/  F2FP.F16.F32.PACK_AB R154, R180, R181 ;  /* 0x000000b5b49a723e */ /* 0x000fc600000000ff */
[----:B------:R-:W-:Y:S01]  /*1cc90*/  STL.128 [R1+0x4b0], R40 ;  /* 0x0004b02801007387 */ /* 0x000fe20000100c00 */
[----:B------:R-:W-:-:S03]  /*1cca0*/  F2FP.F16.F32.PACK_AB R155, R169, R170 ;  /* 0x000000aaa99b723e */ /* 0x000fc600000000ff */
[----:B------:R-:W-:Y:S04]  /*1ccb0*/  STL.128 [R1+0x4c0], R44 ;  /* 0x0004c02c01007387 */ /* 0x000fe80000100c00 */
[----:B------:R-:W-:Y:S04]  /*1ccc0*/  STL.128 [R1+0x4d0], R48 ;  /* 0x0004d03001007387 */ /* 0x000fe80000100c00 */
[----:B------:R-:W-:Y:S04]  /*1ccd0*/  STL.128 [R1+0x4e0], R52 ;  /* 0x0004e03401007387 */ /* 0x000fe80000100c00 */
[----:B------:R-:W-:Y:S04]  /*1cce0*/  STL.128 [R1+0x4f0], R56 ;  /* 0x0004f03801007387 */ /* 0x000fe80000100c00 */
[----:B------:R-:W-:Y:S04]  /*1ccf0*/  STL.128 [R1+0x500], R60 ;  /* 0x0005003c01007387 */ /* 0x000fe80000100c00 */
[----:B------:R0:W-:Y:S04]  /*1cd00*/  STL.128 [R1+0x520], R68 ;  /* 0x0005204401007387 */ /* 0x0001e80000100c00 */
[----:B------:R1:W-:Y:S04]  /*1cd10*/  STL [R1+0x55c], R83 ;  /* 0x00055c5301007387 */ /* 0x0003e80000100800 */
[----:B------:R4:W-:Y:S04]  /*1cd20*/  STL.128 [R1+0x560], R84 ;  /* 0x0005605401007387 */ /* 0x0009e80000100c00 */
[----:B------:R4:W-:Y:S04]  /*1cd30*/  STL.128 [R1+0x580], R92 ;  /* 0x0005805c01007387 */ /* 0x0009e80000100c00 */
[----:B------:R-:W-:Y:S04]  /*1cd40*/  STL.64 [R1+0x590], R96 ;  /* 0x0005906001007387 */ /* 0x000fe80000100a00 */
[----:B------:R4:W-:Y:S04]  /*1cd50*/  STL [R1+0x598], R98 ;  /* 0x0005986201007387 */ /* 0x0009e80000100800 */
[----:B------:R4:W-:Y:S04]  /*1cd60*/  STL.128 [R1+0x260], R4 ;  /* 0x0002600401007387 */ /* 0x0009e80000100c00 */
[----:B------:R4:W-:Y:S04]  /*1cd70*/  STL.128 [R1+0xc60], R192 ;  /* 0x000c60c001007387 */ /* 0x0009e80000100c00 */
[----:B------:R4:W-:Y:S04]  /*1cd80*/  STL.128 [R1+0xc50], R188 ;  /* 0x000c50bc01007387 */ /* 0x0009e80000100c00 */
[----:B------:R4:W-:Y:S04]  /*1cd90*/  STL.128 [R1+0xc40], R184 ;  /* 0x000c40b801007387 */ /* 0x0009e80000100c00 */
[----:B------:R4:W-:Y:S04]  /*1cda0*/  STL.128 [R1+0xc20], R172 ;  /* 0x000c20ac01007387 */ /* 0x0009e80000100c00 */
[----:B------:R4:W-:Y:S04]  /*1cdb0*/  STL [R1+0xc18], R166 ;  /* 0x000c18a601007387 */ /* 0x0009e80000100800 */
[----:B------:R4:W-:Y:S04]  /*1cdc0*/  STL.64 [R1+0xc10], R164 ;  /* 0x000c10a401007387 */ /* 0x0009e80000100a00 */
[----:B------:R2:W-:Y:S04]  /*1cdd0*/  STL.128 [R1+0xc00], R160 ;  /* 0x000c00a001007387 */ /* 0x0005e80000100c00 */
[----:B------:R2:W-:Y:S04]  /*1cde0*/  STL.128 [R1+0xbf0], R156 ;  /* 0x000bf09c01007387 */ /* 0x0005e80000100c00 */
[----:B0-----:R-:W3:Y:S04]  /*1cdf0*/  LDL.LU.128 R68, [R1+0x470] ;  /* 0x0004700001447983 */ /* 0x001ee80000300c00 */
[----:B------:R-:W3:Y:S04]  /*1ce00*/  LDL.LU.128 R72, [R1+0x480] ;  /* 0x0004800001487983 */ /* 0x000ee80000300c00 */
[----:B------:R-:W3:Y:S04]  /*1ce10*/  LDL.LU.128 R76, [R1+0x490] ;  /* 0x00049000014c7983 */ /* 0x000ee80000300c00 */
[----:B-1----:R-:W3:Y:S04]  /*1ce20*/  LDL.LU.128 R80, [R1+0x4a0] ;  /* 0x0004a00001507983 */ /* 0x002ee80000300c00 */
[----:B----4-:R-:W4:Y:S04]  /*1ce30*/  LDL.LU.128 R84, [R1+0x4b0] ;  /* 0x0004b00001547983 */ /* 0x010f280000300c00 */
        /* <DEDUP_REMOVED lines=19> */
[----:B------:R-:W4:Y:S04]  /*1cf70*/  LDL.LU.128 R192, [R1+0xc60] ;  /* 0x000c600001c07983 */ /* 0x000f280000300c00 */
[----:B------:R-:W4:Y:S04]  /*1cf80*/  LDL.LU.128 R188, [R1+0xc50] ;  /* 0x000c500001bc7983 */ /* 0x000f280000300c00 */
[----:B------:R-:W4:Y:S04]  /*1cf90*/  LDL.LU.128 R184, [R1+0xc40] ;  /* 0x000c400001b87983 */ /* 0x000f280000300c00 */
[----:B------:R-:W4:Y:S04]  /*1cfa0*/  LDL.LU.128 R172, [R1+0xc20] ;  /* 0x000c200001ac7983 */ /* 0x000f280000300c00 */
[----:B------:R-:W4:Y:S04]  /*1cfb0*/  LDL.LU R166, [R1+0xc18] ;  /* 0x000c180001a67983 */ /* 0x000f280000300800 */
[----:B------:R-:W4:Y:S04]  /*1cfc0*/  LDL.LU.64 R164, [R1+0xc10] ;  /* 0x000c100001a47983 */ /* 0x000f280000300a00 */
[----:B--2---:R-:W2:Y:S04]  /*1cfd0*/  LDL.LU.128 R160, [R1+0xc00] ;  /* 0x000c000001a07983 */ /* 0x004ea80000300c00 */
[----:B------:R-:W2:Y:S01]  /*1cfe0*/  LDL.LU.128 R156, [R1+0xbf0] ;  /* 0x000bf000019c7983 */ /* 0x000ea20000300c00 */
[----:B------:R-:W-:-:S05]  /*1cff0*/  IMAD.MOV.U32 R20, RZ, RZ, R24 ;  /* 0x000000ffff147224 */ /* 0x000fca00078e0018 */
[----:B------:R0:W-:Y:S04]  /*1d000*/  STL.128 [R1+0x260], R20 ;  /* 0x0002601401007387 */ /* 0x0001e80000100c00 */
[----:B------:R1:W-:Y:S04]  /*1d010*/  STL.128 [R1+0xbe0], R152 ;  /* 0x000be09801007387 */ /* 0x0003e80000100c00 */
[----:B0-----:R-:W2:Y:S04]  /*1d020*/  LDL.LU R22, [R1+0x520] ;  /* 0x0005200001167983 */ /* 0x001ea80000300800 */
[----:B------:R-:W2:Y:S04]  /*1d030*/  LDL.LU R23, [R1+0x524] ;  /* 0x0005240001177983 */ /* 0x000ea80000300800 */
[----:B-1----:R-:W2:Y:S01]  /*1d040*/  LDL.LU.128 R152, [R1+0xbe0] ;  /* 0x000be00001987983 */ /* 0x002ea20000300c00 */
[----:B------:R-:W-:-:S03]  /*1d050*/  IMAD.MOV.U32 R0, RZ, RZ, R151 ;  /* 0x000000ffff007224 */ /* 0x000fc600078e0097 */
[----:B------:R0:W-:Y:S04]  /*1d060*/  STL.128 [R1+0x3c0], R196 ;  /* 0x0003c0c401007387 */ /* 0x0001e80000100c00 */
[----:B------:R1:W-:Y:S04]  /*1d070*/  STL.128 [R1+0x3d0], R200 ;  /* 0x0003d0c801007387 */ /* 0x0003e80000100c00 */
[----:B------:R1:W-:Y:S04]  /*1d080*/  STL.128 [R1+0x3e0], R204 ;  /* 0x0003e0cc01007387 */ /* 0x0003e80000100c00 */
[----:B------:R1:W-:Y:S04]  /*1d090*/  STL.128 [R1+0x3f0], R208 ;  /* 0x0003f0d001007387 */ /* 0x0003e80000100c00 */
[----:B------:R3:W-:Y:S01]  /*1d0a0*/  STL.128 [R1+0x400], R212 ;  /* 0x000400d401007387 */ /* 0x0007e20000100c00 */
[----:B0-----:R-:W-:-:S02]  /*1d0b0*/  IMAD.MOV.U32 R196, RZ, RZ, R112 ;  /* 0x000000ffffc47224 */ /* 0x001fc400078e0070 */
[----:B------:R-:W-:Y:S01]  /*1d0c0*/  IMAD.MOV.U32 R197, RZ, RZ, R113 ;  /* 0x000000ffffc57224 */ /* 0x000fe200078e0071 */
[----:B------:R0:W-:Y:S01]  /*1d0d0*/  STL.128 [R1+0x410], R216 ;  /* 0x000410d801007387 */ /* 0x0001e20000100c00 */
[----:B------:R-:W-:Y:S02]  /*1d0e0*/  IMAD.MOV.U32 R198, RZ, RZ, R114 ;  /* 0x000000ffffc67224 */ /* 0x000fe400078e0072 */
        /* <DEDUP_REMOVED lines=10> */
[----:B------:R1:W-:Y:S01]  /*1d190*/  STL.128 [R1+0x450], R232 ;  /* 0x000450e801007387 */ /* 0x0003e20000100c00 */
[----:B------:R-:W-:Y:S02]  /*1d1a0*/  IMAD.MOV.U32 R206, RZ, RZ, R122 ;  /* 0x000000ffffce7224 */ /* 0x000fe400078e007a */
[----:B------:R-:W-:Y:S02]  /*1d1b0*/  IMAD.MOV.U32 R207, RZ, RZ, R123 ;  /* 0x000000ffffcf7224 */ /* 0x000fe400078e007b */
[----:B------:R-:W-:-:S02]  /*1d1c0*/  IMAD.MOV.U32 R208, RZ, RZ, R124 ;  /* 0x000000ffffd07224 */ /* 0x000fc400078e007c */
[----:B------:R-:W-:Y:S02]  /*1d1d0*/  IMAD.MOV.U32 R209, RZ, RZ, R125 ;  /* 0x000000ffffd17224 */ /* 0x000fe400078e007d */
[----:B------:R-:W-:Y:S02]  /*1d1e0*/  IMAD.MOV.U32 R210, RZ, RZ, R126 ;  /* 0x000000ffffd27224 */ /* 0x000fe400078e007e */
[----:B------:R-:W-:Y:S02]  /*1d1f0*/  IMAD.MOV.U32 R211, RZ, RZ, R127 ;  /* 0x000000ffffd37224 */ /* 0x000fe400078e007f */
[----:B---3--:R-:W-:Y:S02]  /*1d200*/  IMAD.MOV.U32 R212, RZ, RZ, R128 ;  /* 0x000000ffffd47224 */ /* 0x008fe400078e0080 */
[----:B------:R-:W-:Y:S01]  /*1d210*/  IMAD.MOV.U32 R213, RZ, RZ, R129 ;  /* 0x000000ffffd57224 */ /* 0x000fe200078e0081 */
[----:B------:R-:W-:Y:S01]  /*1d220*/  STL.128 [R1+0x300], R108 ;  /* 0x0003006c01007387 */ /* 0x000fe20000100c00 */
[----:B------:R-:W-:-:S02]  /*1d230*/  IMAD.MOV.U32 R214, RZ, RZ, R130 ;  /* 0x000000ffffd67224 */ /* 0x000fc400078e0082 */
[----:B------:R-:W-:Y:S01]  /*1d240*/  IMAD.MOV.U32 R215, RZ, RZ, R131 ;  /* 0x000000ffffd77224 */ /* 0x000fe200078e0083 */
[----:B------:R3:W-:Y:S01]  /*1d250*/  STL.64 [R1+0xc30], R178 ;  /* 0x000c30b201007387 */ /* 0x0007e20000100a00 */
[----:B0-----:R-:W-:Y:S02]  /*1d260*/  IMAD.MOV.U32 R216, RZ, RZ, R132 ;  /* 0x000000ffffd87224 */ /* 0x001fe400078e0084 */
[----:B------:R-:W-:Y:S01]  /*1d270*/  IMAD.MOV.U32 R217, RZ, RZ, R133 ;  /* 0x000000ffffd97224 */ /* 0x000fe200078e0085 */
[----:B------:R0:W-:Y:S01]  /*1d280*/  STL [R1+0xc1c], R171 ;  /* 0x000c1cab01007387 */ /* 0x0001e20000100800 */
[----:B------:R-:W-:Y:S02]  /*1d290*/  IMAD.MOV.U32 R218, RZ, RZ, R134 ;  /* 0x000000ffffda7224 */ /* 0x000fe400078e0086 */
[----:B------:R-:W-:Y:S01]  /*1d2a0*/  IMAD.MOV.U32 R219, RZ, RZ, R135 ;  /* 0x000000ffffdb7224 */ /* 0x000fe200078e0087 */
[----:B-1----:R-:W2:Y:S01]  /*1d2b0*/  LDL.LU R234, [R1+0xcec] ;  /* 0x000cec0001ea7983 */ /* 0x002ea20000300800 */
[----:B------:R-:W-:-:S02]  /*1d2c0*/  IMAD.MOV.U32 R220, RZ, RZ, R136 ;  /* 0x000000ffffdc7224 */ /* 0x000fc400078e0088 */
[----:B------:R-:W-:Y:S01]  /*1d2d0*/  IMAD.MOV.U32 R221, RZ, RZ, R137 ;  /* 0x000000ffffdd7224 */ /* 0x000fe200078e0089 */
[----:B---3--:R-:W3:Y:S01]  /*1d2e0*/  LDL.LU.64 R178, [R1+0xc30] ;  /* 0x000c300001b27983 */ /* 0x008ee20000300a00 */
[----:B------:R-:W-:Y:S02]  /*1d2f0*/  IMAD.MOV.U32 R222, RZ, RZ, R138 ;  /* 0x000000ffffde7224 */ /* 0x000fe400078e008a */
[----:B------:R-:W-:Y:S01]  /*1d300*/  IMAD.MOV.U32 R223, RZ, RZ, R139 ;  /* 0x000000ffffdf7224 */ /* 0x000fe200078e008b */
[----:B0-----:R-:W3:Y:S01]  /*1d310*/  LDL.LU R171, [R1+0xc1c] ;  /* 0x000c1c0001ab7983 */ /* 0x001ee20000300800 */
        /* <DEDUP_REMOVED lines=42> */
[----:B------:R-:W-:Y:S01]  /*1d5c0*/  IMAD.MOV.U32 R31, RZ, RZ, R75 ;  /* 0x000000ffff1f7224 */ /* 0x000fe200078e004b */
[----:B----4-:R1:W-:Y:S01]  /*1d5d0*/  STL.128 [R1+0x2a0], R84 ;  /* 0x0002a05401007387 */ /* 0x0103e20000100c00 */
        /* <DEDUP_REMOVED lines=37> */
[----:B0-----:R-:W-:Y:S02]  /*1d830*/  IMAD.MOV.U32 R83, RZ, RZ, R4 ;  /* 0x000000ffff537224 */ /* 0x001fe400078e0004 */
[----:B-1----:R-:W-:Y:S02]  /*1d840*/  IMAD.MOV.U32 R84, RZ, RZ, R5 ;  /* 0x000000ffff547224 */ /* 0x002fe400078e0005 */
        /* <DEDUP_REMOVED lines=18> */
[----:B--2---:R-:W-:Y:S02]  /*1d970*/  IMAD.MOV.U32 R76, RZ, RZ, R160 ;  /* 0x000000ffff4c7224 */ /* 0x004fe400078e00a0 */
        /* <DEDUP_REMOVED lines=48> */
[----:B------:R-:W-:-:S06]  /*1dc80*/  IMAD.MOV.U32 R151, RZ, RZ, R0 ;  /* 0x000000ffff977224 */ /* 0x000fcc00078e0000 */
[----:B------:R-:W-:-:S06]  /*1dc90*/  WARPGROUP.ARRIVE ;  /* 0x00000000000079c5 */ /* 0x000fcc0000000000 */
[----:B------:R-:W-:Y:S01]  /*1dca0*/  HGMMA.64x256x16.F32 R24, R152, gdesc[UR4].tnspB, R24, gsb0 ;  /* 0x43e0000498187df0 */ /* 0x000fe20008000818 */
[----:B------:R0:W-:Y:S04]  /*1dcb0*/  STL [R1+0xbc0], R194 ;  /* 0x000bc0c201007387 */ /* 0x0001e80000100800 */
[----:B------:R1:W-:Y:S01]  /*1dcc0*/  STL.64 [R1+0xbb8], R192 ;  /* 0x000bb8c001007387 */ /* 0x0003e20000100a00 */
[----:B0-----:R-:W-:-:S03]  /*1dcd0*/  IMAD.MOV.U32 R194, RZ, RZ, R19 ;  /* 0x000000ffffc27224 */ /* 0x001fc600078e0013 */
[----:B------:R-:W2:Y:S01]  /*1dce0*/  LDL.LU R19, [R1+0xbc8] ;  /* 0x000bc80001137983 */ /* 0x000ea20000300800 */
[----:B-1----:R-:W-:-:S03]  /*1dcf0*/  IMAD.MOV.U32 R193, RZ, RZ, R18 ;  /* 0x000000ffffc17224 */ /* 0x002fc600078e0012 */
[----:B------:R-:W2:Y:S01]  /*1dd00*/  LDL.LU R18, [R1+0xbcc] ;  /* 0x000bcc0001127983 */ /* 0x000ea20000300800 */
[----:B------:R-:W-:-:S03]  /*1dd10*/  WARPGROUP.DEPBAR.LE gsb0, 0x0 ;  /* 0x00008000000079c5 */ /* 0x000fc60000010000 */
[----:B------:R0:W-:Y:S04]  /*1dd20*/  STL.128 [R1+0xb40], R128 ;  /* 0x000b408001007387 */ /* 0x0001e80000100c00 */
[----:B------:R1:W-:Y:S04]  /*1dd30*/  STL.128 [R1+0xb30], R124 ;  /* 0x000b307c01007387 */ /* 0x0003e80000100c00 */
[----:B------:R4:W-:Y:S04]  /*1dd40*/  STL.128 [R1+0xb20], R120 ;  /* 0x000b207801007387 */ /* 0x0009e80000100c00 */
[----:B------:R3:W-:Y:S01]  /*1dd50*/  STL.128 [R1+0xb10], R116 ;  /* 0x000b107401007387 */ /* 0x0007e20000100c00 */
[----:B0-----:R-:W-:-:S02]  /*1dd60*/  IMAD.MOV.U32 R131, RZ, RZ, R47 ;  /* 0x000000ffff837224 */ /* 0x001fc400078e002f */
[----:B------:R-:W-:Y:S02]  /*1dd70*/  IMAD.MOV.U32 R130, RZ, RZ, R46 ;  /* 0x000000ffff827224 */ /* 0x000fe400078e002e */
[----:B------:R-:W-:Y:S02]  /*1dd80*/  IMAD.MOV.U32 R129, RZ, RZ, R45 ;  /* 0x000000ffff817224 */ /* 0x000fe400078e002d */
[----:B-1----:R-:W-:Y:S02]  /*1dd90*/  IMAD.MOV.U32 R127, RZ, RZ, R43 ;  /* 0x000000ffff7f7224 */ /* 0x002fe400078e002b */
[----:B------:R-:W-:Y:S02]  /*1dda0*/  IMAD.MOV.U32 R126, RZ, RZ, R42 ;  /* 0x000000ffff7e7224 */ /* 0x000fe400078e002a */
[----:B------:R-:W-:Y:S02]  /*1ddb0*/  IMAD.MOV.U32 R125, RZ, RZ, R41 ;  /* 0x000000ffff7d7224 */ /* 0x000fe400078e0029 */
[----:B----4-:R-:W-:-:S02]  /*1ddc0*/  IMAD.MOV.U32 R123, RZ, RZ, R39 ;  /* 0x000000ffff7b7224 */ /* 0x010fc400078e0027 */
[----:B------:R-:W-:Y:S02]  /*1ddd0*/  IMAD.MOV.U32 R122, RZ, RZ, R38 ;  /* 0x000000ffff7a7224 */ /* 0x000fe400078e0026 */
[----:B------:R-:W-:Y:S02]  /*1dde0*/  IMAD.MOV.U32 R121, RZ, RZ, R37 ;  /* 0x000000ffff797224 */ /* 0x000fe400078e0025 */
[----:B------:R-:W-:Y:S02]  /*1ddf0*/  IMAD.MOV.U32 R120, RZ, RZ, R36 ;  /* 0x000000ffff787224 */ /* 0x000fe400078e0024 */
[----:B------:R-:W-:Y:S02]  /*1de00*/  IMAD.MOV.U32 R124, RZ, RZ, R40 ;  /* 0x000000ffff7c7224 */ /* 0x000fe400078e0028 */
[----:B------:R-:W-:Y:S01]  /*1de10*/  IMAD.MOV.U32 R128, RZ, RZ, R44 ;  /* 0x000000ffff807224 */ /* 0x000fe200078e002c */
[----:B------:R0:W-:Y:S01]  /*1de20*/  STL.128 [R1+0x290], R120 ;  /* 0x0002907801007387 */ /* 0x0001e20000100c00 */
[----:B---3--:R-:W-:-:S02]  /*1de30*/  IMAD.MOV.U32 R119, RZ, RZ, R35 ;  /* 0x000000ffff777224 */ /* 0x008fc400078e0023 */
[----:B------:R-:W-:Y:S01]  /*1de40*/  IMAD.MOV.U32 R118, RZ, RZ, R34 ;  /* 0x000000ffff767224 */ /* 0x000fe200078e0022 */
[----:B------:R1:W-:Y:S01]  /*1de50*/  STL.128 [R1+0x2a0], R124 ;  /* 0x0002a07c01007387 */ /* 0x0003e20000100c00 */
[----:B------:R-:W-:Y:S02]  /*1de60*/  IMAD.MOV.U32 R117, RZ, RZ, R33 ;  /* 0x000000ffff757224 */ /* 0x000fe400078e0021 */
[----:B------:R-:W-:Y:S01]  /*1de70*/  IMAD.MOV.U32 R116, RZ, RZ, R32 ;  /* 0x000000ffff747224 */ /* 0x000fe200078e0020 */
[----:B------:R3:W-:Y:S04]  /*1de80*/  STL.128 [R1+0x2b0], R128 ;  /* 0x0002b08001007387 */ /* 0x0007e80000100c00 */
[----:B------:R4:W-:Y:S04]  /*1de90*/  STL.128 [R1+0x280], R116 ;  /* 0x0002807401007387 */ /* 0x0009e80000100c00 */
[----:B0-----:R-:W2:Y:S04]  /*1dea0*/  LDL.LU.128 R120, [R1+0xb20] ;  /* 0x000b200001787983 */ /* 0x001ea80000300c00 */
[----:B-1----:R-:W2:Y:S04]  /*1deb0*/  LDL.LU.128 R124, [R1+0xb30] ;  /* 0x000b3000017c7983 */ /* 0x002ea80000300c00 */
[----:B---3--:R-:W3:Y:S04]  /*1dec0*/  LDL.LU.128 R128, [R1+0xb40] ;  /* 0x000b400001807983 */ /* 0x008ee80000300c00 */
[----:B------:R0:W-:Y:S04]  /*1ded0*/  STL.128 [R1+0xaa0], R24 ;  /* 0x000aa01801007387 */ /* 0x0001e80000100c00 */
[----:B----4-:R-:W4:Y:S04]  /*1dee0*/  LDL.LU.128 R116, [R1+0xb10] ;  /* 0x000b100001747983 */ /* 0x010f280000300c00 */
[----:B0-----:R-:W4:Y:S04]  /*1def0*/  LDL.LU.128 R24, [R1+0xaa0] ;  /* 0x000aa00001187983 */ /* 0x001f280000300c00 */
[----:B------:R0:W-:Y:S04]  /*1df00*/  STL.128 [R1+0xb00], R112 ;  /* 0x000b007001007387 */ /* 0x0001e80000100c00 */
[----:B------:R1:W-:Y:S04]  /*1df10*/  STL.64 [R1+0xc38], R182 ;  /* 0x000c38b601007387 */ /* 0x0003e80000100a00 */
[----:B------:R1:W-:Y:S01]  /*1df20*/  STL.128 [R1+0xb50], R132 ;  /* 0x000b508401007387 */ /* 0x0003e20000100c00 */
[----:B0-----:R-:W-:-:S03]  /*1df30*/  IMAD.MOV.U32 R115, RZ, RZ, R31 ;  /* 0x000000ffff737224 */ /* 0x001fc600078e001f */
[----:B-1----:R-:W4:Y:S01]  /*1df40*/  LDL.LU.64 R182, [R1+0xc38] ;  /* 0x000c380001b67983 */ /* 0x002f220000300a00 */
[----:B------:R-:W-:Y:S02]  /*1df50*/  IMAD.MOV.U32 R114, RZ, RZ, R30 ;  /* 0x000000ffff727224 */ /* 0x000fe400078e001e */
        /* <DEDUP_REMOVED lines=8> */
[----:B------:R1:W-:Y:S04]  /*1dfe0*/  STL.128 [R1+0xb90], R148 ;  /* 0x000b909401007387 */ /* 0x0003e80000100c00 */
[----:B------:R1:W-:Y:S04]  /*1dff0*/  STL.128 [R1+0xb80], R144 ;  /* 0x000b809001007387 */ /* 0x0003e80000100c00 */
[----:B0-----:R-:W4:Y:S04]  /*1e000*/  LDL.LU.128 R108, [R1+0xaf0] ;  /* 0x000af000016c7983 */ /* 0x001f280000300c00 */
[----:B-1----:R-:W4:Y:S04]  /*1e010*/  LDL.LU.128 R112, [R1+0xb00] ;  /* 0x000b000001707983 */ /* 0x002f280000300c00 */
        /* <DEDUP_REMOVED lines=11> */
[----:B0-----:R-:W-:Y:S02]  /*1e0d0*/  IMAD.MOV.U32 R143, RZ, RZ, R59 ;  /* 0x000000ffff8f7224 */ /* 0x001fe400078e003b */
[----:B------:R-:W-:Y:S02]  /*1e0e0*/  IMAD.MOV.U32 R142, RZ, RZ, R58 ;  /* 0x000000ffff8e7224 */ /* 0x000fe400078e003a */
[----:B-1----:R-:W-:Y:S02]  /*1e0f0*/  IMAD.MOV.U32 R139, RZ, RZ, R55 ;  /* 0x000000ffff8b7224 */ /* 0x002fe400078e0037 */
[----:B------:R-:W-:Y:S01]  /*1e100*/  IMAD.MOV.U32 R138, RZ, RZ, R54 ;  /* 0x000000ffff8a7224 */ /* 0x000fe200078e0036 */
[----:B------:R-:W4:Y:S01]  /*1e110*/  LDL.LU.128 R132, [R1+0xb50] ;  /* 0x000b500001847983 */ /* 0x000f220000300c00 */
        /* <DEDUP_REMOVED lines=12> */
[----:B--2---:R0:W-:Y:S04]  /*1e1e0*/  STL.64 [R1+0xa90], R18 ;  /* 0x000a901201007387 */ /* 0x0041e80000100a00 */
[----:B0-----:R-:W2:Y:S04]  /*1e1f0*/  LDL.LU.64 R18, [R1+0xa90] ;  /* 0x000a900001127983 */ /* 0x001ea80000300a00 */
[----:B------:R0:W-:Y:S04]  /*1e200*/  STL.128 [R1+0xac0], R120 ;  /* 0x000ac07801007387 */ /* 0x0001e80000100c00 */
[----:B------:R1:W-:Y:S04]  /*1e210*/  STL.128 [R1+0xad0], R124 ;  /* 0x000ad07c01007387 */ /* 0x0003e80000100c00 */
[----:B---3--:R3:W-:Y:S04]  /*1e220*/  STL.128 [R1+0xae0], R128 ;  /* 0x000ae08001007387 */ /* 0x0087e80000100c00 */
[----:B0-----:R-:W2:Y:S04]  /*1e230*/  LDL.LU.128 R120, [R1+0xac0] ;  /* 0x000ac00001787983 */ /* 0x001ea80000300c00 */
[----:B-1----:R-:W2:Y:S04]  /*1e240*/  LDL.LU.128 R124, [R1+0xad0] ;  /* 0x000ad000017c7983 */ /* 0x002ea80000300c00 */
[----:B---3--:R-:W3:Y:S04]  /*1e250*/  LDL.LU.128 R128, [R1+0xae0] ;  /* 0x000ae00001807983 */ /* 0x008ee80000300c00 */
[----:B----4-:R0:W-:Y:S04]  /*1e260*/  STL.128 [R1+0xab0], R116 ;  /* 0x000ab07401007387 */ /* 0x0101e80000100c00 */
[----:B------:R1:W-:Y:S04]  /*1e270*/  STL.128 [R1+0xa80], R24 ;  /* 0x000a801801007387 */ /* 0x0003e80000100c00 */
[----:B0-----:R-:W4:Y:S04]  /*1e280*/  LDL.LU.128 R116, [R1+0xab0] ;  /* 0x000ab00001747983 */ /* 0x001f280000300c00 */
[----:B-1----:R-:W4:Y:S01]  /*1e290*/  LDL.LU.128 R24, [R1+0xa80] ;  /* 0x000a800001187983 */ /* 0x002f220000300c00 */
[----:B------:R-:W-:-:S02]  /*1e2a0*/  IMAD.MOV.U32 R167, RZ, RZ, R4 ;  /* 0x000000ffffa77224 */ /* 0x000fc400078e0004 */
[----:B------:R-:W-:Y:S01]  /*1e2b0*/  IMAD.MOV.U32 R168, RZ, RZ, R5 ;  /* 0x000000ffffa87224 */ /* 0x000fe200078e0005 */
[----:B------:R0:W-:Y:S01]  /*1e2c0*/  STL.64 [R1+0xba8], R178 ;  /* 0x000ba8b201007387 */ /* 0x0001e20000100a00 */
[----:B------:R-:W-:Y:S02]  /*1e2d0*/  IMAD.MOV.U32 R169, RZ, RZ, R6 ;  /* 0x000000ffffa97224 */ /* 0x000fe400078e0006 */
[----:B------:R-:W-:Y:S01]  /*1e2e0*/  IMAD.MOV.U32 R170, RZ, RZ, R7 ;  /* 0x000000ffffaa7224 */ /* 0x000fe200078e0007 */
[----:B------:R1:W-:Y:S01]  /*1e2f0*/  STL [R1+0xba0], R171 ;  /* 0x000ba0ab01007387 */ /* 0x0003e20000100800 */
[----:B------:R-:W-:Y:S02]  /*1e300*/  IMAD.MOV.U32 R176, RZ, RZ, R9 ;  /* 0x000000ffffb07224 */ /* 0x000fe400078e0009 */
[----:B------:R-:W-:Y:S01]  /*1e310*/  IMAD.MOV.U32 R177, RZ, RZ, R10 ;  /* 0x000000ffffb17224 */ /* 0x000fe200078e000a */
[----:B------:R1:W-:Y:S01]  /*1e320*/  STL [R1+0xbc4], R234 ;  /* 0x000bc4ea01007387 */ /* 0x0003e20000100800 */
[----:B------:R-:W-:-:S02]  /*1e330*/  IMAD.MOV.U32 R154, RZ, RZ, R16 ;  /* 0x000000ffff9a7224 */ /* 0x000fc400078e0010 */
[----:B0-----:R-:W-:Y:S01]  /*1e340*/  IMAD.MOV.U32 R178, RZ, RZ, R11 ;  /* 0x000000ffffb27224 */ /* 0x001fe200078e000b */
[----:B------:R0:W-:Y:S01]  /*1e350*/  STL.64 [R1+0xbb0], R182 ;  /* 0x000bb0b601007387 */ /* 0x0001e20000100a00 */
[----:B-1----:R-:W-:Y:S02]  /*1e360*/  IMAD.MOV.U32 R171, RZ, RZ, R8 ;  /* 0x000000ffffab7224 */ /* 0x002fe400078e0008 */
[----:B------:R-:W-:Y:S02]  /*1e370*/  IMAD.MOV.U32 R179, RZ, RZ, R12 ;  /* 0x000000ffffb37224 */ /* 0x000fe400078e000c */
[----:B------:R-:W-:Y:S02]  /*1e380*/  IMAD.MOV.U32 R234, RZ, RZ, R235 ;  /* 0x000000ffffea7224 */ /* 0x000fe400078e00eb */
[----:B------:R-:W-:Y:S02]  /*1e390*/  IMAD.MOV.U32 R155, RZ, RZ, R17 ;  /* 0x000000ffff9b7224 */ /* 0x000fe400078e0011 */
[----:B------:R-:W-:-:S02]  /*1e3a0*/  IMAD.MOV.U32 R180, RZ, RZ, R13 ;  /* 0x000000ffffb47224 */ /* 0x000fc400078e000d */
[----:B------:R-:W-:Y:S02]  /*1e3b0*/  IMAD.MOV.U32 R181, RZ, RZ, R14 ;  /* 0x000000ffffb57224 */ /* 0x000fe400078e000e */
[----:B0-----:R-:W-:Y:S02]  /*1e3c0*/  IMAD.MOV.U32 R182, RZ, RZ, R15 ;  /* 0x000000ffffb67224 */ /* 0x001fe400078e000f */
        /* <DEDUP_REMOVED lines=15> */
[----:B------:R-:W-:Y:S01]  /*1e4c0*/  IMAD.MOV.U32 R6, RZ, RZ, R112 ;  /* 0x000000ffff067224 */ /* 0x000fe200078e0070 */
[----:B------:R0:W-:Y:S01]  /*1e4d0*/  STL.128 [R1+0x340], R164 ;  /* 0x000340a401007387 */ /* 0x0001e20000100c00 */
[----:B------:R-:W-:-:S02]  /*1e4e0*/  IMAD.MOV.U32 R152, RZ, RZ, R22 ;  /* 0x000000ffff987224 */ /* 0x000fc400078e0016 */
[----:B------:R-:W-:Y:S01]  /*1e4f0*/  IMAD.MOV.U32 R153, RZ, RZ, R23 ;  /* 0x000000ffff997224 */ /* 0x000fe200078e0017 */
[----:B------:R1:W-:Y:S01]  /*1e500*/  STL.128 [R1+0x350], R168 ;  /* 0x000350a801007387 */ /* 0x0003e20000100c00 */
[----:B------:R-:W-:-:S03]  /*1e510*/  IMAD.MOV.U32 R21, RZ, RZ, R99 ;  /* 0x000000ffff157224 */ /* 0x000fc600078e0063 */
[----:B------:R1:W-:Y:S01]  /*1e520*/  STL.128 [R1+0x360], R172 ;  /* 0x000360ac01007387 */ /* 0x0003e20000100c00 */
[----:B------:R-:W-:-:S03]  /*1e530*/  IMAD.MOV.U32 R22, RZ, RZ, R98 ;  /* 0x000000ffff167224 */ /* 0x000fc600078e0062 */
[----:B------:R1:W-:Y:S01]  /*1e540*/  STL.128 [R1+0x370], R176 ;  /* 0x000370b001007387 */ /* 0x0003e20000100c00 */
        /* <DEDUP_REMOVED lines=35> */
[----:B------:R0:W-:Y:S01]  /*1e780*/  STL.128 [R1+0x310], R152 ;  /* 0x0003109801007387 */ /* 0x0001e20000100c00 */
[----:B------:R-:W-:-:S03]  /*1e790*/  IMAD.MOV.U32 R164, RZ, RZ, R80 ;  /* 0x000000ffffa47224 */ /* 0x000fc600078e0050 */
[----:B------:R1:W-:Y:S01]  /*1e7a0*/  STL.128 [R1+0x330], R160 ;  /* 0x000330a001007387 */ /* 0x0003e20000100c00 */
        /* <DEDUP_REMOVED lines=9> */
[----:B------:R-:W-:Y:S01]  /*1e840*/  IMAD.MOV.U32 R28, RZ, RZ, R96 ;  /* 0x000000ffff1c7224 */ /* 0x000fe200078e0060 */
[----:B------:R0:W-:Y:S01]  /*1e850*/  STL.128 [R1+0x320], R156 ;  /* 0x0003209c01007387 */ /* 0x0001e20000100c00 */
[----:B-1----:R-:W-:Y:S02]  /*1e860*/  IMAD.MOV.U32 R163, RZ, RZ, R79 ;  /* 0x000000ffffa37224 */ /* 0x002fe400078e004f */
[----:B------:R-:W-:-:S02]  /*1e870*/  IMAD.MOV.U32 R162, RZ, RZ, R78 ;  /* 0x000000ffffa27224 */ /* 0x000fc400078e004e */
[----:B------:R-:W-:Y:S02]  /*1e880*/  IMAD.MOV.U32 R192, RZ, RZ, R3 ;  /* 0x000000ffffc07224 */ /* 0x000fe400078e0003 */
[----:B------:R-:W-:Y:S01]  /*1e890*/  IMAD.MOV.U32 R112, RZ, RZ, R132 ;  /* 0x000000ffff707224 */ /* 0x000fe200078e0084 */
[----:B------:R-:W-:Y:S01]  /*1e8a0*/  STL.128 [R1+0x390], R184 ;  /* 0x000390b801007387 */ /* 0x000fe20000100c00 */
        /* <DEDUP_REMOVED lines=12> */
[----:B0-----:R-:W-:Y:S02]  /*1e970*/  IMAD.MOV.U32 R159, RZ, RZ, R75 ;  /* 0x000000ffff9f7224 */ /* 0x001fe400078e004b */
[----:B------:R-:W-:Y:S01]  /*1e980*/  IMAD.MOV.U32 R158, RZ, RZ, R74 ;  /* 0x000000ffff9e7224 */ /* 0x000fe200078e004a */
[----:B------:R0:W-:Y:S01]  /*1e990*/  STL.128 [R1+0x380], R180 ;  /* 0x000380b401007387 */ /* 0x0001e20000100c00 */
[----:B------:R-:W-:-:S02]  /*1e9a0*/  IMAD.MOV.U32 R157, RZ, RZ, R73 ;  /* 0x000000ffff9d7224 */ /* 0x000fc400078e0049 */
[----:B------:R-:W-:Y:S01]  /*1e9b0*/  IMAD.MOV.U32 R156, RZ, RZ, R72 ;  /* 0x000000ffff9c7224 */ /* 0x000fe200078e0048 */
[----:B------:R-:W-:Y:S01]  /*1e9c0*/  STL.128 [R1+0x3b0], R192 ;  /* 0x0003b0c001007387 */ /* 0x000fe20000100c00 */
[----:B------:R-:W-:-:S03]  /*1e9d0*/  IMAD.MOV.U32 R76, RZ, RZ, R28 ;  /* 0x000000ffff4c7224 */ /* 0x000fc600078e001c */
[----:B------:R-:W-:Y:S01]  /*1e9e0*/  STL.128 [R1+0x3e0], R204 ;  /* 0x0003e0cc01007387 */ /* 0x000fe20000100c00 */
[----:B-1----:R-:W-:-:S03]  /*1e9f0*/  IMAD.MOV.U32 R153, RZ, RZ, R5 ;  /* 0x000000ffff997224 */ /* 0x002fc600078e0005 */
[----:B------:R-:W-:Y:S01]  /*1ea00*/  STL.128 [R1+0x3f0], R208 ;  /* 0x0003f0d001007387 */ /* 0x000fe20000100c00 */
[----:B------:R-:W-:Y:S02]  /*1ea10*/  IMAD.MOV.U32 R154, RZ, RZ, R4 ;  /* 0x000000ffff9a7224 */ /* 0x000fe400078e0004 */
[----:B------:R-:W-:Y:S01]  /*1ea20*/  IMAD.MOV.U32 R155, RZ, RZ, R0 ;  /* 0x000000ffff9b7224 */ /* 0x000fe200078e0000 */
[----:B0-----:R-:W4:Y:S04]  /*1ea30*/  LDL.LU.64 R182, [R1+0xbb0] ;  /* 0x000bb00001b67983 */ /* 0x001f280000300a00 */
        /* <DEDUP_REMOVED lines=8> */
[----:B------:R-:W-:Y:S01]  /*1eac0*/  STL.128 [R1+0x340], R164 ;  /* 0x000340a401007387 */ /* 0x000fe20000100c00 */
[----:B--2---:R-:W-:-:S02]  /*1ead0*/  IMAD.MOV.U32 R14, RZ, RZ, R123 ;  /* 0x000000ffff0e7224 */ /* 0x004fc400078e007b */
        /* <DEDUP_REMOVED lines=12> */
[----:B------:R-:W-:-:S02]  /*1eba0*/  IMAD.MOV.U32 R100, RZ, RZ, R17 ;  /* 0x000000ffff647224 */ /* 0x000fc400078e0011 */
[----:B----4-:R-:W-:Y:S02]  /*1ebb0*/  IMAD.MOV.U32 R31, RZ, RZ, R27 ;  /* 0x000000ffff1f7224 */ /* 0x010fe400078e001b */
        /* <DEDUP_REMOVED lines=8> */
[----:B------:R-:W2:Y:S01]  /*1ec40*/  LDL R132, [R1+0x30c] ;  /* 0x00030c0001847983 */ /* 0x000ea20000100800 */
[----:B------:R-:W-:Y:S02]  /*1ec50*/  IMAD.MOV.U32 R105, RZ, RZ, R12 ;  /* 0x000000ffff697224 */ /* 0x000fe400078e000c */
[----:B------:R-:W-:Y:S01]  /*1ec60*/  IMAD.MOV.U32 R106, RZ, RZ, R11 ;  /* 0x000000ffff6a7224 */ /* 0x000fe200078e000b */
[----:B------:R-:W-:Y:S01]  /*1ec70*/  STL.64 [R1+0xa70], R18 ;  /* 0x000a701201007387 */ /* 0x000fe20000100a00 */
[----:B------:R-:W-:Y:S02]  /*1ec80*/  IMAD.MOV.U32 R107, RZ, RZ, R10 ;  /* 0x000000ffff6b7224 */ /* 0x000fe400078e000a */
[----:B------:R-:W-:Y:S01]  /*1ec90*/  IMAD.MOV.U32 R108, RZ, RZ, R9 ;  /* 0x000000ffff6c7224 */ /* 0x000fe200078e0009 */
[----:B------:R0:W5:Y:S01]  /*1eca0*/  LDL.LU R2, [R1+0xbd4] ;  /* 0x000bd40001027983 */ /* 0x0001620000300800 */
[----:B------:R-:W-:-:S02]  /*1ecb0*/  IMAD.MOV.U32 R109, RZ, RZ, R8 ;  /* 0x000000ffff6d7224 */ /* 0x000fc400078e0008 */
[----:B------:R-:W-:Y:S01]  /*1ecc0*/  IMAD.MOV.U32 R110, RZ, RZ, R7 ;  /* 0x000000ffff6e7224 */ /* 0x000fe200078e0007 */
[----:B------:R0:W5:Y:S01]  /*1ecd0*/  LDL.LU R3, [R1+0xbd0] ;  /* 0x000bd00001037983 */ /* 0x0001620000300800 */
        /* <DEDUP_REMOVED lines=20> */
[----:B------:R-:W-:Y:S01]  /*1ee20*/  STL.128 [R1+0x410], R112 ;  /* 0x0004107001007387 */ /* 0x000fe20000100c00 */
[----:B------:R-:W-:Y:S02]  /*1ee30*/  IMAD.MOV.U32 R16, RZ, RZ, R138 ;  /* 0x000000ffff107224 */ /* 0x000fe400078e008a */
[----:B------:R-:W-:Y:S01]  /*1ee40*/  IMAD.MOV.U32 R17, RZ, RZ, R137 ;  /* 0x000000ffff117224 */ /* 0x000fe200078e0089 */
[----:B------:R-:W2:Y:S01]  /*1ee50*/  LDL R4, [R1+0x270] ;  /* 0x0002700001047983 */ /* 0x000ea20000100800 */
[----:B------:R-:W-:-:S02]  /*1ee60*/  IMAD.MOV.U32 R96, RZ, RZ, R23 ;  /* 0x000000ffff607224 */ /* 0x000fc400078e0017 */
[----:B------:R-:W-:Y:S01]  /*1ee70*/  IMAD.MOV.U32 R97, RZ, RZ, R22 ;  /* 0x000000ffff617224 */ /* 0x000fe200078e0016 */
[----:B------:R-:W2:Y:S01]  /*1ee80*/  LDL R74, [R1+0x274] ;  /* 0x00027400014a7983 */ /* 0x000ea20000100800 */
        /* <DEDUP_REMOVED lines=26> */
[----:B------:R0:W-:Y:S04]  /*1f030*/  STL.128 [R1+0x3d0], R96 ;  /* 0x0003d06001007387 */ /* 0x0001e80000100c00 */
[----:B------:R0:W-:Y:S04]  /*1f040*/  STL.128 [R1+0x3e0], R100 ;  /* 0x0003e06401007387 */ /* 0x0001e80000100c00 */
[----:B------:R0:W-:Y:S04]  /*1f050*/  STL.128 [R1+0x3f0], R104 ;  /* 0x0003f06801007387 */ /* 0x0001e80000100c00 */
[----:B------:R0:W-:Y:S04]  /*1f060*/  STL.128 [R1+0x400], R108 ;  /* 0x0004006c01007387 */ /* 0x0001e80000100c00 */
[----:B------:R-:W-:Y:S04]  /*1f070*/  STL.128 [R1+0x420], R140 ;  /* 0x0004208c01007387 */ /* 0x000fe80000100c00 */
[----:B------:R-:W-:Y:S04]  /*1f080*/  STL.128 [R1+0x430], R144 ;  /* 0x0004309001007387 */ /* 0x000fe80000100c00 */
[----:B------:R-:W-:Y:S04]  /*1f090*/  STL.128 [R1+0x440], R148 ;  /* 0x0004409401007387 */ /* 0x000fe80000100c00 */
[----:B------:R-:W-:Y:S04]  /*1f0a0*/  STL.128 [R1+0x450], R152 ;  /* 0x0004509801007387 */ /* 0x000fe80000100c00 */
[----:B------:R0:W-:Y:S04]  /*1f0b0*/  STL.128 [R1+0x260], R24 ;  /* 0x0002601801007387 */ /* 0x0001e80000100c00 */
[----:B------:R-:W2:Y:S04]  /*1f0c0*/  LDL R0, [R1+0x260] ;  /* 0x0002600001007983 */ /* 0x000ea80000100800 */
[----:B------:R-:W2:Y:S04]  /*1f0d0*/  LDL R68, [R1+0x264] ;  /* 0x0002640001447983 */ /* 0x000ea80000100800 */
[----:B------:R-:W2:Y:S04]  /*1f0e0*/  LDL R70, [R1+0x268] ;  /* 0x0002680001467983 */ /* 0x000ea80000100800 */
[----:B------:R-:W2:Y:S04]  /*1f0f0*/  LDL R72, [R1+0x26c] ;  /* 0x00026c0001487983 */ /* 0x000ea80000100800 */
[----:B-1----:R-:W2:Y:S04]  /*1f100*/  LDL R76, [R1+0x278] ;  /* 0x00027800014c7983 */ /* 0x002ea80000100800 */
[----:B------:R-:W2:Y:S04]  /*1f110*/  LDL R78, [R1+0x27c] ;  /* 0x00027c00014e7983 */ /* 0x000ea80000100800 */
[----:B------:R-:W2:Y:S04]  /*1f120*/  LDL R6, [R1+0x280] ;  /* 0x0002800001067983 */ /* 0x000ea80000100800 */
[----:B---3--:R-:W3:Y:S04]  /*1f130*/  LDL R80, [R1+0x284] ;  /* 0x0002840001507983 */ /* 0x008ee80000100800 */
[----:B------:R-:W3:Y:S04]  /*1f140*/  LDL R82, [R1+0x288] ;  /* 0x0002880001527983 */ /* 0x000ee80000100800 */
[----:B----4-:R-:W4:Y:S04]  /*1f150*/  LDL R84, [R1+0x28c] ;  /* 0x00028c0001547983 */ /* 0x010f280000100800 */
[----:B------:R-:W4:Y:S04]  /*1f160*/  LDL R8, [R1+0x290] ;  /* 0x0002900001087983 */ /* 0x000f280000100800 */
[----:B------:R-:W4:Y:S04]  /*1f170*/  LDL R86, [R1+0x294] ;  /* 0x0002940001567983 */ /* 0x000f280000100800 */
[----:B0-----:R-:W4:Y:S04]  /*1f180*/  LDL R88, [R1+0x298] ;  /* 0x0002980001587983 */ /* 0x001f280000100800 */
        /* <DEDUP_REMOVED lines=104> */
[----:B------:R0:W5:Y:S04]  /*1f810*/  LDL.LU R234, [R1+0xbc4] ;  /* 0x000bc40001ea7983 */ /* 0x0001680000300800 */
[----:B------:R0:W5:Y:S04]  /*1f820*/  LDL.LU R194, [R1+0xbc0] ;  /* 0x000bc00001c27983 */ /* 0x0001680000300800 */
[----:B------:R0:W5:Y:S04]  /*1f830*/  LDL.LU.64 R192, [R1+0xbb8] ;  /* 0x000bb80001c07983 */ /* 0x0001680000300a00 */
[----:B------:R0:W5:Y:S04]  /*1f840*/  LDL.LU.64 R178, [R1+0xba8] ;  /* 0x000ba80001b27983 */ /* 0x0001680000300a00 */
[----:B------:R0:W5:Y:S04]  /*1f850*/  LDL.LU R171, [R1+0xba0] ;  /* 0x000ba00001ab7983 */ /* 0x0001680000300800 */
[----:B------:R0:W5:Y:S04]  /*1f860*/  LDL.LU.64 R18, [R1+0xa70] ;  /* 0x000a700001127983 */ /* 0x0001680000300a00 */
[----:B------:R0:W-:Y:S04]  /*1f870*/  STL [R1+0x88], R183 ;  /* 0x000088b701007387 */ /* 0x0001e80000100800 */
[----:B------:R0:W-:Y:S04]  /*1f880*/  STL [R1+0x88], R183 ;  /* 0x000088b701007387 */ /* 0x0001e80000100800 */
        /* <DEDUP_REMOVED lines=15> */
[----:B----4-:R0:W-:Y:S04]  /*1f980*/  STL [R1+0x28c], R84 ;  /* 0x00028c5401007387 */ /* 0x0101e80000100800 */
        /* <DEDUP_REMOVED lines=116> */
[----:B------:R-:W-:Y:S04]  /*200d0*/  BSSY B0, `(.L_x_2105) ;  /* 0x0000008000007945 */ /* 0x000fe80003800000 */
[----:B------:R-:W-:Y:S05]  /*200e0*/  @P0 BRA `(.L_x_2106) ;  /* 0x0000000000180947 */ /* 0x000fea0003800000 */
[----:B0-----:R-:W2:Y:S04]  /*200f0*/  LDL.64 R4, [R1+0x68] ;  /* 0x0000680001047983 */ /* 0x001ea80000100a00 */
[----:B-----5:R-:W3:Y:S01]  /*20100*/  LD.E R0, desc[UR44][R2.64] ;  /* 0x0000002c02007980 */ /* 0x020ee2000c101900 */
[----:B--2---:R-:W-:-:S05]  /*20110*/  MOV R5, R4 ;  /* 0x0000000400057202 */ /* 0x004fca0000000f00 */
[----:B---3--:R-:W-:-:S05]  /*20120*/  IMAD R0, R0, 0x8, R5 ;  /* 0x0000000800007824 */ /* 0x008fca00078e0205 */
[----:B------:R-:W-:-:S04]  /*20130*/  PRMT R0, RZ, 0x654, R0 ;  /* 0x00000654ff007816 */ /* 0x000fc80000000000 */
[----:B------:R1:W-:Y:S03]  /*20140*/  SYNCS.ARRIVE.TRANS64.RED.A1T0 RZ, [R0+URZ], RZ ;  /* 0x000000ff00ff79a7 */ /* 0x0003e6000810043f */
.L_x_2106:
[----:B------:R-:W-:Y:S05]  /*20150*/  BSYNC B0 ;  /* 0x0000000000007941 */ /* 0x000fea0003800000 */
.L_x_2105:
[----:B------:R-:W-:Y:S05]  /*20160*/  @P1 BRA `(.L_x_2107) ;  /* 0xfffffe9000dc1947 */ /* 0x000fea000383ffff */
[----:B0----5:R-:W-:-:S07]  /*20170*/  IMAD.MOV.U32 R20, RZ, RZ, R171 ;  /* 0x000000ffff147224 */ /* 0x021fce00078e00ab */
.L_x_2090:
[----:B------:R-:W-:-:S13]  /*20180*/  ISETP.GE.AND P1, PT, R20, R192, PT ;  /* 0x000000c01400720c */ /* 0x000fda0003f26270 */
[----:B------:R-:W-:Y:S05]  /*20190*/  @!P1 BRA `(.L_x_2108) ;  /* 0x000000b000609947 */ /* 0x000fea0003800000 */
[----:B------:R0:W5:Y:S02]  /*201a0*/  LDL.64 R4, [R1+0x178] ;  /* 0x0001780001047983 */ /* 0x0001640000100a00 */
.L_x_2135:
        /* <DEDUP_REMOVED lines=12> */
[----:B------:R-:W2:Y:S04]  /*20270*/  LDL.64 R72, [R1+0x190] ;  /* 0x0001900001487983 */ /* 0x000ea80000100a00 */
[----:B--2---:R-:W2:Y:S01]  /*20280*/  LD.E R0, desc[UR44][R72.64+0x1c] ;  /* 0x00001c2c48007980 */ /* 0x004ea2000c101900 */
[----:B------:R-:W-:Y:S05]  /*20290*/  YIELD ;  /* 0x0000000000007946 */ /* 0x000fea0003800000 */
[----:B------:R-:W-:Y:S01]  /*202a0*/  BSSY B0, `(.L_x_2109) ;  /* 0x0000006000007945 */ /* 0x000fe20003800000 */
[----:B---3--:R-:W-:Y:S01]  /*202b0*/  @!P1 IMAD.MOV.U32 R3, RZ, RZ, RZ ;  /* 0x000000ffff039224 */ /* 0x008fe200078e00ff */
[----:B--2---:R-:W-:-:S04]  /*202c0*/  LOP3.LUT R0, R0, 0x1, RZ, 0xfc, !PT ;  /* 0x0000000100007812 */ /* 0x004fc800078efcff */
[----:B------:R-:W-:-:S13]  /*202d0*/  ISETP.NE.AND P2, PT, R0, 0x3, PT ;  /* 0x000000030000780c */ /* 0x000fda0003f45270 */
[----:B-1----:R-:W-:Y:S05]  /*202e0*/  @!P2 BRA `(.L_x_2110) ;  /* 0x000000000004a947 */ /* 0x002fea0003800000 */
[----:B------:R-:W-:Y:S01]  /*202f0*/  BPT.TRAP 0x1 ;  /* 0x000000040000795c */ /* 0x000fe20000300000 */
.L_x_2110:
[----:B------:R-:W-:Y:S05]  /*20300*/  BSYNC B0 ;  /* 0x0000000000007941 */ /* 0x000fea0003800000 */
.L_x_2109:
[----:B------:R-:W2:Y:S01]  /*20310*/  LD.E.64 R6, desc[UR44][R72.64+0x8] ;  /* 0x0000082c48067980 */ /* 0x000ea2000c101b00 */
[----:B-----5:R-:W-:Y:S02]  /*20320*/  SHF.L.U32 R8, R9, 0x1f, RZ ;  /* 0x0000001f09087819 */ /* 0x020fe400000006ff */
[----:B--2---:R-:W-:-:S05]  /*20330*/  MOV R6, R6 ;  /* 0x0000000600067202 */ /* 0x004fca0000000f00 */
[----:B------:R-:W-:-:S04]  /*20340*/  IMAD R3, R3, 0x8, R6 ;  /* 0x0000000803037824 */ /* 0x000fc800078e0206 */
[----:B------:R1:W2:Y:S01]  /*20350*/  SYNCS.PHASECHK.TRANS64.TRYWAIT P1, [R3+URZ], R8 ;  /* 0x00000008030075a7 */ /* 0x0002a2000802017f */
[----:B------:R-:W3:Y:S04]  /*20360*/  LD.E R2, desc[UR44][R72.64+0x1c] ;  /* 0x00001c2c48027980 */ /* 0x000ee8000c101900 */
[----:B------:R1:W5:Y:S04]  /*20370*/  LD.E R0, desc[UR44][R4.64] ;  /* 0x0000002c04007980 */ /* 0x000368000c101900 */
[----:B------:R1:W5:Y:S01]  /*20380*/  LD.E R6, desc[UR44][R4.64+0x4] ;  /* 0x0000042c04067980 */ /* 0x000362000c101900 */
[----:B------:R-:W-:Y:S01]  /*20390*/  BSSY B0, `(.L_x_2111) ;  /* 0x0000005000007945 */ /* 0x000fe20003800000 */
[----:B---3--:R-:W-:-:S04]  /*203a0*/  LOP3.LUT R2, R2, 0x1, RZ, 0xfc, !PT ;  /* 0x0000000102027812 */ /* 0x008fc800078efcff */
[----:B------:R-:W-:-:S13]  /*203b0*/  ISETP.NE.AND P2, PT, R2, 0x3, PT ;  /* 0x000000030200780c */ /* 0x000fda0003f45270 */
[----:B-12---:R-:W-:Y:S05]  /*203c0*/  @!P2 BRA `(.L_x_2112) ;  /* 0x000000000004a947 */ /* 0x006fea0003800000 */
[----:B------:R-:W-:Y:S01]  /*203d0*/  BPT.TRAP 0x1 ;  /* 0x000000040000795c */ /* 0x000fe20000300000 */
.L_x_2112:
[----:B------:R-:W-:Y:S05]  /*203e0*/  BSYNC B0 ;  /* 0x0000000000007941 */ /* 0x000fea0003800000 */
.L_x_2111:
[----:B------:R-:W-:Y:S04]  /*203f0*/  BSSY B0, `(.L_x_2113) ;  /* 0x0000008000007945 */ /* 0x000fe80003800000 */
[----:B------:R-:W-:Y:S05]  /*20400*/  @P1 BRA `(.L_x_2114) ;  /* 0x0000000000181947 */ /* 0x000fea0003800000 */
[----:B------:R-:W2:Y:S01]  /*20410*/  LD.E.64 R2, desc[UR44][R72.64+0x8] ;  /* 0x0000082c48027980 */ /* 0x000ea2000c101b00 */
[----:B-----5:R-:W-:Y:S02]  /*20420*/  SHF.L.U32 R7, R6, 0x1f, RZ ;  /* 0x0000001f06077819 */ /* 0x020fe400000006ff */
[----:B--2---:R-:W-:-:S05]  /*20430*/  MOV R3, R2 ;  /* 0x0000000200037202 */ /* 0x004fca0000000f00 */
[----:B------:R-:W-:-:S04]  /*20440*/  IMAD R0, R0, 0x8, R3 ;  /* 0x0000000800007824 */ /* 0x000fc800078e0203 */
[----:B------:R-:W1:Y:S02]  /*20450*/  SYNCS.PHASECHK.TRANS64.TRYWAIT P1, [R0+URZ], R7 ;  /* 0x00000007000075a7 */ /* 0x000e64000802017f */
[----:B-1----:R-:W-:Y:S05]  /*20460*/  @!P1 BRA `(.L_x_2115) ;  /* 0x0000013800549947 */ /* 0x002fea0003800000 */
.L_x_2114:
[----:B------:R-:W-:Y:S05]  /*20470*/  BSYNC B0 ;  /* 0x0000000000007941 */ /* 0x000fea0003800000 */
.L_x_2113:
[----:B------:R-:W2:Y:S04]  /*20480*/  LD.E R3, desc[UR44][R4.64] ;  /* 0x0000002c04037980 */ /* 0x000ea8000c101900 */
[----:B------:R-:W2:Y:S01]  /*20490*/  LDL.64 R8, [R1+0xa0] ;  /* 0x0000a00001087983 */ /* 0x000ea20000100a00 */
[----:B------:R-:W-:Y:S05]  /*204a0*/  WARPSYNC.ALL ;  /* 0x0000000000007948 */ /* 0x000fea0003800000 */
[----:B------:R-:W3:Y:S04]  /*204b0*/  LDL.64 R14, [R1+0x98] ;  /* 0x00009800010e7983 */ /* 0x000ee80000100a00 */
[----:B-1---5:R-:W4:Y:S04]  /*204c0*/  LDL.64 R6, [R1+0x98] ;  /* 0x0000980001067983 */ /* 0x022f280000100a00 */
[----:B------:R-:W4:Y:S01]  /*204d0*/  LDL.64 R10, [R1+0x98] ;  /* 0x00009800010a7983 */ /* 0x000f220000100a00 */
[----:B--2---:R-:W-:-:S03]  /*204e0*/  IMAD R2, R3, 0x300, R8 ;  /* 0x0000030003027824 */ /* 0x004fc600078e0208 */
        /* <DEDUP_REMOVED lines=52> */
.L_x_2117:
[----:B------:R-:W-:Y:S05]  /*20830*/  BSYNC B0 ;  /* 0x0000000000007941 */ /* 0x000fea0003800000 */
.L_x_2116:
        /* <DEDUP_REMOVED lines=10> */
.L_x_2119:
[----:B------:R-:W-:Y:S05]  /*208e0*/  BSYNC B0 ;  /* 0x0000000000007941 */ /* 0x000fea0003800000 */
.L_x_2118:
[----:B------:R-:W-:Y:S04]  /*208f0*/  BSSY B0, `(.L_x_2120) ;  /* 0x0000006000007945 */ /* 0x000fe80003800000 */
[----:B--2---:R-:W-:Y:S05]  /*20900*/  @P1 BRA `(.L_x_2121) ;  /* 0x0000000000101947 */ /* 0x004fea0003800000 */
[----:B-----5:R-:W-:Y:S01]  /*20910*/  IMAD R2, R2, 0x8, R7 ;  /* 0x0000000802027824 */ /* 0x020fe200078e0207 */
[----:B------:R-:W-:-:S04]  /*20920*/  SHF.L.U32 R3, R3, 0x1f, RZ ;  /* 0x0000001f03037819 */ /* 0x000fc800000006ff */
[----:B------:R-:W2:Y:S02]  /*20930*/  SYNCS.PHASECHK.TRANS64.TRYWAIT P1, [R2+URZ], R3 ;  /* 0x00000003020075a7 */ /* 0x000ea4000802017f */
[----:B--2---:R-:W-:Y:S05]  /*20940*/  @!P1 BRA `(.L_x_2122) ;  /* 0x0000013400309947 */ /* 0x004fea0003800000 */
.L_x_2121:
[----:B------:R-:W-:Y:S05]  /*20950*/  BSYNC B0 ;  /* 0x0000000000007941 */ /* 0x000fea0003800000 */
.L_x_2120:
        /* <DEDUP_REMOVED lines=9> */
[----:B---3--:R-:W-:Y:S01]  /*209f0*/  IMAD R6, R15, 0xc00, R6 ;  /* 0x00000c000f067824 */ /* 0x008fe200078e0206 */
[----:B------:R-:W-:Y:S01]  /*20a00*/  R2UR UR7, R7 ;  /* 0x00000000070772ca */ /* 0x000fe200000e0000 */
[----:B------:R-:W3:Y:S01]  /*20a10*/  LDL.64 R14, [R1+0x110] ;  /* 0x00011000010e7983 */ /* 0x000ee20000100a00 */
[----:B----4-:R-:W-:-:S02]  /*20a20*/  ISETP.NE.U32.AND P1, PT, R0, RZ, PT ;  /* 0x000000ff0000720c */ /* 0x010fc40003f25070 */
[----:B------:R-:W-:Y:S02]  /*20a30*/  R2UR UR6, R6 ;  /* 0x00000000060672ca */ /* 0x000fe400000e0000 */
[----:B--2---:R-:W-:Y:S02]  /*20a40*/  R2UR UR4, R2 ;  /* 0x00000000020472ca */ /* 0x004fe400000e0000 */
[----:B------:R-:W-:-:S07]  /*20a50*/  R2UR UR5, R3 ;  /* 0x00000000030572ca */ /* 0x000fce00000e0000 */
[----:B------:R-:W-:-:S06]  /*20a60*/  VOTEU.ANY UP0, P1 ;  /* 0x00000000003f7886 */ /* 0x000fcc0000800100 */
        /* <DEDUP_REMOVED lines=180> */
[----:B------:R-:W2:Y:S04]  /*215b0*/  @!P0 LD.E.64 R2, desc[UR44][R72.64+0x30] ;  /* 0x0000302c48028980 */ /* 0x000ea8000c101b00 */
[----:B------:R-:W3:Y:S01]  /*215c0*/  @!P0 LD.E R0, desc[UR44][R4.64] ;  /* 0x0000002c04008980 */ /* 0x000ee2000c101900 */
[----:B--2---:R-:W-:-:S05]  /*215d0*/  @!P0 MOV R3, R2 ;  /* 0x0000000200038202 */ /* 0x004fca0000000f00 */
[----:B---3--:R-:W-:-:S05]  /*215e0*/  @!P0 IMAD R0, R0, 0x8, R3 ;  /* 0x0000000800008824 */ /* 0x008fca00078e0203 */
[----:B------:R-:W-:-:S04]  /*215f0*/  @!P0 PRMT R0, RZ, 0x654, R0 ;  /* 0x00000654ff008816 */ /* 0x000fc80000000000 */
[----:B------:R2:W-:Y:S01]  /*21600*/  @!P0 SYNCS.ARRIVE.TRANS64.RED.A1T0 RZ, [R0+URZ], RZ ;  /* 0x000000ff00ff89a7 */ /* 0x0005e2000810043f */
[----:B------:R-:W3:Y:S04]  /*21610*/  LDL.64 R16, [R1+0x170] ;  /* 0x0001700001107983 */ /* 0x000ee80000100a00 */
[----:B------:R-:W4:Y:S04]  /*21620*/  LDL R21, [R1+0x13c] ;  /* 0x00013c0001157983 */ /* 0x000f280000100800 */
[----:B------:R-:W4:Y:S04]  /*21630*/  LDL R22, [R1+0x70] ;  /* 0x0000700001167983 */ /* 0x000f280000100800 */
[----:B------:R-:W2:Y:S04]  /*21640*/  LDL.64 R2, [R1+0x160] ;  /* 0x0001600001027983 */ /* 0x000ea80000100a00 */
[----:B------:R-:W4:Y:S04]  /*21650*/  LDL R23, [R1+0x168] ;  /* 0x0001680001177983 */ /* 0x000f280000100800 */
[----:B------:R-:W4:Y:S04]  /*21660*/  LDL.128 R12, [R1+0x150] ;  /* 0x00015000010c7983 */ /* 0x000f280000100c00 */
[----:B------:R-:W4:Y:S04]  /*21670*/  LDL.128 R8, [R1+0x140] ;  /* 0x0001400001087983 */ /* 0x000f280000100c00 */
[----:B---3--:R-:W3:Y:S01]  /*21680*/  LD.E R16, desc[UR44][R16.64] ;  /* 0x0000002c10107980 */ /* 0x008ee2000c101900 */
[----:B--2---:R-:W-:-:S02]  /*21690*/  ISETP.NE.AND P1, PT, R2, 0x1, PT ;  /* 0x000000010200780c */ /* 0x004fc40003f25270 */
[----:B----4-:R-:W-:Y:S01]  /*216a0*/  ISETP.GE.AND P2, PT, R13, 0x1, PT ;  /* 0x000000010d00780c */ /* 0x010fe20003f46270 */
[----:B------:R-:W-:Y:S01]  /*216b0*/  BSSY B0, `(.L_x_2123) ;  /* 0x000009e000007945 */ /* 0x000fe20003800000 */
[-C--:B---3--:R-:W-:Y:S01]  /*216c0*/  FMUL.FTZ R36, R36, R16.reuse ;  /* 0x0000001024247220 */ /* 0x088fe20000410000 */
[----:B------:R-:W-:-:S03]  /*216d0*/  FMUL.FTZ R0, R26, R16 ;  /* 0x000000101a007220 */ /* 0x000fc60000410000 */
[----:B------:R2:W3:Y:S01]  /*216e0*/  MUFU.TANH R75, R36 ;  /* 0x00000024004b7308 */ /* 0x0004e20000002400 */
[-C--:B------:R-:W-:Y:S01]  /*216f0*/  FMUL.FTZ R17, R30, R16.reuse ;  /* 0x000000101e117220 */ /* 0x080fe20000410000 */
[-C--:B------:R-:W-:Y:S01]  /*21700*/  FMUL.FTZ R26, R29, R16.reuse ;  /* 0x000000101d1a7220 */ /* 0x080fe20000410000 */
[----:B------:R-:W-:Y:S01]  /*21710*/  FMUL.FTZ R30, R35, R16 ;  /* 0x00000010231e7220 */ /* 0x000fe20000410000 */
[----:B--2---:R-:W-:-:S04]  /*21720*/  SHF.R.S32.HI R36, RZ, 0x1f, R21 ;  /* 0x0000001fff247819 */ /* 0x004fc80000011415 */
[----:B------:R2:W4:Y:S01]  /*21730*/  MUFU.TANH R72, R26 ;  /* 0x0000001a00487308 */ /* 0x0005220000002400 */
[----:B------:R-:W-:Y:S01]  /*21740*/  LEA.HI R35, R36, R21, RZ, 0x7 ;  /* 0x0000001524237211 */ /* 0x000fe200078f38ff */
[----:B------:R-:W-:-:S03]  /*21750*/  FMUL.FTZ R37, R37, R16 ;  /* 0x0000001025257220 */ /* 0x000fc60000410000 */
[----:B--2---:R-:W-:-:S03]  /*21760*/  LOP3.LUT R26, R35, 0xffffff80, RZ, 0xc0, !PT ;  /* 0xffffff80231a7812 */ /* 0x004fc600078ec0ff */
[----:B------:R2:W0:Y:S01]  /*21770*/  MUFU.TANH R76, R37 ;  /* 0x00000025004c7308 */ /* 0x0004220000002400 */
[-C--:B------:R-:W-:Y:S01]  /*21780*/  FMUL.FTZ R7, R24, R16.reuse ;  /* 0x0000001018077220 */ /* 0x080fe20000410000 */
[-C--:B------:R-:W-:Y:S01]  /*21790*/  FMUL.FTZ R24, R31, R16.reuse ;  /* 0x000000101f187220 */ /* 0x080fe20000410000 */
[-C--:B------:R-:W-:Y:S01]  /*217a0*/  FMUL.FTZ R32, R32, R16.reuse ;  /* 0x0000001020207220 */ /* 0x080fe20000410000 */
[----:B------:R-:W-:Y:S01]  /*217b0*/  FMUL.FTZ R31, R38, R16 ;  /* 0x00000010261f7220 */ /* 0x000fe20000410000 */
[----:B--2---:R-:W-:-:S03]  /*217c0*/  IMAD.IADD R37, R21, 0x1, -R26 ;  /* 0x0000000115257824 */ /* 0x004fc600078e0a1a */
[----:B------:R2:W0:Y:S01]  /*217d0*/  MUFU.TANH R73, R32 ;  /* 0x0000002000497308 */ /* 0x0004220000002400 */
[----:B------:R-:W-:Y:S02]  /*217e0*/  LEA.HI R36, R36, R21, RZ, 0x2 ;  /* 0x0000001524247211 */ /* 0x000fe400078f10ff */
[----:B------:R-:W-:Y:S01]  /*217f0*/  SHF.R.S32.HI R38, RZ, 0x1f, R37 ;  /* 0x0000001fff267819 */ /* 0x000fe20000011425 */
[-C--:B------:R-:W-:Y:S01]  /*21800*/  FMUL.FTZ R40, R40, R16.reuse ;  /* 0x0000001028287220 */ /* 0x080fe20000410000 */
[-C--:B------:R-:W-:Y:S01]  /*21810*/  FMUL.FTZ R41, R41, R16.reuse ;  /* 0x0000001029297220 */ /* 0x080fe20000410000 */
[-C--:B------:R-:W-:Y:S01]  /*21820*/  FMUL.FTZ R33, R33, R16.reuse ;  /* 0x0000001021217220 */ /* 0x080fe20000410000 */
[----:B--2---:R-:W-:Y:S01]  /*21830*/  FMUL.FTZ R32, R39, R16 ;  /* 0x0000001027207220 */ /* 0x004fe20000410000 */
[----:B------:R-:W-:Y:S01]  /*21840*/  LEA.HI R39, R38, R37, RZ, 0x2 ;  /* 0x0000002526277211 */ /* 0x000fe200078f10ff */
[----:B------:R2:W0:Y:S01]  /*21850*/  MUFU.TANH R77, R40 ;  /* 0x00000028004d7308 */ /* 0x0004220000002400 */
[----:B------:R-:W-:-:S02]  /*21860*/  LOP3.LUT R36, R36, 0xfffffffc, RZ, 0xc0, !PT ;  /* 0xfffffffc24247812 */ /* 0x000fc400078ec0ff */
[----:B------:R-:W-:-:S05]  /*21870*/  LEA.HI R38, R38, R37, RZ, 0x5 ;  /* 0x0000002526267211 */ /* 0x000fca00078f28ff */
[----:B------:R1:W0:Y:S01]  /*21880*/  MUFU.TANH R78, R41 ;  /* 0x00000029004e7308 */ /* 0x0002220000002400 */
[----:B--2---:R-:W-:-:S07]  /*21890*/  SHF.R.S32.HI R40, RZ, 0x2, R39 ;  /* 0x00000002ff287819 */ /* 0x004fce0000011427 */
[----:B------:R2:W0:Y:S01]  /*218a0*/  MUFU.TANH R74, R33 ;  /* 0x00000021004a7308 */ /* 0x0004220000002400 */
[----:B-1----:R-:W-:-:S04]  /*218b0*/  SHF.R.S32.HI R41, RZ, 0x1f, R39 ;  /* 0x0000001fff297819 */ /* 0x002fc80000011427 */
[----:B------:R-:W-:Y:S01]  /*218c0*/  LEA.HI R41, R41, R40, RZ, 0x3 ;  /* 0x0000002829297211 */ /* 0x000fe200078f18ff */
[----:B--2---:R-:W-:Y:S01]  /*218d0*/  FMUL.FTZ R33, R42, R16 ;  /* 0x000000102a217220 */ /* 0x004fe20000410000 */
[----:B------:R-:W-:Y:S01]  /*218e0*/  IMAD.IADD R42, R21, 0x1, -R36 ;  /* 0x00000001152a7824 */ /* 0x000fe200078e0a24 */
[----:B------:R-:W-:Y:S02]  /*218f0*/  SHF.R.S32.HI R36, RZ, 0x7, R35 ;  /* 0x00000007ff247819 */ /* 0x000fe40000011423 */
[----:B------:R-:W-:Y:S02]  /*21900*/  LOP3.LUT R41, R41, 0xfffffff8, RZ, 0xc0, !PT ;  /* 0xfffffff829297812 */ /* 0x000fe400078ec0ff */
[----:B------:R-:W-:Y:S02]  /*21910*/  LEA.HI R35, R35, R36, RZ, 0x1 ;  /* 0x0000002423237211 */ /* 0x000fe400078f08ff */
[----:B------:R-:W-:Y:S01]  /*21920*/  SHF.R.S32.HI R21, RZ, 0x5, R38 ;  /* 0x00000005ff157819 */ /* 0x000fe20000011426 */
[----:B------:R-:W-:Y:S01]  /*21930*/  IMAD.IADD R41, R40, 0x1, -R41 ;  /* 0x0000000128297824 */ /* 0x000fe200078e0a29 */
[----:B------:R-:W-:-:S02]  /*21940*/  LOP3.LUT R35, R35, 0x3fffffe, RZ, 0xc0, !PT ;  /* 0x03fffffe23237812 */ /* 0x000fc400078ec0ff */
        /* <DEDUP_REMOVED lines=9> */
[----:B------:R-:W-:Y:S01]  /*219e0*/  @P1 SHF.R.U32.HI R2, RZ, R23, R22 ;  /* 0x00000017ff021219 */ /* 0x000fe20000011616 */
[----:B------:R-:W-:Y:S01]  /*219f0*/  IMAD.MOV.U32 R3, RZ, RZ, -0x60 ;  /* 0xffffffa0ff037424 */ /* 0x000fe200078e00ff */
        /* <DEDUP_REMOVED lines=32> */
[-C--:B------:R-:W-:Y:S01]  /*21c00*/  FMUL.FTZ R66, R66, R16.reuse ;  /* 0x0000001042427220 */ /* 0x080fe20000410000 */
[----:B------:R-:W-:Y:S02]  /*21c10*/  IMAD R3, R20, R3, 0x1 ;  /* 0x0000000114037424 */ /* 0x000fe400078e0203 */
[-C--:B------:R-:W-:Y:S01]  /*21c20*/  FMUL.FTZ R67, R67, R16.reuse ;  /* 0x0000001043437220 */ /* 0x080fe20000410000 */
[-C--:B------:R-:W-:Y:S01]  /*21c30*/  FMUL.FTZ R70, R70, R16.reuse ;  /* 0x0000001046467220 */ /* 0x080fe20000410000 */
[----:B------:R-:W-:Y:S01]  /*21c40*/  FMUL.FTZ R16, R71, R16 ;  /* 0x0000001047107220 */ /* 0x000fe20000410000 */
[----:B------:R-:W-:Y:S01]  /*21c50*/  IMAD R3, R22, -0x2, R3 ;  /* 0xfffffffe16037824 */ /* 0x000fe200078e0203 */
[----:B------:R-:W2:Y:S01]  /*21c60*/  MUFU.TANH R7, R7 ;  /* 0x0000000700077308 */ /* 0x000ea20000002400 */
[----:B------:R-:W-:-:S03]  /*21c70*/  LOP3.LUT R21, RZ, R10, RZ, 0x33, !PT ;  /* 0x0000000aff157212 */ /* 0x000fc600078e33ff */
[----:B------:R-:W-:-:S04]  /*21c80*/  IADD3 R22, -R8, R3, R9 ;  /* 0x0000000308167210 */ /* 0x000fc80007ffe109 */
        /* <DEDUP_REMOVED lines=34> */
[----:B------:R0:W0:Y:S08]  /*21eb0*/  MUFU.TANH R40, R66 ;  /* 0x0000004200287308 */ /* 0x0000300000002400 */
[----:B------:R0:W0:Y:S08]  /*21ec0*/  MUFU.TANH R41, R67 ;  /* 0x0000004300297308 */ /* 0x0000300000002400 */
[----:B------:R-:W0:Y:S08]  /*21ed0*/  MUFU.TANH R68, R68 ;  /* 0x0000004400447308 */ /* 0x000e300000002400 */
[----:B------:R-:W0:Y:S08]  /*21ee0*/  MUFU.TANH R69, R69 ;  /* 0x0000004500457308 */ /* 0x000e300000002400 */
[----:B------:R0:W0:Y:S08]  /*21ef0*/  MUFU.TANH R42, R70 ;  /* 0x00000046002a7308 */ /* 0x0000300000002400 */
[----:B------:R0:W0:Y:S01]  /*21f00*/  MUFU.TANH R43, R16 ;  /* 0x00000010002b7308 */ /* 0x0000220000002400 */
[----:B------:R-:W-:-:S02]  /*21f10*/  IMAD.IADD R35, R22, 0x1, R11 ;  /* 0x0000000116237824 */ /* 0x000fc400078e020b */
[----:B------:R-:W-:Y:S02]  /*21f20*/  IMAD.IADD R36, R22, 0x1, R21 ;  /* 0x0000000116247824 */ /* 0x000fe400078e0215 */
[----:B------:R-:W-:Y:S02]  /*21f30*/  VIADD R38, R3, 0xffffffff ;  /* 0xffffffff03267836 */ /* 0x000fe40000000000 */
[----:B------:R-:W-:Y:S02]  /*21f40*/  IMAD R22, R20, -0x60, R12 ;  /* 0xffffffa014167824 */ /* 0x000fe400078e020c */
[--C-:B-1----:R-:W-:Y:S02]  /*21f50*/  IMAD.IADD R10, R35, 0x1, R23.reuse ;  /* 0x00000001230a7824 */ /* 0x102fe400078e0217 */
        /* <DEDUP_REMOVED lines=12> */
.L_x_2126:
[----:B------:R-:W-:-:S13]  /*22020*/  ISETP.NE.AND P1, PT, R13, 0x1, PT ;  /* 0x000000010d00780c */ /* 0x000fda0003f25270 */
[----:B------:R-:W-:-:S05]  /*22030*/  @P1 IMAD.HI.U32 R12, R11, R14, RZ ;  /* 0x0000000e0b0c1227 */ /* 0x000fca00078e00ff */
[----:B------:R-:W-:-:S07]  /*22040*/  @P1 SHF.R.U32.HI R11, RZ, R15, R12 ;  /* 0x0000000fff0b1219 */ /* 0x000fce000001160c */
.L_x_2127:
[----:B------:R-:W-:Y:S05]  /*22050*/  BSYNC B1 ;  /* 0x0000000000017941 */ /* 0x000fea0003800000 */
.L_x_2125:
[----:B------:R-:W-:-:S05]  /*22060*/  IMAD R12, R11, R13, R38 ;  /* 0x0000000d0b0c7224 */ /* 0x000fca00078e0226 */
[----:B------:R-:W-:Y:S02]  /*22070*/  VIMNMX R3, R3, R12, !PT ;  /* 0x0000000c03037248 */ /* 0x000fe40007fe0100 */
[----:B------:R-:W-:-:S07]  /*22080*/  VIADDMNMX R10, R12, R13, R10, PT ;  /* 0x0000000d0c0a7246 */ /* 0x000fce000380010a */
.L_x_2124:
[----:B------:R-:W-:Y:S05]  /*22090*/  BSYNC B0 ;  /* 0x0000000000007941 */ /* 0x000fea0003800000 */
.L_x_2123:
[C---:B------:R-:W-:Y:S01]  /*220a0*/  ISETP.GE.AND P1, PT, R22.reuse, 0x2, PT ;  /* 0x000000021600780c */ /* 0x040fe20003f26270 */
[----:B------:R-:W1:Y:S01]  /*220b0*/  SHFL.IDX PT, R2, R2, 0x1, 0x1c1f ;  /* 0x003c1f0002027f89 */ /* 0x000e6200000e0000 */
[C---:B------:R-:W-:Y:S01]  /*220c0*/  ISETP.GE.AND P5, PT, R22.reuse, 0xa, PT ;  /* 0x0000000a1600780c */ /* 0x040fe20003fa6270 */
[----:B------:R-:W-:Y:S01]  /*220d0*/  BSSY B0, `(.L_x_2128) ;  /* 0x0000087000007945 */ /* 0x000fe20003800000 */
[C---:B------:R-:W-:Y:S02]  /*220e0*/  ISETP.GT.AND P3, PT, R3.reuse, 0x1, !P1 ;  /* 0x000000010300780c */ /* 0x040fe40004f64270 */
[----:B------:R-:W-:Y:S02]  /*220f0*/  ISETP.GE.AND P2, PT, R22, 0x9, PT ;  /* 0x000000091600780c */ /* 0x000fe40003f46270 */
[----:B------:R-:W-:Y:S02]  /*22100*/  ISETP.LT.OR P3, PT, R10, 0x2, P3 ;  /* 0x000000020a00780c */ /* 0x000fe40001f61670 */
[----:B------:R-:W-:-:S02]  /*22110*/  ISETP.GT.AND P4, PT, R3, 0x8, !P2 ;  /* 0x000000080300780c */ /* 0x000fc40005784270 */
[----:B0-----:R-:W-:Y:S02]  /*22120*/  FSEL R63, R25, -INF , !P3 ;  /* 0xff800000193f7808 */ /* 0x001fe40005800000 */
[----:B------:R-:W-:Y:S02]  /*22130*/  ISETP.GT.AND P3, PT, R3, 0x9, !P5 ;  /* 0x000000090300780c */ /* 0x000fe40006f64270 */
[----:B------:R-:W-:Y:S02]  /*22140*/  P2R R25, PR, RZ, 0x20 ;  /* 0x00000020ff197803 */ /* 0x000fe40000000000 */
[----:B------:R-:W-:Y:S02]  /*22150*/  ISETP.LT.OR P3, PT, R10, 0xa, P3 ;  /* 0x0000000a0a00780c */ /* 0x000fe40001f61670 */
[----:B------:R-:W-:Y:S02]  /*22160*/  ISETP.GE.AND P5, PT, R22, 0x11, PT ;  /* 0x000000111600780c */ /* 0x000fe40003fa6270 */
[----:B------:R-:W-:-:S02]  /*22170*/  FSEL R185, R72, -INF , !P3 ;  /* 0xff80000048b97808 */ /* 0x000fc40005800000 */
[----:B------:R-:W-:Y:S01]  /*22180*/  ISETP.LT.OR P4, PT, R10, 0x9, P4 ;  /* 0x000000090a00780c */ /* 0x000fe20002781670 */
[----:B-1----:R-:W-:Y:S01]  /*22190*/  IMAD.IADD R11, R36, 0x1, R2 ;  /* 0x00000001240b7824 */ /* 0x002fe200078e0202 */
[----:B------:R-:W-:Y:S02]  /*221a0*/  ISETP.GT.AND P3, PT, R3, 0x10, !P5 ;  /* 0x000000100300780c */ /* 0x000fe40006f64270 */
[----:B------:R-:W-:Y:S02]  /*221b0*/  FSEL R67, R28, -INF , !P4 ;  /* 0xff8000001c437808 */ /* 0x000fe40006000000 */
[----:B------:R-:W-:Y:S02]  /*221c0*/  ISETP.LT.OR P3, PT, R10, 0x11, P3 ;  /* 0x000000110a00780c */ /* 0x000fe40001f61670 */
[----:B------:R-:W-:Y:S02]  /*221d0*/  ISETP.GE.AND P4, PT, R22, 0x12, PT ;  /* 0x000000121600780c */ /* 0x000fe40003f86270 */
[----:B------:R-:W-:-:S02]  /*221e0*/  FSEL R73, R73, -INF , !P3 ;  /* 0xff80000049497808 */ /* 0x000fc40005800000 */
[C---:B------:R-:W-:Y:S02]  /*221f0*/  ISETP.GT.AND P3, PT, R3.reuse, 0x11, !P4 ;  /* 0x000000110300780c */ /* 0x040fe40006764270 */
        /* <DEDUP_REMOVED lines=93> */
[----:B------:R-:W-:-:S04]  /*227d0*/  ISETP.GT.AND P6, PT, R3, 0x59, !P6 ;  /* 0x000000590300780c */ /* 0x000fc800077c4270 */
[----:B------:R-:W-:Y:S01]  /*227e0*/  ISETP.LT.OR P6, PT, R10, 0x5a, P6 ;  /* 0x0000005a0a00780c */ /* 0x000fe200037c1670 */
[----:B------:R-:W-:-:S03]  /*227f0*/  IMAD.IADD R10, R35, 0x1, R2 ;  /* 0x00000001230a7824 */ /* 0x000fc600078e0202 */
        /* <DEDUP_REMOVED lines=13> */
.L_x_2131:
[----:B------:R-:W-:-:S13]  /*228d0*/  ISETP.NE.AND P6, PT, R13, 0x1, PT ;  /* 0x000000010d00780c */ /* 0x000fda0003fc5270 */
[----:B------:R-:W-:-:S05]  /*228e0*/  @P6 IMAD.HI.U32 R14, R8, R14, RZ ;  /* 0x0000000e080e6227 */ /* 0x000fca00078e00ff */
[----:B------:R-:W-:-:S07]  /*228f0*/  @P6 SHF.R.U32.HI R8, RZ, R15, R14 ;  /* 0x0000000fff086219 */ /* 0x000fce000001160e */
.L_x_2132:
[----:B------:R-:W-:Y:S05]  /*22900*/  BSYNC B1 ;  /* 0x0000000000017941 */ /* 0x000fea0003800000 */
.L_x_2130:
[----:B------:R-:W-:-:S05]  /*22910*/  IMAD R8, R8, R13, R38 ;  /* 0x0000000d08087224 */ /* 0x000fca00078e0226 */
[----:B------:R-:W-:Y:S02]  /*22920*/  VIADDMNMX R10, R8, R13, R10, PT ;  /* 0x0000000d080a7246 */ /* 0x000fe4000380010a */
[----:B------:R-:W-:-:S07]  /*22930*/  VIMNMX R11, R11, R8, !PT ;  /* 0x000000080b0b7248 */ /* 0x000fce0007fe0100 */
.L_x_2129:
[----:B------:R-:W-:Y:S05]  /*22940*/  BSYNC B0 ;  /* 0x0000000000007941 */ /* 0x000fea0003800000 */
.L_x_2128:
[----:B------:R-:W2:Y:S01]  /*22950*/  LD.E.64 R2, desc[UR44][R18.64+0x230] ;  /* 0x0002302c12027980 */ /* 0x000ea2000c101b00 */
[C---:B------:R-:W-:Y:S02]  /*22960*/  ISETP.GT.AND P1, PT, R11.reuse, 0x1, !P1 ;  /* 0x000000010b00780c */ /* 0x040fe40004f24270 */
[----:B------:R-:W-:Y:S02]  /*22970*/  ISETP.GT.AND P2, PT, R11, 0x8, !P2 ;  /* 0x000000080b00780c */ /* 0x000fe40005744270 */
[C---:B------:R-:W-:Y:S02]  /*22980*/  ISETP.LT.OR P1, PT, R10.reuse, 0x2, P1 ;  /* 0x000000020a00780c */ /* 0x040fe40000f21670 */
[----:B------:R-:W-:Y:S02]  /*22990*/  ISETP.LT.OR P2, PT, R10, 0x9, P2 ;  /* 0x000000090a00780c */ /* 0x000fe40001741670 */
[----:B------:R-:W-:Y:S02]  /*229a0*/  FSEL R8, R6, -INF , !P1 ;  /* 0xff80000006087808 */ /* 0x000fe40004800000 */
[----:B------:R-:W-:-:S02]  /*229b0*/  ISETP.NE.AND P1, PT, R25, RZ, PT ;  /* 0x000000ff1900720c */ /* 0x000fc40003f25270 */
[----:B------:R-:W-:Y:S02]  /*229c0*/  FSEL R17, R17, -INF , !P2 ;  /* 0xff80000011117808 */ /* 0x000fe40005000000 */
[----:B------:R-:W-:Y:S02]  /*229d0*/  ISETP.GT.AND P1, PT, R11, 0x9, !P1 ;  /* 0x000000090b00780c */ /* 0x000fe40004f24270 */
[----:B------:R-:W-:Y:S02]  /*229e0*/  ISETP.NE.AND P2, PT, R39, RZ, PT ;  /* 0x000000ff2700720c */ /* 0x000fe40003f45270 */
[----:B------:R-:W-:Y:S02]  /*229f0*/  ISETP.LT.OR P1, PT, R10, 0xa, P1 ;  /* 0x0000000a0a00780c */ /* 0x000fe40000f21670 */
[----:B------:R-:W-:Y:S02]  /*22a00*/  ISETP.NE.AND P6, PT, R62, RZ, PT ;  /* 0x000000ff3e00720c */ /* 0x000fe40003fc5270 */
[----:B------:R-:W-:-:S02]  /*22a10*/  FSEL R24, R24, -INF , !P1 ;  /* 0xff80000018187808 */ /* 0x000fc40004800000 */
[----:B------:R-:W-:-:S04]  /*22a20*/  ISETP.NE.AND P1, PT, R28, RZ, PT ;  /* 0x000000ff1c00720c */ /* 0x000fc80003f25270 */
[----:B------:R-:W-:-:S04]  /*22a30*/  ISETP.GT.AND P1, PT, R11, 0x10, !P1 ;  /* 0x000000100b00780c */ /* 0x000fc80004f24270 */
[----:B------:R-:W-:-:S04]  /*22a40*/  ISETP.LT.OR P1, PT, R10, 0x11, P1 ;  /* 0x000000110a00780c */ /* 0x000fc80000f21670 */
[----:B------:R-:W-:Y:S02]  /*22a50*/  FSEL R29, R29, -INF , !P1 ;  /* 0xff8000001d1d7808 */ /* 0x000fe40004800000 */
[----:B------:R-:W-:-:S04]  /*22a60*/  ISETP.NE.AND P1, PT, R37, RZ, PT ;  /* 0x000000ff2500720c */ /* 0x000fc80003f25270 */
[----:B------:R-:W-:-:S04]  /*22a70*/  ISETP.GT.AND P1, PT, R11, 0x11, !P1 ;  /* 0x000000110b00780c */ /* 0x000fc80004f24270 */
[----:B------:R-:W-:-:S04]  /*22a80*/  ISETP.LT.OR P1, PT, R10, 0x12, P1 ;  /* 0x000000120a00780c */ /* 0x000fc80000f21670 */
[----:B------:R-:W-:Y:S02]  /*22a90*/  FSEL R30, R30, -INF , !P1 ;  /* 0xff8000001e1e7808 */ /* 0x000fe40004800000 */
[----:B------:R-:W-:Y:S02]  /*22aa0*/  ISETP.GT.AND P1, PT, R11, 0x18, !P2 ;  /* 0x000000180b00780c */ /* 0x000fe40005724270 */
[----:B------:R-:W-:Y:S02]  /*22ab0*/  ISETP.NE.AND P2, PT, R56, RZ, PT ;  /* 0x000000ff3800720c */ /* 0x000fe40003f45270 */
[----:B------:R-:W-:-:S04]  /*22ac0*/  ISETP.LT.OR P1, PT, R10, 0x19, P1 ;  /* 0x000000190a00780c */ /* 0x000fc80000f21670 */
[----:B------:R-:W-:Y:S02]  /*22ad0*/  FSEL R31, R31, -INF , !P1 ;  /* 0xff8000001f1f7808 */ /* 0x000fe40004800000 */
[----:B------:R-:W-:Y:S02]  /*22ae0*/  ISETP.GT.AND P1, PT, R11, 0x19, !P6 ;  /* 0x000000190b00780c */ /* 0x000fe40007724270 */
[----:B------:R-:W-:Y:S02]  /*22af0*/  ISETP.NE.AND P6, PT, R12, RZ, PT ;  /* 0x000000ff0c00720c */ /* 0x000fe40003fc5270 */
[----:B------:R-:W-:-:S04]  /*22b00*/  ISETP.LT.OR P1, PT, R10, 0x1a, P1 ;  /* 0x0000001a0a00780c */ /* 0x000fc80000f21670 */
[----:B------:R-:W-:Y:S02]  /*22b10*/  FSEL R32, R32, -INF , !P1 ;  /* 0xff80000020207808 */ /* 0x000fe40004800000 */
        /* <DEDUP_REMOVED lines=40> */
[----:B------:R-:W-:Y:S02]  /*22da0*/  ISETP.GT.AND P1, PT, R11, RZ, !P6 ;  /* 0x000000ff0b00720c */ /* 0x000fe40007724270 */
[----:B--2---:R-:W-:Y:S02]  /*22db0*/  FMNMX.FTZ R12, R187, R2, !PT ;  /* 0x00000002bb0c7209 */ /* 0x004fe40007810000 */
[----:B------:R-:W-:Y:S02]  /*22dc0*/  ISETP.LT.OR P1, PT, R10, 0x1, P1 ;  /* 0x000000010a00780c */ /* 0x000fe40000f21670 */
[----:B------:R-:W-:Y:S02]  /*22dd0*/  FMNMX.FTZ R12, R63, R12, !PT ;  /* 0x0000000c3f0c7209 */ /* 0x000fe40007810000 */
[----:B------:R-:W-:-:S02]  /*22de0*/  FSEL R0, R0, -INF , !P1 ;  /* 0xff80000000007808 */ /* 0x000fc40004800000 */
[----:B------:R-:W-:Y:S02]  /*22df0*/  FMNMX.FTZ R12, R67, R12, !PT ;  /* 0x0000000c430c7209 */ /* 0x000fe40007810000 */
[----:B------:R-:W-:Y:S02]  /*22e00*/  ISETP.NE.AND P1, PT, R78, RZ, PT ;  /* 0x000000ff4e00720c */ /* 0x000fe40003f25270 */
[----:B------:R-:W-:Y:S02]  /*22e10*/  FMNMX.FTZ R12, R185, R12, !PT ;  /* 0x0000000cb90c7209 */ /* 0x000fe40007810000 */
[----:B------:R-:W-:Y:S02]  /*22e20*/  ISETP.GT.AND P2, PT, R11, 0x49, !P2 ;  /* 0x000000490b00780c */ /* 0x000fe40005744270 */
[----:B------:R-:W-:Y:S02]  /*22e30*/  FMNMX.FTZ R12, R73, R12, !PT ;  /* 0x0000000c490c7209 */ /* 0x000fe40007810000 */
[----:B------:R-:W-:-:S02]  /*22e40*/  ISETP.GT.AND P3, PT, R11, 0x50, !P3 ;  /* 0x000000500b00780c */ /* 0x000fc40005f64270 */
[----:B------:R-:W-:Y:S02]  /*22e50*/  FMNMX.FTZ R12, R71, R12, !PT ;  /* 0x0000000c470c7209 */ /* 0x000fe40007810000 */
[----:B------:R-:W-:Y:S02]  /*22e60*/  ISETP.GT.AND P4, PT, R11, 0x51, !P4 ;  /* 0x000000510b00780c */ /* 0x000fe40006784270 */
[----:B------:R-:W-:Y:S02]  /*22e70*/  FMNMX.FTZ R12, R75, R12, !PT ;  /* 0x0000000c4b0c7209 */ /* 0x000fe40007810000 */
[----:B------:R-:W-:Y:S02]  /*22e80*/  ISETP.NE.AND P6, PT, R64, RZ, PT ;  /* 0x000000ff4000720c */ /* 0x000fe40003fc5270 */
[----:B------:R-:W-:-:S04]  /*22e90*/  FMNMX.FTZ R12, R79, R12, !PT ;  /* 0x0000000c4f0c7209 */ /* 0x000fc80007810000 */
[----:B------:R-:W-:-:S04]  /*22ea0*/  FMNMX.FTZ R12, R77, R12, !PT ;  /* 0x0000000c4d0c7209 */ /* 0x000fc80007810000 */
[----:B------:R-:W-:-:S04]  /*22eb0*/  FMNMX.FTZ R12, R81, R12, !PT ;  /* 0x0000000c510c7209 */ /* 0x000fc80007810000 */
[----:B------:R-:W-:-:S04]  /*22ec0*/  FMNMX.FTZ R12, R159, R12, !PT ;  /* 0x0000000c9f0c7209 */ /* 0x000fc80007810000 */
[----:B------:R-:W-:-:S04]  /*22ed0*/  FMNMX.FTZ R12, R83, R12, !PT ;  /* 0x0000000c530c7209 */ /* 0x000fc80007810000 */
[----:B------:R-:W-:-:S04]  /*22ee0*/  FMNMX.FTZ R12, R171, R12, !PT ;  /* 0x0000000cab0c7209 */ /* 0x000fc80007810000 */
[----:B------:R-:W-:Y:S02]  /*22ef0*/  FMNMX.FTZ R12, R49, R12, !PT ;  /* 0x0000000c310c7209 */ /* 0x000fe40007810000 */
[----:B------:R-:W-:Y:S02]  /*22f00*/  FMNMX.FTZ R13, R0, R3, !PT ;  /* 0x00000003000d7209 */ /* 0x000fe40007810000 */
[----:B------:R-:W-:Y:S02]  /*22f10*/  FMNMX.FTZ R14, R169, R12, !PT ;  /* 0x0000000ca90e7209 */ /* 0x000fe40007810000 */
[----:B------:R-:W-:Y:S02]  /*22f20*/  FMNMX.FTZ R12, R8, R13, !PT ;  /* 0x0000000d080c7209 */ /* 0x000fe40007810000 */
[----:B------:R-:W-:Y:S02]  /*22f30*/  FMNMX.FTZ R14, R53, R14, !PT ;  /* 0x0000000e350e7209 */ /* 0x000fe40007810000 */
[----:B------:R-:W-:-:S02]  /*22f40*/  FMNMX.FTZ R13, R17, R12, !PT ;  /* 0x0000000c110d7209 */ /* 0x000fc40007810000 */
        /* <DEDUP_REMOVED lines=15> */
[----:B------:R-:W-:-:S03]  /*23040*/  FMNMX.FTZ R13, R25, R12, !PT ;  /* 0x0000000c190d7209 */ /* 0x000fc60007810000 */
[----:B------:R-:W0:Y:S01]  /*23050*/  SHFL.BFLY PT, R14, R15, 0x2, 0x1f ;  /* 0x0c401f000f0e7f89 */ /* 0x000e2200000e0000 */
[----:B------:R-:W-:-:S04]  /*23060*/  FMNMX.FTZ R13, R28, R13, !PT ;  /* 0x0000000d1c0d7209 */ /* 0x000fc80007810000 */
[----:B------:R-:W-:-:S04]  /*23070*/  FMNMX.FTZ R12, R36, R13, !PT ;  /* 0x0000000d240c7209 */ /* 0x000fc80007810000 */
[----:B------:R-:W-:-:S04]  /*23080*/  FMNMX.FTZ R13, R37, R12, !PT ;  /* 0x0000000c250d7209 */ /* 0x000fc80007810000 */
[----:B------:R-:W-:Y:S02]  /*23090*/  FMNMX.FTZ R12, R38, R13, !PT ;  /* 0x0000000d260c7209 */ /* 0x000fe40007810000 */
[----:B------:R-:W-:Y:S02]  /*230a0*/  ISETP.GT.AND P1, PT, R11, 0x48, !P1 ;  /* 0x000000480b00780c */ /* 0x000fe40004f24270 */
[----:B------:R-:W-:Y:S02]  /*230b0*/  FMNMX.FTZ R12, R39, R12, !PT ;  /* 0x0000000c270c7209 */ /* 0x000fe40007810000 */
[----:B------:R-:W-:Y:S02]  /*230c0*/  ISETP.LT.OR P1, PT, R10, 0x49, P1 ;  /* 0x000000490a00780c */ /* 0x000fe40000f21670 */
[----:B------:R-:W-:Y:S02]  /*230d0*/  FMNMX.FTZ R13, R7, R12, !PT ;  /* 0x0000000c070d7209 */ /* 0x000fe40007810000 */
[----:B0-----:R-:W-:-:S02]  /*230e0*/  FMNMX.FTZ R14, R15, R14, !PT ;  /* 0x0000000e0f0e7209 */ /* 0x001fc40007810000 */
[----:B------:R-:W-:Y:S02]  /*230f0*/  ISETP.LT.OR P2, PT, R10, 0x4a, P2 ;  /* 0x0000004a0a00780c */ /* 0x000fe40001741670 */
[----:B------:R-:W-:Y:S01]  /*23100*/  FSEL R26, R26, -INF , !P1 ;  /* 0xff8000001a1a7808 */ /* 0x000fe20004800000 */
[----:B------:R-:W0:Y:S01]  /*23110*/  SHFL.BFLY PT, R33, R14, 0x1, 0x1f ;  /* 0x0c201f000e217f89 */ /* 0x000e2200000e0000 */
[----:B------:R-:W-:Y:S02]  /*23120*/  FMNMX.FTZ R13, R6, R13, !PT ;  /* 0x0000000d060d7209 */ /* 0x000fe40007810000 */
[----:B------:R-:W-:Y:S02]  /*23130*/  ISETP.LT.OR P3, PT, R10, 0x51, P3 ;  /* 0x000000510a00780c */ /* 0x000fe40001f61670 */
[----:B------:R-:W-:Y:S02]  /*23140*/  FSEL R27, R27, -INF , !P2 ;  /* 0xff8000001b1b7808 */ /* 0x000fe40005000000 */
[----:B------:R-:W-:-:S02]  /*23150*/  FMNMX.FTZ R12, R26, R13, !PT ;  /* 0x0000000d1a0c7209 */ /* 0x000fc40007810000 */
[----:B------:R-:W-:Y:S02]  /*23160*/  ISETP.GT.AND P5, PT, R11, 0x58, !P5 ;  /* 0x000000580b00780c */ /* 0x000fe40006fa4270 */
[----:B------:R-:W-:Y:S02]  /*23170*/  ISETP.LT.OR P4, PT, R10, 0x52, P4 ;  /* 0x000000520a00780c */ /* 0x000fe40002781670 */
[----:B------:R-:W-:Y:S02]  /*23180*/  FSEL R40, R40, -INF , !P3 ;  /* 0xff80000028287808 */ /* 0x000fe40005800000 */
[----:B------:R-:W-:Y:S02]  /*23190*/  FMNMX.FTZ R13, R27, R12, !PT ;  /* 0x0000000c1b0d7209 */ /* 0x000fe40007810000 */
[----:B------:R-:W-:Y:S02]  /*231a0*/  ISETP.GT.AND P1, PT, R11, 0x59, !P6 ;  /* 0x000000590b00780c */ /* 0x000fe40007724270 */
[----:B------:R-:W-:-:S02]  /*231b0*/  ISETP.LT.OR P5, PT, R10, 0x59, P5 ;  /* 0x000000590a00780c */ /* 0x000fc40002fa1670 */
[----:B------:R-:W-:Y:S02]  /*231c0*/  FSEL R41, R41, -INF , !P4 ;  /* 0xff80000029297808 */ /* 0x000fe40006000000 */
[----:B------:R-:W-:Y:S02]  /*231d0*/  FMNMX.FTZ R12, R40, R13, !PT ;  /* 0x0000000d280c7209 */ /* 0x000fe40007810000 */
[----:B------:R-:W-:Y:S02]  /*231e0*/  ISETP.LT.OR P1, PT, R10, 0x5a, P1 ;  /* 0x0000005a0a00780c */ /* 0x000fe40000f21670 */
[----:B------:R-:W-:Y:S02]  /*231f0*/  FSEL R42, R42, -INF , !P5 ;  /* 0xff8000002a2a7808 */ /* 0x000fe40006800000 */
[----:B------:R-:W-:Y:S02]  /*23200*/  FMNMX.FTZ R11, R41, R12, !PT ;  /* 0x0000000c290b7209 */ /* 0x000fe40007810000 */
[----:B------:R-:W-:-:S02]  /*23210*/  FSEL R43, R43, -INF , !P1 ;  /* 0xff8000002b2b7808 */ /* 0x000fc40004800000 */
[----:B------:R-:W-:Y:S02]  /*23220*/  FMNMX.FTZ R10, R42, R11, !PT ;  /* 0x0000000b2a0a7209 */ /* 0x000fe40007810000 */
[----:B------:R-:W-:Y:S02]  /*23230*/  LOP3.LUT R178, R193, 0x4, RZ, 0xfc, !PT ;  /* 0x00000004c1b27812 */ /* 0x000fe400078efcff */
[----:B------:R-:W-:Y:S02]  /*23240*/  FMNMX.FTZ R11, R43, R10, !PT ;  /* 0x0000000a2b0b7209 */ /* 0x000fe40007810000 */
[----:B0-----:R-:W-:Y:S01]  /*23250*/  FMNMX.FTZ R33, R14, R33, !PT ;  /* 0x000000210e217209 */ /* 0x001fe20007810000 */
[----:B------:R-:W-:Y:S04]  /*23260*/  ST.E desc[UR44][R18.64+0x230], R15 ;  /* 0x0002300f12007985 */ /* 0x000fe8000c10192c */
[----:B------:R-:W-:Y:S04]  /*23270*/  ST.E desc[UR44][R178.64], R11 ;  /* 0x0000000bb2007985 */ /* 0x000fe8000c10192c */
[----:B------:R-:W-:Y:S04]  /*23280*/  ST.E desc[UR44][R18.64+0x230], R33 ;  /* 0x0002302112007985 */ /* 0x000fe8000c10192c */
[----:B------:R-:W2:Y:S04]  /*23290*/  LD.E R10, desc[UR44][R178.64] ;  /* 0x0000002cb20a7980 */ /* 0x000ea8000c101900 */
[----:B--2---:R-:W0:Y:S02]  /*232a0*/  SHFL.BFLY PT, R13, R10, 0x2, 0x1f ;  /* 0x0c401f000a0d7f89 */ /* 0x004e2400000e0000 */
[----:B0-----:R-:W-:-:S05]  /*232b0*/  FMNMX.FTZ R13, R10, R13, !PT ;  /* 0x0000000d0a0d7209 */ /* 0x001fca0007810000 */
[----:B------:R-:W0:Y:S02]  /*232c0*/  SHFL.BFLY PT, R12, R13, 0x1, 0x1f ;  /* 0x0c201f000d0c7f89 */ /* 0x000e2400000e0000 */
[----:B0-----:R-:W-:-:S05]  /*232d0*/  FMNMX.FTZ R35, R13, R12, !PT ;  /* 0x0000000c0d237209 */ /* 0x001fca0007810000 */
[----:B------:R0:W-:Y:S04]  /*232e0*/  ST.E desc[UR44][R178.64], R35 ;  /* 0x00000023b2007985 */ /* 0x0001e8000c10192c */
[----:B------:R-:W2:Y:S04]  /*232f0*/  LD.E R44, desc[UR44][R18.64+0x230] ;  /* 0x0002302c122c7980 */ /* 0x000ea8000c101900 */
[----:B------:R-:W3:Y:S04]  /*23300*/  LD.E R45, desc[UR44][R18.64+0x250] ;  /* 0x0002502c122d7980 */ /* 0x000ee8000c101900 */
[----:B------:R-:W4:Y:S04]  /*23310*/  LD.E R46, desc[UR44][R18.64+0x240] ;  /* 0x0002402c122e7980 */ /* 0x000f28000c101900 */
[----:B------:R-:W5:Y:S01]  /*23320*/  LD.E R47, desc[UR44][R18.64+0x244] ;  /* 0x0002442c122f7980 */ /* 0x000f62000c101900 */
[----:B------:R-:W-:-:S04]  /*23330*/  FSETP.NEU.FTZ.AND P2, PT, R35, -INF , PT ;  /* 0xff8000002300780b */ /* 0x000fc80003f5d000 */
[----:B------:R-:W-:-:S05]  /*23340*/  FSEL R12, R35, RZ, P2 ;  /* 0x000000ff230c7208 */ /* 0x000fca0001000000 */
[----:B------:R-:W-:Y:S01]  /*23350*/  FADD.FTZ R12, R3, -R12 ;  /* 0x8000000c030c7221 */ /* 0x000fe20000010000 */
[C---:B--2---:R-:W-:Y:S01]  /*23360*/  FSETP.NEU.FTZ.AND P1, PT, R44.reuse, -INF , PT ;  /* 0xff8000002c00780b */ /* 0x044fe20003f3d000 */
[----:B---3--:R-:W-:-:S03]  /*23370*/  FMUL.FTZ R10, R44, R45 ;  /* 0x0000002d2c0a7220 */ /* 0x008fc60000410000 */
[----:B------:R-:W-:Y:S01]  /*23380*/  FSEL R3, R44, RZ, P1 ;  /* 0x000000ff2c037208 */ /* 0x000fe20000800000 */
[----:B0-----:R-:W-:Y:S01]  /*23390*/  FMUL.FTZ R35, R35, R45 ;  /* 0x0000002d23237220 */ /* 0x001fe20000410000 */
[----:B------:R-:W-:-:S03]  /*233a0*/  FSEL R14, R10, RZ, P1 ;  /* 0x000000ff0a0e7208 */ /* 0x000fc60000800000 */
[----:B------:R-:W-:Y:S02]  /*233b0*/  FADD.FTZ R3, R2, -R3 ;  /* 0x8000000302037221 */ /* 0x000fe40000010000 */
[-CC-:B------:R-:W-:Y:S01]  /*233c0*/  FFMA.FTZ R182, R22, R45.reuse, -R14.reuse ;  /* 0x0000002d16b67223 */ /* 0x180fe2000001080e */
[----:B------:R-:W-:Y:S01]  /*233d0*/  FSEL R22, R35, RZ, P2 ;  /* 0x000000ff23167208 */ /* 0x000fe20001000000 */
[-C--:B------:R-:W-:Y:S01]  /*233e0*/  FMUL.FTZ R3, R3, R45.reuse ;  /* 0x0000002d03037220 */ /* 0x080fe20000410000 */
[-C--:B------:R-:W-:Y:S01]  /*233f0*/  FFMA.FTZ R187, R187, R45.reuse, -R14 ;  /* 0x0000002dbbbb7223 */ /* 0x080fe2000001080e */
[----:B------:R-:W-:Y:S02]  /*23400*/  FMUL.FTZ R12, R45, R12 ;  /* 0x0000000c2d0c7220 */ /* 0x000fe40000410000 */
[-C--:B------:R-:W-:Y:S01]  /*23410*/  FFMA.FTZ R188, R0, R45.reuse, -R22 ;  /* 0x0000002d00bc7223 */ /* 0x080fe20000010816 */
[----:B------:R-:W4:Y:S01]  /*23420*/  MUFU.EX2 R35, R3 ;  /* 0x0000000300237308 */ /* 0x000f220000000800 */
[-C--:B------:R-:W-:Y:S01]  /*23430*/  FFMA.FTZ R152, R63, R45.reuse, -R14 ;  /* 0x0000002d3f987223 */ /* 0x080fe2000001080e */
[-C--:B------:R-:W-:Y:S01]  /*23440*/  FFMA.FTZ R153, R8, R45.reuse, -R22 ;  /* 0x0000002d08997223 */ /* 0x080fe20000010816 */
[-C--:B------:R-:W-:Y:S01]  /*23450*/  FFMA.FTZ R154, R67, R45.reuse, -R14 ;  /* 0x0000002d439a7223 */ /* 0x080fe2000001080e */
[----:B------:R-:W-:-:S04]  /*23460*/  FFMA.FTZ R186, R17, R45, -R22 ;  /* 0x0000002d11ba7223 */ /* 0x000fc80000010816 */
[----:B------:R0:W-:Y:S01]  /*23470*/  MUFU.EX2 R33, R12 ;  /* 0x0000000c00217308 */ /* 0x0001e20000000800 */
[-C--:B------:R-:W-:Y:S01]  /*23480*/  FFMA.FTZ R185, R185, R45.reuse, -R14 ;  /* 0x0000002db9b97223 */ /* 0x080fe2000001080e */
[----:B------:R-:W-:-:S06]  /*23490*/  FFMA.FTZ R155, R24, R45, -R22 ;  /* 0x0000002d189b7223 */ /* 0x000fcc0000010816 */
[----:B------:R-:W-:Y:S08]  /*234a0*/  MUFU.EX2 R187, R187 ;  /* 0x000000bb00bb7308 */ /* 0x000ff00000000800 */
[----:B------:R-:W5:Y:S01]  /*234b0*/  MUFU.EX2 R188, R188 ;  /* 0x000000bc00bc7308 */ /* 0x000f620000000800 */
[-C--:B------:R-:W-:Y:S01]  /*234c0*/  FFMA.FTZ R11, R73, R45.reuse, -R14 ;  /* 0x0000002d490b7223 */ /* 0x080fe2000001080e */
[----:B------:R-:W-:-:S06]  /*234d0*/  FFMA.FTZ R15, R29, R45, -R22 ;  /* 0x0000002d1d0f7223 */ /* 0x000fcc0000010816 */
[----:B------:R-:W-:Y:S08]  /*234e0*/  MUFU.EX2 R152, R152 ;  /* 0x0000009800987308 */ /* 0x000ff00000000800 */
[----:B------:R-:W1:Y:S01]  /*234f0*/  MUFU.EX2 R153, R153 ;  /* 0x0000009900997308 */ /* 0x000e620000000800 */
[-CC-:B------:R-:W-:Y:S01]  /*23500*/  FFMA.FTZ R10, R71, R45.reuse, -R14.reuse ;  /* 0x0000002d470a7223 */ /* 0x180fe2000001080e */
[-CC-:B------:R-:W-:Y:S01]  /*23510*/  FFMA.FTZ R13, R75, R45.reuse, -R14.reuse ;  /* 0x0000002d4b0d7223 */ /* 0x180fe2000001080e */
[----:B0-----:R-:W-:-:S05]  /*23520*/  FFMA.FTZ R12, R79, R45, -R14 ;  /* 0x0000002d4f0c7223 */ /* 0x001fca000001080e */
[----:B------:R-:W-:Y:S01]  /*23530*/  MUFU.EX2 R154, R154 ;  /* 0x0000009a009a7308 */ /* 0x000fe20000000800 */
[-CC-:B------:R-:W-:Y:S01]  /*23540*/  FFMA.FTZ R157, R77, R45.reuse, -R14.reuse ;  /* 0x0000002d4d9d7223 */ /* 0x180fe2000001080e */
[-CC-:B------:R-:W-:Y:S01]  /*23550*/  FFMA.FTZ R156, R81, R45.reuse, -R14.reuse ;  /* 0x0000002d519c7223 */ /* 0x180fe2000001080e */
[----:B------:R-:W-:-:S05]  /*23560*/  FFMA.FTZ R159, R159, R45, -R14 ;  /* 0x0000002d9f9f7223 */ /* 0x000fca000001080e */
        /* <DEDUP_REMOVED lines=13> */
[----:B------:R-:W-:Y:S01]  /*23640*/  FFMA.FTZ R183, R16, R45, -R14 ;  /* 0x0000002d10b77223 */ /* 0x000fe2000001080e */
[----:B----4-:R-:W-:-:S02]  /*23650*/  FMUL.FTZ R46, R35, R46 ;  /* 0x0000002e232e7220 */ /* 0x010fc40000410000 */
[----:B------:R-:W2:Y:S01]  /*23660*/  MUFU.EX2 R155, R155 ;  /* 0x0000009b009b7308 */ /* 0x000ea20000000800 */
[-CC-:B------:R-:W-:Y:S01]  /*23670*/  FFMA.FTZ R14, R30, R45.reuse, -R22.reuse ;  /* 0x0000002d1e0e7223 */ /* 0x180fe20000010816 */
[----:B------:R-:W-:Y:S01]  /*23680*/  FFMA.FTZ R161, R9, R45, -R22 ;  /* 0x0000002d09a17223 */ /* 0x000fe20000010816 */
[----:B-----5:R-:W-:Y:S01]  /*23690*/  FFMA.FTZ R2, R33, R47, R188 ;  /* 0x0000002f21027223 */ /* 0x020fe200000100bc */
[----:B------:R-:W-:Y:S01]  /*236a0*/  FADD.FTZ R9, R46, R187 ;  /* 0x000000bb2e097221 */ /* 0x000fe20000010000 */
[----:B------:R-:W-:-:S03]  /*236b0*/  FFMA.FTZ R16, R31, R45, -R22 ;  /* 0x0000002d1f107223 */ /* 0x000fc60000010816 */
[----:B------:R-:W-:Y:S01]  /*236c0*/  MUFU.EX2 R11, R11 ;  /* 0x0000000b000b7308 */ /* 0x000fe20000000800 */
[----:B-1----:R-:W-:Y:S01]  /*236d0*/  FADD.FTZ R3, R153, R2 ;  /* 0x0000000299037221 */ /* 0x002fe20000010000 */
[----:B------:R-:W-:-:S06]  /*236e0*/  FADD.FTZ R9, R152, R9 ;  /* 0x0000000998097221 */ /* 0x000fcc0000010000 */
[----:B------:R-:W1:Y:S01]  /*236f0*/  MUFU.EX2 R15, R15 ;  /* 0x0000000f000f7308 */ /* 0x000e620000000800 */
[----:B------:R-:W-:Y:S01]  /*23700*/  FFMA.FTZ R0, R32, R45, -R22 ;  /* 0x0000002d20007223 */ /* 0x000fe20000010816 */
[----:B0-----:R-:W-:Y:S01]  /*23710*/  FADD.FTZ R8, R186, R3 ;  /* 0x00000003ba087221 */ /* 0x001fe20000010000 */
[----:B------:R-:W-:-:S05]  /*23720*/  FADD.FTZ R2, R154, R9 ;  /* 0x000000099a027221 */ /* 0x000fca0000010000 */
[----:B------:R-:W-:Y:S08]  /*23730*/  MUFU.EX2 R10, R10 ;  /* 0x0000000a000a7308 */ /* 0x000ff00000000800 */
[----:B------:R-:W0:Y:S01]  /*23740*/  MUFU.EX2 R14, R14 ;  /* 0x0000000e000e7308 */ /* 0x000e220000000800 */
[----:B--2---:R-:W-:Y:S01]  /*23750*/  FADD.FTZ R8, R155, R8 ;  /* 0x000000089b087221 */ /* 0x004fe20000010000 */
[----:B------:R-:W-:-:S06]  /*23760*/  FADD.FTZ R2, R185, R2 ;  /* 0x00000002b9027221 */ /* 0x000fcc0000010000 */
[----:B------:R-:W-:Y:S01]  /*23770*/  MUFU.EX2 R13, R13 ;  /* 0x0000000d000d7308 */ /* 0x000fe20000000800 */
[----:B------:R-:W-:-:S07]  /*23780*/  FFMA.FTZ R160, R34, R45, -R22 ;  /* 0x0000002d22a07223 */ /* 0x000fce0000010816 */
[----:B------:R-:W2:Y:S01]  /*23790*/  MUFU.EX2 R16, R16 ;  /* 0x0000001000107308 */ /* 0x000ea20000000800 */
[----:B------:R-:W-:Y:S01]  /*237a0*/  FFMA.FTZ R175, R7, R45, -R22 ;  /* 0x0000002d07af7223 */ /* 0x000fe20000010816 */
[----:B-1----:R-:W-:Y:S01]  /*237b0*/  FADD.FTZ R7, R15, R8 ;  /* 0x000000080f077221 */ /* 0x002fe20000010000 */
[----:B------:R-:W-:-:S05]  /*237c0*/  FADD.FTZ R3, R11, R2 ;  /* 0x000000020b037221 */ /* 0x000fca0000010000 */
[----:B------:R-:W-:Y:S01]  /*237d0*/  MUFU.EX2 R12, R12 ;  /* 0x0000000c000c7308 */ /* 0x000fe20000000800 */
[----:B------:R-:W-:-:S07]  /*237e0*/  FFMA.FTZ R163, R25, R45, -R22 ;  /* 0x0000002d19a37223 */ /* 0x000fce0000010816 */
[----:B------:R-:W1:Y:S01]  /*237f0*/  MUFU.EX2 R0, R0 ;  /* 0x0000000000007308 */ /* 0x000e620000000800 */
[----:B0-----:R-:W-:Y:S01]  /*23800*/  FADD.FTZ R7, R14, R7 ;  /* 0x000000070e077221 */ /* 0x001fe20000010000 */
[----:B------:R-:W-:-:S06]  /*23810*/  FADD.FTZ R2, R10, R3 ;  /* 0x000000030a027221 */ /* 0x000fcc0000010000 */
[----:B------:R-:W-:Y:S01]  /*23820*/  MUFU.EX2 R157, R157 ;  /* 0x0000009d009d7308 */ /* 0x000fe20000000800 */
[----:B------:R-:W-:-:S07]  /*23830*/  FFMA.FTZ R162, R28, R45, -R22 ;  /* 0x0000002d1ca27223 */ /* 0x000fce0000010816 */
        /* <DEDUP_REMOVED lines=22> */
[----:B-1----:R-:W-:Y:S01]  /*239a0*/  FADD.FTZ R7, R163, R6 ;  /* 0x00000006a3077221 */ /* 0x002fe20000010000 */
[----:B------:R-:W-:-:S06]  /*239b0*/  FADD.FTZ R3, R159, R2 ;  /* 0x000000029f037221 */ /* 0x000fcc0000010000 */
[----:B------:R-:W-:Y:S08]  /*239c0*/  MUFU.EX2 R170, R170 ;  /* 0x000000aa00aa7308 */ /* 0x000ff00000000800 */
[----:B------:R-:W1:Y:S01]  /*239d0*/  MUFU.EX2 R166, R166 ;  /* 0x000000a600a67308 */ /* 0x000e620000000800 */
[----:B0-----:R-:W-:Y:S01]  /*239e0*/  FADD.FTZ R6, R162, R7 ;  /* 0x00000007a2067221 */ /* 0x001fe20000010000 */
[----:B------:R-:W-:-:S06]  /*239f0*/  FADD.FTZ R2, R158, R3 ;  /* 0x000000039e027221 */ /* 0x000fcc0000010000 */
[----:B------:R-:W-:Y:S08]  /*23a00*/  MUFU.EX2 R169, R169 ;  /* 0x000000a900a97308 */ /* 0x000ff00000000800 */
        /* <DEDUP_REMOVED lines=33> */
[----:B------:R-:W-:Y:S08]  /*23c20*/  MUFU.EX2 R180, R180 ;  /* 0x000000b400b47308 */ /* 0x000ff00000000800 */
[----:B------:R-:W2:Y:S01]  /*23c30*/  MUFU.EX2 R17, R17 ;  /* 0x0000001100117308 */ /* 0x000ea20000000800 */
[----:B-1----:R-:W-:Y:S01]  /*23c40*/  FADD.FTZ R6, R8, R7 ;  /* 0x0000000708067221 */ /* 0x002fe20000010000 */
[----:B------:R-:W-:-:S06]  /*23c50*/  FADD.FTZ R2, R176, R3 ;  /* 0x00000003b0027221 */ /* 0x000fcc0000010000 */
[----:B------:R-:W-:Y:S08]  /*23c60*/  MUFU.EX2 R183, R183 ;  /* 0x000000b700b77308 */ /* 0x000ff00000000800 */
[----:B------:R-:W1:Y:S01]  /*23c70*/  MUFU.EX2 R23, R23 ;  /* 0x0000001700177308 */ /* 0x000e620000000800 */
[----:B0-----:R-:W-:Y:S01]  /*23c80*/  FADD.FTZ R6, R21, R6 ;  /* 0x0000000615067221 */ /* 0x001fe20000010000 */
[----:B------:R-:W-:-:S06]  /*23c90*/  FADD.FTZ R3, R181, R2 ;  /* 0x00000002b5037221 */ /* 0x000fcc0000010000 */
[----:B------:R-:W0:Y:S08]  /*23ca0*/  MUFU.EX2 R182, R182 ;  /* 0x000000b600b67308 */ /* 0x000e300000000800 */
[----:B------:R-:W3:Y:S01]  /*23cb0*/  MUFU.EX2 R22, R22 ;  /* 0x0000001600167308 */ /* 0x000ee20000000800 */
[----:B--2---:R-:W-:Y:S01]  /*23cc0*/  FADD.FTZ R6, R17, R6 ;  /* 0x0000000611067221 */ /* 0x004fe20000010000 */
[----:B------:R-:W-:-:S03]  /*23cd0*/  FADD.FTZ R2, R180, R3 ;  /* 0x00000003b4027221 */ /* 0x000fc60000010000 */
[----:B-1----:R-:W-:Y:S01]  /*23ce0*/  FADD.FTZ R7, R23, R6 ;  /* 0x0000000617077221 */ /* 0x002fe20000010000 */
[----:B------:R-:W-:-:S04]  /*23cf0*/  FADD.FTZ R3, R183, R2 ;  /* 0x00000002b7037221 */ /* 0x000fc80000010000 */
[----:B0-----:R-:W-:Y:S01]  /*23d00*/  FADD.FTZ R36, R182, R3 ;  /* 0x00000003b6247221 */ /* 0x001fe20000010000 */
[----:B------:R-:W-:Y:S01]  /*23d10*/  ST.E desc[UR44][R18.64+0x240], R46 ;  /* 0x0002402e12007985 */ /* 0x000fe2000c10192c */
[----:B---3--:R-:W-:-:S05]  /*23d20*/  FADD.FTZ R37, R22, R7 ;  /* 0x0000000716257221 */ /* 0x008fca0000010000 */
[----:B------:R0:W-:Y:S04]  /*23d30*/  ST.E.64 desc[UR44][R18.64+0x240], R36 ;  /* 0x0002402412007985 */ /* 0x0001e8000c101b2c */
[----:B------:R-:W2:Y:S04]  /*23d40*/  LDL.64 R2, [R1+0x1f8] ;  /* 0x0001f80001027983 */ /* 0x000ea80000100a00 */
[----:B--2---:R-:W2:Y:S04]  /*23d50*/  LD.E R31, desc[UR44][R2.64+0x1fc] ;  /* 0x0001fc2c021f7980 */ /* 0x004ea8000c101900 */
[----:B------:R-:W3:Y:S04]  /*23d60*/  LD.E R6, desc[UR44][R2.64] ;  /* 0x0000002c02067980 */ /* 0x000ee8000c101900 */
[----:B------:R-:W4:Y:S04]  /*23d70*/  LD.E R7, desc[UR44][R2.64+0x4] ;  /* 0x0000042c02077980 */ /* 0x000f28000c101900 */
[----:B------:R-:W5:Y:S04]  /*23d80*/  LD.E R25, desc[UR44][R2.64+0x14] ;  /* 0x0000142c02197980 */ /* 0x000f68000c101900 */
[----:B------:R-:W5:Y:S04]  /*23d90*/  LD.E R27, desc[UR44][R2.64+0x24] ;  /* 0x0000242c021b7980 */ /* 0x000f68000c101900 */
[----:B------:R-:W5:Y:S04]  /*23da0*/  LD.E R28, desc[UR44][R2.64+0x30] ;  /* 0x0000302c021c7980 */ /* 0x000f68000c101900 */
[----:B------:R-:W5:Y:S04]  /*23db0*/  LD.E R29, desc[UR44][R2.64+0x34] ;  /* 0x0000342c021d7980 */ /* 0x000f68000c101900 */
[----:B0-----:R-:W5:Y:S04]  /*23dc0*/  LD.E R37, desc[UR44][R2.64+0x164] ;  /* 0x0001642c02257980 */ /* 0x001f68000c101900 */
[----:B------:R-:W5:Y:S04]  /*23dd0*/  LD.E R41, desc[UR44][R2.64+0x154] ;  /* 0x0001542c02297980 */ /* 0x000f68000c101900 */
        /* <DEDUP_REMOVED lines=118> */
[----:B------:R-:W5:Y:S01]  /*24540*/  LD.E R34, desc[UR44][R2.64+0x1f8] ;  /* 0x0001f82c02227980 */ /* 0x000f62000c101900 */
[----:B--2---:R-:W-:Y:S01]  /*24550*/  FMUL.FTZ R119, R33, R31 ;  /* 0x0000001f21777220 */ /* 0x004fe20000410000 */
[C---:B---3--:R-:W-:Y:S01]  /*24560*/  FMUL.FTZ R31, R35.reuse, R6 ;  /* 0x00000006231f7220 */ /* 0x048fe20000410000 */
[C---:B----4-:R-:W-:Y:S01]  /*24570*/  FMUL.FTZ R7, R35.reuse, R7 ;  /* 0x0000000723077220 */ /* 0x050fe20000410000 */
[C---:B-----5:R-:W-:Y:S01]  /*24580*/  FMUL.FTZ R25, R35.reuse, R25 ;  /* 0x0000001923197220 */ /* 0x060fe20000410000 */
[C---:B------:R-:W-:Y:S01]  /*24590*/  FMUL.FTZ R27, R35.reuse, R27 ;  /* 0x0000001b231b7220 */ /* 0x040fe20000410000 */
[C---:B------:R-:W-:Y:S01]  /*245a0*/  FMUL.FTZ R29, R35.reuse, R29 ;  /* 0x0000001d231d7220 */ /* 0x040fe20000410000 */
[----:B------:R0:W-:Y:S01]  /*245b0*/  ST.E desc[UR44][R2.64], R31 ;  /* 0x0000001f02007985 */ /* 0x0001e2000c10192c */
[C---:B------:R-:W-:Y:S01]  /*245c0*/  FMUL.FTZ R37, R35.reuse, R37 ;  /* 0x0000002523257220 */ /* 0x040fe20000410000 */
[C---:B------:R-:W-:Y:S01]  /*245d0*/  FMUL.FTZ R41, R35.reuse, R41 ;  /* 0x0000002923297220 */ /* 0x040fe20000410000 */
[C---:B------:R-:W-:Y:S01]  /*245e0*/  FMUL.FTZ R39, R35.reuse, R39 ;  /* 0x0000002723277220 */ /* 0x040fe20000410000 */
[----:B------:R1:W-:Y:S01]  /*245f0*/  ST.E desc[UR44][R2.64+0x4], R7 ;  /* 0x0000040702007985 */ /* 0x0003e2000c10192c */
[C---:B------:R-:W-:Y:S01]  /*24600*/  FMUL.FTZ R45, R35.reuse, R24 ;  /* 0x00000018232d7220 */ /* 0x040fe20000410000 */
[C---:B------:R-:W-:Y:S01]  /*24610*/  FMUL.FTZ R43, R35.reuse, R43 ;  /* 0x0000002b232b7220 */ /* 0x040fe20000410000 */
[C---:B0-----:R-:W-:Y:S01]  /*24620*/  FMUL.FTZ R31, R35.reuse, R28 ;  /* 0x0000001c231f7220 */ /* 0x041fe20000410000 */
[----:B------:R0:W-:Y:S01]  /*24630*/  ST.E desc[UR44][R2.64+0x14], R25 ;  /* 0x0000141902007985 */ /* 0x0001e2000c10192c */
[----:B-1----:R-:W-:-:S03]  /*24640*/  FMUL.FTZ R7, R35, R232 ;  /* 0x000000e823077220 */ /* 0x002fc60000410000 */
[----:B------:R1:W-:Y:S04]  /*24650*/  ST.E desc[UR44][R2.64+0x24], R27 ;  /* 0x0000241b02007985 */ /* 0x0003e8000c10192c */
[----:B------:R2:W-:Y:S04]  /*24660*/  ST.E desc[UR44][R2.64+0x30], R31 ;  /* 0x0000301f02007985 */ /* 0x0005e8000c10192c */
[----:B------:R3:W-:Y:S01]  /*24670*/  ST.E desc[UR44][R2.64+0x34], R29 ;  /* 0x0000341d02007985 */ /* 0x0007e2000c10192c */
[----:B0-----:R-:W-:-:S03]  /*24680*/  FMUL.FTZ R25, R35, R224 ;  /* 0x000000e023197220 */ /* 0x001fc60000410000 */
[----:B------:R0:W-:Y:S01]  /*24690*/  ST.E desc[UR44][R2.64+0x164], R37 ;  /* 0x0001642502007985 */ /* 0x0001e2000c10192c */
[----:B-1----:R-:W-:-:S03]  /*246a0*/  FMUL.FTZ R27, R35, R230 ;  /* 0x000000e6231b7220 */ /* 0x002fc60000410000 */
[----:B------:R1:W-:Y:S01]  /*246b0*/  ST.E desc[UR44][R2.64+0x154], R41 ;  /* 0x0001542902007985 */ /* 0x0003e2000c10192c */
[----:B--2---:R-:W-:-:S03]  /*246c0*/  FMUL.FTZ R31, R35, R226 ;  /* 0x000000e2231f7220 */ /* 0x004fc60000410000 */
[----:B------:R2:W-:Y:S01]  /*246d0*/  ST.E desc[UR44][R2.64+0x160], R39 ;  /* 0x0001602702007985 */ /* 0x0005e2000c10192c */
[C---:B---3--:R-:W-:Y:S01]  /*246e0*/  FMUL.FTZ R29, R35.reuse, R228 ;  /* 0x000000e4231d7220 */ /* 0x048fe20000410000 */
[C---:B0-----:R-:W-:Y:S01]  /*246f0*/  FMUL.FTZ R37, R35.reuse, R222 ;  /* 0x000000de23257220 */ /* 0x041fe20000410000 */
[C---:B-1----:R-:W-:Y:S01]  /*24700*/  FMUL.FTZ R41, R35.reuse, R220 ;  /* 0x000000dc23297220 */ /* 0x042fe20000410000 */
[C---:B--2---:R-:W-:Y:S01]  /*24710*/  FMUL.FTZ R39, R35.reuse, R214 ;  /* 0x000000d623277220 */ /* 0x044fe20000410000 */
[----:B------:R-:W-:Y:S01]  /*24720*/  ST.E desc[UR44][R2.64+0x10], R45 ;  /* 0x0000102d02007985 */ /* 0x000fe2000c10192c */
[C---:B------:R-:W-:Y:S01]  /*24730*/  FMUL.FTZ R117, R35.reuse, R30 ;  /* 0x0000001e23757220 */ /* 0x040fe20000410000 */
        /* <DEDUP_REMOVED lines=44> */
[----:B------:R0:W-:Y:S01]  /*24a00*/  ST.E desc[UR44][R2.64+0x1a0], R39 ;  /* 0x0001a02702007985 */ /* 0x0001e2000c10192c */
[C---:B-1----:R-:W-:Y:S01]  /*24a10*/  FMUL.FTZ R7, R35.reuse, R212 ;  /* 0x000000d423077220 */ /* 0x042fe20000410000 */
[C---:B--2---:R-:W-:Y:S01]  /*24a20*/  FMUL.FTZ R25, R35.reuse, R204 ;  /* 0x000000cc23197220 */ /* 0x044fe20000410000 */
[C---:B---3--:R-:W-:Y:S01]  /*24a30*/  FMUL.FTZ R27, R35.reuse, R210 ;  /* 0x000000d2231b7220 */ /* 0x048fe20000410000 */
[----:B------:R1:W-:Y:S01]  /*24a40*/  ST.E desc[UR44][R2.64+0x1a4], R41 ;  /* 0x0001a42902007985 */ /* 0x0003e2000c10192c */
[C---:B----4-:R-:W-:Y:S01]  /*24a50*/  FMUL.FTZ R29, R35.reuse, R208 ;  /* 0x000000d0231d7220 */ /* 0x050fe20000410000 */
[C---:B-----5:R-:W-:Y:S01]  /*24a60*/  FMUL.FTZ R31, R35.reuse, R206 ;  /* 0x000000ce231f7220 */ /* 0x060fe20000410000 */
[C---:B------:R-:W-:Y:S01]  /*24a70*/  FMUL.FTZ R37, R35.reuse, R202 ;  /* 0x000000ca23257220 */ /* 0x040fe20000410000 */
[----:B------:R-:W-:Y:S01]  /*24a80*/  FMUL.FTZ R35, R35, R190 ;  /* 0x000000be23237220 */ /* 0x000fe20000410000 */
[C---:B0-----:R-:W-:Y:S01]  /*24a90*/  FMUL.FTZ R39, R33.reuse, R200 ;  /* 0x000000c821277220 */ /* 0x041fe20000410000 */
[C---:B-1----:R-:W-:Y:S01]  /*24aa0*/  FMUL.FTZ R41, R33.reuse, R198 ;  /* 0x000000c621297220 */ /* 0x042fe20000410000 */
[----:B------:R0:W-:Y:S04]  /*24ab0*/  ST.E desc[UR44][R2.64+0x1b0], R43 ;  /* 0x0001b02b02007985 */ /* 0x0001e8000c10192c */
        /* <DEDUP_REMOVED lines=9> */
[----:B---3--:R-:W-:-:S03]  /*24b50*/  FMUL.FTZ R27, R33, R148 ;  /* 0x00000094211b7220 */ /* 0x008fc60000410000 */
[----:B------:R3:W-:Y:S01]  /*24b60*/  ST.E desc[UR44][R2.64+0x1f0], R35 ;  /* 0x0001f02302007985 */ /* 0x0007e2000c10192c */
[----:B0-----:R-:W-:-:S03]  /*24b70*/  FMUL.FTZ R29, R33, R146 ;  /* 0x00000092211d7220 */ /* 0x001fc60000410000 */
[----:B------:R0:W-:Y:S01]  /*24b80*/  ST.E desc[UR44][R2.64+0x8], R39 ;  /* 0x0000082702007985 */ /* 0x0001e2000c10192c */
[----:B-1----:R-:W-:-:S03]  /*24b90*/  FMUL.FTZ R31, R33, R144 ;  /* 0x00000090211f7220 */ /* 0x002fc60000410000 */
[----:B------:R1:W-:Y:S01]  /*24ba0*/  ST.E desc[UR44][R2.64+0xc], R41 ;  /* 0x00000c2902007985 */ /* 0x0003e2000c10192c */
[C---:B--2---:R-:W-:Y:S01]  /*24bb0*/  FMUL.FTZ R37, R33.reuse, R132 ;  /* 0x0000008421257220 */ /* 0x044fe20000410000 */
[C---:B---3--:R-:W-:Y:S01]  /*24bc0*/  FMUL.FTZ R35, R33.reuse, R140 ;  /* 0x0000008c21237220 */ /* 0x048fe20000410000 */
        /* <DEDUP_REMOVED lines=102> */
[----:B------:R-:W-:Y:S01]  /*25230*/  FMUL.FTZ R33, R33, R34 ;  /* 0x0000002221217220 */ /* 0x000fe20000410000 */
[----:B------:R-:W-:Y:S04]  /*25240*/  ST.E desc[UR44][R2.64+0x1f4], R117 ;  /* 0x0001f47502007985 */ /* 0x000fe8000c10192c */
        /* <DEDUP_REMOVED lines=39> */
[----:B------:R0:W-:Y:S04]  /*254c0*/  ST.E desc[UR44][R2.64+0x1b8], R25 ;  /* 0x0001b81902007985 */ /* 0x0001e8000c10192c */
[----:B------:R1:W-:Y:S04]  /*254d0*/  ST.E desc[UR44][R2.64+0x1bc], R27 ;  /* 0x0001bc1b02007985 */ /* 0x0003e8000c10192c */
[----:B------:R2:W-:Y:S04]  /*254e0*/  ST.E desc[UR44][R2.64+0x1c8], R29 ;  /* 0x0001c81d02007985 */ /* 0x0005e8000c10192c */
[----:B------:R3:W-:Y:S04]  /*254f0*/  ST.E desc[UR44][R2.64+0x1cc], R31 ;  /* 0x0001cc1f02007985 */ /* 0x0007e8000c10192c */
[----:B------:R4:W-:Y:S04]  /*25500*/  ST.E desc[UR44][R2.64+0x1d8], R35 ;  /* 0x0001d82302007985 */ /* 0x0009e8000c10192c */
[----:B------:R5:W-:Y:S04]  /*25510*/  ST.E desc[UR44][R2.64+0x1dc], R37 ;  /* 0x0001dc2502007985 */ /* 0x000be8000c10192c */
[----:B------:R5:W-:Y:S04]  /*25520*/  ST.E desc[UR44][R2.64+0x1e8], R39 ;  /* 0x0001e82702007985 */ /* 0x000be8000c10192c */
[----:B------:R5:W-:Y:S04]  /*25530*/  ST.E desc[UR44][R2.64+0x1ec], R41 ;  /* 0x0001ec2902007985 */ /* 0x000be8000c10192c */
[----:B------:R5:W-:Y:S01]  /*25540*/  ST.E desc[UR44][R2.64+0x1f8], R33 ;  /* 0x0001f82102007985 */ /* 0x000be2000c10192c */
[----:B------:R2:W-:Y:S06]  /*25550*/  BAR.SYNC.DEFER_BLOCKING R237, 0x100 ;  /* 0x000400ed0000751d */ /* 0x0005ec0000010000 */
[----:B0-----:R-:W5:Y:S04]  /*25560*/  LD.E R25, desc[UR44][R2.64] ;  /* 0x0000002c02197980 */ /* 0x001f68000c101900 */
[----:B-1----:R-:W5:Y:S04]  /*25570*/  LD.E R27, desc[UR44][R2.64+0x4] ;  /* 0x0000042c021b7980 */ /* 0x002f68000c101900 */
[----:B--2---:R-:W2:Y:S04]  /*25580*/  LD.E R29, desc[UR44][R2.64+0x8] ;  /* 0x0000082c021d7980 */ /* 0x004ea8000c101900 */
[----:B---3--:R-:W3:Y:S04]  /*25590*/  LD.E R31, desc[UR44][R2.64+0xc] ;  /* 0x00000c2c021f7980 */ /* 0x008ee8000c101900 */
[----:B------:R-:W3:Y:S04]  /*255a0*/  LD.E R43, desc[UR44][R2.64+0x10] ;  /* 0x0000102c022b7980 */ /* 0x000ee8000c101900 */
[----:B----4-:R-:W4:Y:S04]  /*255b0*/  LD.E R35, desc[UR44][R2.64+0x14] ;  /* 0x0000142c02237980 */ /* 0x010f28000c101900 */
[----:B-----5:R-:W5:Y:S04]  /*255c0*/  LD.E R37, desc[UR44][R2.64+0x18] ;  /* 0x0000182c02257980 */ /* 0x020f68000c101900 */
        /* <DEDUP_REMOVED lines=122> */
[----:B------:R-:W5:Y:S04]  /*25d70*/  LD.E.64 R6, desc[UR44][R18.64+0xa8] ;  /* 0x0000a82c12067980 */ /* 0x000f68000c101b00 */
[----:B------:R0:W-:Y:S04]  /*25d80*/  ST.E desc[UR44][R2.64], R25 ;  /* 0x0000001902007985 */ /* 0x0001e8000c10192c */
[----:B------:R-:W-:Y:S04]  /*25d90*/  ST.E desc[UR44][R2.64+0x4], R27 ;  /* 0x0000041b02007985 */ /* 0x000fe8000c10192c */
[----:B--2---:R-:W-:Y:S04]  /*25da0*/  ST.E desc[UR44][R2.64+0x8], R29 ;  /* 0x0000081d02007985 */ /* 0x004fe8000c10192c */
[----:B---3--:R-:W-:Y:S04]  /*25db0*/  ST.E desc[UR44][R2.64+0xc], R31 ;  /* 0x00000c1f02007985 */ /* 0x008fe8000c10192c */
[----:B------:R-:W-:Y:S04]  /*25dc0*/  ST.E desc[UR44][R2.64+0x10], R43 ;  /* 0x0000102b02007985 */ /* 0x000fe8000c10192c */
[----:B----4-:R-:W-:Y:S04]  /*25dd0*/  ST.E desc[UR44][R2.64+0x14], R35 ;  /* 0x0000142302007985 */ /* 0x010fe8000c10192c */
[----:B-----5:R-:W-:Y:S04]  /*25de0*/  ST.E desc[UR44][R2.64+0x18], R37 ;  /* 0x0000182502007985 */ /* 0x020fe8000c10192c */
        /* <DEDUP_REMOVED lines=121> */
[----:B------:R-:W5:Y:S04]  /*26580*/  LD.E R190, desc[UR44][R18.64+0x88] ;  /* 0x0000882c12be7980 */ /* 0x000f68000c101900 */
[----:B0-----:R-:W5:Y:S04]  /*26590*/  LD.E R25, desc[UR44][R2.64+0x4] ;  /* 0x0000042c02197980 */ /* 0x001f68000c101900 */
[----:B-1----:R-:W5:Y:S04]  /*265a0*/  LD.E R26, desc[UR44][R2.64+0x8] ;  /* 0x0000082c021a7980 */ /* 0x002f68000c101900 */
[----:B------:R-:W5:Y:S04]  /*265b0*/  LD.E R27, desc[UR44][R2.64+0xc] ;  /* 0x00000c2c021b7980 */ /* 0x000f68000c101900 */
[----:B--2---:R-:W2:Y:S04]  /*265c0*/  LD.E R28, desc[UR44][R2.64+0x10] ;  /* 0x0000102c021c7980 */ /* 0x004ea8000c101900 */
[----:B------:R-:W2:Y:S04]  /*265d0*/  LD.E R29, desc[UR44][R2.64+0x14] ;  /* 0x0000142c021d7980 */ /* 0x000ea8000c101900 */
[----:B---3--:R-:W2:Y:S04]  /*265e0*/  LD.E R30, desc[UR44][R2.64+0x18] ;  /* 0x0000182c021e7980 */ /* 0x008ea8000c101900 */
[----:B------:R-:W2:Y:S04]  /*265f0*/  LD.E R31, desc[UR44][R2.64+0x1c] ;  /* 0x00001c2c021f7980 */ /* 0x000ea8000c101900 */
[----:B----4-:R-:W2:Y:S04]  /*26600*/  LD.E R32, desc[UR44][R2.64+0x20] ;  /* 0x0000202c02207980 */ /* 0x010ea8000c101900 */
[----:B------:R-:W2:Y:S04]  /*26610*/  LD.E R33, desc[UR44][R2.64+0x24] ;  /* 0x0000242c02217980 */ /* 0x000ea8000c101900 */
[----:B-----5:R-:W2:Y:S04]  /*26620*/  LD.E R34, desc[UR44][R2.64+0x28] ;  /* 0x0000282c02227980 */ /* 0x020ea8000c101900 */
[----:B------:R-:W2:Y:S04]  /*26630*/  LD.E R35, desc[UR44][R2.64+0x2c] ;  /* 0x00002c2c02237980 */ /* 0x000ea8000c101900 */
        /* <DEDUP_REMOVED lines=116> */
[----:B------:R-:W2:Y:S01]  /*26d80*/  LD.E R24, desc[UR44][R2.64] ;  /* 0x0000002c02187980 */ /* 0x000ea2000c101900 */
[----:B------:R-:W-:Y:S01]  /*26d90*/  IMAD R6, R189, 0xc00, R6 ;  /* 0x00000c00bd067824 */ /* 0x000fe200078e0206 */
[----:B------:R-:W-:-:S02]  /*26da0*/  ISETP.NE.U32.AND P1, PT, R190, RZ, PT ;  /* 0x000000ffbe00720c */ /* 0x000fc40003f25070 */
[----:B------:R-:W-:Y:S02]  /*26db0*/  R2UR UR7, R7 ;  /* 0x00000000070772ca */ /* 0x000fe400000e0000 */
[----:B------:R-:W-:Y:S02]  /*26dc0*/  R2UR UR6, R6 ;  /* 0x00000000060672ca */ /* 0x000fe400000e0000 */
[----:B------:R-:W-:Y:S02]  /*26dd0*/  F2FP.F16.F32.PACK_AB R152, R152, R187 ;  /* 0x000000bb9898723e */ /* 0x000fe400000000ff */
[----:B------:R-:W-:Y:S02]  /*26de0*/  F2FP.F16.F32.PACK_AB R154, R185, R154 ;  /* 0x0000009ab99a723e */ /* 0x000fe400000000ff */
[----:B------:R-:W-:Y:S02]  /*26df0*/  F2FP.F16.F32.PACK_AB R153, R153, R188 ;  /* 0x000000bc9999723e */ /* 0x000fe400000000ff */
[----:B------:R-:W-:Y:S01]  /*26e00*/  F2FP.F16.F32.PACK_AB R155, R155, R186 ;  /* 0x000000ba9b9b723e */ /* 0x000fe200000000ff */
[----:B------:R-:W-:-:S03]  /*26e10*/  VOTEU.ANY UP0, P1 ;  /* 0x00000000003f7886 */ /* 0x000fc60000800100 */
[----:B--2---:R-:W-:-:S06]  /*26e20*/  WARPGROUP.ARRIVE ;  /* 0x00000000000079c5 */ /* 0x004fcc0000000000 */
[----:B------:R-:W-:Y:S03]  /*26e30*/  HGMMA.64x256x16.F32 R24, R152, gdesc[UR4].tnspB, R24, UP0, gsb0 ;  /* 0x43e0000498187df0 */ /* 0x000fe6000b800818 */
[----:B------:R-:W-:Y:S02]  /*26e40*/  WARPGROUP.DEPBAR.LE gsb0, 0x0 ;  /* 0x00008000000079c5 */ /* 0x000fe40000010000 */
[----:B------:R0:W-:Y:S04]  /*26e50*/  ST.E desc[UR44][R2.64], R24 ;  /* 0x0000001802007985 */ /* 0x0001e8000c10192c */
        /* <DEDUP_REMOVED lines=127> */
[----:B------:R-:W-:Y:S04]  /*27650*/  ST.E desc[UR44][R18.64+0x88], R184 ;  /* 0x000088b812007985 */ /* 0x000fe8000c10192c */
[----:B0-----:R-:W1:Y:S01]  /*27660*/  LD.E R24, desc[UR44][R2.64] ;  /* 0x0000002c02187980 */ /* 0x001e62000c101900 */
[----:B------:R-:W-:-:S02]  /*27670*/  VIADD R154, R6, 0x80 ;  /* 0x00000080069a7836 */ /* 0x000fc40000000000 */
[----:B------:R-:W-:-:S03]  /*27680*/  IMAD.MOV.U32 R155, RZ, RZ, R7 ;  /* 0x000000ffff9b7224 */ /* 0x000fc600078e0007 */
[----:B------:R-:W-:Y:S02]  /*27690*/  R2UR UR6, R154 ;  /* 0x000000009a0672ca */ /* 0x000fe400000e0000 */
[----:B------:R-:W-:Y:S02]  /*276a0*/  R2UR UR7, R155 ;  /* 0x000000009b0772ca */ /* 0x000fe400000e0000 */
[----:B------:R-:W-:Y:S02]  /*276b0*/  F2FP.F16.F32.PACK_AB R152, R10, R11 ;  /* 0x0000000b0a98723e */ /* 0x000fe400000000ff */
[----:B------:R-:W-:Y:S02]  /*276c0*/  F2FP.F16.F32.PACK_AB R154, R12, R13 ;  /* 0x0000000d0c9a723e */ /* 0x000fe400000000ff */
[----:B------:R-:W-:Y:S02]  /*276d0*/  F2FP.F16.F32.PACK_AB R153, R14, R15 ;  /* 0x0000000f0e99723e */ /* 0x000fe400000000ff */
[----:B------:R-:W-:-:S04]  /*276e0*/  F2FP.F16.F32.PACK_AB R155, R0, R16 ;  /* 0x00000010009b723e */ /* 0x000fc800000000ff */
[----:B-1----:R-:W-:-:S06]  /*276f0*/  WARPGROUP.ARRIVE ;  /* 0x00000000000079c5 */ /* 0x002fcc0000000000 */
[----:B------:R-:W-:Y:S03]  /*27700*/  HGMMA.64x256x16.F32 R24, R152, gdesc[UR4].tnspB, R24, gsb0 ;  /* 0x43e0000498187df0 */ /* 0x000fe60008000818 */
        /* <DEDUP_REMOVED lines=554> */
[----:B------:R-:W-:Y:S01]  /*299b0*/  VIADD R6, R6, 0x280 ;  /* 0x0000028006067836 */ /* 0x000fe20000000000 */
[----:B------:R-:W-:-:S04]  /*299c0*/  R2UR UR7, R7 ;  /* 0x00000000070772ca */ /* 0x000fc800000e0000 */
        /* <DEDUP_REMOVED lines=24> */
[----:B------:R-:W-:Y:S04]  /*29b50*/  ST.E desc[UR44][R2.64+0x40], R40 ;  /* 0x0000402802007985 */ /* 0x000fe8000c10192c */
        /* <DEDUP_REMOVED lines=111> */
[----:B------:R1:W-:Y:S04]  /*2a250*/  ST.E desc[UR44][R18.64+0x88], R184 ;  /* 0x000088b812007985 */ /* 0x0003e8000c10192c */
        /* <DEDUP_REMOVED lines=16> */
[----:B-1----:R-:W5:Y:S04]  /*2a360*/  LD.E R39, desc[UR44][R2.64+0x3c] ;  /* 0x00003c2c02277980 */ /* 0x002f68000c101900 */
[----:B--2---:R-:W2:Y:S04]  /*2a370*/  LD.E R41, desc[UR44][R2.64+0x40] ;  /* 0x0000402c02297980 */ /* 0x004ea8000c101900 */
[----:B---3--:R-:W3:Y:S04]  /*2a380*/  LD.E R43, desc[UR44][R2.64+0x44] ;  /* 0x0000442c022b7980 */ /* 0x008ee8000c101900 */
        /* <DEDUP_REMOVED lines=126> */
[----:B--2---:R0:W-:Y:S04]  /*2ab70*/  ST.E desc[UR44][R2.64+0x40], R41 ;  /* 0x0000402902007985 */ /* 0x0041e8000c10192c */
[----:B---3--:R0:W-:Y:S04]  /*2ab80*/  ST.E desc[UR44][R2.64+0x44], R43 ;  /* 0x0000442b02007985 */ /* 0x0081e8000c10192c */
[----:B----4-:R0:W-:Y:S04]  /*2ab90*/  ST.E desc[UR44][R2.64+0x48], R45 ;  /* 0x0000482d02007985 */ /* 0x0101e8000c10192c */
[----:B-----5:R0:W-:Y:S04]  /*2aba0*/  ST.E desc[UR44][R2.64+0x4c], R47 ;  /* 0x00004c2f02007985 */ /* 0x0201e8000c10192c */
        /* <DEDUP_REMOVED lines=107> */
[----:B------:R-:W-:Y:S04]  /*2b260*/  BSSY B0, `(.L_x_2133) ;  /* 0x0000008000007945 */ /* 0x000fe80003800000 */
[----:B------:R-:W-:Y:S05]  /*2b270*/  @P0 BRA `(.L_x_2134) ;  /* 0x0000000000180947 */ /* 0x000fea0003800000 */
[----:B0-----:R-:W2:Y:S04]  /*2b280*/  LDL.64 R2, [R1+0x68] ;  /* 0x0000680001027983 */ /* 0x001ea80000100a00 */
[----:B------:R-:W3:Y:S01]  /*2b290*/  LD.E R0, desc[UR44][R4.64] ;  /* 0x0000002c04007980 */ /* 0x000ee2000c101900 */
[----:B--2---:R-:W-:-:S05]  /*2b2a0*/  MOV R3, R2 ;  /* 0x0000000200037202 */ /* 0x004fca0000000f00 */
[----:B---3--:R-:W-:-:S05]  /*2b2b0*/  IMAD R0, R0, 0x8, R3 ;  /* 0x0000000800007824 */ /* 0x008fca00078e0203 */
[----:B------:R-:W-:-:S04]  /*2b2c0*/  PRMT R0, RZ, 0x654, R0 ;  /* 0x00000654ff007816 */ /* 0x000fc80000000000 */
[----:B------:R1:W-:Y:S03]  /*2b2d0*/  SYNCS.ARRIVE.TRANS64.RED.A1T0 RZ, [R0+URZ], RZ ;  /* 0x000000ff00ff79a7 */ /* 0x0003e6000810043f */
.L_x_2134:
[----:B------:R-:W-:Y:S05]  /*2b2e0*/  BSYNC B0 ;  /* 0x0000000000007941 */ /* 0x000fea0003800000 */
.L_x_2133:
[C---:B------:R-:W-:Y:S01]  /*2b2f0*/  ISETP.GT.AND P1, PT, R20.reuse, R192, PT ;  /* 0x000000c01400720c */ /* 0x040fe20003f24270 */
[----:B------:R-:W-:-:S12]  /*2b300*/  VIADD R20, R20, 0xffffffff ;  /* 0xffffffff14147836 */ /* 0x000fd80000000000 */
[----:B------:R-:W-:Y:S05]  /*2b310*/  @P1 BRA `(.L_x_2135) ;  /* 0xffffff4c00a41947 */ /* 0x000fea000383ffff */
.L_x_2108:
[----:B------:R-:W-:Y:S05]  /*2b320*/  WARPSYNC.ALL ;  /* 0x0000000000007948 */ /* 0x000fea0003800000 */
[----:B------:R-:W1:Y:S04]  /*2b330*/  LDL R5, [R1+0x240] ;  /* 0x0002400001057983 */ /* 0x000e680000100800 */
[----:B0-----:R-:W2:Y:S04]  /*2b340*/  LDL R6, [R1+0x244] ;  /* 0x0002440001067983 */ /* 0x001ea80000100800 */
[----:B------:R-:W3:Y:S04]  /*2b350*/  LDL R62, [R1+0x218] ;  /* 0x00021800013e7983 */ /* 0x000ee80000100800 */
[----:B------:R-:W4:Y:S04]  /*2b360*/  LDL.64 R12, [R1+0x3c8] ;  /* 0x0003c800010c7983 */ /* 0x000f280000100a00 */
[----:B------:R-:W5:Y:S04]  /*2b370*/  LDL.64 R82, [R1+0x260] ;  /* 0x0002600001527983 */ /* 0x000f680000100a00 */
        /* <DEDUP_REMOVED lines=59> */
[----:B------:R-:W4:Y:S04]  /*2b730*/  LDL R61, [R1+0x220] ;  /* 0x00022000013d7983 */ /* 0x000f280000100800 */
[----:B-1----:R-:W0:Y:S02]  /*2b740*/  SHFL.BFLY PT, R0, R5, 0x2, 0x1f ;  /* 0x0c401f0005007f89 */ /* 0x002e2400000e0000 */
[----:B0-----:R-:W-:-:S05]  /*2b750*/  FADD.FTZ R0, R5, R0 ;  /* 0x0000000005007221 */ /* 0x001fca0000010000 */
[----:B------:R-:W0:Y:S02]  /*2b760*/  SHFL.BFLY PT, R3, R0, 0x1, 0x1f ;  /* 0x0c201f0000037f89 */ /* 0x000e2400000e0000 */
[----:B0-----:R-:W-:Y:S01]  /*2b770*/  FADD.FTZ R2, R0, R3 ;  /* 0x0000000300027221 */ /* 0x001fe20000010000 */
[----:B---3--:R-:W-:Y:S01]  /*2b780*/  VIADD R62, R62, 0x1 ;  /* 0x000000013e3e7836 */ /* 0x008fe20000000000 */
[----:B------:R-:W3:Y:S04]  /*2b790*/  LDL R0, [R1+0x224] ;  /* 0x0002240001007983 */ /* 0x000ee80000100800 */
[----:B------:R-:W-:Y:S04]  /*2b7a0*/  STL [R1+0x240], R2 ;  /* 0x0002400201007387 */ /* 0x000fe80000100800 */
[----:B------:R-:W5:Y:S04]  /*2b7b0*/  LDL R81, [R1+0x240] ;  /* 0x0002400001517983 */ /* 0x000f680000100800 */
[----:B--2---:R-:W0:Y:S02]  /*2b7c0*/  SHFL.BFLY PT, R3, R6, 0x2, 0x1f ;  /* 0x0c401f0006037f89 */ /* 0x004e2400000e0000 */
[----:B0-----:R-:W-:Y:S01]  /*2b7d0*/  FADD.FTZ R3, R3, R6 ;  /* 0x0000000603037221 */ /* 0x001fe20000010000 */
[----:B------:R-:W-:Y:S01]  /*2b7e0*/  ISETP.NE.AND P2, PT, R62, 0x2, PT ;  /* 0x000000023e00780c */ /* 0x000fe20003f45270 */
[----:B------:R-:W2:Y:S04]  /*2b7f0*/  LDL.64 R6, [R1+0x458] ;  /* 0x0004580001067983 */ /* 0x000ea80000100a00 */
[----:B------:R-:W0:Y:S08]  /*2b800*/  SHFL.BFLY PT, R4, R3, 0x1, 0x1f ;  /* 0x0c201f0003047f89 */ /* 0x000e3000000e0000 */
[----:B------:R-:W4:Y:S01]  /*2b810*/  @!P2 LDL R60, [R1+0x21c] ;  /* 0x00021c00013ca983 */ /* 0x000f220000100800 */
[----:B0-----:R-:W-:-:S03]  /*2b820*/  FADD.FTZ R72, R3, R4 ;  /* 0x0000000403487221 */ /* 0x001fc60000010000 */
[----:B------:R-:W2:Y:S02]  /*2b830*/  LDL.64 R4, [R1+0x428] ;  /* 0x0004280001047983 */ /* 0x000ea40000100a00 */
[----:B------:R-:W-:Y:S02]  /*2b840*/  FSETP.NE.FTZ.AND P1, PT, R72, RZ, PT ;  /* 0x000000ff4800720b */ /* 0x000fe40003f35000 */
[----:B------:R-:W2:Y:S11]  /*2b850*/  LDL.64 R2, [R1+0x448] ;  /* 0x0004480001027983 */ /* 0x000eb60000100a00 */
[----:B------:R-:W2:Y:S04]  /*2b860*/  @P1 LDL R77, [R1+0x250] ;  /* 0x00025000014d1983 */ /* 0x000ea80000100800 */
[----:B------:R-:W2:Y:S01]  /*2b870*/  @P1 LDL R79, [R1+0x234] ;  /* 0x00023400014f1983 */ /* 0x000ea20000100800 */
[----:B------:R-:W-:-:S02]  /*2b880*/  IMAD.MOV.U32 R74, RZ, RZ, -0x800000 ;  /* 0xff800000ff4a7424 */ /* 0x000fc400078e00ff */
[----:B------:R-:W-:Y:S01]  /*2b890*/  IMAD.MOV.U32 R73, RZ, RZ, RZ ;  /* 0x000000ffff497224 */ /* 0x000fe200078e00ff */
[----:B------:R0:W-:Y:S08]  /*2b8a0*/  BAR.ARV R236, 0x100 ;  /* 0x000400ec0000751d */ /* 0x0001f00000002000 */
[----:B------:R-:W-:Y:S06]  /*2b8b0*/  BAR.ARV 0x8, 0x180 ;  /* 0x0206000000007b1d */ /* 0x000fec0000002000 */
[----:B-----5:R-:W-:-:S13]  /*2b8c0*/  FSETP.NE.FTZ.AND P0, PT, R81, RZ, PT ;  /* 0x000000ff5100720b */ /* 0x020fda0003f15000 */
[----:B------:R-:W5:Y:S04]  /*2b8d0*/  @P0 LDL R63, [R1+0x250] ;  /* 0x00025000013f0983 */ /* 0x000f680000100800 */
[----:B------:R-:W2:Y:S01]  /*2b8e0*/  @P0 LDL R76, [R1+0x230] ;  /* 0x00023000014c0983 */ /* 0x000ea20000100800 */
[----:B------:R-:W1:Y:S02]  /*2b8f0*/  @P0 MUFU.LG2 R75, R81 ;  /* 0x00000051004b0308 */ /* 0x000e640000000c00 */
[----:B-1----:R-:W-:-:S06]  /*2b900*/  @P0 FMUL.FTZ R78, R75, 0.69314718246459960938 ;  /* 0x3f3172184b4e0820 */ /* 0x002fcc0000410000 */
[----:B------:R-:W1:Y:S08]  /*2b910*/  @P1 MUFU.LG2 R80, R72 ;  /* 0x0000004800501308 */ /* 0x000e700000000c00 */
[----:B------:R-:W0:Y:S01]  /*2b920*/  @P0 MUFU.RCP R73, R81 ;  /* 0x0000005100490308 */ /* 0x000e220000001000 */
[----:B----4-:R-:W-:Y:S01]  /*2b930*/  @!P2 LOP3.LUT R60, R60, 0x1, RZ, 0x3c, !PT ;  /* 0x000000013c3ca812 */ /* 0x010fe200078e3cff */
[----:B---3--:R-:W-:-:S02]  /*2b940*/  VIADD R0, R0, 0x1 ;  /* 0x0000000100007836 */ /* 0x008fc40000000000 */
[----:B-1----:R-:W-:Y:S01]  /*2b950*/  @P1 FMUL.FTZ R75, R80, 0.69314718246459960938 ;  /* 0x3f317218504b1820 */ /* 0x002fe20000410000 */
[----:B------:R-:W-:Y:S01]  /*2b960*/  STL [R1+0x244], R72 ;  /* 0x0002444801007387 */ /* 0x000fe20000100800 */
        /* <DEDUP_REMOVED lines=64> */
[----:B------:R-:W-:Y:S04]  /*2bd70*/  STL [R1+0x218], R62 ;  /* 0x0002183e01007387 */ /* 0x000fe80000100800 */
        /* <DEDUP_REMOVED lines=32> */
[----:B------:R-:W-:Y:S04]  /*2bf80*/  @!P2 STL [R1+0x21c], R60 ;  /* 0x00021c3c0100a387 */ /* 0x000fe80000100800 */
[----:B------:R-:W-:Y:S04]  /*2bf90*/  STL [R1+0x224], R0 ;  /* 0x0002240001007387 */ /* 0x000fe80000100800 */
[----:B------:R-:W-:Y:S01]  /*2bfa0*/  @!P2 STL [R1+0x218], RZ ;  /* 0x000218ff0100a387 */ /* 0x000fe20000100800 */
[----:B-----5:R-:W-:-:S04]  /*2bfb0*/  @P0 FMUL.FTZ R63, R63, 0.69314718246459960938 ;  /* 0x3f3172183f3f0820 */ /* 0x020fc80000410000 */
[----:B--2---:R-:W-:Y:S01]  /*2bfc0*/  @P0 FFMA.FTZ R74, R63, R76, R78 ;  /* 0x0000004c3f4a0223 */ /* 0x004fe2000001004e */
[----:B------:R-:W-:-:S06]  /*2bfd0*/  IMAD.MOV.U32 R63, RZ, RZ, RZ ;  /* 0x000000ffff3f7224 */ /* 0x000fcc00078e00ff */
[----:B------:R-:W0:Y:S01]  /*2bfe0*/  @P1 MUFU.RCP R63, R72 ;  /* 0x00000048003f1308 */ /* 0x000e220000001000 */
[----:B------:R-:W-:Y:S01]  /*2bff0*/  @P1 FMUL.FTZ R78, R77, 0.69314718246459960938 ;  /* 0x3f3172184d4e1820 */ /* 0x000fe20000410000 */
[----:B------:R-:W-:-:S03]  /*2c000*/  IMAD.MOV.U32 R76, RZ, RZ, -0x800000 ;  /* 0xff800000ff4c7424 */ /* 0x000fc600078e00ff */
[----:B------:R-:W-:Y:S01]  /*2c010*/  @P1 FFMA.FTZ R76, R78, R79, R75 ;  /* 0x0000004f4e4c1223 */ /* 0x000fe2000001004b */
[----:B------:R-:W-:Y:S01]  /*2c020*/  STL [R1+0x240], R74 ;  /* 0x0002404a01007387 */ /* 0x000fe20000100800 */
[-C--:B0-----:R-:W-:Y:S01]  /*2c030*/  FMUL.FTZ R13, R13, R63.reuse ;  /* 0x0000003f0d0d7220 */ /* 0x081fe20000410000 */
[-C--:B------:R-:W-:Y:S01]  /*2c040*/  FMUL.FTZ R12, R12, R63.reuse ;  /* 0x0000003f0c0c7220 */ /* 0x080fe20000410000 */
[-C--:B------:R-:W-:Y:S01]  /*2c050*/  FMUL.FTZ R69, R69, R63.reuse ;  /* 0x0000003f45457220 */ /* 0x080fe20000410000 */
[-C--:B------:R-:W-:Y:S01]  /*2c060*/  FMUL.FTZ R68, R68, R63.reuse ;  /* 0x0000003f44447220 */ /* 0x080fe20000410000 */
[-C--:B------:R-:W-:Y:S01]  /*2c070*/  FMUL.FTZ R67, R67, R63.reuse ;  /* 0x0000003f43437220 */ /* 0x080fe20000410000 */
[-C--:B------:R-:W-:Y:S01]  /*2c080*/  FMUL.FTZ R66, R66, R63.reuse ;  /* 0x0000003f42427220 */ /* 0x080fe20000410000 */
[----:B------:R0:W-:Y:S01]  /*2c090*/  STL.64 [R1+0x3c8], R12 ;  /* 0x0003c80c01007387 */ /* 0x0001e20000100a00 */
        /* <DEDUP_REMOVED lines=58> */
[----:B0-----:R-:W-:Y:S01]  /*2c440*/  VIADD R12, R61, 0x1 ;  /* 0x000000013d0c7836 */ /* 0x001fe20000000000 */
[----:B------:R0:W-:Y:S04]  /*2c450*/  STL [R1+0x244], R76 ;  /* 0x0002444c01007387 */ /* 0x0001e80000100800 */
[----:B------:R0:W-:Y:S04]  /*2c460*/  STL.64 [R1+0x268], R68 ;  /* 0x0002684401007387 */ /* 0x0001e80000100a00 */
        /* <DEDUP_REMOVED lines=30> */
[----:B------:R0:W-:Y:S01]  /*2c650*/  STL [R1+0x220], R12 ;  /* 0x0002200c01007387 */ /* 0x0001e20000100800 */
[----:B------:R-:W-:-:S13]  /*2c660*/  PLOP3.LUT P0, PT, PT, PT, PT, 0x8, 0x0 ;  /* 0x000000000000781c */ /* 0x000fda0003f0e170 */
.L_x_2047:
[----:B------:R-:W-:Y:S05]  /*2c670*/  @P0 BRA `(.L_x_2136) ;  /* 0x0000002400340947 */ /* 0x000fea0003800000 */
[----:B------:R-:W1:Y:S01]  /*2c680*/  S2R R0, SR_TID.X ;  /* 0x0000000000007919 */ /* 0x000e620000002100 */
[----:B------:R-:W2:Y:S01]  /*2c690*/  S2UR UR5, SR_CgaCtaId ;  /* 0x00000000000579c3 */ /* 0x000ea20000008800 */
[----:B------:R-:W-:Y:S01]  /*2c6a0*/  UMOV UR4, 0x400 ;  /* 0x0000040000047882 */ /* 0x000fe20000000000 */
[----:B------:R-:W-:Y:S01]  /*2c6b0*/  ULDC UR6, c[0x0][0xb88] ;  /* 0x0002e20000067ab9 */ /* 0x000fe20000000800 */
[----:B0-----:R-:W0:Y:S05]  /*2c6c0*/  S2R R14, SR_CTAID.X ;  /* 0x00000000000e7919 */ /* 0x001e2a0000002500 */
[----:B------:R-:W3:Y:S01]  /*2c6d0*/  LDC R12, c[0x0][0xce8] ;  /* 0x00033a00ff0c7b82 */ /* 0x000ee20000000800 */
[----:B--2---:R-:W-:-:S04]  /*2c6e0*/  ULEA UR4, UR5, UR4, 0x18 ;  /* 0x0000000405047291 */ /* 0x004fc8000f8ec03f */
[----:B------:R-:W-:Y:S01]  /*2c6f0*/  UIADD3 UR4, UR4, 0x32420, URZ ;  /* 0x0003242004047890 */ /* 0x000fe2000fffe03f */
[----:B-1----:R-:W-:-:S03]  /*2c700*/  VIADD R3, R0, 0xffffff80 ;  /* 0xffffff8000037836 */ /* 0x002fc60000000000 */
[----:B------:R-:W-:Y:S01]  /*2c710*/  UPRMT UR4, URZ, 0x654, UR4 ;  /* 0x000006543f047896 */ /* 0x000fe20008000004 */
[----:B------:R-:W-:Y:S01]  /*2c720*/  BAR.SYNC.DEFER_BLOCKING 0x1, 0x100 ;  /* 0x0044000000007b1d */ /* 0x000fe20000010000 */
[----:B---3--:R-:W-:Y:S01]  /*2c730*/  IMAD R18, R12, UR6, RZ ;  /* 0x000000060c127c24 */ /* 0x008fe2000f8e02ff */
[----:B------:R-:W-:-:S04]  /*2c740*/  SHF.R.S32.HI R2, RZ, 0x1f, R3 ;  /* 0x0000001fff027819 */ /* 0x000fc80000011403 */
[----:B------:R-:W-:-:S04]  /*2c750*/  LEA.HI R0, R2, R3, RZ, 0x7 ;  /* 0x0000000302007211 */ /* 0x000fc800078f38ff */
[----:B------:R-:W-:-:S05]  /*2c760*/  LOP3.LUT R4, R0, 0xffffff80, RZ, 0xc0, !PT ;  /* 0xffffff8000047812 */ /* 0x000fca00078ec0ff */
[----:B------:R-:W-:-:S05]  /*2c770*/  IMAD.IADD R19, R3, 0x1, -R4 ;  /* 0x0000000103137824 */ /* 0x000fca00078e0a04 */
[----:B------:R-:W-:Y:S02]  /*2c780*/  SHF.R.S32.HI R4, RZ, 0x1f, R19 ;  /* 0x0000001fff047819 */ /* 0x000fe40000011413 */
[----:B------:R-:W-:Y:S01]  /*2c790*/  LOP3.LUT P0, RZ, R19, 0x3, RZ, 0xc0, !PT ;  /* 0x0000000313ff7812 */ /* 0x000fe2000780c0ff */
[----:B------:R-:W-:Y:S01]  /*2c7a0*/  SYNCS.ARRIVE.TRANS64.RED.A1T0 RZ, [UR4], RZ ;  /* 0x000000ffffff79a7 */ /* 0x000fe20008100404 */
[CC--:B------:R-:W-:Y:S01]  /*2c7b0*/  LEA.HI R27, R4.reuse, R19.reuse, RZ, 0x2 ;  /* 0x00000013041b7211 */ /* 0x0c0fe200078f10ff */
[----:B------:R-:W-:Y:S01]  /*2c7c0*/  ULDC.64 UR4, c[0x0][0xcd0] ;  /* 0x0003340000047ab9 */ /* 0x000fe20000000a00 */
[----:B------:R-:W-:Y:S02]  /*2c7d0*/  LEA.HI R4, R4, R19, RZ, 0x5 ;  /* 0x0000001304047211 */ /* 0x000fe400078f28ff */
[--C-:B------:R-:W-:Y:S02]  /*2c7e0*/  SHF.R.S32.HI R6, RZ, 0x2, R27.reuse ;  /* 0x00000002ff067819 */ /* 0x100fe4000001141b */
[----:B------:R-:W-:-:S02]  /*2c7f0*/  SHF.R.S32.HI R5, RZ, 0x1f, R27 ;  /* 0x0000001fff057819 */ /* 0x000fc4000001141b */
[----:B------:R-:W-:Y:S02]  /*2c800*/  SHF.R.S32.HI R4, RZ, 0x5, R4 ;  /* 0x00000005ff047819 */ /* 0x000fe40000011404 */
[----:B------:R-:W-:Y:S02]  /*2c810*/  LEA.HI R7, R5, R6, RZ, 0x3 ;  /* 0x0000000605077211 */ /* 0x000fe400078f18ff */
[----:B------:R-:W-:Y:S02]  /*2c820*/  SHF.R.S32.HI R5, RZ, 0x7, R0 ;  /* 0x00000007ff057819 */ /* 0x000fe40000011400 */
[----:B------:R-:W-:Y:S02]  /*2c830*/  LOP3.LUT R7, R7, 0xfffffff8, RZ, 0xc0, !PT ;  /* 0xfffffff807077812 */ /* 0x000fe400078ec0ff */
[----:B------:R-:W-:-:S03]  /*2c840*/  LEA.HI R0, R0, R5, RZ, 0x1 ;  /* 0x0000000500007211 */ /* 0x000fc600078f08ff */
[----:B------:R-:W-:Y:S01]  /*2c850*/  IMAD.IADD R7, R6, 0x1, -R7 ;  /* 0x0000000106077824 */ /* 0x000fe200078e0a07 */
[----:B------:R-:W-:-:S05]  /*2c860*/  LOP3.LUT R0, R0, 0x3fffffe, RZ, 0xc0, !PT ;  /* 0x03fffffe00007812 */ /* 0x000fca00078ec0ff */
[----:B------:R-:W-:Y:S02]  /*2c870*/  IMAD.IADD R0, R5, 0x1, -R0 ;  /* 0x0000000105007824 */ /* 0x000fe400078e0a00 */
[----:B------:R-:W-:Y:S01]  /*2c880*/  IMAD R5, R4, 0x10, R7 ;  /* 0x0000001004057824 */ /* 0x000fe200078e0207 */
[----:B------:R-:W-:Y:S01]  /*2c890*/  ISETP.NE.AND P2, PT, R12, 0x1, PT ;  /* 0x000000010c00780c */ /* 0x000fe20003f45270 */
[----:B------:R-:W1:Y:S02]  /*2c8a0*/  LDC.64 R6, c[0x0][0xcd8] ;  /* 0x00033600ff067b82 */ /* 0x000e640000000a00 */
[----:B------:R-:W-:-:S04]  /*2c8b0*/  IMAD R5, R0, 0x40, R5 ;  /* 0x0000004000057824 */ /* 0x000fc800078e0205 */
[----:B0-----:R-:W-:-:S05]  /*2c8c0*/  IMAD R13, R14, 0x80, R5 ;  /* 0x000000800e0d7824 */ /* 0x001fca00078e0205 */
[----:B------:R-:W-:Y:S01]  /*2c8d0*/  ISETP.GE.OR P1, PT, R13, R18, P0 ;  /* 0x000000120d00720c */ /* 0x000fe20000726670 */
[----:B------:R-:W0:-:S12]  /*2c8e0*/  @P2 LDC R4, c[0x0][0xcf0] ;  /* 0x00033c00ff042b82 */ /* 0x000e180000000800 */
[----:B------:R-:W2:Y:S01]  /*2c8f0*/  @!P1 LDL R15, [R1+0x240] ;  /* 0x00024000010f9983 */ /* 0x000ea20000100800 */
[----:B------:R-:W-:Y:S01]  /*2c900*/  LEA.HI R0, R2, R3, RZ, 0x2 ;  /* 0x0000000302007211 */ /* 0x000fe200078f10ff */
[----:B------:R-:W-:Y:S01]  /*2c910*/  IMAD.WIDE.U32 R10, R194, UR4, RZ ;  /* 0x00000004c20a7c25 */ /* 0x000fe2000f8e00ff */
[----:B------:R-:W-:Y:S02]  /*2c920*/  SHF.R.S32.HI R8, RZ, 0x1f, R194 ;  /* 0x0000001fff087819 */ /* 0x000fe400000114c2 */
[----:B------:R-:W-:Y:S01]  /*2c930*/  LOP3.LUT R0, R0, 0xfffffffc, RZ, 0xc0, !PT ;  /* 0xfffffffc00007812 */ /* 0x000fe200078ec0ff */
[----:B------:R-:W-:Y:S02]  /*2c940*/  VIADD R21, R13, 0x8 ;  /* 0x000000080d157836 */ /* 0x000fe40000000000 */
[----:B------:R-:W-:Y:S02]  /*2c950*/  IMAD R17, R8, UR4, RZ ;  /* 0x0000000408117c24 */ /* 0x000fe4000f8e02ff */
[----:B------:R-:W-:Y:S01]  /*2c960*/  IMAD.IADD R0, R3, 0x1, -R0 ;  /* 0x0000000103007824 */ /* 0x000fe200078e0a00 */
[----:B------:R-:W-:Y:S01]  /*2c970*/  ISETP.GE.OR P0, PT, R21, R18, P0 ;  /* 0x000000121500720c */ /* 0x000fe20000706670 */
[----:B------:R-:W3:Y:S01]  /*2c980*/  @P2 LDC R3, c[0x0][0xcec] ;  /* 0x00033b00ff032b82 */ /* 0x000ee20000000800 */
[----:B------:R-:W-:Y:S01]  /*2c990*/  IMAD R17, R194, UR5, R17 ;  /* 0x00000005c2117c24 */ /* 0x000fe2000f8e0211 */
[----:B------:R-:W-:Y:S01]  /*2c9a0*/  ULDC.64 UR4, c[0x0][0xce0] ;  /* 0x0003380000047ab9 */ /* 0x000fe20000000a00 */
[----:B------:R-:W-:-:S02]  /*2c9b0*/  LEA.HI R2, R0, R0, RZ, 0x1 ;  /* 0x0000000000027211 */ /* 0x000fc400078f08ff */
[----:B------:R-:W-:Y:S02]  /*2c9c0*/  IMAD.IADD R11, R11, 0x1, R17 ;  /* 0x000000010b0b7824 */ /* 0x000fe400078e0211 */
[----:B------:R-:W-:Y:S01]  /*2c9d0*/  LOP3.LUT R9, R2, 0x1ffffffe, RZ, 0xc0, !PT ;  /* 0x1ffffffe02097812 */ /* 0x000fe200078ec0ff */
[----:B-1----:R-:W-:-:S04]  /*2c9e0*/  IMAD R2, R6, UR37, RZ ;  /* 0x0000002506027c24 */ /* 0x002fc8000f8e02ff */
[----:B------:R-:W-:Y:S02]  /*2c9f0*/  IMAD.IADD R0, R0, 0x1, -R9 ;  /* 0x0000000100007824 */ /* 0x000fe400078e0a09 */
[----:B------:R-:W-:Y:S02]  /*2ca00*/  IMAD R17, R7, UR36, R2 ;  /* 0x0000002407117c24 */ /* 0x000fe4000f8e0202 */
[----:B------:R-:W-:Y:S02]  /*2ca10*/  IMAD R0, R0, 0x8, R5 ;  /* 0x0000000800007824 */ /* 0x000fe400078e0205 */
[----:B------:R-:W-:-:S04]  /*2ca20*/  IMAD.WIDE.U32 R6, R6, UR36, R10 ;  /* 0x0000002406067c25 */ /* 0x000fc8000f8e000a */
[----:B------:R-:W-:Y:S01]  /*2ca30*/  IMAD R9, R14, 0x80, R0 ;  /* 0x000000800e097824 */ /* 0x000fe200078e0200 */
[----:B------:R-:W-:Y:S01]  /*2ca40*/  SHF.R.S32.HI R14, RZ, 0x1f, R234 ;  /* 0x0000001fff0e7819 */ /* 0x000fe200000114ea */
[----:B------:R-:W-:Y:S02]  /*2ca50*/  IMAD.IADD R7, R7, 0x1, R17 ;  /* 0x0000000107077824 */ /* 0x000fe400078e0211 */
[----:B---3--:R-:W-:-:S04]  /*2ca60*/  @P2 IMAD.HI.U32 R3, R9, R3, RZ ;  /* 0x0000000309032227 */ /* 0x008fc800078e00ff */
[----:B------:R-:W-:Y:S01]  /*2ca70*/  IMAD.MOV.U32 R5, RZ, RZ, R9 ;  /* 0x000000ffff057224 */ /* 0x000fe200078e0009 */
[----:B0-----:R-:W-:Y:S01]  /*2ca80*/  @P2 SHF.R.U32.HI R5, RZ, R4, R3 ;  /* 0x00000004ff052219 */ /* 0x001fe20000011603 */
[----:B------:R-:W-:Y:S02]  /*2ca90*/  IMAD R11, R14, UR4, RZ ;  /* 0x000000040e0b7c24 */ /* 0x000fe4000f8e02ff */
[C---:B------:R-:W-:Y:S02]  /*2caa0*/  IMAD.WIDE.U32 R2, R234.reuse, UR4, R6 ;  /* 0x00000004ea027c25 */ /* 0x040fe4000f8e0006 */
[----:B------:R-:W0:Y:S02]  /*2cab0*/  @P2 LDC R6, c[0x0][0xcec] ;  /* 0x00033b00ff062b82 */ /* 0x000e240000000800 */
[----:B------:R-:W-:Y:S01]  /*2cac0*/  IMAD.MOV R0, RZ, RZ, -R5 ;  /* 0x000000ffff007224 */ /* 0x000fe200078e0a05 */
[----:B------:R-:W-:Y:S01]  /*2cad0*/  IADD3 R2, P3, R5, R2, RZ ;  /* 0x0000000205027210 */ /* 0x000fe20007f7e0ff */
[----:B------:R-:W-:Y:S01]  /*2cae0*/  IMAD R4, R234, UR5, R11 ;  /* 0x00000005ea047c24 */ /* 0x000fe2000f8e020b */
[----:B------:R-:W-:Y:S01]  /*2caf0*/  SHF.R.S32.HI R11, RZ, 0x1f, R5 ;  /* 0x0000001fff0b7819 */ /* 0x000fe20000011405 */
[----:B------:R-:W-:Y:S01]  /*2cb00*/  IMAD R7, R12, R0, R9 ;  /* 0x000000000c077224 */ /* 0x000fe200078e0209 */
[----:B------:R-:W-:-:S02]  /*2cb10*/  ULDC.64 UR4, c[0x0][0xcc8] ;  /* 0x0003320000047ab9 */ /* 0x000fc40000000a00 */
[----:B------:R-:W-:Y:S02]  /*2cb20*/  IADD3.X R3, R11, R3, R4, P3, !PT ;  /* 0x000000030b037210 */ /* 0x000fe40001ffe404 */
[----:B------:R-:W-:Y:S01]  /*2cb30*/  SHF.R.S32.HI R0, RZ, 0x1f, R7 ;  /* 0x0000001fff007819 */ /* 0x000fe20000011407 */
[----:B------:R-:W1:Y:S01]  /*2cb40*/  LDC.64 R4, c[0x0][0xc40] ;  /* 0x00031000ff047b82 */ /* 0x000e620000000a00 */
[----:B------:R-:W-:-:S04]  /*2cb50*/  IMAD.WIDE.U32 R2, R7, UR4, R2 ;  /* 0x0000000407027c25 */ /* 0x000fc8000f8e0002 */
[----:B------:R-:W-:-:S04]  /*2cb60*/  IMAD R0, R0, UR4, RZ ;  /* 0x0000000400007c24 */ /* 0x000fc8000f8e02ff */
[----:B------:R-:W-:Y:S01]  /*2cb70*/  IMAD R7, R7, UR5, R0 ;  /* 0x0000000507077c24 */ /* 0x000fe2000f8e0200 */
[----:B------:R-:W-:Y:S02]  /*2cb80*/  ULDC.64 UR4, c[0x0][0xca8] ;  /* 0x00032a0000047ab9 */ /* 0x000fe40000000a00 */
[C---:B------:R-:W-:Y:S01]  /*2cb90*/  LEA R24, P3, R2.reuse, UR4, 0x2 ;  /* 0x0000000402187c11 */ /* 0x040fe2000f8610ff */
[----:B------:R-:W-:Y:S02]  /*2cba0*/  IMAD.IADD R3, R3, 0x1, R7 ;  /* 0x0000000103037824 */ /* 0x000fe400078e0207 */
[----:B------:R-:W3:Y:S02]  /*2cbb0*/  @P2 LDC R7, c[0x0][0xcf0] ;  /* 0x00033c00ff072b82 */ /* 0x000ee40000000800 */
[----:B------:R-:W-:Y:S01]  /*2cbc0*/  SHFL.IDX PT, R10, R24, RZ, 0x1c1f ;  /* 0x001c1fff180a7589 */ /* 0x000fe200000e0000 */
[----:B------:R-:W-:Y:S01]  /*2cbd0*/  LEA.HI.X R26, R2, UR5, R3, 0x2, P3 ;  /* 0x00000005021a7c11 */ /* 0x000fe200098f1403 */
[----:B------:R-:W-:-:S04]  /*2cbe0*/  ULDC.64 UR4, c[0x0][0xc38] ;  /* 0x00030e0000047ab9 */ /* 0x000fc80000000a00 */
[----:B------:R-:W2:Y:S04]  /*2cbf0*/  SHFL.IDX PT, R11, R26, RZ, 0x1c1f ;  /* 0x001c1fff1a0b7589 */ /* 0x000ea800000e0000 */
[----:B--2---:R2:W-:Y:S04]  /*2cc00*/  @!P1 ST.E desc[UR44][R10.64], R15 ;  /* 0x0000000f0a009985 */ /* 0x0045e8000c10192c */
[----:B------:R-:W4:Y:S01]  /*2cc10*/  @!P0 LDL R25, [R1+0x244] ;  /* 0x0002440001198983 */ /* 0x000f220000100800 */
[----:B------:R-:W-:Y:S01]  /*2cc20*/  IMAD R3, R8, UR4, RZ ;  /* 0x0000000408037c24 */ /* 0x000fe2000f8e02ff */
[----:B------:R-:W-:Y:S01]  /*2cc30*/  BSSY B0, `(.L_x_2137) ;  /* 0x000010a000007945 */ /* 0x000fe20003800000 */
[----:B-1----:R-:W-:-:S02]  /*2cc40*/  IMAD R0, R4, UR37, RZ ;  /* 0x0000002504007c24 */ /* 0x002fc4000f8e02ff */
[C---:B------:R-:W-:Y:S02]  /*2cc50*/  IMAD R3, R194.reuse, UR5, R3 ;  /* 0x00000005c2037c24 */ /* 0x040fe4000f8e0203 */
[----:B------:R-:W-:Y:S01]  /*2cc60*/  IMAD.WIDE.U32 R194, R194, UR4, RZ ;  /* 0x00000004c2c27c25 */ /* 0x000fe2000f8e00ff */
[----:B------:R-:W-:-:S03]  /*2cc70*/  ULDC.64 UR4, c[0x0][0xc48] ;  /* 0x0003120000047ab9 */ /* 0x000fc60000000a00 */
[----:B------:R-:W-:Y:S02]  /*2cc80*/  IMAD.IADD R3, R195, 0x1, R3 ;  /* 0x00000001c3037824 */ /* 0x000fe400078e0203 */
[----:B------:R-:W-:Y:S02]  /*2cc90*/  IMAD.MOV.U32 R2, RZ, RZ, R194 ;  /* 0x000000ffff027224 */ /* 0x000fe400078e00c2 */
[----:B------:R-:W-:Y:S02]  /*2cca0*/  IMAD R5, R5, UR36, R0 ;  /* 0x0000002405057c24 */ /* 0x000fe4000f8e0200 */
[----:B------:R-:W-:-:S04]  /*2ccb0*/  IMAD.WIDE.U32 R2, R4, UR36, R2 ;  /* 0x0000002404027c25 */ /* 0x000fc8000f8e0002 */
[----:B0-----:R-:W-:-:S04]  /*2ccc0*/  @P2 IMAD.HI.U32 R6, R9, R6, RZ ;  /* 0x0000000609062227 */ /* 0x001fc800078e00ff */
[----:B------:R-:W-:Y:S02]  /*2ccd0*/  IMAD.IADD R3, R3, 0x1, R5 ;  /* 0x0000000103037824 */ /* 0x000fe400078e0205 */
[----:B------:R-:W-:Y:S01]  /*2cce0*/  IMAD.MOV.U32 R5, RZ, RZ, R9 ;  /* 0x000000ffff057224 */ /* 0x000fe200078e0009 */
[----:B---3--:R-:W-:Y:S01]  /*2ccf0*/  @P2 SHF.R.U32.HI R5, RZ, R7, R6 ;  /* 0x00000007ff052219 */ /* 0x008fe20000011606 */
[----:B--2---:R-:W-:-:S03]  /*2cd00*/  IMAD R11, R14, UR4, RZ ;  /* 0x000000040e0b7c24 */ /* 0x004fc6000f8e02ff */
[----:B------:R-:W-:Y:S01]  /*2cd10*/  SHF.R.S32.HI R0, RZ, 0x1f, R5 ;  /* 0x0000001fff007819 */ /* 0x000fe20000011405 */
[C---:B------:R-:W-:Y:S02]  /*2cd20*/  IMAD R11, R234.reuse, UR5, R11 ;  /* 0x00000005ea0b7c24 */ /* 0x040fe4000f8e020b */
[----:B------:R-:W-:Y:S02]  /*2cd30*/  IMAD.MOV R23, RZ, RZ, -R5 ;  /* 0x000000ffff177224 */ /* 0x000fe400078e0a05 */
[----:B------:R-:W-:Y:S01]  /*2cd40*/  IMAD.WIDE.U32 R234, R234, UR4, R2 ;  /* 0x00000004eaea7c25 */ /* 0x000fe2000f8e0002 */
[----:B------:R-:W-:-:S03]  /*2cd50*/  ULDC.64 UR4, c[0x0][0xc30] ;  /* 0x00030c0000047ab9 */ /* 0x000fc60000000a00 */
[----:B------:R-:W-:Y:S02]  /*2cd60*/  IMAD R0, R0, UR4, RZ ;  /* 0x0000000400007c24 */ /* 0x000fe4000f8e02ff */
[----:B------:R-:W-:Y:S02]  /*2cd70*/  IMAD R23, R12, R23, R9 ;  /* 0x000000170c177224 */ /* 0x000fe400078e0209 */
[----:B------:R-:W-:Y:S02]  /*2cd80*/  IMAD.IADD R235, R235, 0x1, R11 ;  /* 0x00000001ebeb7824 */ /* 0x000fe400078e020b */
[C---:B------:R-:W-:Y:S01]  /*2cd90*/  IMAD R7, R5.reuse, UR5, R0 ;  /* 0x0000000505077c24 */ /* 0x040fe2000f8e0200 */
[----:B------:R-:W-:Y:S01]  /*2cda0*/  SHF.R.S32.HI R0, RZ, 0x1f, R23 ;  /* 0x0000001fff007819 */ /* 0x000fe20000011417 */
[----:B------:R-:W-:Y:S01]  /*2cdb0*/  IMAD.WIDE.U32 R2, R5, UR4, R234 ;  /* 0x0000000405027c25 */ /* 0x000fe2000f8e00ea */
[----:B------:R-:W-:-:S03]  /*2cdc0*/  ULDC.64 UR4, c[0x0][0xc28] ;  /* 0x00030a0000047ab9 */ /* 0x000fc60000000a00 */
[----:B------:R-:W-:Y:S02]  /*2cdd0*/  IMAD R0, R0, UR4, RZ ;  /* 0x0000000400007c24 */ /* 0x000fe4000f8e02ff */
[----:B------:R-:W-:Y:S02]  /*2cde0*/  IMAD.IADD R3, R3, 0x1, R7 ;  /* 0x0000000103037824 */ /* 0x000fe400078e0207 */
[----:B------:R-:W-:Y:S01]  /*2cdf0*/  IMAD R5, R23, UR5, R0 ;  /* 0x0000000517057c24 */ /* 0x000fe2000f8e0200 */
[----:B------:R-:W-:Y:S01]  /*2ce00*/  LOP3.LUT R0, R27, 0x7ffffffc, RZ, 0xc0, !PT ;  /* 0x7ffffffc1b007812 */ /* 0x000fe200078ec0ff */
[----:B------:R-:W-:Y:S01]  /*2ce10*/  IMAD.WIDE.U32 R22, R23, UR4, R2 ;  /* 0x0000000417167c25 */ /* 0x000fe2000f8e0002 */
[----:B------:R-:W-:Y:S01]  /*2ce20*/  ULDC.64 UR4, c[0x0][0xc00] ;  /* 0x0003000000047ab9 */ /* 0x000fe20000000a00 */
[----:B------:R-:W-:Y:S02]  /*2ce30*/  SHFL.IDX PT, R2, R24, 0x1, 0x1c1f ;  /* 0x003c1f0018027f89 */ /* 0x000fe400000e0000 */
[----:B------:R-:W-:Y:S01]  /*2ce40*/  IMAD.IADD R3, R23, 0x1, R5 ;  /* 0x0000000117037824 */ /* 0x000fe200078e0205 */
[----:B------:R-:W-:Y:S01]  /*2ce50*/  LEA R20, P1, R22, UR4, 0x2 ;  /* 0x0000000416147c11 */ /* 0x000fe2000f8210ff */
[----:B------:R-:W-:-:S03]  /*2ce60*/  IMAD.IADD R19, R19, 0x1, -R0 ;  /* 0x0000000113137824 */ /* 0x000fc600078e0a00 */
[----:B------:R-:W-:Y:S01]  /*2ce70*/  LEA.HI.X R22, R22, UR5, R3, 0x2, P1 ;  /* 0x0000000516167c11 */ /* 0x000fe200088f1403 */
[----:B------:R-:W-:Y:S01]  /*2ce80*/  SHFL.IDX PT, R16, R20, RZ, 0x1c1f ;  /* 0x001c1fff14107589 */ /* 0x000fe200000e0000 */
[----:B------:R-:W-:Y:S01]  /*2ce90*/  ISETP.GE.AND P1, PT, R13, R18, PT ;  /* 0x000000120d00720c */ /* 0x000fe20003f26270 */
[----:B------:R-:W-:Y:S02]  /*2cea0*/  IMAD.SHL.U32 R19, R19, 0x2, RZ ;  /* 0x0000000213137824 */ /* 0x000fe400078e00ff */
[----:B------:R-:W4:Y:S04]  /*2ceb0*/  SHFL.IDX PT, R3, R26, 0x1, 0x1c1f ;  /* 0x003c1f001a037f89 */ /* 0x000f2800000e0000 */
[----:B------:R0:W1:Y:S04]  /*2cec0*/  SHFL.IDX PT, R17, R22, RZ, 0x1c1f ;  /* 0x001c1fff16117589 */ /* 0x00006800000e0000 */
[----:B----4-:R0:W-:Y:S02]  /*2ced0*/  @!P0 ST.E desc[UR44][R2.64], R25 ;  /* 0x0000001902008985 */ /* 0x0101e4000c10192c */
[----:B-1----:R-:W-:Y:S05]  /*2cee0*/  @P1 BRA `(.L_x_2138) ;  /* 0x0000000c00781947 */ /* 0x002fea0003800000 */
[----:B------:R-:W-:Y:S02]  /*2cef0*/  ULDC UR4, c[0x0][0xbc8] ;  /* 0x0002f20000047ab9 */ /* 0x000fe40000000800 */
[----:B------:R-:W-:-:S13]  /*2cf00*/  ISETP.GE.AND P0, PT, R19, UR4, PT ;  /* 0x0000000413007c0c */ /* 0x000fda000bf06270 */
[----:B------:R-:W2:Y:S01]  /*2cf10*/  @!P0 LDL.64 R12, [R1+0x260] ;  /* 0x00026000010c8983 */ /* 0x000ea20000100a00 */
[C---:B------:R-:W-:Y:S02]  /*2cf20*/  VIADD R0, R19.reuse, 0x8 ;  /* 0x0000000813007836 */ /* 0x040fe40000000000 */
[----:B0-----:R-:W-:-:S03]  /*2cf30*/  @!P0 IMAD.WIDE R2, R19, 0x4, R16 ;  /* 0x0000000413028825 */ /* 0x001fc600078e0210 */
[C---:B------:R-:W-:Y:S01]  /*2cf40*/  ISETP.GE.AND P1, PT, R0.reuse, UR4, PT ;  /* 0x0000000400007c0c */ /* 0x040fe2000bf26270 */
[----:B------:R-:W-:Y:S01]  /*2cf50*/  VIADD R8, R19, 0x10 ;  /* 0x0000001013087836 */ /* 0x000fe20000000000 */
[----:B--2---:R0:W-:Y:S11]  /*2cf60*/  @!P0 ST.E.64 desc[UR44][R2.64], R12 ;  /* 0x0000000c02008985 */ /* 0x0041f6000c101b2c */
[----:B------:R-:W2:Y:S01]  /*2cf70*/  @!P1 LDL.64 R6, [R1+0x270] ;  /* 0x0002700001069983 */ /* 0x000ea20000100a00 */
[----:B------:R-:W-:-:S02]  /*2cf80*/  @!P1 LEA.HI R0, R0, R0, RZ, 0x1 ;  /* 0x0000000000009211 */ /* 0x000fc400078f08ff */
[----:B------:R-:W-:Y:S02]  /*2cf90*/  ISETP.GE.AND P0, PT, R8, UR4, PT ;  /* 0x0000000408007c0c */ /* 0x000fe4000bf06270 */
[----:B------:R-:W-:-:S05]  /*2cfa0*/  @!P1 LOP3.LUT R0, R0, 0xfffffffe, RZ, 0xc0, !PT ;  /* 0xfffffffe00009812 */ /* 0x000fca00078ec0ff */
[----:B------:R-:W-:-:S04]  /*2cfb0*/  @!P1 IMAD.WIDE R4, R0, 0x4, R16 ;  /* 0x0000000400049825 */ /* 0x000fc800078e0210 */
[----:B------:R-:W-:Y:S01]  /*2cfc0*/  VIADD R0, R19, 0x18 ;  /* 0x0000001813007836 */ /* 0x000fe20000000000 */
[----:B--2---:R1:W-:Y:S04]  /*2cfd0*/  @!P1 ST.E.64 desc[UR44][R4.64], R6 ;  /* 0x0000000604009985 */ /* 0x0043e8000c101b2c */
[----:B------:R-:W2:Y:S01]  /*2cfe0*/  @!P0 LDL.64 R10, [R1+0x280] ;  /* 0x00028000010a8983 */ /* 0x000ea20000100a00 */
[----:B------:R-:W-:Y:S02]  /*2cff0*/  @!P0 LEA.HI R8, R8, R8, RZ, 0x1 ;  /* 0x0000000808088211 */ /* 0x000fe400078f08ff */
[----:B------:R-:W-:Y:S02]  /*2d000*/  ISETP.GE.AND P1, PT, R0, UR4, PT ;  /* 0x0000000400007c0c */ /* 0x000fe4000bf26270 */
[----:B------:R-:W-:-:S05]  /*2d010*/  @!P0 LOP3.LUT R8, R8, 0xfffffffe, RZ, 0xc0, !PT ;  /* 0xfffffffe08088812 */ /* 0x000fca00078ec0ff */
[----:B------:R-:W-:-:S04]  /*2d020*/  @!P0 IMAD.WIDE R8, R8, 0x4, R16 ;  /* 0x0000000408088825 */ /* 0x000fc800078e0210 */
[----:B------:R-:W-:Y:S01]  /*2d030*/  VIADD R14, R19, 0x20 ;  /* 0x00000020130e7836 */ /* 0x000fe20000000000 */
[----:B--2---:R2:W-:Y:S04]  /*2d040*/  @!P0 ST.E.64 desc[UR44][R8.64], R10 ;  /* 0x0000000a08008985 */ /* 0x0045e8000c101b2c */
[----:B0-----:R-:W3:Y:S01]  /*2d050*/  @!P1 LDL.64 R12, [R1+0x290] ;  /* 0x00029000010c9983 */ /* 0x001ee20000100a00 */
[----:B------:R-:W-:Y:S02]  /*2d060*/  @!P1 LEA.HI R0, R0, R0, RZ, 0x1 ;  /* 0x0000000000009211 */ /* 0x000fe400078f08ff */
[----:B------:R-:W-:Y:S02]  /*2d070*/  ISETP.GE.AND P0, PT, R14, UR4, PT ;  /* 0x000000040e007c0c */ /* 0x000fe4000bf06270 */
[----:B------:R-:W-:-:S05]  /*2d080*/  @!P1 LOP3.LUT R0, R0, 0xfffffffe, RZ, 0xc0, !PT ;  /* 0xfffffffe00009812 */ /* 0x000fca00078ec0ff */
[----:B------:R-:W-:-:S04]  /*2d090*/  @!P1 IMAD.WIDE R2, R0, 0x4, R16 ;  /* 0x0000000400029825 */ /* 0x000fc800078e0210 */
[----:B------:R-:W-:Y:S01]  /*2d0a0*/  VIADD R0, R19, 0x28 ;  /* 0x0000002813007836 */ /* 0x000fe20000000000 */
[----:B---3--:R0:W-:Y:S04]  /*2d0b0*/  @!P1 ST.E.64 desc[UR44][R2.64], R12 ;  /* 0x0000000c02009985 */ /* 0x0081e8000c101b2c */
[----:B-1----:R-:W3:Y:S01]  /*2d0c0*/  @!P0 LDL.64 R4, [R1+0x2a0] ;  /* 0x0002a00001048983 */ /* 0x002ee20000100a00 */
[----:B------:R-:W-:Y:S02]  /*2d0d0*/  @!P0 LEA.HI R14, R14, R14, RZ, 0x1 ;  /* 0x0000000e0e0e8211 */ /* 0x000fe400078f08ff */
[----:B------:R-:W-:Y:S02]  /*2d0e0*/  ISETP.GE.AND P1, PT, R0, UR4, PT ;  /* 0x0000000400007c0c */ /* 0x000fe4000bf26270 */
[----:B------:R-:W-:-:S05]  /*2d0f0*/  @!P0 LOP3.LUT R14, R14, 0xfffffffe, RZ, 0xc0, !PT ;  /* 0xfffffffe0e0e8812 */ /* 0x000fca00078ec0ff */
[----:B------:R-:W-:-:S04]  /*2d100*/  @!P0 IMAD.WIDE R14, R14, 0x4, R16 ;  /* 0x000000040e0e8825 */ /* 0x000fc800078e0210 */
[----:B--2---:R-:W-:Y:S01]  /*2d110*/  VIADD R8, R19, 0x30 ;  /* 0x0000003013087836 */ /* 0x004fe20000000000 */
[----:B---3--:R1:W-:Y:S04]  /*2d120*/  @!P0 ST.E.64 desc[UR44][R14.64], R4 ;  /* 0x000000040e008985 */ /* 0x0083e8000c101b2c */
[----:B------:R-:W2:Y:S01]  /*2d130*/  @!P1 LDL.64 R6, [R1+0x2b0] ;  /* 0x0002b00001069983 */ /* 0x000ea20000100a00 */
[----:B------:R-:W-:Y:S02]  /*2d140*/  @!P1 LEA.HI R0, R0, R0, RZ, 0x1 ;  /* 0x0000000000009211 */ /* 0x000fe400078f08ff */
[----:B------:R-:W-:Y:S02]  /*2d150*/  ISETP.GE.AND P0, PT, R8, UR4, PT ;  /* 0x0000000408007c0c */ /* 0x000fe4000bf06270 */
[----:B------:R-:W-:-:S05]  /*2d160*/  @!P1 LOP3.LUT R0, R0, 0xfffffffe, RZ, 0xc0, !PT ;  /* 0xfffffffe00009812 */ /* 0x000fca00078ec0ff */
[----:B0-----:R-:W-:-:S04]  /*2d170*/  @!P1 IMAD.WIDE R2, R0, 0x4, R16 ;  /* 0x0000000400029825 */ /* 0x001fc800078e0210 */
        /* <DEDUP_REMOVED lines=9> */
[----:B-1----:R-:W3:Y:S01]  /*2d210*/  @!P1 LDL.64 R4, [R1+0x2d0] ;  /* 0x0002d00001049983 */ /* 0x002ee20000100a00 */
[----:B------:R-:W-:Y:S02]  /*2d220*/  @!P1 LEA.HI R0, R0, R0, RZ, 0x1 ;  /* 0x0000000000009211 */ /* 0x000fe400078f08ff */
[----:B------:R-:W-:Y:S02]  /*2d230*/  ISETP.GE.AND P0, PT, R12, UR4, PT ;  /* 0x000000040c007c0c */ /* 0x000fe4000bf06270 */
[----:B------:R-:W-:-:S05]  /*2d240*/  @!P1 LOP3.LUT R0, R0, 0xfffffffe, RZ, 0xc0, !PT ;  /* 0xfffffffe00009812 */ /* 0x000fca00078ec0ff */
[----:B0-----:R-:W-:-:S04]  /*2d250*/  @!P1 IMAD.WIDE R2, R0, 0x4, R16 ;  /* 0x0000000400029825 */ /* 0x001fc800078e0210 */
[----:B------:R-:W-:Y:S01]  /*2d260*/  VIADD R0, R19, 0x48 ;  /* 0x0000004813007836 */ /* 0x000fe20000000000 */
[----:B---3--:R0:W-:Y:S04]  /*2d270*/  @!P1 ST.E.64 desc[UR44][R2.64], R4 ;  /* 0x0000000402009985 */ /* 0x0081e8000c101b2c */
[----:B------:R-:W3:Y:S01]  /*2d280*/  @!P0 LDL.64 R6, [R1+0x2e0] ;  /* 0x0002e00001068983 */ /* 0x000ee20000100a00 */
        /* <DEDUP_REMOVED lines=18> */
[----:B-1----:R-:W-:Y:S01]  /*2d3b0*/  VIADD R12, R19, 0x60 ;  /* 0x00000060130c7836 */ /* 0x002fe20000000000 */
[----:B--2---:R1:W-:Y:S04]  /*2d3c0*/  @!P0 ST.E.64 desc[UR44][R10.64], R4 ;  /* 0x000000040a008985 */ /* 0x0043e8000c101b2c */
        /* <DEDUP_REMOVED lines=94> */
[----:B-1----:R-:W-:-:S05]  /*2d9b0*/  @!P0 LOP3.LUT R5, R12, 0xfffffffe, RZ, 0xc0, !PT ;  /* 0xfffffffe0c058812 */ /* 0x002fca00078ec0ff */
[----:B------:R-:W-:-:S04]  /*2d9c0*/  @!P0 IMAD.WIDE R4, R5, 0x4, R16 ;  /* 0x0000000405048825 */ /* 0x000fc800078e0210 */
[----:B------:R-:W-:Y:S01]  /*2d9d0*/  VIADD R12, R19, 0xd0 ;  /* 0x000000d0130c7836 */ /* 0x000fe20000000000 */
[----:B--2---:R1:W-:Y:S04]  /*2d9e0*/  @!P0 ST.E.64 desc[UR44][R4.64], R8 ;  /* 0x0000000804008985 */ /* 0x0043e8000c101b2c */
[----:B------:R-:W2:Y:S01]  /*2d9f0*/  @!P1 LDL.64 R10, [R1+0x3f0] ;  /* 0x0003f000010a9983 */ /* 0x000ea20000100a00 */
[----:B------:R-:W-:Y:S02]  /*2da00*/  @!P1 LEA.HI R0, R0, R0, RZ, 0x1 ;  /* 0x0000000000009211 */ /* 0x000fe400078f08ff */
[----:B------:R-:W-:Y:S02]  /*2da10*/  ISETP.GE.AND P0, PT, R12, UR4, PT ;  /* 0x000000040c007c0c */ /* 0x000fe4000bf06270 */
[----:B0-----:R-:W-:-:S05]  /*2da20*/  @!P1 LOP3.LUT R3, R0, 0xfffffffe, RZ, 0xc0, !PT ;  /* 0xfffffffe00039812 */ /* 0x001fca00078ec0ff */
[----:B------:R-:W-:-:S04]  /*2da30*/  @!P1 IMAD.WIDE R2, R3, 0x4, R16 ;  /* 0x0000000403029825 */ /* 0x000fc800078e0210 */
        /* <DEDUP_REMOVED lines=30> */
[----:B------:R-:W3:Y:S01]  /*2dc20*/  @!P0 LDL.64 R8, [R1+0x440] ;  /* 0x0004400001088983 */ /* 0x000ee20000100a00 */
[----:B------:R-:W-:Y:S02]  /*2dc30*/  @!P0 LEA.HI R12, R12, R12, RZ, 0x1 ;  /* 0x0000000c0c0c8211 */ /* 0x000fe400078f08ff */
[----:B------:R-:W-:Y:S02]  /*2dc40*/  ISETP.GE.AND P1, PT, R0, UR4, PT ;  /* 0x0000000400007c0c */ /* 0x000fe4000bf26270 */
[----:B-1----:R-:W-:-:S05]  /*2dc50*/  @!P0 LOP3.LUT R5, R12, 0xfffffffe, RZ, 0xc0, !PT ;  /* 0xfffffffe0c058812 */ /* 0x002fca00078ec0ff */
[----:B------:R-:W-:-:S05]  /*2dc60*/  @!P0 IMAD.WIDE R4, R5, 0x4, R16 ;  /* 0x0000000405048825 */ /* 0x000fca00078e0210 */
[----:B---3--:R2:W-:Y:S04]  /*2dc70*/  @!P0 ST.E.64 desc[UR44][R4.64], R8 ;  /* 0x0000000804008985 */ /* 0x0085e8000c101b2c */
[----:B------:R-:W3:Y:S01]  /*2dc80*/  @!P1 LDL.64 R12, [R1+0x450] ;  /* 0x00045000010c9983 */ /* 0x000ee20000100a00 */
[----:B------:R-:W-:-:S04]  /*2dc90*/  @!P1 LEA.HI R0, R0, R0, RZ, 0x1 ;  /* 0x0000000000009211 */ /* 0x000fc800078f08ff */
[----:B------:R-:W-:-:S05]  /*2dca0*/  @!P1 LOP3.LUT R11, R0, 0xfffffffe, RZ, 0xc0, !PT ;  /* 0xfffffffe000b9812 */ /* 0x000fca00078ec0ff */
[----:B------:R-:W-:-:S05]  /*2dcb0*/  @!P1 IMAD.WIDE R16, R11, 0x4, R16 ;  /* 0x000000040b109825 */ /* 0x000fca00078e0210 */
[----:B---3--:R2:W-:Y:S02]  /*2dcc0*/  @!P1 ST.E.64 desc[UR44][R16.64], R12 ;  /* 0x0000000c10009985 */ /* 0x0085e4000c101b2c */
.L_x_2138:
[----:B------:R-:W-:Y:S05]  /*2dcd0*/  BSYNC B0 ;  /* 0x0000000000007941 */ /* 0x000fea0003800000 */
.L_x_2137:
[----:B------:R-:W-:Y:S01]  /*2dce0*/  ISETP.GE.AND P0, PT, R21, R18, PT ;  /* 0x000000121500720c */ /* 0x000fe20003f06270 */
[----:B------:R1:W3:Y:S04]  /*2dcf0*/  SHFL.IDX PT, R15, R22, 0x1, 0x1c1f ;  /* 0x003c1f00160f7f89 */ /* 0x0002e800000e0000 */
[----:B------:R1:W4:Y:S08]  /*2dd00*/  SHFL.IDX PT, R14, R20, 0x1, 0x1c1f ;  /* 0x003c1f00140e7f89 */ /* 0x00033000000e0000 */
[----:B-1----:R-:W-:Y:S05]  /*2dd10*/  @P0 BRA `(.L_x_2039) ;  /* 0x0000005c00a80947 */ /* 0x002fea0003800000 */
[----:B--2---:R-:W1:Y:S02]  /*2dd20*/  LDC R17, c[0x0][0xbc8] ;  /* 0x0002f200ff117b82 */ /* 0x004e640000000800 */
[----:B-1----:R-:W-:-:S13]  /*2dd30*/  ISETP.GE.AND P0, PT, R19, R17, PT ;  /* 0x000000111300720c */ /* 0x002fda0003f06270 */
[----:B------:R-:W2:Y:S01]  /*2dd40*/  @!P0 LDL.64 R12, [R1+0x268] ;  /* 0x00026800010c8983 */ /* 0x000ea20000100a00 */
[C---:B------:R-:W-:Y:S02]  /*2dd50*/  VIADD R0, R19.reuse, 0x8 ;  /* 0x0000000813007836 */ /* 0x040fe40000000000 */
[----:B0--34-:R-:W-:-:S03]  /*2dd60*/  @!P0 IMAD.WIDE R2, R19, 0x4, R14 ;  /* 0x0000000413028825 */ /* 0x019fc600078e020e */
[C---:B------:R-:W-:Y:S01]  /*2dd70*/  ISETP.GE.AND P1, PT, R0.reuse, R17, PT ;  /* 0x000000110000720c */ /* 0x040fe20003f26270 */
[----:B------:R-:W-:Y:S01]  /*2dd80*/  VIADD R10, R19, 0x10 ;  /* 0x00000010130a7836 */ /* 0x000fe20000000000 */
[----:B--2---:R0:W-:Y:S11]  /*2dd90*/  @!P0 ST.E.64 desc[UR44][R2.64], R12 ;  /* 0x0000000c02008985 */ /* 0x0041f6000c101b2c */
[----:B------:R-:W2:Y:S01]  /*2dda0*/  @!P1 LDL.64 R6, [R1+0x278] ;  /* 0x0002780001069983 */ /* 0x000ea20000100a00 */
[----:B------:R-:W-:-:S02]  /*2ddb0*/  @!P1 LEA.HI R0, R0, R0, RZ, 0x1 ;  /* 0x0000000000009211 */ /* 0x000fc400078f08ff */
[----:B------:R-:W-:Y:S02]  /*2ddc0*/  ISETP.GE.AND P0, PT, R10, R17, PT ;  /* 0x000000110a00720c */ /* 0x000fe40003f06270 */
[----:B------:R-:W-:-:S05]  /*2ddd0*/  @!P1 LOP3.LUT R0, R0, 0xfffffffe, RZ, 0xc0, !PT ;  /* 0xfffffffe00009812 */ /* 0x000fca00078ec0ff */
[----:B------:R-:W-:-:S04]  /*2dde0*/  @!P1 IMAD.WIDE R4, R0, 0x4, R14 ;  /* 0x0000000400049825 */ /* 0x000fc800078e020e */
[----:B------:R-:W-:Y:S01]  /*2ddf0*/  VIADD R0, R19, 0x18 ;  /* 0x0000001813007836 */ /* 0x000fe20000000000 */
[----:B--2---:R1:W-:Y:S04]  /*2de00*/  @!P1 ST.E.64 desc[UR44][R4.64], R6 ;  /* 0x0000000604009985 */ /* 0x0043e8000c101b2c */
[----:B------:R-:W2:Y:S01]  /*2de10*/  @!P0 LDL.64 R8, [R1+0x288] ;  /* 0x0002880001088983 */ /* 0x000ea20000100a00 */
[----:B------:R-:W-:Y:S02]  /*2de20*/  @!P0 LEA.HI R10, R10, R10, RZ, 0x1 ;  /* 0x0000000a0a0a8211 */ /* 0x000fe400078f08ff */
[----:B------:R-:W-:Y:S02]  /*2de30*/  ISETP.GE.AND P1, PT, R0, R17, PT ;  /* 0x000000110000720c */ /* 0x000fe40003f26270 */
[----:B0-----:R-:W-:-:S05]  /*2de40*/  @!P0 LOP3.LUT R2, R10, 0xfffffffe, RZ, 0xc0, !PT ;  /* 0xfffffffe0a028812 */ /* 0x001fca00078ec0ff */
[----:B------:R-:W-:-:S04]  /*2de50*/  @!P0 IMAD.WIDE R2, R2, 0x4, R14 ;  /* 0x0000000402028825 */ /* 0x000fc800078e020e */
[----:B------:R-:W-:Y:S01]  /*2de60*/  VIADD R12, R19, 0x20 ;  /* 0x00000020130c7836 */ /* 0x000fe20000000000 */
[----:B--2---:R0:W-:Y:S04]  /*2de70*/  @!P0 ST.E.64 desc[UR44][R2.64], R8 ;  /* 0x0000000802008985 */ /* 0x0041e8000c101b2c */
[----:B------:R-:W2:Y:S01]  /*2de80*/  @!P1 LDL.64 R10, [R1+0x298] ;  /* 0x00029800010a9983 */ /* 0x000ea20000100a00 */
[----:B------:R-:W-:Y:S02]  /*2de90*/  @!P1 LEA.HI R0, R0, R0, RZ, 0x1 ;  /* 0x0000000000009211 */ /* 0x000fe400078f08ff */
[----:B------:R-:W-:Y:S02]  /*2dea0*/  ISETP.GE.AND P0, PT, R12, R17, PT ;  /* 0x000000110c00720c */ /* 0x000fe40003f06270 */
[----:B------:R-:W-:-:S05]  /*2deb0*/  @!P1 LOP3.LUT R0, R0, 0xfffffffe, RZ, 0xc0, !PT ;  /* 0xfffffffe00009812 */ /* 0x000fca00078ec0ff */
[----:B-1----:R-:W-:-:S04]  /*2dec0*/  @!P1 IMAD.WIDE R4, R0, 0x4, R14 ;  /* 0x0000000400049825 */ /* 0x002fc800078e020e */
        /* <DEDUP_REMOVED lines=110> */
[----:B-1----:R-:W-:-:S05]  /*2e5b0*/  @!P1 LOP3.LUT R5, R0, 0xfffffffe, RZ, 0xc0, !PT ;  /* 0xfffffffe00059812 */ /* 0x002fca00078ec0ff */
        /* <DEDUP_REMOVED lines=63> */
[----:B------:R-:W-:-:S06]  /*2e9b0*/  @!P0 IMAD.WIDE R2, R3, 0x4, R14 ;  /* 0x0000000403028825 */ /* 0x000fcc00078e020e */
[----:B------:R-:W-:Y:S01]  /*2e9c0*/  @!P1 LEA.HI R0, R0, R0, RZ, 0x1 ;  /* 0x0000000000009211 */ /* 0x000fe200078f08ff */
[----:B--2---:R0:W-:Y:S04]  /*2e9d0*/  @!P0 ST.E.64 desc[UR44][R2.64], R6 ;  /* 0x0000000602008985 */ /* 0x0041e8000c101b2c */
[----:B------:R-:W2:Y:S01]  /*2e9e0*/  @!P1 LDL.64 R8, [R1+0x438] ;  /* 0x0004380001089983 */ /* 0x000ea20000100a00 */
[----:B------:R-:W-:Y:S01]  /*2e9f0*/  @!P1 LOP3.LUT R13, R0, 0xfffffffe, RZ, 0xc0, !PT ;  /* 0xfffffffe000d9812 */ /* 0x000fe200078ec0ff */
[C---:B------:R-:W-:Y:S01]  /*2ea00*/  VIADD R0, R19.reuse, 0xf0 ;  /* 0x000000f013007836 */ /* 0x040fe20000000000 */
[----:B------:R-:W-:Y:S01]  /*2ea10*/  BSSY B0, `(.L_x_2139) ;  /* 0x000000c000007945 */ /* 0x000fe20003800000 */
[----:B------:R-:W-:Y:S02]  /*2ea20*/  VIADD R19, R19, 0xf8 ;  /* 0x000000f813137836 */ /* 0x000fe40000000000 */
[----:B-1----:R-:W-:Y:S01]  /*2ea30*/  @!P1 IMAD.WIDE R4, R13, 0x4, R14 ;  /* 0x000000040d049825 */ /* 0x002fe200078e020e */
[----:B------:R-:W-:-:S04]  /*2ea40*/  ISETP.GE.AND P0, PT, R0, R17, PT ;  /* 0x000000110000720c */ /* 0x000fc80003f06270 */
[----:B--2---:R0:W-:Y:S01]  /*2ea50*/  @!P1 ST.E.64 desc[UR44][R4.64], R8 ;  /* 0x0000000804009985 */ /* 0x0041e2000c101b2c */
[----:B------:R-:W-:-:S08]  /*2ea60*/  ISETP.GE.AND P1, PT, R19, R17, PT ;  /* 0x000000111300720c */ /* 0x000fd00003f26270 */
[----:B------:R-:W-:Y:S05]  /*2ea70*/  @P0 BRA `(.L_x_2140) ;  /* 0x0000000000140947 */ /* 0x000fea0003800000 */
[----:B0-----:R-:W2:Y:S01]  /*2ea80*/  LDL.64 R4, [R1+0x448] ;  /* 0x0004480001047983 */ /* 0x001ea20000100a00 */
[----:B------:R-:W-:-:S04]  /*2ea90*/  LEA.HI R0, R0, R0, RZ, 0x1 ;  /* 0x0000000000007211 */ /* 0x000fc800078f08ff */
[----:B------:R-:W-:-:S05]  /*2eaa0*/  LOP3.LUT R3, R0, 0xfffffffe, RZ, 0xc0, !PT ;  /* 0xfffffffe00037812 */ /* 0x000fca00078ec0ff */
[----:B------:R-:W-:-:S05]  /*2eab0*/  IMAD.WIDE R2, R3, 0x4, R14 ;  /* 0x0000000403027825 */ /* 0x000fca00078e020e */
[----:B--2---:R1:W-:Y:S02]  /*2eac0*/  ST.E.64 desc[UR44][R2.64], R4 ;  /* 0x0000000402007985 */ /* 0x0043e4000c101b2c */
.L_x_2140:
[----:B------:R-:W-:Y:S05]  /*2ead0*/  BSYNC B0 ;  /* 0x0000000000007941 */ /* 0x000fea0003800000 */
.L_x_2139:
[----:B------:R-:W-:Y:S05]  /*2eae0*/  @P1 BRA `(.L_x_2039) ;  /* 0x0000005000341947 */ /* 0x000fea0003800000 */
[----:B01----:R-:W2:Y:S01]  /*2eaf0*/  LDL.64 R4, [R1+0x458] ;  /* 0x0004580001047983 */ /* 0x003ea20000100a00 */
[----:B------:R-:W-:-:S04]  /*2eb00*/  LEA.HI R19, R19, R19, RZ, 0x1 ;  /* 0x0000001313137211 */ /* 0x000fc800078f08ff */
[----:B------:R-:W-:-:S05]  /*2eb10*/  LOP3.LUT R3, R19, 0xfffffffe, RZ, 0xc0, !PT ;  /* 0xfffffffe13037812 */ /* 0x000fca00078ec0ff */
[----:B------:R-:W-:-:S05]  /*2eb20*/  IMAD.WIDE R2, R3, 0x4, R14 ;  /* 0x0000000403027825 */ /* 0x000fca00078e020e */
[----:B--2---:R0:W-:Y:S01]  /*2eb30*/  ST.E.64 desc[UR44][R2.64], R4 ;  /* 0x0000000402007985 */ /* 0x0041e2000c101b2c */
[----:B------:R-:W-:Y:S05]  /*2eb40*/  BRA `(.L_x_2039) ;  /* 0x00000050001c7947 */ /* 0x000fea0003800000 */
.L_x_2136:
[----:B------:R-:W1:Y:S02]  /*2eb50*/  S2R R0, SR_TID.X ;  /* 0x0000000000007919 */ /* 0x000e640000002100 */
[----:B-1----:R-:W-:-:S05]  /*2eb60*/  VIADD R0, R0, 0xffffff80 ;  /* 0xffffff8000007836 */ /* 0x002fca0000000000 */
[----:B------:R-:W-:-:S13]  /*2eb70*/  ISETP.GT.AND P0, PT, R0, 0x7f, PT ;  /* 0x0000007f0000780c */ /* 0x000fda0003f04270 */
[----:B------:R-:W-:Y:S05]  /*2eb80*/  @P0 BRA `(.L_x_2039) ;  /* 0x00000050000c0947 */ /* 0x000fea0003800000 */
[----:B0-----:R-:W0:Y:S01]  /*2eb90*/  S2R R3, SR_CTAID.X ;  /* 0x0000000000037919 */ /* 0x001e220000002500 */
[----:B------:R-:W1:Y:S01]  /*2eba0*/  LDC R6, c[0x0][0xce8] ;  /* 0x00033a00ff067b82 */ /* 0x000e620000000800 */
[----:B------:R-:W-:Y:S02]  /*2ebb0*/  ULDC UR4, c[0x0][0xb88] ;  /* 0x0002e20000047ab9 */ /* 0x000fe40000000800 */
[----:B-1----:R-:W-:Y:S02]  /*2ebc0*/  IMAD R5, R6, UR4, RZ ;  /* 0x0000000406057c24 */ /* 0x002fe4000f8e02ff */
[----:B0-----:R-:W-:-:S05]  /*2ebd0*/  IMAD R0, R3, 0x80, R0 ;  /* 0x0000008003007824 */ /* 0x001fca00078e0200 */
[----:B------:R-:W-:-:S13]  /*2ebe0*/  ISETP.GE.AND P0, PT, R0, R5, PT ;  /* 0x000000050000720c */ /* 0x000fda0003f06270 */
[----:B------:R-:W-:Y:S05]  /*2ebf0*/  @P0 BRA `(.L_x_2039) ;  /* 0x0000004c00f00947 */ /* 0x000fea0003800000 */
[----:B------:R-:W-:Y:S01]  /*2ec00*/  ISETP.NE.AND P0, PT, R6, 0x1, PT ;  /* 0x000000010600780c */ /* 0x000fe20003f05270 */
[----:B------:R-:W0:Y:S01]  /*2ec10*/  LDC.64 R12, c[0x0][0xcd8] ;  /* 0x00033600ff0c7b82 */ /* 0x000e220000000a00 */
[----:B------:R-:W-:Y:S01]  /*2ec20*/  SHF.R.S32.HI R3, RZ, 0x1f, R194 ;  /* 0x0000001fff037819 */ /* 0x000fe200000114c2 */
[----:B------:R-:W-:Y:S01]  /*2ec30*/  ULDC.64 UR4, c[0x0][0xcd0] ;  /* 0x0003340000047ab9 */ /* 0x000fe20000000a00 */
[----:B------:R-:W-:-:S03]  /*2ec40*/  IMAD.MOV.U32 R5, RZ, RZ, R0 ;  /* 0x000000ffff057224 */ /* 0x000fc600078e0000 */
[----:B------:R-:W-:-:S04]  /*2ec50*/  IMAD R3, R3, UR4, RZ ;  /* 0x0000000403037c24 */ /* 0x000fc8000f8e02ff */
[C---:B------:R-:W-:Y:S02]  /*2ec60*/  IMAD R7, R194.reuse, UR5, R3 ;  /* 0x00000005c2077c24 */ /* 0x040fe4000f8e0203 */
[----:B------:R-:W1:Y:S01]  /*2ec70*/  @P0 LDC R9, c[0x0][0xcec] ;  /* 0x00033b00ff090b82 */ /* 0x000e620000000800 */
[----:B------:R-:W-:Y:S01]  /*2ec80*/  IMAD.WIDE.U32 R2, R194, UR4, RZ ;  /* 0x00000004c2027c25 */ /* 0x000fe2000f8e00ff */
[----:B------:R-:W-:-:S03]  /*2ec90*/  ULDC.64 UR4, c[0x0][0xce0] ;  /* 0x0003380000047ab9 */ /* 0x000fc60000000a00 */
[----:B------:R-:W-:-:S03]  /*2eca0*/  IMAD.IADD R3, R3, 0x1, R7 ;  /* 0x0000000103037824 */ /* 0x000fc600078e0207 */
[----:B------:R-:W2:Y:S01]  /*2ecb0*/  @P0 LDC R11, c[0x0][0xcf0] ;  /* 0x00033c00ff0b0b82 */ /* 0x000ea20000000800 */
[C---:B0-----:R-:W-:Y:S02]  /*2ecc0*/  IMAD R8, R12.reuse, UR37, RZ ;  /* 0x000000250c087c24 */ /* 0x041fe4000f8e02ff */
[----:B------:R-:W-:-:S04]  /*2ecd0*/  IMAD.WIDE.U32 R2, R12, UR36, R2 ;  /* 0x000000240c027c25 */ /* 0x000fc8000f8e0002 */
[----:B------:R-:W-:-:S04]  /*2ece0*/  IMAD R13, R13, UR36, R8 ;  /* 0x000000240d0d7c24 */ /* 0x000fc8000f8e0208 */
[----:B------:R-:W-:Y:S02]  /*2ecf0*/  IMAD.IADD R3, R13, 0x1, R3 ;  /* 0x000000010d037824 */ /* 0x000fe400078e0203 */
[----:B-1----:R-:W-:Y:S01]  /*2ed00*/  @P0 IMAD.HI.U32 R4, R0, R9, RZ ;  /* 0x0000000900040227 */ /* 0x002fe200078e00ff */
[----:B------:R-:W-:-:S03]  /*2ed10*/  SHF.R.S32.HI R9, RZ, 0x1f, R234 ;  /* 0x0000001fff097819 */ /* 0x000fc600000114ea */
[----:B------:R-:W-:Y:S01]  /*2ed20*/  IMAD.WIDE.U32 R2, R234, UR4, R2 ;  /* 0x00000004ea027c25 */ /* 0x000fe2000f8e0002 */
[----:B--2---:R-:W-:-:S03]  /*2ed30*/  @P0 SHF.R.U32.HI R5, RZ, R11, R4 ;  /* 0x0000000bff050219 */ /* 0x004fc60000011604 */
[----:B------:R-:W-:Y:S01]  /*2ed40*/  IMAD R9, R9, UR4, RZ ;  /* 0x0000000409097c24 */ /* 0x000fe2000f8e02ff */
[----:B------:R-:W-:Y:S01]  /*2ed50*/  IADD3 R2, P0, R5, R2, RZ ;  /* 0x0000000205027210 */ /* 0x000fe20007f1e0ff */
[----:B------:R-:W-:Y:S02]  /*2ed60*/  IMAD.MOV R7, RZ, RZ, -R5 ;  /* 0x000000ffff077224 */ /* 0x000fe400078e0a05 */
[----:B------:R-:W-:Y:S01]  /*2ed70*/  IMAD R234, R234, UR5, R9 ;  /* 0x00000005eaea7c24 */ /* 0x000fe2000f8e0209 */
[----:B------:R-:W-:Y:S01]  /*2ed80*/  SHF.R.S32.HI R9, RZ, 0x1f, R5 ;  /* 0x0000001fff097819 */ /* 0x000fe20000011405 */
[----:B------:R-:W-:Y:S01]  /*2ed90*/  IMAD R7, R6, R7, R0 ;  /* 0x0000000706077224 */ /* 0x000fe200078e0200 */
[----:B------:R-:W-:Y:S02]  /*2eda0*/  ULDC.64 UR4, c[0x0][0xcc8] ;  /* 0x0003320000047ab9 */ /* 0x000fe40000000a00 */
[----:B------:R-:W-:Y:S02]  /*2edb0*/  IADD3.X R3, R9, R3, R234, P0, !PT ;  /* 0x0000000309037210 */ /* 0x000fe400007fe4ea */
[----:B------:R-:W-:Y:S01]  /*2edc0*/  SHF.R.S32.HI R0, RZ, 0x1f, R7 ;  /* 0x0000001fff007819 */ /* 0x000fe20000011407 */
[----:B------:R-:W-:-:S04]  /*2edd0*/  IMAD.WIDE.U32 R2, R7, UR4, R2 ;  /* 0x0000000407027c25 */ /* 0x000fc8000f8e0002 */
[----:B------:R-:W-:-:S04]  /*2ede0*/  IMAD R0, R0, UR4, RZ ;  /* 0x0000000400007c24 */ /* 0x000fc8000f8e02ff */
[----:B------:R-:W-:Y:S01]  /*2edf0*/  IMAD R5, R7, UR5, R0 ;  /* 0x0000000507057c24 */ /* 0x000fe2000f8e0200 */
[----:B------:R-:W-:Y:S02]  /*2ee00*/  ULDC.64 UR4, c[0x0][0xca8] ;  /* 0x00032a0000047ab9 */ /* 0x000fe40000000a00 */
[----:B------:R-:W-:Y:S01]  /*2ee10*/  LEA R4, P0, R2, UR4, 0x2 ;  /* 0x0000000402047c11 */ /* 0x000fe2000f8010ff */
[----:B------:R-:W-:-:S05]  /*2ee20*/  IMAD.IADD R3, R3, 0x1, R5 ;  /* 0x0000000103037824 */ /* 0x000fca00078e0205 */
[----:B------:R-:W-:Y:S01]  /*2ee30*/  LEA.HI.X R5, R2, UR5, R3, 0x2, P0 ;  /* 0x0000000502057c11 */ /* 0x000fe200080f1403 */
[----:B------:R-:W-:-:S05]  /*2ee40*/  IMAD.MOV.U32 R3, RZ, RZ, -0x800000 ;  /* 0xff800000ff037424 */ /* 0x000fca00078e00ff */
[----:B------:R0:W-:Y:S01]  /*2ee50*/  STG.E desc[UR44][R4.64], R3 ;  /* 0x0000000304007986 */ /* 0x0001e2000c10192c */
[----:B------:R-:W-:Y:S05]  /*2ee60*/  BRA `(.L_x_2039) ;  /* 0x0000004c00547947 */ /* 0x000fea0003800000 */
.L_x_2037:
[----:B------:R-:W-:-:S08]  /*2ee70*/  NOP ;  /* 0x0000000000007918 */ /* 0x000fd00000000000 */
[----:B-1----:R-:W0:-:S00]  /*2ee80*/  USETMAXREG.DEALLOC.CTAPOOL 0x18 ;  /* 0x00000018000079c8 */ /* 0x002e0000080e0500 */
        /* <DEDUP_REMOVED lines=16> */
.L_x_2141:
[----:B------:R-:W-:Y:S01]  /*2ef90*/  ULDC UR7, c[0x0][0xd50] ;  /* 0x0003540000077ab9 */ /* 0x000fe20000000800 */
[----:B------:R-:W-:Y:S01]  /*2efa0*/  UMOV UR36, UR6 ;  /* 0x0000000600247c82 */ /* 0x000fe20008000000 */
[----:B------:R-:W-:-:S11]  /*2efb0*/  UISETP.NE.AND UP0, UPT, UR7, 0x1, UPT ;  /* 0x000000010700788c */ /* 0x000fd6000bf05270 */
[----:B------:R-:W-:Y:S01]  /*2efc0*/  @UP0 ULDC UR4, c[0x0][0xd54] ;  /* 0x0003550000040ab9 */ /* 0x000fe20000000800 */
[----:B------:R-:W-:Y:S01]  /*2efd0*/  @UP0 ULDC UR8, c[0x0][0xd58] ;  /* 0x0003560000080ab9 */ /* 0x000fe20000000800 */
[----:B------:R-:W-:-:S04]  /*2efe0*/  UIMAD.WIDE.U32 UR4, UR6, UR4, URZ ;  /* 0x00000004060472a5 */ /* 0x000fc8000f8e003f */
[----:B------:R-:W-:-:S12]  /*2eff0*/  @UP0 USHF.R.U32.HI UR36, URZ, UR8, UR5 ;  /* 0x000000083f240299 */ /* 0x000fd80008011605 */
.L_x_2142:
        /* <DEDUP_REMOVED lines=45> */
.L_x_2145:
[----:B------:R-:W-:-:S11]  /*2f2d0*/  UISETP.NE.AND UP0, UPT, UR5, 0x1, UPT ;  /* 0x000000010500788c */ /* 0x000fd6000bf05270 */
[----:B------:R-:W-:Y:S02]  /*2f2e0*/  @UP0 ULDC.64 UR14, c[0x0][0xae0] ;  /* 0x0002b800000e0ab9 */ /* 0x000fe40000000a00 */
[----:B------:R-:W-:-:S04]  /*2f2f0*/  UIMAD.WIDE.U32 UR6, UR8, UR14, URZ ;  /* 0x0000000e080672a5 */ /* 0x000fc8000f8e003f */
[----:B------:R-:W-:-:S12]  /*2f300*/  @UP0 USHF.R.U32.HI UR8, URZ, UR15, UR7 ;  /* 0x0000000f3f080299 */ /* 0x000fd80008011607 */
.L_x_2146:
[----:B------:R-:W-:-:S04]  /*2f310*/  UIMAD UR8, UR8, UR5, UR5 ;  /* 0x00000005080872a4 */ /* 0x000fc8000f8e0205 */
[----:B------:R-:W-:-:S04]  /*2f320*/  UISETP.LT.AND UP0, UPT, UR4, UR8, UPT ;  /* 0x000000080400728c */ /* 0x000fc8000bf01270 */
[----:B------:R-:W-:-:S12]  /*2f330*/  USEL UR4, UR4, UR8, UP0 ;  /* 0x0000000804047287 */ /* 0x000fd80008000000 */
.L_x_2144:
        /* <DEDUP_REMOVED lines=16> */
[----:B------:R-:W-:Y:S02]  /*2f440*/  UMOV UR4, UR6 ;  /* 0x0000000600047c82 */ /* 0x000fe40008000000 */
        /* <DEDUP_REMOVED lines=10> */
.L_x_2148:
[----:B------:R-:W-:-:S11]  /*2f4f0*/  UISETP.NE.AND UP0, UPT, UR5, 0x1, UPT ;  /* 0x000000010500788c */ /* 0x000fd6000bf05270 */
[----:B------:R-:W-:Y:S02]  /*2f500*/  @UP0 ULDC.64 UR10, c[0x0][0xae0] ;  /* 0x0002b800000a0ab9 */ /* 0x000fe40000000a00 */
[----:B------:R-:W-:-:S04]  /*2f510*/  UIMAD.WIDE.U32 UR6, UR4, UR10, URZ ;  /* 0x0000000a040672a5 */ /* 0x000fc8000f8e003f */
[----:B------:R-:W-:-:S12]  /*2f520*/  @UP0 USHF.R.U32.HI UR4, URZ, UR11, UR7 ;  /* 0x0000000b3f040299 */ /* 0x000fd80008011607 */
.L_x_2149:
[----:B------:R-:W-:-:S04]  /*2f530*/  UIMAD UR4, UR4, UR5, URZ ;  /* 0x00000005040472a4 */ /* 0x000fc8000f8e023f */
[----:B------:R-:W-:-:S04]  /*2f540*/  UISETP.LT.AND UP0, UPT, UR8, UR4, UPT ;  /* 0x000000040800728c */ /* 0x000fc8000bf01270 */
[----:B------:R-:W-:-:S12]  /*2f550*/  USEL UR8, UR8, UR4, !UP0 ;  /* 0x0000000408087287 */ /* 0x000fd8000c000000 */
.L_x_2147:
[----:B------:R-:W-:Y:S01]  /*2f560*/  UIMAD.WIDE UR4, UR8, 0x2aaaaaab, URZ ;  /* 0x2aaaaaab080478a5 */ /* 0x000fe2000f8e023f */
[----:B------:R0:W-:Y:S03]  /*2f570*/  STL [R1+0x490], RZ ;  /* 0x000490ff01007387 */ /* 0x0001e60000100800 */
[----:B------:R-:W-:-:S04]  /*2f580*/  USHF.R.U32.HI UR4, URZ, 0x1f, UR5 ;  /* 0x0000001f3f047899 */ /* 0x000fc80008011605 */
[----:B------:R-:W-:Y:S02]  /*2f590*/  ULEA.HI.SX32 UR4, UR5, UR4, 0x1c ;  /* 0x0000000405047291 */ /* 0x000fe4000f8fe23f */
[----:B------:R-:W-:Y:S02]  /*2f5a0*/  USHF.R.U32.HI UR5, URZ, 0x10, UR40 ;  /* 0x000000103f057899 */ /* 0x000fe40008011628 */
[----:B------:R-:W-:Y:S02]  /*2f5b0*/  ULOP3.LUT UR40, UR40, 0xffff, URZ, 0xc0, !UPT ;  /* 0x0000ffff28287892 */ /* 0x000fe4000f8ec03f */
[----:B------:R-:W-:Y:S01]  /*2f5c0*/  VIMNMX R7, RZ, UR4, !PT ;  /* 0x00000004ff077c48 */ /* 0x000fe2000ffe0100 */
[----:B------:R-:W-:-:S03]  /*2f5d0*/  UISETP.NE.AND UP0, UPT, UR5, URZ, UPT ;  /* 0x0000003f0500728c */ /* 0x000fc6000bf05270 */
[----:B------:R-:W-:Y:S01]  /*2f5e0*/  ISETP.LT.AND P0, PT, R7, UR9, PT ;  /* 0x0000000907007c0c */ /* 0x000fe2000bf01270 */
[----:B------:R0:W-:Y:S07]  /*2f5f0*/  STL [R1+0x48c], R7 ;  /* 0x00048c0701007387 */ /* 0x0001ee0000100800 */
[----:B------:R-:W-:-:S05]  /*2f600*/  @!UP0 ULDC UR5, c[0x0][0xae8] ;  /* 0x0002ba0000058ab9 */ /* 0x000fca0000000800 */
[----:B0-----:R-:W-:Y:S05]  /*2f610*/  @!P0 BRA `(.L_x_2150) ;  /* 0x0000000000708947 */ /* 0x001fea0003800000 */
[----:B------:R-:W-:Y:S01]  /*2f620*/  IMAD.U32 R6, RZ, RZ, UR5 ;  /* 0x00000005ff067e24 */ /* 0x000fe2000f8e00ff */
[----:B------:R-:W-:Y:S01]  /*2f630*/  UIADD3 UR4, UR5, -0x1, UR9 ;  /* 0xffffffff05047890 */ /* 0x000fe2000fffe009 */
[----:B------:R-:W-:-:S03]  /*2f640*/  IMAD.MOV.U32 R2, RZ, RZ, RZ ;  /* 0x000000ffff027224 */ /* 0x000fc600078e00ff */
[-C--:B------:R-:W-:Y:S02]  /*2f650*/  IABS R0, R6.reuse ;  /* 0x0000000600007213 */ /* 0x080fe40000000000 */
[----:B------:R-:W-:Y:S02]  /*2f660*/  IABS R6, R6 ;  /* 0x0000000600067213 */ /* 0x000fe40000000000 */
[----:B------:R-:W0:Y:S08]  /*2f670*/  I2F.RP R4, R0 ;  /* 0x0000000000047306 */ /* 0x000e300000209400 */
[----:B0-----:R-:W0:Y:S02]  /*2f680*/  MUFU.RCP R4, R4 ;  /* 0x0000000400047308 */ /* 0x001e240000001000 */
[----:B0-----:R-:W-:-:S06]  /*2f690*/  VIADD R3, R4, 0xffffffe ;  /* 0x0ffffffe04037836 */ /* 0x001fcc0000000000 */
[----:B------:R-:W0:Y:S02]  /*2f6a0*/  F2I.FTZ.U32.TRUNC.NTZ R3, R3 ;  /* 0x0000000300037305 */ /* 0x000e24000021f000 */
[----:B0-----:R-:W-:-:S04]  /*2f6b0*/  IMAD.MOV R5, RZ, RZ, -R3 ;  /* 0x000000ffff057224 */ /* 0x001fc800078e0a03 */
[----:B------:R-:W-:-:S04]  /*2f6c0*/  IMAD R5, R5, R0, RZ ;  /* 0x0000000005057224 */ /* 0x000fc800078e02ff */
[----:B------:R-:W-:Y:S01]  /*2f6d0*/  IMAD.HI.U32 R5, R3, R5, R2 ;  /* 0x0000000503057227 */ /* 0x000fe200078e0002 */
[----:B------:R-:W-:-:S03]  /*2f6e0*/  IADD3 R2, -R7, UR4, RZ ;  /* 0x0000000407027c10 */ /* 0x000fc6000fffe1ff */
[----:B------:R-:W-:Y:S01]  /*2f6f0*/  IMAD.MOV R3, RZ, RZ, -R6 ;  /* 0x000000ffff037224 */ /* 0x000fe200078e0a06 */
[----:B------:R-:W-:Y:S02]  /*2f700*/  IABS R4, R2 ;  /* 0x0000000200047213 */ /* 0x000fe40000000000 */
[----:B------:R-:W-:-:S03]  /*2f710*/  LOP3.LUT R2, R2, UR5, RZ, 0x3c, !PT ;  /* 0x0000000502027c12 */ /* 0x000fc6000f8e3cff */
[----:B------:R-:W-:Y:S01]  /*2f720*/  IMAD.HI.U32 R5, R5, R4, RZ ;  /* 0x0000000405057227 */ /* 0x000fe200078e00ff */
[----:B------:R-:W-:-:S03]  /*2f730*/  ISETP.GE.AND P2, PT, R2, RZ, PT ;  /* 0x000000ff0200720c */ /* 0x000fc60003f46270 */
[----:B------:R-:W-:-:S05]  /*2f740*/  IMAD R3, R5, R3, R4 ;  /* 0x0000000305037224 */ /* 0x000fca00078e0204 */
[----:B------:R-:W-:-:S13]  /*2f750*/  ISETP.GT.U32.AND P1, PT, R0, R3, PT ;  /* 0x000000030000720c */ /* 0x000fda0003f24070 */
[----:B------:R-:W-:Y:S02]  /*2f760*/  @!P1 IMAD.IADD R3, R3, 0x1, -R0 ;  /* 0x0000000103039824 */ /* 0x000fe400078e0a00 */
[----:B------:R-:W-:Y:S01]  /*2f770*/  @!P1 VIADD R5, R5, 0x1 ;  /* 0x0000000105059836 */ /* 0x000fe20000000000 */
[----:B------:R-:W-:Y:S02]  /*2f780*/  ISETP.NE.AND P1, PT, RZ, UR5, PT ;  /* 0x00000005ff007c0c */ /* 0x000fe4000bf25270 */
[----:B------:R-:W-:-:S13]  /*2f790*/  ISETP.GE.U32.AND P0, PT, R3, R0, PT ;  /* 0x000000000300720c */ /* 0x000fda0003f06070 */
[----:B------:R-:W-:-:S04]  /*2f7a0*/  @P0 VIADD R5, R5, 0x1 ;  /* 0x0000000105050836 */ /* 0x000fc80000000000 */
[----:B------:R-:W-:Y:S01]  /*2f7b0*/  @!P2 IMAD.MOV R5, RZ, RZ, -R5 ;  /* 0x000000ffff05a224 */ /* 0x000fe200078e0a05 */
[----:B------:R-:W-:-:S05]  /*2f7c0*/  @!P1 LOP3.LUT R5, RZ, UR5, RZ, 0x33, !PT ;  /* 0x00000005ff059c12 */ /* 0x000fca000f8e33ff */
[----:B------:R0:W-:Y:S02]  /*2f7d0*/  STL [R1+0x490], R5 ;  /* 0x0004900501007387 */ /* 0x0001e40000100800 */
.L_x_2150:
[----:B------:R-:W2:Y:S01]  /*2f7e0*/  LDL R2, [R1+0x490] ;  /* 0x0004900001027983 */ /* 0x000ea20000100800 */
[----:B------:R-:W-:Y:S02]  /*2f7f0*/  IMAD.MOV.U32 R6, RZ, RZ, RZ ;  /* 0x000000ffff067224 */ /* 0x000fe400078e00ff */
[----:B--2---:R-:W-:Y:S02]  /*2f800*/  IMAD R0, R2, UR40, R7 ;  /* 0x0000002802007c24 */ /* 0x004fe4000f8e0207 */
[----:B------:R-:W-:-:S03]  /*2f810*/  IMAD.MOV.U32 R7, RZ, RZ, 0x1 ;  /* 0x00000001ff077424 */ /* 0x000fc600078e00ff */
[----:B------:R-:W-:Y:S01]  /*2f820*/  VIADDMNMX R19, R0, R2, UR9, PT ;  /* 0x0000000900137e46 */ /* 0x000fe2000b800102 */
[----:B------:R1:W-:Y:S03]  /*2f830*/  STL [R1+0x488], R0 ;  /* 0x0004880001007387 */ /* 0x0003e60000100800 */
[----:B------:R-:W-:Y:S01]  /*2f840*/  ISETP.GT.AND P0, PT, R19, R0, PT ;  /* 0x000000001300720c */ /* 0x000fe20003f04270 */
[----:B------:R2:W-:Y:S01]  /*2f850*/  STL [R1+0x4b4], R19 ;  /* 0x0004b41301007387 */ /* 0x0005e20000100800 */
[----:B-1----:R-:W-:-:S11]  /*2f860*/  IMAD.MOV.U32 R0, RZ, RZ, 0x1 ;  /* 0x00000001ff007424 */ /* 0x002fd600078e00ff */
[----:B--2---:R-:W-:Y:S05]  /*2f870*/  @!P0 BRA `(.L_x_2143) ;  /* 0x0000004000108947 */ /* 0x004fea0003800000 */
[----:B------:R-:W1:Y:S01]  /*2f880*/  S2UR UR4, SR_CgaCtaId ;  /* 0x00000000000479c3 */ /* 0x000e620000008800 */
[----:B------:R-:W-:Y:S02]  /*2f890*/  UMOV UR38, 0x400 ;  /* 0x0000040000267882 */ /* 0x000fe40000000000 */
[----:B-1----:R-:W-:-:S04]  /*2f8a0*/  ULEA UR38, UR4, UR38, 0x18 ;  /* 0x0000002604267291 */ /* 0x002fc8000f8ec03f */
        /* <DEDUP_REMOVED lines=10> */
[----:B0-----:R-:W-:Y:S02]  /*2f950*/  IMAD.U32 R5, RZ, RZ, UR7 ;  /* 0x00000007ff057e24 */ /* 0x001fe4000f8e00ff */
        /* <DEDUP_REMOVED lines=9> */
.L_x_2151:
        /* <DEDUP_REMOVED lines=8> */
[----:B------:R1:W2:Y:S01]  /*2fa70*/  LDC.64 R2, c[0x4][R16] ;  /* 0x0100000010027b82 */ /* 0x0002a20000000a00 */
[----:B------:R-:W-:Y:S02]  /*2fa80*/  IMAD.U32 R4, RZ, RZ, UR6 ;  /* 0x00000006ff047e24 */ /* 0x000fe4000f8e00ff */
[----:B0-----:R-:W-:Y:S02]  /*2fa90*/  IMAD.U32 R5, RZ, RZ, UR7 ;  /* 0x00000007ff057e24 */ /* 0x001fe4000f8e00ff */
[----:B------:R-:W-:Y:S02]  /*2faa0*/  IMAD.U32 R6, RZ, RZ, UR8 ;  /* 0x00000008ff067e24 */ /* 0x000fe4000f8e00ff */
[----:B------:R-:W-:-:S02]  /*2fab0*/  IMAD.U32 R7, RZ, RZ, UR9 ;  /* 0x00000009ff077e24 */ /* 0x000fc4000f8e00ff */
[----:B------:R-:W-:Y:S02]  /*2fac0*/  IMAD.U32 R10, RZ, RZ, UR4 ;  /* 0x00000004ff0a7e24 */ /* 0x000fe4000f8e00ff */
[----:B------:R-:W-:Y:S02]  /*2fad0*/  IMAD.U32 R11, RZ, RZ, UR5 ;  /* 0x00000005ff0b7e24 */ /* 0x000fe4000f8e00ff */
[----:B------:R-:W-:Y:S02]  /*2fae0*/  IMAD.MOV.U32 R8, RZ, RZ, 0x70 ;  /* 0x00000070ff087424 */ /* 0x000fe400078e00ff */
[----:B------:R-:W-:Y:S02]  /*2faf0*/  IMAD.MOV.U32 R12, RZ, RZ, 0x1 ;  /* 0x00000001ff0c7424 */ /* 0x000fe400078e00ff */
[----:B-1----:R-:W-:-:S07]  /*2fb00*/  IMAD.MOV.U32 R13, RZ, RZ, RZ ;  /* 0x000000ffff0d7224 */ /* 0x002fce00078e00ff */
[----:B------:R-:W-:-:S07]  /*2fb10*/  LEPC R20, `(.L_x_2153) ;  /* 0x000000001014794e */ /* 0x000fce0000000000 */
[----:B--2---:R-:W-:Y:S05]  /*2fb20*/  CALL.ABS.NOINC R2 ;  /* 0x0000000002007343 */ /* 0x004fea0003c00000 */
.L_x_2153:
        /* <DEDUP_REMOVED lines=15> */
.L_x_2152:
[----:B------:R-:W1:Y:S02]  /*2fc20*/  LDC.64 R2, c[0x0][0xaf0] ;  /* 0x0002bc00ff027b82 */ /* 0x000e640000000a00 */
[----:B-1----:R-:W-:-:S04]  /*2fc30*/  ISETP.NE.U32.AND P0, PT, R2, RZ, PT ;  /* 0x000000ff0200720c */ /* 0x002fc80003f05070 */
[----:B------:R-:W-:-:S13]  /*2fc40*/  ISETP.NE.AND.EX P0, PT, R3, RZ, PT, P0 ;  /* 0x000000ff0300720c */ /* 0x000fda0003f05300 */
[----:B------:R-:W1:Y:S02]  /*2fc50*/  @P0 LDC.64 R2, c[0x0][0xaf0] ;  /* 0x0002bc00ff020b82 */ /* 0x000e640000000a00 */
[----:B-1----:R-:W-:-:S05]  /*2fc60*/  @P0 IMAD.WIDE R2, R18, 0x4, R2 ;  /* 0x0000000412020825 */ /* 0x002fca00078e0202 */
[----:B------:R1:W2:Y:S01]  /*2fc70*/  @P0 LDG.E R18, desc[UR44][R2.64] ;  /* 0x0000002c02120981 */ /* 0x0002a2000c1e1900 */
[----:B------:R-:W-:Y:S01]  /*2fc80*/  UMOV UR4, 0xffffffff ;  /* 0xffffffff00047882 */ /* 0x000fe20000000000 */
[----:B------:R-:W-:Y:S01]  /*2fc90*/  LOP3.LUT R17, R17, 0xfffffffe, RZ, 0xc0, !PT ;  /* 0xfffffffe11117812 */ /* 0x000fe200078ec0ff */
[----:B------:R-:W-:Y:S01]  /*2fca0*/  VIADD R0, R19, 0xffffffff ;  /* 0xffffffff13007836 */ /* 0x000fe20000000000 */
[----:B------:R-:W3:Y:S01]  /*2fcb0*/  S2R R16, SR_TID.X ;  /* 0x0000000000107919 */ /* 0x000ee20000002100 */
[----:B-1----:R-:W1:Y:S02]  /*2fcc0*/  LDC.64 R2, c[0x0][0x418] ;  /* 0x00010600ff027b82 */ /* 0x002e640000000a00 */
[----:B-1----:R-:W-:Y:S02]  /*2fcd0*/  ISETP.NE.U32.AND P0, PT, R2, RZ, PT ;  /* 0x000000ff0200720c */ /* 0x002fe40003f05070 */
[----:B---3--:R-:W-:Y:S02]  /*2fce0*/  SHF.R.U32.HI R4, RZ, 0x5, R16 ;  /* 0x00000005ff047819 */ /* 0x008fe40000011610 */
[----:B------:R-:W-:-:S02]  /*2fcf0*/  ISETP.NE.AND.EX P1, PT, R3, RZ, PT, P0 ;  /* 0x000000ff0300720c */ /* 0x000fc40003f25300 */
[----:B------:R-:W-:-:S11]  /*2fd00*/  LOP3.LUT R4, R4, 0x3, RZ, 0xc0, !PT ;  /* 0x0000000304047812 */ /* 0x000fd600078ec0ff */
[----:B------:R-:W-:Y:S02]  /*2fd10*/  @P1 LOP3.LUT R17, R17, 0x1, RZ, 0xfc, !PT ;  /* 0x0000000111111812 */ /* 0x000fe400078efcff */
[----:B--2---:R-:W-:Y:S02]  /*2fd20*/  SHF.R.S32.HI R19, RZ, 0x1f, R18 ;  /* 0x0000001fff137819 */ /* 0x004fe40000011412 */
[----:B------:R-:W-:Y:S01]  /*2fd30*/  SEL R16, R18, RZ, !P1 ;  /* 0x000000ff12107207 */ /* 0x000fe20004800000 */
[----:B------:R-:W-:Y:S06]  /*2fd40*/  BRA.DIV UR4, `(.L_x_2154) ;  /* 0x0000004204447947 */ /* 0x000fec000b800000 */
[----:B------:R1:W2:Y:S02]  /*2fd50*/  SHFL.IDX PT, R14, R4, RZ, 0x1f ;  /* 0x00001fff040e7589 */ /* 0x0002a400000e0000 */
.L_x_2238:
[----:B------:R3:W-:Y:S01]  /*2fd60*/  STL [R1+0x480], R0 ;  /* 0x0004800001007387 */ /* 0x0007e20000100800 */
[----:B--2---:R-:W-:Y:S02]  /*2fd70*/  ISETP.NE.AND P0, PT, R14, RZ, PT ;  /* 0x000000ff0e00720c */ /* 0x004fe40003f05270 */
[----:B------:R-:W-:Y:S02]  /*2fd80*/  PLOP3.LUT P2, PT, PT, PT, PT, 0x8, 0x0 ;  /* 0x000000000000781c */ /* 0x000fe40003f4e170 */
[----:B------:R-:W-:-:S11]  /*2fd90*/  LOP3.LUT R17, R17, 0xfffffffd, RZ, 0xc0, !PT ;  /* 0xfffffffd11117812 */ /* 0x000fd600078ec0ff */
[----:B------:R-:W-:Y:S01]  /*2fda0*/  @P2 LOP3.LUT R17, R17, 0x2, RZ, 0xfc, !PT ;  /* 0x0000000211112812 */ /* 0x000fe200078efcff */
[----:B---3--:R-:W-:Y:S06]  /*2fdb0*/  @P0 BRA `(.L_x_2155) ;  /* 0x0000000000e40947 */ /* 0x008fec0003800000 */
[----:B------:R-:W-:-:S03]  /*2fdc0*/  UMOV UR4, 0xffffffff ;  /* 0xffffffff00047882 */ /* 0x000fc60000000000 */
[----:B------:R-:W-:Y:S05]  /*2fdd0*/  BRA.DIV UR4, `(.L_x_2156) ;  /* 0x0000004204407947 */ /* 0x000fea000b800000 */
[----:B------:R-:W-:-:S13]  /*2fde0*/  ELECT P6, URZ, PT ;  /* 0x00000000003f782f */ /* 0x000fda00038c0000 */
.L_x_2241:
[----:B------:R-:W-:Y:S05]  /*2fdf0*/  @!P6 BRA `(.L_x_2155) ;  /* 0x0000000000d4e947 */ /* 0x000fea0003800000 */
[----:B------:R-:W-:Y:S01]  /*2fe00*/  IMAD.MOV.U32 R16, RZ, RZ, R18 ;  /* 0x000000ffff107224 */ /* 0x000fe200078e0012 */
[----:B------:R-:W-:Y:S06]  /*2fe10*/  @!P1 BRA `(.L_x_2157) ;  /* 0x00000000004c9947 */ /* 0x000fec0003800000 */
[----:B------:R-:W2:Y:S01]  /*2fe20*/  LDC R6, c[0x0][0x43c] ;  /* 0x00010f00ff067b82 */ /* 0x000ea20000000800 */
[----:B------:R-:W-:Y:S01]  /*2fe30*/  IMAD.MOV.U32 R7, RZ, RZ, R0 ;  /* 0x000000ffff077224 */ /* 0x000fe200078e0000 */
[----:B------:R-:W-:Y:S01]  /*2fe40*/  ULDC.64 UR4, c[0x0][0x428] ;  /* 0x00010a0000047ab9 */ /* 0x000fe20000000a00 */
[----:B--2---:R-:W-:-:S13]  /*2fe50*/  ISETP.NE.AND P0, PT, R6, 0x1, PT ;  /* 0x000000010600780c */ /* 0x004fda0003f05270 */
[----:B01----:R-:W0:Y:S02]  /*2fe60*/  @P0 LDC.64 R4, c[0x0][0x440] ;  /* 0x00011000ff040b82 */ /* 0x003e240000000a00 */
[----:B0-----:R-:W-:-:S04]  /*2fe70*/  @P0 IMAD.HI.U32 R0, R7, R4, RZ ;  /* 0x0000000407000227 */ /* 0x001fc800078e00ff */
[----:B------:R-:W-:Y:S01]  /*2fe80*/  IMAD.MOV.U32 R4, RZ, RZ, R7 ;  /* 0x000000ffff047224 */ /* 0x000fe200078e0007 */
[----:B------:R-:W-:-:S05]  /*2fe90*/  @P0 SHF.R.U32.HI R4, RZ, R5, R0 ;  /* 0x00000005ff040219 */ /* 0x000fca0000011600 */
[----:B------:R-:W-:-:S04]  /*2fea0*/  IMAD.MOV R5, RZ, RZ, -R4 ;  /* 0x000000ffff057224 */ /* 0x000fc800078e0a04 */
[----:B------:R-:W-:Y:S01]  /*2feb0*/  IMAD R7, R6, R5, R7 ;  /* 0x0000000506077224 */ /* 0x000fe200078e0207 */
[----:B------:R-:W-:-:S04]  /*2fec0*/  SHF.R.S32.HI R5, RZ, 0x1f, R4 ;  /* 0x0000001fff057819 */ /* 0x000fc80000011404 */
[----:B------:R0:W-:Y:S01]  /*2fed0*/  STL [R1+0x480], R7 ;  /* 0x0004800701007387 */ /* 0x0001e20000100800 */
[----:B------:R-:W-:-:S03]  /*2fee0*/  IMAD.WIDE.U32 R4, R18, UR4, R4 ;  /* 0x0000000412047c25 */ /* 0x000fc6000f8e0004 */
[----:B------:R-:W-:Y:S01]  /*2fef0*/  LEA R2, P0, R4, R2, 0x2 ;  /* 0x0000000204027211 */ /* 0x000fe200078010ff */
[----:B0-----:R-:W-:-:S04]  /*2ff00*/  IMAD R7, R19, UR4, RZ ;  /* 0x0000000413077c24 */ /* 0x001fc8000f8e02ff */
[----:B------:R-:W-:-:S04]  /*2ff10*/  IMAD R7, R18, UR5, R7 ;  /* 0x0000000512077c24 */ /* 0x000fc8000f8e0207 */
[----:B------:R-:W-:-:S05]  /*2ff20*/  IMAD.IADD R0, R5, 0x1, R7 ;  /* 0x0000000105007824 */ /* 0x000fca00078e0207 */
[----:B------:R-:W-:-:S05]  /*2ff30*/  LEA.HI.X R3, R4, R3, R0, 0x2, P0 ;  /* 0x0000000304037211 */ /* 0x000fca00000f1400 */
[----:B------:R2:W5:Y:S02]  /*2ff40*/  LDG.E R16, desc[UR44][R2.64] ;  /* 0x0000002c02107981 */ /* 0x000564000c1e1900 */
.L_x_2157:
[----:B------:R-:W-:Y:S01]  /*2ff50*/  IMAD.MOV.U32 R0, RZ, RZ, 0x1 ;  /* 0x00000001ff007424 */ /* 0x000fe200078e00ff */
[----:B------:R-:W2:Y:S04]  /*2ff60*/  S2R R8, SR_TID.X ;  /* 0x0000000000087919 */ /* 0x000ea80000002100 */
[----:B------:R-:W-:-:S04]  /*2ff70*/  SHF.L.U32 R0, R0, 0x1f, RZ ;  /* 0x0000001f00007819 */ /* 0x000fc800000006ff */
[----:B------:R-:W3:Y:S01]  /*2ff80*/  SYNCS.PHASECHK.TRANS64.TRYWAIT P0, [UR38+0x32440], R0 ;  /* 0x03244000ff0075a7 */ /* 0x000ee20008000166 */
[----:B--2---:R-:W-:-:S04]  /*2ff90*/  LOP3.LUT R2, R8, 0x7f, RZ, 0xc0, !PT ;  /* 0x0000007f08027812 */ /* 0x004fc800078ec0ff */
[----:B------:R-:W-:Y:S01]  /*2ffa0*/  ISETP.NE.AND P1, PT, R2, RZ, PT ;  /* 0x000000ff0200720c */ /* 0x000fe20003f25270 */
[----:B---3--:R-:W-:-:S12]  /*2ffb0*/  @!P0 BRA `(.L_x_2158) ;  /* 0x0000003c00e88947 */ /* 0x008fd80003800000 */
.L_x_2242:
[----:B------:R-:W-:Y:S05]  /*2ffc0*/  @P1 BRA `(.L_x_2159) ;  /* 0x0000000000181947 */ /* 0x000fea0003800000 */
[----:B------:R-:W3:Y:S01]  /*2ffd0*/  S2R R2, SR_TID.X ;  /* 0x0000000000027919 */ /* 0x000ee20000002100 */
[----:B--2---:R-:W-:-:S04]  /*2ffe0*/  IMAD.MOV.U32 R0, RZ, RZ, 0x3000 ;  /* 0x00003000ff007424 */ /* 0x004fc800078e00ff */
[----:B------:R4:W-:Y:S01]  /*2fff0*/  SYNCS.ARRIVE.TRANS64 RZ, [UR38+0x32430], R0 ;  /* 0x03243000ffff79a7 */ /* 0x0009e20008000026 */
[----:B---3--:R-:W-:-:S13]  /*30000*/  LOP3.LUT P0, RZ, R2, 0x1f, RZ, 0xc0, !PT ;  /* 0x0000001f02ff7812 */ /* 0x008fda000780c0ff */
[----:B----4-:R-:W-:Y:S05]  /*30010*/  @!P0 BRA `(.L_x_2159) ;  /* 0x0000000000048947 */ /* 0x010fea0003800000 */
[----:B------:R-:W-:Y:S01]  /*30020*/  BPT.TRAP 0x1 ;  /* 0x000000040000795c */ /* 0x000fe20000300000 */
.L_x_2159:
[----:B--2---:R-:W2:Y:S01]  /*30030*/  LDL R0, [R1+0x480] ;  /* 0x0004800001007983 */ /* 0x004ea20000100800 */
        /* <DEDUP_REMOVED lines=16> */
[----:B--2---:R-:W-:Y:S01]  /*30140*/  NOP ;  /* 0x0000000000007918 */ /* 0x004fe20000000000 */
.L_x_2155:
[----:B------:R-:W-:Y:S05]  /*30150*/  WARPSYNC.ALL ;  /* 0x0000000000007948 */ /* 0x000fea0003800000 */
[----:B------:R-:W-:Y:S01]  /*30160*/  UIADD3 UR4, UR38, 0x18400, URZ ;  /* 0x0001840026047890 */ /* 0x000fe2000fffe03f */
[----:B------:R-:W-:Y:S01]  /*30170*/  BAR.SYNC.DEFER_BLOCKING 0x8, 0x180 ;  /* 0x0206000000007b1d */ /* 0x000fe20000010000 */
[----:B------:R-:W-:Y:S02]  /*30180*/  USHF.R.S32.HI UR43, URZ, 0x1f, UR36 ;  /* 0x0000001f3f2b7899 */ /* 0x000fe40008011424 */
[----:B------:R-:W-:-:S06]  /*30190*/  ULOP3.LUT UP0, URZ, UR4, 0x3ff, URZ, 0xc0, !UPT ;  /* 0x000003ff043f7892 */ /* 0x000fcc000f80c03f */
[----:B------:R-:W-:-:S13]  /*301a0*/  PLOP3.LUT P0, PT, PT, PT, UP0, 0x80, 0x0 ;  /* 0x000000000000781c */ /* 0x000fda0003f0f008 */
[----:B------:R-:W-:Y:S05]  /*301b0*/  @!P0 BRA `(.L_x_2160) ;  /* 0x0000000000408947 */ /* 0x000fea0003800000 */
[----:B------:R-:W-:Y:S01]  /*301c0*/  MOV R2, 0x0 ;  /* 0x0000000000027802 */ /* 0x000fe20000000f00 */
[----:B------:R-:W-:Y:S01]  /*301d0*/  ULDC.64 UR6, c[0x4][0x98] ;  /* 0x0100260000067ab9 */ /* 0x000fe20000000a00 */
[----:B------:R-:W-:Y:S01]  /*301e0*/  ULDC.64 UR8, c[0x4][0xa0] ;  /* 0x0100280000087ab9 */ /* 0x000fe20000000a00 */
[----:B------:R-:W-:Y:S01]  /*301f0*/  ULDC.64 UR4, c[0x4][0x20] ;  /* 0x0100080000047ab9 */ /* 0x000fe20000000a00 */
[----:B-1----:R-:W-:Y:S02]  /*30200*/  IMAD.U32 R4, RZ, RZ, UR6 ;  /* 0x00000006ff047e24 */ /* 0x002fe4000f8e00ff */
        /* <DEDUP_REMOVED lines=11> */
.L_x_2160:
[----:B------:R-:W2:Y:S01]  /*302c0*/  LDC R7, c[0x0][0x448] ;  /* 0x00011200ff077b82 */ /* 0x000ea20000000800 */
[----:B------:R-:W3:Y:S01]  /*302d0*/  S2R R9, SR_TID.X ;  /* 0x0000000000097919 */ /* 0x000ee20000002100 */
[----:B------:R-:W-:Y:S02]  /*302e0*/  ULDC.64 UR8, c[0x0][0x2d8] ;  /* 0x0000b60000087ab9 */ /* 0x000fe40000000a00 */
[----:B------:R-:W-:Y:S01]  /*302f0*/  UIMAD UR6, UR43, UR8, URZ ;  /* 0x000000082b0672a4 */ /* 0x000fe2000f8e023f */
[----:B-1----:R-:W1:Y:S01]  /*30300*/  S2R R4, SR_CTAID.Z ;  /* 0x0000000000047919 */ /* 0x002e620000002700 */
[----:B------:R-:W-:Y:S02]  /*30310*/  UIMAD.WIDE.U32 UR4, UR36, UR8, URZ ;  /* 0x00000008240472a5 */ /* 0x000fe4000f8e003f */
[----:B------:R-:W-:Y:S01]  /*30320*/  UIMAD UR6, UR36, UR9, UR6 ;  /* 0x00000009240672a4 */ /* 0x000fe2000f8e0206 */
[----:B------:R-:W4:Y:S03]  /*30330*/  S2R R10, SR_CTAID.Z ;  /* 0x00000000000a7919 */ /* 0x000f260000002700 */
[----:B------:R-:W-:Y:S01]  /*30340*/  UIADD3 UR5, UR5, UR6, URZ ;  /* 0x0000000605057290 */ /* 0x000fe2000fffe03f */
[----:B--2---:R-:W-:-:S02]  /*30350*/  ISETP.NE.AND P0, PT, R7, 0x1, PT ;  /* 0x000000010700780c */ /* 0x004fc40003f05270 */
[C---:B---3--:R-:W-:Y:S01]  /*30360*/  LOP3.LUT R8, R9.reuse, 0x7f, RZ, 0xc0, !PT ;  /* 0x0000007f09087812 */ /* 0x048fe200078ec0ff */
[----:B------:R-:W-:-:S10]  /*30370*/  IMAD.SHL.U32 R3, R9, 0x10, RZ ;  /* 0x0000001009037824 */ /* 0x000fd400078e00ff */
[----:B------:R-:W2:Y:S01]  /*30380*/  @P0 LDC R0, c[0x0][0x44c] ;  /* 0x00011300ff000b82 */ /* 0x000ea20000000800 */
[----:B------:R-:W-:Y:S02]  /*30390*/  SHF.R.U32.HI R6, RZ, 0x3, R8 ;  /* 0x00000003ff067819 */ /* 0x000fe40000011608 */
[----:B-1----:R-:W-:Y:S02]  /*303a0*/  SHF.R.S32.HI R4, RZ, 0x1f, R4 ;  /* 0x0000001fff047819 */ /* 0x002fe40000011404 */
[----:B------:R-:W-:-:S03]  /*303b0*/  LOP3.LUT R3, R6, 0x70, R3, 0xf8, !PT ;  /* 0x0000007006037812 */ /* 0x000fc600078ef803 */
[----:B------:R-:W1:Y:S02]  /*303c0*/  @P0 LDC R2, c[0x0][0x450] ;  /* 0x00011400ff020b82 */ /* 0x000e640000000800 */
[----:B0-----:R-:W-:-:S04]  /*303d0*/  VIADD R5, R3, UR39 ;  /* 0x0000002703057c36 */ /* 0x001fc80008000000 */
[----:B--2---:R-:W-:-:S04]  /*303e0*/  @P0 IMAD.HI.U32 R3, R5, R0, RZ ;  /* 0x0000000005030227 */ /* 0x004fc800078e00ff */
[----:B------:R-:W-:Y:S01]  /*303f0*/  IMAD.MOV.U32 R0, RZ, RZ, R5 ;  /* 0x000000ffff007224 */ /* 0x000fe200078e0005 */
[----:B-1----:R-:W-:Y:S02]  /*30400*/  @P0 SHF.R.U32.HI R0, RZ, R2, R3 ;  /* 0x00000002ff000219 */ /* 0x002fe40000011603 */
[----:B------:R-:W0:Y:S02]  /*30410*/  LDC.64 R2, c[0x0][0x2e0] ;  /* 0x0000b800ff027b82 */ /* 0x000e240000000a00 */
[----:B0-----:R-:W-:-:S04]  /*30420*/  IMAD R4, R4, R2, RZ ;  /* 0x0000000204047224 */ /* 0x001fc800078e02ff */
[C---:B----4-:R-:W-:Y:S02]  /*30430*/  IMAD R4, R10.reuse, R3, R4 ;  /* 0x000000030a047224 */ /* 0x050fe400078e0204 */
        /* <DEDUP_REMOVED lines=8> */
[----:B------:R-:W-:Y:S02]  /*304c0*/  IMAD.MOV R0, RZ, RZ, -R0 ;  /* 0x000000ffff007224 */ /* 0x000fe400078e0a00 */
[----:B------:R-:W-:Y:S02]  /*304d0*/  IMAD.IADD R3, R3, 0x1, R4 ;  /* 0x0000000103037824 */ /* 0x000fe400078e0204 */
[----:B------:R-:W-:-:S04]  /*304e0*/  IMAD R0, R7, R0, R5 ;  /* 0x0000000007007224 */ /* 0x000fc800078e0205 */
[----:B------:R-:W-:Y:S01]  /*304f0*/  IMAD.WIDE.U32 R2, R0, UR4, R2 ;  /* 0x0000000400027c25 */ /* 0x000fe2000f8e0002 */
[----:B------:R-:W-:-:S05]  /*30500*/  SHF.R.S32.HI R4, RZ, 0x1f, R0 ;  /* 0x0000001fff047819 */ /* 0x000fca0000011400 */
[----:B------:R-:W-:-:S04]  /*30510*/  IMAD R4, R4, UR4, RZ ;  /* 0x0000000404047c24 */ /* 0x000fc8000f8e02ff */
        /* <DEDUP_REMOVED lines=21> */
[----:B------:R-:W2:Y:S02]  /*30670*/  SHFL.IDX PT, R6, R0, 0x1, 0x181f ;  /* 0x00381f0000067f89 */ /* 0x000ea400000e0000 */
[----:B------:R-:W-:-:S02]  /*30680*/  ISETP.GE.AND P1, PT, R11, R2, PT ;  /* 0x000000020b00720c */ /* 0x000fc40003f26270 */
[----:B------:R-:W3:Y:S01]  /*30690*/  SHFL.IDX PT, R8, R3, 0x1, 0x181f ;  /* 0x00381f0003087f89 */ /* 0x000ee200000e0000 */
[----:B------:R-:W-:-:S03]  /*306a0*/  ISETP.GE.AND P2, PT, R12, R2, PT ;  /* 0x000000020c00720c */ /* 0x000fc60003f46270 */
[----:B------:R4:W-:Y:S04]  /*306b0*/  STL [R1+0x494], R12 ;  /* 0x0004940c01007387 */ /* 0x0009e80000100800 */
[----:B------:R-:W-:Y:S03]  /*306c0*/  STL [R1+0x474], R11 ;  /* 0x0004740b01007387 */ /* 0x000fe60000100800 */
[----:B------:R-:W-:Y:S02]  /*306d0*/  @!P1 LEA R7, R9, UR38, 0x1 ;  /* 0x0000002609079c11 */ /* 0x000fe4000f8e08ff */
[----:B0-----:R-:W-:Y:S01]  /*306e0*/  @!P1 LEA R5, P3, R10, R5, 0x1 ;  /* 0x000000050a059211 */ /* 0x001fe200078608ff */
[----:B----4-:R-:W-:-:S04]  /*306f0*/  VIADD R12, R11, 0x20 ;  /* 0x000000200b0c7836 */ /* 0x010fc80000000000 */
[----:B-1----:R-:W-:Y:S01]  /*30700*/  @!P1 IMAD.X R4, RZ, RZ, R4, P3 ;  /* 0x000000ffff049224 */ /* 0x002fe200018e0604 */
[----:B------:R-:W-:Y:S04]  /*30710*/  STL [R1+0x4a0], R12 ;  /* 0x0004a00c01007387 */ /* 0x000fe80000100800 */
[----:B------:R-:W-:-:S04]  /*30720*/  @!P1 LOP3.LUT R5, R5, R4, RZ, 0x3c, !PT ;  /* 0x0000000405059212 */ /* 0x000fc800078e3cff */
[----:B------:R-:W-:-:S04]  /*30730*/  @!P1 LOP3.LUT R4, R5, R4, RZ, 0x3c, !PT ;  /* 0x0000000405049212 */ /* 0x000fc800078e3cff */
[----:B------:R-:W-:-:S05]  /*30740*/  @!P1 LOP3.LUT R5, R5, R4, RZ, 0x3c, !PT ;  /* 0x0000000405059212 */ /* 0x000fca00078e3cff */
[----:B------:R2:W-:Y:S02]  /*30750*/  @!P1 LDGSTS.E.BYPASS.LTC128B.128 [R7+0x18400], desc[UR44][R4.64], !P0 ;  /* 0x1840000004079fae */ /* 0x0005e4000c101d6c */
[----:B--2---:R-:W-:Y:S01]  /*30760*/  @!P2 LEA R4, P1, R10, R6, 0x1 ;  /* 0x000000060a04a211 */ /* 0x004fe200078208ff */
[----:B------:R-:W-:Y:S01]  /*30770*/  VIADD R7, R11, 0x30 ;  /* 0x000000300b077836 */ /* 0x000fe20000000000 */
[----:B------:R-:W-:-:S03]  /*30780*/  @!P2 LEA R6, R9, UR38, 0x1 ;  /* 0x000000260906ac11 */ /* 0x000fc6000f8e08ff */
[----:B---3--:R-:W-:Y:S01]  /*30790*/  @!P2 IMAD.X R5, RZ, RZ, R8, P1 ;  /* 0x000000ffff05a224 */ /* 0x008fe200008e0608 */
[----:B------:R-:W-:Y:S01]  /*307a0*/  ISETP.GE.AND P1, PT, R12, R2, PT ;  /* 0x000000020c00720c */ /* 0x000fe20003f26270 */
[----:B------:R-:W-:Y:S04]  /*307b0*/  STL [R1+0x4a4], R7 ;  /* 0x0004a40701007387 */ /* 0x000fe80000100800 */
[----:B------:R0:W-:Y:S04]  /*307c0*/  @!P2 LDGSTS.E.BYPASS.LTC128B.128 [R6+0x18c00], desc[UR44][R4.64], !P0 ;  /* 0x18c000000406afae */ /* 0x0001e8000c101d6c */
[----:B0-----:R-:W0:Y:S04]  /*307d0*/  SHFL.IDX PT, R5, R0, 0x2, 0x181f ;  /* 0x00581f0000057f89 */ /* 0x001e2800000e0000 */
[----:B------:R-:W-:Y:S01]  /*307e0*/  @!P1 LEA R6, R9, UR38, 0x1 ;  /* 0x0000002609069c11 */ /* 0x000fe2000f8e08ff */
[----:B------:R-:W1:Y:S01]  /*307f0*/  SHFL.IDX PT, R4, R3, 0x2, 0x181f ;  /* 0x00581f0003047f89 */ /* 0x000e6200000e0000 */
[----:B0-----:R-:W-:-:S05]  /*30800*/  @!P1 LEA R5, P2, R10, R5, 0x1 ;  /* 0x000000050a059211 */ /* 0x001fca00078408ff */
[----:B-1----:R-:W-:-:S05]  /*30810*/  @!P1 IMAD.X R4, RZ, RZ, R4, P2 ;  /* 0x000000ffff049224 */ /* 0x002fca00010e0604 */
        /* <DEDUP_REMOVED lines=19> */
[----:B0-----:R-:W0:Y:S04]  /*30950*/  SHFL.IDX PT, R4, R0, 0x4, 0x181f ;  /* 0x00981f0000047f89 */ /* 0x001e2800000e0000 */
[----:B------:R-:W1:Y:S01]  /*30960*/  SHFL.IDX PT, R6, R3, 0x4, 0x181f ;  /* 0x00981f0003067f89 */ /* 0x000e6200000e0000 */
[----:B0-----:R-:W-:-:S05]  /*30970*/  @!P1 LEA R5, P2, R10, R4, 0x1 ;  /* 0x000000040a059211 */ /* 0x001fca00078408ff */
[----:B-1----:R-:W-:Y:S01]  /*30980*/  @!P1 IMAD.X R4, RZ, RZ, R6, P2 ;  /* 0x000000ffff049224 */ /* 0x002fe200010e0606 */
[----:B------:R-:W-:-:S04]  /*30990*/  @!P1 LEA R6, R9, UR38, 0x1 ;  /* 0x0000002609069c11 */ /* 0x000fc8000f8e08ff */
        /* <DEDUP_REMOVED lines=16> */
[----:B------:R-:W-:-:S03]  /*30aa0*/  ISETP.GE.AND P1, PT, R7, R2, PT ;  /* 0x000000020700720c */ /* 0x000fc60003f26270 */
[----:B0-----:R-:W0:Y:S04]  /*30ab0*/  SHFL.IDX PT, R4, R0, 0x6, 0x181f ;  /* 0x00d81f0000047f89 */ /* 0x001e2800000e0000 */
[----:B------:R-:W1:Y:S04]  /*30ac0*/  SHFL.IDX PT, R6, R3, 0x6, 0x181f ;  /* 0x00d81f0003067f89 */ /* 0x000e6800000e0000 */
[----:B------:R-:W2:Y:S04]  /*30ad0*/  SHFL.IDX PT, R3, R3, 0x7, 0x181f ;  /* 0x00f81f0003037f89 */ /* 0x000ea800000e0000 */
[----:B------:R-:W3:Y:S01]  /*30ae0*/  SHFL.IDX PT, R0, R0, 0x7, 0x181f ;  /* 0x00f81f0000007f89 */ /* 0x000ee200000e0000 */
[----:B0-----:R-:W-:-:S05]  /*30af0*/  @!P1 LEA R5, P2, R10, R4, 0x1 ;  /* 0x000000040a059211 */ /* 0x001fca00078408ff */
[----:B-1----:R-:W-:Y:S01]  /*30b00*/  @!P1 IMAD.X R4, RZ, RZ, R6, P2 ;  /* 0x000000ffff049224 */ /* 0x002fe200010e0606 */
[----:B------:R-:W-:-:S04]  /*30b10*/  @!P1 LEA R6, R9, UR38, 0x1 ;  /* 0x0000002609069c11 */ /* 0x000fc8000f8e08ff */
[----:B------:R-:W-:-:S04]  /*30b20*/  @!P1 LOP3.LUT R5, R5, R4, RZ, 0x3c, !PT ;  /* 0x0000000405059212 */ /* 0x000fc800078e3cff */
[----:B------:R-:W-:-:S04]  /*30b30*/  @!P1 LOP3.LUT R4, R5, R4, RZ, 0x3c, !PT ;  /* 0x0000000405049212 */ /* 0x000fc800078e3cff */
[----:B------:R-:W-:-:S05]  /*30b40*/  @!P1 LOP3.LUT R5, R5, R4, RZ, 0x3c, !PT ;  /* 0x0000000405059212 */ /* 0x000fca00078e3cff */
[----:B--23--:R1:W-:Y:S02]  /*30b50*/  @!P1 LDGSTS.E.BYPASS.LTC128B.128 [R6+0x1b400], desc[UR44][R4.64], !P0 ;  /* 0x1b40000004069fae */ /* 0x00c3e4000c101d6c */
.L_x_2259:
[----:B01----:R-:W2:Y:S02]  /*30b60*/  LDL R4, [R1+0x474] ;  /* 0x0004740001047983 */ /* 0x003ea40000100800 */
        /* <DEDUP_REMOVED lines=13> */
[----:B-1----:R-:W1:Y:S01]  /*30c40*/  LDC.64 R2, c[0x0][0x3d8] ;  /* 0x0000f600ff027b82 */ /* 0x002e620000000a00 */
[----:B------:R-:W-:Y:S01]  /*30c50*/  NOP ;  /* 0x0000000000007918 */ /* 0x000fe20000000000 */
[C---:B-1----:R-:W-:Y:S01]  /*30c60*/  IMAD R0, R2.reuse, UR43, RZ ;  /* 0x0000002b02007c24 */ /* 0x042fe2000f8e02ff */
[----:B------:R-:W-:Y:S01]  /*30c70*/  UIADD3 UR4, UR38, 0x22400, URZ ;  /* 0x0002240026047890 */ /* 0x000fe2000fffe03f */
[----:B0-----:R-:W-:Y:S01]  /*30c80*/  IMAD.WIDE.U32 R4, R2, UR36, RZ ;  /* 0x0000002402047c25 */ /* 0x001fe2000f8e00ff */
        /* <DEDUP_REMOVED lines=12> */
[----:B0-----:R-:W-:Y:S02]  /*30d50*/  IMAD.U32 R4, RZ, RZ, UR6 ;  /* 0x00000006ff047e24 */ /* 0x001fe4000f8e00ff */
        /* <DEDUP_REMOVED lines=11> */
.L_x_2162:
[----:B0-----:R-:W2:Y:S01]  /*30e10*/  LDL.LU.64 R4, [R1+0x4b8] ;  /* 0x0004b80001047983 */ /* 0x001ea20000300a00 */
[----:B------:R-:W0:Y:S01]  /*30e20*/  LDC R6, c[0x0][0x448] ;  /* 0x00011200ff067b82 */ /* 0x000e220000000800 */
[----:B------:R-:W-:Y:S02]  /*30e30*/  ULDC.64 UR4, c[0x0][0x3e0] ;  /* 0x0000f80000047ab9 */ /* 0x000fe40000000a00 */
[----:B------:R-:W2:Y:S01]  /*30e40*/  LDL.LU.64 R2, [R1+0x498] ;  /* 0x0004980001027983 */ /* 0x000ea20000300a00 */
[----:B------:R-:W1:Y:S01]  /*30e50*/  S2R R0, SR_CTAID.Z ;  /* 0x0000000000007919 */ /* 0x000e620000002700 */
[----:B0-----:R-:W-:Y:S02]  /*30e60*/  ISETP.NE.AND P0, PT, R6, 0x1, PT ;  /* 0x000000010600780c */ /* 0x001fe40003f05270 */
[----:B-1----:R-:W-:-:S05]  /*30e70*/  SHF.R.S32.HI R0, RZ, 0x1f, R0 ;  /* 0x0000001fff007819 */ /* 0x002fca0000011400 */
[----:B------:R-:W-:Y:S01]  /*30e80*/  IMAD R0, R0, UR4, RZ ;  /* 0x0000000400007c24 */ /* 0x000fe2000f8e02ff */
[----:B------:R-:W0:Y:S02]  /*30e90*/  S2R R8, SR_TID.X ;  /* 0x0000000000087919 */ /* 0x000e240000002100 */
[----:B0-----:R-:W-:-:S05]  /*30ea0*/  IMAD.SHL.U32 R10, R8, 0x8, RZ ;  /* 0x00000008080a7824 */ /* 0x001fca00078e00ff */
[----:B------:R-:W-:Y:S01]  /*30eb0*/  LOP3.LUT R10, R10, 0x38, RZ, 0xc0, !PT ;  /* 0x000000380a0a7812 */ /* 0x000fe200078ec0ff */
[----:B--2---:R-:W-:Y:S02]  /*30ec0*/  IMAD.MOV.U32 R2, RZ, RZ, R4 ;  /* 0x000000ffff027224 */ /* 0x004fe400078e0004 */
[----:B------:R-:W0:Y:S01]  /*30ed0*/  S2R R4, SR_CTAID.Z ;  /* 0x0000000000047919 */ /* 0x000e220000002700 */
[----:B------:R-:W1:Y:S01]  /*30ee0*/  S2R R5, SR_TID.X ;  /* 0x0000000000057919 */ /* 0x000e620000002100 */
[C---:B0-----:R-:W-:Y:S02]  /*30ef0*/  IMAD R0, R4.reuse, UR5, R0 ;  /* 0x0000000504007c24 */ /* 0x041fe4000f8e0200 */
[----:B------:R-:W-:Y:S01]  /*30f00*/  IMAD.WIDE.U32 R2, R4, UR4, R2 ;  /* 0x0000000404027c25 */ /* 0x000fe2000f8e0002 */
[----:B------:R-:W-:-:S03]  /*30f10*/  ULDC.64 UR4, c[0x0][0x3d0] ;  /* 0x0000f40000047ab9 */ /* 0x000fc60000000a00 */
[----:B------:R-:W-:Y:S02]  /*30f20*/  IMAD.IADD R3, R3, 0x1, R0 ;  /* 0x0000000103037824 */ /* 0x000fe400078e0200 */
[----:B------:R-:W0:Y:S01]  /*30f30*/  @P0 LDC R0, c[0x0][0x44c] ;  /* 0x00011300ff000b82 */ /* 0x000e220000000800 */
[C---:B-1----:R-:W-:Y:S01]  /*30f40*/  LOP3.LUT R4, R5.reuse, 0x7f, RZ, 0xc0, !PT ;  /* 0x0000007f05047812 */ /* 0x042fe200078ec0ff */
[----:B------:R-:W-:-:S06]  /*30f50*/  IMAD.SHL.U32 R15, R5, 0x10, RZ ;  /* 0x00000010050f7824 */ /* 0x000fcc00078e00ff */
[----:B------:R-:W1:Y:S01]  /*30f60*/  @P0 LDC R5, c[0x0][0x450] ;  /* 0x00011400ff050b82 */ /* 0x000e620000000800 */
[----:B------:R-:W-:-:S04]  /*30f70*/  SHF.R.U32.HI R7, RZ, 0x3, R4 ;  /* 0x00000003ff077819 */ /* 0x000fc80000011604 */
[----:B------:R-:W-:-:S05]  /*30f80*/  LOP3.LUT R7, R7, 0x70, R15, 0xf8, !PT ;  /* 0x0000007007077812 */ /* 0x000fca00078ef80f */
[----:B------:R-:W-:-:S04]  /*30f90*/  VIADD R7, R7, UR39 ;  /* 0x0000002707077c36 */ /* 0x000fc80008000000 */
[----:B0-----:R-:W-:-:S04]  /*30fa0*/  @P0 IMAD.HI.U32 R0, R7, R0, RZ ;  /* 0x0000000007000227 */ /* 0x001fc800078e00ff */
[----:B------:R-:W-:Y:S01]  /*30fb0*/  IMAD.MOV.U32 R4, RZ, RZ, R7 ;  /* 0x000000ffff047224 */ /* 0x000fe200078e0007 */
[----:B-1----:R-:W-:-:S04]  /*30fc0*/  @P0 SHF.R.U32.HI R4, RZ, R5, R0 ;  /* 0x00000005ff040219 */ /* 0x002fc80000011600 */
[--C-:B------:R-:W-:Y:S01]  /*30fd0*/  SHF.R.S32.HI R5, RZ, 0x1f, R4.reuse ;  /* 0x0000001fff057819 */ /* 0x100fe20000011404 */
[----:B------:R-:W-:-:S04]  /*30fe0*/  IMAD.MOV R0, RZ, RZ, -R4 ;  /* 0x000000ffff007224 */ /* 0x000fc800078e0a04 */
[----:B------:R-:W-:Y:S02]  /*30ff0*/  IMAD R5, R5, UR4, RZ ;  /* 0x0000000405057c24 */ /* 0x000fe4000f8e02ff */
[----:B------:R-:W-:-:S04]  /*31000*/  IMAD.WIDE.U32 R2, R4, UR4, R2 ;  /* 0x0000000404027c25 */ /* 0x000fc8000f8e0002 */
[----:B------:R-:W-:Y:S02]  /*31010*/  IMAD R0, R6, R0, R7 ;  /* 0x0000000006007224 */ /* 0x000fe400078e0207 */
        /* <DEDUP_REMOVED lines=10> */
[----:B------:R-:W-:-:S04]  /*310c0*/  ULDC UR4, c[0x0][0x3b8] ;  /* 0x0000ee0000047ab9 */ /* 0x000fc80000000800 */
[----:B------:R-:W-:Y:S02]  /*310d0*/  LEA.HI.X R4, R2, UR5, R0, 0x1, P0 ;  /* 0x0000000502047c11 */ /* 0x000fe400080f0c00 */
[----:B------:R-:W-:-:S04]  /*310e0*/  LOP3.LUT R0, R10, 0x40, RZ, 0xfc, !PT ;  /* 0x000000400a007812 */ /* 0x000fc800078efcff */
[----:B------:R-:W-:Y:S02]  /*310f0*/  ISETP.GE.AND P0, PT, R0, UR4, PT ;  /* 0x0000000400007c0c */ /* 0x000fe4000bf06270 */
[----:B------:R-:W-:-:S04]  /*31100*/  LOP3.LUT R0, R10, 0x80, RZ, 0xfc, !PT ;  /* 0x000000800a007812 */ /* 0x000fc800078efcff */
[----:B------:R-:W-:Y:S02]  /*31110*/  ISETP.GE.AND P1, PT, R0, UR4, PT ;  /* 0x0000000400007c0c */ /* 0x000fe4000bf26270 */
[C---:B------:R-:W-:Y:S02]  /*31120*/  LOP3.LUT R0, R10.reuse, 0xc0, RZ, 0xfc, !PT ;  /* 0x000000c00a007812 */ /* 0x040fe400078efcff */
[----:B------:R-:W-:Y:S02]  /*31130*/  ISETP.GE.AND P3, PT, R10, UR4, PT ;  /* 0x000000040a007c0c */ /* 0x000fe4000bf66270 */
[----:B------:R-:W-:Y:S01]  /*31140*/  ISETP.GE.AND P2, PT, R0, UR4, PT ;  /* 0x0000000400007c0c */ /* 0x000fe2000bf46270 */
[----:B------:R-:W-:-:S03]  /*31150*/  UMOV UR4, 0xffffffff ;  /* 0xffffffff00047882 */ /* 0x000fc60000000000 */
[----:B------:R-:W-:Y:S09]  /*31160*/  BRA.DIV UR4, `(.L_x_2163) ;  /* 0x0000003a04707947 */ /* 0x000ff2000b800000 */
[----:B------:R-:W2:Y:S01]  /*31170*/  LDL.LU R3, [R1+0x494] ;  /* 0x0004940001037983 */ /* 0x000ea20000300800 */
[----:B------:R-:W-:-:S03]  /*31180*/  ULDC UR4, c[0x0][0x288] ;  /* 0x0000a20000047ab9 */ /* 0x000fc60000000800 */
[----:B------:R-:W3:Y:S04]  /*31190*/  LDL.LU R7, [R1+0x474] ;  /* 0x0004740001077983 */ /* 0x000ee80000300800 */
[----:B------:R-:W4:Y:S04]  /*311a0*/  LDL.LU R15, [R1+0x4a0] ;  /* 0x0004a000010f7983 */ /* 0x000f280000300800 */
[----:B------:R-:W5:Y:S01]  /*311b0*/  LDL.LU R13, [R1+0x4a4] ;  /* 0x0004a400010d7983 */ /* 0x000f620000300800 */
[----:B------:R-:W0:Y:S01]  /*311c0*/  S2R R2, SR_TID.X ;  /* 0x0000000000027919 */ /* 0x000e220000002100 */
[----:B------:R-:W-:-:S02]  /*311d0*/  IMAD R0, R6, UR4, RZ ;  /* 0x0000000406007c24 */ /* 0x000fc4000f8e02ff */
[----:B------:R-:W5:Y:S01]  /*311e0*/  LDL.LU R14, [R1+0x4a8] ;  /* 0x0004a800010e7983 */ /* 0x000f620000300800 */
[----:B0-----:R-:W-:-:S05]  /*311f0*/  IMAD.SHL.U32 R11, R2, 0x8, RZ ;  /* 0x00000008020b7824 */ /* 0x001fca00078e00ff */
[----:B------:R-:W-:-:S04]  /*31200*/  LOP3.LUT R11, R11, 0x1f8, RZ, 0xc0, !PT ;  /* 0x000001f80b0b7812 */ /* 0x000fc800078ec0ff */
[----:B------:R-:W-:Y:S01]  /*31210*/  LOP3.LUT R11, R11, 0x38, R2, 0x78, !PT ;  /* 0x000000380b0b7812 */ /* 0x000fe200078e7802 */
[----:B------:R-:W-:Y:S01]  /*31220*/  SHFL.IDX PT, R6, R4, 0x1, 0x181f ;  /* 0x00381f0004067f89 */ /* 0x000fe200000e0000 */
[----:B--2---:R-:W-:-:S03]  /*31230*/  ISETP.GE.AND P4, PT, R3, R0, PT ;  /* 0x000000000300720c */ /* 0x004fc60003f86270 */
[----:B------:R-:W0:Y:S01]  /*31240*/  SHFL.IDX PT, R3, R5, RZ, 0x181f ;  /* 0x00181fff05037589 */ /* 0x000e2200000e0000 */
[----:B---3--:R-:W-:Y:S02]  /*31250*/  ISETP.GE.AND P5, PT, R7, R0, PT ;  /* 0x000000000700720c */ /* 0x008fe40003fa6270 */
[----:B------:R-:W-:Y:S02]  /*31260*/  LOP3.LUT R7, R2, 0x7f, RZ, 0xc0, !PT ;  /* 0x0000007f02077812 */ /* 0x000fe400078ec0ff */
[----:B------:R-:W1:Y:S03]  /*31270*/  SHFL.IDX PT, R2, R4, RZ, 0x181f ;  /* 0x00181fff04027589 */ /* 0x000e6600000e0000 */
[----:B------:R-:W-:-:S06]  /*31280*/  IMAD.SHL.U32 R12, R7, 0x8, RZ ;  /* 0x00000008070c7824 */ /* 0x000fcc00078e00ff */
[----:B0-----:R-:W-:-:S05]  /*31290*/  @!P5 LEA R3, P6, R10, R3, 0x1 ;  /* 0x000000030a03d211 */ /* 0x001fca00078c08ff */
[----:B-1----:R-:W-:Y:S01]  /*312a0*/  @!P5 IMAD.X R2, RZ, RZ, R2, P6 ;  /* 0x000000ffff02d224 */ /* 0x002fe200030e0602 */
[----:B------:R-:W-:-:S04]  /*312b0*/  LOP3.LUT R11, R11, 0x200, R12, 0xf8, !PT ;  /* 0x000002000b0b7812 */ /* 0x000fc800078ef80c */
[----:B------:R-:W-:-:S04]  /*312c0*/  @!P5 LOP3.LUT R3, R3, R2, RZ, 0x3c, !PT ;  /* 0x000000020303d212 */ /* 0x000fc800078e3cff */
[----:B------:R-:W-:Y:S02]  /*312d0*/  @!P5 LOP3.LUT R2, R3, R2, RZ, 0x3c, !PT ;  /* 0x000000020302d212 */ /* 0x000fe400078e3cff */
        /* <DEDUP_REMOVED lines=19> */
[----:B0-----:R-:W-:-:S05]  /*31410*/  @!P4 LEA R2, P6, R10, R2, 0x1 ;  /* 0x000000020a02c211 */ /* 0x001fca00078c08ff */
[----:B-1----:R-:W-:-:S05]  /*31420*/  @!P4 IMAD.X R3, RZ, RZ, R6, P6 ;  /* 0x000000ffff03c224 */ /* 0x002fca00030e0606 */
[----:B------:R-:W-:Y:S04]  /*31430*/  @!P4 LDGSTS.E.BYPASS.LTC128B.128 [R9+0x23400], desc[UR44][R2.64], !P3 ;  /* 0x234000000209cfae */ /* 0x000fe8000d901d6c */
[----:B------:R-:W-:Y:S04]  /*31440*/  @!P4 LDGSTS.E.BYPASS.LTC128B.128 [R9+0x27400], desc[UR44][R2.64+0x80], !P0 ;  /* 0x274000800209cfae */ /* 0x000fe8000c101d6c */
[----:B------:R-:W-:Y:S04]  /*31450*/  @!P4 LDGSTS.E.BYPASS.LTC128B.128 [R9+0x2b400], desc[UR44][R2.64+0x100], !P1 ;  /* 0x2b4001000209cfae */ /* 0x000fe8000c901d6c */
[----:B------:R0:W-:Y:S01]  /*31460*/  @!P4 LDGSTS.E.BYPASS.LTC128B.128 [R9+0x2f400], desc[UR44][R2.64+0x180], !P2 ;  /* 0x2f4001800209cfae */ /* 0x0001e2000d101d6c */
[----:B-----5:R-:W-:-:S03]  /*31470*/  ISETP.GE.AND P4, PT, R13, R0, PT ;  /* 0x000000000d00720c */ /* 0x020fc60003f86270 */
[----:B------:R-:W3:Y:S04]  /*31480*/  LDL.LU R13, [R1+0x4b0] ;  /* 0x0004b000010d7983 */ /* 0x000ee80000300800 */
        /* <DEDUP_REMOVED lines=11> */
[----:B------:R-:W-:-:S13]  /*31540*/  ISETP.GE.AND P4, PT, R14, R0, PT ;  /* 0x000000000e00720c */ /* 0x000fda0003f86270 */
[----:B------:R-:W-:Y:S02]  /*31550*/  @!P4 LEA R9, R11, UR38, 0x1 ;  /* 0x000000260b09cc11 */ /* 0x000fe4000f8e08ff */
        /* <DEDUP_REMOVED lines=8> */
[----:B------:R-:W-:Y:S01]  /*315e0*/  SHFL.IDX PT, R14, R5, 0x7, 0x181f ;  /* 0x00f81f00050e7f89 */ /* 0x000fe200000e0000 */
[----:B--2---:R-:W-:-:S13]  /*315f0*/  ISETP.GE.AND P4, PT, R15, R0, PT ;  /* 0x000000000f00720c */ /* 0x004fda0003f86270 */
[----:B0-----:R-:W-:Y:S02]  /*31600*/  @!P4 LEA R2, P6, R10, R2, 0x1 ;  /* 0x000000020a02c211 */ /* 0x001fe400078c08ff */
[----:B------:R-:W-:-:S03]  /*31610*/  @!P4 LEA R7, R11, UR38, 0x1 ;  /* 0x000000260b07cc11 */ /* 0x000fc6000f8e08ff */
[----:B------:R-:W-:-:S05]  /*31620*/  @!P4 IMAD.X R3, RZ, RZ, R6, P6 ;  /* 0x000000ffff03c224 */ /* 0x000fca00030e0606 */
[----:B------:R-:W-:Y:S04]  /*31630*/  @!P4 LDGSTS.E.BYPASS.LTC128B.128 [R7+0x24c00], desc[UR44][R2.64], !P3 ;  /* 0x24c000000207cfae */ /* 0x000fe8000d901d6c */
[----:B------:R-:W-:Y:S04]  /*31640*/  @!P4 LDGSTS.E.BYPASS.LTC128B.128 [R7+0x28c00], desc[UR44][R2.64+0x80], !P0 ;  /* 0x28c000800207cfae */ /* 0x000fe8000c101d6c */
[----:B------:R-:W-:Y:S04]  /*31650*/  @!P4 LDGSTS.E.BYPASS.LTC128B.128 [R7+0x2cc00], desc[UR44][R2.64+0x100], !P1 ;  /* 0x2cc001000207cfae */ /* 0x000fe8000c901d6c */
[----:B------:R0:W-:Y:S04]  /*31660*/  @!P4 LDGSTS.E.BYPASS.LTC128B.128 [R7+0x30c00], desc[UR44][R2.64+0x180], !P2 ;  /* 0x30c001800207cfae */ /* 0x0001e8000d101d6c */
[----:B------:R-:W-:Y:S04]  /*31670*/  SHFL.IDX PT, R6, R4, 0x6, 0x181f ;  /* 0x00d81f0004067f89 */ /* 0x000fe800000e0000 */
[----:B0-----:R-:W0:Y:S01]  /*31680*/  SHFL.IDX PT, R2, R5, 0x6, 0x181f ;  /* 0x00d81f0005027f89 */ /* 0x001e2200000e0000 */
[----:B---3--:R-:W-:-:S13]  /*31690*/  ISETP.GE.AND P4, PT, R13, R0, PT ;  /* 0x000000000d00720c */ /* 0x008fda0003f86270 */
[----:B0-----:R-:W-:Y:S02]  /*316a0*/  @!P4 LEA R2, P6, R10, R2, 0x1 ;  /* 0x000000020a02c211 */ /* 0x001fe400078c08ff */
[----:B------:R-:W-:-:S03]  /*316b0*/  @!P4 LEA R9, R11, UR38, 0x1 ;  /* 0x000000260b09cc11 */ /* 0x000fc6000f8e08ff */
[----:B------:R-:W-:Y:S02]  /*316c0*/  @!P4 IMAD.X R3, RZ, RZ, R6, P6 ;  /* 0x000000ffff03c224 */ /* 0x000fe400030e0606 */
[----:B------:R0:W1:Y:S04]  /*316d0*/  SHFL.IDX PT, R6, R4, 0x7, 0x181f ;  /* 0x00f81f0004067f89 */ /* 0x00006800000e0000 */
[----:B------:R0:W-:Y:S04]  /*316e0*/  @!P4 LDGSTS.E.BYPASS.LTC128B.128 [R9+0x25400], desc[UR44][R2.64], !P3 ;  /* 0x254000000209cfae */ /* 0x0001e8000d901d6c */
[----:B------:R0:W-:Y:S04]  /*316f0*/  @!P4 LDGSTS.E.BYPASS.LTC128B.128 [R9+0x29400], desc[UR44][R2.64+0x80], !P0 ;  /* 0x294000800209cfae */ /* 0x0001e8000c101d6c */
[----:B------:R0:W-:Y:S04]  /*31700*/  @!P4 LDGSTS.E.BYPASS.LTC128B.128 [R9+0x2d400], desc[UR44][R2.64+0x100], !P1 ;  /* 0x2d4001000209cfae */ /* 0x0001e8000c901d6c */
[----:B------:R0:W-:Y:S02]  /*31710*/  @!P4 LDGSTS.E.BYPASS.LTC128B.128 [R9+0x31400], desc[UR44][R2.64+0x180], !P2 ;  /* 0x314001800209cfae */ /* 0x0001e4000d101d6c */
.L_x_2277:
[----:B0-----:R-:W2:Y:S01]  /*31720*/  LDL.LU R2, [R1+0x4c0] ;  /* 0x0004c00001027983 */ /* 0x001ea20000300800 */
[----:B------:R-:W-:Y:S01]  /*31730*/  BSSY B0, `(.L_x_2164) ;  /* 0x0000014000007945 */ /* 0x000fe20003800000 */
[----:B--2---:R-:W-:-:S13]  /*31740*/  ISETP.GE.AND P4, PT, R2, R0, PT ;  /* 0x000000000200720c */ /* 0x004fda0003f86270 */
[----:B------:R-:W-:Y:S05]  /*31750*/  @P4 BRA `(.L_x_2165) ;  /* 0x0000000000444947 */ /* 0x000fea0003800000 */
[----:B------:R-:W0:Y:S01]  /*31760*/  S2R R2, SR_TID.X ;  /* 0x0000000000027919 */ /* 0x000e220000002100 */
[----:B------:R-:W-:-:S05]  /*31770*/  LOP3.LUT R8, R8, 0x7f, RZ, 0xc0, !PT ;  /* 0x0000007f08087812 */ /* 0x000fca00078ec0ff */
[----:B------:R-:W-:Y:S02]  /*31780*/  IMAD.SHL.U32 R4, R8, 0x8, RZ ;  /* 0x0000000808047824 */ /* 0x000fe400078e00ff */
[----:B0-----:R-:W-:-:S05]  /*31790*/  IMAD.SHL.U32 R8, R2, 0x8, RZ ;  /* 0x0000000802087824 */ /* 0x001fca00078e00ff */
[----:B------:R-:W-:-:S04]  /*317a0*/  LOP3.LUT R8, R8, 0x1f8, RZ, 0xc0, !PT ;  /* 0x000001f808087812 */ /* 0x000fc800078ec0ff */
[----:B------:R-:W-:Y:S02]  /*317b0*/  LOP3.LUT R8, R8, 0x38, R2, 0x78, !PT ;  /* 0x0000003808087812 */ /* 0x000fe400078e7802 */
[----:B------:R-:W-:Y:S02]  /*317c0*/  LEA R2, P4, R10, R14, 0x1 ;  /* 0x0000000e0a027211 */ /* 0x000fe400078808ff */
[----:B------:R-:W-:-:S03]  /*317d0*/  LOP3.LUT R8, R8, 0x200, R4, 0xf8, !PT ;  /* 0x0000020008087812 */ /* 0x000fc600078ef804 */
[----:B-1----:R-:W-:Y:S01]  /*317e0*/  IMAD.X R3, RZ, RZ, R6, P4 ;  /* 0x000000ffff037224 */ /* 0x002fe200020e0606 */
        /* <DEDUP_REMOVED lines=8> */
.L_x_2165:
[----:B------:R-:W-:Y:S05]  /*31870*/  BSYNC B0 ;  /* 0x0000000000007941 */ /* 0x000fea0003800000 */
.L_x_2164:
[----:B------:R-:W-:Y:S01]  /*31880*/  NOP ;  /* 0x0000000000007918 */ /* 0x000fe20000000000 */
[----:B------:R-:W-:Y:S01]  /*31890*/  SYNCS.ARRIVE.TRANS64.RED.A0T1 RZ, [UR38+0x32410], RZ ;  /* 0x032410ffffff79a7 */ /* 0x000fe20008200426 */
[----:B0-----:R-:W-:Y:S01]  /*318a0*/  IMAD.MOV.U32 R2, RZ, RZ, 0x1 ;  /* 0x00000001ff027424 */ /* 0x001fe200078e00ff */
[----:B------:R-:W-:Y:S04]  /*318b0*/  ARRIVES.LDGSTSBAR.64.TRANSCNT [UR38+0x32410] ;  /* 0x03241000ff0079b0 */ /* 0x000fe80008000aa6 */
[----:B------:R-:W-:Y:S01]  /*318c0*/  SHF.L.U32 R2, R2, 0x1f, RZ ;  /* 0x0000001f02027819 */ /* 0x000fe200000006ff */
[----:B------:R-:W-:Y:S01]  /*318d0*/  NOP ;  /* 0x0000000000007918 */ /* 0x000fe20000000000 */
[----:B------:R-:W-:Y:S02]  /*318e0*/  SYNCS.ARRIVE.TRANS64.A1T0 RZ, [UR38+0x32410], RZ ;  /* 0x032410ffffff79a7 */ /* 0x000fe40008100026 */
[----:B------:R-:W0:Y:S02]  /*318f0*/  SYNCS.PHASECHK.TRANS64.TRYWAIT P0, [UR38+0x32420], R2 ;  /* 0x03242002ff0075a7 */ /* 0x000e240008000166 */
[----:B0-----:R-:W-:Y:S05]  /*31900*/  @!P0 BRA `(.L_x_2166) ;  /* 0x0000003c00e48947 */ /* 0x001fea0003800000 */
.L_x_2278:
[----:B------:R-:W-:Y:S01]  /*31910*/  LOP3.LUT P0, RZ, R17, 0x2, RZ, 0xc0, !PT ;  /* 0x0000000211ff7812 */ /* 0x000fe2000780c0ff */
[----:B------:R-:W-:Y:S01]  /*31920*/  BSSY B0, `(.L_x_2167) ;  /* 0x000004b000007945 */ /* 0x000fe20003800000 */
[----:B------:R-:W-:-:S11]  /*31930*/  IMAD.MOV.U32 R0, RZ, RZ, 0x1 ;  /* 0x00000001ff007424 */ /* 0x000fd600078e00ff */
[----:B------:R-:W-:Y:S05]  /*31940*/  @!P0 BRA `(.L_x_2168) ;  /* 0x0000000400208947 */ /* 0x000fea0003800000 */
[----:B------:R-:W2:Y:S01]  /*31950*/  SYNCS.PHASECHK.TRANS64.TRYWAIT P0, [UR38+0x32460], R2 ;  /* 0x03246002ff0075a7 */ /* 0x000ea20008000166 */
[----:B0-----:R-:W0:Y:S02]  /*31960*/  S2R R3, SR_TID.X ;  /* 0x0000000000037919 */ /* 0x001e240000002100 */
[----:B0-----:R-:W-:-:S04]  /*31970*/  LOP3.LUT R3, R3, 0x7f, RZ, 0xc0, !PT ;  /* 0x0000007f03037812 */ /* 0x001fc800078ec0ff */
[----:B------:R-:W-:Y:S01]  /*31980*/  ISETP.NE.AND P1, PT, R3, RZ, PT ;  /* 0x000000ff0300720c */ /* 0x000fe20003f25270 */
[----:B--2---:R-:W-:-:S12]  /*31990*/  @!P0 BRA `(.L_x_2169) ;  /* 0x0000003c00d88947 */ /* 0x004fd80003800000 */
.L_x_2279:
[----:B------:R-:W-:Y:S04]  /*319a0*/  BSSY B1, `(.L_x_2170) ;  /* 0x0000008000017945 */ /* 0x000fe80003800000 */
[----:B------:R-:W-:Y:S05]  /*319b0*/  @P1 BRA `(.L_x_2171) ;  /* 0x0000000000181947 */ /* 0x000fea0003800000 */
[----:B0-----:R-:W0:Y:S01]  /*319c0*/  S2R R3, SR_TID.X ;  /* 0x0000000000037919 */ /* 0x001e220000002100 */
[----:B------:R-:W-:-:S04]  /*319d0*/  IMAD.MOV.U32 R2, RZ, RZ, 0xc000 ;  /* 0x0000c000ff027424 */ /* 0x000fc800078e00ff */
[----:B------:R2:W-:Y:S01]  /*319e0*/  SYNCS.ARRIVE.TRANS64 RZ, [UR38+0x32450], R2 ;  /* 0x03245002ffff79a7 */ /* 0x0005e20008000026 */
[----:B0-----:R-:W-:-:S13]  /*319f0*/  LOP3.LUT P0, RZ, R3, 0x1f, RZ, 0xc0, !PT ;  /* 0x0000001f03ff7812 */ /* 0x001fda000780c0ff */
[----:B--2---:R-:W-:Y:S05]  /*31a00*/  @!P0 BRA `(.L_x_2171) ;  /* 0x0000000000048947 */ /* 0x004fea0003800000 */
[----:B------:R-:W-:Y:S01]  /*31a10*/  BPT.TRAP 0x1 ;  /* 0x000000040000795c */ /* 0x000fe20000300000 */
.L_x_2171:
[----:B------:R-:W-:Y:S05]  /*31a20*/  BSYNC B1 ;  /* 0x0000000000017941 */ /* 0x000fea0003800000 */
.L_x_2170:
[----:B0-----:R-:W2:Y:S01]  /*31a30*/  LDL.LU R2, [R1+0x480] ;  /* 0x0004800001027983 */ /* 0x001ea20000300800 */
        /* <DEDUP_REMOVED lines=10> */
.L_x_2172:
        /* <DEDUP_REMOVED lines=13> */
.L_x_2173:
        /* <DEDUP_REMOVED lines=13> */
.L_x_2174:
        /* <DEDUP_REMOVED lines=13> */
.L_x_2175:
[----:B------:R-:W-:-:S13]  /*31d50*/  @P0 ELECT P1, URZ, PT ;  /* 0x00000000003f082f */ /* 0x000fda0003820000 */
[----:B------:R-:W-:Y:S01]  /*31d60*/  @P1 R2UR UR13, R16 ;  /* 0x00000000100d12ca */ /* 0x000fe200000e0000 */
[----:B------:R-:W-:Y:S01]  /*31d70*/  UMOV UR12, UR36 ;  /* 0x00000024000c7c82 */ /* 0x000fe20008000000 */
[----:B------:R-:W-:Y:S02]  /*31d80*/  @P1 R2UR UR11, R2 ;  /* 0x00000000020b12ca */ /* 0x000fe400000e0000 */
[----:B------:R-:W-:Y:S02]  /*31d90*/  @P1 PLOP3.LUT P0, PT, P1, PT, PT, 0x8, 0x0 ;  /* 0x000000000000181c */ /* 0x000fe40000f0e170 */
[----:B------:R-:W-:-:S09]  /*31da0*/  PLOP3.LUT P1, PT, PT, PT, PT, 0x8, 0x0 ;  /* 0x000000000000781c */ /* 0x000fd20003f2e170 */
[----:B------:R2:W-:Y:S02]  /*31db0*/  UTMALDG.4D [UR8], [UR4], desc[UR6] ;  /* 0x00000608040075b4 */ /* 0x0005e40008019000 */
[----:B--2---:R-:W-:Y:S05]  /*31dc0*/  @P0 BRA.U.ANY `(.L_x_2175) ;  /* 0xfffffffd00e00947 */ /* 0x004fea000393ffff */
.L_x_2168:
[----:B------:R-:W-:Y:S05]  /*31dd0*/  BSYNC B0 ;  /* 0x0000000000007941 */ /* 0x000fea0003800000 */
.L_x_2167:
[----:B------:R-:W2:Y:S04]  /*31de0*/  LDL.LU R4, [R1+0x4b4] ;  /* 0x0004b40001047983 */ /* 0x000ea80000300800 */
[----:B0-----:R-:W3:Y:S01]  /*31df0*/  LDL R3, [R1+0x488] ;  /* 0x0004880001037983 */ /* 0x001ee20000100800 */
[----:B------:R-:W-:Y:S02]  /*31e00*/  IMAD.MOV.U32 R7, RZ, RZ, RZ ;  /* 0x000000ffff077224 */ /* 0x000fe400078e00ff */
[----:B-1----:R-:W-:Y:S02]  /*31e10*/  IMAD.MOV.U32 R6, RZ, RZ, 0x1 ;  /* 0x00000001ff067424 */ /* 0x002fe400078e00ff */
[----:B--2---:R-:W-:-:S05]  /*31e20*/  VIADD R8, R4, 0xfffffffe ;  /* 0xfffffffe04087836 */ /* 0x004fca0000000000 */
[----:B---3--:R-:W-:-:S13]  /*31e30*/  ISETP.GE.AND P0, PT, R8, R3, PT ;  /* 0x000000030800720c */ /* 0x008fda0003f06270 */
[----:B------:R-:W-:Y:S05]  /*31e40*/  @!P0 BRA `(.L_x_2143) ;  /* 0x00000018009c8947 */ /* 0x000fea0003800000 */
[----:B------:R-:W2:Y:S04]  /*31e50*/  LDL.LU R5, [R1+0x490] ;  /* 0x0004900001057983 */ /* 0x000ea80000300800 */
[----:B------:R-:W3:Y:S01]  /*31e60*/  LDL.LU R4, [R1+0x48c] ;  /* 0x00048c0001047983 */ /* 0x000ee20000300800 */
[----:B------:R-:W-:Y:S01]  /*31e70*/  UIADD3 UR4, UR40, 0x1, URZ ;  /* 0x0000000128047890 */ /* 0x000fe2000fffe03f */
[----:B------:R-:W-:Y:S01]  /*31e80*/  LOP3.LUT R3, RZ, R3, RZ, 0x33, !PT ;  /* 0x00000003ff037212 */ /* 0x000fe200078e33ff */
[----:B------:R-:W-:-:S04]  /*31e90*/  IMAD.MOV.U32 R6, RZ, RZ, 0x1 ;  /* 0x00000001ff067424 */ /* 0x000fc800078e00ff */
[----:B--2---:R-:W-:Y:S01]  /*31ea0*/  IMAD R0, R5, UR4, RZ ;  /* 0x0000000405007c24 */ /* 0x004fe2000f8e02ff */
[----:B------:R-:W-:-:S04]  /*31eb0*/  ULOP3.LUT UR4, URZ, UR41, URZ, 0x33, !UPT ;  /* 0x000000293f047292 */ /* 0x000fc8000f8e333f */
[----:B------:R-:W-:-:S04]  /*31ec0*/  LOP3.LUT R0, RZ, R0, RZ, 0x33, !PT ;  /* 0x00000000ff007212 */ /* 0x000fc800078e33ff */
[----:B---3--:R-:W-:Y:S01]  /*31ed0*/  VIADDMNMX R0, R0, -R4, UR4, !PT ;  /* 0x0000000400007e46 */ /* 0x008fe2000f800904 */
[----:B------:R-:W-:Y:S01]  /*31ee0*/  ULOP3.LUT UR4, URZ, UR42, URZ, 0x33, !UPT ;  /* 0x0000002a3f047292 */ /* 0x000fe2000f8e333f */
[----:B------:R-:W0:Y:S05]  /*31ef0*/  S2R R4, SR_TID.X ;  /* 0x0000000000047919 */ /* 0x000e2a0000002100 */
[----:B------:R-:W-:-:S04]  /*31f00*/  VIMNMX R0, R0, UR4, !PT ;  /* 0x0000000400007c48 */ /* 0x000fc8000ffe0100 */
[----:B------:R-:W-:-:S05]  /*31f10*/  VIADDMNMX R3, R0, 0x2, R3, !PT ;  /* 0x0000000200037846 */ /* 0x000fca0007800103 */
[----:B------:R-:W-:-:S05]  /*31f20*/  VIADD R5, R3, 0xfffffffe ;  /* 0xfffffffe03057836 */ /* 0x000fca0000000000 */
[-C--:B------:R-:W-:Y:S02]  /*31f30*/  ISETP.NE.AND P0, PT, R5, R0.reuse, PT ;  /* 0x000000000500720c */ /* 0x080fe40003f05270 */
[----:B------:R-:W-:-:S05]  /*31f40*/  LOP3.LUT R0, RZ, R0, RZ, 0x33, !PT ;  /* 0x00000000ff007212 */ /* 0x000fca00078e33ff */
[----:B------:R-:W-:Y:S02]  /*31f50*/  IMAD.IADD R2, R3, 0x1, R0 ;  /* 0x0000000103027824 */ /* 0x000fe400078e0200 */
[----:B------:R-:W-:-:S03]  /*31f60*/  IMAD.MOV.U32 R0, RZ, RZ, 0x1 ;  /* 0x00000001ff007424 */ /* 0x000fc600078e00ff */
[----:B------:R-:W-:Y:S02]  /*31f70*/  LOP3.LUT R11, R2, 0x1, RZ, 0xc0, !PT ;  /* 0x00000001020b7812 */ /* 0x000fe400078ec0ff */
[----:B0-----:R-:W-:Y:S01]  /*31f80*/  LOP3.LUT R10, R4, 0x1f, RZ, 0xc0, !PT ;  /* 0x0000001f040a7812 */ /* 0x001fe200078ec0ff */
[----:B------:R-:W-:Y:S06]  /*31f90*/  @!P0 BRA `(.L_x_2176) ;  /* 0x0000001000348947 */ /* 0x000fec0003800000 */
[----:B------:R-:W-:Y:S01]  /*31fa0*/  BSSY B0, `(.L_x_2176) ;  /* 0x000010c000007945 */ /* 0x000fe20003800000 */
[----:B------:R-:W-:Y:S02]  /*31fb0*/  IMAD.IADD R9, R2, 0x1, -R11 ;  /* 0x0000000102097824 */ /* 0x000fe400078e0a0b */
[----:B------:R-:W-:-:S07]  /*31fc0*/  IMAD.MOV.U32 R0, RZ, RZ, 0x1 ;  /* 0x00000001ff007424 */ /* 0x000fce00078e00ff */
.L_x_2209:
        /* <DEDUP_REMOVED lines=27> */
.L_x_2179:
[----:B------:R-:W1:Y:S01]  /*32180*/  S2R R2, SR_TID.X ;  /* 0x0000000000027919 */ /* 0x000e620000002100 */
[----:B------:R-:W-:Y:S01]  /*32190*/  BSSY B2, `(.L_x_2180) ;  /* 0x0000006000027945 */ /* 0x000fe20003800000 */
[----:B-1----:R-:W-:Y:S02]  /*321a0*/  LOP3.LUT R3, R2, 0x7f, RZ, 0xc0, !PT ;  /* 0x0000007f02037812 */ /* 0x002fe400078ec0ff */
[----:B------:R-:W-:Y:S02]  /*321b0*/  SHF.L.U32 R2, R0, 0x1f, RZ ;  /* 0x0000001f00027819 */ /* 0x000fe400000006ff */
[----:B------:R-:W-:Y:S02]  /*321c0*/  ISETP.NE.AND P2, PT, R3, RZ, PT ;  /* 0x000000ff0300720c */ /* 0x000fe40003f45270 */
[----:B------:R-:W1:Y:S02]  /*321d0*/  SYNCS.PHASECHK.TRANS64.TRYWAIT P0, [UR38+0x32448], R2 ;  /* 0x03244802ff0075a7 */ /* 0x000e640008000166 */
[----:B-1----:R-:W-:Y:S09]  /*321e0*/  @!P0 BRA `(.L_x_2181) ;  /* 0x0000003400dc8947 */ /* 0x002ff20003800000 */
.L_x_2280:
[----:B------:R-:W-:Y:S05]  /*321f0*/  BSYNC B2 ;  /* 0x0000000000027941 */ /* 0x000fea0003800000 */
.L_x_2180:
[----:B------:R-:W-:Y:S04]  /*32200*/  BSSY B2, `(.L_x_2182) ;  /* 0x0000007000027945 */ /* 0x000fe80003800000 */
[----:B------:R-:W-:Y:S05]  /*32210*/  @P2 BRA `(.L_x_2183) ;  /* 0x0000000000142947 */ /* 0x000fea0003800000 */
[----:B------:R-:W-:Y:S01]  /*32220*/  ISETP.NE.AND P0, PT, R10, RZ, PT ;  /* 0x000000ff0a00720c */ /* 0x000fe20003f05270 */
[----:B-1----:R-:W-:-:S04]  /*32230*/  IMAD.MOV.U32 R3, RZ, RZ, 0x3000 ;  /* 0x00003000ff037424 */ /* 0x002fc800078e00ff */
[----:B------:R2:W-:Y:S08]  /*32240*/  SYNCS.ARRIVE.TRANS64 RZ, [UR38+0x32438], R3 ;  /* 0x03243803ffff79a7 */ /* 0x0005f00008000026 */
[----:B--2---:R-:W-:Y:S05]  /*32250*/  @!P0 BRA `(.L_x_2183) ;  /* 0x0000000000048947 */ /* 0x004fea0003800000 */
[----:B------:R-:W-:Y:S01]  /*32260*/  BPT.TRAP 0x1 ;  /* 0x000000040000795c */ /* 0x000fe20000300000 */
.L_x_2183:
[----:B------:R-:W-:Y:S05]  /*32270*/  BSYNC B2 ;  /* 0x0000000000027941 */ /* 0x000fea0003800000 */
.L_x_2182:
        /* <DEDUP_REMOVED lines=11> */
.L_x_2184:
        /* <DEDUP_REMOVED lines=10> */
.L_x_2281:
[----:B------:R-:W-:Y:S05]  /*323d0*/  BSYNC B2 ;  /* 0x0000000000027941 */ /* 0x000fea0003800000 */
.L_x_2185:
        /* <DEDUP_REMOVED lines=9> */
.L_x_2188:
[----:B------:R-:W-:Y:S05]  /*32470*/  BSYNC B2 ;  /* 0x0000000000027941 */ /* 0x000fea0003800000 */
.L_x_2187:
        /* <DEDUP_REMOVED lines=9> */
.L_x_2189:
        /* <DEDUP_REMOVED lines=13> */
.L_x_2190:
        /* <DEDUP_REMOVED lines=13> */
.L_x_2191:
        /* <DEDUP_REMOVED lines=13> */
.L_x_2192:
        /* <DEDUP_REMOVED lines=8> */
.L_x_2178:
[----:B------:R-:W-:Y:S05]  /*32800*/  BSYNC B1 ;  /* 0x0000000000017941 */ /* 0x000fea0003800000 */
.L_x_2177:
        /* <DEDUP_REMOVED lines=8> */
[----:B------:R-:W-:Y:S01]  /*32890*/  ULDC.64 UR4, c[0x0][0x428] ;  /* 0x00010a0000047ab9 */ /* 0x000fe20000000a00 */
        /* <DEDUP_REMOVED lines=8> */
[----:B------:R-:W-:-:S04]  /*32920*/  IMAD R5, R19, UR4, RZ ;  /* 0x0000000413057c24 */ /* 0x000fc8000f8e02ff */
[C---:B------:R-:W-:Y:S02]  /*32930*/  IMAD R5, R18.reuse, UR5, R5 ;  /* 0x0000000512057c24 */ /* 0x040fe4000f8e0205 */
[----:B------:R-:W-:Y:S01]  /*32940*/  IMAD.WIDE.U32 R2, R18, UR4, R2 ;  /* 0x0000000412027c25 */ /* 0x000fe2000f8e0002 */
[----:B------:R-:W-:-:S03]  /*32950*/  ULDC.64 UR4, c[0x0][0x418] ;  /* 0x0001060000047ab9 */ /* 0x000fc60000000a00 */
[----:B------:R-:W-:Y:S01]  /*32960*/  IMAD.IADD R3, R5, 0x1, R3 ;  /* 0x0000000105037824 */ /* 0x000fe200078e0203 */
[----:B------:R-:W-:-:S04]  /*32970*/  LEA R4, P0, R2, UR4, 0x2 ;  /* 0x0000000402047c11 */ /* 0x000fc8000f8010ff */
[----:B------:R-:W-:-:S05]  /*32980*/  LEA.HI.X R5, R2, UR5, R3, 0x2, P0 ;  /* 0x0000000502057c11 */ /* 0x000fca00080f1403 */
[----:B------:R0:W5:Y:S04]  /*32990*/  LDG.E R16, desc[UR44][R4.64] ;  /* 0x0000002c04107981 */ /* 0x000168000c1e1900 */
.L_x_2195:
[----:B------:R-:W1:Y:S01]  /*329a0*/  S2R R2, SR_TID.X ;  /* 0x0000000000027919 */ /* 0x000e620000002100 */
[----:B------:R-:W-:Y:S01]  /*329b0*/  BSSY B2, `(.L_x_2196) ;  /* 0x0000006000027945 */ /* 0x000fe20003800000 */
[----:B-1----:R-:W-:Y:S02]  /*329c0*/  LOP3.LUT R3, R2, 0x7f, RZ, 0xc0, !PT ;  /* 0x0000007f02037812 */ /* 0x002fe400078ec0ff */
[----:B------:R-:W-:Y:S02]  /*329d0*/  SHF.L.U32 R2, R0, 0x1f, RZ ;  /* 0x0000001f00027819 */ /* 0x000fe400000006ff */
[----:B------:R-:W-:Y:S02]  /*329e0*/  ISETP.NE.AND P2, PT, R3, RZ, PT ;  /* 0x000000ff0300720c */ /* 0x000fe40003f45270 */
[----:B------:R-:W1:Y:S02]  /*329f0*/  SYNCS.PHASECHK.TRANS64.TRYWAIT P0, [UR38+0x32440], R2 ;  /* 0x03244002ff0075a7 */ /* 0x000e640008000166 */
[----:B-1----:R-:W-:Y:S09]  /*32a00*/  @!P0 BRA `(.L_x_2197) ;  /* 0x0000003000048947 */ /* 0x002ff20003800000 */
.L_x_2282:
[----:B------:R-:W-:Y:S05]  /*32a10*/  BSYNC B2 ;  /* 0x0000000000027941 */ /* 0x000fea0003800000 */
.L_x_2196:
[----:B------:R-:W-:Y:S04]  /*32a20*/  BSSY B2, `(.L_x_2198) ;  /* 0x0000007000027945 */ /* 0x000fe80003800000 */
[----:B------:R-:W-:Y:S05]  /*32a30*/  @P2 BRA `(.L_x_2199) ;  /* 0x0000000000142947 */ /* 0x000fea0003800000 */
[----:B------:R-:W-:Y:S01]  /*32a40*/  ISETP.NE.AND P0, PT, R10, RZ, PT ;  /* 0x000000ff0a00720c */ /* 0x000fe20003f05270 */
[----:B-1----:R-:W-:-:S04]  /*32a50*/  IMAD.MOV.U32 R3, RZ, RZ, 0x3000 ;  /* 0x00003000ff037424 */ /* 0x002fc800078e00ff */
[----:B------:R2:W-:Y:S08]  /*32a60*/  SYNCS.ARRIVE.TRANS64 RZ, [UR38+0x32430], R3 ;  /* 0x03243003ffff79a7 */ /* 0x0005f00008000026 */
[----:B--2---:R-:W-:Y:S05]  /*32a70*/  @!P0 BRA `(.L_x_2199) ;  /* 0x0000000000048947 */ /* 0x004fea0003800000 */
[----:B------:R-:W-:Y:S01]  /*32a80*/  BPT.TRAP 0x1 ;  /* 0x000000040000795c */ /* 0x000fe20000300000 */
.L_x_2199:
[----:B------:R-:W-:Y:S05]  /*32a90*/  BSYNC B2 ;  /* 0x0000000000027941 */ /* 0x000fea0003800000 */
.L_x_2198:
        /* <DEDUP_REMOVED lines=11> */
.L_x_2200:
        /* <DEDUP_REMOVED lines=11> */
.L_x_2283:
[----:B------:R-:W-:Y:S05]  /*32c00*/  BSYNC B2 ;  /* 0x0000000000027941 */ /* 0x000fea0003800000 */
.L_x_2201:
        /* <DEDUP_REMOVED lines=9> */
.L_x_2204:
[----:B------:R-:W-:Y:S05]  /*32ca0*/  BSYNC B2 ;  /* 0x0000000000027941 */ /* 0x000fea0003800000 */
.L_x_2203:
        /* <DEDUP_REMOVED lines=9> */
.L_x_2205:
        /* <DEDUP_REMOVED lines=13> */
.L_x_2206:
        /* <DEDUP_REMOVED lines=13> */
.L_x_2207:
        /* <DEDUP_REMOVED lines=13> */
.L_x_2208:
        /* <DEDUP_REMOVED lines=8> */
.L_x_2194:
[----:B------:R-:W-:Y:S05]  /*33030*/  BSYNC B1 ;  /* 0x0000000000017941 */ /* 0x000fea0003800000 */
.L_x_2193:
[----:B------:R-:W-:Y:S01]  /*33040*/  VIADD R8, R8, 0xfffffffe ;  /* 0xfffffffe08087836 */ /* 0x000fe20000000000 */
[----:B------:R-:W-:Y:S06]  /*33050*/  @P1 BRA `(.L_x_2209) ;  /* 0xffffffec00dc1947 */ /* 0x000fec000383ffff */
[----:B------:R-:W-:Y:S05]  /*33060*/  BSYNC B0 ;  /* 0x0000000000007941 */ /* 0x000fea0003800000 */
.L_x_2176:
        /* <DEDUP_REMOVED lines=25> */
.L_x_2212:
[----:B------:R-:W1:Y:S01]  /*33200*/  S2R R2, SR_TID.X ;  /* 0x0000000000027919 */ /* 0x000e620000002100 */
[----:B------:R-:W-:Y:S01]  /*33210*/  BSSY B1, `(.L_x_2213) ;  /* 0x0000006000017945 */ /* 0x000fe20003800000 */
[----:B-1----:R-:W-:Y:S02]  /*33220*/  LOP3.LUT R3, R2, 0x7f, RZ, 0xc0, !PT ;  /* 0x0000007f02037812 */ /* 0x002fe400078ec0ff */
[----:B------:R-:W-:Y:S02]  /*33230*/  SHF.L.U32 R2, R0, 0x1f, RZ ;  /* 0x0000001f00027819 */ /* 0x000fe400000006ff */
[----:B------:R-:W-:Y:S02]  /*33240*/  ISETP.NE.AND P1, PT, R3, RZ, PT ;  /* 0x000000ff0300720c */ /* 0x000fe40003f25270 */
[----:B------:R-:W1:Y:S02]  /*33250*/  SYNCS.PHASECHK.TRANS64.TRYWAIT P0, [UR38+0x32448], R2 ;  /* 0x03244802ff0075a7 */ /* 0x000e640008000166 */
[----:B-1----:R-:W-:Y:S09]  /*33260*/  @!P0 BRA `(.L_x_2214) ;  /* 0x00000028001c8947 */ /* 0x002ff20003800000 */
.L_x_2284:
[----:B------:R-:W-:Y:S05]  /*33270*/  BSYNC B1 ;  /* 0x0000000000017941 */ /* 0x000fea0003800000 */
.L_x_2213:
[----:B------:R-:W-:Y:S04]  /*33280*/  BSSY B1, `(.L_x_2215) ;  /* 0x0000007000017945 */ /* 0x000fe80003800000 */
[----:B------:R-:W-:Y:S05]  /*33290*/  @P1 BRA `(.L_x_2216) ;  /* 0x0000000000141947 */ /* 0x000fea0003800000 */
[----:B------:R-:W-:Y:S01]  /*332a0*/  ISETP.NE.AND P0, PT, R10, RZ, PT ;  /* 0x000000ff0a00720c */ /* 0x000fe20003f05270 */
[----:B-1----:R-:W-:-:S04]  /*332b0*/  IMAD.MOV.U32 R3, RZ, RZ, 0x3000 ;  /* 0x00003000ff037424 */ /* 0x002fc800078e00ff */
[----:B------:R2:W-:Y:S08]  /*332c0*/  SYNCS.ARRIVE.TRANS64 RZ, [UR38+0x32438], R3 ;  /* 0x03243803ffff79a7 */ /* 0x0005f00008000026 */
[----:B--2---:R-:W-:Y:S05]  /*332d0*/  @!P0 BRA `(.L_x_2216) ;  /* 0x0000000000048947 */ /* 0x004fea0003800000 */
[----:B------:R-:W-:Y:S01]  /*332e0*/  BPT.TRAP 0x1 ;  /* 0x000000040000795c */ /* 0x000fe20000300000 */
.L_x_2216:
[----:B------:R-:W-:Y:S05]  /*332f0*/  BSYNC B1 ;  /* 0x0000000000017941 */ /* 0x000fea0003800000 */
.L_x_2215:
        /* <DEDUP_REMOVED lines=11> */
.L_x_2217:
        /* <DEDUP_REMOVED lines=11> */
.L_x_2285:
[----:B------:R-:W-:Y:S05]  /*33460*/  BSYNC B1 ;  /* 0x0000000000017941 */ /* 0x000fea0003800000 */
.L_x_2218:
        /* <DEDUP_REMOVED lines=9> */
.L_x_2221:
[----:B------:R-:W-:Y:S05]  /*33500*/  BSYNC B1 ;  /* 0x0000000000017941 */ /* 0x000fea0003800000 */
.L_x_2220:
        /* <DEDUP_REMOVED lines=9> */
.L_x_2222:
        /* <DEDUP_REMOVED lines=13> */
.L_x_2223:
        /* <DEDUP_REMOVED lines=13> */
.L_x_2224:
        /* <DEDUP_REMOVED lines=13> */
.L_x_2225:
        /* <DEDUP_REMOVED lines=8> */
.L_x_2211:
[----:B------:R-:W-:Y:S05]  /*33890*/  BSYNC B0 ;  /* 0x0000000000007941 */ /* 0x000fea0003800000 */
.L_x_2210:
[----:B------:R-:W-:Y:S02]  /*338a0*/  LOP3.LUT R0, R0, 0x1, RZ, 0x3c, !PT ;  /* 0x0000000100007812 */ /* 0x000fe400078e3cff */
[----:B------:R-:W-:-:S07]  /*338b0*/  CS2R R6, SRZ ;  /* 0x0000000000067805 */ /* 0x000fce000001ff00 */
.L_x_2143:
[----:B------:R-:W1:Y:S01]  /*338c0*/  S2R R3, SR_CgaCtaId ;  /* 0x0000000000037919 */ /* 0x000e620000008800 */
[----:B------:R-:W-:Y:S02]  /*338d0*/  MOV R2, 0x400 ;  /* 0x0000040000027802 */ /* 0x000fe40000000f00 */
[----:B------:R-:W-:Y:S02]  /*338e0*/  SHF.L.U32 R7, R7, 0x1f, RZ ;  /* 0x0000001f07077819 */ /* 0x000fe400000006ff */
[----:B-1----:R-:W-:-:S04]  /*338f0*/  LEA R2, R3, R2, 0x18 ;  /* 0x0000000203027211 */ /* 0x002fc800078ec0ff */
[----:B------:R-:W1:Y:S02]  /*33900*/  SYNCS.PHASECHK.TRANS64.TRYWAIT P0, [R2+URZ+0x32420], R7 ;  /* 0x03242007020075a7 */ /* 0x000e64000800017f */
[----:B-1----:R-:W-:Y:S05]  /*33910*/  @!P0 BRA `(.L_x_2226) ;  /* 0x0000002000a08947 */ /* 0x002fea0003800000 */
.L_x_2286:
[----:B------:R-:W-:-:S03]  /*33920*/  UMOV UR4, 0xffffffff ;  /* 0xffffffff00047882 */ /* 0x000fc60000000000 */
[----:B------:R-:W-:Y:S05]  /*33930*/  BRA.DIV UR4, `(.L_x_2227) ;  /* 0x0000002204ac7947 */ /* 0x000fea000b800000 */
[----:B------:R-:W2:Y:S02]  /*33940*/  S2R R3, SR_TID.X ;  /* 0x0000000000037919 */ /* 0x000ea40000002100 */
[----:B--2---:R-:W-:-:S04]  /*33950*/  SHF.R.U32.HI R3, RZ, 0x5, R3 ;  /* 0x00000005ff037819 */ /* 0x004fc80000011603 */
[----:B------:R-:W-:-:S05]  /*33960*/  LOP3.LUT R3, R3, 0x3, RZ, 0xc0, !PT ;  /* 0x0000000303037812 */ /* 0x000fca00078ec0ff */
[----:B------:R2:W3:Y:S02]  /*33970*/  SHFL.IDX PT, R14, R3, RZ, 0x1f ;  /* 0x00001fff030e7589 */ /* 0x0004e400000e0000 */
.L_x_2289:
[----:B---3--:R-:W-:-:S13]  /*33980*/  ISETP.NE.AND P0, PT, R14, RZ, PT ;  /* 0x000000ff0e00720c */ /* 0x008fda0003f05270 */
[----:B------:R-:W-:Y:S05]  /*33990*/  @P0 BRA `(.L_x_2039) ;  /* 0x0000000000880947 */ /* 0x000fea0003800000 */
[----:B------:R-:W-:-:S03]  /*339a0*/  UMOV UR4, 0xffffffff ;  /* 0xffffffff00047882 */ /* 0x000fc60000000000 */
[----:B------:R-:W-:Y:S05]  /*339b0*/  BRA.DIV UR4, `(.L_x_2228) ;  /* 0x0000002204c07947 */ /* 0x000fea000b800000 */
[----:B------:R-:W-:-:S13]  /*339c0*/  ELECT P6, URZ, PT ;  /* 0x00000000003f782f */ /* 0x000fda00038c0000 */
.L_x_2292:
[----:B------:R-:W-:Y:S05]  /*339d0*/  @!P6 BRA `(.L_x_2039) ;  /* 0x000000000078e947 */ /* 0x000fea0003800000 */
[----:B--2---:R-:W2:Y:S02]  /*339e0*/  LDL.LU R3, [R1+0x484] ;  /* 0x0004840001037983 */ /* 0x004ea40000300800 */
[----:B--2---:R-:W-:-:S04]  /*339f0*/  LOP3.LUT R3, R3, 0x2, RZ, 0xfc, !PT ;  /* 0x0000000203037812 */ /* 0x004fc800078efcff */
[----:B------:R-:W-:-:S13]  /*33a00*/  ISETP.NE.AND P2, PT, R3, 0x3, PT ;  /* 0x000000030300780c */ /* 0x000fda0003f45270 */
[----:B------:R-:W-:Y:S05]  /*33a10*/  @!P2 BRA `(.L_x_2229) ;  /* 0x000000000004a947 */ /* 0x000fea0003800000 */
[----:B------:R-:W-:Y:S01]  /*33a20*/  BPT.TRAP 0x1 ;  /* 0x000000040000795c */ /* 0x000fe20000300000 */
.L_x_2229:
[----:B------:R-:W-:Y:S01]  /*33a30*/  VIADD R3, R2, 0x32440 ;  /* 0x0003244002037836 */ /* 0x000fe20000000000 */
[----:B-1----:R-:W-:Y:S01]  /*33a40*/  SHF.L.U32 R7, R0, 0x1f, RZ ;  /* 0x0000001f00077819 */ /* 0x002fe200000006ff */
[C---:B------:R-:W-:Y:S02]  /*33a50*/  VIADD R4, R6.reuse, 0x1 ;  /* 0x0000000106047836 */ /* 0x040fe40000000000 */
[----:B------:R-:W-:-:S03]  /*33a60*/  IMAD R8, R6, 0x8, R3 ;  /* 0x0000000806087824 */ /* 0x000fc600078e0203 */
[C---:B------:R-:W-:Y:S01]  /*33a70*/  ISETP.NE.AND P1, PT, R4.reuse, 0x2, PT ;  /* 0x000000020400780c */ /* 0x040fe20003f25270 */
[----:B------:R-:W1:Y:S03]  /*33a80*/  SYNCS.PHASECHK.TRANS64.TRYWAIT P0, [R8+URZ], R7 ;  /* 0x00000007080075a7 */ /* 0x000e66000800017f */
[----:B0-----:R-:W-:Y:S02]  /*33a90*/  SEL R5, RZ, 0x1, P1 ;  /* 0x00000001ff057807 */ /* 0x001fe40000800000 */
[----:B------:R-:W-:Y:S02]  /*33aa0*/  SEL R4, R4, RZ, P1 ;  /* 0x000000ff04047207 */ /* 0x000fe40000800000 */
[----:B------:R-:W-:-:S03]  /*33ab0*/  LOP3.LUT R0, R0, R5, RZ, 0x3c, !PT ;  /* 0x0000000500007212 */ /* 0x000fc600078e3cff */
[----:B------:R-:W-:Y:S01]  /*33ac0*/  IMAD R3, R4, 0x8, R3 ;  /* 0x0000000804037824 */ /* 0x000fe200078e0203 */
[----:B------:R-:W-:Y:S01]  /*33ad0*/  SHF.L.U32 R0, R0, 0x1f, RZ ;  /* 0x0000001f00007819 */ /* 0x000fe200000006ff */
[----:B-1----:R-:W-:Y:S06]  /*33ae0*/  @!P0 BRA `(.L_x_2230) ;  /* 0x0000002000948947 */ /* 0x002fec0003800000 */
.L_x_2293:
[----:B------:R-:W1:Y:S02]  /*33af0*/  SYNCS.PHASECHK.TRANS64.TRYWAIT P0, [R3+URZ], R0 ;  /* 0x00000000030075a7 */ /* 0x000e64000800017f */
[----:B-1----:R-:W-:Y:S05]  /*33b00*/  @!P0 BRA `(.L_x_2231) ;  /* 0x0000002000a08947 */ /* 0x002fea0003800000 */
.L_x_2294:
[----:B------:R-:W-:Y:S05]  /*33b10*/  @!P2 BRA `(.L_x_2232) ;  /* 0x000000000004a947 */ /* 0x000fea0003800000 */
[----:B------:R-:W-:Y:S01]  /*33b20*/  BPT.TRAP 0x1 ;  /* 0x000000040000795c */ /* 0x000fe20000300000 */
.L_x_2232:
[----:B-1----:R-:W-:-:S04]  /*33b30*/  VIADD R3, R2, 0x32460 ;  /* 0x0003246002037836 */ /* 0x002fc80000000000 */
[----:B------:R-:W-:-:S04]  /*33b40*/  IMAD R6, R6, 0x8, R3 ;  /* 0x0000000806067824 */ /* 0x000fc800078e0203 */
[----:B------:R-:W1:Y:S02]  /*33b50*/  SYNCS.PHASECHK.TRANS64.TRYWAIT P0, [R6+URZ], R7 ;  /* 0x00000007060075a7 */ /* 0x000e64000800017f */
[----:B-1----:R-:W-:Y:S05]  /*33b60*/  @!P0 BRA `(.L_x_2233) ;  /* 0x00000020009c8947 */ /* 0x002fea0003800000 */
.L_x_2295:
[----:B------:R-:W-:-:S07]  /*33b70*/  IMAD R3, R4, 0x8, R3 ;  /* 0x0000000804037824 */ /* 0x000fce00078e0203 */
.L_x_2234:
[----:B--2---:R2:W3:Y:S02]  /*33b80*/  SYNCS.PHASECHK.TRANS64.TRYWAIT P0, [R3+URZ], R0 ;  /* 0x00000000030075a7 */ /* 0x0044e4000800017f */
[----:B---3--:R-:W-:Y:S05]  /*33b90*/  @!P0 NANOSLEEP.SYNCS 0x989680 ;  /* 0x009896800000895d */ /* 0x008fea0003900000 */
[----:B------:R-:W3:Y:S02]  /*33ba0*/  @!P0 SYNCS.PHASECHK.TRANS64 P0, [R3+URZ], R0 ;  /* 0x00000000030085a7 */ /* 0x000ee4000800007f */
[----:B---3--:R-:W-:Y:S05]  /*33bb0*/  @!P0 BRA `(.L_x_2234) ;  /* 0xfffffffc00f08947 */ /* 0x008fea000383ffff */
.L_x_2039:
[----:B------:R-:W-:Y:S05]  /*33bc0*/  BSYNC B6 ;  /* 0x0000000000067941 */ /* 0x000fea0003800000 */
.L_x_2036:
[----:B------:R-:W-:Y:S05]  /*33bd0*/  EXIT ;  /* 0x000000000000794d */ /* 0x000fea0003800000 */
.L_x_2050:
[----:B0-----:R0:W1:Y:S02]  /*33be0*/  SYNCS.PHASECHK.TRANS64.TRYWAIT P0, [R72+URZ+0x32400], R13 ;  /* 0x0324000d480075a7 */ /* 0x001064000800017f */
[----:B-1----:R-:W-:Y:S05]  /*33bf0*/  @!P0 NANOSLEEP.SYNCS 0x989680 ;  /* 0x009896800000895d */ /* 0x002fea0003900000 */
[----:B------:R-:W1:Y:S02]  /*33c00*/  @!P0 SYNCS.PHASECHK.TRANS64 P0, [R72+URZ+0x32400], R13 ;  /* 0x0324000d480085a7 */ /* 0x000e64000800007f */
[----:B-1----:R-:W-:Y:S05]  /*33c10*/  @!P0 BRA `(.L_x_2050) ;  /* 0xfffffffc00f08947 */ /* 0x002fea000383ffff */
[----:B------:R-:W-:Y:S05]  /*33c20*/  BRA `(.L_x_2235) ;  /* 0xfffffce400787947 */ /* 0x000fea000383ffff */
.L_x_2057:
[----:B-1----:R1:W2:Y:S02]  /*33c30*/  SYNCS.PHASECHK.TRANS64.TRYWAIT P0, [R10+URZ], R11 ;  /* 0x0000000b0a0075a7 */ /* 0x0022a4000800017f */
[----:B--2---:R-:W-:Y:S05]  /*33c40*/  @!P0 NANOSLEEP.SYNCS 0x989680 ;  /* 0x009896800000895d */ /* 0x004fea0003900000 */
[----:B------:R-:W2:Y:S02]  /*33c50*/  @!P0 SYNCS.PHASECHK.TRANS64 P0, [R10+URZ], R11 ;  /* 0x0000000b0a0085a7 */ /* 0x000ea4000800007f */
[----:B--2---:R-:W-:Y:S05]  /*33c60*/  @!P0 BRA `(.L_x_2057) ;  /* 0xfffffffc00f08947 */ /* 0x004fea000383ffff */
[----:B------:R-:W-:Y:S05]  /*33c70*/  BRA `(.L_x_2056) ;  /* 0xfffffce800747947 */ /* 0x000fea000383ffff */
.L_x_2059:
[----:B0-----:R0:W1:Y:S02]  /*33c80*/  SYNCS.PHASECHK.TRANS64.TRYWAIT P0, [R72+URZ+0x32410], R7 ;  /* 0x03241007480075a7 */ /* 0x001064000800017f */
[----:B-1----:R-:W-:Y:S05]  /*33c90*/  @!P0 NANOSLEEP.SYNCS 0x989680 ;  /* 0x009896800000895d */ /* 0x002fea0003900000 */
[----:B------:R-:W1:Y:S02]  /*33ca0*/  @!P0 SYNCS.PHASECHK.TRANS64 P0, [R72+URZ+0x32410], R7 ;  /* 0x03241007480085a7 */ /* 0x000e64000800007f */
[----:B-1----:R-:W-:Y:S05]  /*33cb0*/  @!P0 BRA `(.L_x_2059) ;  /* 0xfffffffc00f08947 */ /* 0x002fea000383ffff */
[----:B------:R-:W-:Y:S05]  /*33cc0*/  BRA `(.L_x_2236) ;  /* 0xfffffcec004c7947 */ /* 0x000fea000383ffff */
.L_x_2066:
[----:B-1----:R1:W2:Y:S02]  /*33cd0*/  SYNCS.PHASECHK.TRANS64.TRYWAIT P0, [R10+URZ], R11 ;  /* 0x0000000b0a0075a7 */ /* 0x0022a4000800017f */
[----:B--2---:R-:W-:Y:S05]  /*33ce0*/  @!P0 NANOSLEEP.SYNCS 0x989680 ;  /* 0x009896800000895d */ /* 0x004fea0003900000 */
[----:B------:R-:W2:Y:S02]  /*33cf0*/  @!P0 SYNCS.PHASECHK.TRANS64 P0, [R10+URZ], R11 ;  /* 0x0000000b0a0085a7 */ /* 0x000ea4000800007f */
[----:B--2---:R-:W-:Y:S05]  /*33d00*/  @!P0 BRA `(.L_x_2066) ;  /* 0xfffffffc00f08947 */ /* 0x004fea000383ffff */
[----:B------:R-:W-:Y:S05]  /*33d10*/  BRA `(.L_x_2065) ;  /* 0xfffffcec00907947 */ /* 0x000fea000383ffff */
.L_x_2097:
[----:B-1----:R1:W2:Y:S02]  /*33d20*/  SYNCS.PHASECHK.TRANS64.TRYWAIT P2, [R0+URZ], R5 ;  /* 0x00000005000075a7 */ /* 0x0022a4000804017f */
[----:B--2---:R-:W-:Y:S05]  /*33d30*/  @!P2 NANOSLEEP.SYNCS 0x989680 ;  /* 0x009896800000a95d */ /* 0x004fea0003900000 */
[----:B------:R-:W2:Y:S02]  /*33d40*/  @!P2 SYNCS.PHASECHK.TRANS64 P2, [R0+URZ], R5 ;  /* 0x000000050000a5a7 */ /* 0x000ea4000804007f */
[----:B--2---:R-:W-:Y:S05]  /*33d50*/  @!P2 BRA `(.L_x_2097) ;  /* 0xfffffffc00f0a947 */ /* 0x004fea000383ffff */
[----:B------:R-:W-:Y:S05]  /*33d60*/  BRA `(.L_x_2096) ;  /* 0xfffffd5800807947 */ /* 0x000fea000383ffff */
.L_x_2104:
[----:B--2---:R2:W3:Y:S02]  /*33d70*/  SYNCS.PHASECHK.TRANS64.TRYWAIT P2, [R4+URZ], R5 ;  /* 0x00000005040075a7 */ /* 0x0044e4000804017f */
[----:B---3--:R-:W-:Y:S05]  /*33d80*/  @!P2 NANOSLEEP.SYNCS 0x989680 ;  /* 0x009896800000a95d */ /* 0x008fea0003900000 */
[----:B------:R-:W3:Y:S02]  /*33d90*/  @!P2 SYNCS.PHASECHK.TRANS64 P2, [R4+URZ], R5 ;  /* 0x000000050400a5a7 */ /* 0x000ee4000804007f */
[----:B---3--:R-:W-:Y:S05]  /*33da0*/  @!P2 BRA `(.L_x_2104) ;  /* 0xfffffffc00f0a947 */ /* 0x008fea000383ffff */
[----:B------:R-:W-:Y:S05]  /*33db0*/  BRA `(.L_x_2103) ;  /* 0xfffffd5c00a47947 */ /* 0x000fea000383ffff */
.L_x_2115:
[----:B-1----:R1:W2:Y:S02]  /*33dc0*/  SYNCS.PHASECHK.TRANS64.TRYWAIT P1, [R0+URZ], R7 ;  /* 0x00000007000075a7 */ /* 0x0022a4000802017f */
[----:B--2---:R-:W-:Y:S05]  /*33dd0*/  @!P1 NANOSLEEP.SYNCS 0x989680 ;  /* 0x009896800000995d */ /* 0x004fea0003900000 */
[----:B------:R-:W2:Y:S02]  /*33de0*/  @!P1 SYNCS.PHASECHK.TRANS64 P1, [R0+URZ], R7 ;  /* 0x00000007000095a7 */ /* 0x000ea4000802007f */
[----:B--2---:R-:W-:Y:S05]  /*33df0*/  @!P1 BRA `(.L_x_2115) ;  /* 0xfffffffc00f09947 */ /* 0x004fea000383ffff */
[----:B------:R-:W-:Y:S05]  /*33e00*/  BRA `(.L_x_2114) ;  /* 0xfffffec400987947 */ /* 0x000fea000383ffff */
.L_x_2122:
[----:B--2---:R2:W3:Y:S02]  /*33e10*/  SYNCS.PHASECHK.TRANS64.TRYWAIT P1, [R2+URZ], R3 ;  /* 0x00000003020075a7 */ /* 0x0044e4000802017f */
[----:B---3--:R-:W-:Y:S05]  /*33e20*/  @!P1 NANOSLEEP.SYNCS 0x989680 ;  /* 0x009896800000995d */ /* 0x008fea0003900000 */
[----:B------:R-:W3:Y:S02]  /*33e30*/  @!P1 SYNCS.PHASECHK.TRANS64 P1, [R2+URZ], R3 ;  /* 0x00000003020095a7 */ /* 0x000ee4000802007f */
[----:B---3--:R-:W-:Y:S05]  /*33e40*/  @!P1 BRA `(.L_x_2122) ;  /* 0xfffffffc00f09947 */ /* 0x008fea000383ffff */
[----:B------:R-:W-:Y:S05]  /*33e50*/  BRA `(.L_x_2121) ;  /* 0xfffffec800bc7947 */ /* 0x000fea000383ffff */
.L_x_2154:
[----:B------:R-:W-:Y:S02]  /*33e60*/  IMAD.MOV.U32 R13, RZ, RZ, R4 ;  /* 0x000000ffff0d7224 */ /* 0x000fe400078e0004 */
[----:B------:R-:W-:Y:S02]  /*33e70*/  IMAD.MOV.U32 R12, RZ, RZ, RZ ;  /* 0x000000ffff0c7224 */ /* 0x000fe400078e00ff */
[----:B------:R-:W-:Y:S02]  /*33e80*/  IMAD.MOV.U32 R11, RZ, RZ, 0x1f ;  /* 0x0000001fff0b7424 */ /* 0x000fe400078e00ff */
[----:B------:R-:W-:-:S07]  /*33e90*/  IMAD.MOV.U32 R15, RZ, RZ, -0x1 ;  /* 0xffffffffff0f7424 */ /* 0x000fce00078e00ff */
[----:B0-----:R-:W-:Y:S05]  /*33ea0*/  WARPSYNC.COLLECTIVE R15, `(.L_x_2237) ;  /* 0x000000000f087348 */ /* 0x001fea0003c00000 */
[----:B------:R1:W2:Y:S02]  /*33eb0*/  SHFL.IDX P6, R14, R13, R12, R11 ;  /* 0x0000000c0d0e7389 */ /* 0x0002a400000c000b */
[----:B012---:R-:W-:Y:S01]  /*33ec0*/  ENDCOLLECTIVE ;  /* 0x000000000000791b */ /* 0x007fe20003800000 */
.L_x_2237:
[----:B------:R-:W-:Y:S05]  /*33ed0*/  BRA `(.L_x_2238) ;  /* 0xffffffbc00a07947 */ /* 0x000fea000383ffff */
.L_x_2156:
[----:B------:R-:W-:Y:S01]  /*33ee0*/  BSSY B0, `(.L_x_2239) ;  /* 0x0000006000007945 */ /* 0x000fe20003800000 */
[----:B------:R-:W-:-:S07]  /*33ef0*/  IMAD.MOV.U32 R15, RZ, RZ, -0x1 ;  /* 0xffffffffff0f7424 */ /* 0x000fce00078e00ff */
[----:B01----:R-:W-:Y:S05]  /*33f00*/  WARPSYNC.COLLECTIVE R15, `(.L_x_2240) ;  /* 0x000000000f0c7348 */ /* 0x003fea0003c00000 */
[----:B------:R-:W-:Y:S02]  /*33f10*/  ELECT P6, UR62, PT ;  /* 0x00000000003e782f */ /* 0x000fe400038c0000 */
[----:B------:R-:W-:Y:S01]  /*33f20*/  MOV R14, UR62 ;  /* 0x0000003e000e7c02 */ /* 0x000fe20008000f00 */
[----:B01----:R-:W-:Y:S10]  /*33f30*/  ENDCOLLECTIVE ;  /* 0x000000000000791b */ /* 0x003ff40003800000 */
.L_x_2240:
[----:B------:R-:W-:Y:S05]  /*33f40*/  BSYNC B0 ;  /* 0x0000000000007941 */ /* 0x000fea0003800000 */
.L_x_2239:
[----:B------:R-:W-:Y:S05]  /*33f50*/  BRA `(.L_x_2241) ;  /* 0xffffffbc00a47947 */ /* 0x000fea000383ffff */
.L_x_2158:
[----:B--2---:R-:W-:-:S04]  /*33f60*/  IMAD.U32 R3, RZ, RZ, UR38 ;  /* 0x00000026ff037e24 */ /* 0x004fc8000f8e00ff */
[----:B------:R2:W3:Y:S03]  /*33f70*/  SYNCS.PHASECHK.TRANS64.TRYWAIT P0, [R3+URZ+0x32440], R0 ;  /* 0x03244000030075a7 */ /* 0x0004e6000800017f */
[----:B---3--:R-:W-:Y:S05]  /*33f80*/  @!P0 NANOSLEEP.SYNCS 0x989680 ;  /* 0x009896800000895d */ /* 0x008fea0003900000 */
[----:B------:R-:W3:Y:S02]  /*33f90*/  @!P0 SYNCS.PHASECHK.TRANS64 P0, [R3+URZ+0x32440], R0 ;  /* 0x03244000030085a7 */ /* 0x000ee4000800007f */
[----:B---3--:R-:W-:Y:S05]  /*33fa0*/  @!P0 BRA `(.L_x_2158) ;  /* 0xfffffffc00ec8947 */ /* 0x008fea000383ffff */
[----:B------:R-:W-:Y:S05]  /*33fb0*/  BRA `(.L_x_2242) ;  /* 0xffffffc000007947 */ /* 0x000fea000383ffff */
.L_x_2161:
[----:B------:R-:W-:Y:S01]  /*33fc0*/  IMAD.MOV.U32 R13, RZ, RZ, R3 ;  /* 0x000000ffff0d7224 */ /* 0x000fe200078e0003 */
[----:B------:R0:W-:Y:S01]  /*33fd0*/  STL [R1+0xa70], R16 ;  /* 0x000a701001007387 */ /* 0x0001e20000100800 */
[----:B------:R-:W-:Y:S02]  /*33fe0*/  IMAD.MOV.U32 R12, RZ, RZ, RZ ;  /* 0x000000ffff0c7224 */ /* 0x000fe400078e00ff */
[----:B------:R-:W-:Y:S02]  /*33ff0*/  IMAD.MOV.U32 R11, RZ, RZ, 0x181f ;  /* 0x0000181fff0b7424 */ /* 0x000fe400078e00ff */
[----:B------:R-:W-:-:S07]  /*34000*/  IMAD.MOV.U32 R15, RZ, RZ, -0x1 ;  /* 0xffffffffff0f7424 */ /* 0x000fce00078e00ff */
[----:B0-----:R-:W-:Y:S05]  /*34010*/  WARPSYNC.COLLECTIVE R15, `(.L_x_2243) ;  /* 0x000000000f087348 */ /* 0x001fea0003c00000 */
[----:B------:R1:W2:Y:S02]  /*34020*/  SHFL.IDX P6, R14, R13, R12, R11 ;  /* 0x0000000c0d0e7389 */ /* 0x0002a400000c000b */
[----:B012---:R-:W-:Y:S01]  /*34030*/  ENDCOLLECTIVE ;  /* 0x000000000000791b */ /* 0x007fe20003800000 */
.L_x_2243:
[----:B------:R-:W-:-:S05]  /*34040*/  VIADD R16, R6, UR39 ;  /* 0x0000002706107c36 */ /* 0x000fca0008000000 */
[----:B------:R0:W-:Y:S01]  /*34050*/  STL [R1+0x474], R16 ;  /* 0x0004741001007387 */ /* 0x0001e20000100800 */
[----:B------:R-:W-:Y:S02]  /*34060*/  IMAD.MOV.U32 R13, RZ, RZ, R0 ;  /* 0x000000ffff0d7224 */ /* 0x000fe400078e0000 */
[----:B------:R-:W-:-:S07]  /*34070*/  IMAD.MOV.U32 R4, RZ, RZ, R14 ;  /* 0x000000ffff047224 */ /* 0x000fce00078e000e */
[----:B0-----:R-:W-:Y:S05]  /*34080*/  WARPSYNC.COLLECTIVE R15, `(.L_x_2244) ;  /* 0x000000000f087348 */ /* 0x001fea0003c00000 */
[----:B------:R1:W2:Y:S02]  /*34090*/  SHFL.IDX P6, R14, R13, R12, R11 ;  /* 0x0000000c0d0e7389 */ /* 0x0002a400000c000b */
[----:B012---:R-:W-:Y:S01]  /*340a0*/  ENDCOLLECTIVE ;  /* 0x000000000000791b */ /* 0x007fe20003800000 */
.L_x_2244:
[----:B------:R-:W-:Y:S02]  /*340b0*/  ULDC UR4, c[0x0][0x288] ;  /* 0x0000a20000047ab9 */ /* 0x000fe40000000800 */
[----:B------:R-:W-:-:S05]  /*340c0*/  IMAD R2, R7, UR4, RZ ;  /* 0x0000000407027c24 */ /* 0x000fca000f8e02ff */
[----:B------:R-:W-:Y:S01]  /*340d0*/  ISETP.GE.AND P1, PT, R16, R2, PT ;  /* 0x000000021000720c */ /* 0x000fe20003f26270 */
[----:B------:R-:W-:Y:S02]  /*340e0*/  IMAD.MOV.U32 R13, RZ, RZ, R3 ;  /* 0x000000ffff0d7224 */ /* 0x000fe400078e0003 */
[----:B------:R-:W-:-:S10]  /*340f0*/  IMAD.MOV.U32 R12, RZ, RZ, 0x1 ;  /* 0x00000001ff0c7424 */ /* 0x000fd400078e00ff */
[----:B------:R-:W-:Y:S01]  /*34100*/  @!P1 LEA R7, R9, UR38, 0x1 ;  /* 0x0000002609079c11 */ /* 0x000fe2000f8e08ff */
[----:B------:R-:W-:-:S07]  /*34110*/  IMAD.MOV.U32 R5, RZ, RZ, R14 ;  /* 0x000000ffff057224 */ /* 0x000fce00078e000e */
[----:B------:R-:W-:Y:S05]  /*34120*/  WARPSYNC.COLLECTIVE R15, `(.L_x_2245) ;  /* 0x000000000f087348 */ /* 0x000fea0003c00000 */
[----:B------:R0:W1:Y:S02]  /*34130*/  SHFL.IDX P6, R14, R13, R12, R11 ;  /* 0x0000000c0d0e7389 */ /* 0x00006400000c000b */
[----:B01----:R-:W-:Y:S01]  /*34140*/  ENDCOLLECTIVE ;  /* 0x000000000000791b */ /* 0x003fe20003800000 */
.L_x_2245:
        /* <DEDUP_REMOVED lines=10> */
.L_x_2246:
[----:B------:R-:W-:Y:S01]  /*341f0*/  @!PT LDS RZ, [RZ] ;  /* 0x00000000fffff984 */ /* 0x000fe20000000800 */
[----:B------:R-:W-:Y:S01]  /*34200*/  @!PT LDS RZ, [RZ] ;  /* 0x00000000fffff984 */ /* 0x000fe20000000800 */
[----:B------:R-:W-:Y:S01]  /*34210*/  @!PT LDS RZ, [RZ] ;  /* 0x00000000fffff984 */ /* 0x000fe20000000800 */
[----:B------:R0:W-:Y:S01]  /*34220*/  @!P1 LDGSTS.E.BYPASS.LTC128B.128 [R7+0x18400], desc[UR44][R4.64], !P0 ;  /* 0x1840000004079fae */ /* 0x0001e2000c101d6c */
[----:B------:R-:W-:Y:S02]  /*34230*/  IMAD.MOV.U32 R13, RZ, RZ, R3 ;  /* 0x000000ffff0d7224 */ /* 0x000fe400078e0003 */
[C---:B0-----:R-:W-:Y:S02]  /*34240*/  VIADD R5, R16.reuse, 0x10 ;  /* 0x0000001010057836 */ /* 0x041fe40000000000 */
[----:B------:R-:W-:Y:S02]  /*34250*/  IMAD.MOV.U32 R12, RZ, RZ, 0x2 ;  /* 0x00000002ff0c7424 */ /* 0x000fe400078e00ff */
[----:B------:R-:W-:Y:S01]  /*34260*/  VIADD R7, R16, 0x20 ;  /* 0x0000002010077836 */ /* 0x000fe20000000000 */
[----:B------:R-:W-:Y:S01]  /*34270*/  ISETP.GE.AND P2, PT, R5, R2, PT ;  /* 0x000000020500720c */ /* 0x000fe20003f46270 */
[----:B------:R0:W-:Y:S01]  /*34280*/  STL [R1+0x494], R5 ;  /* 0x0004940501007387 */ /* 0x0001e20000100800 */
[----:B------:R-:W-:-:S11]  /*34290*/  IMAD.MOV.U32 R6, RZ, RZ, R14 ;  /* 0x000000ffff067224 */ /* 0x000fd600078e000e */
[----:B0-----:R-:W-:Y:S05]  /*342a0*/  WARPSYNC.COLLECTIVE R15, `(.L_x_2247) ;  /* 0x000000000f087348 */ /* 0x001fea0003c00000 */
[----:B------:R1:W2:Y:S02]  /*342b0*/  SHFL.IDX P6, R14, R13, R12, R11 ;  /* 0x0000000c0d0e7389 */ /* 0x0002a400000c000b */
[----:B012---:R-:W-:Y:S01]  /*342c0*/  ENDCOLLECTIVE ;  /* 0x000000000000791b */ /* 0x007fe20003800000 */
.L_x_2247:
[----:B------:R0:W-:Y:S01]  /*342d0*/  STL [R1+0x4a0], R7 ;  /* 0x0004a00701007387 */ /* 0x0001e20000100800 */
[----:B------:R-:W-:Y:S02]  /*342e0*/  @!P2 LEA R4, P1, R10, R6, 0x1 ;  /* 0x000000060a04a211 */ /* 0x000fe400078208ff */
[----:B------:R-:W-:-:S03]  /*342f0*/  @!P2 LEA R6, R9, UR38, 0x1 ;  /* 0x000000260906ac11 */ /* 0x000fc6000f8e08ff */
[----:B------:R-:W-:Y:S01]  /*34300*/  @!P2 IMAD.X R5, RZ, RZ, R8, P1 ;  /* 0x000000ffff05a224 */ /* 0x000fe200008e0608 */
[----:B------:R-:W-:Y:S01]  /*34310*/  ISETP.GE.AND P1, PT, R7, R2, PT ;  /* 0x000000020700720c */ /* 0x000fe20003f26270 */
[----:B------:R-:W-:Y:S02]  /*34320*/  IMAD.MOV.U32 R13, RZ, RZ, R0 ;  /* 0x000000ffff0d7224 */ /* 0x000fe400078e0000 */
[----:B0-----:R-:W-:Y:S01]  /*34330*/  VIADD R7, R16, 0x30 ;  /* 0x0000003010077836 */ /* 0x001fe20000000000 */
[----:B------:R-:W-:Y:S01]  /*34340*/  @!PT LDS RZ, [RZ] ;  /* 0x00000000fffff984 */ /* 0x000fe20000000800 */
[----:B------:R-:W-:Y:S01]  /*34350*/  @!PT LDS RZ, [RZ] ;  /* 0x00000000fffff984 */ /* 0x000fe20000000800 */
[----:B------:R-:W-:Y:S01]  /*34360*/  @!PT LDS RZ, [RZ] ;  /* 0x00000000fffff984 */ /* 0x000fe20000000800 */
[----:B------:R0:W-:Y:S04]  /*34370*/  @!P2 LDGSTS.E.BYPASS.LTC128B.128 [R6+0x18c00], desc[UR44][R4.64], !P0 ;  /* 0x18c000000406afae */ /* 0x0001e8000c101d6c */
[----:B------:R1:W-:Y:S01]  /*34380*/  STL [R1+0x4a4], R7 ;  /* 0x0004a40701007387 */ /* 0x0003e20000100800 */
[----:B0-----:R-:W-:-:S04]  /*34390*/  IMAD.MOV.U32 R4, RZ, RZ, R14 ;  /* 0x000000ffff047224 */ /* 0x001fc800078e000e */
[----:B------:R-:W-:-:S07]  /*343a0*/  @!P1 LEA R6, R9, UR38, 0x1 ;  /* 0x0000002609069c11 */ /* 0x000fce000f8e08ff */
[----:B-1----:R-:W-:Y:S05]  /*343b0*/  WARPSYNC.COLLECTIVE R15, `(.L_x_2248) ;  /* 0x000000000f087348 */ /* 0x002fea0003c00000 */
[----:B------:R0:W2:Y:S02]  /*343c0*/  SHFL.IDX P6, R14, R13, R12, R11 ;  /* 0x0000000c0d0e7389 */ /* 0x0000a400000c000b */
[----:B012---:R-:W-:Y:S01]  /*343d0*/  ENDCOLLECTIVE ;  /* 0x000000000000791b */ /* 0x007fe20003800000 */
.L_x_2248:
[----:B------:R-:W-:Y:S02]  /*343e0*/  IMAD.MOV.U32 R13, RZ, RZ, R3 ;  /* 0x000000ffff0d7224 */ /* 0x000fe400078e0003 */
[----:B------:R-:W-:Y:S02]  /*343f0*/  IMAD.MOV.U32 R12, RZ, RZ, 0x3 ;  /* 0x00000003ff0c7424 */ /* 0x000fe400078e00ff */
[----:B------:R-:W-:-:S07]  /*34400*/  IMAD.MOV.U32 R5, RZ, RZ, R14 ;  /* 0x000000ffff057224 */ /* 0x000fce00078e000e */
[----:B------:R-:W-:Y:S05]  /*34410*/  WARPSYNC.COLLECTIVE R15, `(.L_x_2249) ;  /* 0x000000000f087348 */ /* 0x000fea0003c00000 */
[----:B------:R0:W1:Y:S02]  /*34420*/  SHFL.IDX P6, R14, R13, R12, R11 ;  /* 0x0000000c0d0e7389 */ /* 0x00006400000c000b */
[----:B01----:R-:W-:Y:S01]  /*34430*/  ENDCOLLECTIVE ;  /* 0x000000000000791b */ /* 0x003fe20003800000 */
.L_x_2249:
        /* <DEDUP_REMOVED lines=11> */
[----:B------:R-:W-:-:S05]  /*344f0*/  VIADD R7, R16, 0x40 ;  /* 0x0000004010077836 */ /* 0x000fca0000000000 */
[----:B------:R1:W-:Y:S01]  /*34500*/  STL [R1+0x4a8], R7 ;  /* 0x0004a80701007387 */ /* 0x0003e20000100800 */
[----:B0-----:R-:W-:-:S07]  /*34510*/  IMAD.MOV.U32 R4, RZ, RZ, R14 ;  /* 0x000000ffff047224 */ /* 0x001fce00078e000e */
[----:B-1----:R-:W-:Y:S05]  /*34520*/  WARPSYNC.COLLECTIVE R15, `(.L_x_2250) ;  /* 0x000000000f087348 */ /* 0x002fea0003c00000 */
[----:B------:R0:W2:Y:S02]  /*34530*/  SHFL.IDX P6, R14, R13, R12, R11 ;  /* 0x0000000c0d0e7389 */ /* 0x0000a400000c000b */
[----:B012---:R-:W-:Y:S01]  /*34540*/  ENDCOLLECTIVE ;  /* 0x000000000000791b */ /* 0x007fe20003800000 */
.L_x_2250:
[----:B------:R-:W-:Y:S01]  /*34550*/  @!P1 LEA R6, R9, UR38, 0x1 ;  /* 0x0000002609069c11 */ /* 0x000fe2000f8e08ff */
[----:B------:R-:W-:Y:S02]  /*34560*/  IMAD.MOV.U32 R13, RZ, RZ, R3 ;  /* 0x000000ffff0d7224 */ /* 0x000fe400078e0003 */
[----:B------:R-:W-:Y:S02]  /*34570*/  IMAD.MOV.U32 R12, RZ, RZ, 0x4 ;  /* 0x00000004ff0c7424 */ /* 0x000fe400078e00ff */
[----:B------:R-:W-:-:S07]  /*34580*/  IMAD.MOV.U32 R5, RZ, RZ, R14 ;  /* 0x000000ffff057224 */ /* 0x000fce00078e000e */
[----:B------:R-:W-:Y:S05]  /*34590*/  WARPSYNC.COLLECTIVE R15, `(.L_x_2251) ;  /* 0x000000000f087348 */ /* 0x000fea0003c00000 */
[----:B------:R0:W1:Y:S02]  /*345a0*/  SHFL.IDX P6, R14, R13, R12, R11 ;  /* 0x0000000c0d0e7389 */ /* 0x00006400000c000b */
[----:B01----:R-:W-:Y:S01]  /*345b0*/  ENDCOLLECTIVE ;  /* 0x000000000000791b */ /* 0x003fe20003800000 */
.L_x_2251:
        /* <DEDUP_REMOVED lines=17> */
.L_x_2252:
[----:B------:R-:W-:Y:S02]  /*346d0*/  IMAD.MOV.U32 R13, RZ, RZ, R3 ;  /* 0x000000ffff0d7224 */ /* 0x000fe400078e0003 */
[----:B------:R-:W-:Y:S02]  /*346e0*/  IMAD.MOV.U32 R12, RZ, RZ, 0x5 ;  /* 0x00000005ff0c7424 */ /* 0x000fe400078e00ff */
[----:B------:R-:W-:-:S07]  /*346f0*/  IMAD.MOV.U32 R4, RZ, RZ, R14 ;  /* 0x000000ffff047224 */ /* 0x000fce00078e000e */
[----:B------:R-:W-:Y:S05]  /*34700*/  WARPSYNC.COLLECTIVE R15, `(.L_x_2253) ;  /* 0x000000000f087348 */ /* 0x000fea0003c00000 */
[----:B------:R0:W1:Y:S02]  /*34710*/  SHFL.IDX P6, R14, R13, R12, R11 ;  /* 0x0000000c0d0e7389 */ /* 0x00006400000c000b */
[----:B01----:R-:W-:Y:S01]  /*34720*/  ENDCOLLECTIVE ;  /* 0x000000000000791b */ /* 0x003fe20003800000 */
.L_x_2253:
[----:B------:R-:W-:-:S05]  /*34730*/  @!P1 LEA R5, P2, R10, R4, 0x1 ;  /* 0x000000040a059211 */ /* 0x000fca00078408ff */
[----:B------:R-:W-:Y:S01]  /*34740*/  @!P1 IMAD.X R4, RZ, RZ, R6, P2 ;  /* 0x000000ffff049224 */ /* 0x000fe200010e0606 */
[----:B------:R-:W-:-:S04]  /*34750*/  @!P1 LEA R6, R9, UR38, 0x1 ;  /* 0x0000002609069c11 */ /* 0x000fc8000f8e08ff */
        /* <DEDUP_REMOVED lines=9> */
[----:B------:R-:W-:Y:S02]  /*347f0*/  VIADD R7, R16, 0x60 ;  /* 0x0000006010077836 */ /* 0x000fe40000000000 */
[----:B------:R1:W5:Y:S02]  /*34800*/  LDL.LU R16, [R1+0xa70] ;  /* 0x000a700001107983 */ /* 0x0003640000300800 */
[----:B01----:R-:W-:-:S08]  /*34810*/  IMAD.MOV.U32 R6, RZ, RZ, R14 ;  /* 0x000000ffff067224 */ /* 0x003fd000078e000e */
[----:B-----5:R-:W-:Y:S05]  /*34820*/  WARPSYNC.COLLECTIVE R15, `(.L_x_2254) ;  /* 0x000000000f087348 */ /* 0x020fea0003c00000 */
[----:B------:R0:W1:Y:S02]  /*34830*/  SHFL.IDX P6, R14, R13, R12, R11 ;  /* 0x0000000c0d0e7389 */ /* 0x00006400000c000b */
[----:B01---5:R-:W-:Y:S01]  /*34840*/  ENDCOLLECTIVE ;  /* 0x000000000000791b */ /* 0x023fe20003800000 */
.L_x_2254:
[----:B------:R-:W-:Y:S02]  /*34850*/  IMAD.MOV.U32 R13, RZ, RZ, R3 ;  /* 0x000000ffff0d7224 */ /* 0x000fe400078e0003 */
[----:B------:R-:W-:Y:S02]  /*34860*/  IMAD.MOV.U32 R12, RZ, RZ, 0x6 ;  /* 0x00000006ff0c7424 */ /* 0x000fe400078e00ff */
[----:B------:R-:W-:-:S07]  /*34870*/  IMAD.MOV.U32 R4, RZ, RZ, R14 ;  /* 0x000000ffff047224 */ /* 0x000fce00078e000e */
[----:B------:R-:W-:Y:S05]  /*34880*/  WARPSYNC.COLLECTIVE R15, `(.L_x_2255) ;  /* 0x000000000f087348 */ /* 0x000fea0003c00000 */
[----:B------:R0:W1:Y:S02]  /*34890*/  SHFL.IDX P6, R14, R13, R12, R11 ;  /* 0x0000000c0d0e7389 */ /* 0x00006400000c000b */
[----:B01----:R-:W-:Y:S01]  /*348a0*/  ENDCOLLECTIVE ;  /* 0x000000000000791b */ /* 0x003fe20003800000 */
.L_x_2255:
        /* <DEDUP_REMOVED lines=15> */
.L_x_2256:
[----:B------:R-:W-:Y:S01]  /*349a0*/  ISETP.GE.AND P1, PT, R7, R2, PT ;  /* 0x000000020700720c */ /* 0x000fe20003f26270 */
[----:B------:R-:W-:Y:S02]  /*349b0*/  IMAD.MOV.U32 R13, RZ, RZ, R3 ;  /* 0x000000ffff0d7224 */ /* 0x000fe400078e0003 */
[----:B------:R-:W-:Y:S02]  /*349c0*/  IMAD.MOV.U32 R12, RZ, RZ, 0x7 ;  /* 0x00000007ff0c7424 */ /* 0x000fe400078e00ff */
[----:B------:R-:W-:-:S08]  /*349d0*/  IMAD.MOV.U32 R4, RZ, RZ, R14 ;  /* 0x000000ffff047224 */ /* 0x000fd000078e000e */
[----:B------:R-:W-:Y:S05]  /*349e0*/  WARPSYNC.COLLECTIVE R15, `(.L_x_2257) ;  /* 0x000000000f087348 */ /* 0x000fea0003c00000 */
[----:B------:R0:W1:Y:S02]  /*349f0*/  SHFL.IDX P6, R14, R13, R12, R11 ;  /* 0x0000000c0d0e7389 */ /* 0x00006400000c000b */
[----:B01----:R-:W-:Y:S01]  /*34a00*/  ENDCOLLECTIVE ;  /* 0x000000000000791b */ /* 0x003fe20003800000 */
.L_x_2257:
[----:B------:R-:W-:-:S05]  /*34a10*/  @!P1 LEA R5, P2, R10, R4, 0x1 ;  /* 0x000000040a059211 */ /* 0x000fca00078408ff */
[----:B------:R-:W-:-:S05]  /*34a20*/  @!P1 IMAD.X R4, RZ, RZ, R6, P2 ;  /* 0x000000ffff049224 */ /* 0x000fca00010e0606 */
[----:B------:R-:W-:Y:S01]  /*34a30*/  @!P1 LOP3.LUT R5, R5, R4, RZ, 0x3c, !PT ;  /* 0x0000000405059212 */ /* 0x000fe200078e3cff */
[----:B------:R-:W-:-:S03]  /*34a40*/  IMAD.MOV.U32 R13, RZ, RZ, R0 ;  /* 0x000000ffff0d7224 */ /* 0x000fc600078e0000 */
[----:B------:R-:W-:Y:S02]  /*34a50*/  @!P1 LOP3.LUT R4, R5, R4, RZ, 0x3c, !PT ;  /* 0x0000000405049212 */ /* 0x000fe400078e3cff */
[----:B------:R-:W-:Y:S02]  /*34a60*/  @!P1 LEA R6, R9, UR38, 0x1 ;  /* 0x0000002609069c11 */ /* 0x000fe4000f8e08ff */
[----:B------:R-:W-:Y:S01]  /*34a70*/  @!P1 LOP3.LUT R5, R5, R4, RZ, 0x3c, !PT ;  /* 0x0000000405059212 */ /* 0x000fe200078e3cff */
[----:B------:R-:W-:-:S07]  /*34a80*/  IMAD.MOV.U32 R3, RZ, RZ, R14 ;  /* 0x000000ffff037224 */ /* 0x000fce00078e000e */
[----:B------:R-:W-:Y:S05]  /*34a90*/  WARPSYNC.COLLECTIVE R15, `(.L_x_2258) ;  /* 0x000000000f087348 */ /* 0x000fea0003c00000 */
[----:B------:R0:W1:Y:S02]  /*34aa0*/  SHFL.IDX P6, R14, R13, R12, R11 ;  /* 0x0000000c0d0e7389 */ /* 0x00006400000c000b */
[----:B01----:R-:W-:Y:S01]  /*34ab0*/  ENDCOLLECTIVE ;  /* 0x000000000000791b */ /* 0x003fe20003800000 */
.L_x_2258:
[----:B------:R0:W-:Y:S04]  /*34ac0*/  STL [R1+0x4b0], R7 ;  /* 0x0004b00701007387 */ /* 0x0001e80000100800 */
[----:B------:R-:W-:Y:S01]  /*34ad0*/  @!PT LDS RZ, [RZ] ;  /* 0x00000000fffff984 */ /* 0x000fe20000000800 */
[----:B------:R-:W-:Y:S01]  /*34ae0*/  @!PT LDS RZ, [RZ] ;  /* 0x00000000fffff984 */ /* 0x000fe20000000800 */
[----:B------:R-:W-:Y:S01]  /*34af0*/  @!PT LDS RZ, [RZ] ;  /* 0x00000000fffff984 */ /* 0x000fe20000000800 */
[----:B------:R0:W-:Y:S01]  /*34b00*/  @!P1 LDGSTS.E.BYPASS.LTC128B.128 [R6+0x1b400], desc[UR44][R4.64], !P0 ;  /* 0x1b40000004069fae */ /* 0x0001e2000c101d6c */
[----:B------:R-:W-:Y:S01]  /*34b10*/  IMAD.MOV.U32 R0, RZ, RZ, R14 ;  /* 0x000000ffff007224 */ /* 0x000fe200078e000e */
[----:B------:R-:W-:Y:S06]  /*34b20*/  BRA `(.L_x_2259) ;  /* 0xffffffc0000c7947 */ /* 0x000fec000383ffff */
.L_x_2163:
[----:B------:R-:W-:Y:S01]  /*34b30*/  BSSY B0, `(.L_x_2260) ;  /* 0x0000008000007945 */ /* 0x000fe20003800000 */
[----:B------:R-:W-:Y:S02]  /*34b40*/  IMAD.MOV.U32 R13, RZ, RZ, R4 ;  /* 0x000000ffff0d7224 */ /* 0x000fe400078e0004 */
[----:B------:R-:W-:Y:S02]  /*34b50*/  IMAD.MOV.U32 R12, RZ, RZ, RZ ;  /* 0x000000ffff0c7224 */ /* 0x000fe400078e00ff */
[----:B------:R-:W-:Y:S02]  /*34b60*/  IMAD.MOV.U32 R11, RZ, RZ, 0x181f ;  /* 0x0000181fff0b7424 */ /* 0x000fe400078e00ff */
[----:B------:R-:W-:-:S07]  /*34b70*/  IMAD.MOV.U32 R15, RZ, RZ, -0x1 ;  /* 0xffffffffff0f7424 */ /* 0x000fce00078e00ff */
[----:B------:R-:W-:Y:S05]  /*34b80*/  WARPSYNC.COLLECTIVE R15, `(.L_x_2261) ;  /* 0x000000000f087348 */ /* 0x000fea0003c00000 */
[----:B------:R0:W1:Y:S02]  /*34b90*/  SHFL.IDX P6, R14, R13, R12, R11 ;  /* 0x0000000c0d0e7389 */ /* 0x00006400000c000b */
[----:B01----:R-:W-:Y:S01]  /*34ba0*/  ENDCOLLECTIVE ;  /* 0x000000000000791b */ /* 0x003fe20003800000 */
.L_x_2261:
[----:B------:R-:W-:Y:S05]  /*34bb0*/  BSYNC B0 ;  /* 0x0000000000007941 */ /* 0x000fea0003800000 */
.L_x_2260:
[----:B------:R-:W0:Y:S01]  /*34bc0*/  S2R R7, SR_TID.X ;  /* 0x0000000000077919 */ /* 0x000e220000002100 */
[----:B------:R-:W1:Y:S01]  /*34bd0*/  S2R R3, SR_TID.X ;  /* 0x0000000000037919 */ /* 0x000e620000002100 */
[----:B------:R-:W-:Y:S02]  /*34be0*/  IMAD.MOV.U32 R13, RZ, RZ, R5 ;  /* 0x000000ffff0d7224 */ /* 0x000fe400078e0005 */
[----:B------:R-:W-:Y:S02]  /*34bf0*/  IMAD.MOV.U32 R12, RZ, RZ, RZ ;  /* 0x000000ffff0c7224 */ /* 0x000fe400078e00ff */
[----:B------:R-:W-:Y:S02]  /*34c00*/  IMAD.MOV.U32 R11, RZ, RZ, 0x181f ;  /* 0x0000181fff0b7424 */ /* 0x000fe400078e00ff */
[----:B------:R-:W-:Y:S02]  /*34c10*/  IMAD.MOV.U32 R15, RZ, RZ, -0x1 ;  /* 0xffffffffff0f7424 */ /* 0x000fe400078e00ff */
[----:B------:R-:W-:-:S07]  /*34c20*/  IMAD.MOV.U32 R2, RZ, RZ, R14 ;  /* 0x000000ffff027224 */ /* 0x000fce00078e000e */
[----:B01----:R-:W-:Y:S05]  /*34c30*/  WARPSYNC.COLLECTIVE R15, `(.L_x_2262) ;  /* 0x000000000f087348 */ /* 0x003fea0003c00000 */
[----:B------:R2:W3:Y:S02]  /*34c40*/  SHFL.IDX P6, R14, R13, R12, R11 ;  /* 0x0000000c0d0e7389 */ /* 0x0004e400000c000b */
[----:B0123--:R-:W-:Y:S01]  /*34c50*/  ENDCOLLECTIVE ;  /* 0x000000000000791b */ /* 0x00ffe20003800000 */
.L_x_2262:
[----:B------:R-:W-:Y:S01]  /*34c60*/  ULDC UR4, c[0x0][0x288] ;  /* 0x0000a20000047ab9 */ /* 0x000fe20000000800 */
[----:B------:R-:W2:Y:S01]  /*34c70*/  LDL.LU R13, [R1+0x4a0] ;  /* 0x0004a000010d7983 */ /* 0x000ea20000300800 */
[----:B------:R-:W-:-:S03]  /*34c80*/  LOP3.LUT R7, R7, 0x7f, RZ, 0xc0, !PT ;  /* 0x0000007f07077812 */ /* 0x000fc600078ec0ff */
[----:B------:R-:W3:Y:S02]  /*34c90*/  LDL.LU R12, [R1+0x4a4] ;  /* 0x0004a400010c7983 */ /* 0x000ee40000300800 */
[----:B------:R-:W-:Y:S02]  /*34ca0*/  IMAD.SHL.U32 R9, R7, 0x8, RZ ;  /* 0x0000000807097824 */ /* 0x000fe400078e00ff */
[----:B------:R-:W4:Y:S01]  /*34cb0*/  LDL.LU R11, [R1+0x4a8] ;  /* 0x0004a800010b7983 */ /* 0x000f220000300800 */
[----:B------:R-:W-:-:S03]  /*34cc0*/  IMAD.SHL.U32 R7, R3, 0x8, RZ ;  /* 0x0000000803077824 */ /* 0x000fc600078e00ff */
[----:B------:R-:W4:Y:S02]  /*34cd0*/  LDL.LU R15, [R1+0x4ac] ;  /* 0x0004ac00010f7983 */ /* 0x000f240000300800 */
[----:B------:R-:W-:-:S04]  /*34ce0*/  LOP3.LUT R7, R7, 0x1f8, RZ, 0xc0, !PT ;  /* 0x000001f807077812 */ /* 0x000fc800078ec0ff */
[----:B------:R-:W-:Y:S01]  /*34cf0*/  LOP3.LUT R7, R7, 0x38, R3, 0x78, !PT ;  /* 0x0000003807077812 */ /* 0x000fe200078e7803 */
[----:B------:R-:W-:Y:S02]  /*34d00*/  IMAD.MOV.U32 R3, RZ, RZ, R14 ;  /* 0x000000ffff037224 */ /* 0x000fe400078e000e */
[----:B------:R-:W3:Y:S01]  /*34d10*/  LDL.LU R14, [R1+0x494] ;  /* 0x00049400010e7983 */ /* 0x000ee20000300800 */
[----:B------:R-:W-:Y:S01]  /*34d20*/  IMAD R0, R6, UR4, RZ ;  /* 0x0000000406007c24 */ /* 0x000fe2000f8e02ff */
[----:B------:R-:W-:Y:S02]  /*34d30*/  LOP3.LUT R7, R7, 0x200, R9, 0xf8, !PT ;  /* 0x0000020007077812 */ /* 0x000fe400078ef809 */
[----:B------:R-:W4:Y:S04]  /*34d40*/  LDL.LU R6, [R1+0x474] ;  /* 0x0004740001067983 */ /* 0x000f280000300800 */
[----:B------:R0:W5:Y:S01]  /*34d50*/  LDL.LU R9, [R1+0x4b0] ;  /* 0x0004b00001097983 */ /* 0x0001620000300800 */
[----:B------:R-:W-:-:S02]  /*34d60*/  LOP3.LUT R17, R17, 0xffffffbf, RZ, 0xc0, !PT ;  /* 0xffffffbf11117812 */ /* 0x000fc400078ec0ff */
[-C--:B--2---:R-:W-:Y:S02]  /*34d70*/  ISETP.GE.AND P5, PT, R13, R0.reuse, PT ;  /* 0x000000000d00720c */ /* 0x084fe40003fa6270 */
[----:B---3--:R-:W-:-:S13]  /*34d80*/  ISETP.GE.AND P6, PT, R14, R0, PT ;  /* 0x000000000e00720c */ /* 0x008fda0003fc6270 */
[----:B------:R-:W-:Y:S02]  /*34d90*/  @P6 LOP3.LUT R17, R17, 0x40, RZ, 0xfc, !PT ;  /* 0x0000004011116812 */ /* 0x000fe400078efcff */
[----:B------:R-:W-:Y:S02]  /*34da0*/  ISETP.GE.AND P6, PT, R12, R0, PT ;  /* 0x000000000c00720c */ /* 0x000fe40003fc6270 */
[----:B------:R-:W-:-:S04]  /*34db0*/  LOP3.LUT R17, R17, 0xffffffdf, RZ, 0xc0, !PT ;  /* 0xffffffdf11117812 */ /* 0x000fc800078ec0ff */
[----:B------:R-:W-:Y:S02]  /*34dc0*/  @P5 LOP3.LUT R17, R17, 0x20, RZ, 0xfc, !PT ;  /* 0x0000002011115812 */ /* 0x000fe400078efcff */
[----:B----4-:R-:W-:Y:S02]  /*34dd0*/  ISETP.GE.AND P5, PT, R11, R0, PT ;  /* 0x000000000b00720c */ /* 0x010fe40003fa6270 */
[----:B------:R-:W-:-:S04]  /*34de0*/  LOP3.LUT R17, R17, 0xffffffef, RZ, 0xc0, !PT ;  /* 0xffffffef11117812 */ /* 0x000fc800078ec0ff */
[----:B------:R-:W-:-:S04]  /*34df0*/  @P6 LOP3.LUT R17, R17, 0x10, RZ, 0xfc, !PT ;  /* 0x0000001011116812 */ /* 0x000fc800078efcff */
[----:B------:R-:W-:Y:S02]  /*34e00*/  LOP3.LUT R17, R17, 0xfffffff7, RZ, 0xc0, !PT ;  /* 0xfffffff711117812 */ /* 0x000fe400078ec0ff */
[-C--:B------:R-:W-:Y:S02]  /*34e10*/  ISETP.GE.AND P6, PT, R15, R0.reuse, PT ;  /* 0x000000000f00720c */ /* 0x080fe40003fc6270 */
[----:B------:R-:W-:Y:S02]  /*34e20*/  ISETP.GE.AND P4, PT, R6, R0, PT ;  /* 0x000000000600720c */ /* 0x000fe40003f86270 */
[----:B------:R-:W-:-:S04]  /*34e30*/  @P5 LOP3.LUT R17, R17, 0x8, RZ, 0xfc, !PT ;  /* 0x0000000811115812 */ /* 0x000fc800078efcff */
[----:B------:R-:W-:-:S04]  /*34e40*/  LOP3.LUT R17, R17, 0xffdfffff, RZ, 0xc0, !PT ;  /* 0xffdfffff11117812 */ /* 0x000fc800078ec0ff */
[----:B------:R-:W-:-:S04]  /*34e50*/  LOP3.LUT R17, R17, 0xfffffffb, RZ, 0xc0, !PT ;  /* 0xfffffffb11117812 */ /* 0x000fc800078ec0ff */
[----:B------:R-:W-:Y:S02]  /*34e60*/  @P6 LOP3.LUT R17, R17, 0x4, RZ, 0xfc, !PT ;  /* 0x0000000411116812 */ /* 0x000fe400078efcff */
[----:B------:R-:W-:Y:S01]  /*34e70*/  @!P4 LEA R3, P6, R10, R3, 0x1 ;  /* 0x000000030a03c211 */ /* 0x000fe200078c08ff */
[----:B------:R-:W-:Y:S02]  /*34e80*/  IMAD.MOV.U32 R13, RZ, RZ, R4 ;  /* 0x000000ffff0d7224 */ /* 0x000fe400078e0004 */
[----:B------:R-:W-:Y:S02]  /*34e90*/  IMAD.MOV.U32 R12, RZ, RZ, 0x1 ;  /* 0x00000001ff0c7424 */ /* 0x000fe400078e00ff */
[----:B------:R-:W-:Y:S02]  /*34ea0*/  IMAD.MOV.U32 R11, RZ, RZ, 0x181f ;  /* 0x0000181fff0b7424 */ /* 0x000fe400078e00ff */
[----:B------:R-:W-:Y:S02]  /*34eb0*/  IMAD.MOV.U32 R15, RZ, RZ, -0x1 ;  /* 0xffffffffff0f7424 */ /* 0x000fe400078e00ff */
[----:B0-----:R-:W-:-:S07]  /*34ec0*/  @!P4 IMAD.X R2, RZ, RZ, R2, P6 ;  /* 0x000000ffff02c224 */ /* 0x001fce00030e0602 */
[----:B-----5:R-:W-:Y:S05]  /*34ed0*/  WARPSYNC.COLLECTIVE R15, `(.L_x_2263) ;  /* 0x000000000f087348 */ /* 0x020fea0003c00000 */
[----:B------:R0:W1:Y:S02]  /*34ee0*/  SHFL.IDX P6, R14, R13, R12, R11 ;  /* 0x0000000c0d0e7389 */ /* 0x00006400000c000b */
[----:B01---5:R-:W-:Y:S01]  /*34ef0*/  ENDCOLLECTIVE ;  /* 0x000000000000791b */ /* 0x023fe20003800000 */
.L_x_2263:
[----:B------:R-:W-:Y:S02]  /*34f00*/  ISETP.GE.AND P5, PT, R9, R0, PT ;  /* 0x000000000900720c */ /* 0x000fe40003fa6270 */
[----:B------:R-:W-:Y:S01]  /*34f10*/  @!P4 LOP3.LUT R3, R3, R2, RZ, 0x3c, !PT ;  /* 0x000000020303c212 */ /* 0x000fe200078e3cff */
[----:B------:R-:W-:-:S03]  /*34f20*/  IMAD.MOV.U32 R13, RZ, RZ, R5 ;  /* 0x000000ffff0d7224 */ /* 0x000fc600078e0005 */
[----:B------:R-:W-:Y:S01]  /*34f30*/  @!P4 LOP3.LUT R2, R3, R2, RZ, 0x3c, !PT ;  /* 0x000000020302c212 */ /* 0x000fe200078e3cff */
[----:B------:R-:W-:-:S07]  /*34f40*/  IMAD.MOV.U32 R6, RZ, RZ, R14 ;  /* 0x000000ffff067224 */ /* 0x000fce00078e000e */
[----:B------:R-:W-:Y:S05]  /*34f50*/  WARPSYNC.COLLECTIVE R15, `(.L_x_2264) ;  /* 0x000000000f087348 */ /* 0x000fea0003c00000 */
[----:B------:R0:W1:Y:S02]  /*34f60*/  SHFL.IDX P6, R14, R13, R12, R11 ;  /* 0x0000000c0d0e7389 */ /* 0x00006400000c000b */
[----:B01----:R-:W-:Y:S01]  /*34f70*/  ENDCOLLECTIVE ;  /* 0x000000000000791b */ /* 0x003fe20003800000 */
.L_x_2264:
[----:B------:R-:W-:Y:S02]  /*34f80*/  @!P4 LEA R9, R7, UR38, 0x1 ;  /* 0x000000260709cc11 */ /* 0x000fe4000f8e08ff */
[----:B------:R-:W-:Y:S02]  /*34f90*/  @!P4 LOP3.LUT R3, R3, R2, RZ, 0x3c, !PT ;  /* 0x000000020303c212 */ /* 0x000fe400078e3cff */
[----:B------:R-:W-:-:S03]  /*34fa0*/  @P5 LOP3.LUT R17, R17, 0x200000, RZ, 0xfc, !PT ;  /* 0x0020000011115812 */ /* 0x000fc600078efcff */
[----:B------:R-:W-:Y:S01]  /*34fb0*/  @!PT LDS RZ, [RZ] ;  /* 0x00000000fffff984 */ /* 0x000fe20000000800 */
[----:B------:R-:W-:Y:S01]  /*34fc0*/  @!PT LDS RZ, [RZ] ;  /* 0x00000000fffff984 */ /* 0x000fe20000000800 */
[----:B------:R-:W-:Y:S01]  /*34fd0*/  @!PT LDS RZ, [RZ] ;  /* 0x00000000fffff984 */ /* 0x000fe20000000800 */
[----:B------:R-:W-:Y:S04]  /*34fe0*/  @!P4 LDGSTS.E.BYPASS.LTC128B.128 [R9+0x22400], desc[UR44][R2.64], !P3 ;  /* 0x224000000209cfae */ /* 0x000fe8000d901d6c */
[----:B------:R-:W-:Y:S04]  /*34ff0*/  @!P4 LDGSTS.E.BYPASS.LTC128B.128 [R9+0x26400], desc[UR44][R2.64+0x80], !P0 ;  /* 0x264000800209cfae */ /* 0x000fe8000c101d6c */
[----:B------:R-:W-:Y:S04]  /*35000*/  @!P4 LDGSTS.E.BYPASS.LTC128B.128 [R9+0x2a400], desc[UR44][R2.64+0x100], !P1 ;  /* 0x2a4001000209cfae */ /* 0x000fe8000c901d6c */
[----:B------:R0:W-:Y:S01]  /*35010*/  @!P4 LDGSTS.E.BYPASS.LTC128B.128 [R9+0x2e400], desc[UR44][R2.64+0x180], !P2 ;  /* 0x2e4001800209cfae */ /* 0x0001e2000d101d6c */
[----:B------:R-:W-:Y:S01]  /*35020*/  LOP3.LUT P4, RZ, R17, 0x40, RZ, 0xc0, !PT ;  /* 0x0000004011ff7812 */ /* 0x000fe2000788c0ff */
[----:B0-----:R-:W-:-:S12]  /*35030*/  IMAD.MOV.U32 R2, RZ, RZ, R14 ;  /* 0x000000ffff027224 */ /* 0x001fd800078e000e */
[----:B------:R-:W-:Y:S01]  /*35040*/  @!P4 LEA R2, P6, R10, R2, 0x1 ;  /* 0x000000020a02c211 */ /* 0x000fe200078c08ff */
[----:B------:R-:W-:Y:S02]  /*35050*/  IMAD.MOV.U32 R13, RZ, RZ, R4 ;  /* 0x000000ffff0d7224 */ /* 0x000fe400078e0004 */
[----:B------:R-:W-:Y:S02]  /*35060*/  IMAD.MOV.U32 R12, RZ, RZ, 0x2 ;  /* 0x00000002ff0c7424 */ /* 0x000fe400078e00ff */
[----:B------:R-:W-:-:S08]  /*35070*/  @!P4 IMAD.X R3, RZ, RZ, R6, P6 ;  /* 0x000000ffff03c224 */ /* 0x000fd000030e0606 */
[----:B------:R-:W-:Y:S05]  /*35080*/  WARPSYNC.COLLECTIVE R15, `(.L_x_2265) ;  /* 0x000000000f087348 */ /* 0x000fea0003c00000 */
[----:B------:R0:W1:Y:S02]  /*35090*/  SHFL.IDX P6, R14, R13, R12, R11 ;  /* 0x0000000c0d0e7389 */ /* 0x00006400000c000b */
[----:B01----:R-:W-:Y:S01]  /*350a0*/  ENDCOLLECTIVE ;  /* 0x000000000000791b */ /* 0x003fe20003800000 */
.L_x_2265:
[----:B------:R-:W-:Y:S02]  /*350b0*/  IMAD.MOV.U32 R13, RZ, RZ, R5 ;  /* 0x000000ffff0d7224 */ /* 0x000fe400078e0005 */
[----:B------:R-:W-:-:S07]  /*350c0*/  IMAD.MOV.U32 R6, RZ, RZ, R14 ;  /* 0x000000ffff067224 */ /* 0x000fce00078e000e */
[----:B------:R-:W-:Y:S05]  /*350d0*/  WARPSYNC.COLLECTIVE R15, `(.L_x_2266) ;  /* 0x000000000f087348 */ /* 0x000fea0003c00000 */
[----:B------:R0:W1:Y:S02]  /*350e0*/  SHFL.IDX P6, R14, R13, R12, R11 ;  /* 0x0000000c0d0e7389 */ /* 0x00006400000c000b */
[----:B01----:R-:W-:Y:S01]  /*350f0*/  ENDCOLLECTIVE ;  /* 0x000000000000791b */ /* 0x003fe20003800000 */
.L_x_2266:
[----:B------:R-:W-:Y:S01]  /*35100*/  IMAD.MOV.U32 R9, RZ, RZ, R7 ;  /* 0x000000ffff097224 */ /* 0x000fe200078e0007 */
[----:B------:R-:W-:-:S04]  /*35110*/  LOP3.LUT P5, RZ, R17, 0x20, RZ, 0xc0, !PT ;  /* 0x0000002011ff7812 */ /* 0x000fc800078ac0ff */
[----:B------:R-:W-:-:S05]  /*35120*/  @!P4 LEA R7, R9, UR38, 0x1 ;  /* 0x000000260907cc11 */ /* 0x000fca000f8e08ff */
[----:B------:R-:W-:Y:S01]  /*35130*/  @!PT LDS RZ, [RZ] ;  /* 0x00000000fffff984 */ /* 0x000fe20000000800 */
[----:B------:R-:W-:Y:S01]  /*35140*/  @!PT LDS RZ, [RZ] ;  /* 0x00000000fffff984 */ /* 0x000fe20000000800 */
[----:B------:R-:W-:Y:S01]  /*35150*/  @!PT LDS RZ, [RZ] ;  /* 0x00000000fffff984 */ /* 0x000fe20000000800 */
[----:B------:R-:W-:Y:S04]  /*35160*/  @!P4 LDGSTS.E.BYPASS.LTC128B.128 [R7+0x22c00], desc[UR44][R2.64], !P3 ;  /* 0x22c000000207cfae */ /* 0x000fe8000d901d6c */
[----:B------:R-:W-:Y:S04]  /*35170*/  @!P4 LDGSTS.E.BYPASS.LTC128B.128 [R7+0x26c00], desc[UR44][R2.64+0x80], !P0 ;  /* 0x26c000800207cfae */ /* 0x000fe8000c101d6c */
[----:B------:R-:W-:Y:S04]  /*35180*/  @!P4 LDGSTS.E.BYPASS.LTC128B.128 [R7+0x2ac00], desc[UR44][R2.64+0x100], !P1 ;  /* 0x2ac001000207cfae */ /* 0x000fe8000c901d6c */
[----:B------:R0:W-:Y:S02]  /*35190*/  @!P4 LDGSTS.E.BYPASS.LTC128B.128 [R7+0x2ec00], desc[UR44][R2.64+0x180], !P2 ;  /* 0x2ec001800207cfae */ /* 0x0001e4000d101d6c */
[----:B0-----:R-:W-:-:S05]  /*351a0*/  IMAD.MOV.U32 R2, RZ, RZ, R14 ;  /* 0x000000ffff027224 */ /* 0x001fca00078e000e */
[----:B------:R-:W-:Y:S01]  /*351b0*/  @!P5 LEA R2, P6, R10, R2, 0x1 ;  /* 0x000000020a02d211 */ /* 0x000fe200078c08ff */
[----:B------:R-:W-:Y:S02]  /*351c0*/  IMAD.MOV.U32 R13, RZ, RZ, R4 ;  /* 0x000000ffff0d7224 */ /* 0x000fe400078e0004 */
[----:B------:R-:W-:Y:S02]  /*351d0*/  IMAD.MOV.U32 R12, RZ, RZ, 0x3 ;  /* 0x00000003ff0c7424 */ /* 0x000fe400078e00ff */
[----:B------:R-:W-:-:S08]  /*351e0*/  @!P5 IMAD.X R3, RZ, RZ, R6, P6 ;  /* 0x000000ffff03d224 */ /* 0x000fd000030e0606 */
[----:B------:R-:W-:Y:S05]  /*351f0*/  WARPSYNC.COLLECTIVE R15, `(.L_x_2267) ;  /* 0x000000000f087348 */ /* 0x000fea0003c00000 */
[----:B------:R0:W1:Y:S02]  /*35200*/  SHFL.IDX P6, R14, R13, R12, R11 ;  /* 0x0000000c0d0e7389 */ /* 0x00006400000c000b */
[----:B01----:R-:W-:Y:S01]  /*35210*/  ENDCOLLECTIVE ;  /* 0x000000000000791b */ /* 0x003fe20003800000 */
.L_x_2267:
[----:B------:R-:W-:Y:S02]  /*35220*/  IMAD.MOV.U32 R13, RZ, RZ, R5 ;  /* 0x000000ffff0d7224 */ /* 0x000fe400078e0005 */
[----:B------:R-:W-:-:S07]  /*35230*/  IMAD.MOV.U32 R6, RZ, RZ, R14 ;  /* 0x000000ffff067224 */ /* 0x000fce00078e000e */
[----:B------:R-:W-:Y:S05]  /*35240*/  WARPSYNC.COLLECTIVE R15, `(.L_x_2268) ;  /* 0x000000000f087348 */ /* 0x000fea0003c00000 */
[----:B------:R0:W1:Y:S02]  /*35250*/  SHFL.IDX P6, R14, R13, R12, R11 ;  /* 0x0000000c0d0e7389 */ /* 0x00006400000c000b */
[----:B01----:R-:W-:Y:S01]  /*35260*/  ENDCOLLECTIVE ;  /* 0x000000000000791b */ /* 0x003fe20003800000 */
.L_x_2268:
        /* <DEDUP_REMOVED lines=18> */
.L_x_2269:
[----:B------:R-:W-:Y:S02]  /*35390*/  IMAD.MOV.U32 R13, RZ, RZ, R5 ;  /* 0x000000ffff0d7224 */ /* 0x000fe400078e0005 */
[----:B------:R-:W-:-:S07]  /*353a0*/  IMAD.MOV.U32 R6, RZ, RZ, R14 ;  /* 0x000000ffff067224 */ /* 0x000fce00078e000e */
[----:B------:R-:W-:Y:S05]  /*353b0*/  WARPSYNC.COLLECTIVE R15, `(.L_x_2270) ;  /* 0x000000000f087348 */ /* 0x000fea0003c00000 */
[----:B------:R0:W1:Y:S02]  /*353c0*/  SHFL.IDX P6, R14, R13, R12, R11 ;  /* 0x0000000c0d0e7389 */ /* 0x00006400000c000b */
[----:B01----:R-:W-:Y:S01]  /*353d0*/  ENDCOLLECTIVE ;  /* 0x000000000000791b */ /* 0x003fe20003800000 */
.L_x_2270:
        /* <DEDUP_REMOVED lines=11> */
[----:B------:R-:W-:-:S05]  /*35490*/  @!P5 LEA R2, P6, R10, R2, 0x1 ;  /* 0x000000020a02d211 */ /* 0x000fca00078c08ff */
[----:B------:R-:W-:Y:S01]  /*354a0*/  @!P5 IMAD.X R3, RZ, RZ, R6, P6 ;  /* 0x000000ffff03d224 */ /* 0x000fe200030e0606 */
[----:B------:R-:W-:Y:S01]  /*354b0*/  LOP3.LUT P6, RZ, R17, 0x8, RZ, 0xc0, !PT ;  /* 0x0000000811ff7812 */ /* 0x000fe200078cc0ff */
[----:B------:R-:W-:Y:S02]  /*354c0*/  IMAD.MOV.U32 R7, RZ, RZ, R9 ;  /* 0x000000ffff077224 */ /* 0x000fe400078e0009 */
[----:B------:R-:W-:Y:S02]  /*354d0*/  IMAD.MOV.U32 R13, RZ, RZ, R4 ;  /* 0x000000ffff0d7224 */ /* 0x000fe400078e0004 */
[----:B------:R-:W-:-:S08]  /*354e0*/  IMAD.MOV.U32 R12, RZ, RZ, 0x5 ;  /* 0x00000005ff0c7424 */ /* 0x000fd000078e00ff */
[----:B------:R-:W-:-:S05]  /*354f0*/  @!P6 LEA R9, R7, UR38, 0x1 ;  /* 0x000000260709ec11 */ /* 0x000fca000f8e08ff */
[----:B------:R0:W-:Y:S04]  /*35500*/  @!P6 LDGSTS.E.BYPASS.LTC128B.128 [R9+0x24400], desc[UR44][R2.64], !P3 ;  /* 0x244000000209efae */ /* 0x0001e8000d901d6c */
[----:B------:R0:W-:Y:S04]  /*35510*/  @!P6 LDGSTS.E.BYPASS.LTC128B.128 [R9+0x28400], desc[UR44][R2.64+0x80], !P0 ;  /* 0x284000800209efae */ /* 0x0001e8000c101d6c */
[----:B------:R0:W-:Y:S04]  /*35520*/  @!P6 LDGSTS.E.BYPASS.LTC128B.128 [R9+0x2c400], desc[UR44][R2.64+0x100], !P1 ;  /* 0x2c4001000209efae */ /* 0x0001e8000c901d6c */
[----:B------:R0:W-:Y:S02]  /*35530*/  @!P6 LDGSTS.E.BYPASS.LTC128B.128 [R9+0x30400], desc[UR44][R2.64+0x180], !P2 ;  /* 0x304001800209efae */ /* 0x0001e4000d101d6c */
[----:B0-----:R-:W-:Y:S05]  /*35540*/  WARPSYNC.COLLECTIVE R15, `(.L_x_2271) ;  /* 0x000000000f087348 */ /* 0x001fea0003c00000 */
[----:B------:R1:W2:Y:S02]  /*35550*/  SHFL.IDX P6, R14, R13, R12, R11 ;  /* 0x0000000c0d0e7389 */ /* 0x0002a400000c000b */
[----:B012---:R-:W-:Y:S01]  /*35560*/  ENDCOLLECTIVE ;  /* 0x000000000000791b */ /* 0x007fe20003800000 */
.L_x_2271:
[----:B------:R-:W-:Y:S02]  /*35570*/  IMAD.MOV.U32 R13, RZ, RZ, R5 ;  /* 0x000000ffff0d7224 */ /* 0x000fe400078e0005 */
[----:B------:R-:W-:-:S07]  /*35580*/  IMAD.MOV.U32 R6, RZ, RZ, R14 ;  /* 0x000000ffff067224 */ /* 0x000fce00078e000e */
[----:B------:R-:W-:Y:S05]  /*35590*/  WARPSYNC.COLLECTIVE R15, `(.L_x_2272) ;  /* 0x000000000f087348 */ /* 0x000fea0003c00000 */
[----:B------:R0:W1:Y:S02]  /*355a0*/  SHFL.IDX P6, R14, R13, R12, R11 ;  /* 0x0000000c0d0e7389 */ /* 0x00006400000c000b */
[----:B01----:R-:W-:Y:S01]  /*355b0*/  ENDCOLLECTIVE ;  /* 0x000000000000791b */ /* 0x003fe20003800000 */
.L_x_2272:
[----:B------:R-:W-:Y:S01]  /*355c0*/  LOP3.LUT P4, RZ, R17, 0x4, RZ, 0xc0, !PT ;  /* 0x0000000411ff7812 */ /* 0x000fe2000788c0ff */
[----:B------:R-:W-:-:S12]  /*355d0*/  IMAD.MOV.U32 R2, RZ, RZ, R14 ;  /* 0x000000ffff027224 */ /* 0x000fd800078e000e */
[----:B------:R-:W-:Y:S01]  /*355e0*/  @!P4 LEA R2, P6, R10, R2, 0x1 ;  /* 0x000000020a02c211 */ /* 0x000fe200078c08ff */
[----:B------:R-:W-:Y:S02]  /*355f0*/  IMAD.MOV.U32 R13, RZ, RZ, R4 ;  /* 0x000000ffff0d7224 */ /* 0x000fe400078e0004 */
[----:B------:R-:W-:Y:S02]  /*35600*/  IMAD.MOV.U32 R12, RZ, RZ, 0x6 ;  /* 0x00000006ff0c7424 */ /* 0x000fe400078e00ff */
[----:B------:R-:W-:-:S08]  /*35610*/  @!P4 IMAD.X R3, RZ, RZ, R6, P6 ;  /* 0x000000ffff03c224 */ /* 0x000fd000030e0606 */
[----:B------:R-:W-:Y:S05]  /*35620*/  WARPSYNC.COLLECTIVE R15, `(.L_x_2273) ;  /* 0x000000000f087348 */ /* 0x000fea0003c00000 */
[----:B------:R0:W1:Y:S02]  /*35630*/  SHFL.IDX P6, R14, R13, R12, R11 ;  /* 0x0000000c0d0e7389 */ /* 0x00006400000c000b */
[----:B01----:R-:W-:Y:S01]  /*35640*/  ENDCOLLECTIVE ;  /* 0x000000000000791b */ /* 0x003fe20003800000 */
.L_x_2273:
[----:B------:R-:W-:Y:S02]  /*35650*/  IMAD.MOV.U32 R13, RZ, RZ, R5 ;  /* 0x000000ffff0d7224 */ /* 0x000fe400078e0005 */
[----:B------:R-:W-:-:S07]  /*35660*/  IMAD.MOV.U32 R6, RZ, RZ, R14 ;  /* 0x000000ffff067224 */ /* 0x000fce00078e000e */
[----:B------:R-:W-:Y:S05]  /*35670*/  WARPSYNC.COLLECTIVE R15, `(.L_x_2274) ;  /* 0x000000000f087348 */ /* 0x000fea0003c00000 */
[----:B------:R0:W1:Y:S02]  /*35680*/  SHFL.IDX P6, R14, R13, R12, R11 ;  /* 0x0000000c0d0e7389 */ /* 0x00006400000c000b */
[----:B01----:R-:W-:Y:S01]  /*35690*/  ENDCOLLECTIVE ;  /* 0x000000000000791b */ /* 0x003fe20003800000 */
.L_x_2274:
        /* <DEDUP_REMOVED lines=18> */
.L_x_2275:
[----:B------:R-:W-:-:S05]  /*357c0*/  @!P5 LEA R9, R9, UR38, 0x1 ;  /* 0x000000260909dc11 */ /* 0x000fca000f8e08ff */
[----:B------:R-:W-:Y:S01]  /*357d0*/  @!PT LDS RZ, [RZ] ;  /* 0x00000000fffff984 */ /* 0x000fe20000000800 */
[----:B------:R-:W-:Y:S01]  /*357e0*/  @!PT LDS RZ, [RZ] ;  /* 0x00000000fffff984 */ /* 0x000fe20000000800 */
[----:B------:R-:W-:Y:S01]  /*357f0*/  @!PT LDS RZ, [RZ] ;  /* 0x00000000fffff984 */ /* 0x000fe20000000800 */
[----:B------:R0:W-:Y:S04]  /*35800*/  @!P5 LDGSTS.E.BYPASS.LTC128B.128 [R9+0x25400], desc[UR44][R2.64], !P3 ;  /* 0x254000000209dfae */ /* 0x0001e8000d901d6c */
[----:B------:R0:W-:Y:S01]  /*35810*/  @!P5 LDGSTS.E.BYPASS.LTC128B.128 [R9+0x29400], desc[UR44][R2.64+0x80], !P0 ;  /* 0x294000800209dfae */ /* 0x0001e2000c101d6c */
[----:B------:R-:W-:-:S03]  /*35820*/  IMAD.MOV.U32 R13, RZ, RZ, R5 ;  /* 0x000000ffff0d7224 */ /* 0x000fc600078e0005 */
[----:B------:R0:W-:Y:S04]  /*35830*/  @!P5 LDGSTS.E.BYPASS.LTC128B.128 [R9+0x2d400], desc[UR44][R2.64+0x100], !P1 ;  /* 0x2d4001000209dfae */ /* 0x0001e8000c901d6c */
[----:B------:R0:W-:Y:S01]  /*35840*/  @!P5 LDGSTS.E.BYPASS.LTC128B.128 [R9+0x31400], desc[UR44][R2.64+0x180], !P2 ;  /* 0x314001800209dfae */ /* 0x0001e2000d101d6c */
[----:B------:R-:W-:-:S07]  /*35850*/  IMAD.MOV.U32 R6, RZ, RZ, R14 ;  /* 0x000000ffff067224 */ /* 0x000fce00078e000e */
[----:B0-----:R-:W-:Y:S05]  /*35860*/  WARPSYNC.COLLECTIVE R15, `(.L_x_2276) ;  /* 0x000000000f087348 */ /* 0x001fea0003c00000 */
[----:B------:R1:W2:Y:S02]  /*35870*/  SHFL.IDX P6, R14, R13, R12, R11 ;  /* 0x0000000c0d0e7389 */ /* 0x0002a400000c000b */
[----:B012---:R-:W-:Y:S01]  /*35880*/  ENDCOLLECTIVE ;  /* 0x000000000000791b */ /* 0x007fe20003800000 */
.L_x_2276:
[----:B------:R-:W-:Y:S05]  /*35890*/  BRA `(.L_x_2277) ;  /* 0xffffffbc00a07947 */ /* 0x000fea000383ffff */
.L_x_2166:
[----:B0-----:R-:W-:-:S04]  /*358a0*/  IMAD.U32 R3, RZ, RZ, UR38 ;  /* 0x00000026ff037e24 */ /* 0x001fc8000f8e00ff */
[----:B------:R0:W2:Y:S03]  /*358b0*/  SYNCS.PHASECHK.TRANS64.TRYWAIT P0, [R3+URZ+0x32420], R2 ;  /* 0x03242002030075a7 */ /* 0x0000a6000800017f */
[----:B--2---:R-:W-:Y:S05]  /*358c0*/  @!P0 NANOSLEEP.SYNCS 0x989680 ;  /* 0x009896800000895d */ /* 0x004fea0003900000 */
[----:B------:R-:W2:Y:S02]  /*358d0*/  @!P0 SYNCS.PHASECHK.TRANS64 P0, [R3+URZ+0x32420], R2 ;  /* 0x03242002030085a7 */ /* 0x000ea4000800007f */
[----:B--2---:R-:W-:Y:S05]  /*358e0*/  @!P0 BRA `(.L_x_2166) ;  /* 0xfffffffc00ec8947 */ /* 0x004fea000383ffff */
[----:B------:R-:W-:Y:S05]  /*358f0*/  BRA `(.L_x_2278) ;  /* 0xffffffc000047947 */ /* 0x000fea000383ffff */
.L_x_2169:
[----:B0-----:R-:W-:-:S04]  /*35900*/  IMAD.U32 R3, RZ, RZ, UR38 ;  /* 0x00000026ff037e24 */ /* 0x001fc8000f8e00ff */
[----:B------:R0:W2:Y:S03]  /*35910*/  SYNCS.PHASECHK.TRANS64.TRYWAIT P0, [R3+URZ+0x32460], R2 ;  /* 0x03246002030075a7 */ /* 0x0000a6000800017f */
[----:B--2---:R-:W-:Y:S05]  /*35920*/  @!P0 NANOSLEEP.SYNCS 0x989680 ;  /* 0x009896800000895d */ /* 0x004fea0003900000 */
[----:B------:R-:W2:Y:S02]  /*35930*/  @!P0 SYNCS.PHASECHK.TRANS64 P0, [R3+URZ+0x32460], R2 ;  /* 0x03246002030085a7 */ /* 0x000ea4000800007f */
[----:B--2---:R-:W-:Y:S05]  /*35940*/  @!P0 BRA `(.L_x_2169) ;  /* 0xfffffffc00ec8947 */ /* 0x004fea000383ffff */
[----:B------:R-:W-:Y:S05]  /*35950*/  BRA `(.L_x_2279) ;  /* 0xffffffc000107947 */ /* 0x000fea000383ffff */
.L_x_2181:
[----:B-1----:R-:W-:-:S04]  /*35960*/  IMAD.U32 R3, RZ, RZ, UR38 ;  /* 0x00000026ff037e24 */ /* 0x002fc8000f8e00ff */
[----:B------:R1:W2:Y:S03]  /*35970*/  SYNCS.PHASECHK.TRANS64.TRYWAIT P0, [R3+URZ+0x32448], R2 ;  /* 0x03244802030075a7 */ /* 0x0002a6000800017f */
[----:B--2---:R-:W-:Y:S05]  /*35980*/  @!P0 NANOSLEEP.SYNCS 0x989680 ;  /* 0x009896800000895d */ /* 0x004fea0003900000 */
[----:B------:R-:W2:Y:S02]  /*35990*/  @!P0 SYNCS.PHASECHK.TRANS64 P0, [R3+URZ+0x32448], R2 ;  /* 0x03244802030085a7 */ /* 0x000ea4000800007f */
[----:B--2---:R-:W-:Y:S05]  /*359a0*/  @!P0 BRA `(.L_x_2181) ;  /* 0xfffffffc00ec8947 */ /* 0x004fea000383ffff */
[----:B------:R-:W-:Y:S05]  /*359b0*/  BRA `(.L_x_2280) ;  /* 0xffffffc8000c7947 */ /* 0x000fea000383ffff */
.L_x_2186:
[----:B01----:R-:W-:-:S04]  /*359c0*/  IMAD.U32 R3, RZ, RZ, UR38 ;  /* 0x00000026ff037e24 */ /* 0x003fc8000f8e00ff */
[----:B------:R0:W1:Y:S03]  /*359d0*/  SYNCS.PHASECHK.TRANS64.TRYWAIT P0, [R3+URZ+0x32468], R2 ;  /* 0x03246802030075a7 */ /* 0x000066000800017f */
[----:B-1----:R-:W-:Y:S05]  /*359e0*/  @!P0 NANOSLEEP.SYNCS 0x989680 ;  /* 0x009896800000895d */ /* 0x002fea0003900000 */
[----:B------:R-:W1:Y:S02]  /*359f0*/  @!P0 SYNCS.PHASECHK.TRANS64 P0, [R3+URZ+0x32468], R2 ;  /* 0x03246802030085a7 */ /* 0x000e64000800007f */
[----:B-1----:R-:W-:Y:S05]  /*35a00*/  @!P0 BRA `(.L_x_2186) ;  /* 0xfffffffc00ec8947 */ /* 0x002fea000383ffff */
[----:B------:R-:W-:Y:S05]  /*35a10*/  BRA `(.L_x_2281) ;  /* 0xffffffc8006c7947 */ /* 0x000fea000383ffff */
.L_x_2197:
[----:B-1----:R-:W-:-:S04]  /*35a20*/  IMAD.U32 R3, RZ, RZ, UR38 ;  /* 0x00000026ff037e24 */ /* 0x002fc8000f8e00ff */
[----:B------:R1:W2:Y:S03]  /*35a30*/  SYNCS.PHASECHK.TRANS64.TRYWAIT P0, [R3+URZ+0x32440], R2 ;  /* 0x03244002030075a7 */ /* 0x0002a6000800017f */
[----:B--2---:R-:W-:Y:S05]  /*35a40*/  @!P0 NANOSLEEP.SYNCS 0x989680 ;  /* 0x009896800000895d */ /* 0x004fea0003900000 */
[----:B------:R-:W2:Y:S02]  /*35a50*/  @!P0 SYNCS.PHASECHK.TRANS64 P0, [R3+URZ+0x32440], R2 ;  /* 0x03244002030085a7 */ /* 0x000ea4000800007f */
[----:B--2---:R-:W-:Y:S05]  /*35a60*/  @!P0 BRA `(.L_x_2197) ;  /* 0xfffffffc00ec8947 */ /* 0x004fea000383ffff */
[----:B------:R-:W-:Y:S05]  /*35a70*/  BRA `(.L_x_2282) ;  /* 0xffffffcc00e47947 */ /* 0x000fea000383ffff */
.L_x_2202:
[----:B01----:R-:W-:-:S04]  /*35a80*/  IMAD.U32 R3, RZ, RZ, UR38 ;  /* 0x00000026ff037e24 */ /* 0x003fc8000f8e00ff */
[----:B------:R0:W1:Y:S03]  /*35a90*/  SYNCS.PHASECHK.TRANS64.TRYWAIT P0, [R3+URZ+0x32460], R2 ;  /* 0x03246002030075a7 */ /* 0x000066000800017f */
[----:B-1----:R-:W-:Y:S05]  /*35aa0*/  @!P0 NANOSLEEP.SYNCS 0x989680 ;  /* 0x009896800000895d */ /* 0x002fea0003900000 */
[----:B------:R-:W1:Y:S02]  /*35ab0*/  @!P0 SYNCS.PHASECHK.TRANS64 P0, [R3+URZ+0x32460], R2 ;  /* 0x03246002030085a7 */ /* 0x000e64000800007f */
[----:B-1----:R-:W-:Y:S05]  /*35ac0*/  @!P0 BRA `(.L_x_2202) ;  /* 0xfffffffc00ec8947 */ /* 0x002fea000383ffff */
[----:B------:R-:W-:Y:S05]  /*35ad0*/  BRA `(.L_x_2283) ;  /* 0xffffffd000487947 */ /* 0x000fea000383ffff */
.L_x_2214:
[----:B-1----:R-:W-:-:S04]  /*35ae0*/  IMAD.U32 R3, RZ, RZ, UR38 ;  /* 0x00000026ff037e24 */ /* 0x002fc8000f8e00ff */
[----:B------:R1:W2:Y:S03]  /*35af0*/  SYNCS.PHASECHK.TRANS64.TRYWAIT P0, [R3+URZ+0x32448], R2 ;  /* 0x03244802030075a7 */ /* 0x0002a6000800017f */
[----:B--2---:R-:W-:Y:S05]  /*35b00*/  @!P0 NANOSLEEP.SYNCS 0x989680 ;  /* 0x009896800000895d */ /* 0x004fea0003900000 */
[----:B------:R-:W2:Y:S02]  /*35b10*/  @!P0 SYNCS.PHASECHK.TRANS64 P0, [R3+URZ+0x32448], R2 ;  /* 0x03244802030085a7 */ /* 0x000ea4000800007f */
[----:B--2---:R-:W-:Y:S05]  /*35b20*/  @!P0 BRA `(.L_x_2214) ;  /* 0xfffffffc00ec8947 */ /* 0x004fea000383ffff */
[----:B------:R-:W-:Y:S05]  /*35b30*/  BRA `(.L_x_2284) ;  /* 0xffffffd400cc7947 */ /* 0x000fea000383ffff */
.L_x_2219:
[----:B-1----:R-:W-:-:S04]  /*35b40*/  IMAD.U32 R3, RZ, RZ, UR38 ;  /* 0x00000026ff037e24 */ /* 0x002fc8000f8e00ff */
[----:B------:R1:W2:Y:S03]  /*35b50*/  SYNCS.PHASECHK.TRANS64.TRYWAIT P0, [R3+URZ+0x32468], R2 ;  /* 0x03246802030075a7 */ /* 0x0002a6000800017f */
[----:B--2---:R-:W-:Y:S05]  /*35b60*/  @!P0 NANOSLEEP.SYNCS 0x989680 ;  /* 0x009896800000895d */ /* 0x004fea0003900000 */
[----:B------:R-:W2:Y:S02]  /*35b70*/  @!P0 SYNCS.PHASECHK.TRANS64 P0, [R3+URZ+0x32468], R2 ;  /* 0x03246802030085a7 */ /* 0x000ea4000800007f */
[----:B--2---:R-:W-:Y:S05]  /*35b80*/  @!P0 BRA `(.L_x_2219) ;  /* 0xfffffffc00ec8947 */ /* 0x004fea000383ffff */
[----:B------:R-:W-:Y:S05]  /*35b90*/  BRA `(.L_x_2285) ;  /* 0xffffffd800307947 */ /* 0x000fea000383ffff */
.L_x_2226:
[----:B-1----:R1:W2:Y:S02]  /*35ba0*/  SYNCS.PHASECHK.TRANS64.TRYWAIT P0, [R2+URZ+0x32420], R7 ;  /* 0x03242007020075a7 */ /* 0x0022a4000800017f */
[----:B--2---:R-:W-:Y:S05]  /*35bb0*/  @!P0 NANOSLEEP.SYNCS 0x989680 ;  /* 0x009896800000895d */ /* 0x004fea0003900000 */
[----:B------:R-:W2:Y:S02]  /*35bc0*/  @!P0 SYNCS.PHASECHK.TRANS64 P0, [R2+URZ+0x32420], R7 ;  /* 0x03242007020085a7 */ /* 0x000ea4000800007f */
[----:B--2---:R-:W-:Y:S05]  /*35bd0*/  @!P0 BRA `(.L_x_2226) ;  /* 0xfffffffc00f08947 */ /* 0x004fea000383ffff */
[----:B------:R-:W-:Y:S05]  /*35be0*/  BRA `(.L_x_2286) ;  /* 0xffffffdc004c7947 */ /* 0x000fea000383ffff */
.L_x_2227:
        /* <DEDUP_REMOVED lines=11> */
.L_x_2288:
[----:B------:R-:W-:Y:S05]  /*35ca0*/  BSYNC B0 ;  /* 0x0000000000007941 */ /* 0x000fea0003800000 */
.L_x_2287:
[----:B------:R-:W-:Y:S05]  /*35cb0*/  BRA `(.L_x_2289) ;  /* 0xffffffdc00307947 */ /* 0x000fea000383ffff */
.L_x_2228:
[----:B------:R-:W-:Y:S01]  /*35cc0*/  BSSY B0, `(.L_x_2290) ;  /* 0x0000006000007945 */ /* 0x000fe20003800000 */
[----:B------:R-:W-:-:S07]  /*35cd0*/  IMAD.MOV.U32 R15, RZ, RZ, -0x1 ;  /* 0xffffffffff0f7424 */ /* 0x000fce00078e00ff */
[----:B012---:R-:W-:Y:S05]  /*35ce0*/  WARPSYNC.COLLECTIVE R15, `(.L_x_2291) ;  /* 0x000000000f0c7348 */ /* 0x007fea0003c00000 */
[----:B------:R-:W-:Y:S02]  /*35cf0*/  ELECT P6, UR62, PT ;  /* 0x00000000003e782f */ /* 0x000fe400038c0000 */
[----:B------:R-:W-:Y:S01]  /*35d00*/  MOV R14, UR62 ;  /* 0x0000003e000e7c02 */ /* 0x000fe20008000f00 */
[----:B012---:R-:W-:Y:S10]  /*35d10*/  ENDCOLLECTIVE ;  /* 0x000000000000791b */ /* 0x007ff40003800000 */
.L_x_2291:
[----:B------:R-:W-:Y:S05]  /*35d20*/  BSYNC B0 ;  /* 0x0000000000007941 */ /* 0x000fea0003800000 */
.L_x_2290:
[----:B------:R-:W-:Y:S05]  /*35d30*/  BRA `(.L_x_2292) ;  /* 0xffffffdc00247947 */ /* 0x000fea000383ffff */
.L_x_2230:
[----:B0-----:R0:W1:Y:S02]  /*35d40*/  SYNCS.PHASECHK.TRANS64.TRYWAIT P0, [R8+URZ], R7 ;  /* 0x00000007080075a7 */ /* 0x001064000800017f */
[----:B-1----:R-:W-:Y:S05]  /*35d50*/  @!P0 NANOSLEEP.SYNCS 0x989680 ;  /* 0x009896800000895d */ /* 0x002fea0003900000 */
[----:B------:R-:W1:Y:S02]  /*35d60*/  @!P0 SYNCS.PHASECHK.TRANS64 P0, [R8+URZ], R7 ;  /* 0x00000007080085a7 */ /* 0x000e64000800007f */
[----:B-1----:R-:W-:Y:S05]  /*35d70*/  @!P0 BRA `(.L_x_2230) ;  /* 0xfffffffc00f08947 */ /* 0x002fea000383ffff */
[----:B------:R-:W-:Y:S05]  /*35d80*/  BRA `(.L_x_2293) ;  /* 0xffffffdc00587947 */ /* 0x000fea000383ffff */
.L_x_2231:
[----:B-1----:R1:W2:Y:S02]  /*35d90*/  SYNCS.PHASECHK.TRANS64.TRYWAIT P0, [R3+URZ], R0 ;  /* 0x00000000030075a7 */ /* 0x0022a4000800017f */
[----:B--2---:R-:W-:Y:S05]  /*35da0*/  @!P0 NANOSLEEP.SYNCS 0x989680 ;  /* 0x009896800000895d */ /* 0x004fea0003900000 */
[----:B------:R-:W2:Y:S02]  /*35db0*/  @!P0 SYNCS.PHASECHK.TRANS64 P0, [R3+URZ], R0 ;  /* 0x00000000030085a7 */ /* 0x000ea4000800007f */
[----:B--2---:R-:W-:Y:S05]  /*35dc0*/  @!P0 BRA `(.L_x_2231) ;  /* 0xfffffffc00f08947 */ /* 0x004fea000383ffff */
[----:B------:R-:W-:Y:S05]  /*35dd0*/  BRA `(.L_x_2294) ;  /* 0xffffffdc004c7947 */ /* 0x000fea000383ffff */
.L_x_2233:
[----:B-1----:R1:W2:Y:S02]  /*35de0*/  SYNCS.PHASECHK.TRANS64.TRYWAIT P0, [R6+URZ], R7 ;  /* 0x00000007060075a7 */ /* 0x0022a4000800017f */
[----:B--2---:R-:W-:Y:S05]  /*35df0*/  @!P0 NANOSLEEP.SYNCS 0x989680 ;  /* 0x009896800000895d */ /* 0x004fea0003900000 */
[----:B------:R-:W2:Y:S02]  /*35e00*/  @!P0 SYNCS.PHASECHK.TRANS64 P0, [R6+URZ], R7 ;  /* 0x00000007060085a7 */ /* 0x000ea4000800007f */
[----:B--2---:R-:W-:Y:S05]  /*35e10*/  @!P0 BRA `(.L_x_2233) ;  /* 0xfffffffc00f08947 */ /* 0x004fea000383ffff */
[----:B------:R-:W-:Y:S05]  /*35e20*/  BRA `(.L_x_2295) ;  /* 0xffffffdc00507947 */ /* 0x000fea000383ffff */
        .type           $_ZN7cutlass13device_kernelIN5flash11enable_sm90INS1_16FlashAttnFwdSm90INS1_25CollectiveMainloopFwdSm90ILi2EN4cute5tupleIJNS5_1CILi1EEES8_S8_EEENS6_IJNS7_ILi128EEENS7_ILi96EEENS7_ILi64EEEEEELi256ENS_6half_tEfNS_4arch4Sm90ELb0ELb1ELb1ELb0ELb0ELb0ELb1ELb1ELb0ELb1ELb1ELb0EEENS1_21CollectiveEpilogueFwdINS6_IJSA_NS7_ILi256EEESB_EEES9_SE_SG_Li256ELb0ELb1ELb1ELb0EEENS1_19SingleTileSchedulerILb0ELb1ELb1ELi128EEEEEEEEEvNT_6ParamsE$_ZZN5flash25CollectiveMainloopFwdSm90ILi2EN4cute5tupleIJNS1_1CILi1EEES4_S4_EEENS2_IJNS3_ILi128EEENS3_ILi96EEENS3_ILi64EEEEEELi256EN7cutlass6half_tEfNSA_4arch4Sm90ELb0ELb1ELb1ELb0ELb0ELb0ELb1ELb1ELb0ELb1ELb1ELb0EE3mmaINS_16FlashAttnFwdSm90ISE_NS_21CollectiveEpilogueFwdINS2_IJS6_NS3_ILi256EEES7_EEES5_SB_SD_Li256ELb0ELb1ELb1ELb0EEENS_19SingleTileSchedulerILb0ELb1ELb1ELi128EEEE13SharedStorageENS1_6TensorINS1_11ArrayEngineIfLm128EEENS1_6LayoutINS2_IJNS2_IJNS3_ILi2EEEST_NS3_ILi32EEEEEES4_S4_EEENS2_IJNS2_IJS4_ST_NS3_ILi4EEEEEENS3_ILi0EEESZ_EEEEEEENS_7SoftmaxILi2ELi0EEEEEbRKNSE_6ParamsENSA_25PipelineTmaAsyncNoClusterILi2ENSA_16PipelineTmaAsyncILi2EEEEES1B_RNSA_13PipelineStateILj2EEERT0_RT1_iRiRKNS_16SeqlenInfoQKNewKILb0ELb0EEENS2_IJiiiiEEERT_ENKUliT_T0_T1_E_clIZSF_ISO_S12_S14_EbS17_S1B_S1B_S1E_S1G_S1I_iS1J_S1N_S1O_S1Q_EUlRS1R_iE1_NS3_ILb0EEENS3_ILb1EEEEEDaiS1R_S1S_S1T_,@function
        .size           $_ZN7cutlass13device_kernelIN5flash11enable_sm90INS1_16FlashAttnFwdSm90INS1_25CollectiveMainloopFwdSm90ILi2EN4cute5tupleIJNS5_1CILi1EEES8_S8_EEENS6_IJNS7_ILi128EEENS7_ILi96EEENS7_ILi64EEEEEELi256ENS_6half_tEfNS_4arch4Sm90ELb0ELb1ELb1ELb0ELb0ELb0ELb1ELb1ELb0ELb1ELb1ELb0EEENS1_21CollectiveEpilogueFwdINS6_IJSA_NS7_ILi256EEESB_EEES9_SE_SG_Li256ELb0ELb1ELb1ELb0EEENS1_19SingleTileSchedulerILb0ELb1ELb1ELi128EEEEEEEEEvNT_6ParamsE$_ZZN5flash25CollectiveMainloopFwdSm90ILi2EN4cute5tupleIJNS1_1CILi1EEES4_S4_EEENS2_IJNS3_ILi128EEENS3_ILi96EEENS3_ILi64EEEEEELi256EN7cutlass6half_tEfNSA_4arch4Sm90ELb0ELb1ELb1ELb0ELb0ELb0ELb1ELb1ELb0ELb1ELb1ELb0EE3mmaINS_16FlashAttnFwdSm90ISE_NS_21CollectiveEpilogueFwdINS2_IJS6_NS3_ILi256EEES7_EEES5_SB_SD_Li256ELb0ELb1ELb1ELb0EEENS_19SingleTileSchedulerILb0ELb1ELb1ELi128EEEE13SharedStorageENS1_6TensorINS1_11ArrayEngineIfLm128EEENS1_6LayoutINS2_IJNS2_IJNS3_ILi2EEEST_NS3_ILi32EEEEEES4_S4_EEENS2_IJNS2_IJS4_ST_NS3_ILi4EEEEEENS3_ILi0EEESZ_EEEEEEENS_7SoftmaxILi2ELi0EEEEEbRKNSE_6ParamsENSA_25PipelineTmaAsyncNoClusterILi2ENSA_16PipelineTmaAsyncILi2EEEEES1B_RNSA_13PipelineStateILj2EEERT0_RT1_iRiRKNS_16SeqlenInfoQKNewKILb0ELb0EEENS2_IJiiiiEEERT_ENKUliT_T0_T1_E_clIZSF_ISO_S12_S14_EbS17_S1B_S1B_S1E_S1G_S1I_iS1J_S1N_S1O_S1Q_EUlRS1R_iE1_NS3_ILb0EEENS3_ILb1EEEEEDaiS1R_S1S_S1T_,(.L_x_6135 - $_ZN7cutlass13device_kernelIN5flash11enable_sm90INS1_16FlashAttnFwdSm90INS1_25CollectiveMainloopFwdSm90ILi2EN4cute5tupleIJNS5_1CILi1EEES8_S8_EEENS6_IJNS7_ILi128EEENS7_ILi96EEENS7_ILi64EEEEEELi256ENS_6half_tEfNS_4arch4Sm90ELb0ELb1ELb1ELb0ELb0ELb0ELb1ELb1ELb0ELb1ELb1ELb0EEENS1_21CollectiveEpilogueFwdINS6_IJSA_NS7_ILi256EEESB_EEES9_SE_SG_Li256ELb0ELb1ELb1ELb0EEENS1_19SingleTileSchedulerILb0ELb1ELb1ELi128EEEEEEEEEvNT_6ParamsE$_ZZN5flash25CollectiveMainloopFwdSm90ILi2EN4cute5tupleIJNS1_1CILi1EEES4_S4_EEENS2_IJNS3_ILi128EEENS3_ILi96EEENS3_ILi64EEEEEELi256EN7cutlass6half_tEfNSA_4arch4Sm90ELb0ELb1ELb1ELb0ELb0ELb0ELb1ELb1ELb0ELb1ELb1ELb0EE3mmaINS_16FlashAttnFwdSm90ISE_NS_21CollectiveEpilogueFwdINS2_IJS6_NS3_ILi256EEES7_EEES5_SB_SD_Li256ELb0ELb1ELb1ELb0EEENS_19SingleTileSchedulerILb0ELb1ELb1ELi128EEEE13SharedStorageENS1_6TensorINS1_11ArrayEngineIfLm128EEENS1_6LayoutINS2_IJNS2_IJNS3_ILi2EEEST_NS3_ILi32EEEEEES4_S4_EEENS2_IJNS2_IJS4_ST_NS3_ILi4EEEEEENS3_ILi0EEESZ_EEEEEEENS_7SoftmaxILi2ELi0EEEEEbRKNSE_6ParamsENSA_25PipelineTmaAsyncNoClusterILi2ENSA_16PipelineTmaAsyncILi2EEEEES1B_RNSA_13PipelineStateILj2EEERT0_RT1_iRiRKNS_16SeqlenInfoQKNewKILb0ELb0EEENS2_IJiiiiEEERT_ENKUliT_T0_T1_E_clIZSF_ISO_S12_S14_EbS17_S1B_S1B_S1E_S1G_S1I_iS1J_S1N_S1O_S1Q_EUlRS1R_iE1_NS3_ILb0EEENS3_ILb1EEEEEDaiS1R_S1S_S1T_)
$_ZN7cutlass13device_kernelIN5flash11enable_sm90INS1_16FlashAttnFwdSm90INS1_25CollectiveMainloopFwdSm90ILi2EN4cute5tupleIJNS5_1CILi1EEES8_S8_EEENS6_IJNS7_ILi128EEENS7_ILi96EEENS7_ILi64EEEEEELi256ENS_6half_tEfNS_4arch4Sm90ELb0ELb1ELb1ELb0ELb0ELb0ELb1ELb1ELb0ELb1ELb1ELb0EEENS1_21CollectiveEpilogueFwdINS6_IJSA_NS7_ILi256EEESB_EEES9_SE_SG_Li256ELb0ELb1ELb1ELb0EEENS1_19SingleTileSchedulerILb0ELb1ELb1ELi128EEEEEEEEEvNT_6ParamsE$_ZZN5flash25CollectiveMainloopFwdSm90ILi2EN4cute5tupleIJNS1_1CILi1EEES4_S4_EEENS2_IJNS3_ILi128EEENS3_ILi96EEENS3_ILi64EEEEEELi256EN7cutlass6half_tEfNSA_4arch4Sm90ELb0ELb1ELb1ELb0ELb0ELb0ELb1ELb1ELb0ELb1ELb1ELb0EE3mmaINS_16FlashAttnFwdSm90ISE_NS_21CollectiveEpilogueFwdINS2_IJS6_NS3_ILi256EEES7_EEES5_SB_SD_Li256ELb0ELb1ELb1ELb0EEENS_19SingleTileSchedulerILb0ELb1ELb1ELi128EEEE13SharedStorageENS1_6TensorINS1_11ArrayEngineIfLm128EEENS1_6LayoutINS2_IJNS2_IJNS3_ILi2EEEST_NS3_ILi32EEEEEES4_S4_EEENS2_IJNS2_IJS4_ST_NS3_ILi4EEEEEENS3_ILi0EEESZ_EEEEEEENS_7SoftmaxILi2ELi0EEEEEbRKNSE_6ParamsENSA_25PipelineTmaAsyncNoClusterILi2ENSA_16PipelineTmaAsyncILi2EEEEES1B_RNSA_13PipelineStateILj2EEERT0_RT1_iRiRKNS_16SeqlenInfoQKNewKILb0ELb0EEENS2_IJiiiiEEERT_ENKUliT_T0_T1_E_clIZSF_ISO_S12_S14_EbS17_S1B_S1B_S1E_S1G_S1I_iS1J_S1N_S1O_S1Q_EUlRS1R_iE1_NS3_ILb0EEENS3_ILb1EEEEEDaiS1R_S1S_S1T_:
[----:B------:R-:W-:Y:S05]  /*35e30*/  YIELD ;  /* 0x0000000000007946 */ /* 0x000fea0003800000 */
[----:B------:R-:W-:Y:S02]  /*35e40*/  ULDC UR4, c[0x0][0x20] ;  /* 0x0000080000047ab9 */ /* 0x000fe40000000800 */
[----:B------:R-:W-:-:S05]  /*35e50*/  VIADD R158, R157, -UR4 ;  /* 0x800000049d9e7c36 */ /* 0x000fca0008000000 */
[----:B------:R-:W2:Y:S01]  /*35e60*/  LDL.64 R2, [R158] ;  /* 0x000000009e027983 */ /* 0x000ea20000100a00 */
[----:B------:R-:W0:Y:S02]  /*35e70*/  LDC.64 R4, c[0x0][0x208] ;  /* 0x00008200ff047b82 */ /* 0x000e240000000a00 */
[----:B0-----:R-:W-:Y:S02]  /*35e80*/  R2UR UR4, R4 ;  /* 0x00000000040472ca */ /* 0x001fe400000e0000 */
[----:B------:R-:W-:-:S13]  /*35e90*/  R2UR UR5, R5 ;  /* 0x00000000050572ca */ /* 0x000fda00000e0000 */
[----:B--2---:R-:W2:Y:S01]  /*35ea0*/  LD.E R0, desc[UR4][R2.64] ;  /* 0x0000000402007980 */ /* 0x004ea2000c101900 */
[----:B------:R-:W-:Y:S02]  /*35eb0*/  R2UR UR4, R4 ;  /* 0x00000000040472ca */ /* 0x000fe400000e0000 */
[----:B------:R-:W-:Y:S01]  /*35ec0*/  R2UR UR5, R5 ;  /* 0x00000000050572ca */ /* 0x000fe200000e0000 */
[----:B--2---:R-:W-:-:S12]  /*35ed0*/  VIADD R11, R0, 0x1 ;  /* 0x00000001000b7836 */ /* 0x004fd80000000000 */
[----:B------:R-:W2:Y:S01]  /*35ee0*/  LD.E R0, desc[UR4][R2.64+0x8] ;  /* 0x0000080402007980 */ /* 0x000ea2000c101900 */
[----:B------:R-:W-:-:S13]  /*35ef0*/  ISETP.NE.AND P1, PT, R11, 0x2, PT ;  /* 0x000000020b00780c */ /* 0x000fda0003f25270 */
[----:B------:R-:W-:Y:S02]  /*35f00*/  @!P1 R2UR UR6, R4 ;  /* 0x00000000040692ca */ /* 0x000fe400000e0000 */
[----:B------:R-:W-:-:S13]  /*35f10*/  @!P1 R2UR UR7, R5 ;  /* 0x00000000050792ca */ /* 0x000fda00000e0000 */
[----:B------:R-:W3:Y:S01]  /*35f20*/  @!P1 LD.E R6, desc[UR6][R2.64+0x4] ;  /* 0x0000040602069980 */ /* 0x000ee2000c101900 */
[C---:B------:R-:W-:Y:S02]  /*35f30*/  R2UR UR4, R4.reuse ;  /* 0x00000000040472ca */ /* 0x040fe400000e0000 */
[C---:B------:R-:W-:Y:S02]  /*35f40*/  R2UR UR5, R5.reuse ;  /* 0x00000000050572ca */ /* 0x040fe400000e0000 */
[C---:B------:R-:W-:Y:S02]  /*35f50*/  R2UR UR6, R4.reuse ;  /* 0x00000000040672ca */ /* 0x040fe400000e0000 */
[C---:B------:R-:W-:Y:S02]  /*35f60*/  R2UR UR7, R5.reuse ;  /* 0x00000000050772ca */ /* 0x040fe400000e0000 */
[----:B------:R-:W-:Y:S02]  /*35f70*/  @!P1 R2UR UR8, R4 ;  /* 0x00000000040892ca */ /* 0x000fe400000e0000 */
[----:B------:R-:W-:-:S02]  /*35f80*/  @!P1 R2UR UR9, R5 ;  /* 0x00000000050992ca */ /* 0x000fc400000e0000 */
[----:B------:R-:W-:Y:S02]  /*35f90*/  @!P1 R2UR UR10, R4 ;  /* 0x00000000040a92ca */ /* 0x000fe400000e0000 */
[----:B------:R-:W-:Y:S01]  /*35fa0*/  @!P1 R2UR UR11, R5 ;  /* 0x00000000050b92ca */ /* 0x000fe200000e0000 */
[----:B------:R-:W-:Y:S08]  /*35fb0*/  ST.E desc[UR4][R2.64], R11 ;  /* 0x0000000b02007985 */ /* 0x000ff0000c101904 */
[----:B------:R-:W-:Y:S01]  /*35fc0*/  @!P1 ST.E desc[UR8][R2.64], RZ ;  /* 0x000000ff02009985 */ /* 0x000fe2000c101908 */
[----:B--2---:R-:W-:-:S05]  /*35fd0*/  VIADD R13, R0, 0x1 ;  /* 0x00000001000d7836 */ /* 0x004fca0000000000 */
[----:B------:R-:W-:Y:S01]  /*35fe0*/  ST.E desc[UR6][R2.64+0x8], R13 ;  /* 0x0000080d02007985 */ /* 0x000fe2000c101906 */
[----:B---3--:R-:W-:-:S05]  /*35ff0*/  @!P1 LOP3.LUT R15, R6, 0x1, RZ, 0x3c, !PT ;  /* 0x00000001060f9812 */ /* 0x008fca00078e3cff */
[----:B------:R0:W-:Y:S04]  /*36000*/  @!P1 ST.E desc[UR10][R2.64+0x4], R15 ;  /* 0x0000040f02009985 */ /* 0x0001e8000c10190a */
[----:B------:R-:W2:Y:S01]  /*36010*/  LDL.64 R8, [R158+0x18] ;  /* 0x000018009e087983 */ /* 0x000ea20000100a00 */
[----:B------:R-:W-:Y:S02]  /*36020*/  R2UR UR4, R4 ;  /* 0x00000000040472ca */ /* 0x000fe400000e0000 */
[----:B------:R-:W-:Y:S01]  /*36030*/  R2UR UR5, R5 ;  /* 0x00000000050572ca */ /* 0x000fe200000e0000 */
[----:B------:R-:W3:-:S12]  /*36040*/  LDL.64 R6, [R158] ;  /* 0x000000009e067983 */ /* 0x000ed80000100a00 */
[----:B--2---:R-:W2:Y:S01]  /*36050*/  LD.E R10, desc[UR4][R8.64+0x1c] ;  /* 0x00001c04080a7980 */ /* 0x004ea2000c101900 */
[C---:B------:R-:W-:Y:S02]  /*36060*/  R2UR UR4, R4.reuse ;  /* 0x00000000040472ca */ /* 0x040fe400000e0000 */
[C---:B------:R-:W-:Y:S02]  /*36070*/  R2UR UR5, R5.reuse ;  /* 0x00000000050572ca */ /* 0x040fe400000e0000 */
[----:B------:R-:W-:Y:S02]  /*36080*/  R2UR UR6, R4 ;  /* 0x00000000040672ca */ /* 0x000fe400000e0000 */
[----:B------:R-:W-:Y:S01]  /*36090*/  R2UR UR7, R5 ;  /* 0x00000000050772ca */ /* 0x000fe200000e0000 */
[----:B------:R-:W-:Y:S01]  /*360a0*/  BSSY B3, `(.L_x_2296) ;  /* 0x0000009000037945 */ /* 0x000fe20003800000 */
[----:B0-----:R-:W-:Y:S02]  /*360b0*/  IMAD.MOV.U32 R2, RZ, RZ, R23 ;  /* 0x000000ffff027224 */ /* 0x001fe400078e0017 */
[----:B------:R-:W-:-:S05]  /*360c0*/  IMAD.MOV.U32 R3, RZ, RZ, R22 ;  /* 0x000000ffff037224 */ /* 0x000fca00078e0016 */
[----:B---3--:R0:W5:Y:S04]  /*360d0*/  LD.E R0, desc[UR4][R6.64] ;  /* 0x0000000406007980 */ /* 0x008168000c101900 */
[----:B------:R0:W5:Y:S01]  /*360e0*/  LD.E R12, desc[UR6][R6.64+0x4] ;  /* 0x00000406060c7980 */ /* 0x000162000c101900 */
[----:B--2---:R-:W-:-:S04]  /*360f0*/  LOP3.LUT R10, R10, 0x1, RZ, 0xfc, !PT ;  /* 0x000000010a0a7812 */ /* 0x004fc800078efcff */
[----:B------:R-:W-:-:S13]  /*36100*/  ISETP.NE.AND P1, PT, R10, 0x3, PT ;  /* 0x000000030a00780c */ /* 0x000fda0003f25270 */
[----:B0-----:R-:W-:Y:S05]  /*36110*/  @!P1 BRA `(.L_x_2297) ;  /* 0x0000000000049947 */ /* 0x001fea0003800000 */
[----:B------:R-:W-:Y:S01]  /*36120*/  BPT.TRAP 0x1 ;  /* 0x000000040000795c */ /* 0x000fe20000300000 */
.L_x_2297:
[----:B------:R-:W-:Y:S05]  /*36130*/  BSYNC B3 ;  /* 0x0000000000037941 */ /* 0x000fea0003800000 */
.L_x_2296:
[----:B------:R-:W-:Y:S02]  /*36140*/  R2UR UR4, R4 ;  /* 0x00000000040472ca */ /* 0x000fe400000e0000 */
[----:B------:R-:W-:-:S13]  /*36150*/  R2UR UR5, R5 ;  /* 0x00000000050572ca */ /* 0x000fda00000e0000 */
[----:B------:R-:W2:Y:S01]  /*36160*/  LD.E.64 R10, desc[UR4][R8.64+0x8] ;  /* 0x00000804080a7980 */ /* 0x000ea2000c101b00 */
[----:B-----5:R-:W-:Y:S02]  /*36170*/  SHF.L.U32 R13, R12, 0x1f, RZ ;  /* 0x0000001f0c0d7819 */ /* 0x020fe400000006ff */
[----:B--2---:R-:W-:-:S05]  /*36180*/  MOV R11, R10 ;  /* 0x0000000a000b7202 */ /* 0x004fca0000000f00 */
[----:B------:R-:W-:-:S04]  /*36190*/  IMAD R0, R0, 0x8, R11 ;  /* 0x0000000800007824 */ /* 0x000fc800078e020b */
[----:B------:R0:W1:Y:S01]  /*361a0*/  SYNCS.PHASECHK.TRANS64.TRYWAIT P1, [R0+URZ], R13 ;  /* 0x0000000d000075a7 */ /* 0x000062000802017f */
[----:B------:R-:W2:Y:S01]  /*361b0*/  LD.E R12, desc[UR4][R8.64+0x1c] ;  /* 0x00001c04080c7980 */ /* 0x000ea2000c101900 */
[----:B------:R-:W-:Y:S02]  /*361c0*/  R2UR UR6, R4 ;  /* 0x00000000040672ca */ /* 0x000fe400000e0000 */
[----:B------:R-:W-:Y:S01]  /*361d0*/  R2UR UR7, R5 ;  /* 0x00000000050772ca */ /* 0x000fe200000e0000 */
[----:B------:R0:W5:Y:S01]  /*361e0*/  LD.E R10, desc[UR4][R6.64] ;  /* 0x00000004060a7980 */ /* 0x000162000c101900 */
[----:B------:R-:W-:Y:S11]  /*361f0*/  BSSY B3, `(.L_x_2298) ;  /* 0x0000006000037945 */ /* 0x000ff60003800000 */
[----:B------:R0:W5:Y:S01]  /*36200*/  LD.E R11, desc[UR6][R6.64+0x4] ;  /* 0x00000406060b7980 */ /* 0x000162000c101900 */
[----:B--2---:R-:W-:-:S04]  /*36210*/  LOP3.LUT R12, R12, 0x1, RZ, 0xfc, !PT ;  /* 0x000000010c0c7812 */ /* 0x004fc800078efcff */
[----:B------:R-:W-:-:S13]  /*36220*/  ISETP.NE.AND P2, PT, R12, 0x3, PT ;  /* 0x000000030c00780c */ /* 0x000fda0003f45270 */
[----:B01----:R-:W-:Y:S05]  /*36230*/  @!P2 BRA `(.L_x_2299) ;  /* 0x000000000004a947 */ /* 0x003fea0003800000 */
[----:B------:R-:W-:Y:S01]  /*36240*/  BPT.TRAP 0x1 ;  /* 0x000000040000795c */ /* 0x000fe20000300000 */
.L_x_2299:
[----:B------:R-:W-:Y:S05]  /*36250*/  BSYNC B3 ;  /* 0x0000000000037941 */ /* 0x000fea0003800000 */
.L_x_2298:
[----:B------:R-:W-:Y:S04]  /*36260*/  BSSY B3, `(.L_x_2300) ;  /* 0x000000a000037945 */ /* 0x000fe80003800000 */
[----:B------:R-:W-:Y:S05]  /*36270*/  @P1 BRA `(.L_x_2301) ;  /* 0x0000000000201947 */ /* 0x000fea0003800000 */
[----:B------:R-:W-:Y:S02]  /*36280*/  R2UR UR4, R4 ;  /* 0x00000000040472ca */ /* 0x000fe400000e0000 */
[----:B------:R-:W-:-:S13]  /*36290*/  R2UR UR5, R5 ;  /* 0x00000000050572ca */ /* 0x000fda00000e0000 */
[----:B------:R-:W2:Y:S01]  /*362a0*/  LD.E.64 R8, desc[UR4][R8.64+0x8] ;  /* 0x0000080408087980 */ /* 0x000ea2000c101b00 */
[----:B-----5:R-:W-:Y:S02]  /*362b0*/  SHF.L.U32 R11, R11, 0x1f, RZ ;  /* 0x0000001f0b0b7819 */ /* 0x020fe400000006ff */
[----:B--2---:R-:W-:-:S05]  /*362c0*/  MOV R7, R8 ;  /* 0x0000000800077202 */ /* 0x004fca0000000f00 */
[----:B------:R-:W-:-:S04]  /*362d0*/  IMAD R10, R10, 0x8, R7 ;  /* 0x000000080a0a7824 */ /* 0x000fc800078e0207 */
[----:B------:R-:W0:Y:S02]  /*362e0*/  SYNCS.PHASECHK.TRANS64.TRYWAIT P1, [R10+URZ], R11 ;  /* 0x0000000b0a0075a7 */ /* 0x000e24000802017f */
[----:B0-----:R-:W-:Y:S05]  /*362f0*/  @!P1 BRA `(.L_x_2302) ;  /* 0x000001b400c49947 */ /* 0x001fea0003800000 */
.L_x_2301:
[----:B------:R-:W-:Y:S05]  /*36300*/  BSYNC B3 ;  /* 0x0000000000037941 */ /* 0x000fea0003800000 */
.L_x_2300:
[----:B0----5:R-:W2:Y:S04]  /*36310*/  LDL.64 R10, [R158] ;  /* 0x000000009e0a7983 */ /* 0x021ea80000100a00 */
[----:B------:R-:W3:Y:S01]  /*36320*/  LDL.64 R8, [R158+0x28] ;  /* 0x000028009e087983 */ /* 0x000ee20000100a00 */
[C---:B------:R-:W-:Y:S02]  /*36330*/  R2UR UR6, R4.reuse ;  /* 0x00000000040672ca */ /* 0x040fe400000e0000 */
[C---:B------:R-:W-:Y:S01]  /*36340*/  R2UR UR7, R5.reuse ;  /* 0x00000000050772ca */ /* 0x040fe200000e0000 */
[----:B------:R-:W4:Y:S01]  /*36350*/  LDL.64 R6, [R158+0x20] ;  /* 0x000020009e067983 */ /* 0x000f220000100a00 */
[C---:B------:R-:W-:Y:S02]  /*36360*/  R2UR UR4, R4.reuse ;  /* 0x00000000040472ca */ /* 0x040fe400000e0000 */
[----:B------:R-:W-:Y:S01]  /*36370*/  R2UR UR5, R5 ;  /* 0x00000000050572ca */ /* 0x000fe200000e0000 */
[----:B------:R-:W4:Y:S08]  /*36380*/  LDL.64 R12, [R158+0x8] ;  /* 0x000008009e0c7983 */ /* 0x000f300000100a00 */
[----:B--2---:R-:W2:Y:S04]  /*36390*/  LD.E R11, desc[UR6][R10.64] ;  /* 0x000000060a0b7980 */ /* 0x004ea8000c101900 */
[----:B---3--:R-:W2:Y:S01]  /*363a0*/  LD.E.64 R14, desc[UR4][R8.64] ;  /* 0x00000004080e7980 */ /* 0x008ea2000c101b00 */
[----:B------:R-:W-:Y:S05]  /*363b0*/  WARPSYNC.ALL ;  /* 0x0000000000007948 */ /* 0x000fea0003800000 */
[----:B------:R-:W-:-:S02]  /*363c0*/  R2UR UR4, R4 ;  /* 0x00000000040472ca */ /* 0x000fc400000e0000 */
[C---:B------:R-:W-:Y:S02]  /*363d0*/  R2UR UR5, R5.reuse ;  /* 0x00000000050572ca */ /* 0x040fe400000e0000 */
[----:B------:R-:W-:Y:S02]  /*363e0*/  R2UR UR6, R4 ;  /* 0x00000000040672ca */ /* 0x000fe400000e0000 */
[----:B------:R-:W-:-:S09]  /*363f0*/  R2UR UR7, R5 ;  /* 0x00000000050772ca */ /* 0x000fd200000e0000 */
[----:B----4-:R0:W-:Y:S04]  /*36400*/  ST.E desc[UR4][R12.64], RZ ;  /* 0x000000ff0c007985 */ /* 0x0101e8000c101904 */
[----:B------:R-:W3:Y:S01]  /*36410*/  LD.E.64 R8, desc[UR6][R6.64] ;  /* 0x0000000606087980 */ /* 0x000ee2000c101b00 */
[----:B--2---:R-:W-:Y:S01]  /*36420*/  IMAD R10, R11, 0x300, R14 ;  /* 0x000003000b0a7824 */ /* 0x004fe200078e020e */
[----:B------:R-:W-:Y:S01]  /*36430*/  WARPGROUP.ARRIVE ;  /* 0x00000000000079c5 */ /* 0x000fe20000000000 */
[----:B------:R-:W-:Y:S01]  /*36440*/  IMAD.MOV.U32 R11, RZ, RZ, R15 ;  /* 0x000000ffff0b7224 */ /* 0x000fe200078e000f */
[----:B------:R-:W-:Y:S01]  /*36450*/  R2UR UR8, R4 ;  /* 0x00000000040872ca */ /* 0x000fe200000e0000 */
[----:B------:R-:W-:Y:S01]  /*36460*/  IMAD.MOV.U32 R191, RZ, RZ, 0x1 ;  /* 0x00000001ffbf7424 */ /* 0x000fe200078e00ff */
[----:B------:R-:W-:-:S02]  /*36470*/  R2UR UR6, R10 ;  /* 0x000000000a0672ca */ /* 0x000fc400000e0000 */
[----:B------:R-:W-:Y:S02]  /*36480*/  R2UR UR7, R11 ;  /* 0x000000000b0772ca */ /* 0x000fe400000e0000 */
[C---:B------:R-:W-:Y:S02]  /*36490*/  R2UR UR9, R5.reuse ;  /* 0x00000000050972ca */ /* 0x040fe400000e0000 */
[----:B------:R-:W-:Y:S02]  /*364a0*/  R2UR UR10, R4 ;  /* 0x00000000040a72ca */ /* 0x000fe400000e0000 */
[----:B------:R-:W-:Y:S02]  /*364b0*/  R2UR UR11, R5 ;  /* 0x00000000050b72ca */ /* 0x000fe400000e0000 */
[----:B---3--:R-:W-:Y:S02]  /*364c0*/  R2UR UR4, R8 ;  /* 0x00000000080472ca */ /* 0x008fe400000e0000 */
[----:B------:R-:W-:-:S13]  /*364d0*/  R2UR UR5, R9 ;  /* 0x00000000090572ca */ /* 0x000fda00000e0000 */
[----:B------:R-:W-:Y:S03]  /*364e0*/  HGMMA.64x96x16.F32 R24, gdesc[UR4], RZ, !UPT, gsb0 ;  /* 0x01600000041879f0 */ /* 0x000fe6000c0008ff */
[----:B------:R-:W-:Y:S02]  /*364f0*/  WARPGROUP.DEPBAR.LE gsb0, 0x0 ;  /* 0x00008000000079c5 */ /* 0x000fe40000010000 */
[----:B------:R0:W-:Y:S04]  /*36500*/  ST.E desc[UR8][R12.64], R191 ;  /* 0x000000bf0c007985 */ /* 0x0001e8000c101908 */
[----:B------:R-:W2:Y:S01]  /*36510*/  LD.E.64 R8, desc[UR10][R6.64] ;  /* 0x0000000a06087980 */ /* 0x000ea2000c101b00 */
[----:B------:R-:W-:Y:S01]  /*36520*/  VIADD R14, R10, 0x2 ;  /* 0x000000020a0e7836 */ /* 0x000fe20000000000 */
[----:B------:R-:W-:Y:S01]  /*36530*/  R2UR UR7, R15 ;  /* 0x000000000f0772ca */ /* 0x000fe200000e0000 */
[----:B------:R-:W-:Y:S01]  /*36540*/  WARPGROUP.ARRIVE ;  /* 0x00000000000079c5 */ /* 0x000fe20000000000 */
[----:B------:R-:W-:-:S02]  /*36550*/  R2UR UR8, R4 ;  /* 0x00000000040872ca */ /* 0x000fc400000e0000 */
[----:B------:R-:W-:Y:S02]  /*36560*/  R2UR UR6, R14 ;  /* 0x000000000e0672ca */ /* 0x000fe400000e0000 */
[C---:B------:R-:W-:Y:S02]  /*36570*/  R2UR UR9, R5.reuse ;  /* 0x00000000050972ca */ /* 0x040fe400000e0000 */
[----:B------:R-:W-:Y:S02]  /*36580*/  R2UR UR10, R4 ;  /* 0x00000000040a72ca */ /* 0x000fe400000e0000 */
[----:B------:R-:W-:Y:S01]  /*36590*/  R2UR UR11, R5 ;  /* 0x00000000050b72ca */ /* 0x000fe200000e0000 */
[----:B--2---:R-:W-:Y:S01]  /*365a0*/  VIADD R8, R8, 0x2 ;  /* 0x0000000208087836 */ /* 0x004fe20000000000 */
[----:B------:R-:W-:-:S04]  /*365b0*/  R2UR UR5, R9 ;  /* 0x00000000090572ca */ /* 0x000fc800000e0000 */
[----:B------:R-:W-:-:S13]  /*365c0*/  R2UR UR4, R8 ;  /* 0x00000000080472ca */ /* 0x000fda00000e0000 */
[----:B------:R-:W-:Y:S03]  /*365d0*/  HGMMA.64x96x16.F32 R24, gdesc[UR4], R24, gsb0 ;  /* 0x01600000041879f0 */ /* 0x000fe60008000818 */
        /* <DEDUP_REMOVED lines=19> */
[----:B------:R-:W-:Y:S01]  /*36710*/  WARPGROUP.ARRIVE ;  /* 0x00000000000079c5 */ /* 0x000fe20000000000 */
[----:B------:R-:W-:Y:S01]  /*36720*/  IMAD.MOV.U32 R11, RZ, RZ, R15 ;  /* 0x000000ffff0b7224 */ /* 0x000fe200078e000f */
[----:B------:R-:W-:-:S02]  /*36730*/  R2UR UR8, R4 ;  /* 0x00000000040872ca */ /* 0x000fc400000e0000 */
[----:B------:R-:W-:Y:S02]  /*36740*/  R2UR UR6, R10 ;  /* 0x000000000a0672ca */ /* 0x000fe400000e0000 */
        /* <DEDUP_REMOVED lines=8> */
[----:B------:R-:W2:Y:S01]  /*367d0*/  LDL.64 R8, [R158+0x40] ;  /* 0x000040009e087983 */ /* 0x000ea20000100a00 */
[----:B------:R-:W-:-:S02]  /*367e0*/  R2UR UR4, R4 ;  /* 0x00000000040472ca */ /* 0x000fc400000e0000 */
[----:B------:R-:W-:Y:S01]  /*367f0*/  R2UR UR5, R5 ;  /* 0x00000000050572ca */ /* 0x000fe200000e0000 */
[----:B------:R-:W3:-:S12]  /*36800*/  LDL.64 R6, [R158] ;  /* 0x000000009e067983 */ /* 0x000ed80000100a00 */
[----:B--2---:R-:W2:Y:S01]  /*36810*/  LD.E R10, desc[UR4][R8.64+0x1c] ;  /* 0x00001c04080a7980 */ /* 0x004ea2000c101900 */
[C---:B------:R-:W-:Y:S02]  /*36820*/  R2UR UR4, R4.reuse ;  /* 0x00000000040472ca */ /* 0x040fe400000e0000 */
[C---:B------:R-:W-:Y:S02]  /*36830*/  R2UR UR5, R5.reuse ;  /* 0x00000000050572ca */ /* 0x040fe400000e0000 */
[----:B------:R-:W-:Y:S02]  /*36840*/  R2UR UR6, R4 ;  /* 0x00000000040672ca */ /* 0x000fe400000e0000 */
[----:B------:R-:W-:Y:S01]  /*36850*/  R2UR UR7, R5 ;  /* 0x00000000050772ca */ /* 0x000fe200000e0000 */
[----:B------:R-:W-:Y:S08]  /*36860*/  BSSY B3, `(.L_x_2303) ;  /* 0x0000007000037945 */ /* 0x000ff00003800000 */
[----:B---3--:R0:W5:Y:S04]  /*36870*/  LD.E R0, desc[UR4][R6.64] ;  /* 0x0000000406007980 */ /* 0x008168000c101900 */
[----:B------:R0:W5:Y:S01]  /*36880*/  LD.E R14, desc[UR6][R6.64+0x4] ;  /* 0x00000406060e7980 */ /* 0x000162000c101900 */
[----:B--2---:R-:W-:-:S04]  /*36890*/  LOP3.LUT R10, R10, 0x1, RZ, 0xfc, !PT ;  /* 0x000000010a0a7812 */ /* 0x004fc800078efcff */
[----:B------:R-:W-:-:S13]  /*368a0*/  ISETP.NE.AND P1, PT, R10, 0x3, PT ;  /* 0x000000030a00780c */ /* 0x000fda0003f25270 */
[----:B0-----:R-:W-:Y:S05]  /*368b0*/  @!P1 BRA `(.L_x_2304) ;  /* 0x0000000000049947 */ /* 0x001fea0003800000 */
[----:B------:R-:W-:Y:S01]  /*368c0*/  BPT.TRAP 0x1 ;  /* 0x000000040000795c */ /* 0x000fe20000300000 */
.L_x_2304:
[----:B------:R-:W-:Y:S05]  /*368d0*/  BSYNC B3 ;  /* 0x0000000000037941 */ /* 0x000fea0003800000 */
.L_x_2303:
        /* <DEDUP_REMOVED lines=17> */
.L_x_2306:
[----:B------:R-:W-:Y:S05]  /*369f0*/  BSYNC B3 ;  /* 0x0000000000037941 */ /* 0x000fea0003800000 */
.L_x_2305:
        /* <DEDUP_REMOVED lines=10> */
.L_x_2308:
[----:B------:R-:W-:Y:S05]  /*36aa0*/  BSYNC B3 ;  /* 0x0000000000037941 */ /* 0x000fea0003800000 */
.L_x_2307:
[----:B------:R-:W2:Y:S04]  /*36ab0*/  LDL.64 R12, [R158] ;  /* 0x000000009e0c7983 */ /* 0x000ea80000100a00 */
[----:B0----5:R-:W3:Y:S04]  /*36ac0*/  LDL.64 R10, [R158+0x58] ;  /* 0x000058009e0a7983 */ /* 0x021ee80000100a00 */
[----:B------:R-:W4:Y:S04]  /*36ad0*/  LDL.64 R6, [R158+0x48] ;  /* 0x000048009e067983 */ /* 0x000f280000100a00 */
[----:B------:R-:W4:Y:S01]  /*36ae0*/  LDL.64 R8, [R158+0x50] ;  /* 0x000050009e087983 */ /* 0x000f220000100a00 */
[----:B------:R-:W-:-:S02]  /*36af0*/  R2UR UR6, R4 ;  /* 0x00000000040672ca */ /* 0x000fc400000e0000 */
[C---:B------:R-:W-:Y:S01]  /*36b00*/  R2UR UR7, R5.reuse ;  /* 0x00000000050772ca */ /* 0x040fe200000e0000 */
[----:B------:R-:W4:Y:S01]  /*36b10*/  LDL R74, [R1+0x470] ;  /* 0x00047000014a7983 */ /* 0x000f220000100800 */
[C---:B------:R-:W-:Y:S02]  /*36b20*/  R2UR UR4, R4.reuse ;  /* 0x00000000040472ca */ /* 0x040fe400000e0000 */
[----:B------:R-:W-:Y:S01]  /*36b30*/  R2UR UR5, R5 ;  /* 0x00000000050572ca */ /* 0x000fe200000e0000 */
[----:B------:R-:W4:Y:S08]  /*36b40*/  LDL R21, [R1+0x474] ;  /* 0x0004740001157983 */ /* 0x000f300000100800 */
[----:B--2---:R-:W2:Y:S04]  /*36b50*/  LD.E R17, desc[UR6][R12.64] ;  /* 0x000000060c117980 */ /* 0x004ea8000c101900 */
[----:B---3--:R-:W2:Y:S01]  /*36b60*/  LD.E.64 R12, desc[UR4][R10.64] ;  /* 0x000000040a0c7980 */ /* 0x008ea2000c101b00 */
[----:B------:R-:W-:Y:S05]  /*36b70*/  WARPSYNC.ALL ;  /* 0x0000000000007948 */ /* 0x000fea0003800000 */
[----:B------:R-:W-:-:S02]  /*36b80*/  R2UR UR6, R4 ;  /* 0x00000000040672ca */ /* 0x000fc400000e0000 */
[C---:B------:R-:W-:Y:S02]  /*36b90*/  R2UR UR7, R5.reuse ;  /* 0x00000000050772ca */ /* 0x040fe400000e0000 */
[----:B------:R-:W-:Y:S02]  /*36ba0*/  R2UR UR4, R4 ;  /* 0x00000000040472ca */ /* 0x000fe400000e0000 */
[----:B------:R-:W-:-:S09]  /*36bb0*/  R2UR UR5, R5 ;  /* 0x00000000050572ca */ /* 0x000fd200000e0000 */
[----:B----4-:R-:W3:Y:S04]  /*36bc0*/  LD.E R0, desc[UR6][R6.64] ;  /* 0x0000000606007980 */ /* 0x010ee8000c101900 */
[----:B------:R-:W4:Y:S01]  /*36bd0*/  LD.E.64 R14, desc[UR4][R8.64] ;  /* 0x00000004080e7980 */ /* 0x000f22000c101b00 */
[----:B------:R-:W-:Y:S01]  /*36be0*/  WARPGROUP.ARRIVE ;  /* 0x00000000000079c5 */ /* 0x000fe20000000000 */
[C---:B------:R-:W-:Y:S02]  /*36bf0*/  R2UR UR8, R4.reuse ;  /* 0x00000000040872ca */ /* 0x040fe400000e0000 */
[----:B------:R-:W-:Y:S02]  /*36c00*/  R2UR UR9, R5 ;  /* 0x00000000050972ca */ /* 0x000fe400000e0000 */
[----:B------:R-:W-:-:S02]  /*36c10*/  R2UR UR10, R4 ;  /* 0x00000000040a72ca */ /* 0x000fc400000e0000 */
[----:B------:R-:W-:Y:S01]  /*36c20*/  R2UR UR11, R5 ;  /* 0x00000000050b72ca */ /* 0x000fe200000e0000 */
[----:B--2---:R-:W-:Y:S02]  /*36c30*/  IMAD R16, R17, 0xc00, R12 ;  /* 0x00000c0011107824 */ /* 0x004fe400078e020c */
[----:B------:R-:W-:-:S03]  /*36c40*/  IMAD.MOV.U32 R17, RZ, RZ, R13 ;  /* 0x000000ffff117224 */ /* 0x000fc600078e000d */
[----:B------:R-:W-:Y:S02]  /*36c50*/  R2UR UR6, R16 ;  /* 0x00000000100672ca */ /* 0x000fe400000e0000 */
[----:B------:R-:W-:Y:S02]  /*36c60*/  R2UR UR7, R17 ;  /* 0x00000000110772ca */ /* 0x000fe400000e0000 */
[----:B---3--:R-:W-:Y:S02]  /*36c70*/  ISETP.NE.U32.AND P1, PT, R0, RZ, PT ;  /* 0x000000ff0000720c */ /* 0x008fe40003f25070 */
[----:B----4-:R-:W-:Y:S02]  /*36c80*/  R2UR UR4, R14 ;  /* 0x000000000e0472ca */ /* 0x010fe400000e0000 */
[----:B------:R-:W-:-:S09]  /*36c90*/  R2UR UR5, R15 ;  /* 0x000000000f0572ca */ /* 0x000fd200000e0000 */
[----:B------:R-:W-:-:S05]  /*36ca0*/  VOTEU.ANY UP0, P1 ;  /* 0x00000000003f7886 */ /* 0x000fca0000800100 */
[----:B------:R-:W-:Y:S03]  /*36cb0*/  HGMMA.64x96x16.F32 R24, gdesc[UR4], R24, UP0, gsb0 ;  /* 0x01600000041879f0 */ /* 0x000fe6000b800818 */
[----:B------:R-:W-:Y:S02]  /*36cc0*/  WARPGROUP.DEPBAR.LE gsb0, 0x0 ;  /* 0x00008000000079c5 */ /* 0x000fe40000010000 */
[----:B------:R-:W-:Y:S04]  /*36cd0*/  ST.E desc[UR8][R6.64], R191 ;  /* 0x000000bf06007985 */ /* 0x000fe8000c101908 */
[----:B------:R-:W2:Y:S01]  /*36ce0*/  LD.E.64 R10, desc[UR10][R8.64] ;  /* 0x0000000a080a7980 */ /* 0x000ea2000c101b00 */
[----:B------:R-:W-:Y:S01]  /*36cf0*/  VIADD R12, R16, 0x2 ;  /* 0x00000002100c7836 */ /* 0x000fe20000000000 */
[----:B------:R-:W-:-:S04]  /*36d00*/  R2UR UR7, R13 ;  /* 0x000000000d0772ca */ /* 0x000fc800000e0000 */
[----:B------:R-:W-:Y:S01]  /*36d10*/  R2UR UR6, R12 ;  /* 0x000000000c0672ca */ /* 0x000fe200000e0000 */
[----:B------:R-:W-:Y:S01]  /*36d20*/  WARPGROUP.ARRIVE ;  /* 0x00000000000079c5 */ /* 0x000fe20000000000 */
[C---:B------:R-:W-:Y:S02]  /*36d30*/  R2UR UR8, R4.reuse ;  /* 0x00000000040872ca */ /* 0x040fe400000e0000 */
        /* <DEDUP_REMOVED lines=208> */
[----:B------:R-:W-:-:S06]  /*37a40*/  WARPGROUP.ARRIVE ;  /* 0x00000000000079c5 */ /* 0x000fcc0000000000 */
[----:B------:R-:W0:Y:S01]  /*37a50*/  S2R R195, SR_TID.X ;  /* 0x0000000000c37919 */ /* 0x000e220000002100 */
[----:B------:R-:W-:Y:S02]  /*37a60*/  R2UR UR8, R4 ;  /* 0x00000000040872ca */ /* 0x000fe400000e0000 */
[----:B------:R-:W-:Y:S02]  /*37a70*/  R2UR UR9, R5 ;  /* 0x00000000050972ca */ /* 0x000fe400000e0000 */
[----:B0-----:R-:W-:Y:S01]  /*37a80*/  LOP3.LUT P2, RZ, R195, 0x7f, RZ, 0xc0, !PT ;  /* 0x0000007fc3ff7812 */ /* 0x001fe2000784c0ff */
[----:B--2---:R-:W-:Y:S01]  /*37a90*/  VIADD R10, R10, 0xc06 ;  /* 0x00000c060a0a7836 */ /* 0x004fe20000000000 */
[----:B------:R-:W-:-:S04]  /*37aa0*/  R2UR UR5, R11 ;  /* 0x000000000b0572ca */ /* 0x000fc800000e0000 */
[----:B------:R-:W-:-:S13]  /*37ab0*/  R2UR UR4, R10 ;  /* 0x000000000a0472ca */ /* 0x000fda00000e0000 */
[----:B------:R-:W-:Y:S03]  /*37ac0*/  HGMMA.64x96x16.F32 R24, gdesc[UR4], R24, gsb0 ;  /* 0x01600000041879f0 */ /* 0x000fe60008000818 */
[----:B------:R-:W-:Y:S02]  /*37ad0*/  WARPGROUP.DEPBAR.LE gsb0, 0x0 ;  /* 0x00008000000079c5 */ /* 0x000fe40000010000 */
[----:B------:R0:W-:Y:S04]  /*37ae0*/  ST.E desc[UR8][R6.64], R191 ;  /* 0x000000bf06007985 */ /* 0x0001e8000c101908 */
[----:B------:R-:W2:Y:S04]  /*37af0*/  @!P2 LDL.64 R8, [R158+0x18] ;  /* 0x000018009e08a983 */ /* 0x000ea80000100a00 */
[----:B------:R-:W3:Y:S01]  /*37b00*/  @!P2 LDL.64 R10, [R158] ;  /* 0x000000009e0aa983 */ /* 0x000ee20000100a00 */
[----:B------:R-:W-:-:S02]  /*37b10*/  @!P2 R2UR UR4, R4 ;  /* 0x000000000404a2ca */ /* 0x000fc400000e0000 */
[C---:B------:R-:W-:Y:S02]  /*37b20*/  @!P2 R2UR UR5, R5.reuse ;  /* 0x000000000505a2ca */ /* 0x040fe400000e0000 */
[----:B------:R-:W-:Y:S02]  /*37b30*/  SHF.R.U32.HI R0, RZ, 0x7, R195 ;  /* 0x00000007ff007819 */ /* 0x000fe400000116c3 */
[----:B------:R-:W-:Y:S02]  /*37b40*/  @!P2 R2UR UR6, R4 ;  /* 0x000000000406a2ca */ /* 0x000fe400000e0000 */
[----:B------:R-:W-:Y:S02]  /*37b50*/  @!P2 R2UR UR7, R5 ;  /* 0x000000000507a2ca */ /* 0x000fe400000e0000 */
[----:B------:R-:W-:-:S05]  /*37b60*/  IADD3 R0, -R0, 0xb, RZ ;  /* 0x0000000b00007810 */ /* 0x000fca0007ffe1ff */
[----:B------:R1:W-:Y:S06]  /*37b70*/  BAR.ARV R0, 0x100 ;  /* 0x000400000000751d */ /* 0x0003ec0000002000 */
[----:B--2---:R-:W2:Y:S04]  /*37b80*/  @!P2 LD.E.64 R8, desc[UR4][R8.64+0x30] ;  /* 0x000030040808a980 */ /* 0x004ea8000c101b00 */
[----:B---3--:R-:W0:Y:S01]  /*37b90*/  @!P2 LD.E R10, desc[UR6][R10.64] ;  /* 0x000000060a0aa980 */ /* 0x008e22000c101900 */
[----:B--2---:R-:W-:-:S05]  /*37ba0*/  @!P2 MOV R13, R8 ;  /* 0x00000008000da202 */ /* 0x004fca0000000f00 */
[----:B0-----:R-:W-:-:S05]  /*37bb0*/  @!P2 IMAD R6, R10, 0x8, R13 ;  /* 0x000000080a06a824 */ /* 0x001fca00078e020d */
[----:B------:R-:W-:-:S04]  /*37bc0*/  @!P2 PRMT R6, RZ, 0x654, R6 ;  /* 0x00000654ff06a816 */ /* 0x000fc80000000006 */
[----:B------:R0:W-:Y:S02]  /*37bd0*/  @!P2 SYNCS.ARRIVE.TRANS64.RED.A1T0 RZ, [R6+URZ], RZ ;  /* 0x000000ff06ffa9a7 */ /* 0x0001e4000810043f */
[----:B0-----:R-:W2:Y:S01]  /*37be0*/  LDL.64 R6, [R158+0x68] ;  /* 0x000068009e067983 */ /* 0x001ea20000100a00 */
[----:B------:R-:W-:Y:S02]  /*37bf0*/  R2UR UR4, R4 ;  /* 0x00000000040472ca */ /* 0x000fe400000e0000 */
[----:B------:R-:W-:-:S13]  /*37c00*/  R2UR UR5, R5 ;  /* 0x00000000050572ca */ /* 0x000fda00000e0000 */
[----:B--2---:R-:W2:Y:S01]  /*37c10*/  LD.E.64 R6, desc[UR4][R6.64] ;  /* 0x0000000406067980 */ /* 0x004ea2000c101b00 */
[----:B------:R-:W-:Y:S02]  /*37c20*/  R2UR UR4, R4 ;  /* 0x00000000040472ca */ /* 0x000fe400000e0000 */
[----:B------:R-:W-:-:S13]  /*37c30*/  R2UR UR5, R5 ;  /* 0x00000000050572ca */ /* 0x000fda00000e0000 */
[----:B-1----:R-:W3:Y:S01]  /*37c40*/  LD.E R0, desc[UR4][R2.64+0x24] ;  /* 0x0000240402007980 */ /* 0x002ee2000c101900 */
[C---:B------:R-:W-:Y:S02]  /*37c50*/  R2UR UR4, R4.reuse ;  /* 0x00000000040472ca */ /* 0x040fe400000e0000 */
[C---:B------:R-:W-:Y:S02]  /*37c60*/  R2UR UR5, R5.reuse ;  /* 0x00000000050572ca */ /* 0x040fe400000e0000 */
[C---:B------:R-:W-:Y:S02]  /*37c70*/  R2UR UR14, R4.reuse ;  /* 0x00000000040e72ca */ /* 0x040fe400000e0000 */
[C---:B------:R-:W-:Y:S02]  /*37c80*/  R2UR UR15, R5.reuse ;  /* 0x00000000050f72ca */ /* 0x040fe400000e0000 */
[----:B------:R-:W-:Y:S02]  /*37c90*/  R2UR UR10, R4 ;  /* 0x00000000040a72ca */ /* 0x000fe400000e0000 */
[----:B------:R-:W-:-:S02]  /*37ca0*/  R2UR UR11, R5 ;  /* 0x00000000050b72ca */ /* 0x000fc400000e0000 */
[C---:B------:R-:W-:Y:S02]  /*37cb0*/  R2UR UR8, R4.reuse ;  /* 0x00000000040872ca */ /* 0x040fe400000e0000 */
[C---:B------:R-:W-:Y:S02]  /*37cc0*/  R2UR UR9, R5.reuse ;  /* 0x00000000050972ca */ /* 0x040fe400000e0000 */
[----:B------:R-:W-:Y:S02]  /*37cd0*/  R2UR UR12, R4 ;  /* 0x00000000040c72ca */ /* 0x000fe400000e0000 */
[----:B------:R-:W-:-:S05]  /*37ce0*/  R2UR UR13, R5 ;  /* 0x00000000050d72ca */ /* 0x000fca00000e0000 */
[----:B------:R-:W4:Y:S04]  /*37cf0*/  LD.E R78, desc[UR10][R2.64+0xc] ;  /* 0x00000c0a024e7980 */ /* 0x000f28000c101900 */
[----:B------:R-:W4:Y:S04]  /*37d00*/  LD.E R76, desc[UR8][R2.64+0x10] ;  /* 0x00001008024c7980 */ /* 0x000f28000c101900 */
[----:B------:R-:W4:Y:S04]  /*37d10*/  LD.E R79, desc[UR12][R2.64+0x14] ;  /* 0x0000140c024f7980 */ /* 0x000f28000c101900 */
[----:B--2---:R0:W2:Y:S01]  /*37d20*/  LD.E R72, desc[UR4][R6.64] ;  /* 0x0000000406487980 */ /* 0x0040a2000c101900 */
[----:B------:R-:W-:-:S02]  /*37d30*/  R2UR UR4, R4 ;  /* 0x00000000040472ca */ /* 0x000fc400000e0000 */
[----:B------:R-:W-:-:S13]  /*37d40*/  R2UR UR5, R5 ;  /* 0x00000000050572ca */ /* 0x000fda00000e0000 */
[----:B------:R-:W2:Y:S01]  /*37d50*/  LD.E R73, desc[UR4][R2.64] ;  /* 0x0000000402497980 */ /* 0x000ea2000c101900 */
[----:B------:R-:W-:Y:S02]  /*37d60*/  R2UR UR4, R4 ;  /* 0x00000000040472ca */ /* 0x000fe400000e0000 */
[----:B------:R-:W-:Y:S02]  /*37d70*/  R2UR UR5, R5 ;  /* 0x00000000050572ca */ /* 0x000fe400000e0000 */
[----:B---3--:R-:W-:Y:S01]  /*37d80*/  ISETP.NE.AND P1, PT, R0, 0x1, PT ;  /* 0x000000010000780c */ /* 0x008fe20003f25270 */
[----:B0-----:R-:W-:Y:S02]  /*37d90*/  IMAD.MOV.U32 R6, RZ, RZ, R21 ;  /* 0x000000ffff067224 */ /* 0x001fe400078e0015 */
[----:B------:R-:W-:-:S08]  /*37da0*/  IMAD.MOV.U32 R7, RZ, RZ, R74 ;  /* 0x000000ffff077224 */ /* 0x000fd000078e004a */
[----:B------:R-:W3:Y:S02]  /*37db0*/  LD.E R75, desc[UR4][R6.64] ;  /* 0x00000004064b7980 */ /* 0x000ee4000c101900 */
[C---:B------:R-:W-:Y:S02]  /*37dc0*/  @P1 R2UR UR4, R4.reuse ;  /* 0x00000000040412ca */ /* 0x040fe400000e0000 */
[C---:B------:R-:W-:Y:S02]  /*37dd0*/  @P1 R2UR UR5, R5.reuse ;  /* 0x00000000050512ca */ /* 0x040fe400000e0000 */
[C---:B------:R-:W-:Y:S02]  /*37de0*/  @P1 R2UR UR6, R4.reuse ;  /* 0x00000000040612ca */ /* 0x040fe400000e0000 */
[----:B------:R-:W-:Y:S01]  /*37df0*/  @P1 R2UR UR7, R5 ;  /* 0x00000000050712ca */ /* 0x000fe200000e0000 */
[----:B------:R-:W3:Y:S08]  /*37e00*/  LD.E R6, desc[UR14][R2.64+0x18] ;  /* 0x0000180e02067980 */ /* 0x000ef0000c101900 */
[----:B------:R-:W3:Y:S04]  /*37e10*/  @P1 LD.E R74, desc[UR4][R2.64+0x28] ;  /* 0x00002804024a1980 */ /* 0x000ee8000c101900 */
[----:B------:R-:W3:Y:S01]  /*37e20*/  @P1 LD.E R77, desc[UR6][R2.64+0x2c] ;  /* 0x00002c06024d1980 */ /* 0x000ee2000c101900 */
[----:B------:R-:W-:-:S02]  /*37e30*/  R2UR UR4, R4 ;  /* 0x00000000040472ca */ /* 0x000fc400000e0000 */
[C---:B------:R-:W-:Y:S02]  /*37e40*/  R2UR UR5, R5.reuse ;  /* 0x00000000050572ca */ /* 0x040fe400000e0000 */
[----:B------:R-:W-:Y:S02]  /*37e50*/  R2UR UR6, R4 ;  /* 0x00000000040672ca */ /* 0x000fe400000e0000 */
[----:B------:R-:W-:-:S09]  /*37e60*/  R2UR UR7, R5 ;  /* 0x00000000050772ca */ /* 0x000fd200000e0000 */
[----:B------:R-:W3:Y:S04]  /*37e70*/  LD.E R8, desc[UR4][R2.64+0x8] ;  /* 0x0000080402087980 */ /* 0x000ee8000c101900 */
[----:B------:R-:W3:Y:S01]  /*37e80*/  LD.E R7, desc[UR6][R2.64+0x4] ;  /* 0x0000040602077980 */ /* 0x000ee2000c101900 */
[----:B----4-:R-:W-:Y:S01]  /*37e90*/  LOP3.LUT R78, RZ, R78, RZ, 0x33, !PT ;  /* 0x0000004eff4e7212 */ /* 0x010fe200078e33ff */
[----:B------:R-:W-:Y:S01]  /*37ea0*/  BSSY B3, `(.L_x_2310) ;  /* 0x00000ae000037945 */ /* 0x000fe20003800000 */
[----:B------:R-:W-:Y:S02]  /*37eb0*/  IMAD R79, R20, -0x60, R79 ;  /* 0xffffffa0144f7824 */ /* 0x000fe400078e024f */
[-C--:B--2---:R-:W-:Y:S01]  /*37ec0*/  FMUL.FTZ R28, R28, R72.reuse ;  /* 0x000000481c1c7220 */ /* 0x084fe20000410000 */
[-C--:B------:R-:W-:Y:S01]  /*37ed0*/  FMUL.FTZ R9, R27, R72.reuse ;  /* 0x000000481b097220 */ /* 0x080fe20000410000 */
[----:B------:R-:W-:-:S02]  /*37ee0*/  FMUL.FTZ R27, R53, R72 ;  /* 0x00000048351b7220 */ /* 0x000fc40000410000 */
[----:B------:R0:W1:Y:S01]  /*37ef0*/  MUFU.TANH R81, R28 ;  /* 0x0000001c00517308 */ /* 0x0000620000002400 */
[----:B------:R-:W-:-:S07]  /*37f00*/  FMUL.FTZ R11, R30, R72 ;  /* 0x000000481e0b7220 */ /* 0x000fce0000410000 */
[----:B------:R2:W4:Y:S01]  /*37f10*/  MUFU.TANH R87, R27 ;  /* 0x0000001b00577308 */ /* 0x0005220000002400 */
[----:B0-----:R-:W-:-:S04]  /*37f20*/  SHF.R.S32.HI R28, RZ, 0x1f, R73 ;  /* 0x0000001fff1c7819 */ /* 0x001fc80000011449 */
[----:B--2---:R-:W-:-:S04]  /*37f30*/  LEA.HI R27, R28, R73, RZ, 0x7 ;  /* 0x000000491c1b7211 */ /* 0x004fc800078f38ff */
[----:B------:R-:W-:Y:S01]  /*37f40*/  LOP3.LUT R30, R27, 0xffffff80, RZ, 0xc0, !PT ;  /* 0xffffff801b1e7812 */ /* 0x000fe200078ec0ff */
[----:B------:R-:W-:-:S04]  /*37f50*/  FMUL.FTZ R29, R29, R72 ;  /* 0x000000481d1d7220 */ /* 0x000fc80000410000 */
[----:B------:R-:W-:Y:S01]  /*37f60*/  IMAD.IADD R30, R73, 0x1, -R30 ;  /* 0x00000001491e7824 */ /* 0x000fe200078e0a1e */
[----:B------:R0:W2:Y:S01]  /*37f70*/  MUFU.TANH R82, R29 ;  /* 0x0000001d00527308 */ /* 0x0000a20000002400 */
[-C--:B------:R-:W-:Y:S01]  /*37f80*/  FMUL.FTZ R32, R32, R72.reuse ;  /* 0x0000004820207220 */ /* 0x080fe20000410000 */
[----:B------:R-:W-:Y:S01]  /*37f90*/  LEA.HI R28, R28, R73, RZ, 0x2 ;  /* 0x000000491c1c7211 */ /* 0x000fe200078f10ff */
[----:B------:R-:W-:Y:S01]  /*37fa0*/  FMUL.FTZ R12, R31, R72 ;  /* 0x000000481f0c7220 */ /* 0x000fe20000410000 */
[----:B0-----:R-:W-:-:S04]  /*37fb0*/  SHF.R.S32.HI R29, RZ, 0x1f, R30 ;  /* 0x0000001fff1d7819 */ /* 0x001fc8000001141e */
[----:B------:R0:W1:Y:S01]  /*37fc0*/  MUFU.TANH R83, R32 ;  /* 0x0000002000537308 */ /* 0x0000620000002400 */
[----:B------:R-:W-:Y:S02]  /*37fd0*/  LOP3.LUT R28, R28, 0xfffffffc, RZ, 0xc0, !PT ;  /* 0xfffffffc1c1c7812 */ /* 0x000fe400078ec0ff */
[----:B------:R-:W-:Y:S01]  /*37fe0*/  LEA.HI R31, R29, R30, RZ, 0x2 ;  /* 0x0000001e1d1f7211 */ /* 0x000fe200078f10ff */
[----:B------:R-:W-:-:S03]  /*37ff0*/  FMUL.FTZ R13, R34, R72 ;  /* 0x00000048220d7220 */ /* 0x000fc60000410000 */
[--C-:B------:R-:W-:Y:S02]  /*38000*/  SHF.R.S32.HI R34, RZ, 0x1f, R31.reuse ;  /* 0x0000001fff227819 */ /* 0x100fe4000001141f */
[----:B0-----:R-:W-:Y:S02]  /*38010*/  LEA.HI R32, R29, R30, RZ, 0x5 ;  /* 0x0000001e1d207211 */ /* 0x001fe400078f28ff */
[----:B------:R-:W-:Y:S01]  /*38020*/  SHF.R.S32.HI R29, RZ, 0x2, R31 ;  /* 0x00000002ff1d7819 */ /* 0x000fe2000001141f */
[----:B------:R-:W-:Y:S01]  /*38030*/  IMAD.IADD R73, R73, 0x1, -R28 ;  /* 0x0000000149497824 */ /* 0x000fe200078e0a1c */
[----:B------:R-:W-:Y:S02]  /*38040*/  SHF.R.S32.HI R28, RZ, 0x7, R27 ;  /* 0x00000007ff1c7819 */ /* 0x000fe4000001141b */
[----:B------:R-:W-:Y:S02]  /*38050*/  LEA.HI R34, R34, R29, RZ, 0x3 ;  /* 0x0000001d22227211 */ /* 0x000fe400078f18ff */
[----:B------:R-:W-:-:S02]  /*38060*/  SHF.R.S32.HI R32, RZ, 0x5, R32 ;  /* 0x00000005ff207819 */ /* 0x000fc40000011420 */
[----:B------:R-:W-:Y:S02]  /*38070*/  LEA.HI R27, R27, R28, RZ, 0x1 ;  /* 0x0000001c1b1b7211 */ /* 0x000fe400078f08ff */
[----:B------:R-:W-:Y:S01]  /*38080*/  LOP3.LUT R34, R34, 0xfffffff8, RZ, 0xc0, !PT ;  /* 0xfffffff822227812 */ /* 0x000fe200078ec0ff */
[----:B---3--:R-:W-:Y:S01]  /*38090*/  IMAD R75, R75, 0x8, R32 ;  /* 0x000000084b4b7824 */ /* 0x008fe200078e0220 */
[----:B------:R-:W-:Y:S02]  /*380a0*/  LOP3.LUT R27, R27, 0x3fffffe, RZ, 0xc0, !PT ;  /* 0x03fffffe1b1b7812 */ /* 0x000fe400078ec0ff */
[----:B------:R-:W-:Y:S01]  /*380b0*/  LEA.HI R32, R73, R73, RZ, 0x1 ;  /* 0x0000004949207211 */ /* 0x000fe200078f08ff */
[----:B------:R-:W-:Y:S02]  /*380c0*/  IMAD.IADD R34, R29, 0x1, -R34 ;  /* 0x000000011d227824 */ /* 0x000fe400078e0a22 */
[----:B------:R-:W-:Y:S01]  /*380d0*/  IMAD.IADD R27, R28, 0x1, -R27 ;  /* 0x000000011c1b7824 */ /* 0x000fe200078e0a1b */
[----:B------:R-:W-:Y:S01]  /*380e0*/  LOP3.LUT R32, R32, 0x1ffffffe, RZ, 0xc0, !PT ;  /* 0x1ffffffe20207812 */ /* 0x000fe200078ec0ff */
[----:B------:R-:W-:-:S02]  /*380f0*/  IMAD.U32 R34, R75, 0x10, R34 ;  /* 0x000000104b227824 */ /* 0x000fc400078e0022 */
[-C--:B------:R-:W-:Y:S02]  /*38100*/  FMUL.FTZ R53, R54, R72.reuse ;  /* 0x0000004836357220 */ /* 0x080fe40000410000 */
[----:B------:R-:W-:Y:S02]  /*38110*/  IMAD.IADD R32, R73, 0x1, -R32 ;  /* 0x0000000149207824 */ /* 0x000fe400078e0a20 */
[----:B------:R-:W-:Y:S02]  /*38120*/  IMAD R27, R27, 0x40, R34 ;  /* 0x000000401b1b7824 */ /* 0x000fe400078e0222 */
[----:B------:R-:W-:Y:S02]  /*38130*/  FMUL.FTZ R54, R55, R72 ;  /* 0x0000004837367220 */ /* 0x000fe40000410000 */
[----:B------:R-:W-:-:S04]  /*38140*/  IMAD R55, R32, 0x8, R27 ;  /* 0x0000000820377824 */ /* 0x000fc800078e021b */
[----:B------:R-:W-:-:S05]  /*38150*/  @P1 IMAD.HI.U32 R74, R55, R74, RZ ;  /* 0x0000004a374a1227 */ /* 0x000fca00078e00ff */
[----:B------:R-:W-:Y:S01]  /*38160*/  @P1 SHF.R.U32.HI R55, RZ, R77, R74 ;  /* 0x0000004dff371219 */ /* 0x000fe2000001164a */
[-C--:B------:R-:W-:Y:S01]  /*38170*/  FMUL.FTZ R25, R25, R72.reuse ;  /* 0x0000004819197220 */ /* 0x080fe20000410000 */
[-C--:B------:R-:W-:Y:S01]  /*38180*/  FMUL.FTZ R15, R49, R72.reuse ;  /* 0x00000048310f7220 */ /* 0x080fe20000410000 */
[-C--:B------:R-:W-:Y:S01]  /*38190*/  FMUL.FTZ R52, R52, R72.reuse ;  /* 0x0000004834347220 */ /* 0x080fe20000410000 */
[----:B------:R-:W-:Y:S01]  /*381a0*/  LOP3.LUT R31, R31, 0x7ffffffc, RZ, 0xc0, !PT ;  /* 0x7ffffffc1f1f7812 */ /* 0x000fe200078ec0ff */
[----:B------:R-:W0:Y:S01]  /*381b0*/  SHFL.IDX PT, R29, R55, RZ, 0x1c1f ;  /* 0x001c1fff371d7589 */ /* 0x000e2200000e0000 */
[----:B------:R-:W-:Y:S02]  /*381c0*/  IMAD.MOV.U32 R27, RZ, RZ, -0x60 ;  /* 0xffffffa0ff1b7424 */ /* 0x000fe400078e00ff */
[-C--:B------:R-:W-:Y:S01]  /*381d0*/  FMUL.FTZ R49, R50, R72.reuse ;  /* 0x0000004832317220 */ /* 0x080fe20000410000 */
[-C--:B------:R-:W-:Y:S01]  /*381e0*/  FMUL.FTZ R10, R24, R72.reuse ;  /* 0x00000048180a7220 */ /* 0x080fe20000410000 */
[----:B------:R3:W0:Y:S01]  /*381f0*/  MUFU.TANH R80, R25 ;  /* 0x0000001900507308 */ /* 0x0006220000002400 */
[-C--:B------:R-:W-:Y:S01]  /*38200*/  FMUL.FTZ R0, R26, R72.reuse ;  /* 0x000000481a007220 */ /* 0x080fe20000410000 */
[-C--:B------:R-:W-:Y:S01]  /*38210*/  FMUL.FTZ R50, R51, R72.reuse ;  /* 0x0000004833327220 */ /* 0x080fe20000410000 */
[-C--:B------:R-:W-:Y:S01]  /*38220*/  FMUL.FTZ R33, R33, R72.reuse ;  /* 0x0000004821217220 */ /* 0x080fe20000410000 */
[-C--:B------:R-:W-:Y:S01]  /*38230*/  FMUL.FTZ R14, R35, R72.reuse ;  /* 0x00000048230e7220 */ /* 0x080fe20000410000 */
[-C--:B------:R-:W-:Y:S01]  /*38240*/  FMUL.FTZ R36, R36, R72.reuse ;  /* 0x0000004824247220 */ /* 0x080fe20000410000 */
[-C--:B------:R-:W-:Y:S01]  /*38250*/  FMUL.FTZ R37, R37, R72.reuse ;  /* 0x0000004825257220 */ /* 0x080fe20000410000 */
[-C--:B------:R-:W-:Y:S01]  /*38260*/  FMUL.FTZ R16, R38, R72.reuse ;  /* 0x0000004826107220 */ /* 0x080fe20000410000 */
[----:B------:R4:W0:Y:S01]  /*38270*/  MUFU.TANH R85, R15 ;  /* 0x0000000f00557308 */ /* 0x0008220000002400 */
[-C--:B------:R-:W-:Y:S01]  /*38280*/  FMUL.FTZ R17, R39, R72.reuse ;  /* 0x0000004827117220 */ /* 0x080fe20000410000 */
[-C--:B------:R-:W-:Y:S01]  /*38290*/  FMUL.FTZ R40, R40, R72.reuse ;  /* 0x0000004828287220 */ /* 0x080fe20000410000 */
[-C--:B------:R-:W-:Y:S01]  /*382a0*/  FMUL.FTZ R21, R42, R72.reuse ;  /* 0x000000482a157220 */ /* 0x080fe20000410000 */
[-C--:B------:R-:W-:Y:S01]  /*382b0*/  FMUL.FTZ R24, R43, R72.reuse ;  /* 0x000000482b187220 */ /* 0x080fe20000410000 */
[-C--:B---3--:R-:W-:Y:S01]  /*382c0*/  FMUL.FTZ R25, R46, R72.reuse ;  /* 0x000000482e197220 */ /* 0x088fe20000410000 */
[-C--:B------:R-:W-:Y:S01]  /*382d0*/  FMUL.FTZ R26, R47, R72.reuse ;  /* 0x000000482f1a7220 */ /* 0x080fe20000410000 */
[-C--:B------:R-:W-:Y:S01]  /*382e0*/  FMUL.FTZ R58, R58, R72.reuse ;  /* 0x000000483a3a7220 */ /* 0x080fe20000410000 */
[----:B------:R3:W0:Y:S01]  /*382f0*/  MUFU.TANH R86, R52 ;  /* 0x0000003400567308 */ /* 0x0006220000002400 */
[-C--:B------:R-:W-:Y:S01]  /*38300*/  FMUL.FTZ R59, R59, R72.reuse ;  /* 0x000000483b3b7220 */ /* 0x080fe20000410000 */
[-C--:B------:R-:W-:Y:S01]  /*38310*/  FMUL.FTZ R60, R60, R72.reuse ;  /* 0x000000483c3c7220 */ /* 0x080fe20000410000 */
[-C--:B------:R-:W-:Y:S01]  /*38320*/  FMUL.FTZ R61, R61, R72.reuse ;  /* 0x000000483d3d7220 */ /* 0x080fe20000410000 */
[-C--:B------:R-:W-:Y:S01]  /*38330*/  FMUL.FTZ R62, R62, R72.reuse ;  /* 0x000000483e3e7220 */ /* 0x080fe20000410000 */
[-C--:B----4-:R-:W-:Y:S01]  /*38340*/  FMUL.FTZ R15, R63, R72.reuse ;  /* 0x000000483f0f7220 */ /* 0x090fe20000410000 */
[-C--:B------:R-:W-:Y:S01]  /*38350*/  FMUL.FTZ R64, R64, R72.reuse ;  /* 0x0000004840407220 */ /* 0x080fe20000410000 */
[-C--:B------:R-:W-:Y:S01]  /*38360*/  FMUL.FTZ R65, R65, R72.reuse ;  /* 0x0000004841417220 */ /* 0x080fe20000410000 */
[-C--:B------:R-:W-:Y:S01]  /*38370*/  FMUL.FTZ R51, R66, R72.reuse ;  /* 0x0000004842337220 */ /* 0x080fe20000410000 */
[-C--:B---3--:R-:W-:Y:S01]  /*38380*/  FMUL.FTZ R52, R67, R72.reuse ;  /* 0x0000004843347220 */ /* 0x088fe20000410000 */
        /* <DEDUP_REMOVED lines=8> */
[-C--:B------:R-:W-:Y:S01]  /*38410*/  FMUL.FTZ R45, R45, R72.reuse ;  /* 0x000000482d2d7220 */ /* 0x080fe20000410000 */
[----:B------:R-:W-:Y:S01]  /*38420*/  FMUL.FTZ R48, R48, R72 ;  /* 0x0000004830307220 */ /* 0x000fe20000410000 */
[----:B------:R-:W-:Y:S01]  /*38430*/  ISETP.GE.AND P2, PT, R6, 0x1, PT ;  /* 0x000000010600780c */ /* 0x000fe20003f46270 */
[----:B------:R-:W-:Y:S01]  /*38440*/  IMAD R28, R31, -0x2, R28 ;  /* 0xfffffffe1f1c7824 */ /* 0x000fe200078e021c */
[----:B------:R-:W3:Y:S04]  /*38450*/  MUFU.TANH R10, R10 ;  /* 0x0000000a000a7308 */ /* 0x000ee80000002400 */
[----:B------:R-:W-:-:S04]  /*38460*/  IADD3 R27, -R7, R28, R8 ;  /* 0x0000001c071b7210 */ /* 0x000fc80007ffe108 */
[----:B------:R-:W4:Y:S01]  /*38470*/  MUFU.TANH R0, R0 ;  /* 0x0000000000007308 */ /* 0x000f220000002400 */
[----:B------:R-:W-:-:S07]  /*38480*/  FMUL.FTZ R56, R56, R72 ;  /* 0x0000004838387220 */ /* 0x000fce0000410000 */
[----:B------:R-:W0:Y:S01]  /*38490*/  MUFU.TANH R9, R9 ;  /* 0x0000000900097308 */ /* 0x000e220000002400 */
[----:B------:R-:W-:-:S07]  /*384a0*/  FMUL.FTZ R57, R57, R72 ;  /* 0x0000004839397220 */ /* 0x000fce0000410000 */
        /* <DEDUP_REMOVED lines=36> */
[----:B------:R-:W-:-:S02]  /*386f0*/  IMAD.IADD R76, R27, 0x1, R76 ;  /* 0x000000011b4c7824 */ /* 0x000fc400078e024c */
[----:B------:R-:W-:Y:S02]  /*38700*/  IMAD.IADD R78, R27, 0x1, R78 ;  /* 0x000000011b4e7824 */ /* 0x000fe400078e024e */
[----:B------:R-:W-:-:S03]  /*38710*/  VIADD R63, R28, 0xffffffff ;  /* 0xffffffff1c3f7836 */ /* 0x000fc60000000000 */
[----:B------:R0:W1:Y:S08]  /*38720*/  MUFU.TANH R88, R56 ;  /* 0x0000003800587308 */ /* 0x0000700000002400 */
[----:B------:R2:W1:Y:S01]  /*38730*/  MUFU.TANH R89, R57 ;  /* 0x0000003900597308 */ /* 0x0004620000002400 */
[--C-:B0-----:R-:W-:Y:S02]  /*38740*/  IMAD.IADD R56, R78, 0x1, R29.reuse ;  /* 0x000000014e387824 */ /* 0x101fe400078e021d */
[----:B--2---:R-:W-:Y:S01]  /*38750*/  IMAD.IADD R57, R76, 0x1, R29 ;  /* 0x000000014c397824 */ /* 0x004fe200078e021d */
[----:B---34-:R-:W-:Y:S06]  /*38760*/  @!P2 BRA `(.L_x_2311) ;  /* 0x000000000084a947 */ /* 0x018fec0003800000 */
[----:B------:R-:W-:Y:S01]  /*38770*/  IADD3 R27, -R7, R8, R29 ;  /* 0x00000008071b7210 */ /* 0x000fe20007ffe11d */
[----:B------:R-:W-:Y:S03]  /*38780*/  BSSY B4, `(.L_x_2312) ;  /* 0x000001c000047945 */ /* 0x000fe60003800000 */
[----:B------:R-:W-:-:S13]  /*38790*/  ISETP.GT.AND P1, PT, R27, -0x1, PT ;  /* 0xffffffff1b00780c */ /* 0x000fda0003f24270 */
[----:B------:R-:W-:Y:S05]  /*387a0*/  @P1 BRA `(.L_x_2313) ;  /* 0x00000000003c1947 */ /* 0x000fea0003800000 */
[----:B------:R-:W-:Y:S01]  /*387b0*/  ISETP.NE.AND P1, PT, R6, 0x1, PT ;  /* 0x000000010600780c */ /* 0x000fe20003f25270 */
[----:B------:R-:W-:Y:S01]  /*387c0*/  BSSY B5, `(.L_x_2314) ;  /* 0x000000b000057945 */ /* 0x000fe20003800000 */
[----:B------:R-:W-:-:S11]  /*387d0*/  LOP3.LUT R27, RZ, R27, RZ, 0x33, !PT ;  /* 0x0000001bff1b7212 */ /* 0x000fd600078e33ff */
[----:B------:R-:W-:Y:S05]  /*387e0*/  @!P1 BRA `(.L_x_2315) ;  /* 0x0000000000209947 */ /* 0x000fea0003800000 */
[C---:B------:R-:W-:Y:S02]  /*387f0*/  R2UR UR4, R4.reuse ;  /* 0x00000000040472ca */ /* 0x040fe400000e0000 */
[C---:B------:R-:W-:Y:S02]  /*38800*/  R2UR UR5, R5.reuse ;  /* 0x00000000050572ca */ /* 0x040fe400000e0000 */
[----:B------:R-:W-:Y:S02]  /*38810*/  R2UR UR6, R4 ;  /* 0x00000000040672ca */ /* 0x000fe400000e0000 */
[----:B------:R-:W-:-:S09]  /*38820*/  R2UR UR7, R5 ;  /* 0x00000000050772ca */ /* 0x000fd200000e0000 */
[----:B------:R-:W2:Y:S04]  /*38830*/  LD.E R28, desc[UR4][R2.64+0x1c] ;  /* 0x00001c04021c7980 */ /* 0x000ea8000c101900 */
[----:B------:R-:W3:Y:S01]  /*38840*/  LD.E R30, desc[UR6][R2.64+0x20] ;  /* 0x00002006021e7980 */ /* 0x000ee2000c101900 */
[----:B--2---:R-:W-:-:S05]  /*38850*/  IMAD.HI.U32 R27, R27, R28, RZ ;  /* 0x0000001c1b1b7227 */ /* 0x004fca00078e00ff */
[----:B---3--:R-:W-:-:S07]  /*38860*/  SHF.R.U32.HI R27, RZ, R30, R27 ;  /* 0x0000001eff1b7219 */ /* 0x008fce000001161b */
.L_x_2315:
[----:B------:R-:W-:Y:S05]  /*38870*/  BSYNC B5 ;  /* 0x0000000000057941 */ /* 0x000fea0003800000 */
.L_x_2314:
[----:B------:R-:W-:Y:S01]  /*38880*/  LOP3.LUT R27, RZ, R27, RZ, 0x33, !PT ;  /* 0x0000001bff1b7212 */ /* 0x000fe200078e33ff */
[----:B------:R-:W-:Y:S06]  /*38890*/  BRA `(.L_x_2316) ;  /* 0x0000000000287947 */ /* 0x000fec0003800000 */
.L_x_2313:
[----:B------:R-:W-:-:S13]  /*388a0*/  ISETP.NE.AND P1, PT, R6, 0x1, PT ;  /* 0x000000010600780c */ /* 0x000fda0003f25270 */
        /* <DEDUP_REMOVED lines=9> */
.L_x_2316:
[----:B------:R-:W-:Y:S05]  /*38940*/  BSYNC B4 ;  /* 0x0000000000047941 */ /* 0x000fea0003800000 */
.L_x_2312:
[----:B------:R-:W-:-:S05]  /*38950*/  IMAD R27, R6, R27, R63 ;  /* 0x0000001b061b7224 */ /* 0x000fca00078e023f */
[----:B------:R-:W-:Y:S02]  /*38960*/  VIMNMX R56, R56, R27, !PT ;  /* 0x0000001b38387248 */ /* 0x000fe40007fe0100 */
[----:B------:R-:W-:-:S07]  /*38970*/  VIADDMNMX R57, R27, R6, R57, PT ;  /* 0x000000061b397246 */ /* 0x000fce0003800139 */
.L_x_2311:
[----:B------:R-:W-:Y:S05]  /*38980*/  BSYNC B3 ;  /* 0x0000000000037941 */ /* 0x000fea0003800000 */
.L_x_2310:
[C---:B------:R-:W-:Y:S01]  /*38990*/  ISETP.GE.AND P2, PT, R79.reuse, 0x9, PT ;  /* 0x000000094f00780c */ /* 0x040fe20003f46270 */
[----:B------:R-:W0:Y:S01]  /*389a0*/  SHFL.IDX PT, R55, R55, 0x1, 0x1c1f ;  /* 0x003c1f0037377f89 */ /* 0x000e2200000e0000 */
[----:B------:R-:W-:Y:S01]  /*389b0*/  ISETP.GE.AND P1, PT, R79, 0x2, PT ;  /* 0x000000024f00780c */ /* 0x000fe20003f26270 */
[----:B------:R-:W-:Y:S01]  /*389c0*/  BSSY B3, `(.L_x_2317) ;  /* 0x0000097000037945 */ /* 0x000fe20003800000 */
[C---:B------:R-:W-:Y:S02]  /*389d0*/  ISETP.GT.AND P3, PT, R56.reuse, 0x8, !P2 ;  /* 0x000000083800780c */ /* 0x040fe40005764270 */
[----:B------:R-:W-:Y:S02]  /*389e0*/  ISETP.GT.AND P4, PT, R56, 0x1, !P1 ;  /* 0x000000013800780c */ /* 0x000fe40004f84270 */
[----:B------:R-:W-:Y:S02]  /*389f0*/  ISETP.LT.OR P3, PT, R57, 0x9, P3 ;  /* 0x000000093900780c */ /* 0x000fe40001f61670 */
[----:B------:R-:W-:-:S02]  /*38a00*/  ISETP.GE.AND P5, PT, R79, 0xa, PT ;  /* 0x0000000a4f00780c */ /* 0x000fc40003fa6270 */
[----:B-1----:R-:W-:Y:S02]  /*38a10*/  FSEL R47, R81, -INF , !P3 ;  /* 0xff800000512f7808 */ /* 0x002fe40005800000 */
[C---:B------:R-:W-:Y:S02]  /*38a20*/  ISETP.LT.OR P4, PT, R57.reuse, 0x2, P4 ;  /* 0x000000023900780c */ /* 0x040fe40002781670 */
[----:B------:R-:W-:Y:S02]  /*38a30*/  ISETP.GT.AND P3, PT, R56, 0x9, !P5 ;  /* 0x000000093800780c */ /* 0x000fe40006f64270 */
[----:B------:R-:W-:Y:S02]  /*38a40*/  FSEL R48, R80, -INF , !P4 ;  /* 0xff80000050307808 */ /* 0x000fe40006000000 */
        /* <DEDUP_REMOVED lines=103> */
[----:B0-----:R-:W-:-:S03]  /*390c0*/  IMAD.IADD R56, R78, 0x1, R55 ;  /* 0x000000014e387824 */ /* 0x001fc600078e0237 */
        /* <DEDUP_REMOVED lines=21> */
.L_x_2322:
[----:B------:R-:W-:Y:S05]  /*39220*/  BSYNC B5 ;  /* 0x0000000000057941 */ /* 0x000fea0003800000 */
.L_x_2321:
[----:B------:R-:W-:Y:S01]  /*39230*/  LOP3.LUT R7, RZ, R7, RZ, 0x33, !PT ;  /* 0x00000007ff077212 */ /* 0x000fe200078e33ff */
[----:B------:R-:W-:Y:S06]  /*39240*/  BRA `(.L_x_2323) ;  /* 0x0000000000287947 */ /* 0x000fec0003800000 */
.L_x_2320:
        /* <DEDUP_REMOVED lines=10> */
.L_x_2323:
[----:B------:R-:W-:Y:S05]  /*392f0*/  BSYNC B4 ;  /* 0x0000000000047941 */ /* 0x000fea0003800000 */
.L_x_2319:
[----:B------:R-:W-:-:S05]  /*39300*/  IMAD R7, R6, R7, R63 ;  /* 0x0000000706077224 */ /* 0x000fca00078e023f */
[----:B------:R-:W-:Y:S02]  /*39310*/  VIADDMNMX R57, R7, R6, R57, PT ;  /* 0x0000000607397246 */ /* 0x000fe40003800139 */
[----:B------:R-:W-:-:S07]  /*39320*/  VIMNMX R56, R56, R7, !PT ;  /* 0x0000000738387248 */ /* 0x000fce0007fe0100 */
.L_x_2318:
[----:B------:R-:W-:Y:S05]  /*39330*/  BSYNC B3 ;  /* 0x0000000000037941 */ /* 0x000fea0003800000 */
.L_x_2317:
[----:B------:R-:W2:Y:S01]  /*39340*/  LDL.64 R6, [R158+0x70] ;  /* 0x000070009e067983 */ /* 0x000ea20000100a00 */
[----:B------:R-:W-:Y:S02]  /*39350*/  R2UR UR4, R4 ;  /* 0x00000000040472ca */ /* 0x000fe400000e0000 */
[----:B------:R-:W-:Y:S02]  /*39360*/  R2UR UR5, R5 ;  /* 0x00000000050572ca */ /* 0x000fe400000e0000 */
[C---:B------:R-:W-:Y:S02]  /*39370*/  ISETP.GT.AND P1, PT, R56.reuse, 0x1, !P1 ;  /* 0x000000013800780c */ /* 0x040fe40004f24270 */
[----:B------:R-:W-:Y:S02]  /*39380*/  ISETP.GT.AND P2, PT, R56, 0x8, !P2 ;  /* 0x000000083800780c */ /* 0x000fe40005744270 */
[C---:B------:R-:W-:Y:S02]  /*39390*/  ISETP.LT.OR P1, PT, R57.reuse, 0x2, P1 ;  /* 0x000000023900780c */ /* 0x040fe40000f21670 */
[----:B------:R-:W-:-:S02]  /*393a0*/  ISETP.LT.OR P2, PT, R57, 0x9, P2 ;  /* 0x000000093900780c */ /* 0x000fc40001741670 */
[----:B------:R-:W-:Y:S02]  /*393b0*/  FSEL R55, R9, -INF , !P1 ;  /* 0xff80000009377808 */ /* 0x000fe40004800000 */
[----:B------:R-:W-:Y:S02]  /*393c0*/  ISETP.NE.AND P1, PT, R66, RZ, PT ;  /* 0x000000ff4200720c */ /* 0x000fe40003f25270 */
[----:B------:R-:W-:Y:S02]  /*393d0*/  FSEL R11, R11, -INF , !P2 ;  /* 0xff8000000b0b7808 */ /* 0x000fe40005000000 */
[----:B------:R-:W-:Y:S02]  /*393e0*/  ISETP.GT.AND P1, PT, R56, 0x9, !P1 ;  /* 0x000000093800780c */ /* 0x000fe40004f24270 */
[----:B------:R-:W-:Y:S02]  /*393f0*/  ISETP.NE.AND P2, PT, R75, RZ, PT ;  /* 0x000000ff4b00720c */ /* 0x000fe40003f45270 */
[----:B------:R-:W-:-:S02]  /*39400*/  ISETP.LT.OR P1, PT, R57, 0xa, P1 ;  /* 0x0000000a3900780c */ /* 0x000fc40000f21670 */
[----:B------:R-:W-:Y:S02]  /*39410*/  ISETP.NE.AND P6, PT, R77, RZ, PT ;  /* 0x000000ff4d00720c */ /* 0x000fe40003fc5270 */
        /* <DEDUP_REMOVED lines=62> */
[----:B------:R-:W-:Y:S02]  /*39800*/  ISETP.NE.AND P6, PT, R64, RZ, PT ;  /* 0x000000ff4000720c */ /* 0x000fe40003fc5270 */
[----:B------:R-:W-:-:S04]  /*39810*/  ISETP.LT.OR P1, PT, R57, 0x1, P1 ;  /* 0x000000013900780c */ /* 0x000fc80000f21670 */
[----:B------:R-:W-:Y:S01]  /*39820*/  FSEL R0, R0, -INF , !P1 ;  /* 0xff80000000007808 */ /* 0x000fe20004800000 */
[----:B--2---:R-:W2:Y:S01]  /*39830*/  LD.E.64 R2, desc[UR4][R6.64] ;  /* 0x0000000406027980 */ /* 0x004ea2000c101b00 */
[C---:B------:R-:W-:Y:S02]  /*39840*/  ISETP.GT.AND P1, PT, R56.reuse, 0x49, !P2 ;  /* 0x000000493800780c */ /* 0x040fe40005724270 */
[C---:B------:R-:W-:Y:S01]  /*39850*/  ISETP.GT.AND P3, PT, R56.reuse, 0x50, !P3 ;  /* 0x000000503800780c */ /* 0x040fe20005f64270 */
[----:B------:R-:W3:Y:S01]  /*39860*/  LD.E R64, desc[UR4][R6.64+0x20] ;  /* 0x0000200406407980 */ /* 0x000ee2000c101900 */
[C---:B------:R-:W-:Y:S02]  /*39870*/  ISETP.GT.AND P4, PT, R56.reuse, 0x51, !P4 ;  /* 0x000000513800780c */ /* 0x040fe40006784270 */
[C---:B------:R-:W-:Y:S01]  /*39880*/  ISETP.GT.AND P5, PT, R56.reuse, 0x58, !P5 ;  /* 0x000000583800780c */ /* 0x040fe20006fa4270 */
[----:B------:R-:W4:Y:S01]  /*39890*/  LD.E R65, desc[UR4][R6.64+0x10] ;  /* 0x0000100406417980 */ /* 0x000f22000c101900 */
[----:B------:R-:W-:-:S02]  /*398a0*/  ISETP.GT.AND P2, PT, R56, 0x59, !P6 ;  /* 0x000000593800780c */ /* 0x000fc40007744270 */
[C---:B------:R-:W-:Y:S02]  /*398b0*/  ISETP.LT.OR P1, PT, R57.reuse, 0x4a, P1 ;  /* 0x0000004a3900780c */ /* 0x040fe40000f21670 */
[----:B------:R-:W-:Y:S02]  /*398c0*/  ISETP.LT.OR P3, PT, R57, 0x51, P3 ;  /* 0x000000513900780c */ /* 0x000fe40001f61670 */
[----:B------:R-:W-:Y:S02]  /*398d0*/  FSEL R15, R15, -INF , !P1 ;  /* 0xff8000000f0f7808 */ /* 0x000fe40004800000 */
[----:B------:R-:W-:Y:S02]  /*398e0*/  ISETP.LT.OR P4, PT, R57, 0x52, P4 ;  /* 0x000000523900780c */ /* 0x000fe40002781670 */
[----:B------:R-:W-:Y:S02]  /*398f0*/  FSEL R51, R51, -INF , !P3 ;  /* 0xff80000033337808 */ /* 0x000fe40005800000 */
[----:B------:R-:W-:-:S02]  /*39900*/  ISETP.LT.OR P5, PT, R57, 0x59, P5 ;  /* 0x000000593900780c */ /* 0x000fc40002fa1670 */
[----:B------:R-:W-:Y:S02]  /*39910*/  ISETP.LT.OR P2, PT, R57, 0x5a, P2 ;  /* 0x0000005a3900780c */ /* 0x000fe40001741670 */
[----:B------:R-:W-:Y:S02]  /*39920*/  FSEL R52, R52, -INF , !P4 ;  /* 0xff80000034347808 */ /* 0x000fe40006000000 */
[----:B------:R-:W-:Y:S02]  /*39930*/  R2UR UR6, R4 ;  /* 0x00000000040672ca */ /* 0x000fe400000e0000 */
[----:B------:R-:W-:Y:S02]  /*39940*/  R2UR UR7, R5 ;  /* 0x00000000050772ca */ /* 0x000fe400000e0000 */
[----:B--2---:R-:W-:Y:S02]  /*39950*/  FMNMX.FTZ R9, R73, R2, !PT ;  /* 0x0000000249097209 */ /* 0x004fe40007810000 */
        /* <DEDUP_REMOVED lines=42> */
[----:B------:R-:W-:-:S02]  /*39c00*/  FSEL R56, R70, -INF , !P5 ;  /* 0xff80000046387808 */ /* 0x000fc40006800000 */
[----:B------:R-:W-:Y:S02]  /*39c10*/  FMNMX.FTZ R9, R52, R57, !PT ;  /* 0x0000003934097209 */ /* 0x000fe40007810000 */
[----:B------:R-:W-:Y:S02]  /*39c20*/  FMNMX.FTZ R61, R27, R8, !PT ;  /* 0x000000081b3d7209 */ /* 0x000fe40007810000 */
[----:B------:R-:W-:Y:S02]  /*39c30*/  FSEL R57, R71, -INF , !P2 ;  /* 0xff80000047397808 */ /* 0x000fe40005000000 */
[----:B------:R-:W-:Y:S02]  /*39c40*/  FMNMX.FTZ R8, R56, R9, !PT ;  /* 0x0000000938087209 */ /* 0x000fe40007810000 */
[----:B------:R-:W-:Y:S02]  /*39c50*/  FMNMX.FTZ R62, R10, R61, !PT ;  /* 0x0000003d0a3e7209 */ /* 0x000fe40007810000 */
[----:B------:R-:W-:-:S03]  /*39c60*/  FMNMX.FTZ R63, R57, R8, !PT ;  /* 0x00000008393f7209 */ /* 0x000fc60007810000 */
[----:B------:R-:W0:Y:S04]  /*39c70*/  SHFL.BFLY PT, R9, R62, 0x2, 0x1f ;  /* 0x0c401f003e097f89 */ /* 0x000e2800000e0000 */
[----:B------:R1:W-:Y:S04]  /*39c80*/  ST.E.64 desc[UR4][R6.64], R62 ;  /* 0x0000003e06007985 */ /* 0x0003e8000c101b04 */
[----:B------:R-:W2:Y:S01]  /*39c90*/  LD.E R67, desc[UR6][R6.64+0x4] ;  /* 0x0000040606437980 */ /* 0x000ea2000c101900 */
[----:B0-----:R-:W-:-:S03]  /*39ca0*/  FMNMX.FTZ R9, R62, R9, !PT ;  /* 0x000000093e097209 */ /* 0x001fc60007810000 */
[----:B-1----:R-:W5:Y:S04]  /*39cb0*/  LD.E R62, desc[UR6][R6.64+0x14] ;  /* 0x00001406063e7980 */ /* 0x002f68000c101900 */
[----:B------:R-:W0:Y:S02]  /*39cc0*/  SHFL.BFLY PT, R8, R9, 0x1, 0x1f ;  /* 0x0c201f0009087f89 */ /* 0x000e2400000e0000 */
[----:B0-----:R-:W-:-:S05]  /*39cd0*/  FMNMX.FTZ R61, R9, R8, !PT ;  /* 0x00000008093d7209 */ /* 0x001fca0007810000 */
[----:B------:R-:W-:Y:S04]  /*39ce0*/  ST.E desc[UR4][R6.64], R61 ;  /* 0x0000003d06007985 */ /* 0x000fe8000c101904 */
[----:B------:R-:W3:Y:S01]  /*39cf0*/  LD.E R66, desc[UR6][R6.64] ;  /* 0x0000000606427980 */ /* 0x000ee2000c101900 */
[----:B------:R-:W-:Y:S02]  /*39d00*/  R2UR UR8, R4 ;  /* 0x00000000040872ca */ /* 0x000fe400000e0000 */
[----:B------:R-:W-:Y:S01]  /*39d10*/  R2UR UR9, R5 ;  /* 0x00000000050972ca */ /* 0x000fe200000e0000 */
[----:B--2---:R-:W0:Y:S02]  /*39d20*/  SHFL.BFLY PT, R8, R67, 0x2, 0x1f ;  /* 0x0c401f0043087f89 */ /* 0x004e2400000e0000 */
[----:B0-----:R-:W-:-:S05]  /*39d30*/  FMNMX.FTZ R9, R8, R67, !PT ;  /* 0x0000004308097209 */ /* 0x001fca0007810000 */
[----:B------:R-:W0:Y:S02]  /*39d40*/  SHFL.BFLY PT, R8, R9, 0x1, 0x1f ;  /* 0x0c201f0009087f89 */ /* 0x000e2400000e0000 */
[----:B0-----:R-:W-:Y:S02]  /*39d50*/  FMNMX.FTZ R61, R9, R8, !PT ;  /* 0x00000008093d7209 */ /* 0x001fe40007810000 */
[C---:B---3--:R-:W-:Y:S02]  /*39d60*/  FSETP.NEU.FTZ.AND P1, PT, R66.reuse, -INF , PT ;  /* 0xff8000004200780b */ /* 0x048fe40003f3d000 */
[C---:B------:R-:W-:Y:S02]  /*39d70*/  FSETP.NEU.FTZ.AND P2, PT, R61.reuse, -INF , PT ;  /* 0xff8000003d00780b */ /* 0x040fe40003f5d000 */
[----:B------:R-:W-:Y:S02]  /*39d80*/  FSEL R63, R66, RZ, P1 ;  /* 0x000000ff423f7208 */ /* 0x000fe40000800000 */
[----:B------:R-:W-:-:S03]  /*39d90*/  FSEL R8, R61, RZ, P2 ;  /* 0x000000ff3d087208 */ /* 0x000fc60001000000 */
[----:B------:R-:W-:Y:S02]  /*39da0*/  FADD.FTZ R63, R2, -R63 ;  /* 0x8000003f023f7221 */ /* 0x000fe40000010000 */
[----:B------:R-:W-:Y:S02]  /*39db0*/  FADD.FTZ R3, R3, -R8 ;  /* 0x8000000803037221 */ /* 0x000fe40000010000 */
[----:B------:R-:W-:Y:S02]  /*39dc0*/  FMUL.FTZ R8, R63, R64 ;  /* 0x000000403f087220 */ /* 0x000fe40000410000 */
[----:B------:R-:W-:-:S04]  /*39dd0*/  FMUL.FTZ R64, R64, R3 ;  /* 0x0000000340407220 */ /* 0x000fc80000410000 */
[----:B------:R-:W4:Y:S08]  /*39de0*/  MUFU.EX2 R8, R8 ;  /* 0x0000000800087308 */ /* 0x000f300000000800 */
[----:B------:R-:W5:Y:S01]  /*39df0*/  MUFU.EX2 R9, R64 ;  /* 0x0000004000097308 */ /* 0x000f620000000800 */
[----:B------:R0:W-:Y:S01]  /*39e00*/  ST.E desc[UR4][R6.64+0x4], R61 ;  /* 0x0000043d06007985 */ /* 0x0001e2000c101904 */
[----:B----4-:R-:W-:Y:S01]  /*39e10*/  FMUL.FTZ R65, R8, R65 ;  /* 0x0000004108417220 */ /* 0x010fe20000410000 */
[----:B-----5:R-:W-:-:S04]  /*39e20*/  FMUL.FTZ R63, R9, R62 ;  /* 0x0000003e093f7220 */ /* 0x020fc80000410000 */
[----:B------:R-:W-:Y:S04]  /*39e30*/  ST.E desc[UR6][R6.64+0x10], R65 ;  /* 0x0000104106007985 */ /* 0x000fe8000c101906 */
[----:B------:R1:W-:Y:S04]  /*39e40*/  ST.E desc[UR8][R6.64+0x14], R63 ;  /* 0x0000143f06007985 */ /* 0x0003e8000c101908 */
[----:B------:R-:W2:Y:S04]  /*39e50*/  LDL.64 R2, [R158+0x70] ;  /* 0x000070009e027983 */ /* 0x000ea80000100a00 */
[----:B--2---:R-:W1:Y:S04]  /*39e60*/  LD.E R67, desc[UR6][R2.64+0x20] ;  /* 0x0000200602437980 */ /* 0x004e68000c101900 */
[----:B------:R-:W1:Y:S04]  /*39e70*/  LD.E R62, desc[UR4][R2.64] ;  /* 0x00000004023e7980 */ /* 0x000e68000c101900 */
[----:B------:R-:W2:Y:S04]  /*39e80*/  LD.E R64, desc[UR8][R2.64+0x4] ;  /* 0x0000040802407980 */ /* 0x000ea8000c101900 */
[----:B0-----:R-:W3:Y:S04]  /*39e90*/  LD.E R61, desc[UR4][R2.64+0x10] ;  /* 0x00001004023d7980 */ /* 0x001ee8000c101900 */
[----:B------:R-:W4:Y:S01]  /*39ea0*/  LD.E R66, desc[UR6][R2.64+0x14] ;  /* 0x0000140602427980 */ /* 0x000f22000c101900 */
[C---:B-1----:R-:W-:Y:S01]  /*39eb0*/  FMUL.FTZ R6, R62.reuse, R67 ;  /* 0x000000433e067220 */ /* 0x042fe20000410000 */
[----:B------:R-:W-:-:S02]  /*39ec0*/  FSETP.NEU.FTZ.AND P1, PT, R62, -INF , PT ;  /* 0xff8000003e00780b */ /* 0x000fc40003f3d000 */
[----:B--2---:R-:W-:Y:S01]  /*39ed0*/  FSETP.NEU.FTZ.AND P2, PT, R64, -INF , PT ;  /* 0xff8000004000780b */ /* 0x004fe20003f5d000 */
[----:B------:R-:W-:Y:S01]  /*39ee0*/  FMUL.FTZ R64, R67, R64 ;  /* 0x0000004043407220 */ /* 0x000fe20000410000 */
[----:B------:R-:W-:-:S04]  /*39ef0*/  FSEL R6, R6, RZ, P1 ;  /* 0x000000ff06067208 */ /* 0x000fc80000800000 */
[----:B------:R-:W-:Y:S01]  /*39f00*/  FSEL R64, R64, RZ, P2 ;  /* 0x000000ff40407208 */ /* 0x000fe20001000000 */
[-CC-:B------:R-:W-:Y:S01]  /*39f10*/  FFMA.FTZ R152, R73, R67.reuse, -R6.reuse ;  /* 0x0000004349987223 */ /* 0x180fe20000010806 */
[----:B------:R-:W-:-:S03]  /*39f20*/  FFMA.FTZ R153, R48, R67, -R6 ;  /* 0x0000004330997223 */ /* 0x000fc60000010806 */
[-CC-:B------:R-:W-:Y:S01]  /*39f30*/  FFMA.FTZ R197, R0, R67.reuse, -R64.reuse ;  /* 0x0000004300c57223 */ /* 0x180fe20000010840 */
[-C--:B------:R-:W-:Y:S01]  /*39f40*/  FFMA.FTZ R198, R55, R67.reuse, -R64 ;  /* 0x0000004337c67223 */ /* 0x080fe20000010840 */
[----:B------:R-:W3:Y:S01]  /*39f50*/  MUFU.EX2 R152, R152 ;  /* 0x0000009800987308 */ /* 0x000ee20000000800 */
[-C--:B------:R-:W-:Y:S01]  /*39f60*/  FFMA.FTZ R154, R47, R67.reuse, -R6 ;  /* 0x000000432f9a7223 */ /* 0x080fe20000010806 */
[-C--:B------:R-:W-:Y:S01]  /*39f70*/  FFMA.FTZ R199, R11, R67.reuse, -R64 ;  /* 0x000000430bc77223 */ /* 0x080fe20000010840 */
[----:B------:R-:W-:-:S05]  /*39f80*/  FFMA.FTZ R155, R46, R67, -R6 ;  /* 0x000000432e9b7223 */ /* 0x000fca0000010806 */
[----:B------:R-:W4:Y:S01]  /*39f90*/  MUFU.EX2 R197, R197 ;  /* 0x000000c500c57308 */ /* 0x000f220000000800 */
[----:B------:R-:W-:-:S07]  /*39fa0*/  FFMA.FTZ R200, R12, R67, -R64 ;  /* 0x000000430cc87223 */ /* 0x000fce0000010840 */
[----:B------:R-:W0:Y:S01]  /*39fb0*/  MUFU.EX2 R153, R153 ;  /* 0x0000009900997308 */ /* 0x000e220000000800 */
[----:B------:R-:W-:-:S07]  /*39fc0*/  FFMA.FTZ R13, R13, R67, -R64 ;  /* 0x000000430d0d7223 */ /* 0x000fce0000010840 */
[----:B------:R-:W1:Y:S01]  /*39fd0*/  MUFU.EX2 R198, R198 ;  /* 0x000000c600c67308 */ /* 0x000e620000000800 */
[-CC-:B------:R-:W-:Y:S01]  /*39fe0*/  FFMA.FTZ R45, R45, R67.reuse, -R6.reuse ;  /* 0x000000432d2d7223 */ /* 0x180fe20000010806 */
[----:B------:R-:W-:-:S06]  /*39ff0*/  FFMA.FTZ R186, R10, R67, -R6 ;  /* 0x000000430aba7223 */ /* 0x000fcc0000010806 */
[----:B------:R-:W2:Y:S01]  /*3a000*/  MUFU.EX2 R154, R154 ;  /* 0x0000009a009a7308 */ /* 0x000ea20000000800 */
[-CC-:B------:R-:W-:Y:S01]  /*3a010*/  FFMA.FTZ R12, R14, R67.reuse, -R64.reuse ;  /* 0x000000430e0c7223 */ /* 0x180fe20000010840 */
[----:B------:R-:W-:-:S06]  /*3a020*/  FFMA.FTZ R10, R17, R67, -R64 ;  /* 0x00000043110a7223 */ /* 0x000fcc0000010840 */
[----:B------:R-:W5:Y:S01]  /*3a030*/  MUFU.EX2 R199, R199 ;  /* 0x000000c700c77308 */ /* 0x000f620000000800 */
[-CC-:B------:R-:W-:Y:S01]  /*3a040*/  FFMA.FTZ R44, R44, R67.reuse, -R6.reuse ;  /* 0x000000432c2c7223 */ /* 0x180fe20000010806 */
[-CC-:B------:R-:W-:Y:S01]  /*3a050*/  FFMA.FTZ R43, R43, R67.reuse, -R6.reuse ;  /* 0x000000432b2b7223 */ /* 0x180fe20000010806 */
[-CC-:B------:R-:W-:Y:S01]  /*3a060*/  FFMA.FTZ R42, R42, R67.reuse, -R6.reuse ;  /* 0x000000432a2a7223 */ /* 0x180fe20000010806 */
[----:B------:R-:W-:-:S04]  /*3a070*/  FFMA.FTZ R165, R41, R67, -R6 ;  /* 0x0000004329a57223 */ /* 0x000fc80000010806 */
[----:B------:R-:W5:Y:S01]  /*3a080*/  MUFU.EX2 R155, R155 ;  /* 0x0000009b009b7308 */ /* 0x000f620000000800 */
[-CC-:B------:R-:W-:Y:S01]  /*3a090*/  FFMA.FTZ R164, R40, R67.reuse, -R6.reuse ;  /* 0x0000004328a47223 */ /* 0x180fe20000010806 */
[-CC-:B------:R-:W-:Y:S01]  /*3a0a0*/  FFMA.FTZ R166, R39, R67.reuse, -R6.reuse ;  /* 0x0000004327a67223 */ /* 0x180fe20000010806 */
[-CC-:B------:R-:W-:Y:S01]  /*3a0b0*/  FFMA.FTZ R163, R38, R67.reuse, -R6.reuse ;  /* 0x0000004326a37223 */ /* 0x180fe20000010806 */
[-CC-:B------:R-:W-:Y:S01]  /*3a0c0*/  FFMA.FTZ R173, R37, R67.reuse, -R6.reuse ;  /* 0x0000004325ad7223 */ /* 0x180fe20000010806 */
[----:B------:R-:W-:-:S03]  /*3a0d0*/  FFMA.FTZ R172, R36, R67, -R6 ;  /* 0x0000004324ac7223 */ /* 0x000fc60000010806 */
[----:B------:R-:W5:Y:S01]  /*3a0e0*/  MUFU.EX2 R200, R200 ;  /* 0x000000c800c87308 */ /* 0x000f620000000800 */
        /* <DEDUP_REMOVED lines=8> */
[-C--:B------:R-:W-:Y:S01]  /*3a170*/  FFMA.FTZ R187, R27, R67.reuse, -R6 ;  /* 0x000000431bbb7223 */ /* 0x080fe20000010806 */
[----:B------:R-:W5:Y:S01]  /*3a180*/  MUFU.EX2 R17, R45 ;  /* 0x0000002d00117308 */ /* 0x000f620000000800 */
[----:B---3--:R-:W-:Y:S01]  /*3a190*/  FADD.FTZ R6, R152, R61 ;  /* 0x0000003d98067221 */ /* 0x008fe20000010000 */
[----:B----4-:R-:W-:Y:S01]  /*3a1a0*/  FADD.FTZ R7, R197, R66 ;  /* 0x00000042c5077221 */ /* 0x010fe20000010000 */
[-CC-:B------:R-:W-:Y:S01]  /*3a1b0*/  FFMA.FTZ R11, R16, R67.reuse, -R64.reuse ;  /* 0x00000043100b7223 */ /* 0x180fe20000010840 */
[----:B------:R-:W-:-:S04]  /*3a1c0*/  FFMA.FTZ R169, R25, R67, -R64 ;  /* 0x0000004319a97223 */ /* 0x000fc80000010840 */
[----:B------:R-:W3:Y:S01]  /*3a1d0*/  MUFU.EX2 R13, R13 ;  /* 0x0000000d000d7308 */ /* 0x000ee20000000800 */
[----:B0-----:R-:W-:Y:S01]  /*3a1e0*/  FADD.FTZ R25, R153, R6 ;  /* 0x0000000699197221 */ /* 0x001fe20000010000 */
[-CC-:B------:R-:W-:Y:S01]  /*3a1f0*/  FFMA.FTZ R0, R21, R67.reuse, -R64.reuse ;  /* 0x0000004315007223 */ /* 0x180fe20000010840 */
[----:B-1----:R-:W-:Y:S01]  /*3a200*/  FADD.FTZ R6, R198, R7 ;  /* 0x00000007c6067221 */ /* 0x002fe20000010000 */
[----:B------:R-:W-:-:S04]  /*3a210*/  FFMA.FTZ R21, R15, R67, -R64 ;  /* 0x000000430f157223 */ /* 0x000fc80000010840 */
[----:B------:R-:W0:Y:S01]  /*3a220*/  MUFU.EX2 R16, R44 ;  /* 0x0000002c00107308 */ /* 0x000e220000000800 */
[----:B------:R-:W-:Y:S01]  /*3a230*/  FFMA.FTZ R167, R24, R67, -R64 ;  /* 0x0000004318a77223 */ /* 0x000fe20000010840 */
[----:B--2---:R-:W-:Y:S01]  /*3a240*/  FADD.FTZ R24, R154, R25 ;  /* 0x000000199a187221 */ /* 0x004fe20000010000 */
[----:B-----5:R-:W-:-:S05]  /*3a250*/  FADD.FTZ R7, R199, R6 ;  /* 0x00000006c7077221 */ /* 0x020fca0000010000 */
[----:B------:R-:W1:Y:S01]  /*3a260*/  MUFU.EX2 R12, R12 ;  /* 0x0000000c000c7308 */ /* 0x000e620000000800 */
[----:B------:R-:W-:Y:S01]  /*3a270*/  FADD.FTZ R24, R155, R24 ;  /* 0x000000189b187221 */ /* 0x000fe20000010000 */
[----:B------:R-:W-:-:S06]  /*3a280*/  FADD.FTZ R6, R200, R7 ;  /* 0x00000007c8067221 */ /* 0x000fcc0000010000 */
[----:B------:R-:W2:Y:S08]  /*3a290*/  MUFU.EX2 R15, R43 ;  /* 0x0000002b000f7308 */ /* 0x000eb00000000800 */
[----:B------:R-:W4:Y:S01]  /*3a2a0*/  MUFU.EX2 R11, R11 ;  /* 0x0000000b000b7308 */ /* 0x000f220000000800 */
[----:B------:R-:W-:Y:S01]  /*3a2b0*/  FADD.FTZ R7, R17, R24 ;  /* 0x0000001811077221 */ /* 0x000fe20000010000 */
[----:B---3--:R-:W-:-:S06]  /*3a2c0*/  FADD.FTZ R25, R13, R6 ;  /* 0x000000060d197221 */ /* 0x008fcc0000010000 */
[----:B------:R-:W3:Y:S08]  /*3a2d0*/  MUFU.EX2 R14, R42 ;  /* 0x0000002a000e7308 */ /* 0x000ef00000000800 */
[----:B------:R-:W5:Y:S01]  /*3a2e0*/  MUFU.EX2 R10, R10 ;  /* 0x0000000a000a7308 */ /* 0x000f620000000800 */
[----:B0-----:R-:W-:Y:S01]  /*3a2f0*/  FADD.FTZ R6, R16, R7 ;  /* 0x0000000710067221 */ /* 0x001fe20000010000 */
[----:B-1----:R-:W-:-:S06]  /*3a300*/  FADD.FTZ R24, R12, R25 ;  /* 0x000000190c187221 */ /* 0x002fcc0000010000 */
[----:B------:R-:W0:Y:S01]  /*3a310*/  MUFU.EX2 R165, R165 ;  /* 0x000000a500a57308 */ /* 0x000e220000000800 */
[----:B------:R-:W-:-:S07]  /*3a320*/  FFMA.FTZ R168, R26, R67, -R64 ;  /* 0x000000431aa87223 */ /* 0x000fce0000010840 */
[----:B------:R-:W1:Y:S01]  /*3a330*/  MUFU.EX2 R0, R0 ;  /* 0x0000000000007308 */ /* 0x000e620000000800 */
[----:B--2---:R-:W-:Y:S01]  /*3a340*/  FADD.FTZ R7, R15, R6 ;  /* 0x000000060f077221 */ /* 0x004fe20000010000 */
[----:B----4-:R-:W-:-:S06]  /*3a350*/  FADD.FTZ R25, R11, R24 ;  /* 0x000000180b197221 */ /* 0x010fcc0000010000 */
[----:B------:R-:W2:Y:S01]  /*3a360*/  MUFU.EX2 R164, R164 ;  /* 0x000000a400a47308 */ /* 0x000ea20000000800 */
[----:B------:R-:W-:-:S07]  /*3a370*/  FFMA.FTZ R175, R49, R67, -R64 ;  /* 0x0000004331af7223 */ /* 0x000fce0000010840 */
[----:B------:R-:W4:Y:S01]  /*3a380*/  MUFU.EX2 R167, R167 ;  /* 0x000000a700a77308 */ /* 0x000f220000000800 */
[----:B---3--:R-:W-:Y:S01]  /*3a390*/  FADD.FTZ R6, R14, R7 ;  /* 0x000000070e067221 */ /* 0x008fe20000010000 */
[----:B-----5:R-:W-:-:S06]  /*3a3a0*/  FADD.FTZ R25, R10, R25 ;  /* 0x000000190a197221 */ /* 0x020fcc0000010000 */
[----:B------:R-:W3:Y:S01]  /*3a3b0*/  MUFU.EX2 R166, R166 ;  /* 0x000000a600a67308 */ /* 0x000ee20000000800 */
[----:B------:R-:W-:-:S07]  /*3a3c0*/  FFMA.FTZ R174, R50, R67, -R64 ;  /* 0x0000004332ae7223 */ /* 0x000fce0000010840 */
        /* <DEDUP_REMOVED lines=52> */
[----:B------:R-:W2:Y:S08]  /*3a710*/  MUFU.EX2 R188, R188 ;  /* 0x000000bc00bc7308 */ /* 0x000eb00000000800 */
[----:B------:R-:W4:Y:S01]  /*3a720*/  MUFU.EX2 R161, R161 ;  /* 0x000000a100a17308 */ /* 0x000f220000000800 */
[----:B---3--:R-:W-:Y:S01]  /*3a730*/  FADD.FTZ R6, R180, R7 ;  /* 0x00000007b4067221 */ /* 0x008fe20000010000 */
[----:B-----5:R-:W-:-:S06]  /*3a740*/  FADD.FTZ R7, R21, R24 ;  /* 0x0000001815077221 */ /* 0x020fcc0000010000 */
[----:B------:R-:W3:Y:S08]  /*3a750*/  MUFU.EX2 R187, R187 ;  /* 0x000000bb00bb7308 */ /* 0x000ef00000000800 */
[----:B------:R-:W5:Y:S01]  /*3a760*/  MUFU.EX2 R160, R160 ;  /* 0x000000a000a07308 */ /* 0x000f620000000800 */
[----:B0-----:R-:W-:Y:S01]  /*3a770*/  FADD.FTZ R25, R189, R6 ;  /* 0x00000006bd197221 */ /* 0x001fe20000010000 */
[----:B-1----:R-:W-:-:S06]  /*3a780*/  FADD.FTZ R6, R162, R7 ;  /* 0x00000007a2067221 */ /* 0x002fcc0000010000 */
[----:B------:R-:W0:Y:S08]  /*3a790*/  MUFU.EX2 R186, R186 ;  /* 0x000000ba00ba7308 */ /* 0x000e300000000800 */
[----:B------:R-:W1:Y:S01]  /*3a7a0*/  MUFU.EX2 R159, R159 ;  /* 0x0000009f009f7308 */ /* 0x000e620000000800 */
[----:B--2---:R-:W-:Y:S01]  /*3a7b0*/  FADD.FTZ R24, R188, R25 ;  /* 0x00000019bc187221 */ /* 0x004fe20000010000 */
[----:B----4-:R-:W-:-:S03]  /*3a7c0*/  FADD.FTZ R7, R161, R6 ;  /* 0x00000006a1077221 */ /* 0x010fc60000010000 */
[----:B---3--:R-:W-:Y:S01]  /*3a7d0*/  FADD.FTZ R25, R187, R24 ;  /* 0x00000018bb197221 */ /* 0x008fe20000010000 */
[----:B-----5:R-:W-:-:S03]  /*3a7e0*/  FADD.FTZ R6, R160, R7 ;  /* 0x00000007a0067221 */ /* 0x020fc60000010000 */
[----:B0-----:R-:W-:Y:S01]  /*3a7f0*/  FADD.FTZ R25, R186, R25 ;  /* 0x00000019ba197221 */ /* 0x001fe20000010000 */
[----:B-1----:R-:W-:-:S04]  /*3a800*/  FADD.FTZ R27, R159, R6 ;  /* 0x000000069f1b7221 */ /* 0x002fc80000010000 */
[----:B------:R0:W-:Y:S04]  /*3a810*/  ST.E desc[UR4][R2.64+0x10], R25 ;  /* 0x0000101902007985 */ /* 0x0001e8000c101904 */
[----:B------:R1:W-:Y:S04]  /*3a820*/  ST.E desc[UR6][R2.64+0x14], R27 ;  /* 0x0000141b02007985 */ /* 0x0003e8000c101906 */
[----:B------:R-:W0:Y:S01]  /*3a830*/  LDL.64 R6, [R158+0x80] ;  /* 0x000080009e067983 */ /* 0x000e220000100a00 */
[----:B------:R-:W-:Y:S02]  /*3a840*/  R2UR UR10, R4 ;  /* 0x00000000040a72ca */ /* 0x000fe400000e0000 */
[----:B------:R-:W-:-:S02]  /*3a850*/  R2UR UR11, R5 ;  /* 0x00000000050b72ca */ /* 0x000fc400000e0000 */
[C---:B------:R-:W-:Y:S02]  /*3a860*/  R2UR UR12, R4.reuse ;  /* 0x00000000040c72ca */ /* 0x040fe400000e0000 */
[----:B------:R-:W-:Y:S01]  /*3a870*/  R2UR UR13, R5 ;  /* 0x00000000050d72ca */ /* 0x000fe200000e0000 */
[----:B0-----:R-:W2:Y:S08]  /*3a880*/  LD.E R25, desc[UR8][R6.64+0x10] ;  /* 0x0000100806197980 */ /* 0x001eb0000c101900 */
[----:B-1----:R-:W3:Y:S04]  /*3a890*/  LD.E R3, desc[UR10][R6.64+0x14] ;  /* 0x0000140a06037980 */ /* 0x002ee8000c101900 */
[----:B------:R-:W4:Y:S01]  /*3a8a0*/  LD.E R27, desc[UR12][R6.64+0x20] ;  /* 0x0000200c061b7980 */ /* 0x000f22000c101900 */
[----:B------:R-:W-:-:S02]  /*3a8b0*/  R2UR UR18, R4 ;  /* 0x00000000041272ca */ /* 0x000fc400000e0000 */
[C---:B------:R-:W-:Y:S01]  /*3a8c0*/  R2UR UR19, R5.reuse ;  /* 0x00000000051372ca */ /* 0x040fe200000e0000 */
[----:B------:R-:W5:Y:S01]  /*3a8d0*/  LD.E R2, desc[UR6][R6.64+0x8] ;  /* 0x0000080606027980 */ /* 0x000f62000c101900 */
[C---:B------:R-:W-:Y:S02]  /*3a8e0*/  R2UR UR14, R4.reuse ;  /* 0x00000000040e72ca */ /* 0x040fe400000e0000 */
[C---:B------:R-:W-:Y:S01]  /*3a8f0*/  R2UR UR15, R5.reuse ;  /* 0x00000000050f72ca */ /* 0x040fe200000e0000 */
[----:B------:R-:W5:Y:S01]  /*3a900*/  LD.E R29, desc[UR4][R6.64] ;  /* 0x00000004061d7980 */ /* 0x000f62000c101900 */
[----:B------:R-:W-:Y:S02]  /*3a910*/  R2UR UR16, R4 ;  /* 0x00000000041072ca */ /* 0x000fe400000e0000 */
[----:B------:R-:W-:Y:S01]  /*3a920*/  R2UR UR17, R5 ;  /* 0x00000000051172ca */ /* 0x000fe200000e0000 */
        /* <DEDUP_REMOVED lines=38> */
[----:B--2---:R-:W-:-:S05]  /*3ab90*/  FMUL.FTZ R25, R8, R25 ;  /* 0x0000001908197220 */ /* 0x004fca0000410000 */
[----:B------:R0:W-:Y:S04]  /*3aba0*/  ST.E desc[UR8][R6.64+0x10], R25 ;  /* 0x0000101906007985 */ /* 0x0001e8000c101908 */
[----:B0-----:R-:W2:Y:S01]  /*3abb0*/  LD.E R25, desc[UR6][R6.64+0x154] ;  /* 0x0001540606197980 */ /* 0x001ea2000c101900 */
[C---:B---3--:R-:W-:Y:S01]  /*3abc0*/  FMUL.FTZ R3, R8.reuse, R3 ;  /* 0x0000000308037220 */ /* 0x048fe20000410000 */
[----:B----4-:R-:W-:-:S04]  /*3abd0*/  FMUL.FTZ R27, R8, R27 ;  /* 0x0000001b081b7220 */ /* 0x010fc80000410000 */
[----:B------:R0:W-:Y:S04]  /*3abe0*/  ST.E desc[UR10][R6.64+0x14], R3 ;  /* 0x0000140306007985 */ /* 0x0001e8000c10190a */
[----:B------:R1:W-:Y:S04]  /*3abf0*/  ST.E desc[UR12][R6.64+0x20], R27 ;  /* 0x0000201b06007985 */ /* 0x0003e8000c10190c */
[----:B0-----:R-:W3:Y:S04]  /*3ac00*/  LD.E R3, desc[UR18][R6.64+0x150] ;  /* 0x0001501206037980 */ /* 0x001ee8000c101900 */
[----:B-1----:R-:W4:Y:S01]  /*3ac10*/  LD.E R27, desc[UR6][R6.64+0x160] ;  /* 0x00016006061b7980 */ /* 0x002f22000c101900 */
        /* <DEDUP_REMOVED lines=55> */
[----:B------:R5:W-:Y:S02]  /*3af90*/  ST.E desc[UR4][R6.64+0x1e4], R25 ;  /* 0x0001e41906007985 */ /* 0x000be4000c101904 */
[----:B-----5:R-:W-:Y:S02]  /*3afa0*/  FMUL.FTZ R25, R9, R2 ;  /* 0x0000000209197220 */ /* 0x020fe40000410000 */
[----:B------:R-:W2:Y:S01]  /*3afb0*/  LD.E R2, desc[UR6][R6.64+0xc] ;  /* 0x00000c0606027980 */ /* 0x000ea2000c101900 */
[C---:B---3--:R-:W-:Y:S01]  /*3afc0*/  FMUL.FTZ R3, R8.reuse, R3 ;  /* 0x0000000308037220 */ /* 0x048fe20000410000 */
[----:B----4-:R-:W-:-:S04]  /*3afd0*/  FMUL.FTZ R27, R8, R27 ;  /* 0x0000001b081b7220 */ /* 0x010fc80000410000 */
[----:B------:R0:W-:Y:S04]  /*3afe0*/  ST.E desc[UR4][R6.64+0x1e0], R3 ;  /* 0x0001e00306007985 */ /* 0x0001e8000c101904 */
[----:B------:R2:W-:Y:S04]  /*3aff0*/  ST.E desc[UR4][R6.64+0x1f0], R27 ;  /* 0x0001f01b06007985 */ /* 0x0005e8000c101904 */
[----:B0-----:R-:W3:Y:S01]  /*3b000*/  LD.E R3, desc[UR6][R6.64+0x1f4] ;  /* 0x0001f40606037980 */ /* 0x001ee2000c101900 */
[----:B--2---:R-:W-:-:S03]  /*3b010*/  FMUL.FTZ R27, R9, R2 ;  /* 0x00000002091b7220 */ /* 0x004fc60000410000 */
[----:B------:R-:W2:Y:S01]  /*3b020*/  LD.E R2, desc[UR6][R6.64+0x18] ;  /* 0x0000180606027980 */ /* 0x000ea2000c101900 */
[----:B---3--:R-:W-:-:S05]  /*3b030*/  FMUL.FTZ R3, R8, R3 ;  /* 0x0000000308037220 */ /* 0x008fca0000410000 */
[----:B------:R2:W-:Y:S02]  /*3b040*/  ST.E desc[UR4][R6.64+0x1f4], R3 ;  /* 0x0001f40306007985 */ /* 0x0005e4000c101904 */
[C---:B--2---:R-:W-:Y:S02]  /*3b050*/  FMUL.FTZ R3, R9.reuse, R2 ;  /* 0x0000000209037220 */ /* 0x044fe40000410000 */
[----:B------:R-:W2:Y:S04]  /*3b060*/  LD.E R2, desc[UR6][R6.64+0x1c] ;  /* 0x00001c0606027980 */ /* 0x000ea8000c101900 */
[----:B------:R2:W-:Y:S02]  /*3b070*/  ST.E desc[UR4][R6.64+0x8], R25 ;  /* 0x0000081906007985 */ /* 0x0005e4000c101904 */
[----:B--2---:R-:W-:-:S02]  /*3b080*/  FMUL.FTZ R25, R9, R2 ;  /* 0x0000000209197220 */ /* 0x004fc40000410000 */
[----:B------:R-:W2:Y:S04]  /*3b090*/  LD.E R2, desc[UR6][R6.64+0x28] ;  /* 0x0000280606027980 */ /* 0x000ea8000c101900 */
        /* <DEDUP_REMOVED lines=44> */
[----:B------:R-:W2:Y:S01]  /*3b360*/  LD.E R2, desc[UR6][R6.64+0x9c] ;  /* 0x00009c0606027980 */ /* 0x000ea2000c101900 */
        /* <DEDUP_REMOVED lines=38> */
[----:B------:R-:W-:Y:S01]  /*3b5d0*/  FMUL.FTZ R105, R8, R105 ;  /* 0x0000006908697220 */ /* 0x000fe20000410000 */
        /* <DEDUP_REMOVED lines=41> */
[----:B------:R1:W-:Y:S01]  /*3b870*/  ST.E desc[UR4][R6.64+0x98], R25 ;  /* 0x0000981906007985 */ /* 0x0003e2000c101904 */
[----:B--2---:R-:W-:-:S05]  /*3b880*/  FMUL.FTZ R27, R9, R2 ;  /* 0x00000002091b7220 */ /* 0x004fca0000410000 */
[----:B------:R2:W-:Y:S04]  /*3b890*/  ST.E desc[UR4][R6.64+0x9c], R27 ;  /* 0x00009c1b06007985 */ /* 0x0005e8000c101904 */
[----:B------:R-:W0:Y:S02]  /*3b8a0*/  LD.E R2, desc[UR6][R6.64+0xa8] ;  /* 0x0000a80606027980 */ /* 0x000e24000c101900 */
[----:B0-----:R-:W-:-:S05]  /*3b8b0*/  FMUL.FTZ R3, R9, R2 ;  /* 0x0000000209037220 */ /* 0x001fca0000410000 */
[----:B------:R0:W-:Y:S04]  /*3b8c0*/  ST.E desc[UR4][R6.64+0xa8], R3 ;  /* 0x0000a80306007985 */ /* 0x0001e8000c101904 */
[----:B------:R-:W1:Y:S02]  /*3b8d0*/  LD.E R2, desc[UR6][R6.64+0xac] ;  /* 0x0000ac0606027980 */ /* 0x000e64000c101900 */
[----:B-1----:R-:W-:-:S05]  /*3b8e0*/  FMUL.FTZ R25, R9, R2 ;  /* 0x0000000209197220 */ /* 0x002fca0000410000 */
[----:B------:R1:W-:Y:S04]  /*3b8f0*/  ST.E desc[UR4][R6.64+0xac], R25 ;  /* 0x0000ac1906007985 */ /* 0x0003e8000c101904 */
[----:B------:R-:W2:Y:S02]  /*3b900*/  LD.E R2, desc[UR6][R6.64+0xb8] ;  /* 0x0000b80606027980 */ /* 0x000ea4000c101900 */
        /* <DEDUP_REMOVED lines=115> */
[----:B------:R-:W-:Y:S04]  /*3c040*/  ST.E desc[UR4][R6.64+0x1e8], R25 ;  /* 0x0001e81906007985 */ /* 0x000fe8000c101904 */
[----:B------:R-:W2:Y:S02]  /*3c050*/  LD.E R2, desc[UR6][R6.64+0x1ec] ;  /* 0x0001ec0606027980 */ /* 0x000ea4000c101900 */
[----:B--2---:R-:W-:-:S05]  /*3c060*/  FMUL.FTZ R27, R9, R2 ;  /* 0x00000002091b7220 */ /* 0x004fca0000410000 */
[----:B------:R1:W-:Y:S04]  /*3c070*/  ST.E desc[UR4][R6.64+0x1ec], R27 ;  /* 0x0001ec1b06007985 */ /* 0x0003e8000c101904 */
[----:B------:R-:W2:Y:S02]  /*3c080*/  LD.E R2, desc[UR6][R6.64+0x1f8] ;  /* 0x0001f80606027980 */ /* 0x000ea4000c101900 */
[----:B--2---:R-:W-:-:S05]  /*3c090*/  FMUL.FTZ R29, R9, R2 ;  /* 0x00000002091d7220 */ /* 0x004fca0000410000 */
[----:B------:R-:W-:Y:S04]  /*3c0a0*/  ST.E desc[UR4][R6.64+0x1f8], R29 ;  /* 0x0001f81d06007985 */ /* 0x000fe8000c101904 */
[----:B------:R-:W2:Y:S01]  /*3c0b0*/  LD.E R2, desc[UR6][R6.64+0x1fc] ;  /* 0x0001fc0606027980 */ /* 0x000ea2000c101900 */
[----:B------:R-:W-:Y:S01]  /*3c0c0*/  LEA.HI R28, R195, 0x8, RZ, 0x19 ;  /* 0x00000008c31c7811 */ /* 0x000fe200078fc8ff */
[----:B--2---:R-:W-:-:S05]  /*3c0d0*/  FMUL.FTZ R9, R9, R2 ;  /* 0x0000000209097220 */ /* 0x004fca0000410000 */
[----:B------:R2:W-:Y:S04]  /*3c0e0*/  ST.E desc[UR4][R6.64+0x1fc], R9 ;  /* 0x0001fc0906007985 */ /* 0x0005e8000c101904 */
[----:B0-----:R-:W3:Y:S01]  /*3c0f0*/  LDL.64 R2, [R158+0x80] ;  /* 0x000080009e027983 */ /* 0x001ee20000100a00 */
[----:B------:R0:W-:Y:S06]  /*3c100*/  BAR.SYNC.DEFER_BLOCKING R28, 0x100 ;  /* 0x0004001c0000751d */ /* 0x0001ec0000010000 */
[----:B-1----:R-:W4:Y:S04]  /*3c110*/  LDL.64 R26, [R158] ;  /* 0x000000009e1a7983 */ /* 0x002f280000100a00 */
[----:B------:R-:W5:Y:S04]  /*3c120*/  LDL.64 R24, [R158+0x98] ;  /* 0x000098009e187983 */ /* 0x000f680000100a00 */
[----:B--2---:R-:W2:Y:S04]  /*3c130*/  LDL.64 R8, [R158+0x88] ;  /* 0x000088009e087983 */ /* 0x004ea80000100a00 */
[----:B---3--:R-:W3:Y:S04]  /*3c140*/  LD.E R29, desc[UR4][R2.64] ;  /* 0x00000004021d7980 */ /* 0x008ee8000c101900 */
[----:B----4-:R-:W4:Y:S04]  /*3c150*/  LD.E R201, desc[UR6][R26.64] ;  /* 0x000000061ac97980 */ /* 0x010f28000c101900 */
[----:B-----5:R-:W4:Y:S04]  /*3c160*/  LD.E.64 R6, desc[UR4][R24.64] ;  /* 0x0000000418067980 */ /* 0x020f28000c101b00 */
[----:B---3--:R1:W-:Y:S04]  /*3c170*/  ST.E desc[UR8][R2.64], R29 ;  /* 0x0000001d02007985 */ /* 0x0083e8000c101908 */
[----:B------:R-:W3:Y:S04]  /*3c180*/  LD.E R31, desc[UR10][R2.64+0x4] ;  /* 0x0000040a021f7980 */ /* 0x000ee8000c101900 */
[----:B---3--:R3:W-:Y:S04]  /*3c190*/  ST.E desc[UR4][R2.64+0x4], R31 ;  /* 0x0000041f02007985 */ /* 0x0087e8000c101904 */
[----:B------:R-:W5:Y:S04]  /*3c1a0*/  LD.E R33, desc[UR6][R2.64+0x8] ;  /* 0x0000080602217980 */ /* 0x000f68000c101900 */
[----:B-----5:R-:W-:Y:S04]  /*3c1b0*/  ST.E desc[UR4][R2.64+0x8], R33 ;  /* 0x0000082102007985 */ /* 0x020fe8000c101904 */
[----:B------:R-:W5:Y:S04]  /*3c1c0*/  LD.E R27, desc[UR6][R2.64+0xc] ;  /* 0x00000c06021b7980 */ /* 0x000f68000c101900 */
[----:B-----5:R5:W-:Y:S04]  /*3c1d0*/  ST.E desc[UR4][R2.64+0xc], R27 ;  /* 0x00000c1b02007985 */ /* 0x020be8000c101904 */
[----:B------:R-:W2:Y:S04]  /*3c1e0*/  LD.E R25, desc[UR6][R2.64+0x10] ;  /* 0x0000100602197980 */ /* 0x000ea8000c101900 */
[----:B--2---:R2:W-:Y:S04]  /*3c1f0*/  ST.E desc[UR4][R2.64+0x10], R25 ;  /* 0x0000101902007985 */ /* 0x0045e8000c101904 */
[----:B-1----:R-:W4:Y:S04]  /*3c200*/  LD.E R29, desc[UR6][R2.64+0x14] ;  /* 0x00001406021d7980 */ /* 0x002f28000c101900 */
[----:B----4-:R1:W-:Y:S04]  /*3c210*/  ST.E desc[UR4][R2.64+0x14], R29 ;  /* 0x0000141d02007985 */ /* 0x0103e8000c101904 */
[----:B---3--:R-:W3:Y:S04]  /*3c220*/  LD.E R31, desc[UR6][R2.64+0x18] ;  /* 0x00001806021f7980 */ /* 0x008ee8000c101900 */
[----:B---3--:R3:W-:Y:S04]  /*3c230*/  ST.E desc[UR4][R2.64+0x18], R31 ;  /* 0x0000181f02007985 */ /* 0x0087e8000c101904 */
[----:B-----5:R-:W4:Y:S04]  /*3c240*/  LD.E R27, desc[UR6][R2.64+0x1c] ;  /* 0x00001c06021b7980 */ /* 0x020f28000c101900 */
[----:B----4-:R4:W-:Y:S04]  /*3c250*/  ST.E desc[UR4][R2.64+0x1c], R27 ;  /* 0x00001c1b02007985 */ /* 0x0109e8000c101904 */
[----:B--2---:R-:W2:Y:S04]  /*3c260*/  LD.E R25, desc[UR6][R2.64+0x20] ;  /* 0x0000200602197980 */ /* 0x004ea8000c101900 */
[----:B--2---:R2:W-:Y:S04]  /*3c270*/  ST.E desc[UR4][R2.64+0x20], R25 ;  /* 0x0000201902007985 */ /* 0x0045e8000c101904 */
[----:B-1----:R-:W5:Y:S04]  /*3c280*/  LD.E R29, desc[UR6][R2.64+0x24] ;  /* 0x00002406021d7980 */ /* 0x002f68000c101900 */
[----:B-----5:R1:W-:Y:S04]  /*3c290*/  ST.E desc[UR4][R2.64+0x24], R29 ;  /* 0x0000241d02007985 */ /* 0x0203e8000c101904 */
[----:B---3--:R-:W3:Y:S04]  /*3c2a0*/  LD.E R31, desc[UR6][R2.64+0x28] ;  /* 0x00002806021f7980 */ /* 0x008ee8000c101900 */
[----:B---3--:R3:W-:Y:S04]  /*3c2b0*/  ST.E desc[UR4][R2.64+0x28], R31 ;  /* 0x0000281f02007985 */ /* 0x0087e8000c101904 */
[----:B----4-:R-:W4:Y:S04]  /*3c2c0*/  LD.E R27, desc[UR6][R2.64+0x2c] ;  /* 0x00002c06021b7980 */ /* 0x010f28000c101900 */
        /* <DEDUP_REMOVED lines=228> */
[----:B-----5:R-:W-:Y:S04]  /*3d110*/  ST.E desc[UR4][R2.64+0x1f4], R29 ;  /* 0x0001f41d02007985 */ /* 0x020fe8000c101904 */
[----:B---3--:R-:W3:Y:S04]  /*3d120*/  LD.E R31, desc[UR6][R2.64+0x1f8] ;  /* 0x0001f806021f7980 */ /* 0x008ee8000c101900 */
[----:B---3--:R-:W-:Y:S04]  /*3d130*/  ST.E desc[UR4][R2.64+0x1f8], R31 ;  /* 0x0001f81f02007985 */ /* 0x008fe8000c101904 */
[----:B----4-:R-:W3:Y:S01]  /*3d140*/  LD.E R27, desc[UR6][R2.64+0x1fc] ;  /* 0x0001fc06021b7980 */ /* 0x010ee2000c101900 */
[----:B------:R-:W-:-:S02]  /*3d150*/  R2UR UR20, R4 ;  /* 0x00000000041472ca */ /* 0x000fc400000e0000 */
        /* <DEDUP_REMOVED lines=36> */
[----:B------:R-:W-:Y:S01]  /*3d3a0*/  R2UR UR61, R5 ;  /* 0x00000000053d72ca */ /* 0x000fe200000e0000 */
[----:B---3--:R1:W-:Y:S04]  /*3d3b0*/  ST.E desc[UR4][R2.64+0x1fc], R27 ;  /* 0x0001fc1b02007985 */ /* 0x0083e8000c101904 */
[----:B------:R-:W3:Y:S04]  /*3d3c0*/  LD.E R202, desc[UR14][R8.64] ;  /* 0x0000000e08ca7980 */ /* 0x000ee8000c101900 */
[----:B------:R-:W4:Y:S04]  /*3d3d0*/  LD.E R24, desc[UR16][R2.64] ;  /* 0x0000001002187980 */ /* 0x000f28000c101900 */
[----:B--2---:R-:W4:Y:S04]  /*3d3e0*/  LD.E R25, desc[UR18][R2.64+0x4] ;  /* 0x0000041202197980 */ /* 0x004f28000c101900 */
[----:B------:R-:W4:Y:S04]  /*3d3f0*/  LD.E R26, desc[UR20][R2.64+0x8] ;  /* 0x00000814021a7980 */ /* 0x000f28000c101900 */
[----:B-1----:R-:W4:Y:S04]  /*3d400*/  LD.E R27, desc[UR22][R2.64+0xc] ;  /* 0x00000c16021b7980 */ /* 0x002f28000c101900 */
[----:B0-----:R-:W4:Y:S04]  /*3d410*/  LD.E R28, desc[UR24][R2.64+0x10] ;  /* 0x00001018021c7980 */ /* 0x001f28000c101900 */
[----:B------:R-:W4:Y:S04]  /*3d420*/  LD.E R29, desc[UR26][R2.64+0x14] ;  /* 0x0000141a021d7980 */ /* 0x000f28000c101900 */
        /* <DEDUP_REMOVED lines=121> */
[----:B------:R-:W4:Y:S01]  /*3dbc0*/  LD.E R151, desc[UR58][R2.64+0x1fc] ;  /* 0x0001fc3a02977980 */ /* 0x000f22000c101900 */
[----:B------:R-:W-:Y:S01]  /*3dbd0*/  IMAD R6, R201, 0xc00, R6 ;  /* 0x00000c00c9067824 */ /* 0x000fe200078e0206 */
[----:B---3--:R-:W-:-:S02]  /*3dbe0*/  ISETP.NE.U32.AND P1, PT, R202, RZ, PT ;  /* 0x000000ffca00720c */ /* 0x008fc40003f25070 */
[----:B------:R-:W-:Y:S02]  /*3dbf0*/  R2UR UR7, R7 ;  /* 0x00000000070772ca */ /* 0x000fe400000e0000 */
[----:B------:R-:W-:Y:S02]  /*3dc00*/  R2UR UR6, R6 ;  /* 0x00000000060672ca */ /* 0x000fe400000e0000 */
[----:B------:R-:W-:Y:S02]  /*3dc10*/  F2FP.F16.F32.PACK_AB R152, R153, R152 ;  /* 0x000000989998723e */ /* 0x000fe400000000ff */
[----:B------:R-:W-:Y:S02]  /*3dc20*/  F2FP.F16.F32.PACK_AB R154, R155, R154 ;  /* 0x0000009a9b9a723e */ /* 0x000fe400000000ff */
[----:B------:R-:W-:Y:S02]  /*3dc30*/  F2FP.F16.F32.PACK_AB R153, R198, R197 ;  /* 0x000000c5c699723e */ /* 0x000fe400000000ff */
[----:B------:R-:W-:Y:S01]  /*3dc40*/  F2FP.F16.F32.PACK_AB R155, R200, R199 ;  /* 0x000000c7c89b723e */ /* 0x000fe200000000ff */
[----:B------:R-:W-:Y:S01]  /*3dc50*/  VOTEU.ANY UP0, P1 ;  /* 0x00000000003f7886 */ /* 0x000fe20000800100 */
        /* <DEDUP_REMOVED lines=20> */
[----:B----4-:R-:W-:-:S06]  /*3dda0*/  WARPGROUP.ARRIVE ;  /* 0x00000000000079c5 */ /* 0x010fcc0000000000 */
[----:B------:R-:W-:Y:S01]  /*3ddb0*/  HGMMA.64x256x16.F32 R24, R152, gdesc[UR4].tnspB, R24, UP0, gsb0 ;  /* 0x43e0000498187df0 */ /* 0x000fe2000b800818 */
        /* <DEDUP_REMOVED lines=18> */
[C---:B------:R-:W-:Y:S01]  /*3dee0*/  R2UR UR46, R4.reuse ;  /* 0x00000000042e72ca */ /* 0x040fe200000e0000 */
[----:B------:R-:W-:Y:S02]  /*3def0*/  WARPGROUP.DEPBAR.LE gsb0, 0x0 ;  /* 0x00008000000079c5 */ /* 0x000fe40000010000 */
[----:B------:R0:W-:Y:S01]  /*3df00*/  ST.E desc[UR4][R2.64], R24 ;  /* 0x0000001802007985 */ /* 0x0001e2000c101904 */
[C---:B------:R-:W-:Y:S02]  /*3df10*/  R2UR UR4, R4.reuse ;  /* 0x00000000040472ca */ /* 0x040fe400000e0000 */
[C---:B------:R-:W-:Y:S01]  /*3df20*/  R2UR UR5, R5.reuse ;  /* 0x00000000050572ca */ /* 0x040fe200000e0000 */
[----:B------:R1:W-:Y:S01]  /*3df30*/  ST.E desc[UR6][R2.64+0x4], R25 ;  /* 0x0000041902007985 */ /* 0x0003e2000c101906 */
[C---:B------:R-:W-:Y:S02]  /*3df40*/  R2UR UR6, R4.reuse ;  /* 0x00000000040672ca */ /* 0x040fe400000e0000 */
[----:B------:R-:W-:Y:S01]  /*3df50*/  R2UR UR7, R5 ;  /* 0x00000000050772ca */ /* 0x000fe200000e0000 */
[----:B------:R2:W-:Y:S01]  /*3df60*/  ST.E desc[UR8][R2.64+0x8], R26 ;  /* 0x0000081a02007985 */ /* 0x0005e2000c101908 */
[----:B------:R-:W-:-:S02]  /*3df70*/  R2UR UR8, R4 ;  /* 0x00000000040872ca */ /* 0x000fc400000e0000 */
[C---:B------:R-:W-:Y:S01]  /*3df80*/  R2UR UR9, R5.reuse ;  /* 0x00000000050972ca */ /* 0x040fe200000e0000 */
        /* <DEDUP_REMOVED lines=29> */
[----:B------:R-:W-:Y:S01]  /*3e160*/  R2UR UR7, R5 ;  /* 0x00000000050772ca */ /* 0x000fe200000e0000 */
[----:B------:R5:W-:Y:S04]  /*3e170*/  ST.E desc[UR8][R2.64+0x34], R37 ;  /* 0x0000342502007985 */ /* 0x000be8000c101908 */
[----:B------:R5:W-:Y:S04]  /*3e180*/  ST.E desc[UR10][R2.64+0x38], R38 ;  /* 0x0000382602007985 */ /* 0x000be8000c10190a */
[----:B------:R5:W-:Y:S04]  /*3e190*/  ST.E desc[UR12][R2.64+0x3c], R39 ;  /* 0x00003c2702007985 */ /* 0x000be8000c10190c */
[----:B------:R5:W-:Y:S04]  /*3e1a0*/  ST.E desc[UR14][R2.64+0x40], R40 ;  /* 0x0000402802007985 */ /* 0x000be8000c10190e */
[----:B------:R5:W-:Y:S04]  /*3e1b0*/  ST.E desc[UR16][R2.64+0x44], R41 ;  /* 0x0000442902007985 */ /* 0x000be8000c101910 */
[----:B------:R5:W-:Y:S01]  /*3e1c0*/  ST.E desc[UR18][R2.64+0x48], R42 ;  /* 0x0000482a02007985 */ /* 0x000be2000c101912 */
[----:B------:R-:W-:-:S03]  /*3e1d0*/  R2UR UR8, R4 ;  /* 0x00000000040872ca */ /* 0x000fc600000e0000 */
[----:B------:R5:W-:Y:S01]  /*3e1e0*/  ST.E desc[UR20][R2.64+0x4c], R43 ;  /* 0x00004c2b02007985 */ /* 0x000be2000c101914 */
[----:B------:R-:W-:-:S03]  /*3e1f0*/  R2UR UR9, R5 ;  /* 0x00000000050972ca */ /* 0x000fc600000e0000 */
[----:B------:R5:W-:Y:S04]  /*3e200*/  ST.E desc[UR22][R2.64+0x50], R44 ;  /* 0x0000502c02007985 */ /* 0x000be8000c101916 */
[----:B------:R5:W-:Y:S04]  /*3e210*/  ST.E desc[UR24][R2.64+0x54], R45 ;  /* 0x0000542d02007985 */ /* 0x000be8000c101918 */
[----:B------:R5:W-:Y:S01]  /*3e220*/  ST.E desc[UR4][R2.64+0x58], R46 ;  /* 0x0000582e02007985 */ /* 0x000be2000c101904 */
[C---:B------:R-:W-:Y:S02]  /*3e230*/  R2UR UR4, R4.reuse ;  /* 0x00000000040472ca */ /* 0x040fe400000e0000 */
[----:B------:R-:W-:Y:S01]  /*3e240*/  R2UR UR5, R5 ;  /* 0x00000000050572ca */ /* 0x000fe200000e0000 */
[----:B------:R5:W-:Y:S01]  /*3e250*/  ST.E desc[UR6][R2.64+0x5c], R47 ;  /* 0x00005c2f02007985 */ /* 0x000be2000c101906 */
        /* <DEDUP_REMOVED lines=14> */
[----:B------:R5:W-:Y:S01]  /*3e340*/  ST.E desc[UR8][R2.64+0x60], R48 ;  /* 0x0000603002007985 */ /* 0x000be2000c101908 */
[C---:B------:R-:W-:Y:S02]  /*3e350*/  R2UR UR22, R4.reuse ;  /* 0x00000000041672ca */ /* 0x040fe400000e0000 */
[C---:B------:R-:W-:Y:S01]  /*3e360*/  R2UR UR23, R5.reuse ;  /* 0x00000000051772ca */ /* 0x040fe200000e0000 */
[----:B------:R5:W-:Y:S01]  /*3e370*/  ST.E desc[UR4][R2.64+0x64], R49 ;  /* 0x0000643102007985 */ /* 0x000be2000c101904 */
[C---:B------:R-:W-:Y:S02]  /*3e380*/  R2UR UR24, R4.reuse ;  /* 0x00000000041872ca */ /* 0x040fe400000e0000 */
[----:B------:R-:W-:Y:S02]  /*3e390*/  R2UR UR25, R5 ;  /* 0x00000000051972ca */ /* 0x000fe400000e0000 */
[----:B------:R-:W-:-:S02]  /*3e3a0*/  R2UR UR8, R4 ;  /* 0x00000000040872ca */ /* 0x000fc400000e0000 */
[C---:B------:R-:W-:Y:S02]  /*3e3b0*/  R2UR UR9, R5.reuse ;  /* 0x00000000050972ca */ /* 0x040fe400000e0000 */
[C---:B------:R-:W-:Y:S02]  /*3e3c0*/  R2UR UR4, R4.reuse ;  /* 0x00000000040472ca */ /* 0x040fe400000e0000 */
[----:B------:R-:W-:Y:S01]  /*3e3d0*/  R2UR UR5, R5 ;  /* 0x00000000050572ca */ /* 0x000fe200000e0000 */
        /* <DEDUP_REMOVED lines=8> */
[----:B------:R5:W-:Y:S04]  /*3e460*/  ST.E desc[UR20][R2.64+0x80], R56 ;  /* 0x0000803802007985 */ /* 0x000be8000c101914 */
[----:B------:R5:W-:Y:S04]  /*3e470*/  ST.E desc[UR22][R2.64+0x84], R57 ;  /* 0x0000843902007985 */ /* 0x000be8000c101916 */
[----:B------:R5:W-:Y:S01]  /*3e480*/  ST.E desc[UR24][R2.64+0x88], R58 ;  /* 0x0000883a02007985 */ /* 0x000be2000c101918 */
[----:B------:R-:W-:-:S03]  /*3e490*/  R2UR UR10, R4 ;  /* 0x00000000040a72ca */ /* 0x000fc600000e0000 */
[----:B------:R5:W-:Y:S01]  /*3e4a0*/  ST.E desc[UR8][R2.64+0x8c], R59 ;  /* 0x00008c3b02007985 */ /* 0x000be2000c101908 */
[C---:B------:R-:W-:Y:S02]  /*3e4b0*/  R2UR UR8, R4.reuse ;  /* 0x00000000040872ca */ /* 0x040fe400000e0000 */
[C---:B------:R-:W-:Y:S01]  /*3e4c0*/  R2UR UR9, R5.reuse ;  /* 0x00000000050972ca */ /* 0x040fe200000e0000 */
[----:B------:R5:W-:Y:S01]  /*3e4d0*/  ST.E desc[UR4][R2.64+0x90], R60 ;  /* 0x0000903c02007985 */ /* 0x000be2000c101904 */
        /* <DEDUP_REMOVED lines=259> */
[----:B------:R5:W-:Y:S01]  /*3f510*/  ST.E desc[UR16][R2.64+0x1e4], R145 ;  /* 0x0001e49102007985 */ /* 0x000be2000c101910 */
[----:B------:R-:W-:-:S03]  /*3f520*/  R2UR UR8, R4 ;  /* 0x00000000040872ca */ /* 0x000fc600000e0000 */
[----:B------:R5:W-:Y:S01]  /*3f530*/  ST.E desc[UR18][R2.64+0x1e8], R146 ;  /* 0x0001e89202007985 */ /* 0x000be2000c101912 */
[----:B------:R-:W-:-:S03]  /*3f540*/  R2UR UR9, R5 ;  /* 0x00000000050972ca */ /* 0x000fc600000e0000 */
[----:B------:R5:W-:Y:S01]  /*3f550*/  ST.E desc[UR20][R2.64+0x1ec], R147 ;  /* 0x0001ec9302007985 */ /* 0x000be2000c101914 */
[C---:B------:R-:W-:Y:S02]  /*3f560*/  R2UR UR14, R4.reuse ;  /* 0x00000000040e72ca */ /* 0x040fe400000e0000 */
[C---:B------:R-:W-:Y:S01]  /*3f570*/  R2UR UR15, R5.reuse ;  /* 0x00000000050f72ca */ /* 0x040fe200000e0000 */
[----:B------:R5:W-:Y:S01]  /*3f580*/  ST.E desc[UR22][R2.64+0x1f0], R148 ;  /* 0x0001f09402007985 */ /* 0x000be2000c101916 */
[C---:B------:R-:W-:Y:S02]  /*3f590*/  R2UR UR16, R4.reuse ;  /* 0x00000000041072ca */ /* 0x040fe400000e0000 */
[C---:B------:R-:W-:Y:S01]  /*3f5a0*/  R2UR UR17, R5.reuse ;  /* 0x00000000051172ca */ /* 0x040fe200000e0000 */
[----:B------:R5:W-:Y:S01]  /*3f5b0*/  ST.E desc[UR24][R2.64+0x1f4], R149 ;  /* 0x0001f49502007985 */ /* 0x000be2000c101918 */
        /* <DEDUP_REMOVED lines=21> */
[----:B------:R5:W-:Y:S01]  /*3f710*/  ST.E desc[UR6][R2.64+0x1f8], R150 ;  /* 0x0001f89602007985 */ /* 0x000be2000c101906 */
[----:B------:R-:W-:-:S03]  /*3f720*/  R2UR UR60, R4 ;  /* 0x00000000043c72ca */ /* 0x000fc600000e0000 */
[----:B------:R5:W-:Y:S01]  /*3f730*/  ST.E desc[UR8][R2.64+0x1fc], R151 ;  /* 0x0001fc9702007985 */ /* 0x000be2000c101908 */
[----:B------:R-:W-:-:S03]  /*3f740*/  R2UR UR61, R5 ;  /* 0x00000000053d72ca */ /* 0x000fc600000e0000 */
[----:B------:R-:W-:Y:S01]  /*3f750*/  ST.E desc[UR14][R8.64], R191 ;  /* 0x000000bf08007985 */ /* 0x000fe2000c10190e */
[C---:B------:R-:W-:Y:S02]  /*3f760*/  R2UR UR4, R4.reuse ;  /* 0x00000000040472ca */ /* 0x040fe400000e0000 */
[C---:B------:R-:W-:Y:S01]  /*3f770*/  R2UR UR5, R5.reuse ;  /* 0x00000000050572ca */ /* 0x040fe200000e0000 */
[----:B0-----:R-:W5:Y:S01]  /*3f780*/  LD.E R24, desc[UR16][R2.64] ;  /* 0x0000001002187980 */ /* 0x001f62000c101900 */
[C---:B------:R-:W-:Y:S02]  /*3f790*/  R2UR UR6, R4.reuse ;  /* 0x00000000040672ca */ /* 0x040fe400000e0000 */
[C---:B------:R-:W-:Y:S01]  /*3f7a0*/  R2UR UR7, R5.reuse ;  /* 0x00000000050772ca */ /* 0x040fe200000e0000 */
[----:B-1----:R-:W5:Y:S01]  /*3f7b0*/  LD.E R25, desc[UR18][R2.64+0x4] ;  /* 0x0000041202197980 */ /* 0x002f62000c101900 */
[C---:B------:R-:W-:Y:S02]  /*3f7c0*/  R2UR UR8, R4.reuse ;  /* 0x00000000040872ca */ /* 0x040fe400000e0000 */
[----:B------:R-:W-:Y:S01]  /*3f7d0*/  R2UR UR9, R5 ;  /* 0x00000000050972ca */ /* 0x000fe200000e0000 */
[----:B--2---:R-:W2:Y:S01]  /*3f7e0*/  LD.E R26, desc[UR20][R2.64+0x8] ;  /* 0x00000814021a7980 */ /* 0x004ea2000c101900 */
[----:B------:R-:W-:-:S02]  /*3f7f0*/  R2UR UR10, R4 ;  /* 0x00000000040a72ca */ /* 0x000fc400000e0000 */
[C---:B------:R-:W-:Y:S01]  /*3f800*/  R2UR UR11, R5.reuse ;  /* 0x00000000050b72ca */ /* 0x040fe200000e0000 */
[----:B---3--:R-:W2:Y:S01]  /*3f810*/  LD.E R27, desc[UR22][R2.64+0xc] ;  /* 0x00000c16021b7980 */ /* 0x008ea2000c101900 */
[C---:B------:R-:W-:Y:S02]  /*3f820*/  R2UR UR12, R4.reuse ;  /* 0x00000000040c72ca */ /* 0x040fe400000e0000 */
[C---:B------:R-:W-:Y:S01]  /*3f830*/  R2UR UR13, R5.reuse ;  /* 0x00000000050d72ca */ /* 0x040fe200000e0000 */
[----:B----4-:R-:W2:Y:S01]  /*3f840*/  LD.E R28, desc[UR24][R2.64+0x10] ;  /* 0x00001018021c7980 */ /* 0x010ea2000c101900 */
[C---:B------:R-:W-:Y:S02]  /*3f850*/  R2UR UR14, R4.reuse ;  /* 0x00000000040e72ca */ /* 0x040fe400000e0000 */
[----:B------:R-:W-:Y:S01]  /*3f860*/  R2UR UR15, R5 ;  /* 0x00000000050f72ca */ /* 0x000fe200000e0000 */
[----:B-----5:R-:W2:Y:S01]  /*3f870*/  LD.E R29, desc[UR26][R2.64+0x14] ;  /* 0x0000141a021d7980 */ /* 0x020ea2000c101900 */
[----:B------:R-:W-:-:S02]  /*3f880*/  R2UR UR16, R4 ;  /* 0x00000000041072ca */ /* 0x000fc400000e0000 */
[C---:B------:R-:W-:Y:S01]  /*3f890*/  R2UR UR17, R5.reuse ;  /* 0x00000000051172ca */ /* 0x040fe200000e0000 */
[----:B------:R-:W2:Y:S01]  /*3f8a0*/  LD.E R30, desc[UR28][R2.64+0x18] ;  /* 0x0000181c021e7980 */ /* 0x000ea2000c101900 */
[C---:B------:R-:W-:Y:S02]  /*3f8b0*/  R2UR UR18, R4.reuse ;  /* 0x00000000041272ca */ /* 0x040fe400000e0000 */
[C---:B------:R-:W-:Y:S01]  /*3f8c0*/  R2UR UR19, R5.reuse ;  /* 0x00000000051372ca */ /* 0x040fe200000e0000 */
[----:B------:R-:W2:Y:S01]  /*3f8d0*/  LD.E R31, desc[UR30][R2.64+0x1c] ;  /* 0x00001c1e021f7980 */ /* 0x000ea2000c101900 */
[C---:B------:R-:W-:Y:S02]  /*3f8e0*/  R2UR UR20, R4.reuse ;  /* 0x00000000041472ca */ /* 0x040fe400000e0000 */
[----:B------:R-:W-:Y:S01]  /*3f8f0*/  R2UR UR21, R5 ;  /* 0x00000000051572ca */ /* 0x000fe200000e0000 */
[----:B------:R-:W2:Y:S01]  /*3f900*/  LD.E R32, desc[UR32][R2.64+0x20] ;  /* 0x0000202002207980 */ /* 0x000ea2000c101900 */
        /* <DEDUP_REMOVED lines=291> */
[----:B------:R-:W-:Y:S02]  /*40b40*/  R2UR UR58, R4 ;  /* 0x00000000043a72ca */ /* 0x000fe400000e0000 */
[----:B------:R-:W-:Y:S01]  /*40b50*/  R2UR UR59, R5 ;  /* 0x00000000053b72ca */ /* 0x000fe200000e0000 */
        /* <DEDUP_REMOVED lines=22> */
[----:B------:R-:W-:-:S02]  /*40cc0*/  VIADD R152, R6, 0x80 ;  /* 0x0000008006987836 */ /* 0x000fc40000000000 */
[----:B------:R-:W-:-:S03]  /*40cd0*/  IMAD.MOV.U32 R153, RZ, RZ, R7 ;  /* 0x000000ffff997224 */ /* 0x000fc600078e0007 */
[----:B------:R-:W-:Y:S02]  /*40ce0*/  R2UR UR6, R152 ;  /* 0x00000000980672ca */ /* 0x000fe400000e0000 */
[----:B------:R-:W-:Y:S02]  /*40cf0*/  R2UR UR7, R153 ;  /* 0x00000000990772ca */ /* 0x000fe400000e0000 */
[----:B------:R-:W-:Y:S02]  /*40d00*/  F2FP.F16.F32.PACK_AB R152, R16, R17 ;  /* 0x000000111098723e */ /* 0x000fe400000000ff */
[----:B------:R-:W-:Y:S02]  /*40d10*/  F2FP.F16.F32.PACK_AB R154, R14, R15 ;  /* 0x0000000f0e9a723e */ /* 0x000fe400000000ff */
[----:B------:R-:W-:Y:S02]  /*40d20*/  F2FP.F16.F32.PACK_AB R153, R12, R13 ;  /* 0x0000000d0c99723e */ /* 0x000fe400000000ff */
[----:B------:R-:W-:-:S02]  /*40d30*/  F2FP.F16.F32.PACK_AB R155, R10, R11 ;  /* 0x0000000b0a9b723e */ /* 0x000fc400000000ff */
        /* <DEDUP_REMOVED lines=18> */
[----:B------:R-:W-:Y:S02]  /*40e60*/  R2UR UR24, R4 ;  /* 0x00000000041872ca */ /* 0x000fe400000e0000 */
[----:B------:R-:W-:Y:S01]  /*40e70*/  R2UR UR25, R5 ;  /* 0x00000000051972ca */ /* 0x000fe200000e0000 */
[----:B--2---:R-:W-:-:S06]  /*40e80*/  WARPGROUP.ARRIVE ;  /* 0x00000000000079c5 */ /* 0x004fcc0000000000 */
[----:B------:R-:W-:Y:S01]  /*40e90*/  HGMMA.64x256x16.F32 R24, R152, gdesc[UR4].tnspB, R24, gsb0 ;  /* 0x43e0000498187df0 */ /* 0x000fe20008000818 */
        /* <DEDUP_REMOVED lines=753> */
[----:B------:R-:W-:Y:S01]  /*43db0*/  IMAD.MOV.U32 R11, RZ, RZ, R7 ;  /* 0x000000ffff0b7224 */ /* 0x000fe200078e0007 */
[----:B------:R-:W-:Y:S02]  /*43dc0*/  F2FP.F16.F32.PACK_AB R164, R164, R165 ;  /* 0x000000a5a4a4723e */ /* 0x000fe400000000ff */
[----:B------:R-:W-:Y:S02]  /*43dd0*/  R2UR UR6, R10 ;  /* 0x000000000a0672ca */ /* 0x000fe400000e0000 */
[----:B------:R-:W-:Y:S02]  /*43de0*/  R2UR UR7, R11 ;  /* 0x000000000b0772ca */ /* 0x000fe400000e0000 */
        /* <DEDUP_REMOVED lines=1602> */
[C---:B------:R-:W-:Y:S01]  /*4a210*/  R2UR UR39, R5.reuse ;  /* 0x00000000052772ca */ /* 0x040fe200000e0000 */
[----:B------:R-:W-:Y:S02]  /*4a220*/  WARPGROUP.DEPBAR.LE gsb0, 0x0 ;  /* 0x00008000000079c5 */ /* 0x000fe40000010000 */
        /* <DEDUP_REMOVED lines=348> */
[----:B------:R5:W-:Y:S04]  /*4b7f0*/  ST.E desc[UR26][R2.64+0x1e0], R144 ;  /* 0x0001e09002007985 */ /* 0x000be8000c10191a */
[----:B------:R5:W-:Y:S04]  /*4b800*/  ST.E desc[UR28][R2.64+0x1e4], R145 ;  /* 0x0001e49102007985 */ /* 0x000be8000c10191c */
[----:B------:R-:W-:Y:S01]  /*4b810*/  ST.E desc[UR6][R2.64+0x1ec], R147 ;  /* 0x0001ec9302007985 */ /* 0x000fe2000c101906 */
[----:B------:R-:W-:-:S03]  /*4b820*/  R2UR UR4, R4 ;  /* 0x00000000040472ca */ /* 0x000fc600000e0000 */
[----:B------:R-:W-:Y:S01]  /*4b830*/  ST.E desc[UR8][R2.64+0x1f0], R148 ;  /* 0x0001f09402007985 */ /* 0x000fe2000c101908 */
[----:B------:R-:W-:-:S03]  /*4b840*/  R2UR UR5, R5 ;  /* 0x00000000050572ca */ /* 0x000fc600000e0000 */
[----:B------:R-:W-:Y:S01]  /*4b850*/  ST.E desc[UR10][R2.64+0x1f4], R149 ;  /* 0x0001f49502007985 */ /* 0x000fe2000c10190a */
[----:B------:R-:W-:-:S03]  /*4b860*/  R2UR UR16, R4 ;  /* 0x00000000041072ca */ /* 0x000fc600000e0000 */
[----:B------:R-:W-:Y:S01]  /*4b870*/  ST.E desc[UR12][R2.64+0x1f8], R150 ;  /* 0x0001f89602007985 */ /* 0x000fe2000c10190c */
[----:B------:R-:W-:-:S03]  /*4b880*/  R2UR UR17, R5 ;  /* 0x00000000051172ca */ /* 0x000fc600000e0000 */
[----:B------:R-:W-:Y:S01]  /*4b890*/  ST.E desc[UR14][R2.64+0x1fc], R151 ;  /* 0x0001fc9702007985 */ /* 0x000fe2000c10190e */
        /* <DEDUP_REMOVED lines=31> */
[----:B------:R-:W-:Y:S01]  /*4ba90*/  R2UR UR59, R5 ;  /* 0x00000000053b72ca */ /* 0x000fe200000e0000 */
        /* <DEDUP_REMOVED lines=322> */
[----:B------:R-:W-:Y:S01]  /*4cec0*/  R2UR UR58, R4 ;  /* 0x00000000043a72ca */ /* 0x000fe200000e0000 */
[----:B------:R-:W2:Y:S01]  /*4ced0*/  LD.E R130, desc[UR12][R2.64+0x1a8] ;  /* 0x0001a80c02827980 */ /* 0x000ea2000c101900 */
[----:B------:R-:W-:-:S03]  /*4cee0*/  R2UR UR59, R5 ;  /* 0x00000000053b72ca */ /* 0x000fc600000e0000 */
        /* <DEDUP_REMOVED lines=21> */
[----:B------:R-:W-:Y:S01]  /*4d040*/  VIADD R6, R6, 0x280 ;  /* 0x0000028006067836 */ /* 0x000fe20000000000 */
[----:B------:R-:W-:-:S02]  /*4d050*/  R2UR UR7, R7 ;  /* 0x00000000070772ca */ /* 0x000fc400000e0000 */
[----:B------:R-:W-:Y:S02]  /*4d060*/  F2FP.F16.F32.PACK_AB R186, R186, R187 ;  /* 0x000000bbbaba723e */ /* 0x000fe400000000ff */
[----:B------:R-:W-:Y:S02]  /*4d070*/  R2UR UR6, R6 ;  /* 0x00000000060672ca */ /* 0x000fe400000e0000 */
[----:B------:R-:W-:Y:S02]  /*4d080*/  F2FP.F16.F32.PACK_AB R184, R188, R189 ;  /* 0x000000bdbcb8723e */ /* 0x000fe400000000ff */
[----:B------:R-:W-:Y:S02]  /*4d090*/  F2FP.F16.F32.PACK_AB R185, R161, R162 ;  /* 0x000000a2a1b9723e */ /* 0x000fe400000000ff */
[----:B------:R-:W-:Y:S02]  /*4d0a0*/  F2FP.F16.F32.PACK_AB R187, R159, R160 ;  /* 0x000000a09fbb723e */ /* 0x000fe400000000ff */
        /* <DEDUP_REMOVED lines=27> */
[----:B------:R-:W-:Y:S01]  /*4d260*/  R2UR UR29, R5 ;  /* 0x00000000051d72ca */ /* 0x000fe200000e0000 */
[----:B------:R-:W-:-:S02]  /*4d270*/  WARPGROUP.DEPBAR.LE gsb0, 0x0 ;  /* 0x00008000000079c5 */ /* 0x000fc40000010000 */
[----:B------:R-:W-:Y:S01]  /*4d280*/  ST.E desc[UR4][R2.64], R24 ;  /* 0x0000001802007985 */ /* 0x000fe2000c101904 */
[C---:B------:R-:W-:Y:S02]  /*4d290*/  R2UR UR4, R4.reuse ;  /* 0x00000000040472ca */ /* 0x040fe400000e0000 */
[C---:B------:R-:W-:Y:S01]  /*4d2a0*/  R2UR UR5, R5.reuse ;  /* 0x00000000050572ca */ /* 0x040fe200000e0000 */
[----:B------:R-:W-:Y:S01]  /*4d2b0*/  ST.E desc[UR6][R2.64+0x4], R25 ;  /* 0x0000041902007985 */ /* 0x000fe2000c101906 */
[C---:B------:R-:W-:Y:S02]  /*4d2c0*/  R2UR UR6, R4.reuse ;  /* 0x00000000040672ca */ /* 0x040fe400000e0000 */
[----:B------:R-:W-:Y:S01]  /*4d2d0*/  R2UR UR7, R5 ;  /* 0x00000000050772ca */ /* 0x000fe200000e0000 */
[----:B------:R-:W-:Y:S04]  /*4d2e0*/  ST.E desc[UR8][R2.64+0x8], R26 ;  /* 0x0000081a02007985 */ /* 0x000fe8000c101908 */
[----:B------:R-:W-:Y:S04]  /*4d2f0*/  ST.E desc[UR10][R2.64+0xc], R27 ;  /* 0x00000c1b02007985 */ /* 0x000fe8000c10190a */
[----:B------:R-:W-:Y:S01]  /*4d300*/  ST.E desc[UR12][R2.64+0x10], R28 ;  /* 0x0000101c02007985 */ /* 0x000fe2000c10190c */
[----:B------:R-:W-:-:S03]  /*4d310*/  R2UR UR8, R4 ;  /* 0x00000000040872ca */ /* 0x000fc600000e0000 */
[----:B------:R-:W-:Y:S01]  /*4d320*/  ST.E desc[UR14][R2.64+0x14], R29 ;  /* 0x0000141d02007985 */ /* 0x000fe2000c10190e */
[----:B------:R-:W-:-:S03]  /*4d330*/  R2UR UR9, R5 ;  /* 0x00000000050972ca */ /* 0x000fc600000e0000 */
[----:B------:R-:W-:Y:S04]  /*4d340*/  ST.E desc[UR16][R2.64+0x18], R30 ;  /* 0x0000181e02007985 */ /* 0x000fe8000c101910 */
[----:B------:R-:W-:Y:S04]  /*4d350*/  ST.E desc[UR18][R2.64+0x1c], R31 ;  /* 0x00001c1f02007985 */ /* 0x000fe8000c101912 */
[----:B------:R-:W-:Y:S04]  /*4d360*/  ST.E desc[UR20][R2.64+0x20], R32 ;  /* 0x0000202002007985 */ /* 0x000fe8000c101914 */
[----:B------:R-:W-:Y:S04]  /*4d370*/  ST.E desc[UR22][R2.64+0x24], R33 ;  /* 0x0000242102007985 */ /* 0x000fe8000c101916 */
[----:B------:R-:W-:Y:S01]  /*4d380*/  ST.E desc[UR24][R2.64+0x28], R34 ;  /* 0x0000282202007985 */ /* 0x000fe2000c101918 */
[----:B------:R-:W-:-:S03]  /*4d390*/  R2UR UR10, R4 ;  /* 0x00000000040a72ca */ /* 0x000fc600000e0000 */
[----:B------:R-:W-:Y:S01]  /*4d3a0*/  ST.E desc[UR4][R2.64+0x2c], R35 ;  /* 0x00002c2302007985 */ /* 0x000fe2000c101904 */
[C---:B------:R-:W-:Y:S02]  /*4d3b0*/  R2UR UR4, R4.reuse ;  /* 0x00000000040472ca */ /* 0x040fe400000e0000 */
[C---:B------:R-:W-:Y:S01]  /*4d3c0*/  R2UR UR5, R5.reuse ;  /* 0x00000000050572ca */ /* 0x040fe200000e0000 */
[----:B------:R-:W-:Y:S01]  /*4d3d0*/  ST.E desc[UR6][R2.64+0x30], R36 ;  /* 0x0000302402007985 */ /* 0x000fe2000c101906 */
        /* <DEDUP_REMOVED lines=13> */
[----:B------:R-:W-:Y:S01]  /*4d4b0*/  ST.E desc[UR8][R2.64+0x34], R37 ;  /* 0x0000342502007985 */ /* 0x000fe2000c101908 */
        /* <DEDUP_REMOVED lines=8> */
[----:B------:R-:W-:Y:S01]  /*4d540*/  R2UR UR5, R5 ;  /* 0x00000000050572ca */ /* 0x000fe200000e0000 */
[----:B------:R-:W-:Y:S04]  /*4d550*/  ST.E desc[UR6][R2.64+0x3c], R39 ;  /* 0x00003c2702007985 */ /* 0x000fe8000c101906 */
[----:B------:R-:W-:Y:S04]  /*4d560*/  ST.E desc[UR10][R2.64+0x40], R40 ;  /* 0x0000402802007985 */ /* 0x000fe8000c10190a */
[----:B------:R-:W-:Y:S04]  /*4d570*/  ST.E desc[UR12][R2.64+0x44], R41 ;  /* 0x0000442902007985 */ /* 0x000fe8000c10190c */
        /* <DEDUP_REMOVED lines=8> */
[----:B------:R-:W-:Y:S01]  /*4d600*/  ST.E desc[UR8][R2.64+0x60], R48 ;  /* 0x0000603002007985 */ /* 0x000fe2000c101908 */
[C---:B------:R-:W-:Y:S02]  /*4d610*/  R2UR UR8, R4.reuse ;  /* 0x00000000040872ca */ /* 0x040fe400000e0000 */
[----:B------:R-:W-:Y:S01]  /*4d620*/  R2UR UR9, R5 ;  /* 0x00000000050972ca */ /* 0x000fe200000e0000 */
[----:B------:R-:W-:Y:S01]  /*4d630*/  ST.E desc[UR4][R2.64+0x64], R49 ;  /* 0x0000643102007985 */ /* 0x000fe2000c101904 */
        /* <DEDUP_REMOVED lines=14> */
[----:B------:R-:W-:Y:S01]  /*4d720*/  ST.E desc[UR6][R2.64+0x68], R50 ;  /* 0x0000683202007985 */ /* 0x000fe2000c101906 */
        /* <DEDUP_REMOVED lines=288> */
[----:B------:R-:W2:Y:S01]  /*4e930*/  LD.E R7, desc[UR28][R2.64] ;  /* 0x0000001c02077980 */ /* 0x000ea2000c101900 */
[----:B------:R-:W-:-:S02]  /*4e940*/  R2UR UR4, R4 ;  /* 0x00000000040472ca */ /* 0x000fc400000e0000 */
[C---:B------:R-:W-:Y:S02]  /*4e950*/  R2UR UR5, R5.reuse ;  /* 0x00000000050572ca */ /* 0x040fe400000e0000 */
[----:B------:R-:W-:Y:S02]  /*4e960*/  R2UR UR6, R4 ;  /* 0x00000000040672ca */ /* 0x000fe400000e0000 */
[----:B------:R-:W-:-:S09]  /*4e970*/  R2UR UR7, R5 ;  /* 0x00000000050772ca */ /* 0x000fd200000e0000 */
[----:B--2---:R1:W-:Y:S04]  /*4e980*/  ST.E desc[UR4][R2.64], R7 ;  /* 0x0000000702007985 */ /* 0x0043e8000c101904 */
[----:B------:R-:W2:Y:S01]  /*4e990*/  LD.E R11, desc[UR6][R2.64+0x4] ;  /* 0x00000406020b7980 */ /* 0x000ea2000c101900 */
[C---:B------:R-:W-:Y:S02]  /*4e9a0*/  R2UR UR4, R4.reuse ;  /* 0x00000000040472ca */ /* 0x040fe400000e0000 */
[C---:B------:R-:W-:Y:S02]  /*4e9b0*/  R2UR UR5, R5.reuse ;  /* 0x00000000050572ca */ /* 0x040fe400000e0000 */
[----:B------:R-:W-:Y:S02]  /*4e9c0*/  R2UR UR6, R4 ;  /* 0x00000000040672ca */ /* 0x000fe400000e0000 */
[----:B------:R-:W-:-:S09]  /*4e9d0*/  R2UR UR7, R5 ;  /* 0x00000000050772ca */ /* 0x000fd200000e0000 */
[----:B--2---:R2:W-:Y:S04]  /*4e9e0*/  ST.E desc[UR4][R2.64+0x4], R11 ;  /* 0x0000040b02007985 */ /* 0x0045e8000c101904 */
[----:B------:R-:W3:Y:S01]  /*4e9f0*/  LD.E R13, desc[UR6][R2.64+0x8] ;  /* 0x00000806020d7980 */ /* 0x000ee2000c101900 */
[C---:B------:R-:W-:Y:S02]  /*4ea00*/  R2UR UR4, R4.reuse ;  /* 0x00000000040472ca */ /* 0x040fe400000e0000 */
[C---:B------:R-:W-:Y:S02]  /*4ea10*/  R2UR UR5, R5.reuse ;  /* 0x00000000050572ca */ /* 0x040fe400000e0000 */
[----:B------:R-:W-:Y:S02]  /*4ea20*/  R2UR UR6, R4 ;  /* 0x00000000040672ca */ /* 0x000fe400000e0000 */
[----:B------:R-:W-:-:S09]  /*4ea30*/  R2UR UR7, R5 ;  /* 0x00000000050772ca */ /* 0x000fd200000e0000 */
[----:B---3--:R3:W-:Y:S04]  /*4ea40*/  ST.E desc[UR4][R2.64+0x8], R13 ;  /* 0x0000080d02007985 */ /* 0x0087e8000c101904 */
[----:B0-----:R-:W4:Y:S01]  /*4ea50*/  LD.E R9, desc[UR6][R2.64+0xc] ;  /* 0x00000c0602097980 */ /* 0x001f22000c101900 */
[C---:B------:R-:W-:Y:S02]  /*4ea60*/  R2UR UR4, R4.reuse ;  /* 0x00000000040472ca */ /* 0x040fe400000e0000 */
[C---:B------:R-:W-:Y:S02]  /*4ea70*/  R2UR UR5, R5.reuse ;  /* 0x00000000050572ca */ /* 0x040fe400000e0000 */
[----:B------:R-:W-:Y:S02]  /*4ea80*/  R2UR UR6, R4 ;  /* 0x00000000040672ca */ /* 0x000fe400000e0000 */
[----:B------:R-:W-:-:S09]  /*4ea90*/  R2UR UR7, R5 ;  /* 0x00000000050772ca */ /* 0x000fd200000e0000 */
[----:B----4-:R0:W-:Y:S04]  /*4eaa0*/  ST.E desc[UR4][R2.64+0xc], R9 ;  /* 0x00000c0902007985 */ /* 0x0101e8000c101904 */
[----:B-1----:R-:W4:Y:S01]  /*4eab0*/  LD.E R7, desc[UR6][R2.64+0x10] ;  /* 0x0000100602077980 */ /* 0x002f22000c101900 */
[C---:B------:R-:W-:Y:S02]  /*4eac0*/  R2UR UR4, R4.reuse ;  /* 0x00000000040472ca */ /* 0x040fe400000e0000 */
[C---:B------:R-:W-:Y:S02]  /*4ead0*/  R2UR UR5, R5.reuse ;  /* 0x00000000050572ca */ /* 0x040fe400000e0000 */
[----:B------:R-:W-:Y:S02]  /*4eae0*/  R2UR UR6, R4 ;  /* 0x00000000040672ca */ /* 0x000fe400000e0000 */
[----:B------:R-:W-:-:S09]  /*4eaf0*/  R2UR UR7, R5 ;  /* 0x00000000050772ca */ /* 0x000fd200000e0000 */
[----:B----4-:R1:W-:Y:S04]  /*4eb00*/  ST.E desc[UR4][R2.64+0x10], R7 ;  /* 0x0000100702007985 */ /* 0x0103e8000c101904 */
[----:B--2---:R-:W2:Y:S01]  /*4eb10*/  LD.E R11, desc[UR6][R2.64+0x14] ;  /* 0x00001406020b7980 */ /* 0x004ea2000c101900 */
[C---:B------:R-:W-:Y:S02]  /*4eb20*/  R2UR UR4, R4.reuse ;  /* 0x00000000040472ca */ /* 0x040fe400000e0000 */
[C---:B------:R-:W-:Y:S02]  /*4eb30*/  R2UR UR5, R5.reuse ;  /* 0x00000000050572ca */ /* 0x040fe400000e0000 */
[----:B------:R-:W-:Y:S02]  /*4eb40*/  R2UR UR6, R4 ;  /* 0x00000000040672ca */ /* 0x000fe400000e0000 */
[----:B------:R-:W-:-:S09]  /*4eb50*/  R2UR UR7, R5 ;  /* 0x00000000050772ca */ /* 0x000fd200000e0000 */
[----:B--2---:R2:W-:Y:S04]  /*4eb60*/  ST.E desc[UR4][R2.64+0x14], R11 ;  /* 0x0000140b02007985 */ /* 0x0045e8000c101904 */
[----:B---3--:R-:W3:Y:S01]  /*4eb70*/  LD.E R13, desc[UR6][R2.64+0x18] ;  /* 0x00001806020d7980 */ /* 0x008ee2000c101900 */
        /* <DEDUP_REMOVED lines=719> */
[----:B---3--:R-:W2:Y:S01]  /*51870*/  LD.E R13, desc[UR6][R2.64+0x1f8] ;  /* 0x0001f806020d7980 */ /* 0x008ea2000c101900 */
[C---:B------:R-:W-:Y:S02]  /*51880*/  R2UR UR4, R4.reuse ;  /* 0x00000000040472ca */ /* 0x040fe400000e0000 */
[C---:B------:R-:W-:Y:S02]  /*51890*/  R2UR UR5, R5.reuse ;  /* 0x00000000050572ca */ /* 0x040fe400000e0000 */
[----:B------:R-:W-:Y:S02]  /*518a0*/  R2UR UR6, R4 ;  /* 0x00000000040672ca */ /* 0x000fe400000e0000 */
[----:B------:R-:W-:-:S02]  /*518b0*/  R2UR UR7, R5 ;  /* 0x00000000050772ca */ /* 0x000fc400000e0000 */
[----:B------:R-:W-:-:S07]  /*518c0*/  LOP3.LUT P6, RZ, R195, 0x7f, RZ, 0xc0, !PT ;  /* 0x0000007fc3ff7812 */ /* 0x000fce00078cc0ff */
[----:B--2---:R1:W-:Y:S04]  /*518d0*/  ST.E desc[UR4][R2.64+0x1f8], R13 ;  /* 0x0001f80d02007985 */ /* 0x0043e8000c101904 */
[----:B0-----:R-:W2:Y:S01]  /*518e0*/  LD.E R9, desc[UR6][R2.64+0x1fc] ;  /* 0x0001fc0602097980 */ /* 0x001ea2000c101900 */
[----:B------:R-:W-:Y:S02]  /*518f0*/  R2UR UR4, R4 ;  /* 0x00000000040472ca */ /* 0x000fe400000e0000 */
[----:B------:R-:W-:-:S13]  /*51900*/  R2UR UR5, R5 ;  /* 0x00000000050572ca */ /* 0x000fda00000e0000 */
[----:B--2---:R1:W-:Y:S01]  /*51910*/  ST.E desc[UR4][R2.64+0x1fc], R9 ;  /* 0x0001fc0902007985 */ /* 0x0043e2000c101904 */
[----:B------:R-:W-:Y:S05]  /*51920*/  @P6 BRA `(.L_x_2324) ;  /* 0x0000000000306947 */ /* 0x000fea0003800000 */
[----:B-1----:R-:W2:Y:S04]  /*51930*/  LDL.64 R2, [R158+0x40] ;  /* 0x000040009e027983 */ /* 0x002ea80000100a00 */
[----:B------:R-:W3:Y:S01]  /*51940*/  LDL.64 R6, [R158] ;  /* 0x000000009e067983 */ /* 0x000ee20000100a00 */
[C---:B------:R-:W-:Y:S02]  /*51950*/  R2UR UR4, R4.reuse ;  /* 0x00000000040472ca */ /* 0x040fe400000e0000 */
[C---:B------:R-:W-:Y:S02]  /*51960*/  R2UR UR5, R5.reuse ;  /* 0x00000000050572ca */ /* 0x040fe400000e0000 */
[----:B------:R-:W-:Y:S02]  /*51970*/  R2UR UR6, R4 ;  /* 0x00000000040672ca */ /* 0x000fe400000e0000 */
[----:B------:R-:W-:-:S09]  /*51980*/  R2UR UR7, R5 ;  /* 0x00000000050772ca */ /* 0x000fd200000e0000 */
[----:B--2---:R-:W2:Y:S04]  /*51990*/  LD.E.64 R2, desc[UR4][R2.64+0x30] ;  /* 0x0000300402027980 */ /* 0x004ea8000c101b00 */
[----:B---3--:R-:W3:Y:S01]  /*519a0*/  LD.E R6, desc[UR6][R6.64] ;  /* 0x0000000606067980 */ /* 0x008ee2000c101900 */
[----:B--2---:R-:W-:-:S05]  /*519b0*/  MOV R5, R2 ;  /* 0x0000000200057202 */ /* 0x004fca0000000f00 */
[----:B---3--:R-:W-:-:S05]  /*519c0*/  IMAD R0, R6, 0x8, R5 ;  /* 0x0000000806007824 */ /* 0x008fca00078e0205 */
[----:B------:R-:W-:-:S04]  /*519d0*/  PRMT R0, RZ, 0x654, R0 ;  /* 0x00000654ff007816 */ /* 0x000fc80000000000 */
[----:B------:R0:W-:Y:S03]  /*519e0*/  SYNCS.ARRIVE.TRANS64.RED.A1T0 RZ, [R0+URZ], RZ ;  /* 0x000000ff00ff79a7 */ /* 0x0001e6000810043f */
.L_x_2324:
[----:B------:R-:W-:-:S04]  /*519f0*/  IMAD.MOV.U32 R197, RZ, RZ, 0x0 ;  /* 0x00000000ffc57424 */ /* 0x000fc800078e00ff */
[----:B01----:R-:W-:Y:S05]  /*51a00*/  RET.REL.NODEC R196 `(_ZN7cutlass13device_kernelIN5flash11enable_sm90INS1_16FlashAttnFwdSm90INS1_25CollectiveMainloopFwdSm90ILi2EN4cute5tupleIJNS5_1CILi1EEES8_S8_EEENS6_IJNS7_ILi128EEENS7_ILi96EEENS7_ILi64EEEEEELi256ENS_6half_tEfNS_4arch4Sm90ELb0ELb1ELb1ELb0ELb0ELb0ELb1ELb1ELb0ELb1ELb1ELb0EEENS1_21CollectiveEpilogueFwdINS6_IJSA_NS7_ILi256EEESB_EEES9_SE_SG_Li256ELb0ELb1ELb1ELb0EEENS1_19SingleTileSchedulerILb0ELb1ELb1ELi128EEEEEEEEEvNT_6ParamsE) ;  /* 0xfffffae4c47c7950 */ /* 0x003fea0003c3ffff */
.L_x_2302:
[----:B0-----:R0:W1:Y:S02]  /*51a10*/  SYNCS.PHASECHK.TRANS64.TRYWAIT P1, [R10+URZ], R11 ;  /* 0x0000000b0a0075a7 */ /* 0x001064000802017f */
[----:B-1----:R-:W-:Y:S05]  /*51a20*/  @!P1 NANOSLEEP.SYNCS 0x989680 ;  /* 0x009896800000995d */ /* 0x002fea0003900000 */
[----:B------:R-:W1:Y:S02]  /*51a30*/  @!P1 SYNCS.PHASECHK.TRANS64 P1, [R10+URZ], R11 ;  /* 0x0000000b0a0095a7 */ /* 0x000e64000802007f */
[----:B-1----:R-:W-:Y:S05]  /*51a40*/  @!P1 BRA `(.L_x_2302) ;  /* 0xfffffffc00f09947 */ /* 0x002fea000383ffff */
[----:B------:R-:W-:Y:S05]  /*51a50*/  BRA `(.L_x_2301) ;  /* 0xfffffe4800287947 */ /* 0x000fea000383ffff */
.L_x_2309:
[----:B0-----:R0:W1:Y:S02]  /*51a60*/  SYNCS.PHASECHK.TRANS64.TRYWAIT P1, [R10+URZ], R11 ;  /* 0x0000000b0a0075a7 */ /* 0x001064000802017f */
[----:B-1----:R-:W-:Y:S05]  /*51a70*/  @!P1 NANOSLEEP.SYNCS 0x989680 ;  /* 0x009896800000995d */ /* 0x002fea0003900000 */
[----:B------:R-:W1:Y:S02]  /*51a80*/  @!P1 SYNCS.PHASECHK.TRANS64 P1, [R10+URZ], R11 ;  /* 0x0000000b0a0095a7 */ /* 0x000e64000802007f */
[----:B-1----:R-:W-:Y:S05]  /*51a90*/  @!P1 BRA `(.L_x_2309) ;  /* 0xfffffffc00f09947 */ /* 0x002fea000383ffff */
[----:B------:R-:W-:Y:S05]  /*51aa0*/  BRA `(.L_x_2308) ;  /* 0xfffffe4c00fc7947 */ /* 0x000fea000383ffff */
.L_x_2325:
        /* <DEDUP_REMOVED lines=13> */
.L_x_6135:


//--------------------- .text._ZN7cutlass13device_kernelIN5flash11enable_sm90INS1_16FlashAttnFwdSm90INS1_25CollectiveMainloopFwdSm90ILi2EN4cute5tupleIJNS5_1CILi1EEES8_S8_EEENS6_IJNS7_ILi128EEENS7_ILi96EEENS7_ILi64EEEEEELi256ENS_6half_tEfNS_4arch4Sm90ELb0ELb1ELb1ELb1ELb0ELb0ELb0ELb1ELb0ELb1ELb1ELb0EEENS1_21CollectiveEpilogueFwdINS6_IJSA_NS7_ILi256EEESB_EEES9_SE_SG_Li256ELb1ELb1ELb1ELb0EEENS1_36VarlenDynamicPersistentTileSchedulerILi128ELi96ELi256ELi128ELb1ELb1ELb1ELb1ELb0ELb1EEEEEEEEEvNT_6ParamsE --------------------------
	.section	.text._ZN7cutlass13device_kernelIN5flash11enable_sm90INS1_16FlashAttnFwdSm90INS1_25CollectiveMainloopFwdSm90ILi2EN4cute5tupleIJNS5_1CILi1EEES8_S8_EEENS6_IJNS7_ILi128EEENS7_ILi96EEENS7_ILi64EEEEEELi256ENS_6half_tEfNS_4arch4Sm90ELb0ELb1ELb1ELb1ELb0ELb0ELb0ELb1ELb0ELb1ELb1ELb0EEENS1_21CollectiveEpilogueFwdINS6_IJSA_NS7_ILi256EEESB_EEES9_SE_SG_Li256ELb1ELb1ELb1ELb0EEENS1_36VarlenDynamicPersistentTileSchedulerILi128ELi96ELi256ELi128ELb1ELb1ELb1ELb1ELb0ELb1EEEEEEEEEvNT_6ParamsE,"ax",@progbits
	.align	128
.text._ZN7cutlass13device_kernelIN5flash11enable_sm90INS1_16FlashAttnFwdSm90INS1_25CollectiveMainloopFwdSm90ILi2EN4cute5tupleIJNS5_1CILi1EEES8_S8_EEENS6_IJNS7_ILi128EEENS7_ILi96EEENS7_ILi64EEEEEELi256ENS_6half_tEfNS_4arch4Sm90ELb0ELb1ELb1ELb1ELb0ELb0ELb0ELb1ELb0ELb1ELb1ELb0EEENS1_21CollectiveEpilogueFwdINS6_IJSA_NS7_ILi256EEESB_EEES9_SE_SG_Li256ELb1ELb1ELb1ELb0EEENS1_36VarlenDynamicPersistentTileSchedulerILi128ELi96ELi256ELi128ELb1ELb1ELb1ELb1ELb0ELb1EEEEEEEEEvNT_6ParamsE:
        .type           _ZN7cutlass13device_kernelIN5flash11enable_sm90INS1_16FlashAttnFwdSm90INS1_25CollectiveMainloopFwdSm90ILi2EN4cute5tupleIJNS5_1CILi1EEES8_S8_EEENS6_IJNS7_ILi128EEENS7_ILi96EEENS7_ILi64EEEEEELi256ENS_6half_tEfNS_4arch4Sm90ELb0ELb1ELb1ELb1ELb0ELb0ELb0ELb1ELb0ELb1ELb1ELb0EEENS1_21CollectiveEpilogueFwdINS6_IJSA_NS7_ILi256EEESB_EEES9_SE_SG_Li256ELb1ELb1ELb1ELb0EEENS1_36VarlenDynamicPersistentTileSchedulerILi128ELi96ELi256ELi128ELb1ELb1ELb1ELb1ELb0ELb1EEEEEEEEEvNT_6ParamsE,@function
        .size           _ZN7cutlass13device_kernelIN5flash11enable_sm90INS1_16FlashAttnFwdSm90INS1_25CollectiveMainloopFwdSm90ILi2EN4cute5tupleIJNS5_1CILi1EEES8_S8_EEENS6_IJNS7_ILi128EEENS7_ILi96EEENS7_ILi64EEEEEELi256ENS_6half_tEfNS_4arch4Sm90ELb0ELb1ELb1ELb1ELb0ELb0ELb0ELb1ELb0ELb1ELb1ELb0EEENS1_21CollectiveEpilogueFwdINS6_IJSA_NS7_ILi256EEESB_EEES9_SE_SG_Li256ELb1ELb1ELb1ELb0EEENS1_36VarlenDynamicPersistentTileSchedulerILi128ELi96ELi256ELi128ELb1ELb1ELb1ELb1ELb0ELb1EEEEEEEEEvNT_6ParamsE,(.L_x_6137 - _ZN7cutlass13device_kernelIN5flash11enable_sm90INS1_16FlashAttnFwdSm90INS1_25CollectiveMainloopFwdSm90ILi2EN4cute5tupleIJNS5_1CILi1EEES8_S8_EEENS6_IJNS7_ILi128EEENS7_ILi96EEENS7_ILi64EEEEEELi256ENS_6half_tEfNS_4arch4Sm90ELb0ELb1ELb1ELb1ELb0ELb0ELb0ELb1ELb0ELb1ELb1ELb0EEENS1_21CollectiveEpilogueFwdINS6_IJSA_NS7_ILi256EEESB_EEES9_SE_SG_Li256ELb1ELb1ELb1ELb0EEENS1_36VarlenDynamicPersistentTileSchedulerILi128ELi96ELi256ELi128ELb1ELb1ELb1ELb1ELb0ELb1EEEEEEEEEvNT_6ParamsE)
        .other          _ZN7cutlass13device_kernelIN5flash11enable_sm90INS1_16FlashAttnFwdSm90INS1_25CollectiveMainloopFwdSm90ILi2EN4cute5tupleIJNS5_1CILi1EEES8_S8_EEENS6_IJNS7_ILi128EEENS7_ILi96EEENS7_ILi64EEEEEELi256ENS_6half_tEfNS_4arch4Sm90ELb0ELb1ELb1ELb1ELb0ELb0ELb0ELb1ELb0ELb1ELb1ELb0EEENS1_21CollectiveEpilogueFwdINS6_IJSA_NS7_ILi256EEESB_EEES9_SE_SG_Li256ELb1ELb1ELb1ELb0EEENS1_36VarlenDynamicPersistentTileSchedulerILi128ELi96ELi256ELi128ELb1ELb1ELb1ELb1ELb0ELb1EEEEEEEEEvNT_6ParamsE,@"STO_CUDA_ENTRY STV_DEFAULT"
_ZN7cutlass13device_kernelIN5flash11enable_sm90INS1_16FlashAttnFwdSm90INS1_25CollectiveMainloopFwdSm90ILi2EN4cute5tupleIJNS5_1CILi1EEES8_S8_EEENS6_IJNS7_ILi128EEENS7_ILi96EEENS7_ILi64EEEEEELi256ENS_6half_tEfNS_4arch4Sm90ELb0ELb1ELb1ELb1ELb0ELb0ELb0ELb1ELb0ELb1ELb1ELb0EEENS1_21CollectiveEpilogueFwdINS6_IJSA_NS7_ILi256EEESB_EEES9_SE_SG_Li256ELb1ELb1ELb1ELb0EEENS1_36VarlenDynamicPersistentTileSchedulerILi128ELi96ELi256ELi128ELb1ELb1ELb1ELb1ELb0ELb1EEEEEEEEEvNT_6ParamsE:
        /* <DEDUP_REMOVED lines=18> */
.L_x_2327:
[----:B------:R-:W-:Y:S05]  /*0120*/  BSYNC B0 ;  /* 0x0000000000007941 */ /* 0x000fea0003800000 */
.L_x_2326:
        /* <DEDUP_REMOVED lines=41> */
.L_x_2328:
        /* <DEDUP_REMOVED lines=22> */
.L_x_2329:
        /* <DEDUP_REMOVED lines=18> */
.L_x_2330:
        /* <DEDUP_REMOVED lines=22> */
.L_x_2331:
        /* <DEDUP_REMOVED lines=22> */
.L_x_2332:
[----:B------:R-:W-:Y:S01]  /*0900*/  PLOP3.LUT P0, PT, PT, PT, UP0, 0x80, 0x0 ;  /* 0x000000000000781c */ /* 0x000fe20003f0f008 */
[----:B------:R-:W-:Y:S01]  /*0910*/  UMOV UR36, 0x1 ;  /* 0x0000000100247882 */ /* 0x000fe20000000000 */
[----:B------:R-:W-:Y:S01]  /*0920*/  NOP ;  /* 0x0000000000007918 */ /* 0x000fe20000000000 */
[----:B------:R-:W-:Y:S01]  /*0930*/  USEL UR36, UR36, 0x2, !UP0 ;  /* 0x0000000224247887 */ /* 0x000fe2000c000000 */
[----:B------:R-:W-:Y:S01]  /*0940*/  ULDC.64 UR40, c[0x0][0x208] ;  /* 0x0000820000287ab9 */ /* 0x000fe20000000a00 */
[----:B012-4-:R-:W-:Y:S08]  /*0950*/  BAR.SYNC.DEFER_BLOCKING 0x0 ;  /* 0x0000000000007b1d */ /* 0x017ff00000010000 */
[----:B------:R-:W-:Y:S05]  /*0960*/  @!P0 BRA `(.L_x_2333) ;  /* 0x0000012c00388947 */ /* 0x000fea0003800000 */
.L_x_2334:
        /* <DEDUP_REMOVED lines=24> */
[----:B------:R-:W-:Y:S02]  /*0af0*/  UMOV UR39, URZ ;  /* 0x0000003f00277c82 */ /* 0x000fe40008000000 */
[CC--:B------:R-:W-:Y:S02]  /*0b00*/  LEA.HI R0, R3.reuse, R6.reuse, RZ, 0x7 ;  /* 0x0000000603007211 */ /* 0x0c0fe400078f38ff */
[----:B------:R-:W-:-:S02]  /*0b10*/  LEA.HI R2, R3, R6, RZ, 0x4 ;  /* 0x0000000603027211 */ /* 0x000fc400078f20ff */
[----:B------:R-:W-:Y:S02]  /*0b20*/  LOP3.LUT R231, R0, 0xffffff80, RZ, 0xc0, !PT ;  /* 0xffffff8000e77812 */ /* 0x000fe400078ec0ff */
[CC--:B------:R-:W-:Y:S02]  /*0b30*/  LEA.HI R4, R3.reuse, R6.reuse, RZ, 0x5 ;  /* 0x0000000603047211 */ /* 0x0c0fe400078f28ff */
[----:B------:R-:W-:Y:S01]  /*0b40*/  LEA.HI R5, R3, R6, RZ, 0x2 ;  /* 0x0000000603057211 */ /* 0x000fe200078f10ff */
[----:B------:R-:W-:Y:S01]  /*0b50*/  IMAD.IADD R231, R6, 0x1, -R231 ;  /* 0x0000000106e77824 */ /* 0x000fe200078e0ae7 */
[----:B------:R-:W-:Y:S01]  /*0b60*/  LOP3.LUT R3, R2, 0x3fffff0, RZ, 0xc0, !PT ;  /* 0x03fffff002037812 */ /* 0x000fe200078ec0ff */
[----:B------:R-:W-:Y:S01]  /*0b70*/  IMAD.SHL.U32 R7, R4, 0x20, RZ ;  /* 0x0000002004077824 */ /* 0x000fe200078e00ff */
[----:B------:R-:W-:Y:S02]  /*0b80*/  LOP3.LUT R11, R5, 0xfffffffc, RZ, 0xc0, !PT ;  /* 0xfffffffc050b7812 */ /* 0x000fe400078ec0ff */
[----:B------:R-:W-:Y:S01]  /*0b90*/  SHF.R.S32.HI R8, RZ, 0x1f, R231 ;  /* 0x0000001fff087819 */ /* 0x000fe200000114e7 */
[C---:B------:R-:W-:Y:S01]  /*0ba0*/  IMAD.IADD R4, R6.reuse, 0x1, -R3 ;  /* 0x0000000106047824 */ /* 0x040fe200078e0a03 */
[----:B------:R-:W-:Y:S01]  /*0bb0*/  SHF.R.S32.HI R5, RZ, 0x4, R2 ;  /* 0x00000004ff057819 */ /* 0x000fe20000011402 */
[----:B------:R-:W-:Y:S01]  /*0bc0*/  IMAD.IADD R12, R6, 0x1, -R11 ;  /* 0x00000001060c7824 */ /* 0x000fe200078e0a0b */
[----:B------:R-:W-:-:S02]  /*0bd0*/  LEA.HI R9, R8, R231, RZ, 0x2 ;  /* 0x000000e708097211 */ /* 0x000fc400078f10ff */
[----:B------:R-:W-:Y:S02]  /*0be0*/  LEA.HI R2, R2, R5, RZ, 0x1 ;  /* 0x0000000502027211 */ /* 0x000fe400078f08ff */
[--C-:B------:R-:W-:Y:S02]  /*0bf0*/  SHF.R.S32.HI R10, RZ, 0x2, R9.reuse ;  /* 0x00000002ff0a7819 */ /* 0x100fe40000011409 */
[----:B------:R-:W-:Y:S02]  /*0c00*/  SHF.R.S32.HI R3, RZ, 0x1f, R9 ;  /* 0x0000001fff037819 */ /* 0x000fe40000011409 */
[----:B------:R-:W-:Y:S02]  /*0c10*/  LEA.HI R8, R8, R231, RZ, 0x5 ;  /* 0x000000e708087211 */ /* 0x000fe400078f28ff */
[----:B------:R-:W-:Y:S02]  /*0c20*/  LEA.HI R6, R3, R10, RZ, 0x3 ;  /* 0x0000000a03067211 */ /* 0x000fe400078f18ff */
[----:B------:R-:W-:-:S02]  /*0c30*/  SHF.R.S32.HI R3, RZ, 0x7, R0 ;  /* 0x00000007ff037819 */ /* 0x000fc40000011400 */
[----:B------:R-:W-:Y:S02]  /*0c40*/  LOP3.LUT R11, R6, 0xfffffff8, RZ, 0xc0, !PT ;  /* 0xfffffff8060b7812 */ /* 0x000fe400078ec0ff */
[----:B------:R-:W-:Y:S02]  /*0c50*/  LEA.HI R0, R0, R3, RZ, 0x1 ;  /* 0x0000000300007211 */ /* 0x000fe400078f08ff */
[----:B------:R-:W-:Y:S01]  /*0c60*/  LOP3.LUT R7, R7, 0xfffffc00, RZ, 0xc0, !PT ;  /* 0xfffffc0007077812 */ /* 0x000fe200078ec0ff */
[----:B------:R-:W-:Y:S01]  /*0c70*/  IMAD.IADD R11, R10, 0x1, -R11 ;  /* 0x000000010a0b7824 */ /* 0x000fe200078e0a0b */
[----:B------:R-:W-:Y:S02]  /*0c80*/  LOP3.LUT R2, R2, 0x1ffffffe, RZ, 0xc0, !PT ;  /* 0x1ffffffe02027812 */ /* 0x000fe400078ec0ff */
[----:B------:R-:W-:Y:S01]  /*0c90*/  LOP3.LUT R0, R0, 0x3fffffe, RZ, 0xc0, !PT ;  /* 0x03fffffe00007812 */ /* 0x000fe200078ec0ff */
[----:B------:R-:W-:Y:S01]  /*0ca0*/  IMAD R7, R4, 0x40, R7 ;  /* 0x0000004004077824 */ /* 0x000fe200078e0207 */
[----:B------:R-:W-:Y:S01]  /*0cb0*/  SHF.R.S32.HI R8, RZ, 0x5, R8 ;  /* 0x00000005ff087819 */ /* 0x000fe20000011408 */
[----:B------:R-:W-:Y:S01]  /*0cc0*/  IMAD.IADD R2, R5, 0x1, -R2 ;  /* 0x0000000105027824 */ /* 0x000fe200078e0a02 */
[----:B------:R-:W-:Y:S01]  /*0cd0*/  LOP3.LUT R6, R9, 0x7ffffffc, RZ, 0xc0, !PT ;  /* 0x7ffffffc09067812 */ /* 0x000fe200078ec0ff */
[----:B------:R-:W-:Y:S01]  /*0ce0*/  IMAD.IADD R0, R3, 0x1, -R0 ;  /* 0x0000000103007824 */ /* 0x000fe200078e0a00 */
[----:B------:R-:W-:Y:S01]  /*0cf0*/  LEA.HI R4, R12, R12, RZ, 0x1 ;  /* 0x0000000c0c047211 */ /* 0x000fe200078f08ff */
[----:B------:R-:W-:-:S02]  /*0d00*/  IMAD R11, R8, 0x10, R11 ;  /* 0x00000010080b7824 */ /* 0x000fc400078e020b */
[----:B------:R-:W-:Y:S01]  /*0d10*/  IMAD R2, R2, 0x8, R7 ;  /* 0x0000000802027824 */ /* 0x000fe200078e0207 */
[----:B------:R-:W-:Y:S01]  /*0d20*/  LOP3.LUT R3, R4, 0x1ffffffe, RZ, 0xc0, !PT ;  /* 0x1ffffffe04037812 */ /* 0x000fe200078ec0ff */
[----:B------:R-:W-:Y:S02]  /*0d30*/  IMAD R0, R0, 0x40, R11 ;  /* 0x0000004000007824 */ /* 0x000fe400078e020b */
[----:B------:R-:W-:Y:S01]  /*0d40*/  IMAD.IADD R6, R231, 0x1, -R6 ;  /* 0x00000001e7067824 */ /* 0x000fe200078e0a06 */
[----:B------:R0:W-:Y:S01]  /*0d50*/  STL [R1+0x60], R2 ;  /* 0x0000600201007387 */ /* 0x0001e20000100800 */
[----:B------:R-:W-:Y:S02]  /*0d60*/  IMAD.IADD R3, R12, 0x1, -R3 ;  /* 0x000000010c037824 */ /* 0x000fe400078e0a03 */
[----:B------:R-:W-:Y:S01]  /*0d70*/  IMAD.SHL.U32 R16, R6, 0x2, RZ ;  /* 0x0000000206107824 */ /* 0x000fe200078e00ff */
[----:B------:R1:W-:Y:S01]  /*0d80*/  STL [R1+0x5c], R0 ;  /* 0x00005c0001007387 */ /* 0x0003e20000100800 */
[----:B------:R-:W-:-:S02]  /*0d90*/  IMAD.MOV.U32 R6, RZ, RZ, R14 ;  /* 0x000000ffff067224 */ /* 0x000fc400078e000e */
[C---:B------:R-:W-:Y:S02]  /*0da0*/  VIADD R229, R16.reuse, 0x8 ;  /* 0x0000000810e57836 */ /* 0x040fe40000000000 */
[C---:B------:R-:W-:Y:S02]  /*0db0*/  VIADD R228, R16.reuse, 0x10 ;  /* 0x0000001010e47836 */ /* 0x040fe40000000000 */
        /* <DEDUP_REMOVED lines=52> */
[----:B------:R-:W-:Y:S01]  /*1100*/  IMAD R22, R3, 0x8, R0 ;  /* 0x0000000803167824 */ /* 0x000fe200078e0200 */
[----:B-1----:R-:W-:-:S07]  /*1110*/  SHF.R.S32.HI R232, RZ, 0x1f, R203 ;  /* 0x0000001fffe87819 */ /* 0x002fce00000114cb */
.L_x_2438:
[----:B------:R-:W-:Y:S01]  /*1120*/  ULDC.64 UR6, c[0x0][0xa28] ;  /* 0x00028a0000067ab9 */ /* 0x000fe20000000a00 */
[----:B0--3--:R-:W0:Y:S01]  /*1130*/  LDC R17, c[0x0][0x288] ;  /* 0x0000a200ff117b82 */ /* 0x009e220000000800 */
[----:B------:R-:W-:Y:S01]  /*1140*/  UISETP.NE.U32.AND UP0, UPT, UR6, URZ, UPT ;  /* 0x0000003f0600728c */ /* 0x000fe2000bf05070 */
[----:B----4-:R-:W-:-:S03]  /*1150*/  IMAD.MOV.U32 R8, RZ, RZ, RZ ;  /* 0x000000ffff087224 */ /* 0x010fc600078e00ff */
[----:B------:R-:W-:-:S03]  /*1160*/  UISETP.NE.AND.EX UP0, UPT, UR7, URZ, UPT, UP0 ;  /* 0x0000003f0700728c */ /* 0x000fc6000bf05300 */
[----:B------:R-:W-:Y:S01]  /*1170*/  ULDC.64 UR6, c[0x0][0xa18] ;  /* 0x0002860000067ab9 */ /* 0x000fe20000000a00 */
[----:B-1----:R-:W1:Y:S01]  /*1180*/  LDC.64 R10, c[0x0][0x418] ;  /* 0x00010600ff0a7b82 */ /* 0x002e620000000a00 */
[----:B------:R-:W-:Y:S01]  /*1190*/  UISETP.NE.U32.AND UP1, UPT, UR6, URZ, UPT ;  /* 0x0000003f0600728c */ /* 0x000fe2000bf25070 */
[----:B------:R-:W-:-:S03]  /*11a0*/  PLOP3.LUT P0, PT, PT, PT, UP0, 0x80, 0x0 ;  /* 0x000000000000781c */ /* 0x000fc60003f0f008 */
[----:B------:R-:W-:-:S03]  /*11b0*/  UISETP.NE.AND.EX UP1, UPT, UR7, URZ, UPT, UP1 ;  /* 0x0000003f0700728c */ /* 0x000fc6000bf25310 */
[----:B------:R-:W-:Y:S01]  /*11c0*/  @UP0 ULDC.64 UR6, c[0x0][0xa28] ;  /* 0x00028a0000060ab9 */ /* 0x000fe20000000a00 */
[----:B--2---:R-:W2:Y:S01]  /*11d0*/  LDC R9, c[0x0][0x424] ;  /* 0x00010900ff097b82 */ /* 0x004ea20000000800 */
[----:B------:R-:W-:Y:S01]  /*11e0*/  @UP0 UIMAD.WIDE UR6, UR5, 0x4, UR6 ;  /* 0x00000004050608a5 */ /* 0x000fe2000f8e0206 */
[----:B------:R-:W-:-:S05]  /*11f0*/  PLOP3.LUT P2, PT, PT, PT, UP1, 0x80, 0x0 ;  /* 0x000000000000781c */ /* 0x000fca0003f4f018 */
[----:B------:R-:W-:Y:S01]  /*1200*/  @UP1 ULDC.64 UR8, c[0x0][0xa18] ;  /* 0x0002860000081ab9 */ /* 0x000fe20000000a00 */
[----:B------:R-:W-:Y:S01]  /*1210*/  IMAD.U32 R2, RZ, RZ, UR6 ;  /* 0x00000006ff027e24 */ /* 0x000fe2000f8e00ff */
[----:B------:R-:W3:Y:S01]  /*1220*/  LDC R19, c[0x0][0x2f0] ;  /* 0x0000bc00ff137b82 */ /* 0x000ee20000000800 */
[----:B------:R-:W-:Y:S01]  /*1230*/  IMAD.U32 R3, RZ, RZ, UR7 ;  /* 0x00000007ff037e24 */ /* 0x000fe2000f8e00ff */
[----:B------:R-:W-:Y:S01]  /*1240*/  @UP1 UIMAD.WIDE UR6, UR5, 0x4, UR8 ;  /* 0x00000004050618a5 */ /* 0x000fe2000f8e0208 */
[----:B------:R-:W-:-:S03]  /*1250*/  LOP3.LUT R7, R6, 0xff000000, RZ, 0xc0, !PT ;  /* 0xff00000006077812 */ /* 0x000fc600078ec0ff */
[----:B------:R4:W5:Y:S02]  /*1260*/  @P0 LDG.E R8, desc[UR40][R2.64] ;  /* 0x0000002802080981 */ /* 0x000964000c1e1900 */
[----:B------:R-:W-:Y:S02]  /*1270*/  IMAD.U32 R4, RZ, RZ, UR6 ;  /* 0x00000006ff047e24 */ /* 0x000fe4000f8e00ff */
[----:B------:R-:W-:Y:S01]  /*1280*/  IMAD.U32 R5, RZ, RZ, UR7 ;  /* 0x00000007ff057e24 */ /* 0x000fe2000f8e00ff */
[----:B------:R-:W-:-:S04]  /*1290*/  ULDC.64 UR6, c[0x0][0xa20] ;  /* 0x0002880000067ab9 */ /* 0x000fc80000000a00 */
[----:B0-----:R4:W5:Y:S01]  /*12a0*/  @P2 LDG.E R17, desc[UR40][R4.64] ;  /* 0x0000002804112981 */ /* 0x001962000c1e1900 */
[----:B-1----:R-:W-:Y:S02]  /*12b0*/  ISETP.NE.U32.AND P0, PT, R10, RZ, PT ;  /* 0x000000ff0a00720c */ /* 0x002fe40003f05070 */
[----:B------:R-:W-:Y:S02]  /*12c0*/  ISETP.NE.U32.AND P1, PT, RZ, UR6, PT ;  /* 0x00000006ff007c0c */ /* 0x000fe4000bf25070 */
[----:B------:R-:W-:Y:S02]  /*12d0*/  LOP3.LUT R0, R6, 0xff0000, RZ, 0xc0, !PT ;  /* 0x00ff000006007812 */ /* 0x000fe400078ec0ff */
[----:B------:R-:W-:Y:S02]  /*12e0*/  SHF.R.U32.HI R7, RZ, 0x8, R7 ;  /* 0x00000008ff077819 */ /* 0x000fe40000011607 */
[----:B------:R-:W-:Y:S02]  /*12f0*/  ISETP.NE.AND.EX P0, PT, R11, RZ, PT, P0 ;  /* 0x000000ff0b00720c */ /* 0x000fe40003f05300 */
[----:B------:R-:W-:-:S02]  /*1300*/  ISETP.NE.AND.EX P1, PT, RZ, UR7, PT, P1 ;  /* 0x00000007ff007c0c */ /* 0x000fc4000bf25310 */
[----:B------:R-:W-:Y:S02]  /*1310*/  LEA.HI R200, R0, R7, RZ, 0x10 ;  /* 0x0000000700c87211 */ /* 0x000fe400078f80ff */
[----:B------:R-:W-:Y:S02]  /*1320*/  LOP3.LUT R23, R6, 0xffff, RZ, 0xc0, !PT ;  /* 0x0000ffff06177812 */ /* 0x000fe400078ec0ff */
[----:B--2---:R-:W-:Y:S01]  /*1330*/  SEL R0, R9, 0x1, P0 ;  /* 0x0000000109007807 */ /* 0x004fe20000000000 */
[----:B----4-:R-:W-:Y:S06]  /*1340*/  @P2 BRA `(.L_x_2335) ;  /* 0x00000000002c2947 */ /* 0x010fec0003800000 */
        /* <DEDUP_REMOVED lines=8> */
[----:B-----5:R-:W2:Y:S04]  /*13d0*/  LDG.E R17, desc[UR40][R2.64] ;  /* 0x0000002802117981 */ /* 0x020ea8000c1e1900 */
[----:B------:R-:W2:Y:S02]  /*13e0*/  LDG.E R4, desc[UR40][R2.64+0x4] ;  /* 0x0000042802047981 */ /* 0x000ea4000c1e1900 */
[----:B--2---:R-:W-:-:S07]  /*13f0*/  IMAD.IADD R17, R4, 0x1, -R17 ;  /* 0x0000000104117824 */ /* 0x004fce00078e0a11 */
.L_x_2335:
[----:B---3--:R-:W-:Y:S02]  /*1400*/  IMAD R19, R0, R19, RZ ;  /* 0x0000001300137224 */ /* 0x008fe400078e02ff */
[----:B------:R-:W-:Y:S01]  /*1410*/  IMAD.U32 R201, RZ, RZ, UR5 ;  /* 0x00000005ffc97e24 */ /* 0x000fe2000f8e00ff */
[----:B------:R-:W-:Y:S06]  /*1420*/  @!P1 BRA `(.L_x_2336) ;  /* 0x0000000000189947 */ /* 0x000fec0003800000 */
[----:B------:R-:W-:Y:S02]  /*1430*/  ULDC.64 UR6, c[0x0][0xa20] ;  /* 0x0002880000067ab9 */ /* 0x000fe40000000a00 */
[----:B------:R-:W-:-:S06]  /*1440*/  UIMAD.WIDE UR6, UR5, 0x4, UR6 ;  /* 0x00000004050678a5 */ /* 0x000fcc000f8e0206 */
[----:B------:R-:W-:Y:S02]  /*1450*/  IMAD.U32 R2, RZ, RZ, UR6 ;  /* 0x00000006ff027e24 */ /* 0x000fe4000f8e00ff */
[----:B------:R-:W-:-:S05]  /*1460*/  IMAD.U32 R3, RZ, RZ, UR7 ;  /* 0x00000007ff037e24 */ /* 0x000fca000f8e00ff */
[----:B------:R0:W5:Y:S01]  /*1470*/  LDG.E R19, desc[UR40][R2.64] ;  /* 0x0000002802137981 */ /* 0x000162000c1e1900 */
[----:B------:R-:W-:Y:S05]  /*1480*/  BRA `(.L_x_2337) ;  /* 0x00000000002c7947 */ /* 0x000fea0003800000 */
.L_x_2336:
        /* <DEDUP_REMOVED lines=9> */
[----:B------:R-:W2:Y:S02]  /*1520*/  LDG.E R0, desc[UR40][R2.64+0x4] ;  /* 0x0000042802007981 */ /* 0x000ea4000c1e1900 */
[----:B--2---:R-:W-:-:S07]  /*1530*/  IMAD.IADD R19, R0, 0x1, -R19 ;  /* 0x0000000100137824 */ /* 0x004fce00078e0a13 */
.L_x_2337:
[----:B------:R-:W1:Y:S01]  /*1540*/  LDC R0, c[0x0][0x448] ;  /* 0x00011200ff007b82 */ /* 0x000e620000000800 */
[----:B------:R-:W-:Y:S01]  /*1550*/  USHF.L.U32 UR43, UR4, 0x7, URZ ;  /* 0x00000007042b7899 */ /* 0x000fe2000800063f */
[----:B-----5:R-:W-:-:S03]  /*1560*/  IMAD.IADD R19, R19, 0x1, -R8 ;  /* 0x0000000113137824 */ /* 0x020fc600078e0a08 */
[----:B------:R-:W-:Y:S02]  /*1570*/  UIADD3 UR4, UR43, 0x7f, URZ ;  /* 0x0000007f2b047890 */ /* 0x000fe4000fffe03f */
[----:B0-----:R-:W-:Y:S01]  /*1580*/  IADD3 R3, R19, 0x1, -R17 ;  /* 0x0000000113037810 */ /* 0x001fe20007ffe811 */
[----:B------:R-:W0:Y:S01]  /*1590*/  LDC.64 R6, c[0x0][0x9e0] ;  /* 0x00027800ff067b82 */ /* 0x000e220000000a00 */
[----:B-1----:R-:W-:Y:S02]  /*15a0*/  ISETP.NE.AND P1, PT, R0, 0x1, PT ;  /* 0x000000010000780c */ /* 0x002fe40003f25270 */
[----:B------:R-:W-:Y:S01]  /*15b0*/  IMAD.U32 R0, RZ, RZ, UR4 ;  /* 0x00000004ff007e24 */ /* 0x000fe2000f8e00ff */
[----:B0-----:R-:W-:-:S10]  /*15c0*/  ISETP.GE.AND P2, PT, R7, 0x1, PT ;  /* 0x000000010700780c */ /* 0x001fd40003f46270 */
[----:B------:R-:W0:Y:S08]  /*15d0*/  @P1 LDC R2, c[0x0][0x44c] ;  /* 0x00011300ff021b82 */ /* 0x000e300000000800 */
[----:B------:R-:W1:Y:S01]  /*15e0*/  @P1 LDC R5, c[0x0][0x450] ;  /* 0x00011400ff051b82 */ /* 0x000e620000000800 */
[----:B0-----:R-:W-:-:S05]  /*15f0*/  @P1 IMAD.HI.U32 R2, R2, UR4, RZ ;  /* 0x0000000402021c27 */ /* 0x001fca000f8e00ff */
[----:B-1----:R-:W-:-:S05]  /*1600*/  @P1 SHF.R.U32.HI R0, RZ, R5, R2 ;  /* 0x00000005ff001219 */ /* 0x002fca0000011602 */
[----:B------:R-:W-:-:S04]  /*1610*/  IMAD.IADD R3, R3, 0x1, R0 ;  /* 0x0000000103037824 */ /* 0x000fc800078e0200 */
[----:B------:R-:W-:Y:S01]  /*1620*/  IMAD.IADD R0, R3, 0x1, R6 ;  /* 0x0000000103007824 */ /* 0x000fe200078e0206 */
        /* <DEDUP_REMOVED lines=11> */
.L_x_2339:
[----:B------:R-:W-:-:S13]  /*16e0*/  ISETP.NE.AND P0, PT, R7, 0x1, PT ;  /* 0x000000010700780c */ /* 0x000fda0003f05270 */
[----:B------:R-:W0:Y:S02]  /*16f0*/  @P0 LDC.64 R4, c[0x0][0x9e8] ;  /* 0x00027a00ff040b82 */ /* 0x000e240000000a00 */
[----:B0-----:R-:W-:-:S05]  /*1700*/  @P0 IMAD.HI.U32 R4, R2, R4, RZ ;  /* 0x0000000402040227 */ /* 0x001fca00078e00ff */
[----:B------:R-:W-:-:S07]  /*1710*/  @P0 SHF.R.U32.HI R2, RZ, R5, R4 ;  /* 0x00000005ff020219 */ /* 0x000fce0000011604 */
.L_x_2340:
[----:B------:R-:W-:-:S05]  /*1720*/  IMAD R3, R2, R7, R7 ;  /* 0x0000000702037224 */ /* 0x000fca00078e0207 */
[----:B------:R-:W-:-:S07]  /*1730*/  VIMNMX R0, R0, R3, PT ;  /* 0x0000000300007248 */ /* 0x000fce0003fe0100 */
.L_x_2338:
[----:B------:R-:W0:Y:S01]  /*1740*/  @P1 LDC R3, c[0x0][0x44c] ;  /* 0x00011300ff031b82 */ /* 0x000e220000000800 */
[----:B------:R-:W-:Y:S01]  /*1750*/  IMAD.U32 R4, RZ, RZ, UR43 ;  /* 0x0000002bff047e24 */ /* 0x000fe2000f8e00ff */
[----:B------:R-:W-:Y:S01]  /*1760*/  ULDC UR4, c[0x0][0x9dc] ;  /* 0x0002770000047ab9 */ /* 0x000fe20000000800 */
[----:B------:R-:W-:Y:S02]  /*1770*/  VIADD R2, R0, 0x5f ;  /* 0x0000005f00027836 */ /* 0x000fe40000000000 */
[----:B------:R-:W-:Y:S02]  /*1780*/  VIADD R0, R19, 0x5f ;  /* 0x0000005f13007836 */ /* 0x000fe40000000000 */
[----:B------:R-:W-:Y:S01]  /*1790*/  IMAD.HI R2, R2, 0x2aaaaaab, RZ ;  /* 0x2aaaaaab02027827 */ /* 0x000fe200078e02ff */
[----:B------:R-:W1:Y:S03]  /*17a0*/  @P1 LDC R6, c[0x0][0x450] ;  /* 0x00011400ff061b82 */ /* 0x000e660000000800 */
[----:B------:R-:W-:Y:S01]  /*17b0*/  IMAD.HI R0, R0, 0x2aaaaaab, RZ ;  /* 0x2aaaaaab00007827 */ /* 0x000fe200078e02ff */
[----:B------:R-:W-:-:S04]  /*17c0*/  SHF.R.U32.HI R5, RZ, 0x1f, R2 ;  /* 0x0000001fff057819 */ /* 0x000fc80000011602 */
[----:B------:R-:W-:Y:S01]  /*17d0*/  LEA.HI.SX32 R2, R2, R5, 0x1c ;  /* 0x0000000502027211 */ /* 0x000fe200078fe2ff */
[----:B0-----:R-:W-:-:S05]  /*17e0*/  @P1 IMAD.HI.U32 R3, R3, UR43, RZ ;  /* 0x0000002b03031c27 */ /* 0x001fca000f8e00ff */
[----:B-1----:R-:W-:Y:S02]  /*17f0*/  @P1 SHF.R.U32.HI R4, RZ, R6, R3 ;  /* 0x00000006ff041219 */ /* 0x002fe40000011603 */
[----:B------:R-:W-:Y:S02]  /*1800*/  SHF.R.U32.HI R3, RZ, 0x1f, R0 ;  /* 0x0000001fff037819 */ /* 0x000fe40000011600 */
[----:B------:R-:W-:Y:S02]  /*1810*/  IADD3 R4, R4, R19, -R17 ;  /* 0x0000001304047210 */ /* 0x000fe40007ffe811 */
[----:B------:R-:W-:-:S03]  /*1820*/  LEA.HI.SX32 R3, R0, R3, 0x1c ;  /* 0x0000000300037211 */ /* 0x000fc600078fe2ff */
[----:B------:R-:W-:Y:S01]  /*1830*/  VIADD R6, R4, -UR4 ;  /* 0x8000000404067c36 */ /* 0x000fe20008000000 */
[----:B------:R-:W-:-:S04]  /*1840*/  VIMNMX R176, R3, R2, PT ;  /* 0x0000000203b07248 */ /* 0x000fc80003fe0100 */
[----:B------:R-:W-:Y:S01]  /*1850*/  R2UR UR4, R6 ;  /* 0x00000000060472ca */ /* 0x000fe200000e0000 */
[----:B------:R-:W-:-:S14]  /*1860*/  @!P2 BRA `(.L_x_2341) ;  /* 0x000000000044a947 */ /* 0x000fdc0003800000 */
        /* <DEDUP_REMOVED lines=9> */
.L_x_2342:
[----:B------:R-:W-:-:S13]  /*1900*/  ISETP.NE.AND P0, PT, R7, 0x1, PT ;  /* 0x000000010700780c */ /* 0x000fda0003f05270 */
[----:B------:R-:W0:Y:S02]  /*1910*/  @P0 LDC.64 R2, c[0x0][0x9e8] ;  /* 0x00027a00ff020b82 */ /* 0x000e240000000a00 */
[----:B0-----:R-:W-:-:S05]  /*1920*/  @P0 IMAD.HI.U32 R0, R4, R2, RZ ;  /* 0x0000000204000227 */ /* 0x001fca00078e00ff */
[----:B------:R-:W-:-:S07]  /*1930*/  @P0 SHF.R.U32.HI R4, RZ, R3, R0 ;  /* 0x00000003ff040219 */ /* 0x000fce0000011600 */
.L_x_2343:
[----:B------:R-:W-:-:S05]  /*1940*/  IMAD R4, R4, R7, RZ ;  /* 0x0000000704047224 */ /* 0x000fca00078e02ff */
[----:B------:R-:W-:-:S13]  /*1950*/  R2UR UR5, R4 ;  /* 0x00000000040572ca */ /* 0x000fda00000e0000 */
[----:B------:R-:W-:-:S04]  /*1960*/  UISETP.LT.AND UP0, UPT, UR4, UR5, UPT ;  /* 0x000000050400728c */ /* 0x000fc8000bf01270 */
[----:B------:R-:W-:-:S12]  /*1970*/  USEL UR4, UR4, UR5, !UP0 ;  /* 0x0000000504047287 */ /* 0x000fd8000c000000 */
.L_x_2341:
[----:B------:R-:W-:Y:S01]  /*1980*/  UIMAD.WIDE UR4, UR4, 0x2aaaaaab, URZ ;  /* 0x2aaaaaab040478a5 */ /* 0x000fe2000f8e023f */
[----:B------:R-:W-:Y:S02]  /*1990*/  LOP3.LUT R230, R200, 0xff, RZ, 0xc0, !PT ;  /* 0x000000ffc8e67812 */ /* 0x000fe400078ec0ff */
[----:B------:R-:W-:Y:S01]  /*19a0*/  SHF.R.U32.HI R200, RZ, 0x10, R200 ;  /* 0x00000010ffc87819 */ /* 0x000fe200000116c8 */
[----:B------:R-:W-:Y:S01]  /*19b0*/  USHF.R.U32.HI UR4, URZ, 0x1f, UR5 ;  /* 0x0000001f3f047899 */ /* 0x000fe20008011605 */
[----:B------:R-:W-:-:S03]  /*19c0*/  R2UR UR8, R230 ;  /* 0x00000000e60872ca */ /* 0x000fc600000e0000 */
[----:B------:R-:W-:-:S04]  /*19d0*/  ULEA.HI.SX32 UR4, UR5, UR4, 0x1c ;  /* 0x0000000405047291 */ /* 0x000fc8000f8fe23f */
[----:B------:R-:W-:-:S04]  /*19e0*/  UISETP.LT.AND UP0, UPT, URZ, UR4, UPT ;  /* 0x000000043f00728c */ /* 0x000fc8000bf01270 */
[----:B------:R-:W-:-:S03]  /*19f0*/  USEL UR44, URZ, UR4, !UP0 ;  /* 0x000000043f2c7287 */ /* 0x000fc6000c000000 */
[----:B------:R-:W-:-:S03]  /*1a00*/  UMOV UR4, URZ ;  /* 0x0000003f00047c82 */ /* 0x000fc60008000000 */
[----:B------:R-:W-:-:S13]  /*1a10*/  ISETP.GT.AND P0, PT, R176, UR44, PT ;  /* 0x0000002cb0007c0c */ /* 0x000fda000bf04270 */
[----:B------:R-:W-:Y:S05]  /*1a20*/  @!P0 BRA `(.L_x_2344) ;  /* 0x0000000000948947 */ /* 0x000fea0003800000 */
[----:B------:R-:W0:Y:S01]  /*1a30*/  LDC R3, c[0x0][0x9f0] ;  /* 0x00027c00ff037b82 */ /* 0x000e220000000800 */
[----:B------:R-:W-:Y:S01]  /*1a40*/  ISETP.NE.AND P0, PT, R200, RZ, PT ;  /* 0x000000ffc800720c */ /* 0x000fe20003f05270 */
[----:B------:R-:W-:-:S03]  /*1a50*/  UMOV UR4, URZ ;  /* 0x0000003f00047c82 */ /* 0x000fc60008000000 */
[----:B0-----:R-:W-:-:S04]  /*1a60*/  SEL R5, R200, R3, P0 ;  /* 0x00000003c8057207 */ /* 0x001fc80000000000 */
[-C--:B------:R-:W-:Y:S02]  /*1a70*/  IABS R0, R5.reuse ;  /* 0x0000000500007213 */ /* 0x080fe40000000000 */
[----:B------:R-:W-:Y:S02]  /*1a80*/  IABS R6, R5 ;  /* 0x0000000500067213 */ /* 0x000fe40000000000 */
[----:B------:R-:W-:Y:S02]  /*1a90*/  R2UR UR9, R0 ;  /* 0x00000000000972ca */ /* 0x000fe400000e0000 */
[----:B------:R-:W-:-:S05]  /*1aa0*/  IADD3 R0, R5, -0x1, R176 ;  /* 0xffffffff05007810 */ /* 0x000fca0007ffe0b0 */
[----:B------:R-:W-:-:S05]  /*1ab0*/  VIADD R0, R0, -UR44 ;  /* 0x8000002c00007c36 */ /* 0x000fca0008000000 */
[----:B------:R-:W-:Y:S01]  /*1ac0*/  IABS R4, R0 ;  /* 0x0000000000047213 */ /* 0x000fe20000000000 */
[----:B------:R-:W0:Y:S01]  /*1ad0*/  I2F.RP R2, UR9 ;  /* 0x0000000900027d06 */ /* 0x000e220008209400 */
[----:B------:R-:W-:Y:S02]  /*1ae0*/  LOP3.LUT R0, R0, R5, RZ, 0x3c, !PT ;  /* 0x0000000500007212 */ /* 0x000fe400078e3cff */
[----:B------:R-:W-:-:S05]  /*1af0*/  R2UR UR7, R4 ;  /* 0x00000000040772ca */ /* 0x000fca00000e0000 */
[----:B0-----:R-:W0:Y:S02]  /*1b00*/  MUFU.RCP R2, R2 ;  /* 0x0000000200027308 */ /* 0x001e240000001000 */
[----:B0-----:R-:W-:Y:S02]  /*1b10*/  VIADD R3, R2, 0xffffffe ;  /* 0x0ffffffe02037836 */ /* 0x001fe40000000000 */
        /* <DEDUP_REMOVED lines=8> */
[----:B------:R-:W-:Y:S01]  /*1ba0*/  UIMAD UR4, UR5, UR6, UR7 ;  /* 0x00000006050472a4 */ /* 0x000fe2000f8e0207 */
[----:B------:R-:W-:Y:S02]  /*1bb0*/  R2UR UR6, R0 ;  /* 0x00000000000672ca */ /* 0x000fe400000e0000 */
[----:B------:R-:W-:Y:S01]  /*1bc0*/  R2UR UR7, R5 ;  /* 0x00000000050772ca */ /* 0x000fe200000e0000 */
[----:B------:R-:W-:-:S11]  /*1bd0*/  UISETP.GT.U32.AND UP1, UPT, UR9, UR4, UPT ;  /* 0x000000040900728c */ /* 0x000fd6000bf24070 */
[----:B------:R-:W-:Y:S02]  /*1be0*/  @!UP1 UIADD3 UR4, UR4, -UR9, URZ ;  /* 0x8000000904049290 */ /* 0x000fe4000fffe03f */
[----:B------:R-:W-:Y:S02]  /*1bf0*/  @!UP1 UIADD3 UR5, UR5, 0x1, URZ ;  /* 0x0000000105059890 */ /* 0x000fe4000fffe03f */
[----:B------:R-:W-:Y:S02]  /*1c00*/  UISETP.GE.U32.AND UP0, UPT, UR4, UR9, UPT ;  /* 0x000000090400728c */ /* 0x000fe4000bf06070 */
[----:B------:R-:W-:Y:S01]  /*1c10*/  UISETP.GE.AND UP1, UPT, UR6, URZ, UPT ;  /* 0x0000003f0600728c */ /* 0x000fe2000bf26270 */
[----:B------:R-:W-:-:S08]  /*1c20*/  R2UR UR6, R5 ;  /* 0x00000000050672ca */ /* 0x000fd000000e0000 */
[----:B------:R-:W-:Y:S02]  /*1c30*/  @UP0 UIADD3 UR5, UR5, 0x1, URZ ;  /* 0x0000000105050890 */ /* 0x000fe4000fffe03f */
[----:B------:R-:W-:-:S05]  /*1c40*/  UISETP.NE.AND UP0, UPT, UR7, URZ, UPT ;  /* 0x0000003f0700728c */ /* 0x000fca000bf05270 */
[----:B------:R-:W-:Y:S02]  /*1c50*/  UMOV UR4, UR5 ;  /* 0x0000000500047c82 */ /* 0x000fe40008000000 */
[----:B------:R-:W-:-:S04]  /*1c60*/  @!UP1 UIADD3 UR4, -UR4, URZ, URZ ;  /* 0x0000003f04049290 */ /* 0x000fc8000fffe13f */
[----:B------:R-:W-:-:S12]  /*1c70*/  @!UP0 ULOP3.LUT UR4, URZ, UR6, URZ, 0x33, !UPT ;  /* 0x000000063f048292 */ /* 0x000fd8000f8e333f */
.L_x_2344:
        /* <DEDUP_REMOVED lines=107> */
.L_x_2346:
        /* <DEDUP_REMOVED lines=13> */
.L_x_2573:
[----:B0-----:R-:W-:Y:S01]  /*2400*/  IMAD.U32 R0, RZ, RZ, UR42 ;  /* 0x0000002aff007e24 */ /* 0x001fe2000f8e00ff */
[----:B------:R-:W-:Y:S05]  /*2410*/  WARPSYNC.ALL ;  /* 0x0000000000007948 */ /* 0x000fea0003800000 */
[----:B------:R0:W-:Y:S01]  /*2420*/  BAR.SYNC.DEFER_BLOCKING R7, 0x100 ;  /* 0x000400070000751d */ /* 0x0001e20000010000 */
[----:B------:R-:W-:-:S13]  /*2430*/  ISETP.NE.AND P0, PT, R0, 0x3, PT ;  /* 0x000000030000780c */ /* 0x000fda0003f05270 */
[----:B0-----:R-:W-:Y:S05]  /*2440*/  @!P0 BRA `(.L_x_2348) ;  /* 0x0000000000048947 */ /* 0x001fea0003800000 */
[----:B------:R-:W-:Y:S01]  /*2450*/  BPT.TRAP 0x1 ;  /* 0x000000040000795c */ /* 0x000fe20000300000 */
.L_x_2348:
[----:B------:R-:W-:Y:S01]  /*2460*/  R2UR UR5, R3 ;  /* 0x00000000030572ca */ /* 0x000fe200000e0000 */
[----:B------:R-:W-:-:S05]  /*2470*/  IMAD.U32 R8, RZ, RZ, UR38 ;  /* 0x00000026ff087e24 */ /* 0x000fca000f8e00ff */
[----:B------:R-:W-:-:S07]  /*2480*/  SHF.L.U32 R8, R8, 0x1f, RZ ;  /* 0x0000001f08087819 */ /* 0x000fce00000006ff */
[----:B------:R-:W-:-:S09]  /*2490*/  ULEA UR5, UR39, UR5, 0x3 ;  /* 0x0000000527057291 */ /* 0x000fd2000f8e183f */
[----:B------:R0:W1:Y:S01]  /*24a0*/  SYNCS.PHASECHK.TRANS64.TRYWAIT P1, [UR5+0x22830], R8 ;  /* 0x02283008ff0075a7 */ /* 0x0000620008020145 */
[----:B------:R-:W-:Y:S05]  /*24b0*/  @!P0 BRA `(.L_x_2349) ;  /* 0x0000000000048947 */ /* 0x000fea0003800000 */
[----:B------:R-:W-:Y:S01]  /*24c0*/  BPT.TRAP 0x1 ;  /* 0x000000040000795c */ /* 0x000fe20000300000 */
.L_x_2349:
[----:B-1----:R-:W-:Y:S05]  /*24d0*/  @P1 BRA `(.L_x_2350) ;  /* 0x0000000000081947 */ /* 0x002fea0003800000 */
[----:B------:R-:W1:Y:S02]  /*24e0*/  SYNCS.PHASECHK.TRANS64.TRYWAIT P1, [UR5+0x22830], R8 ;  /* 0x02283008ff0075a7 */ /* 0x000e640008020145 */
[----:B-1----:R-:W-:Y:S05]  /*24f0*/  @!P1 BRA `(.L_x_2351) ;  /* 0x0000018000e09947 */ /* 0x002fea0003800000 */
.L_x_2350:
[----:B------:R-:W-:Y:S01]  /*2500*/  R2UR UR4, R3 ;  /* 0x00000000030472ca */ /* 0x000fe200000e0000 */
[----:B------:R-:W-:Y:S01]  /*2510*/  ULOP3.LUT UR12, UR45, 0x10000, URZ, 0xfc, !UPT ;  /* 0x000100002d0c7892 */ /* 0x000fe2000f8efc3f */
[----:B------:R-:W-:Y:S01]  /*2520*/  WARPGROUP.ARRIVE ;  /* 0x00000000000079c5 */ /* 0x000fe20000000000 */
[----:B------:R-:W-:Y:S01]  /*2530*/  UMOV UR13, 0x40000040 ;  /* 0x40000040000d7882 */ /* 0x000fe20000000000 */
[----:B------:R-:W-:Y:S01]  /*2540*/  UMOV UR15, 0x40000040 ;  /* 0x40000040000f7882 */ /* 0x000fe20000000000 */
[----:B------:R-:W-:Y:S01]  /*2550*/  UIADD3 UR16, UR12, 0x2, URZ ;  /* 0x000000020c107890 */ /* 0x000fe2000fffe03f */
[----:B-1----:R-:W1:Y:S01]  /*2560*/  LDC R5, c[0x0][0x448] ;  /* 0x00011200ff057b82 */ /* 0x002e620000000800 */
[----:B------:R-:W-:Y:S01]  /*2570*/  UMOV UR17, 0x40000040 ;  /* 0x4000004000117882 */ /* 0x000fe20000000000 */
[----:B------:R-:W-:Y:S01]  /*2580*/  UMOV UR19, 0x40000040 ;  /* 0x4000004000137882 */ /* 0x000fe20000000000 */
[----:B------:R-:W-:Y:S01]  /*2590*/  UIADD3 UR20, UR12, 0x4, URZ ;  /* 0x000000040c147890 */ /* 0x000fe2000fffe03f */
[----:B------:R-:W2:Y:S01]  /*25a0*/  S2R R10, SR_TID.X ;  /* 0x00000000000a7919 */ /* 0x000ea20000002100 */
[----:B------:R-:W-:Y:S01]  /*25b0*/  UMOV UR21, 0x40000040 ;  /* 0x4000004000157882 */ /* 0x000fe20000000000 */
[----:B------:R-:W-:Y:S01]  /*25c0*/  UMOV UR23, 0x40000040 ;  /* 0x4000004000177882 */ /* 0x000fe20000000000 */
[----:B------:R-:W-:Y:S01]  /*25d0*/  UIADD3 UR4, UR4, 0x1c400, URZ ;  /* 0x0001c40004047890 */ /* 0x000fe2000fffe03f */
[----:B------:R-:W-:Y:S01]  /*25e0*/  LOP3.LUT R18, R18, 0xffefffff, RZ, 0xc0, !PT ;  /* 0xffefffff12127812 */ /* 0x000fe200078ec0ff */
[----:B------:R-:W-:-:S02]  /*25f0*/  UIADD3 UR8, UR12, 0x6, URZ ;  /* 0x000000060c087890 */ /* 0x000fc4000fffe03f */
[----:B------:R-:W-:Y:S01]  /*2600*/  USHF.R.U32.HI UR4, URZ, 0x4, UR4 ;  /* 0x000000043f047899 */ /* 0x000fe20008011604 */
[----:B------:R-:W-:Y:S01]  /*2610*/  UMOV UR9, 0x40000040 ;  /* 0x4000004000097882 */ /* 0x000fe20000000000 */
[----:B------:R-:W-:Y:S02]  /*2620*/  UMOV UR11, 0x40000040 ;  /* 0x40000040000b7882 */ /* 0x000fe40000000000 */
[----:B------:R-:W-:Y:S01]  /*2630*/  ULOP3.LUT UR4, UR4, 0x3fff, URZ, 0xc0, !UPT ;  /* 0x00003fff04047892 */ /* 0x000fe2000f8ec03f */
[----:B------:R-:W-:Y:S01]  /*2640*/  ULDC.64 UR6, c[0x0][0x9e0] ;  /* 0x0002780000067ab9 */ /* 0x000fe20000000a00 */
[----:B------:R-:W-:Y:S02]  /*2650*/  ULDC UR26, c[0x0][0x9dc] ;  /* 0x00027700001a7ab9 */ /* 0x000fe40000000800 */
[----:B------:R-:W-:Y:S02]  /*2660*/  ULOP3.LUT UR24, UR4, 0x10000, URZ, 0xfc, !UPT ;  /* 0x0001000004187892 */ /* 0x000fe4000f8efc3f */
[----:B------:R-:W-:-:S02]  /*2670*/  UISETP.GE.AND UP0, UPT, UR7, 0x1, UPT ;  /* 0x000000010700788c */ /* 0x000fc4000bf06270 */
[----:B------:R-:W-:Y:S01]  /*2680*/  UIMAD UR14, UR39, 0x300, UR24 ;  /* 0x00000300270e78a4 */ /* 0x000fe2000f8e0218 */
[----:B-1----:R-:W-:Y:S01]  /*2690*/  ISETP.NE.AND P2, PT, R5, 0x1, PT ;  /* 0x000000010500780c */ /* 0x002fe20003f45270 */
[----:B------:R-:W-:Y:S01]  /*26a0*/  ULDC UR4, c[0x0][0x9d8] ;  /* 0x0002760000047ab9 */ /* 0x000fe20000000800 */
[----:B------:R-:W1:Y:S01]  /*26b0*/  S2R R5, SR_TID.X ;  /* 0x0000000000057919 */ /* 0x000e620000002100 */
[----:B------:R-:W-:Y:S02]  /*26c0*/  UIADD3 UR18, UR14, 0x2, URZ ;  /* 0x000000020e127890 */ /* 0x000fe4000fffe03f */
[----:B------:R-:W-:Y:S02]  /*26d0*/  UIADD3 UR22, UR14, 0x4, URZ ;  /* 0x000000040e167890 */ /* 0x000fe4000fffe03f */
[----:B------:R-:W-:Y:S02]  /*26e0*/  UIADD3 UR10, UR14, 0x6, URZ ;  /* 0x000000060e0a7890 */ /* 0x000fe4000fffe03f */
[----:B------:R-:W-:Y:S01]  /*26f0*/  HGMMA.64x96x16.F32 R24, gdesc[UR12], RZ, !UPT, gsb0 ;  /* 0x016000000c1879f0 */ /* 0x000fe2000c0008ff */
[----:B------:R-:W-:Y:S01]  /*2700*/  ULOP3.LUT UR26, URZ, UR26, URZ, 0x33, !UPT ;  /* 0x0000001a3f1a7292 */ /* 0x000fe2000f8e333f */
[----:B--2---:R-:W-:-:S02]  /*2710*/  SHF.R.U32.HI R10, RZ, 0x7, R10 ;  /* 0x00000007ff0a7819 */ /* 0x004fc4000001160a */
[----:B------:R-:W2:Y:S01]  /*2720*/  @P2 LDC R6, c[0x0][0x44c] ;  /* 0x00011300ff062b82 */ /* 0x000ea20000000800 */
[----:B------:R-:W-:-:S07]  /*2730*/  @P2 LOP3.LUT R18, R18, 0x100000, RZ, 0xfc, !PT ;  /* 0x0010000012122812 */ /* 0x000fce00078efcff */
[----:B------:R-:W3:Y:S01]  /*2740*/  @P2 LDC R9, c[0x0][0x450] ;  /* 0x00011400ff092b82 */ /* 0x000ee20000000800 */
[----:B-1----:R-:W-:-:S04]  /*2750*/  LOP3.LUT R5, R5, 0x7f, RZ, 0xc0, !PT ;  /* 0x0000007f05057812 */ /* 0x002fc800078ec0ff */
[----:B------:R-:W-:Y:S01]  /*2760*/  ISETP.NE.AND P1, PT, R5, RZ, PT ;  /* 0x000000ff0500720c */ /* 0x000fe20003f25270 */
[----:B------:R-:W-:-:S04]  /*2770*/  VIADD R5, R22, UR43 ;  /* 0x0000002b16057c36 */ /* 0x000fc80008000000 */
[----:B--2---:R-:W-:Y:S01]  /*2780*/  @P2 IMAD.HI.U32 R6, R5, R6, RZ ;  /* 0x0000000605062227 */ /* 0x004fe200078e00ff */
        /* <DEDUP_REMOVED lines=12> */
[----:B------:R-:W-:Y:S02]  /*2850*/  IMAD.MOV.U32 R38, RZ, RZ, R5 ;  /* 0x000000ffff267224 */ /* 0x000fe400078e0005 */
[----:B------:R-:W-:Y:S01]  /*2860*/  FMUL.FTZ R32, R32, UR4 ;  /* 0x0000000420207c20 */ /* 0x000fe20008410000 */
[----:B------:R-:W-:-:S02]  /*2870*/  IMAD.U32 R5, RZ, RZ, UR5 ;  /* 0x00000005ff057e24 */ /* 0x000fc4000f8e00ff */
[----:B------:R-:W-:Y:S01]  /*2880*/  FMUL.FTZ R52, R52, UR4 ;  /* 0x0000000434347c20 */ /* 0x000fe20008410000 */
[----:B---3--:R-:W-:Y:S01]  /*2890*/  @P2 SHF.R.U32.HI R38, RZ, R9, R6 ;  /* 0x00000009ff262219 */ /* 0x008fe20000011606 */
[----:B------:R1:W2:Y:S01]  /*28a0*/  MUFU.TANH R14, R32 ;  /* 0x00000020000e7308 */ /* 0x0002a20000002400 */
[----:B------:R-:W-:Y:S01]  /*28b0*/  @!P1 VIADD R5, R5, 0x22840 ;  /* 0x0002284005059836 */ /* 0x000fe20000000000 */
[----:B------:R-:W-:Y:S01]  /*28c0*/  IADD3 R6, -R10, 0xb, RZ ;  /* 0x0000000b0a067810 */ /* 0x000fe20007ffe1ff */
[----:B------:R-:W-:Y:S01]  /*28d0*/  FMUL.FTZ R28, R28, UR4 ;  /* 0x000000041c1c7c20 */ /* 0x000fe20008410000 */
[----:B------:R-:W-:Y:S01]  /*28e0*/  FMUL.FTZ R29, R29, UR4 ;  /* 0x000000041d1d7c20 */ /* 0x000fe20008410000 */
[----:B------:R-:W-:Y:S01]  /*28f0*/  FMUL.FTZ R33, R33, UR4 ;  /* 0x0000000421217c20 */ /* 0x000fe20008410000 */
[----:B------:R-:W-:Y:S01]  /*2900*/  @!P1 PRMT R5, RZ, 0x654, R5 ;  /* 0x00000654ff059816 */ /* 0x000fe20000000005 */
[----:B------:R-:W-:Y:S01]  /*2910*/  FMUL.FTZ R36, R36, UR4 ;  /* 0x0000000424247c20 */ /* 0x000fe20008410000 */
[----:B------:R-:W-:Y:S01]  /*2920*/  FMUL.FTZ R37, R37, UR4 ;  /* 0x0000000425257c20 */ /* 0x000fe20008410000 */
[----:B-1----:R-:W-:Y:S01]  /*2930*/  FMUL.FTZ R32, R50, UR4 ;  /* 0x0000000432207c20 */ /* 0x002fe20008410000 */
[----:B------:R-:W-:Y:S01]  /*2940*/  FMUL.FTZ R40, R40, UR4 ;  /* 0x0000000428287c20 */ /* 0x000fe20008410000 */
[----:B------:R1:W3:Y:S01]  /*2950*/  MUFU.TANH R50, R52 ;  /* 0x0000003400327308 */ /* 0x0002e20000002400 */
[----:B------:R-:W-:Y:S01]  /*2960*/  FMUL.FTZ R44, R44, UR4 ;  /* 0x000000042c2c7c20 */ /* 0x000fe20008410000 */
[----:B------:R4:W-:Y:S06]  /*2970*/  BAR.ARV R6, 0x100 ;  /* 0x000400060000751d */ /* 0x0009ec0000002000 */
[----:B------:R-:W-:Y:S01]  /*2980*/  FMUL.FTZ R4, R24, UR4 ;  /* 0x0000000418047c20 */ /* 0x000fe20008410000 */
[----:B------:R-:W-:Y:S01]  /*2990*/  FMUL.FTZ R2, R25, UR4 ;  /* 0x0000000419027c20 */ /* 0x000fe20008410000 */
[----:B-1----:R-:W1:Y:S01]  /*29a0*/  SHFL.IDX PT, R52, R38, RZ, 0x1c1f ;  /* 0x001c1fff26347589 */ /* 0x002e6200000e0000 */
[----:B------:R-:W-:Y:S01]  /*29b0*/  FMUL.FTZ R15, R27, UR4 ;  /* 0x000000041b0f7c20 */ /* 0x000fe20008410000 */
[----:B------:R5:W0:Y:S01]  /*29c0*/  MUFU.TANH R11, R28 ;  /* 0x0000001c000b7308 */ /* 0x000a220000002400 */
[----:B------:R-:W-:Y:S01]  /*29d0*/  FMUL.FTZ R20, R30, UR4 ;  /* 0x000000041e147c20 */ /* 0x000fe20008410000 */
[----:B------:R2:W-:Y:S01]  /*29e0*/  @!P1 SYNCS.ARRIVE.TRANS64.RED.A1T0 RZ, [R5+URZ], RZ ;  /* 0x000000ff05ff99a7 */ /* 0x0005e2000810043f */
[----:B------:R-:W-:Y:S01]  /*29f0*/  FMUL.FTZ R21, R31, UR4 ;  /* 0x000000041f157c20 */ /* 0x000fe20008410000 */
[----:B------:R-:W-:Y:S01]  /*2a00*/  FMUL.FTZ R24, R34, UR4 ;  /* 0x0000000422187c20 */ /* 0x000fe20008410000 */
[----:B------:R-:W-:Y:S01]  /*2a10*/  FMUL.FTZ R25, R35, UR4 ;  /* 0x0000000423197c20 */ /* 0x000fe20008410000 */
[----:B------:R-:W-:Y:S01]  /*2a20*/  FMUL.FTZ R27, R39, UR4 ;  /* 0x00000004271b7c20 */ /* 0x000fe20008410000 */
[----:B------:R-:W-:Y:S01]  /*2a30*/  FMUL.FTZ R30, R46, UR4 ;  /* 0x000000042e1e7c20 */ /* 0x000fe20008410000 */
[----:B------:R4:W0:Y:S01]  /*2a40*/  MUFU.TANH R12, R29 ;  /* 0x0000001d000c7308 */ /* 0x0008220000002400 */
[----:B-----5:R-:W-:Y:S01]  /*2a50*/  FMUL.FTZ R28, R42, UR4 ;  /* 0x000000042a1c7c20 */ /* 0x020fe20008410000 */
[----:B--2---:R-:W-:-:S02]  /*2a60*/  IMAD R5, R176, -0x60, R19 ;  /* 0xffffffa0b0057824 */ /* 0x004fc400078e0213 */
[----:B------:R-:W-:Y:S01]  /*2a70*/  FMUL.FTZ R31, R47, UR4 ;  /* 0x000000042f1f7c20 */ /* 0x000fe20008410000 */
[----:B------:R-:W-:Y:S01]  /*2a80*/  FMUL.FTZ R48, R48, UR4 ;  /* 0x0000000430307c20 */ /* 0x000fe20008410000 */
[----:B------:R-:W-:Y:S01]  /*2a90*/  FMUL.FTZ R34, R54, UR4 ;  /* 0x0000000436227c20 */ /* 0x000fe20008410000 */
[----:B------:R-:W-:Y:S01]  /*2aa0*/  FMUL.FTZ R35, R55, UR4 ;  /* 0x0000000437237c20 */ /* 0x000fe20008410000 */
[----:B------:R-:W-:Y:S01]  /*2ab0*/  FMUL.FTZ R60, R60, UR4 ;  /* 0x000000043c3c7c20 */ /* 0x000fe20008410000 */
[----:B------:R2:W0:Y:S01]  /*2ac0*/  MUFU.TANH R72, R33 ;  /* 0x0000002100487308 */ /* 0x0004220000002400 */
[----:B----4-:R-:W-:Y:S01]  /*2ad0*/  FMUL.FTZ R29, R43, UR4 ;  /* 0x000000042b1d7c20 */ /* 0x010fe20008410000 */
[----:B------:R-:W-:Y:S01]  /*2ae0*/  FMUL.FTZ R61, R61, UR4 ;  /* 0x000000043d3d7c20 */ /* 0x000fe20008410000 */
[----:B------:R-:W-:Y:S01]  /*2af0*/  FMUL.FTZ R62, R62, UR4 ;  /* 0x000000043e3e7c20 */ /* 0x000fe20008410000 */
[----:B------:R-:W-:Y:S01]  /*2b00*/  FMUL.FTZ R39, R63, UR4 ;  /* 0x000000043f277c20 */ /* 0x000fe20008410000 */
[----:B------:R-:W-:Y:S01]  /*2b10*/  FMUL.FTZ R64, R64, UR4 ;  /* 0x0000000440407c20 */ /* 0x000fe20008410000 */
[----:B------:R-:W-:Y:S01]  /*2b20*/  FMUL.FTZ R65, R65, UR4 ;  /* 0x0000000441417c20 */ /* 0x000fe20008410000 */
[----:B------:R-:W-:Y:S01]  /*2b30*/  FMUL.FTZ R42, R66, UR4 ;  /* 0x00000004422a7c20 */ /* 0x000fe20008410000 */
[----:B------:R4:W0:Y:S01]  /*2b40*/  MUFU.TANH R73, R36 ;  /* 0x0000002400497308 */ /* 0x0008220000002400 */
[----:B--2---:R-:W-:Y:S01]  /*2b50*/  FMUL.FTZ R33, R51, UR4 ;  /* 0x0000000433217c20 */ /* 0x004fe20008410000 */
[----:B------:R-:W-:Y:S01]  /*2b60*/  FMUL.FTZ R68, R68, UR4 ;  /* 0x0000000444447c20 */ /* 0x000fe20008410000 */
        /* <DEDUP_REMOVED lines=9> */
[----:B------:R-:W-:Y:S01]  /*2c00*/  PLOP3.LUT P2, PT, PT, PT, UP0, 0x40, 0x0 ;  /* 0x000000000000781c */ /* 0x000fe20003f4e808 */
[----:B------:R-:W-:Y:S01]  /*2c10*/  IMAD.MOV.U32 R9, RZ, RZ, -0x60 ;  /* 0xffffffa0ff097424 */ /* 0x000fe200078e00ff */
[C-C-:B------:R-:W-:Y:S01]  /*2c20*/  IADD3 R10, -R16.reuse, 0x61, R5.reuse ;  /* 0x00000061100a7810 */ /* 0x140fe20007ffe105 */
[----:B------:R-:W-:Y:S01]  /*2c30*/  FMUL.FTZ R57, R57, UR4 ;  /* 0x0000000439397c20 */ /* 0x000fe20008410000 */
[----:B------:R4:W0:Y:S01]  /*2c40*/  MUFU.TANH R75, R40 ;  /* 0x00000028004b7308 */ /* 0x0008220000002400 */
[----:B--2---:R-:W-:Y:S01]  /*2c50*/  FMUL.FTZ R37, R59, UR4 ;  /* 0x000000043b257c20 */ /* 0x004fe20008410000 */
[----:B------:R-:W-:Y:S01]  /*2c60*/  IADD3 R58, -R16, 0x60, R5 ;  /* 0x00000060103a7810 */ /* 0x000fe20007ffe105 */
[----:B------:R-:W-:-:S04]  /*2c70*/  IMAD.IADD R10, R10, 0x1, -R17 ;  /* 0x000000010a0a7824 */ /* 0x000fc800078e0a11 */
[----:B------:R-:W-:Y:S01]  /*2c80*/  VIADD R63, R10, UR6 ;  /* 0x000000060a3f7c36 */ /* 0x000fe20008000000 */
[----:B------:R2:W0:Y:S01]  /*2c90*/  MUFU.TANH R77, R44 ;  /* 0x0000002c004d7308 */ /* 0x0004220000002400 */
[----:B----4-:R-:W-:Y:S01]  /*2ca0*/  FMUL.FTZ R40, R67, UR4 ;  /* 0x0000000443287c20 */ /* 0x010fe20008410000 */
[----:B------:R-:W-:Y:S02]  /*2cb0*/  IMAD R67, R176, R9, 0x60 ;  /* 0x00000060b0437424 */ /* 0x000fe400078e0209 */
[----:B------:R-:W-:Y:S01]  /*2cc0*/  VIADD R66, R10, UR26 ;  /* 0x0000001a0a427c36 */ /* 0x000fe20008000000 */
[----:B-1----:R-:W-:Y:S01]  /*2cd0*/  VIADDMNMX R13, R52, R63, R58, PT ;  /* 0x0000003f340d7246 */ /* 0x002fe2000380013a */
[----:B------:R-:W-:Y:S02]  /*2ce0*/  IMAD.IADD R70, R67, 0x1, -R16 ;  /* 0x0000000143467824 */ /* 0x000fe400078e0a10 */
[----:B------:R-:W1:Y:S01]  /*2cf0*/  MUFU.TANH R4, R4 ;  /* 0x0000000400047308 */ /* 0x000e620000002400 */
[----:B--2---:R-:W-:-:S07]  /*2d00*/  FMUL.FTZ R44, R71, UR4 ;  /* 0x00000004472c7c20 */ /* 0x004fce0008410000 */
[----:B------:R-:W2:Y:S08]  /*2d10*/  MUFU.TANH R2, R2 ;  /* 0x0000000200027308 */ /* 0x000eb00000002400 */
[----:B------:R-:W4:Y:S08]  /*2d20*/  MUFU.TANH R0, R0 ;  /* 0x0000000000007308 */ /* 0x000f300000002400 */
        /* <DEDUP_REMOVED lines=36> */
[----:B-----5:R-:W-:Y:S01]  /*2f70*/  IMAD.IADD R57, R66, 0x1, R52 ;  /* 0x0000000142397824 */ /* 0x020fe200078e0234 */
[----:B-1234-:R-:W-:Y:S06]  /*2f80*/  @P2 BRA `(.L_x_2352) ;  /* 0x0000000000542947 */ /* 0x01efec0003800000 */
[----:B------:R-:W-:Y:S01]  /*2f90*/  IADD3 R5, -R17, R19, R52 ;  /* 0x0000001311057210 */ /* 0x000fe20007ffe134 */
        /* <DEDUP_REMOVED lines=11> */
.L_x_2354:
[----:B------:R-:W-:-:S06]  /*3050*/  UISETP.NE.AND UP1, UPT, UR7, 0x1, UPT ;  /* 0x000000010700788c */ /* 0x000fcc000bf25270 */
[----:B------:R-:W-:-:S05]  /*3060*/  PLOP3.LUT P2, PT, PT, PT, UP1, 0x80, 0x0 ;  /* 0x000000000000781c */ /* 0x000fca0003f4f018 */
[----:B------:R-:W-:-:S08]  /*3070*/  @UP1 ULDC.64 UR10, c[0x0][0x9e8] ;  /* 0x00027a00000a1ab9 */ /* 0x000fd00000000a00 */
[----:B------:R-:W-:-:S05]  /*3080*/  @P2 IMAD.HI.U32 R9, R5, UR10, RZ ;  /* 0x0000000a05092c27 */ /* 0x000fca000f8e00ff */
[----:B------:R-:W-:-:S07]  /*3090*/  @P2 SHF.R.U32.HI R5, RZ, UR11, R9 ;  /* 0x0000000bff052c19 */ /* 0x000fce0008011609 */
.L_x_2355:
[----:B------:R-:W-:Y:S05]  /*30a0*/  BSYNC B0 ;  /* 0x0000000000007941 */ /* 0x000fea0003800000 */
.L_x_2353:
[----:B------:R-:W-:-:S05]  /*30b0*/  IMAD R10, R5, UR7, R70 ;  /* 0x00000007050a7c24 */ /* 0x000fca000f8e0246 */
[----:B------:R-:W-:Y:S02]  /*30c0*/  VIMNMX R57, R57, R10, !PT ;  /* 0x0000000a39397248 */ /* 0x000fe40007fe0100 */
[----:B------:R-:W-:-:S07]  /*30d0*/  VIADDMNMX R13, R10, UR7, R13, PT ;  /* 0x000000070a0d7c46 */ /* 0x000fce000b80010d */
.L_x_2352:
[C---:B------:R-:W-:Y:S02]  /*30e0*/  ISETP.GE.AND P3, PT, R67.reuse, 0x9, PT ;  /* 0x000000094300780c */ /* 0x040fe40003f66270 */
[----:B------:R-:W-:Y:S02]  /*30f0*/  ISETP.GE.AND P2, PT, R67, 0x2, PT ;  /* 0x000000024300780c */ /* 0x000fe40003f46270 */
[----:B------:R-:W-:Y:S02]  /*3100*/  P2R R83, PR, RZ, 0x8 ;  /* 0x00000008ff537803 */ /* 0x000fe40000000000 */
[C---:B------:R-:W-:Y:S02]  /*3110*/  ISETP.GT.AND P3, PT, R57.reuse, 0x8, !P3 ;  /* 0x000000083900780c */ /* 0x040fe40005f64270 */
[----:B------:R-:W-:Y:S02]  /*3120*/  ISETP.GT.AND P4, PT, R57, 0x1, !P2 ;  /* 0x000000013900780c */ /* 0x000fe40005784270 */
[----:B------:R-:W-:-:S02]  /*3130*/  ISETP.LT.OR P3, PT, R13, 0x9, P3 ;  /* 0x000000090d00780c */ /* 0x000fc40001f61670 */
[----:B------:R-:W-:Y:S02]  /*3140*/  ISETP.GE.AND P5, PT, R67, 0xa, PT ;  /* 0x0000000a4300780c */ /* 0x000fe40003fa6270 */
[----:B0-----:R-:W-:Y:S02]  /*3150*/  FSEL R59, R11, -INF , !P3 ;  /* 0xff8000000b3b7808 */ /* 0x001fe40005800000 */
[----:B------:R-:W-:Y:S02]  /*3160*/  ISETP.LT.OR P4, PT, R13, 0x2, P4 ;  /* 0x000000020d00780c */ /* 0x000fe40002781670 */
[----:B------:R-:W-:Y:S02]  /*3170*/  ISETP.GT.AND P3, PT, R57, 0x9, !P5 ;  /* 0x000000093900780c */ /* 0x000fe40006f64270 */
[----:B------:R-:W-:Y:S02]  /*3180*/  FSEL R71, R2, -INF , !P4 ;  /* 0xff80000002477808 */ /* 0x000fe40006000000 */
        /* <DEDUP_REMOVED lines=123> */
.L_x_2358:
[----:B------:R-:W-:-:S06]  /*3940*/  UISETP.NE.AND UP1, UPT, UR7, 0x1, UPT ;  /* 0x000000010700788c */ /* 0x000fcc000bf25270 */
[----:B------:R-:W-:-:S05]  /*3950*/  PLOP3.LUT P5, PT, PT, PT, UP1, 0x80, 0x0 ;  /* 0x000000000000781c */ /* 0x000fca0003faf018 */
[----:B------:R-:W-:-:S08]  /*3960*/  @UP1 ULDC.64 UR10, c[0x0][0x9e8] ;  /* 0x00027a00000a1ab9 */ /* 0x000fd00000000a00 */
[----:B------:R-:W-:Y:S01]  /*3970*/  @P5 IMAD.HI.U32 R38, R4, UR10, RZ ;  /* 0x0000000a04265c27 */ /* 0x000fe2000f8e00ff */
[----:B------:R-:W-:-:S13]  /*3980*/  PLOP3.LUT P5, PT, PT, PT, UP1, 0x80, 0x0 ;  /* 0x000000000000781c */ /* 0x000fda0003faf018 */
[----:B------:R-:W-:-:S07]  /*3990*/  @P5 SHF.R.U32.HI R4, RZ, UR11, R38 ;  /* 0x0000000bff045c19 */ /* 0x000fce0008011626 */
.L_x_2359:
[----:B------:R-:W-:Y:S05]  /*39a0*/  BSYNC B0 ;  /* 0x0000000000007941 */ /* 0x000fea0003800000 */
.L_x_2357:
[----:B------:R-:W-:-:S05]  /*39b0*/  IMAD R4, R4, UR7, R70 ;  /* 0x0000000704047c24 */ /* 0x000fca000f8e0246 */
[----:B------:R-:W-:Y:S02]  /*39c0*/  VIMNMX R60, R60, R4, !PT ;  /* 0x000000043c3c7248 */ /* 0x000fe40007fe0100 */
[----:B------:R-:W-:-:S07]  /*39d0*/  VIADDMNMX R57, R4, UR7, R57, PT ;  /* 0x0000000704397c46 */ /* 0x000fce000b800139 */
.L_x_2356:
[C---:B------:R-:W-:Y:S01]  /*39e0*/  ISETP.GT.AND P2, PT, R60.reuse, 0x1, !P2 ;  /* 0x000000013c00780c */ /* 0x040fe20005744270 */
[----:B------:R-:W-:Y:S01]  /*39f0*/  ULDC UR4, c[0x0][0x988] ;  /* 0x0002620000047ab9 */ /* 0x000fe20000000800 */
[----:B------:R-:W-:Y:S02]  /*3a00*/  ISETP.NE.AND P5, PT, R73, RZ, PT ;  /* 0x000000ff4900720c */ /* 0x000fe40003fa5270 */
[----:B------:R-:W-:Y:S02]  /*3a10*/  ISETP.LT.OR P2, PT, R57, 0x2, P2 ;  /* 0x000000023900780c */ /* 0x000fe40001741670 */
[----:B------:R-:W-:Y:S02]  /*3a20*/  ISETP.GT.AND P6, PT, R60, RZ, !P6 ;  /* 0x000000ff3c00720c */ /* 0x000fe400077c4270 */
[----:B------:R-:W-:Y:S02]  /*3a30*/  FSEL R15, R15, -INF , !P2 ;  /* 0xff8000000f0f7808 */ /* 0x000fe40005000000 */
[----:B------:R-:W-:-:S02]  /*3a40*/  ISETP.NE.AND P2, PT, R83, RZ, PT ;  /* 0x000000ff5300720c */ /* 0x000fc40003f45270 */
[C---:B------:R-:W-:Y:S02]  /*3a50*/  ISETP.LT.OR P6, PT, R57.reuse, 0x1, P6 ;  /* 0x000000013900780c */ /* 0x040fe400037c1670 */
[----:B------:R-:W-:Y:S02]  /*3a60*/  ISETP.GT.AND P2, PT, R60, 0x8, !P2 ;  /* 0x000000083c00780c */ /* 0x000fe40005744270 */
[----:B------:R-:W-:Y:S02]  /*3a70*/  FSEL R58, R0, -INF , !P6 ;  /* 0xff800000003a7808 */ /* 0x000fe40007000000 */
[----:B------:R-:W-:Y:S02]  /*3a80*/  ISETP.LT.OR P2, PT, R57, 0x9, P2 ;  /* 0x000000093900780c */ /* 0x000fe40001741670 */
[----:B------:R-:W-:Y:S02]  /*3a90*/  FMNMX.FTZ R0, R65, R71, !PT ;  /* 0x0000004741007209 */ /* 0x000fe40007810000 */
[----:B------:R-:W-:-:S02]  /*3aa0*/  FSEL R20, R20, -INF , !P2 ;  /* 0xff80000014147808 */ /* 0x000fc40005000000 */
        /* <DEDUP_REMOVED lines=47> */
[----:B------:R-:W-:-:S02]  /*3da0*/  ISETP.NE.AND P2, PT, R76, RZ, PT ;  /* 0x000000ff4c00720c */ /* 0x000fc40003f45270 */
[----:B------:R-:W-:Y:S02]  /*3db0*/  FMNMX.FTZ R0, R2, R61, !PT ;  /* 0x0000003d02007209 */ /* 0x000fe40007810000 */
[----:B------:R-:W-:Y:S02]  /*3dc0*/  ISETP.GT.AND P2, PT, R60, 0x28, !P2 ;  /* 0x000000283c00780c */ /* 0x000fe40005744270 */
[----:B------:R-:W-:Y:S02]  /*3dd0*/  FMNMX.FTZ R61, R13, R0, !PT ;  /* 0x000000000d3d7209 */ /* 0x000fe40007810000 */
[----:B------:R-:W-:Y:S02]  /*3de0*/  ISETP.LT.OR P2, PT, R57, 0x29, P2 ;  /* 0x000000293900780c */ /* 0x000fe40001741670 */
[----:B------:R-:W-:Y:S01]  /*3df0*/  ISETP.NE.AND P5, PT, R82, RZ, PT ;  /* 0x000000ff5200720c */ /* 0x000fe20003fa5270 */
[----:B------:R-:W0:Y:S01]  /*3e00*/  SHFL.BFLY PT, R0, R61, 0x2, 0x1f ;  /* 0x0c401f003d007f89 */ /* 0x000e2200000e0000 */
[----:B------:R-:W-:-:S02]  /*3e10*/  FSEL R30, R30, -INF , !P2 ;  /* 0xff8000001e1e7808 */ /* 0x000fc40005000000 */
[----:B------:R-:W-:Y:S02]  /*3e20*/  ISETP.NE.AND P2, PT, R77, RZ, PT ;  /* 0x000000ff4d00720c */ /* 0x000fe40003f45270 */
[----:B------:R-:W-:Y:S02]  /*3e30*/  ISETP.NE.AND P6, PT, R90, RZ, PT ;  /* 0x000000ff5a00720c */ /* 0x000fe40003fc5270 */
[C---:B------:R-:W-:Y:S02]  /*3e40*/  ISETP.GT.AND P2, PT, R60.reuse, 0x29, !P2 ;  /* 0x000000293c00780c */ /* 0x040fe40005744270 */
[C---:B------:R-:W-:Y:S02]  /*3e50*/  ISETP.GT.AND P3, PT, R60.reuse, 0x51, !P3 ;  /* 0x000000513c00780c */ /* 0x040fe40005f64270 */
[----:B------:R-:W-:Y:S02]  /*3e60*/  ISETP.LT.OR P2, PT, R57, 0x2a, P2 ;  /* 0x0000002a3900780c */ /* 0x000fe40001741670 */
[----:B------:R-:W-:-:S02]  /*3e70*/  ISETP.GT.AND P4, PT, R60, 0x58, !P4 ;  /* 0x000000583c00780c */ /* 0x000fc40006784270 */
[----:B------:R-:W-:Y:S02]  /*3e80*/  FSEL R31, R31, -INF , !P2 ;  /* 0xff8000001f1f7808 */ /* 0x000fe40005000000 */
[----:B------:R-:W-:Y:S02]  /*3e90*/  ISETP.NE.AND P2, PT, R78, RZ, PT ;  /* 0x000000ff4e00720c */ /* 0x000fe40003f45270 */
[C---:B------:R-:W-:Y:S02]  /*3ea0*/  ISETP.LT.OR P3, PT, R57.reuse, 0x52, P3 ;  /* 0x000000523900780c */ /* 0x040fe40001f61670 */
[----:B------:R-:W-:Y:S02]  /*3eb0*/  ISETP.GT.AND P2, PT, R60, 0x30, !P2 ;  /* 0x000000303c00780c */ /* 0x000fe40005744270 */
[C---:B------:R-:W-:Y:S02]  /*3ec0*/  ISETP.LT.OR P4, PT, R57.reuse, 0x59, P4 ;  /* 0x000000593900780c */ /* 0x040fe40002781670 */
[----:B------:R-:W-:-:S02]  /*3ed0*/  ISETP.LT.OR P2, PT, R57, 0x31, P2 ;  /* 0x000000313900780c */ /* 0x000fc40001741670 */
[----:B------:R-:W-:Y:S02]  /*3ee0*/  FSEL R40, R40, -INF , !P3 ;  /* 0xff80000028287808 */ /* 0x000fe40005800000 */
[----:B------:R-:W-:Y:S02]  /*3ef0*/  FSEL R32, R32, -INF , !P2 ;  /* 0xff80000020207808 */ /* 0x000fe40005000000 */
[----:B------:R-:W-:Y:S02]  /*3f00*/  ISETP.NE.AND P2, PT, R87, RZ, PT ;  /* 0x000000ff5700720c */ /* 0x000fe40003f45270 */
[----:B------:R-:W-:Y:S02]  /*3f10*/  FSEL R46, R46, -INF , !P4 ;  /* 0xff8000002e2e7808 */ /* 0x000fe40006000000 */
        /* <DEDUP_REMOVED lines=23> */
[----:B0-----:R-:W-:-:S05]  /*4090*/  FMNMX.FTZ R62, R61, R0, !PT ;  /* 0x000000003d3e7209 */ /* 0x001fca0007810000 */
[----:B------:R-:W0:Y:S02]  /*40a0*/  SHFL.BFLY PT, R63, R62, 0x1, 0x1f ;  /* 0x0c201f003e3f7f89 */ /* 0x000e2400000e0000 */
[----:B0-----:R-:W-:-:S04]  /*40b0*/  FMNMX.FTZ R4, R62, R63, !PT ;  /* 0x0000003f3e047209 */ /* 0x001fc80007810000 */
[C---:B------:R-:W-:Y:S01]  /*40c0*/  FSETP.NEU.FTZ.AND P2, PT, R4.reuse, -INF , PT ;  /* 0xff8000000400780b */ /* 0x040fe20003f5d000 */
[----:B------:R-:W-:-:S05]  /*40d0*/  FMUL.FTZ R0, R4, UR4 ;  /* 0x0000000404007c20 */ /* 0x000fca0008410000 */
[----:B------:R-:W-:Y:S02]  /*40e0*/  FSEL R64, R0, RZ, P2 ;  /* 0x000000ff00407208 */ /* 0x000fe40001000000 */
[----:B------:R-:W-:Y:S02]  /*40f0*/  ISETP.GT.AND P2, PT, R60, 0x49, !P5 ;  /* 0x000000493c00780c */ /* 0x000fe40006f44270 */
[----:B------:R-:W-:Y:S01]  /*4100*/  ISETP.NE.AND P5, PT, R67, RZ, PT ;  /* 0x000000ff4300720c */ /* 0x000fe20003fa5270 */
[--C-:B------:R-:W-:Y:S01]  /*4110*/  FFMA.FTZ R154, R59, UR4, -R64.reuse ;  /* 0x000000043b9a7c23 */ /* 0x100fe20008010840 */
[----:B------:R-:W-:Y:S01]  /*4120*/  ISETP.LT.OR P2, PT, R57, 0x4a, P2 ;  /* 0x0000004a3900780c */ /* 0x000fe20001741670 */
[--C-:B------:R-:W-:Y:S01]  /*4130*/  FFMA.FTZ R156, R56, UR4, -R64.reuse ;  /* 0x00000004389c7c23 */ /* 0x100fe20008010840 */
[--C-:B------:R-:W-:Y:S01]  /*4140*/  FFMA.FTZ R158, R55, UR4, -R64.reuse ;  /* 0x00000004379e7c23 */ /* 0x100fe20008010840 */
[----:B------:R-:W-:Y:S01]  /*4150*/  ISETP.GT.AND P5, PT, R60, 0x59, !P5 ;  /* 0x000000593c00780c */ /* 0x000fe20006fa4270 */
[--C-:B------:R-:W-:Y:S01]  /*4160*/  FFMA.FTZ R160, R54, UR4, -R64.reuse ;  /* 0x0000000436a07c23 */ /* 0x100fe20008010840 */
[----:B------:R-:W-:Y:S01]  /*4170*/  FSEL R0, R39, -INF , !P2 ;  /* 0xff80000027007808 */ /* 0x000fe20005000000 */
[--C-:B------:R-:W-:Y:S01]  /*4180*/  FFMA.FTZ R162, R53, UR4, -R64.reuse ;  /* 0x0000000435a27c23 */ /* 0x100fe20008010840 */
[----:B------:R-:W-:Y:S01]  /*4190*/  FMNMX.FTZ R39, R58, R15, !PT ;  /* 0x0000000f3a277209 */ /* 0x000fe20007810000 */
[--C-:B------:R-:W-:Y:S01]  /*41a0*/  FFMA.FTZ R48, R48, UR4, -R64.reuse ;  /* 0x0000000430307c23 */ /* 0x100fe20008010840 */
[----:B------:R-:W-:Y:S01]  /*41b0*/  ISETP.GT.AND P2, PT, R60, 0x50, !P6 ;  /* 0x000000503c00780c */ /* 0x000fe20007744270 */
        /* <DEDUP_REMOVED lines=8> */
[----:B------:R-:W-:Y:S01]  /*4240*/  MUFU.EX2 R152, R152 ;  /* 0x0000009800987308 */ /* 0x000fe20000000800 */
[----:B------:R-:W-:Y:S01]  /*4250*/  FMNMX.FTZ R62, R24, R39, !PT ;  /* 0x00000027183e7209 */ /* 0x000fe20007810000 */
[--C-:B------:R-:W-:Y:S01]  /*4260*/  FFMA.FTZ R41, R41, UR4, -R64.reuse ;  /* 0x0000000429297c23 */ /* 0x100fe20008010840 */
[----:B------:R-:W-:Y:S01]  /*4270*/  ISETP.LT.OR P5, PT, R57, 0x5a, P5 ;  /* 0x0000005a3900780c */ /* 0x000fe20002fa1670 */
[--C-:B------:R-:W-:Y:S01]  /*4280*/  FFMA.FTZ R43, R43, UR4, -R64.reuse ;  /* 0x000000042b2b7c23 */ /* 0x100fe20008010840 */
[----:B------:R-:W-:Y:S01]  /*4290*/  FMNMX.FTZ R61, R25, R62, !PT ;  /* 0x0000003e193d7209 */ /* 0x000fe20007810000 */
[--C-:B------:R-:W-:Y:S01]  /*42a0*/  FFMA.FTZ R2, R2, UR4, -R64.reuse ;  /* 0x0000000402027c23 */ /* 0x100fe20008010840 */
[----:B------:R-:W-:Y:S01]  /*42b0*/  FSEL R44, R44, -INF , !P5 ;  /* 0xff8000002c2c7808 */ /* 0x000fe20006800000 */
[----:B------:R0:W-:Y:S01]  /*42c0*/  MUFU.EX2 R57, R48 ;  /* 0x0000003000397308 */ /* 0x0001e20000000800 */
[----:B------:R-:W-:Y:S01]  /*42d0*/  FMNMX.FTZ R62, R26, R61, !PT ;  /* 0x0000003d1a3e7209 */ /* 0x000fe20007810000 */
[--C-:B------:R-:W-:Y:S01]  /*42e0*/  FFMA.FTZ R45, R45, UR4, -R64.reuse ;  /* 0x000000042d2d7c23 */ /* 0x100fe20008010840 */
[--C-:B------:R-:W-:Y:S01]  /*42f0*/  FFMA.FTZ R47, R47, UR4, -R64.reuse ;  /* 0x000000042f2f7c23 */ /* 0x100fe20008010840 */
[--C-:B------:R-:W-:Y:S01]  /*4300*/  FFMA.FTZ R10, R10, UR4, -R64.reuse ;  /* 0x000000040a0a7c23 */ /* 0x100fe20008010840 */
[----:B------:R-:W-:Y:S01]  /*4310*/  FMNMX.FTZ R59, R27, R62, !PT ;  /* 0x0000003e1b3b7209 */ /* 0x000fe20007810000 */
[--C-:B------:R-:W-:Y:S01]  /*4320*/  FFMA.FTZ R49, R49, UR4, -R64.reuse ;  /* 0x0000000431317c23 */ /* 0x100fe20008010840 */
[--C-:B------:R-:W-:Y:S01]  /*4330*/  FFMA.FTZ R164, R52, UR4, -R64.reuse ;  /* 0x0000000434a47c23 */ /* 0x100fe20008010840 */
[----:B------:R-:W1:Y:S01]  /*4340*/  MUFU.EX2 R39, R63 ;  /* 0x0000003f00277308 */ /* 0x000e620000000800 */
[----:B------:R-:W-:Y:S01]  /*4350*/  FMNMX.FTZ R62, R28, R59, !PT ;  /* 0x0000003b1c3e7209 */ /* 0x000fe20007810000 */
[--C-:B0-----:R-:W-:Y:S01]  /*4360*/  FFMA.FTZ R48, R5, UR4, -R64.reuse ;  /* 0x0000000405307c23 */ /* 0x101fe20008010840 */
[--C-:B------:R-:W-:Y:S01]  /*4370*/  FFMA.FTZ R51, R51, UR4, -R64.reuse ;  /* 0x0000000433337c23 */ /* 0x100fe20008010840 */
[--C-:B------:R-:W-:Y:S01]  /*4380*/  FFMA.FTZ R166, R50, UR4, -R64.reuse ;  /* 0x0000000432a67c23 */ /* 0x100fe20008010840 */
[----:B------:R-:W-:Y:S01]  /*4390*/  FMNMX.FTZ R59, R29, R62, !PT ;  /* 0x0000003e1d3b7209 */ /* 0x000fe20007810000 */
[--C-:B------:R-:W-:Y:S01]  /*43a0*/  FFMA.FTZ R14, R14, UR4, -R64.reuse ;  /* 0x000000040e0e7c23 */ /* 0x100fe20008010840 */
[--C-:B------:R-:W-:Y:S01]  /*43b0*/  FFMA.FTZ R9, R9, UR4, -R64.reuse ;  /* 0x0000000409097c23 */ /* 0x100fe20008010840 */
[----:B------:R-:W-:Y:S01]  /*43c0*/  MUFU.EX2 R170, R11 ;  /* 0x0000000b00aa7308 */ /* 0x000fe20000000800 */
[----:B------:R-:W-:Y:S01]  /*43d0*/  FMNMX.FTZ R56, R30, R59, !PT ;  /* 0x0000003b1e387209 */ /* 0x000fe20007810000 */
[----:B------:R-:W-:-:S03]  /*43e0*/  FFMA.FTZ R13, R13, UR4, -R64 ;  /* 0x000000040d0d7c23 */ /* 0x000fc60008010840 */
[----:B------:R-:W-:-:S03]  /*43f0*/  FMNMX.FTZ R59, R31, R56, !PT ;  /* 0x000000381f3b7209 */ /* 0x000fc60007810000 */
[----:B------:R-:W0:Y:S01]  /*4400*/  MUFU.EX2 R154, R154 ;  /* 0x0000009a009a7308 */ /* 0x000e220000000800 */
[----:B------:R-:W-:-:S04]  /*4410*/  FMNMX.FTZ R56, R32, R59, !PT ;  /* 0x0000003b20387209 */ /* 0x000fc80007810000 */
[----:B------:R-:W-:-:S03]  /*4420*/  FMNMX.FTZ R59, R33, R56, !PT ;  /* 0x00000038213b7209 */ /* 0x000fc60007810000 */
[----:B------:R-:W2:Y:S01]  /*4430*/  MUFU.EX2 R41, R41 ;  /* 0x0000002900297308 */ /* 0x000ea20000000800 */
[----:B------:R-:W-:-:S04]  /*4440*/  FMNMX.FTZ R56, R34, R59, !PT ;  /* 0x0000003b22387209 */ /* 0x000fc80007810000 */
[----:B------:R-:W-:-:S03]  /*4450*/  FMNMX.FTZ R55, R35, R56, !PT ;  /* 0x0000003823377209 */ /* 0x000fc60007810000 */
[----:B------:R-:W3:Y:S01]  /*4460*/  MUFU.EX2 R156, R156 ;  /* 0x0000009c009c7308 */ /* 0x000ee20000000800 */
[----:B------:R-:W-:-:S04]  /*4470*/  FMNMX.FTZ R56, R36, R55, !PT ;  /* 0x0000003724387209 */ /* 0x000fc80007810000 */
[----:B------:R-:W-:-:S03]  /*4480*/  FMNMX.FTZ R55, R37, R56, !PT ;  /* 0x0000003825377209 */ /* 0x000fc60007810000 */
[----:B------:R-:W4:Y:S01]  /*4490*/  MUFU.EX2 R43, R43 ;  /* 0x0000002b002b7308 */ /* 0x000f220000000800 */
[----:B------:R-:W-:-:S04]  /*44a0*/  FMNMX.FTZ R55, R38, R55, !PT ;  /* 0x0000003726377209 */ /* 0x000fc80007810000 */
[----:B------:R-:W-:-:S03]  /*44b0*/  FMNMX.FTZ R55, R0, R55, !PT ;  /* 0x0000003700377209 */ /* 0x000fc60007810000 */
[----:B------:R-:W-:Y:S01]  /*44c0*/  MUFU.EX2 R174, R2 ;  /* 0x0000000200ae7308 */ /* 0x000fe20000000800 */
[----:B------:R-:W-:-:S04]  /*44d0*/  FMNMX.FTZ R55, R42, R55, !PT ;  /* 0x000000372a377209 */ /* 0x000fc80007810000 */
[----:B------:R-:W-:-:S03]  /*44e0*/  FMNMX.FTZ R55, R40, R55, !PT ;  /* 0x0000003728377209 */ /* 0x000fc60007810000 */
[----:B------:R-:W5:Y:S01]  /*44f0*/  MUFU.EX2 R158, R158 ;  /* 0x0000009e009e7308 */ /* 0x000f620000000800 */
[----:B------:R-:W-:-:S04]  /*4500*/  FMNMX.FTZ R55, R46, R55, !PT ;  /* 0x000000372e377209 */ /* 0x000fc80007810000 */
[----:B------:R-:W-:-:S03]  /*4510*/  FMNMX.FTZ R55, R44, R55, !PT ;  /* 0x000000372c377209 */ /* 0x000fc60007810000 */
[----:B------:R-:W5:Y:S02]  /*4520*/  MUFU.EX2 R45, R45 ;  /* 0x0000002d002d7308 */ /* 0x000f640000000800 */
[----:B------:R-:W1:Y:S06]  /*4530*/  SHFL.BFLY PT, R54, R55, 0x2, 0x1f ;  /* 0x0c401f0037367f89 */ /* 0x000e6c00000e0000 */
[----:B------:R-:W5:Y:S08]  /*4540*/  MUFU.EX2 R160, R160 ;  /* 0x000000a000a07308 */ /* 0x000f700000000800 */
[----:B------:R-:W5:Y:S08]  /*4550*/  MUFU.EX2 R47, R47 ;  /* 0x0000002f002f7308 */ /* 0x000f700000000800 */
[----:B------:R-:W-:Y:S01]  /*4560*/  MUFU.EX2 R162, R162 ;  /* 0x000000a200a27308 */ /* 0x000fe20000000800 */
[----:B-1----:R-:W-:-:S05]  /*4570*/  FMNMX.FTZ R54, R55, R54, !PT ;  /* 0x0000003637367209 */ /* 0x002fca0007810000 */
[----:B------:R-:W1:Y:S02]  /*4580*/  SHFL.BFLY PT, R53, R54, 0x1, 0x1f ;  /* 0x0c201f0036357f89 */ /* 0x000e6400000e0000 */
[----:B------:R0:W-:Y:S08]  /*4590*/  MUFU.EX2 R55, R12 ;  /* 0x0000000c00377308 */ /* 0x0001f00000000800 */
[----:B------:R5:W-:Y:S08]  /*45a0*/  MUFU.EX2 R59, R10 ;  /* 0x0000000a003b7308 */ /* 0x000bf00000000800 */
[----:B------:R-:W-:Y:S01]  /*45b0*/  MUFU.EX2 R49, R49 ;  /* 0x0000003100317308 */ /* 0x000fe20000000800 */
[----:B-1----:R-:W-:Y:S01]  /*45c0*/  FMNMX.FTZ R5, R54, R53, !PT ;  /* 0x0000003536057209 */ /* 0x002fe20007810000 */
[----:B------:R-:W-:-:S06]  /*45d0*/  FADD.FTZ R53, R152, R39 ;  /* 0x0000002798357221 */ /* 0x000fcc0000010000 */
[----:B------:R-:W-:Y:S01]  /*45e0*/  MUFU.EX2 R164, R164 ;  /* 0x000000a400a47308 */ /* 0x000fe20000000800 */
[----:B------:R-:W-:Y:S01]  /*45f0*/  F2FP.F16.F32.PACK_AB R152, R39, R152 ;  /* 0x000000982798723e */ /* 0x000fe200000000ff */
[C---:B0-----:R-:W-:Y:S01]  /*4600*/  FMUL.FTZ R12, R5.reuse, UR4 ;  /* 0x00000004050c7c20 */ /* 0x041fe20008410000 */
[----:B------:R-:W-:Y:S01]  /*4610*/  FSETP.NEU.FTZ.AND P2, PT, R5, -INF , PT ;  /* 0xff8000000500780b */ /* 0x000fe20003f5d000 */
[----:B------:R-:W-:Y:S01]  /*4620*/  FADD.FTZ R2, R154, R53 ;  /* 0x000000359a027221 */ /* 0x000fe20000010000 */
[C---:B--2---:R-:W-:Y:S02]  /*4630*/  F2FP.F16.F32.PACK_AB R154, R41.reuse, R154 ;  /* 0x0000009a299a723e */ /* 0x044fe400000000ff */
[----:B------:R-:W-:Y:S01]  /*4640*/  FSEL R11, R12, RZ, P2 ;  /* 0x000000ff0c0b7208 */ /* 0x000fe20001000000 */
[----:B------:R-:W-:Y:S01]  /*4650*/  FADD.FTZ R53, R41, R2 ;  /* 0x0000000229357221 */ /* 0x000fe20000010000 */
[----:B------:R-:W-:Y:S03]  /*4660*/  MUFU.EX2 R51, R51 ;  /* 0x0000003300337308 */ /* 0x000fe60000000800 */
[--C-:B------:R-:W-:Y:S01]  /*4670*/  FFMA.FTZ R58, R58, UR4, -R11.reuse ;  /* 0x000000043a3a7c23 */ /* 0x100fe2000801080b */
[--C-:B------:R-:W-:Y:S01]  /*4680*/  FFMA.FTZ R15, R15, UR4, -R11.reuse ;  /* 0x000000040f0f7c23 */ /* 0x100fe2000801080b */
[--C-:B------:R-:W-:Y:S01]  /*4690*/  FFMA.FTZ R20, R20, UR4, -R11.reuse ;  /* 0x0000000414147c23 */ /* 0x100fe2000801080b */
[--C-:B------:R-:W-:Y:S01]  /*46a0*/  FFMA.FTZ R21, R21, UR4, -R11.reuse ;  /* 0x0000000415157c23 */ /* 0x100fe2000801080b */
[--C-:B------:R-:W-:Y:S01]  /*46b0*/  FFMA.FTZ R24, R24, UR4, -R11.reuse ;  /* 0x0000000418187c23 */ /* 0x100fe2000801080b */
[--C-:B------:R-:W-:Y:S01]  /*46c0*/  FFMA.FTZ R25, R25, UR4, -R11.reuse ;  /* 0x0000000419197c23 */ /* 0x100fe2000801080b */
[----:B------:R-:W-:Y:S01]  /*46d0*/  MUFU.EX2 R58, R58 ;  /* 0x0000003a003a7308 */ /* 0x000fe20000000800 */
[----:B------:R-:W-:Y:S01]  /*46e0*/  FFMA.FTZ R26, R26, UR4, -R11 ;  /* 0x000000041a1a7c23 */ /* 0x000fe2000801080b */
[----:B---3--:R-:W-:Y:S01]  /*46f0*/  FADD.FTZ R2, R156, R53 ;  /* 0x000000359c027221 */ /* 0x008fe20000010000 */
[--C-:B------:R-:W-:Y:S01]  /*4700*/  FFMA.FTZ R27, R27, UR4, -R11.reuse ;  /* 0x000000041b1b7c23 */ /* 0x100fe2000801080b */
[--C-:B------:R-:W-:Y:S01]  /*4710*/  FFMA.FTZ R28, R28, UR4, -R11.reuse ;  /* 0x000000041c1c7c23 */ /* 0x100fe2000801080b */
[--C-:B------:R-:W-:Y:S01]  /*4720*/  FFMA.FTZ R29, R29, UR4, -R11.reuse ;  /* 0x000000041d1d7c23 */ /* 0x100fe2000801080b */
[----:B----4-:R-:W-:Y:S01]  /*4730*/  FADD.FTZ R61, R43, R2 ;  /* 0x000000022b3d7221 */ /* 0x010fe20000010000 */
[--C-:B------:R-:W-:Y:S01]  /*4740*/  FFMA.FTZ R30, R30, UR4, -R11.reuse ;  /* 0x000000041e1e7c23 */ /* 0x100fe2000801080b */
[----:B------:R-:W0:Y:S01]  /*4750*/  MUFU.EX2 R15, R15 ;  /* 0x0000000f000f7308 */ /* 0x000e220000000800 */
[----:B------:R-:W-:Y:S01]  /*4760*/  FFMA.FTZ R31, R31, UR4, -R11 ;  /* 0x000000041f1f7c23 */ /* 0x000fe2000801080b */
[----:B-----5:R-:W-:Y:S01]  /*4770*/  FADD.FTZ R10, R158, R61 ;  /* 0x0000003d9e0a7221 */ /* 0x020fe20000010000 */
[--C-:B------:R-:W-:Y:S01]  /*4780*/  FFMA.FTZ R32, R32, UR4, -R11.reuse ;  /* 0x0000000420207c23 */ /* 0x100fe2000801080b */
[--C-:B------:R-:W-:Y:S01]  /*4790*/  FFMA.FTZ R33, R33, UR4, -R11.reuse ;  /* 0x0000000421217c23 */ /* 0x100fe2000801080b */
[--C-:B------:R-:W-:Y:S01]  /*47a0*/  FFMA.FTZ R34, R34, UR4, -R11.reuse ;  /* 0x0000000422227c23 */ /* 0x100fe2000801080b */
[----:B------:R-:W-:Y:S01]  /*47b0*/  FADD.FTZ R61, R45, R10 ;  /* 0x0000000a2d3d7221 */ /* 0x000fe20000010000 */
[--C-:B------:R-:W-:Y:S01]  /*47c0*/  FFMA.FTZ R35, R35, UR4, -R11.reuse ;  /* 0x0000000423237c23 */ /* 0x100fe2000801080b */
[----:B------:R-:W1:Y:S01]  /*47d0*/  MUFU.EX2 R20, R20 ;  /* 0x0000001400147308 */ /* 0x000e620000000800 */
[----:B------:R-:W-:Y:S01]  /*47e0*/  FFMA.FTZ R36, R36, UR4, -R11 ;  /* 0x0000000424247c23 */ /* 0x000fe2000801080b */
[----:B------:R-:W-:Y:S01]  /*47f0*/  FADD.FTZ R10, R160, R61 ;  /* 0x0000003da00a7221 */ /* 0x000fe20000010000 */
[--C-:B------:R-:W-:Y:S01]  /*4800*/  FFMA.FTZ R37, R37, UR4, -R11.reuse ;  /* 0x0000000425257c23 */ /* 0x100fe2000801080b */
[--C-:B------:R-:W-:Y:S01]  /*4810*/  FFMA.FTZ R38, R38, UR4, -R11.reuse ;  /* 0x0000000426267c23 */ /* 0x100fe2000801080b */
[--C-:B------:R-:W-:Y:S01]  /*4820*/  FFMA.FTZ R0, R0, UR4, -R11.reuse ;  /* 0x0000000400007c23 */ /* 0x100fe2000801080b */
[----:B------:R-:W-:Y:S01]  /*4830*/  FADD.FTZ R61, R47, R10 ;  /* 0x0000000a2f3d7221 */ /* 0x000fe20000010000 */
[----:B------:R-:W-:Y:S01]  /*4840*/  FFMA.FTZ R42, R42, UR4, -R11 ;  /* 0x000000042a2a7c23 */ /* 0x000fe2000801080b */
[----:B------:R-:W2:Y:S01]  /*4850*/  MUFU.EX2 R21, R21 ;  /* 0x0000001500157308 */ /* 0x000ea20000000800 */
[----:B0-----:R-:W-:Y:S01]  /*4860*/  FADD.FTZ R53, R58, R15 ;  /* 0x0000000f3a357221 */ /* 0x001fe20000010000 */
[----:B------:R-:W-:Y:S01]  /*4870*/  FADD.FTZ R10, R162, R61 ;  /* 0x0000003da20a7221 */ /* 0x000fe20000010000 */
[--C-:B------:R-:W-:Y:S01]  /*4880*/  FFMA.FTZ R40, R40, UR4, -R11.reuse ;  /* 0x0000000428287c23 */ /* 0x100fe2000801080b */
[--C-:B------:R-:W-:Y:S01]  /*4890*/  FFMA.FTZ R46, R46, UR4, -R11.reuse ;  /* 0x000000042e2e7c23 */ /* 0x100fe2000801080b */
[----:B------:R-:W-:Y:S01]  /*48a0*/  FFMA.FTZ R11, R44, UR4, -R11 ;  /* 0x000000042c0b7c23 */ /* 0x000fe2000801080b */
[----:B------:R-:W-:Y:S01]  /*48b0*/  FADD.FTZ R61, R49, R10 ;  /* 0x0000000a313d7221 */ /* 0x000fe20000010000 */
[----:B------:R-:W-:Y:S01]  /*48c0*/  F2FP.F16.F32.PACK_AB R156, R43, R156 ;  /* 0x0000009c2b9c723e */ /* 0x000fe200000000ff */
[----:B------:R-:W0:Y:S01]  /*48d0*/  MUFU.EX2 R24, R24 ;  /* 0x0000001800187308 */ /* 0x000e220000000800 */
[----:B-1----:R-:W-:Y:S01]  /*48e0*/  FADD.FTZ R2, R20, R53 ;  /* 0x0000003514027221 */ /* 0x002fe20000010000 */
[----:B------:R-:W-:Y:S01]  /*48f0*/  FADD.FTZ R10, R164, R61 ;  /* 0x0000003da40a7221 */ /* 0x000fe20000010000 */
[----:B------:R-:W-:-:S02]  /*4900*/  F2FP.F16.F32.PACK_AB R158, R45, R158 ;  /* 0x0000009e2d9e723e */ /* 0x000fc400000000ff */
[----:B------:R-:W-:Y:S01]  /*4910*/  F2FP.F16.F32.PACK_AB R160, R47, R160 ;  /* 0x000000a02fa0723e */ /* 0x000fe200000000ff */
[----:B------:R-:W-:Y:S01]  /*4920*/  FADD.FTZ R61, R51, R10 ;  /* 0x0000000a333d7221 */ /* 0x000fe20000010000 */
[----:B------:R-:W-:Y:S01]  /*4930*/  F2FP.F16.F32.PACK_AB R162, R49, R162 ;  /* 0x000000a231a2723e */ /* 0x000fe200000000ff */
[----:B------:R-:W1:Y:S01]  /*4940*/  MUFU.EX2 R25, R25 ;  /* 0x0000001900197308 */ /* 0x000e620000000800 */
[----:B--2---:R-:W-:Y:S01]  /*4950*/  FADD.FTZ R53, R21, R2 ;  /* 0x0000000215357221 */ /* 0x004fe20000010000 */
[----:B------:R-:W-:Y:S02]  /*4960*/  F2FP.F16.F32.PACK_AB R164, R51, R164 ;  /* 0x000000a433a4723e */ /* 0x000fe400000000ff */
[----:B------:R-:W-:Y:S02]  /*4970*/  F2FP.F16.F32.PACK_AB R153, R15, R58 ;  /* 0x0000003a0f99723e */ /* 0x000fe400000000ff */
[----:B------:R-:W-:Y:S02]  /*4980*/  F2FP.F16.F32.PACK_AB R155, R21, R20 ;  /* 0x00000014159b723e */ /* 0x000fe400000000ff */
[----:B------:R-:W2:Y:S01]  /*4990*/  MUFU.EX2 R26, R26 ;  /* 0x0000001a001a7308 */ /* 0x000ea20000000800 */
[----:B0-----:R-:W-:-:S07]  /*49a0*/  FADD.FTZ R2, R24, R53 ;  /* 0x0000003518027221 */ /* 0x001fce0000010000 */
[----:B------:R-:W0:Y:S01]  /*49b0*/  MUFU.EX2 R27, R27 ;  /* 0x0000001b001b7308 */ /* 0x000e220000000800 */
[C---:B-1----:R-:W-:Y:S01]  /*49c0*/  FADD.FTZ R53, R25.reuse, R2 ;  /* 0x0000000219357221 */ /* 0x042fe20000010000 */
[----:B------:R-:W-:-:S06]  /*49d0*/  F2FP.F16.F32.PACK_AB R157, R25, R24 ;  /* 0x00000018199d723e */ /* 0x000fcc00000000ff */
[----:B------:R-:W1:Y:S01]  /*49e0*/  MUFU.EX2 R28, R28 ;  /* 0x0000001c001c7308 */ /* 0x000e620000000800 */
[----:B--2---:R-:W-:-:S07]  /*49f0*/  FADD.FTZ R2, R26, R53 ;  /* 0x000000351a027221 */ /* 0x004fce0000010000 */
        /* <DEDUP_REMOVED lines=11> */
[C---:B-1----:R-:W-:Y:S01]  /*4ab0*/  FADD.FTZ R53, R31.reuse, R2 ;  /* 0x000000021f357221 */ /* 0x042fe20000010000 */
[----:B------:R-:W-:-:S06]  /*4ac0*/  F2FP.F16.F32.PACK_AB R163, R31, R30 ;  /* 0x0000001e1fa3723e */ /* 0x000fcc00000000ff */
[----:B------:R-:W1:Y:S01]  /*4ad0*/  MUFU.EX2 R166, R166 ;  /* 0x000000a600a67308 */ /* 0x000e620000000800 */
[----:B--2---:R-:W-:-:S07]  /*4ae0*/  FADD.FTZ R2, R32, R53 ;  /* 0x0000003520027221 */ /* 0x004fce0000010000 */
[----:B------:R-:W-:Y:S01]  /*4af0*/  MUFU.EX2 R34, R34 ;  /* 0x0000002200227308 */ /* 0x000fe20000000800 */
[C---:B0-----:R-:W-:Y:S01]  /*4b00*/  FADD.FTZ R39, R33.reuse, R2 ;  /* 0x0000000221277221 */ /* 0x041fe20000010000 */
[----:B------:R-:W-:-:S06]  /*4b10*/  F2FP.F16.F32.PACK_AB R165, R33, R32 ;  /* 0x0000002021a5723e */ /* 0x000fcc00000000ff */
[----:B------:R-:W0:Y:S01]  /*4b20*/  MUFU.EX2 R35, R35 ;  /* 0x0000002300237308 */ /* 0x000e220000000800 */
[----:B-1----:R-:W-:Y:S01]  /*4b30*/  FADD.FTZ R10, R166, R61 ;  /* 0x0000003da60a7221 */ /* 0x002fe20000010000 */
[----:B------:R-:W-:-:S03]  /*4b40*/  F2FP.F16.F32.PACK_AB R166, R57, R166 ;  /* 0x000000a639a6723e */ /* 0x000fc600000000ff */
[----:B------:R-:W-:-:S03]  /*4b50*/  FADD.FTZ R61, R57, R10 ;  /* 0x0000000a393d7221 */ /* 0x000fc60000010000 */
[----:B------:R-:W1:Y:S08]  /*4b60*/  MUFU.EX2 R14, R14 ;  /* 0x0000000e000e7308 */ /* 0x000e700000000800 */
[----:B------:R-:W-:Y:S01]  /*4b70*/  MUFU.EX2 R36, R36 ;  /* 0x0000002400247308 */ /* 0x000fe20000000800 */
[----:B0-----:R-:W-:-:S07]  /*4b80*/  F2FP.F16.F32.PACK_AB R167, R35, R34 ;  /* 0x0000002223a7723e */ /* 0x001fce00000000ff */
[----:B------:R-:W0:Y:S01]  /*4b90*/  MUFU.EX2 R37, R37 ;  /* 0x0000002500257308 */ /* 0x000e220000000800 */
[----:B-1----:R-:W-:Y:S01]  /*4ba0*/  FADD.FTZ R10, R14, R61 ;  /* 0x0000003d0e0a7221 */ /* 0x002fe20000010000 */
[----:B------:R-:W-:-:S03]  /*4bb0*/  F2FP.F16.F32.PACK_AB R168, R55, R14 ;  /* 0x0000000e37a8723e */ /* 0x000fc600000000ff */
[----:B------:R-:W-:-:S03]  /*4bc0*/  FADD.FTZ R10, R55, R10 ;  /* 0x0000000a370a7221 */ /* 0x000fc60000010000 */
[----:B------:R-:W1:Y:S08]  /*4bd0*/  MUFU.EX2 R9, R9 ;  /* 0x0000000900097308 */ /* 0x000e700000000800 */
[----:B------:R-:W2:Y:S01]  /*4be0*/  MUFU.EX2 R38, R38 ;  /* 0x0000002600267308 */ /* 0x000ea20000000800 */
[----:B0-----:R-:W-:-:S07]  /*4bf0*/  F2FP.F16.F32.PACK_AB R169, R37, R36 ;  /* 0x0000002425a9723e */ /* 0x001fce00000000ff */
[----:B------:R0:W-:Y:S01]  /*4c00*/  MUFU.EX2 R171, R0 ;  /* 0x0000000000ab7308 */ /* 0x0001e20000000800 */
[----:B-1----:R-:W-:-:S04]  /*4c10*/  FADD.FTZ R41, R9, R10 ;  /* 0x0000000a09297221 */ /* 0x002fc80000010000 */
[C---:B------:R-:W-:Y:S01]  /*4c20*/  FADD.FTZ R41, R170.reuse, R41 ;  /* 0x00000029aa297221 */ /* 0x040fe20000010000 */
[----:B------:R-:W-:Y:S02]  /*4c30*/  F2FP.F16.F32.PACK_AB R170, R170, R9 ;  /* 0x00000009aaaa723e */ /* 0x000fe400000000ff */
[----:B------:R-:W1:Y:S01]  /*4c40*/  MUFU.EX2 R48, R48 ;  /* 0x0000003000307308 */ /* 0x000e620000000800 */
[----:B0-----:R-:W-:-:S04]  /*4c50*/  FADD.FTZ R0, R34, R39 ;  /* 0x0000002722007221 */ /* 0x001fc80000010000 */
[----:B------:R-:W-:-:S03]  /*4c60*/  FADD.FTZ R39, R35, R0 ;  /* 0x0000000023277221 */ /* 0x000fc60000010000 */
[----:B------:R-:W0:Y:S01]  /*4c70*/  MUFU.EX2 R42, R42 ;  /* 0x0000002a002a7308 */ /* 0x000e220000000800 */
[----:B------:R-:W-:-:S04]  /*4c80*/  FADD.FTZ R0, R36, R39 ;  /* 0x0000002724007221 */ /* 0x000fc80000010000 */
[----:B------:R-:W-:-:S03]  /*4c90*/  FADD.FTZ R39, R37, R0 ;  /* 0x0000000025277221 */ /* 0x000fc60000010000 */
[----:B------:R-:W3:Y:S01]  /*4ca0*/  MUFU.EX2 R173, R40 ;  /* 0x0000002800ad7308 */ /* 0x000ee20000000800 */
[----:B--2---:R-:W-:Y:S01]  /*4cb0*/  FADD.FTZ R0, R38, R39 ;  /* 0x0000002726007221 */ /* 0x004fe20000010000 */
[----:B-1----:R-:W-:Y:S01]  /*4cc0*/  FADD.FTZ R2, R48, R41 ;  /* 0x0000002930027221 */ /* 0x002fe20000010000 */
[----:B------:R-:W-:Y:S02]  /*4cd0*/  F2FP.F16.F32.PACK_AB R172, R59, R48 ;  /* 0x000000303bac723e */ /* 0x000fe400000000ff */
[----:B------:R-:W-:Y:S01]  /*4ce0*/  FADD.FTZ R9, R171, R0 ;  /* 0x00000000ab097221 */ /* 0x000fe20000010000 */
[----:B------:R-:W-:Y:S01]  /*4cf0*/  FADD.FTZ R41, R59, R2 ;  /* 0x000000023b297221 */ /* 0x000fe20000010000 */
[----:B------:R-:W-:Y:S01]  /*4d00*/  F2FP.F16.F32.PACK_AB R171, R171, R38 ;  /* 0x00000026abab723e */ /* 0x000fe200000000ff */
[----:B------:R-:W1:Y:S01]  /*4d10*/  MUFU.EX2 R46, R46 ;  /* 0x0000002e002e7308 */ /* 0x000e620000000800 */
[----:B0-----:R-:W-:Y:S01]  /*4d20*/  FADD.FTZ R0, R42, R9 ;  /* 0x000000092a007221 */ /* 0x001fe20000010000 */
[----:B------:R-:W-:-:S06]  /*4d30*/  FADD.FTZ R2, R174, R41 ;  /* 0x00000029ae027221 */ /* 0x000fcc0000010000 */
[----:B------:R-:W0:Y:S01]  /*4d40*/  MUFU.EX2 R13, R13 ;  /* 0x0000000d000d7308 */ /* 0x000e220000000800 */
[C---:B---3--:R-:W-:Y:S01]  /*4d50*/  FADD.FTZ R9, R173.reuse, R0 ;  /* 0x00000000ad097221 */ /* 0x048fe20000010000 */
[----:B------:R-:W-:-:S06]  /*4d60*/  F2FP.F16.F32.PACK_AB R173, R173, R42 ;  /* 0x0000002aadad723e */ /* 0x000fcc00000000ff */
[----:B------:R-:W2:Y:S01]  /*4d70*/  MUFU.EX2 R11, R11 ;  /* 0x0000000b000b7308 */ /* 0x000ea20000000800 */
[----:B-1----:R-:W-:Y:S01]  /*4d80*/  FADD.FTZ R0, R46, R9 ;  /* 0x000000092e007221 */ /* 0x002fe20000010000 */
[C---:B0-----:R-:W-:Y:S01]  /*4d90*/  FADD.FTZ R2, R13.reuse, R2 ;  /* 0x000000020d027221 */ /* 0x041fe20000010000 */
[----:B------:R-:W-:Y:S02]  /*4da0*/  F2FP.F16.F32.PACK_AB R174, R13, R174 ;  /* 0x000000ae0dae723e */ /* 0x000fe400000000ff */
[C---:B--2---:R-:W-:Y:S01]  /*4db0*/  FADD.FTZ R0, R11.reuse, R0 ;  /* 0x000000000b007221 */ /* 0x044fe20000010000 */
[----:B------:R-:W-:Y:S01]  /*4dc0*/  F2FP.F16.F32.PACK_AB R175, R11, R46 ;  /* 0x0000002e0baf723e */ /* 0x000fe200000000ff */
[----:B------:R-:W-:Y:S06]  /*4dd0*/  @!P0 BRA `(.L_x_2360) ;  /* 0x0000000000048947 */ /* 0x000fec0003800000 */
[----:B------:R-:W-:Y:S01]  /*4de0*/  BPT.TRAP 0x1 ;  /* 0x000000040000795c */ /* 0x000fe20000300000 */
.L_x_2360:
[----:B------:R0:W1:Y:S01]  /*4df0*/  SYNCS.PHASECHK.TRANS64.TRYWAIT P2, [UR5+0x22850], R8 ;  /* 0x02285008ff0075a7 */ /* 0x0000620008040145 */
[----:B------:R-:W-:Y:S05]  /*4e00*/  @!P0 BRA `(.L_x_2361) ;  /* 0x0000000000048947 */ /* 0x000fea0003800000 */
[----:B------:R-:W-:Y:S01]  /*4e10*/  BPT.TRAP 0x1 ;  /* 0x000000040000795c */ /* 0x000fe20000300000 */
.L_x_2361:
[----:B-1----:R-:W-:Y:S05]  /*4e20*/  @P2 BRA `(.L_x_2362) ;  /* 0x0000000000082947 */ /* 0x002fea0003800000 */
[----:B------:R-:W1:Y:S02]  /*4e30*/  SYNCS.PHASECHK.TRANS64.TRYWAIT P2, [UR5+0x22850], R8 ;  /* 0x02285008ff0075a7 */ /* 0x000e640008040145 */
[----:B-1----:R-:W-:Y:S05]  /*4e40*/  @!P2 BRA `(.L_x_2363) ;  /* 0x0000015800a4a947 */ /* 0x002fea0003800000 */
.L_x_2362:
[----:B------:R-:W-:Y:S01]  /*4e50*/  R2UR UR10, R3 ;  /* 0x00000000030a72ca */ /* 0x000fe200000e0000 */
[----:B------:R2:W-:Y:S01]  /*4e60*/  BAR.SYNC.DEFER_BLOCKING R7, 0x100 ;  /* 0x000400070000751d */ /* 0x0005e20000010000 */
[----:B01----:R-:W-:-:S05]  /*4e70*/  IMAD.U32 R8, RZ, RZ, UR43 ;  /* 0x0000002bff087e24 */ /* 0x003fca000f8e00ff */
[----:B------:R-:W-:Y:S02]  /*4e80*/  UMOV UR11, 0x40000040 ;  /* 0x40000040000b7882 */ /* 0x000fe40000000000 */
[----:B------:R-:W0:Y:S01]  /*4e90*/  LDC R9, c[0x0][0x448] ;  /* 0x00011200ff097b82 */ /* 0x000e220000000800 */
[----:B------:R-:W-:-:S03]  /*4ea0*/  VOTEU.ALL UP1, P1 ;  /* 0x00000000003f7886 */ /* 0x000fc60000820000 */
[----:B------:R-:W-:Y:S02]  /*4eb0*/  UIADD3 UR10, UR10, 0x400, URZ ;  /* 0x000004000a0a7890 */ /* 0x000fe4000fffe03f */
[----:B------:R-:W-:Y:S02]  /*4ec0*/  @!UP1 UIADD3 UR5, UR5, 0x22860, URZ ;  /* 0x0002286005059890 */ /* 0x000fe4000fffe03f */
[----:B------:R-:W-:Y:S02]  /*4ed0*/  USHF.R.U32.HI UR10, URZ, 0x4, UR10 ;  /* 0x000000043f0a7899 */ /* 0x000fe4000801160a */
[----:B------:R-:W-:Y:S02]  /*4ee0*/  @!UP1 UPRMT UR5, URZ, 0x654, UR5 ;  /* 0x000006543f059896 */ /* 0x000fe40008000005 */
[----:B------:R-:W-:-:S04]  /*4ef0*/  ULOP3.LUT UR10, UR10, 0x3fff, URZ, 0xc0, !UPT ;  /* 0x00003fff0a0a7892 */ /* 0x000fc8000f8ec03f */
[----:B------:R-:W-:Y:S01]  /*4f00*/  ULOP3.LUT UR25, UR10, 0x3000000, URZ, 0xfc, !UPT ;  /* 0x030000000a197892 */ /* 0x000fe2000f8efc3f */
[----:B------:R-:W-:-:S03]  /*4f10*/  WARPGROUP.ARRIVE ;  /* 0x00000000000079c5 */ /* 0x000fc60000000000 */
[----:B------:R-:W-:Y:S01]  /*4f20*/  UIMAD UR14, UR39, 0xc00, UR25 ;  /* 0x00000c00270e78a4 */ /* 0x000fe2000f8e0219 */
[----:B0-----:R-:W-:-:S06]  /*4f30*/  ISETP.NE.AND P2, PT, R9, 0x1, PT ;  /* 0x000000010900780c */ /* 0x001fcc0003f45270 */
[----:B------:R-:W-:Y:S02]  /*4f40*/  UMOV UR10, UR14 ;  /* 0x0000000e000a7c82 */ /* 0x000fe40008000000 */
[----:B------:R-:W-:Y:S01]  /*4f50*/  HGMMA.64x256x16.F32 R24, R152, gdesc[UR8].tnspB, RZ, !UPT, gsb0 ;  /* 0x43e0000898187df0 */ /* 0x000fe2000c0008ff */
[----:B------:R-:W-:Y:S01]  /*4f60*/  UIADD3 UR10, UR14, 0x80, URZ ;  /* 0x000000800e0a7890 */ /* 0x000fe2000fffe03f */
[----:B------:R-:W-:-:S03]  /*4f70*/  UMOV UR11, 0x40000040 ;  /* 0x40000040000b7882 */ /* 0x000fc60000000000 */
[----:B------:R-:W0:Y:S08]  /*4f80*/  @P2 LDC R3, c[0x0][0x44c] ;  /* 0x00011300ff032b82 */ /* 0x000e300000000800 */
[----:B------:R-:W1:Y:S01]  /*4f90*/  @P2 LDC R10, c[0x0][0x450] ;  /* 0x00011400ff0a2b82 */ /* 0x000e620000000800 */
[----:B0-----:R-:W-:-:S05]  /*4fa0*/  @P2 IMAD.HI.U32 R3, R3, UR43, RZ ;  /* 0x0000002b03032c27 */ /* 0x001fca000f8e00ff */
[----:B-1----:R-:W-:Y:S01]  /*4fb0*/  @P2 SHF.R.U32.HI R8, RZ, R10, R3 ;  /* 0x0000000aff082219 */ /* 0x002fe20000011603 */
[----:B------:R-:W-:Y:S01]  /*4fc0*/  VIADD R3, R176, 0xfffffffe ;  /* 0xfffffffeb0037836 */ /* 0x000fe20000000000 */
[----:B------:R-:W-:Y:S02]  /*4fd0*/  PLOP3.LUT P2, PT, PT, PT, UP0, 0x40, 0x0 ;  /* 0x000000000000781c */ /* 0x000fe40003f4e808 */
[----:B------:R-:W-:Y:S01]  /*4fe0*/  IADD3 R8, R8, R19, -R17 ;  /* 0x0000001308087210 */ /* 0x000fe20007ffe811 */
[----:B------:R-:W-:Y:S02]  /*4ff0*/  WARPGROUP.DEPBAR.LE gsb0, 0x0 ;  /* 0x00008000000079c5 */ /* 0x000fe40000010000 */
        /* <DEDUP_REMOVED lines=29> */
[----:B------:R-:W-:Y:S01]  /*51d0*/  @!P1 SYNCS.ARRIVE.TRANS64.RED.A1T0 RZ, [UR5], RZ ;  /* 0x000000ffffff99a7 */ /* 0x000fe20008100405 */
[----:B--2---:R-:W-:Y:S08]  /*51e0*/  @P2 BRA `(.L_x_2364) ;  /* 0x0000000000482947 */ /* 0x004ff00003800000 */
        /* <DEDUP_REMOVED lines=11> */
.L_x_2365:
[----:B------:R-:W-:-:S11]  /*52a0*/  UISETP.NE.AND UP1, UPT, UR7, 0x1, UPT ;  /* 0x000000010700788c */ /* 0x000fd6000bf25270 */
[----:B------:R-:W-:Y:S02]  /*52b0*/  @UP1 ULDC.64 UR14, c[0x0][0x9e8] ;  /* 0x00027a00000e1ab9 */ /* 0x000fe40000000a00 */
[----:B------:R-:W-:-:S04]  /*52c0*/  UIMAD.WIDE.U32 UR10, UR5, UR14, URZ ;  /* 0x0000000e050a72a5 */ /* 0x000fc8000f8e003f */
[----:B------:R-:W-:-:S12]  /*52d0*/  @UP1 USHF.R.U32.HI UR5, URZ, UR15, UR11 ;  /* 0x0000000f3f051299 */ /* 0x000fd8000801160b */
.L_x_2366:
[----:B------:R-:W-:-:S04]  /*52e0*/  UIMAD UR5, UR5, UR7, UR7 ;  /* 0x00000007050572a4 */ /* 0x000fc8000f8e0207 */
[----:B------:R-:W-:-:S04]  /*52f0*/  UISETP.LT.AND UP1, UPT, UR6, UR5, UPT ;  /* 0x000000050600728c */ /* 0x000fc8000bf21270 */
[----:B------:R-:W-:-:S12]  /*5300*/  USEL UR6, UR6, UR5, UP1 ;  /* 0x0000000506067287 */ /* 0x000fd80008800000 */
.L_x_2364:
[----:B------:R-:W-:Y:S01]  /*5310*/  UIMAD.WIDE UR6, UR6, 0x2aaaaaab, URZ ;  /* 0x2aaaaaab060678a5 */ /* 0x000fe2000f8e023f */
[----:B------:R-:W-:Y:S01]  /*5320*/  ULDC UR22, c[0x0][0x9e4] ;  /* 0x0002790000167ab9 */ /* 0x000fe20000000800 */
[----:B------:R-:W-:Y:S02]  /*5330*/  ULDC UR19, c[0x0][0x9d8] ;  /* 0x0002760000137ab9 */ /* 0x000fe40000000800 */
[----:B------:R-:W-:Y:S01]  /*5340*/  USHF.R.U32.HI UR5, URZ, 0x1f, UR7 ;  /* 0x0000001f3f057899 */ /* 0x000fe20008011607 */
[----:B------:R-:W-:Y:S01]  /*5350*/  ULDC UR14, c[0x0][0x988] ;  /* 0x00026200000e7ab9 */ /* 0x000fe20000000800 */
[----:B------:R-:W-:Y:S02]  /*5360*/  ULDC UR18, c[0x0][0x9e0] ;  /* 0x0002780000127ab9 */ /* 0x000fe40000000800 */
[----:B------:R-:W-:-:S04]  /*5370*/  ULEA.HI.SX32 UR5, UR7, UR5, 0x1c ;  /* 0x0000000507057291 */ /* 0x000fc8000f8fe23f */
[----:B------:R-:W-:-:S04]  /*5380*/  UISETP.LT.AND UP1, UPT, UR44, UR5, UPT ;  /* 0x000000052c00728c */ /* 0x000fc8000bf21270 */
[----:B------:R-:W-:-:S06]  /*5390*/  USEL UR15, UR44, UR5, !UP1 ;  /* 0x000000052c0f7287 */ /* 0x000fcc000c800000 */
[----:B------:R-:W-:-:S13]  /*53a0*/  ISETP.GE.AND P2, PT, R3, UR15, PT ;  /* 0x0000000f03007c0c */ /* 0x000fda000bf46270 */
[----:B------:R-:W-:Y:S05]  /*53b0*/  @!P2 BRA `(.L_x_2367) ;  /* 0x000000340094a947 */ /* 0x000fea0003800000 */
.L_x_2384:
[----:B------:R-:W-:-:S04]  /*53c0*/  UIADD3 UR39, UR39, 0x1, URZ ;  /* 0x0000000127277890 */ /* 0x000fc8000fffe03f */
[----:B------:R-:W-:-:S04]  /*53d0*/  UISETP.NE.AND UP1, UPT, UR39, 0x2, UPT ;  /* 0x000000022700788c */ /* 0x000fc8000bf25270 */
[----:B------:R-:W-:Y:S02]  /*53e0*/  USEL UR4, URZ, 0x1, UP1 ;  /* 0x000000013f047887 */ /* 0x000fe40008800000 */
[----:B------:R-:W-:Y:S02]  /*53f0*/  USEL UR39, UR39, URZ, UP1 ;  /* 0x0000003f27277287 */ /* 0x000fe40008800000 */
[----:B------:R-:W-:Y:S01]  /*5400*/  ULOP3.LUT UR38, UR38, UR4, URZ, 0x3c, !UPT ;  /* 0x0000000426267292 */ /* 0x000fe2000f8e3c3f */
[----:B01----:R-:W-:Y:S11]  /*5410*/  @!P0 BRA `(.L_x_2368) ;  /* 0x0000000000048947 */ /* 0x003ff60003800000 */
[----:B------:R-:W-:Y:S01]  /*5420*/  BPT.TRAP 0x1 ;  /* 0x000000040000795c */ /* 0x000fe20000300000 */
.L_x_2368:
        /* <DEDUP_REMOVED lines=9> */
.L_x_2369:
[----:B-1----:R-:W-:Y:S05]  /*54c0*/  @P2 BRA `(.L_x_2370) ;  /* 0x0000000000082947 */ /* 0x002fea0003800000 */
[----:B------:R-:W1:Y:S02]  /*54d0*/  SYNCS.PHASECHK.TRANS64.TRYWAIT P2, [UR23+0x22830], R7 ;  /* 0x02283007ff0075a7 */ /* 0x000e640008040157 */
[----:B-1----:R-:W-:Y:S05]  /*54e0*/  @!P2 BRA `(.L_x_2371) ;  /* 0x000001540014a947 */ /* 0x002fea0003800000 */
.L_x_2370:
[----:B------:R-:W-:Y:S01]  /*54f0*/  UIMAD UR10, UR39, 0x300, UR24 ;  /* 0x00000300270a78a4 */ /* 0x000fe2000f8e0218 */
[----:B------:R-:W-:Y:S01]  /*5500*/  WARPGROUP.ARRIVE ;  /* 0x00000000000079c5 */ /* 0x000fe20000000000 */
[----:B------:R-:W-:Y:S01]  /*5510*/  UMOV UR4, UR12 ;  /* 0x0000000c00047c82 */ /* 0x000fe20008000000 */
[----:B------:R-:W-:Y:S01]  /*5520*/  UMOV UR5, UR13 ;  /* 0x0000000d00057c82 */ /* 0x000fe20008000000 */
[----:B------:R-:W-:Y:S01]  /*5530*/  UMOV UR7, 0x40000040 ;  /* 0x4000004000077882 */ /* 0x000fe20000000000 */
[----:B------:R-:W-:Y:S01]  /*5540*/  UMOV UR11, 0x40000040 ;  /* 0x40000040000b7882 */ /* 0x000fe20000000000 */
[----:B-1----:R-:W1:Y:S01]  /*5550*/  LDC R6, c[0x0][0x448] ;  /* 0x00011200ff067b82 */ /* 0x002e620000000800 */
[----:B------:R-:W-:Y:S01]  /*5560*/  UMOV UR6, UR10 ;  /* 0x0000000a00067c82 */ /* 0x000fe20008000000 */
[----:B------:R-:W2:Y:S01]  /*5570*/  S2R R20, SR_TID.X ;  /* 0x0000000000147919 */ /* 0x000ea20000002100 */
[----:B------:R-:W-:Y:S01]  /*5580*/  HGMMA.64x96x16.F32 R152, gdesc[UR4], RZ, !UPT, gsb0 ;  /* 0x01600000049879f0 */ /* 0x000fe2000c0008ff */
[----:B------:R-:W-:Y:S01]  /*5590*/  UIADD3 UR6, UR10, 0x2, URZ ;  /* 0x000000020a067890 */ /* 0x000fe2000fffe03f */
[----:B------:R-:W-:Y:S01]  /*55a0*/  VIADD R8, R22, UR43 ;  /* 0x0000002b16087c36 */ /* 0x000fe20008000000 */
[----:B------:R-:W-:Y:S01]  /*55b0*/  UMOV UR4, UR16 ;  /* 0x0000001000047c82 */ /* 0x000fe20008000000 */
[----:B------:R-:W-:Y:S01]  /*55c0*/  UMOV UR5, UR17 ;  /* 0x0000001100057c82 */ /* 0x000fe20008000000 */
[----:B------:R-:W-:Y:S01]  /*55d0*/  UMOV UR7, 0x40000040 ;  /* 0x4000004000077882 */ /* 0x000fe20000000000 */
[----:B-1----:R-:W-:-:S02]  /*55e0*/  ISETP.NE.AND P2, PT, R6, 0x1, PT ;  /* 0x000000010600780c */ /* 0x002fc40003f45270 */
[----:B--2---:R-:W-:-:S11]  /*55f0*/  SHF.R.U32.HI R20, RZ, 0x7, R20 ;  /* 0x00000007ff147819 */ /* 0x004fd60000011614 */
[----:B------:R-:W1:Y:S08]  /*5600*/  @P2 LDC R9, c[0x0][0x44c] ;  /* 0x00011300ff092b82 */ /* 0x000e700000000800 */
[----:B------:R-:W2:Y:S01]  /*5610*/  @P2 LDC R6, c[0x0][0x450] ;  /* 0x00011400ff062b82 */ /* 0x000ea20000000800 */
[----:B-1----:R-:W-:-:S05]  /*5620*/  @P2 IMAD.HI.U32 R9, R8, R9, RZ ;  /* 0x0000000908092227 */ /* 0x002fca00078e00ff */
[----:B--2---:R-:W-:Y:S02]  /*5630*/  @P2 SHF.R.U32.HI R8, RZ, R6, R9 ;  /* 0x00000006ff082219 */ /* 0x004fe40000011609 */
[----:B------:R-:W-:Y:S02]  /*5640*/  IADD3 R6, -R20, 0xb, RZ ;  /* 0x0000000b14067810 */ /* 0x000fe40007ffe1ff */
[----:B------:R-:W-:Y:S01]  /*5650*/  PLOP3.LUT P2, PT, PT, PT, UP0, 0x40, 0x0 ;  /* 0x000000000000781c */ /* 0x000fe20003f4e808 */
[----:B------:R-:W1:Y:S01]  /*5660*/  SHFL.IDX PT, R20, R8, RZ, 0x1c1f ;  /* 0x001c1fff08147589 */ /* 0x000e6200000e0000 */
[----:B------:R-:W-:Y:S02]  /*5670*/  WARPGROUP.DEPBAR.LE gsb0, 0x0 ;  /* 0x00008000000079c5 */ /* 0x000fe40000010000 */
[----:B------:R-:W-:-:S06]  /*5680*/  WARPGROUP.ARRIVE ;  /* 0x00000000000079c5 */ /* 0x000fcc0000000000 */
[----:B------:R-:W-:Y:S01]  /*5690*/  HGMMA.64x96x16.F32 R152, gdesc[UR4], R152, gsb0 ;  /* 0x01600000049879f0 */ /* 0x000fe20008000898 */
[----:B------:R-:W-:Y:S01]  /*56a0*/  UIADD3 UR6, UR10, 0x4, URZ ;  /* 0x000000040a067890 */ /* 0x000fe2000fffe03f */
[----:B------:R-:W-:Y:S01]  /*56b0*/  UMOV UR4, UR20 ;  /* 0x0000001400047c82 */ /* 0x000fe20008000000 */
[----:B------:R-:W-:Y:S01]  /*56c0*/  UMOV UR5, UR21 ;  /* 0x0000001500057c82 */ /* 0x000fe20008000000 */
[----:B------:R-:W-:Y:S01]  /*56d0*/  UMOV UR7, 0x40000040 ;  /* 0x4000004000077882 */ /* 0x000fe20000000000 */
[----:B------:R-:W-:Y:S01]  /*56e0*/  UIADD3 UR10, UR10, 0x6, URZ ;  /* 0x000000060a0a7890 */ /* 0x000fe2000fffe03f */
        /* <DEDUP_REMOVED lines=49> */
[----:B------:R-:W-:-:S02]  /*5a00*/  IMAD R192, R3, -0x60, RZ ;  /* 0xffffffa003c07824 */ /* 0x000fc400078e02ff */
[----:B------:R-:W-:Y:S01]  /*5a10*/  FMUL.FTZ R171, R176, UR19 ;  /* 0x00000013b0ab7c20 */ /* 0x000fe20008410000 */
[----:B------:R-:W-:Y:S01]  /*5a20*/  FMUL.FTZ R187, R195, UR19 ;  /* 0x00000013c3bb7c20 */ /* 0x000fe20008410000 */
[----:B------:R-:W-:Y:S01]  /*5a30*/  FMUL.FTZ R193, R196, UR19 ;  /* 0x00000013c4c17c20 */ /* 0x000fe20008410000 */
[----:B------:R-:W-:Y:S01]  /*5a40*/  FMUL.FTZ R194, R197, UR19 ;  /* 0x00000013c5c27c20 */ /* 0x000fe20008410000 */
[----:B------:R-:W-:Y:S01]  /*5a50*/  FMUL.FTZ R189, R198, UR19 ;  /* 0x00000013c6bd7c20 */ /* 0x000fe20008410000 */
[----:B------:R-:W-:Y:S01]  /*5a60*/  FMUL.FTZ R191, R199, UR19 ;  /* 0x00000013c7bf7c20 */ /* 0x000fe20008410000 */
[----:B------:R-:W-:Y:S01]  /*5a70*/  IMAD.U32 R176, RZ, RZ, UR23 ;  /* 0x00000017ffb07e24 */ /* 0x000fe2000f8e00ff */
[----:B------:R-:W-:Y:S01]  /*5a80*/  IADD3 R197, -R16, 0x1, R192 ;  /* 0x0000000110c57810 */ /* 0x000fe20007ffe1c0 */
[----:B------:R-:W2:Y:S02]  /*5a90*/  MUFU.TANH R9, R9 ;  /* 0x0000000900097308 */ /* 0x000ea40000002400 */
[----:B------:R-:W-:Y:S01]  /*5aa0*/  @!P1 VIADD R21, R176, 0x22840 ;  /* 0x00022840b0159836 */ /* 0x000fe20000000000 */
[----:B------:R-:W-:-:S04]  /*5ab0*/  IADD3 R197, -R17, R197, R19 ;  /* 0x000000c511c57210 */ /* 0x000fc80007ffe113 */
[----:B------:R-:W-:Y:S01]  /*5ac0*/  @!P1 PRMT R21, RZ, 0x654, R21 ;  /* 0x00000654ff159816 */ /* 0x000fe20000000015 */
[----:B------:R-:W3:Y:S01]  /*5ad0*/  MUFU.TANH R10, R10 ;  /* 0x0000000a000a7308 */ /* 0x000ee20000002400 */
[C---:B------:R-:W-:Y:S01]  /*5ae0*/  VIADD R198, R197.reuse, UR18 ;  /* 0x00000012c5c67c36 */ /* 0x040fe20008000000 */
[----:B------:R4:W-:Y:S06]  /*5af0*/  BAR.ARV R6, 0x100 ;  /* 0x000400060000751d */ /* 0x0009ec0000002000 */
[----:B------:R-:W0:Y:S01]  /*5b00*/  MUFU.TANH R11, R11 ;  /* 0x0000000b000b7308 */ /* 0x000e220000002400 */
[----:B------:R-:W-:Y:S01]  /*5b10*/  VIADD R197, R197, UR26 ;  /* 0x0000001ac5c57c36 */ /* 0x000fe20008000000 */
[----:B------:R4:W-:Y:S01]  /*5b20*/  @!P1 SYNCS.ARRIVE.TRANS64.RED.A1T0 RZ, [R21+URZ], RZ ;  /* 0x000000ff15ff99a7 */ /* 0x0009e2000810043f */
[----:B-1----:R-:W-:-:S02]  /*5b30*/  IMAD.IADD R196, R20, 0x1, R198 ;  /* 0x0000000114c47824 */ /* 0x002fc400078e02c6 */
[----:B------:R-:W-:-:S03]  /*5b40*/  IMAD.IADD R195, R20, 0x1, R197 ;  /* 0x0000000114c37824 */ /* 0x000fc600078e02c5 */
        /* <DEDUP_REMOVED lines=46> */
[----:B------:R-:W-:Y:S01]  /*5e30*/  IADD3 R199, -R17, R19, R20 ;  /* 0x0000001311c77210 */ /* 0x000fe20007ffe114 */
[----:B------:R-:W-:Y:S03]  /*5e40*/  BSSY B0, `(.L_x_2373) ;  /* 0x0000010000007945 */ /* 0x000fe60003800000 */
        /* <DEDUP_REMOVED lines=10> */
.L_x_2374:
[----:B------:R-:W-:-:S05]  /*5ef0*/  IMAD.U32 R234, RZ, RZ, UR22 ;  /* 0x00000016ffea7e24 */ /* 0x000fca000f8e00ff */
[----:B------:R-:W-:-:S13]  /*5f00*/  ISETP.NE.AND P2, PT, R234, 0x1, PT ;  /* 0x00000001ea00780c */ /* 0x000fda0003f45270 */
[----:B------:R-:W1:Y:S02]  /*5f10*/  @P2 LDC.64 R20, c[0x0][0x9e8] ;  /* 0x00027a00ff142b82 */ /* 0x000e640000000a00 */
[----:B-1----:R-:W-:-:S05]  /*5f20*/  @P2 IMAD.HI.U32 R20, R199, R20, RZ ;  /* 0x00000014c7142227 */ /* 0x002fca00078e00ff */
[----:B------:R-:W-:-:S07]  /*5f30*/  @P2 SHF.R.U32.HI R199, RZ, R21, R20 ;  /* 0x00000015ffc72219 */ /* 0x000fce0000011614 */
.L_x_2375:
[----:B------:R-:W-:Y:S05]  /*5f40*/  BSYNC B0 ;  /* 0x0000000000007941 */ /* 0x000fea0003800000 */
.L_x_2373:
[----:B------:R-:W-:-:S04]  /*5f50*/  IMAD.IADD R20, R192, 0x1, -R16 ;  /* 0x00000001c0147824 */ /* 0x000fc800078e0a10 */
[----:B------:R-:W-:-:S05]  /*5f60*/  IMAD R20, R199, R234, R20 ;  /* 0x000000eac7147224 */ /* 0x000fca00078e0214 */
[----:B------:R-:W-:Y:S02]  /*5f70*/  VIMNMX R195, R195, R20, !PT ;  /* 0x00000014c3c37248 */ /* 0x000fe40007fe0100 */
[----:B------:R-:W-:-:S07]  /*5f80*/  VIADDMNMX R196, R20, R234, R196, PT ;  /* 0x000000ea14c47246 */ /* 0x000fce00038001c4 */
.L_x_2372:
[----:B------:R-:W-:Y:S01]  /*5f90*/  ISETP.GE.AND P3, PT, R192, 0x1, PT ;  /* 0x00000001c000780c */ /* 0x000fe20003f66270 */
[----:B------:R-:W1:Y:S01]  /*5fa0*/  SHFL.IDX PT, R8, R8, 0x1, 0x1c1f ;  /* 0x003c1f0008087f89 */ /* 0x000e6200000e0000 */
[----:B------:R-:W-:Y:S02]  /*5fb0*/  LOP3.LUT R18, R18, 0xfff7ffff, RZ, 0xc0, !PT ;  /* 0xfff7ffff12127812 */ /* 0x000fe400078ec0ff */
[C---:B------:R-:W-:Y:S02]  /*5fc0*/  ISETP.GE.AND P2, PT, R192.reuse, 0x2, PT ;  /* 0x00000002c000780c */ /* 0x040fe40003f46270 */
[----:B------:R-:W-:Y:S02]  /*5fd0*/  ISETP.GT.AND P4, PT, R195, RZ, !P3 ;  /* 0x000000ffc300720c */ /* 0x000fe40005f84270 */
[----:B------:R-:W-:Y:S02]  /*5fe0*/  ISETP.GE.AND P5, PT, R192, 0x9, PT ;  /* 0x00000009c000780c */ /* 0x000fe40003fa6270 */
[----:B------:R-:W-:-:S03]  /*5ff0*/  ISETP.LT.OR P4, PT, R196, 0x1, P4 ;  /* 0x00000001c400780c */ /* 0x000fc60002781670 */
[----:B------:R-:W-:Y:S02]  /*6000*/  @P3 LOP3.LUT R18, R18, 0x80000, RZ, 0xfc, !PT ;  /* 0x0008000012123812 */ /* 0x000fe400078efcff */
[----:B------:R-:W-:Y:S02]  /*6010*/  ISETP.GT.AND P3, PT, R195, 0x1, !P2 ;  /* 0x00000001c300780c */ /* 0x000fe40005764270 */
[----:B------:R-:W-:Y:S02]  /*6020*/  FSEL R20, R9, -INF , !P4 ;  /* 0xff80000009147808 */ /* 0x000fe40006000000 */
[----:B------:R-:W-:Y:S02]  /*6030*/  ISETP.LT.OR P3, PT, R196, 0x2, P3 ;  /* 0x00000002c400780c */ /* 0x000fe40001f61670 */
[----:B------:R-:W-:Y:S02]  /*6040*/  ISETP.GE.AND P4, PT, R192, 0xa, PT ;  /* 0x0000000ac000780c */ /* 0x000fe40003f86270 */
[----:B------:R-:W-:-:S02]  /*6050*/  LOP3.LUT R18, R18, 0xfffffffd, RZ, 0xc0, !PT ;  /* 0xfffffffd12127812 */ /* 0x000fc400078ec0ff */
[----:B------:R-:W-:Y:S01]  /*6060*/  FSEL R10, R10, -INF , !P3 ;  /* 0xff8000000a0a7808 */ /* 0x000fe20005800000 */
[--C-:B-1----:R-:W-:Y:S01]  /*6070*/  IMAD.IADD R198, R198, 0x1, R8.reuse ;  /* 0x00000001c6c67824 */ /* 0x102fe200078e0208 */
[----:B------:R-:W-:Y:S01]  /*6080*/  ISETP.GT.AND P3, PT, R195, 0x8, !P5 ;  /* 0x00000008c300780c */ /* 0x000fe20006f64270 */
[----:B------:R-:W-:Y:S01]  /*6090*/  IMAD.IADD R197, R197, 0x1, R8 ;  /* 0x00000001c5c57824 */ /* 0x000fe200078e0208 */
[----:B------:R-:W-:Y:S02]  /*60a0*/  @P5 LOP3.LUT R18, R18, 0x2, RZ, 0xfc, !PT ;  /* 0x0000000212125812 */ /* 0x000fe400078efcff */
[----:B------:R-:W-:Y:S02]  /*60b0*/  ISETP.LT.OR P3, PT, R196, 0x9, P3 ;  /* 0x00000009c400780c */ /* 0x000fe40001f61670 */
[----:B------:R-:W-:Y:S02]  /*60c0*/  LOP3.LUT R18, R18, 0xfffffffb, RZ, 0xc0, !PT ;  /* 0xfffffffb12127812 */ /* 0x000fe400078ec0ff */
[----:B0-----:R-:W-:-:S02]  /*60d0*/  FSEL R13, R13, -INF , !P3 ;  /* 0xff8000000d0d7808 */ /* 0x001fc40005800000 */
[----:B------:R-:W-:Y:S02]  /*60e0*/  @P4 LOP3.LUT R18, R18, 0x4, RZ, 0xfc, !PT ;  /* 0x0000000412124812 */ /* 0x000fe400078efcff */
[----:B------:R-:W-:Y:S02]  /*60f0*/  ISETP.GT.AND P3, PT, R195, 0x9, !P4 ;  /* 0x00000009c300780c */ /* 0x000fe40006764270 */
[----:B------:R-:W-:Y:S02]  /*6100*/  ISETP.GE.AND P4, PT, R192, 0x11, PT ;  /* 0x00000011c000780c */ /* 0x000fe40003f86270 */
[----:B------:R-:W-:Y:S02]  /*6110*/  ISETP.LT.OR P3, PT, R196, 0xa, P3 ;  /* 0x0000000ac400780c */ /* 0x000fe40001f61670 */
[----:B------:R-:W-:Y:S02]  /*6120*/  LOP3.LUT R18, R18, 0xfffffff7, RZ, 0xc0, !PT ;  /* 0xfffffff712127812 */ /* 0x000fe400078ec0ff */
[----:B------:R-:W-:-:S02]  /*6130*/  FSEL R14, R14, -INF , !P3 ;  /* 0xff8000000e0e7808 */ /* 0x000fc40005800000 */
        /* <DEDUP_REMOVED lines=114> */
[----:B------:R-:W-:Y:S01]  /*6860*/  IADD3 R21, -R17, R19, R8 ;  /* 0x0000001311157210 */ /* 0x000fe20007ffe108 */
[----:B------:R-:W-:Y:S03]  /*6870*/  BSSY B0, `(.L_x_2377) ;  /* 0x0000010000007945 */ /* 0x000fe60003800000 */
        /* <DEDUP_REMOVED lines=10> */
.L_x_2378:
[----:B------:R-:W-:-:S05]  /*6920*/  IMAD.U32 R195, RZ, RZ, UR22 ;  /* 0x00000016ffc37e24 */ /* 0x000fca000f8e00ff */
[----:B------:R-:W-:-:S13]  /*6930*/  ISETP.NE.AND P6, PT, R195, 0x1, PT ;  /* 0x00000001c300780c */ /* 0x000fda0003fc5270 */
[----:B------:R-:W0:Y:S02]  /*6940*/  @P6 LDC.64 R8, c[0x0][0x9e8] ;  /* 0x00027a00ff086b82 */ /* 0x000e240000000a00 */
[----:B0-----:R-:W-:-:S05]  /*6950*/  @P6 IMAD.HI.U32 R8, R21, R8, RZ ;  /* 0x0000000815086227 */ /* 0x001fca00078e00ff */
[----:B------:R-:W-:-:S07]  /*6960*/  @P6 SHF.R.U32.HI R21, RZ, R9, R8 ;  /* 0x00000009ff156219 */ /* 0x000fce0000011608 */
.L_x_2379:
[----:B------:R-:W-:Y:S05]  /*6970*/  BSYNC B0 ;  /* 0x0000000000007941 */ /* 0x000fea0003800000 */
.L_x_2377:
[----:B------:R-:W-:-:S04]  /*6980*/  IMAD.IADD R192, R192, 0x1, -R16 ;  /* 0x00000001c0c07824 */ /* 0x000fc800078e0a10 */
[----:B------:R-:W-:-:S05]  /*6990*/  IMAD R192, R21, R195, R192 ;  /* 0x000000c315c07224 */ /* 0x000fca00078e02c0 */
[----:B------:R-:W-:Y:S02]  /*69a0*/  VIMNMX R197, R197, R192, !PT ;  /* 0x000000c0c5c57248 */ /* 0x000fe40007fe0100 */
[----:B------:R-:W-:-:S07]  /*69b0*/  VIADDMNMX R198, R192, R195, R198, PT ;  /* 0x000000c3c0c67246 */ /* 0x000fce00038001c6 */
.L_x_2376:
[----:B------:R-:W-:Y:S01]  /*69c0*/  ISETP.GT.AND P2, PT, R197, 0x1, !P2 ;  /* 0x00000001c500780c */ /* 0x000fe20005744270 */
[----:B------:R-:W-:Y:S01]  /*69d0*/  UMOV UR4, UR14 ;  /* 0x0000000e00047c82 */ /* 0x000fe20008000000 */
[----:B------:R-:W-:Y:S02]  /*69e0*/  FMNMX.FTZ R8, R20, R4, !PT ;  /* 0x0000000414087209 */ /* 0x000fe40007810000 */
[----:B------:R-:W-:Y:S02]  /*69f0*/  ISETP.LT.OR P2, PT, R198, 0x2, P2 ;  /* 0x00000002c600780c */ /* 0x000fe40001741670 */
[----:B------:R-:W-:Y:S02]  /*6a00*/  LOP3.LUT P6, RZ, R18, 0x8000, RZ, 0xc0, !PT ;  /* 0x0000800012ff7812 */ /* 0x000fe400078cc0ff */
        /* <DEDUP_REMOVED lines=59> */
[C---:B------:R-:W-:Y:S02]  /*6dc0*/  ISETP.GT.AND P3, PT, R197.reuse, 0x50, !P3 ;  /* 0x00000050c500780c */ /* 0x040fe40005f64270 */
[----:B------:R-:W-:Y:S02]  /*6dd0*/  ISETP.LT.OR P2, PT, R198, 0x29, P2 ;  /* 0x00000029c600780c */ /* 0x000fe40001741670 */
[----:B------:R-:W-:Y:S02]  /*6de0*/  ISETP.GT.AND P4, PT, R197, 0x51, !P4 ;  /* 0x00000051c500780c */ /* 0x000fe40006784270 */
[----:B------:R-:W-:Y:S02]  /*6df0*/  FSEL R165, R165, -INF , !P2 ;  /* 0xff800000a5a57808 */ /* 0x000fe40005000000 */
[----:B------:R-:W-:-:S02]  /*6e00*/  LOP3.LUT P2, RZ, R18, 0x800, RZ, 0xc0, !PT ;  /* 0x0000080012ff7812 */ /* 0x000fc4000784c0ff */
[C---:B------:R-:W-:Y:S02]  /*6e10*/  ISETP.LT.OR P3, PT, R198.reuse, 0x51, P3 ;  /* 0x00000051c600780c */ /* 0x040fe40001f61670 */
[C---:B------:R-:W-:Y:S02]  /*6e20*/  ISETP.GT.AND P2, PT, R197.reuse, 0x29, !P2 ;  /* 0x00000029c500780c */ /* 0x040fe40005744270 */
[----:B------:R-:W-:Y:S02]  /*6e30*/  ISETP.GT.AND P5, PT, R197, 0x58, !P5 ;  /* 0x00000058c500780c */ /* 0x000fe40006fa4270 */
[C---:B------:R-:W-:Y:S02]  /*6e40*/  ISETP.LT.OR P2, PT, R198.reuse, 0x2a, P2 ;  /* 0x0000002ac600780c */ /* 0x040fe40001741670 */
[----:B------:R-:W-:Y:S02]  /*6e50*/  ISETP.LT.OR P4, PT, R198, 0x52, P4 ;  /* 0x00000052c600780c */ /* 0x000fe40002781670 */
[----:B------:R-:W-:-:S02]  /*6e60*/  FSEL R166, R166, -INF , !P2 ;  /* 0xff800000a6a67808 */ /* 0x000fc40005000000 */
[----:B------:R-:W-:Y:S02]  /*6e70*/  LOP3.LUT P2, RZ, R18, 0x400, RZ, 0xc0, !PT ;  /* 0x0000040012ff7812 */ /* 0x000fe4000784c0ff */
[----:B0-----:R-:W-:Y:S02]  /*6e80*/  FMNMX.FTZ R8, R8, R21, !PT ;  /* 0x0000001508087209 */ /* 0x001fe40007810000 */
[----:B------:R-:W-:Y:S02]  /*6e90*/  ISETP.GT.AND P2, PT, R197, 0x30, !P2 ;  /* 0x00000030c500780c */ /* 0x000fe40005744270 */
[----:B------:R-:W-:Y:S01]  /*6ea0*/  FSEL R185, R185, -INF , !P3 ;  /* 0xff800000b9b97808 */ /* 0x000fe20005800000 */
[----:B------:R-:W0:Y:S01]  /*6eb0*/  SHFL.BFLY PT, R21, R8, 0x1, 0x1f ;  /* 0x0c201f0008157f89 */ /* 0x000e2200000e0000 */
[C---:B------:R-:W-:Y:S02]  /*6ec0*/  ISETP.LT.OR P2, PT, R198.reuse, 0x31, P2 ;  /* 0x00000031c600780c */ /* 0x040fe40001741670 */
[----:B------:R-:W-:-:S02]  /*6ed0*/  ISETP.LT.OR P5, PT, R198, 0x59, P5 ;  /* 0x00000059c600780c */ /* 0x000fc40002fa1670 */
[----:B------:R-:W-:Y:S02]  /*6ee0*/  FSEL R169, R169, -INF , !P2 ;  /* 0xff800000a9a97808 */ /* 0x000fe40005000000 */
[----:B------:R-:W-:Y:S02]  /*6ef0*/  LOP3.LUT P2, RZ, R18, 0x200, RZ, 0xc0, !PT ;  /* 0x0000020012ff7812 */ /* 0x000fe4000784c0ff */
[----:B------:R-:W-:Y:S02]  /*6f00*/  FSEL R187, R187, -INF , !P4 ;  /* 0xff800000bbbb7808 */ /* 0x000fe40006000000 */
[----:B------:R-:W-:Y:S02]  /*6f10*/  ISETP.GT.AND P2, PT, R197, 0x31, !P2 ;  /* 0x00000031c500780c */ /* 0x000fe40005744270 */
[----:B------:R-:W-:Y:S02]  /*6f20*/  FSEL R189, R189, -INF , !P5 ;  /* 0xff800000bdbd7808 */ /* 0x000fe40006800000 */
[----:B------:R-:W-:-:S04]  /*6f30*/  ISETP.LT.OR P2, PT, R198, 0x32, P2 ;  /* 0x00000032c600780c */ /* 0x000fc80001741670 */
[----:B------:R-:W-:Y:S02]  /*6f40*/  FSEL R170, R170, -INF , !P2 ;  /* 0xff800000aaaa7808 */ /* 0x000fe40005000000 */
[----:B------:R-:W-:Y:S02]  /*6f50*/  LOP3.LUT P2, RZ, R18, 0x100, RZ, 0xc0, !PT ;  /* 0x0000010012ff7812 */ /* 0x000fe4000784c0ff */
[----:B0-----:R-:W-:Y:S02]  /*6f60*/  FMNMX.FTZ R8, R8, R21, !PT ;  /* 0x0000001508087209 */ /* 0x001fe40007810000 */
        /* <DEDUP_REMOVED lines=19> */
[----:B------:R-:W-:-:S04]  /*70a0*/  FSETP.NEU.FTZ.AND P2, PT, R8, -INF , PT ;  /* 0xff8000000800780b */ /* 0x000fc80003f5d000 */
[----:B------:R-:W-:-:S05]  /*70b0*/  FSEL R21, R8, RZ, P2 ;  /* 0x000000ff08157208 */ /* 0x000fca0001000000 */
[----:B------:R-:W-:Y:S01]  /*70c0*/  FADD.FTZ R21, -R21, R4 ;  /* 0x0000000415157221 */ /* 0x000fe20000010100 */
[----:B------:R-:W-:-:S05]  /*70d0*/  FMUL.FTZ R4, R8, UR4 ;  /* 0x0000000408047c20 */ /* 0x000fca0008410000 */
[----:B------:R-:W-:Y:S02]  /*70e0*/  FSEL R4, R4, RZ, P2 ;  /* 0x000000ff04047208 */ /* 0x000fe40001000000 */
[----:B------:R-:W-:Y:S02]  /*70f0*/  ISETP.GT.AND P2, PT, R197, 0x49, !P6 ;  /* 0x00000049c500780c */ /* 0x000fe40007744270 */
[----:B------:R-:W-:Y:S01]  /*7100*/  LOP3.LUT P6, RZ, R18, 0x1, RZ, 0xc0, !PT ;  /* 0x0000000112ff7812 */ /* 0x000fe200078cc0ff */
        /* <DEDUP_REMOVED lines=24> */
[----:B------:R-:W-:Y:S01]  /*7290*/  FMUL.FTZ R4, R21, UR4 ;  /* 0x0000000415047c20 */ /* 0x000fe20008410000 */
[----:B------:R-:W-:Y:S01]  /*72a0*/  MUFU.EX2 R20, R20 ;  /* 0x0000001400147308 */ /* 0x000fe20000000800 */
[----:B------:R-:W-:-:S04]  /*72b0*/  ISETP.LT.OR P2, PT, R198, 0x4a, P2 ;  /* 0x0000004ac600780c */ /* 0x000fc80001741670 */
[----:B------:R-:W-:Y:S02]  /*72c0*/  FSEL R183, R183, -INF , !P2 ;  /* 0xff800000b7b77808 */ /* 0x000fe40005000000 */
[----:B------:R-:W-:Y:S01]  /*72d0*/  LOP3.LUT P2, RZ, R18, 0x80000, RZ, 0xc0, !PT ;  /* 0x0008000012ff7812 */ /* 0x000fe2000784c0ff */
[----:B------:R-:W0:Y:S03]  /*72e0*/  MUFU.EX2 R4, R4 ;  /* 0x0000000400047308 */ /* 0x000e260000000800 */
[----:B------:R-:W-:-:S04]  /*72f0*/  ISETP.GT.AND P2, PT, R197, RZ, !P2 ;  /* 0x000000ffc500720c */ /* 0x000fc80005744270 */
[----:B------:R-:W-:Y:S01]  /*7300*/  ISETP.LT.OR P2, PT, R198, 0x1, P2 ;  /* 0x00000001c600780c */ /* 0x000fe20001741670 */
[----:B------:R-:W1:Y:S03]  /*7310*/  MUFU.EX2 R10, R10 ;  /* 0x0000000a000a7308 */ /* 0x000e660000000800 */
[----:B------:R-:W-:Y:S02]  /*7320*/  FSEL R11, R11, -INF , !P2 ;  /* 0xff8000000b0b7808 */ /* 0x000fe40005000000 */
[----:B------:R-:W-:-:S03]  /*7330*/  ISETP.GT.AND P2, PT, R197, 0x59, !P6 ;  /* 0x00000059c500780c */ /* 0x000fc60007744270 */
[----:B------:R-:W2:Y:S01]  /*7340*/  MUFU.EX2 R13, R13 ;  /* 0x0000000d000d7308 */ /* 0x000ea20000000800 */
[----:B0-----:R-:W-:Y:S01]  /*7350*/  FFMA.FTZ R2, R4, R2, R20 ;  /* 0x0000000204027223 */ /* 0x001fe20000010014 */
[----:B------:R-:W-:Y:S01]  /*7360*/  ISETP.LT.OR P2, PT, R198, 0x5a, P2 ;  /* 0x0000005ac600780c */ /* 0x000fe20001741670 */
[-C--:B------:R-:W-:Y:S01]  /*7370*/  FMUL.FTZ R24, R24, R4.reuse ;  /* 0x0000000418187220 */ /* 0x080fe20000410000 */
[-C--:B------:R-:W-:Y:S01]  /*7380*/  FMUL.FTZ R25, R25, R4.reuse ;  /* 0x0000000419197220 */ /* 0x080fe20000410000 */
[-C--:B------:R-:W-:Y:S01]  /*7390*/  FMUL.FTZ R28, R28, R4.reuse ;  /* 0x000000041c1c7220 */ /* 0x080fe20000410000 */
[----:B------:R-:W-:Y:S01]  /*73a0*/  FSEL R191, R191, -INF , !P2 ;  /* 0xff800000bfbf7808 */ /* 0x000fe20005000000 */
[----:B------:R-:W-:Y:S01]  /*73b0*/  FMUL.FTZ R29, R29, R4 ;  /* 0x000000041d1d7220 */ /* 0x000fe20000410000 */
[----:B------:R-:W0:Y:S01]  /*73c0*/  MUFU.EX2 R14, R14 ;  /* 0x0000000e000e7308 */ /* 0x000e220000000800 */
[C---:B-1----:R-:W-:Y:S01]  /*73d0*/  FADD.FTZ R2, R10.reuse, R2 ;  /* 0x000000020a027221 */ /* 0x042fe20000010000 */
[----:B------:R-:W-:Y:S01]  /*73e0*/  F2FP.F16.F32.PACK_AB R152, R10, R20 ;  /* 0x000000140a98723e */ /* 0x000fe200000000ff */
[-C--:B------:R-:W-:Y:S01]  /*73f0*/  FMUL.FTZ R32, R32, R4.reuse ;  /* 0x0000000420207220 */ /* 0x080fe20000410000 */
[----:B------:R-:W-:Y:S01]  /*7400*/  FMNMX.FTZ R10, R11, R5, !PT ;  /* 0x000000050b0a7209 */ /* 0x000fe20007810000 */
[-C--:B------:R-:W-:Y:S01]  /*7410*/  FMUL.FTZ R33, R33, R4.reuse ;  /* 0x0000000421217220 */ /* 0x080fe20000410000 */
[-C--:B------:R-:W-:Y:S01]  /*7420*/  FMUL.FTZ R36, R36, R4.reuse ;  /* 0x0000000424247220 */ /* 0x080fe20000410000 */
[----:B------:R-:W-:Y:S01]  /*7430*/  FMUL.FTZ R37, R37, R4 ;  /* 0x0000000425257220 */ /* 0x000fe20000410000 */
[----:B------:R-:W-:Y:S01]  /*7440*/  FMNMX.FTZ R10, R12, R10, !PT ;  /* 0x0000000a0c0a7209 */ /* 0x000fe20007810000 */
[----:B--2---:R-:W-:Y:S01]  /*7450*/  FADD.FTZ R2, R13, R2 ;  /* 0x000000020d027221 */ /* 0x004fe20000010000 */
[----:B------:R-:W1:Y:S01]  /*7460*/  MUFU.EX2 R153, R153 ;  /* 0x0000009900997308 */ /* 0x000e620000000800 */
[----:B------:R-:W-:Y:S01]  /*7470*/  FMUL.FTZ R40, R40, R4 ;  /* 0x0000000428287220 */ /* 0x000fe20000410000 */
[----:B------:R-:W-:Y:S01]  /*7480*/  FMNMX.FTZ R10, R15, R10, !PT ;  /* 0x0000000a0f0a7209 */ /* 0x000fe20007810000 */
[-C--:B------:R-:W-:Y:S01]  /*7490*/  FMUL.FTZ R41, R41, R4.reuse ;  /* 0x0000000429297220 */ /* 0x080fe20000410000 */
[-C--:B------:R-:W-:Y:S01]  /*74a0*/  FMUL.FTZ R44, R44, R4.reuse ;  /* 0x000000042c2c7220 */ /* 0x080fe20000410000 */
[----:B------:R-:W-:Y:S01]  /*74b0*/  FMUL.FTZ R45, R45, R4 ;  /* 0x000000042d2d7220 */ /* 0x000fe20000410000 */
[----:B------:R-:W-:Y:S01]  /*74c0*/  FMNMX.FTZ R10, R9, R10, !PT ;  /* 0x0000000a090a7209 */ /* 0x000fe20007810000 */
[----:B0-----:R-:W-:Y:S01]  /*74d0*/  FADD.FTZ R2, R14, R2 ;  /* 0x000000020e027221 */ /* 0x001fe20000010000 */
[----:B------:R-:W-:Y:S01]  /*74e0*/  MUFU.EX2 R157, R157 ;  /* 0x0000009d009d7308 */ /* 0x000fe20000000800 */
[----:B------:R-:W-:Y:S01]  /*74f0*/  FMUL.FTZ R48, R48, R4 ;  /* 0x0000000430307220 */ /* 0x000fe20000410000 */
[----:B------:R-:W-:Y:S01]  /*7500*/  FMNMX.FTZ R10, R155, R10, !PT ;  /* 0x0000000a9b0a7209 */ /* 0x000fe20007810000 */
[-C--:B------:R-:W-:Y:S01]  /*7510*/  FMUL.FTZ R49, R49, R4.reuse ;  /* 0x0000000431317220 */ /* 0x080fe20000410000 */
[-C--:B------:R-:W-:Y:S01]  /*7520*/  FMUL.FTZ R52, R52, R4.reuse ;  /* 0x0000000434347220 */ /* 0x080fe20000410000 */
[----:B------:R-:W-:Y:S01]  /*7530*/  FMUL.FTZ R53, R53, R4 ;  /* 0x0000000435357220 */ /* 0x000fe20000410000 */
[----:B------:R-:W-:Y:S01]  /*7540*/  FMNMX.FTZ R10, R156, R10, !PT ;  /* 0x0000000a9c0a7209 */ /* 0x000fe20007810000 */
[----:B------:R-:W-:Y:S01]  /*7550*/  FMUL.FTZ R56, R56, R4 ;  /* 0x0000000438387220 */ /* 0x000fe20000410000 */
[----:B------:R-:W-:Y:S01]  /*7560*/  MUFU.EX2 R158, R158 ;  /* 0x0000009e009e7308 */ /* 0x000fe20000000800 */
[----:B-1----:R-:W-:Y:S01]  /*7570*/  FADD.FTZ R2, R153, R2 ;  /* 0x0000000299027221 */ /* 0x002fe20000010000 */
[----:B------:R-:W-:Y:S01]  /*7580*/  FMNMX.FTZ R10, R159, R10, !PT ;  /* 0x0000000a9f0a7209 */ /* 0x000fe20007810000 */
[-C--:B------:R-:W-:Y:S01]  /*7590*/  FMUL.FTZ R57, R57, R4.reuse ;  /* 0x0000000439397220 */ /* 0x080fe20000410000 */
[-C--:B------:R-:W-:Y:S01]  /*75a0*/  FMUL.FTZ R60, R60, R4.reuse ;  /* 0x000000043c3c7220 */ /* 0x080fe20000410000 */
[----:B------:R-:W-:Y:S01]  /*75b0*/  FMUL.FTZ R61, R61, R4 ;  /* 0x000000043d3d7220 */ /* 0x000fe20000410000 */
[----:B------:R-:W-:Y:S01]  /*75c0*/  FMNMX.FTZ R10, R160, R10, !PT ;  /* 0x0000000aa00a7209 */ /* 0x000fe20007810000 */
[-C--:B------:R-:W-:Y:S01]  /*75d0*/  FMUL.FTZ R64, R64, R4.reuse ;  /* 0x0000000440407220 */ /* 0x080fe20000410000 */
[----:B------:R-:W-:Y:S01]  /*75e0*/  MUFU.EX2 R163, R163 ;  /* 0x000000a300a37308 */ /* 0x000fe20000000800 */
[----:B------:R-:W-:Y:S01]  /*75f0*/  FMUL.FTZ R65, R65, R4 ;  /* 0x0000000441417220 */ /* 0x000fe20000410000 */
        /* <DEDUP_REMOVED lines=63> */
[-C--:B------:R-:W-:Y:S01]  /*79f0*/  FMUL.FTZ R145, R145, R4.reuse ;  /* 0x0000000491917220 */ /* 0x080fe20000410000 */
[-C--:B------:R-:W-:Y:S01]  /*7a00*/  FMUL.FTZ R148, R148, R4.reuse ;  /* 0x0000000494947220 */ /* 0x080fe20000410000 */
[----:B------:R-:W0:Y:S01]  /*7a10*/  SHFL.BFLY PT, R20, R10, 0x2, 0x1f ;  /* 0x0c401f000a147f89 */ /* 0x000e2200000e0000 */
[----:B------:R-:W-:-:S04]  /*7a20*/  FMUL.FTZ R149, R149, R4 ;  /* 0x0000000495957220 */ /* 0x000fc80000410000 */
[----:B------:R-:W-:Y:S08]  /*7a30*/  MUFU.EX2 R181, R181 ;  /* 0x000000b500b57308 */ /* 0x000ff00000000800 */
[----:B------:R-:W-:Y:S08]  /*7a40*/  MUFU.EX2 R184, R184 ;  /* 0x000000b800b87308 */ /* 0x000ff00000000800 */
[----:B------:R-:W-:Y:S01]  /*7a50*/  MUFU.EX2 R186, R186 ;  /* 0x000000ba00ba7308 */ /* 0x000fe20000000800 */
[----:B0-----:R-:W-:-:S05]  /*7a60*/  FMNMX.FTZ R10, R10, R20, !PT ;  /* 0x000000140a0a7209 */ /* 0x001fca0007810000 */
[----:B------:R-:W0:Y:S02]  /*7a70*/  SHFL.BFLY PT, R21, R10, 0x1, 0x1f ;  /* 0x0c201f000a157f89 */ /* 0x000e2400000e0000 */
[----:B------:R1:W2:Y:S08]  /*7a80*/  MUFU.EX2 R20, R154 ;  /* 0x0000009a00147308 */ /* 0x0002b00000000800 */
[----:B------:R-:W-:Y:S01]  /*7a90*/  MUFU.EX2 R188, R188 ;  /* 0x000000bc00bc7308 */ /* 0x000fe20000000800 */
[----:B-1----:R-:W-:-:S07]  /*7aa0*/  F2FP.F16.F32.PACK_AB R154, R14, R13 ;  /* 0x0000000d0e9a723e */ /* 0x002fce00000000ff */
[----:B------:R-:W-:Y:S01]  /*7ab0*/  MUFU.EX2 R190, R190 ;  /* 0x000000be00be7308 */ /* 0x000fe20000000800 */
[----:B--2---:R-:W-:-:S04]  /*7ac0*/  FADD.FTZ R2, R20, R2 ;  /* 0x0000000214027221 */ /* 0x004fc80000010000 */
[----:B------:R-:W-:Y:S01]  /*7ad0*/  FADD.FTZ R2, R157, R2 ;  /* 0x000000029d027221 */ /* 0x000fe20000010000 */
[----:B0-----:R-:W-:Y:S02]  /*7ae0*/  FMNMX.FTZ R10, R10, R21, !PT ;  /* 0x000000150a0a7209 */ /* 0x001fe40007810000 */
[----:B------:R-:W-:Y:S01]  /*7af0*/  MUFU.EX2 R193, R193 ;  /* 0x000000c100c17308 */ /* 0x000fe20000000800 */
[C---:B------:R-:W-:Y:S01]  /*7b00*/  FADD.FTZ R2, R158.reuse, R2 ;  /* 0x000000029e027221 */ /* 0x040fe20000010000 */
[----:B------:R-:W-:Y:S02]  /*7b10*/  F2FP.F16.F32.PACK_AB R158, R158, R157 ;  /* 0x0000009d9e9e723e */ /* 0x000fe400000000ff */
[C---:B------:R-:W-:Y:S01]  /*7b20*/  FSETP.NEU.FTZ.AND P2, PT, R10.reuse, -INF , PT ;  /* 0xff8000000a00780b */ /* 0x040fe20003f5d000 */
[C---:B------:R-:W-:Y:S01]  /*7b30*/  FMUL.FTZ R21, R10.reuse, UR4 ;  /* 0x000000040a157c20 */ /* 0x040fe20008410000 */
[----:B------:R-:W-:Y:S02]  /*7b40*/  FADD.FTZ R2, R163, R2 ;  /* 0x00000002a3027221 */ /* 0x000fe40000010000 */
[----:B------:R-:W-:-:S02]  /*7b50*/  FSEL R14, R10, RZ, P2 ;  /* 0x000000ff0a0e7208 */ /* 0x000fc40001000000 */
[----:B------:R-:W-:Y:S01]  /*7b60*/  FSEL R21, R21, RZ, P2 ;  /* 0x000000ff15157208 */ /* 0x000fe20001000000 */
[----:B------:R-:W-:Y:S02]  /*7b70*/  FADD.FTZ R2, R164, R2 ;  /* 0x00000002a4027221 */ /* 0x000fe40000010000 */
[----:B------:R-:W-:Y:S02]  /*7b80*/  FADD.FTZ R5, -R14, R5 ;  /* 0x000000050e057221 */ /* 0x000fe40000010100 */
[--C-:B------:R-:W-:Y:S01]  /*7b90*/  FFMA.FTZ R197, R11, UR4, -R21.reuse ;  /* 0x000000040bc57c23 */ /* 0x100fe20008010815 */
[--C-:B------:R-:W-:Y:S01]  /*7ba0*/  FFMA.FTZ R12, R12, UR4, -R21.reuse ;  /* 0x000000040c0c7c23 */ /* 0x100fe20008010815 */
[----:B------:R-:W-:Y:S01]  /*7bb0*/  FMUL.FTZ R5, R5, UR4 ;  /* 0x0000000405057c20 */ /* 0x000fe20008410000 */
        /* <DEDUP_REMOVED lines=12> */
[----:B------:R-:W-:Y:S01]  /*7c80*/  F2FP.F16.F32.PACK_AB R160, R164, R163 ;  /* 0x000000a3a4a0723e */ /* 0x000fe200000000ff */
[--C-:B------:R-:W-:Y:S01]  /*7c90*/  FFMA.FTZ R169, R169, UR4, -R21.reuse ;  /* 0x00000004a9a97c23 */ /* 0x100fe20008010815 */
[--C-:B------:R-:W-:Y:S01]  /*7ca0*/  FFMA.FTZ R198, R170, UR4, -R21.reuse ;  /* 0x00000004aac67c23 */ /* 0x100fe20008010815 */
[--C-:B------:R-:W-:Y:S01]  /*7cb0*/  FFMA.FTZ R173, R173, UR4, -R21.reuse ;  /* 0x00000004adad7c23 */ /* 0x100fe20008010815 */
[--C-:B------:R-:W-:Y:S01]  /*7cc0*/  FFMA.FTZ R199, R174, UR4, -R21.reuse ;  /* 0x00000004aec77c23 */ /* 0x100fe20008010815 */
[----:B------:R-:W-:Y:S01]  /*7cd0*/  FADD.FTZ R2, R167, R2 ;  /* 0x00000002a7027221 */ /* 0x000fe20000010000 */
[----:B------:R-:W-:Y:S01]  /*7ce0*/  F2FP.F16.F32.PACK_AB R162, R168, R167 ;  /* 0x000000a7a8a2723e */ /* 0x000fe200000000ff */
[----:B------:R-:W1:Y:S01]  /*7cf0*/  MUFU.EX2 R12, R12 ;  /* 0x0000000c000c7308 */ /* 0x000e620000000800 */
[--C-:B------:R-:W-:Y:S01]  /*7d00*/  FFMA.FTZ R178, R178, UR4, -R21.reuse ;  /* 0x00000004b2b27c23 */ /* 0x100fe20008010815 */
[----:B------:R-:W-:Y:S01]  /*7d10*/  FADD.FTZ R2, R168, R2 ;  /* 0x00000002a8027221 */ /* 0x000fe20000010000 */
[--C-:B------:R-:W-:Y:S01]  /*7d20*/  FFMA.FTZ R179, R179, UR4, -R21.reuse ;  /* 0x00000004b3b37c23 */ /* 0x100fe20008010815 */
[--C-:B------:R-:W-:Y:S01]  /*7d30*/  FFMA.FTZ R182, R182, UR4, -R21.reuse ;  /* 0x00000004b6b67c23 */ /* 0x100fe20008010815 */
[----:B------:R-:W-:Y:S01]  /*7d40*/  FFMA.FTZ R183, R183, UR4, -R21 ;  /* 0x00000004b7b77c23 */ /* 0x000fe20008010815 */
[----:B------:R-:W-:Y:S01]  /*7d50*/  FADD.FTZ R2, R171, R2 ;  /* 0x00000002ab027221 */ /* 0x000fe20000010000 */
[C---:B------:R-:W-:Y:S01]  /*7d60*/  F2FP.F16.F32.PACK_AB R164, R172.reuse, R171 ;  /* 0x000000abaca4723e */ /* 0x040fe200000000ff */
[----:B------:R-:W2:Y:S01]  /*7d70*/  MUFU.EX2 R196, R196 ;  /* 0x000000c400c47308 */ /* 0x000ea20000000800 */
[----:B0-----:R-:W-:Y:S01]  /*7d80*/  FFMA.FTZ R0, R5, R0, R197 ;  /* 0x0000000005007223 */ /* 0x001fe200000100c5 */
[----:B------:R-:W-:Y:S01]  /*7d90*/  FADD.FTZ R2, R172, R2 ;  /* 0x00000002ac027221 */ /* 0x000fe20000010000 */
[--C-:B------:R-:W-:Y:S01]  /*7da0*/  FFMA.FTZ R185, R185, UR4, -R21.reuse ;  /* 0x00000004b9b97c23 */ /* 0x100fe20008010815 */
[--C-:B------:R-:W-:Y:S01]  /*7db0*/  FFMA.FTZ R187, R187, UR4, -R21.reuse ;  /* 0x00000004bbbb7c23 */ /* 0x100fe20008010815 */
[--C-:B------:R-:W-:Y:S01]  /*7dc0*/  FFMA.FTZ R189, R189, UR4, -R21.reuse ;  /* 0x00000004bdbd7c23 */ /* 0x100fe20008010815 */
[----:B------:R-:W-:Y:S01]  /*7dd0*/  FADD.FTZ R2, R175, R2 ;  /* 0x00000002af027221 */ /* 0x000fe20000010000 */
[----:B------:R-:W-:Y:S01]  /*7de0*/  FFMA.FTZ R21, R191, UR4, -R21 ;  /* 0x00000004bf157c23 */ /* 0x000fe20008010815 */
[----:B------:R-:W0:Y:S01]  /*7df0*/  MUFU.EX2 R15, R15 ;  /* 0x0000000f000f7308 */ /* 0x000e220000000800 */
[----:B-1----:R-:W-:Y:S01]  /*7e00*/  FADD.FTZ R0, R12, R0 ;  /* 0x000000000c007221 */ /* 0x002fe20000010000 */
[C---:B------:R-:W-:Y:S01]  /*7e10*/  FADD.FTZ R2, R177.reuse, R2 ;  /* 0x00000002b1027221 */ /* 0x040fe20000010000 */
[----:B------:R-:W-:Y:S01]  /*7e20*/  F2FP.F16.F32.PACK_AB R166, R177, R175 ;  /* 0x000000afb1a6723e */ /* 0x000fe200000000ff */
[----:B------:R-:W-:Y:S01]  /*7e30*/  FMUL.FTZ R26, R26, R5 ;  /* 0x000000051a1a7220 */ /* 0x000fe20000410000 */
[----:B------:R-:W-:Y:S01]  /*7e40*/  F2FP.F16.F32.PACK_AB R156, R20, R153 ;  /* 0x00000099149c723e */ /* 0x000fe200000000ff */
[----:B------:R-:W-:Y:S01]  /*7e50*/  FADD.FTZ R2, R180, R2 ;  /* 0x00000002b4027221 */ /* 0x000fe20000010000 */
[C---:B------:R-:W-:Y:S01]  /*7e60*/  F2FP.F16.F32.PACK_AB R168, R181.reuse, R180 ;  /* 0x000000b4b5a8723e */ /* 0x040fe200000000ff */
[----:B------:R-:W1:Y:S01]  /*7e70*/  MUFU.EX2 R157, R195 ;  /* 0x000000c3009d7308 */ /* 0x000e620000000800 */
[----:B--2---:R-:W-:Y:S01]  /*7e80*/  FADD.FTZ R0, R196, R0 ;  /* 0x00000000c4007221 */ /* 0x004fe20000010000 */
[----:B------:R-:W-:Y:S01]  /*7e90*/  FADD.FTZ R2, R181, R2 ;  /* 0x00000002b5027221 */ /* 0x000fe20000010000 */
[----:B------:R-:W-:Y:S01]  /*7ea0*/  F2FP.F16.F32.PACK_AB R170, R186, R184 ;  /* 0x000000b8baaa723e */ /* 0x000fe200000000ff */
[----:B------:R-:W-:Y:S01]  /*7eb0*/  FMUL.FTZ R27, R27, R5 ;  /* 0x000000051b1b7220 */ /* 0x000fe20000410000 */
[----:B------:R-:W-:Y:S01]  /*7ec0*/  F2FP.F16.F32.PACK_AB R172, R190, R188 ;  /* 0x000000bcbeac723e */ /* 0x000fe200000000ff */
[----:B------:R-:W-:Y:S01]  /*7ed0*/  FADD.FTZ R2, R184, R2 ;  /* 0x00000002b8027221 */ /* 0x000fe20000010000 */
[----:B------:R-:W-:Y:S01]  /*7ee0*/  F2FP.F16.F32.PACK_AB R153, R12, R197 ;  /* 0x000000c50c99723e */ /* 0x000fe200000000ff */
[----:B------:R2:W3:Y:S01]  /*7ef0*/  MUFU.EX2 R13, R155 ;  /* 0x0000009b000d7308 */ /* 0x0004e20000000800 */
[----:B0-----:R-:W-:Y:S01]  /*7f00*/  FADD.FTZ R0, R15, R0 ;  /* 0x000000000f007221 */ /* 0x001fe20000010000 */
[----:B------:R-:W-:Y:S01]  /*7f10*/  FADD.FTZ R2, R186, R2 ;  /* 0x00000002ba027221 */ /* 0x000fe20000010000 */
[-C--:B------:R-:W-:Y:S01]  /*7f20*/  FMUL.FTZ R30, R30, R5.reuse ;  /* 0x000000051e1e7220 */ /* 0x080fe20000410000 */
[-C--:B------:R-:W-:Y:S01]  /*7f30*/  FMUL.FTZ R31, R31, R5.reuse ;  /* 0x000000051f1f7220 */ /* 0x080fe20000410000 */
[-C--:B------:R-:W-:Y:S01]  /*7f40*/  FMUL.FTZ R34, R34, R5.reuse ;  /* 0x0000000522227220 */ /* 0x080fe20000410000 */
[----:B------:R-:W-:Y:S01]  /*7f50*/  FADD.FTZ R2, R188, R2 ;  /* 0x00000002bc027221 */ /* 0x000fe20000010000 */
[-C--:B------:R-:W-:Y:S01]  /*7f60*/  FMUL.FTZ R35, R35, R5.reuse ;  /* 0x0000000523237220 */ /* 0x080fe20000410000 */
[----:B------:R-:W0:Y:S01]  /*7f70*/  MUFU.EX2 R192, R192 ;  /* 0x000000c000c07308 */ /* 0x000e220000000800 */
[----:B-1----:R-:W-:Y:S01]  /*7f80*/  FADD.FTZ R0, R157, R0 ;  /* 0x000000009d007221 */ /* 0x002fe20000010000 */
[----:B------:R-:W-:Y:S01]  /*7f90*/  FADD.FTZ R2, R190, R2 ;  /* 0x00000002be027221 */ /* 0x000fe20000010000 */
[----:B--2---:R-:W-:Y:S01]  /*7fa0*/  F2FP.F16.F32.PACK_AB R155, R15, R196 ;  /* 0x000000c40f9b723e */ /* 0x004fe200000000ff */
[-C--:B------:R-:W-:Y:S01]  /*7fb0*/  FMUL.FTZ R38, R38, R5.reuse ;  /* 0x0000000526267220 */ /* 0x080fe20000410000 */
[-C--:B------:R-:W-:Y:S01]  /*7fc0*/  FMUL.FTZ R39, R39, R5.reuse ;  /* 0x0000000527277220 */ /* 0x080fe20000410000 */
[----:B------:R-:W-:Y:S01]  /*7fd0*/  FADD.FTZ R2, R193, R2 ;  /* 0x00000002c1027221 */ /* 0x000fe20000010000 */
[----:B------:R-:W-:Y:S01]  /*7fe0*/  FMUL.FTZ R42, R42, R5 ;  /* 0x000000052a2a7220 */ /* 0x000fe20000410000 */
        /* <DEDUP_REMOVED lines=17> */
[C---:B-1----:R-:W-:Y:S01]  /*8100*/  FADD.FTZ R0, R159.reuse, R0 ;  /* 0x000000009f007221 */ /* 0x042fe20000010000 */
[----:B------:R-:W-:Y:S01]  /*8110*/  F2FP.F16.F32.PACK_AB R159, R159, R192 ;  /* 0x000000c09f9f723e */ /* 0x000fe200000000ff */
[-C--:B------:R-:W-:Y:S01]  /*8120*/  FMUL.FTZ R66, R66, R5.reuse ;  /* 0x0000000542427220 */ /* 0x080fe20000410000 */
[-C--:B------:R-:W-:Y:S01]  /*8130*/  FMUL.FTZ R67, R67, R5.reuse ;  /* 0x0000000543437220 */ /* 0x080fe20000410000 */
[-C--:B------:R-:W-:Y:S01]  /*8140*/  FMUL.FTZ R70, R70, R5.reuse ;  /* 0x0000000546467220 */ /* 0x080fe20000410000 */
        /* <DEDUP_REMOVED lines=9> */
[----:B------:R-:W-:Y:S01]  /*81e0*/  FMUL.FTZ R86, R86, R5 ;  /* 0x0000000556567220 */ /* 0x000fe20000410000 */
[----:B------:R-:W2:Y:S01]  /*81f0*/  MUFU.EX2 R11, R11 ;  /* 0x0000000b000b7308 */ /* 0x000ea20000000800 */
        /* <DEDUP_REMOVED lines=16> */
[C---:B--2---:R-:W-:Y:S01]  /*8300*/  FADD.FTZ R0, R11.reuse, R0 ;  /* 0x000000000b007221 */ /* 0x044fe20000010000 */
        /* <DEDUP_REMOVED lines=49> */
[----:B-1----:R-:W-:Y:S01]  /*8620*/  FADD.FTZ R0, R175, R0 ;  /* 0x00000000af007221 */ /* 0x002fe20000010000 */
[C---:B--2---:R-:W-:Y:S01]  /*8630*/  FADD.FTZ R2, R174.reuse, R2 ;  /* 0x00000002ae027221 */ /* 0x044fe20000010000 */
[----:B------:R-:W-:Y:S02]  /*8640*/  F2FP.F16.F32.PACK_AB R174, R174, R193 ;  /* 0x000000c1aeae723e */ /* 0x000fe400000000ff */
[C---:B0-----:R-:W-:Y:S01]  /*8650*/  FADD.FTZ R0, R21.reuse, R0 ;  /* 0x0000000015007221 */ /* 0x041fe20000010000 */
[----:B------:R-:W-:Y:S01]  /*8660*/  F2FP.F16.F32.PACK_AB R175, R21, R175 ;  /* 0x000000af15af723e */ /* 0x000fe200000000ff */
[----:B------:R-:W-:Y:S06]  /*8670*/  @!P0 BRA `(.L_x_2380) ;  /* 0x0000000000048947 */ /* 0x000fec0003800000 */
[----:B------:R-:W-:Y:S01]  /*8680*/  BPT.TRAP 0x1 ;  /* 0x000000040000795c */ /* 0x000fe20000300000 */
.L_x_2380:
[----:B------:R0:W1:Y:S01]  /*8690*/  SYNCS.PHASECHK.TRANS64.TRYWAIT P2, [UR23+0x22850], R7 ;  /* 0x02285007ff0075a7 */ /* 0x0000620008040157 */
[----:B------:R-:W-:Y:S05]  /*86a0*/  @!P0 BRA `(.L_x_2381) ;  /* 0x0000000000048947 */ /* 0x000fea0003800000 */
[----:B------:R-:W-:Y:S01]  /*86b0*/  BPT.TRAP 0x1 ;  /* 0x000000040000795c */ /* 0x000fe20000300000 */
.L_x_2381:
[----:B-1----:R-:W-:Y:S05]  /*86c0*/  @P2 BRA `(.L_x_2382) ;  /* 0x0000000000082947 */ /* 0x002fea0003800000 */
[----:B------:R-:W1:Y:S02]  /*86d0*/  SYNCS.PHASECHK.TRANS64.TRYWAIT P2, [UR23+0x22850], R7 ;  /* 0x02285007ff0075a7 */ /* 0x000e640008040157 */
[----:B-1----:R-:W-:Y:S05]  /*86e0*/  @!P2 BRA `(.L_x_2383) ;  /* 0x0000012000aca947 */ /* 0x002fea0003800000 */
.L_x_2382:
[----:B------:R-:W2:Y:S01]  /*86f0*/  S2R R4, SR_TID.X ;  /* 0x0000000000047919 */ /* 0x000ea20000002100 */
[----:B------:R-:W-:Y:S01]  /*8700*/  UIMAD UR5, UR39, 0xc00, UR25 ;  /* 0x00000c00270578a4 */ /* 0x000fe2000f8e0219 */
[C---:B------:R-:W-:Y:S01]  /*8710*/  ISETP.GT.AND P2, PT, R3.reuse, UR15, PT ;  /* 0x0000000f03007c0c */ /* 0x040fe2000bf44270 */
[----:B------:R-:W-:Y:S01]  /*8720*/  UMOV UR7, 0x40000040 ;  /* 0x4000004000077882 */ /* 0x000fe20000000000 */
[----:B-1----:R-:W-:Y:S02]  /*8730*/  @!P1 VIADD R176, R176, 0x22860 ;  /* 0x00022860b0b09836 */ /* 0x002fe40000000000 */
[----:B------:R-:W-:Y:S02]  /*8740*/  VIADD R3, R3, 0xffffffff ;  /* 0xffffffff03037836 */ /* 0x000fe40000000000 */
[----:B------:R-:W-:Y:S01]  /*8750*/  UMOV UR6, UR5 ;  /* 0x0000000500067c82 */ /* 0x000fe20008000000 */
[----:B------:R-:W-:Y:S01]  /*8760*/  @!P1 PRMT R176, RZ, 0x654, R176 ;  /* 0x00000654ffb09816 */ /* 0x000fe200000000b0 */
[----:B------:R-:W-:Y:S01]  /*8770*/  IMAD.MOV.U32 R5, RZ, RZ, R10 ;  /* 0x000000ffff057224 */ /* 0x000fe200078e000a */
[----:B--2---:R-:W-:-:S05]  /*8780*/  SHF.R.U32.HI R4, RZ, 0x7, R4 ;  /* 0x00000007ff047819 */ /* 0x004fca0000011604 */
[----:B------:R-:W-:-:S05]  /*8790*/  VIADD R4, R4, 0x8 ;  /* 0x0000000804047836 */ /* 0x000fca0000000000 */
[----:B------:R1:W-:Y:S02]  /*87a0*/  BAR.SYNC.DEFER_BLOCKING R4, 0x100 ;  /* 0x000400040000751d */ /* 0x0003e40000010000 */
[----:B-1----:R-:W-:-:S04]  /*87b0*/  IMAD.MOV.U32 R4, RZ, RZ, R8 ;  /* 0x000000ffff047224 */ /* 0x002fc800078e0008 */
        /* <DEDUP_REMOVED lines=37> */
.L_x_2367:
[----:B------:R-:W-:Y:S01]  /*8a10*/  ULDC UR5, c[0x0][0x448] ;  /* 0x0001120000057ab9 */ /* 0x000fe20000000800 */
[----:B0-----:R-:W-:Y:S01]  /*8a20*/  IADD3 R7, R19, 0x1, -R17 ;  /* 0x0000000113077810 */ /* 0x001fe20007ffe811 */
[----:B------:R-:W-:Y:S01]  /*8a30*/  UISETP.NE.AND UP0, UPT, UR5, 0x1, UPT ;  /* 0x000000010500788c */ /* 0x000fe2000bf05270 */
[----:B------:R-:W-:Y:S02]  /*8a40*/  ULDC UR11, c[0x0][0x9e4] ;  /* 0x00027900000b7ab9 */ /* 0x000fe40000000800 */
[----:B------:R-:W-:Y:S01]  /*8a50*/  R2UR UR10, R7 ;  /* 0x00000000070a72ca */ /* 0x000fe200000e0000 */
[----:B------:R-:W-:Y:S02]  /*8a60*/  UISETP.GE.AND UP1, UPT, UR11, 0x1, UPT ;  /* 0x000000010b00788c */ /* 0x000fe4000bf26270 */
[----:B------:R-:W-:-:S04]  /*8a70*/  UIADD3 UR5, UR43, 0x7f, URZ ;  /* 0x0000007f2b057890 */ /* 0x000fc8000fffe03f */
[----:B------:R-:W-:Y:S01]  /*8a80*/  PLOP3.LUT P2, PT, PT, PT, UP1, 0x40, 0x0 ;  /* 0x000000000000781c */ /* 0x000fe20003f4e818 */
[----:B------:R-:W-:Y:S01]  /*8a90*/  @UP0 ULDC UR6, c[0x0][0x44c] ;  /* 0x0001130000060ab9 */ /* 0x000fe20000000800 */
[----:B------:R-:W-:Y:S01]  /*8aa0*/  @UP0 ULDC UR14, c[0x0][0x450] ;  /* 0x00011400000e0ab9 */ /* 0x000fe20000000800 */
[----:B------:R-:W-:-:S04]  /*8ab0*/  UIMAD.WIDE.U32 UR6, UR5, UR6, URZ ;  /* 0x00000006050672a5 */ /* 0x000fc8000f8e003f */
[----:B------:R-:W-:-:S04]  /*8ac0*/  @UP0 USHF.R.U32.HI UR5, URZ, UR14, UR7 ;  /* 0x0000000e3f050299 */ /* 0x000fc80008011607 */
[----:B------:R-:W-:-:S03]  /*8ad0*/  UIADD3 UR5, UR10, UR5, URZ ;  /* 0x000000050a057290 */ /* 0x000fc6000fffe03f */
[----:B------:R-:W-:Y:S02]  /*8ae0*/  ULDC UR10, c[0x0][0x9dc] ;  /* 0x00027700000a7ab9 */ /* 0x000fe40000000800 */
        /* <DEDUP_REMOVED lines=12> */
.L_x_2386:
[----:B------:R-:W-:-:S11]  /*8bb0*/  UISETP.NE.AND UP2, UPT, UR11, 0x1, UPT ;  /* 0x000000010b00788c */ /* 0x000fd6000bf45270 */
[----:B------:R-:W-:Y:S02]  /*8bc0*/  @UP2 ULDC.64 UR14, c[0x0][0x9e8] ;  /* 0x00027a00000e2ab9 */ /* 0x000fe40000000a00 */
[----:B------:R-:W-:-:S04]  /*8bd0*/  UIMAD.WIDE.U32 UR6, UR5, UR14, URZ ;  /* 0x0000000e050672a5 */ /* 0x000fc8000f8e003f */
[----:B------:R-:W-:-:S12]  /*8be0*/  @UP2 USHF.R.U32.HI UR5, URZ, UR15, UR7 ;  /* 0x0000000f3f052299 */ /* 0x000fd80008011607 */
.L_x_2387:
[----:B------:R-:W-:-:S04]  /*8bf0*/  UIMAD UR5, UR5, UR11, URZ ;  /* 0x0000000b050572a4 */ /* 0x000fc8000f8e023f */
[----:B------:R-:W-:-:S04]  /*8c00*/  UISETP.LT.AND UP2, UPT, UR10, UR5, UPT ;  /* 0x000000050a00728c */ /* 0x000fc8000bf41270 */
[----:B------:R-:W-:-:S12]  /*8c10*/  USEL UR10, UR10, UR5, !UP2 ;  /* 0x000000050a0a7287 */ /* 0x000fd8000d000000 */
.L_x_2385:
        /* <DEDUP_REMOVED lines=13> */
.L_x_2397:
[----:B------:R-:W-:Y:S01]  /*8cf0*/  UIADD3 UR39, UR39, 0x1, URZ ;  /* 0x0000000127277890 */ /* 0x000fe2000fffe03f */
[C---:B------:R-:W-:Y:S01]  /*8d00*/  ISETP.GT.AND P2, PT, R7.reuse, UR5, PT ;  /* 0x0000000507007c0c */ /* 0x040fe2000bf44270 */
[----:B------:R-:W-:Y:S02]  /*8d10*/  VIADD R7, R7, 0xffffffff ;  /* 0xffffffff07077836 */ /* 0x000fe40000000000 */
[----:B------:R-:W-:-:S04]  /*8d20*/  UISETP.NE.AND UP2, UPT, UR39, 0x2, UPT ;  /* 0x000000022700788c */ /* 0x000fc8000bf45270 */
[----:B------:R-:W-:Y:S02]  /*8d30*/  USEL UR6, URZ, 0x1, UP2 ;  /* 0x000000013f067887 */ /* 0x000fe40009000000 */
[----:B------:R-:W-:Y:S02]  /*8d40*/  USEL UR39, UR39, URZ, UP2 ;  /* 0x0000003f27277287 */ /* 0x000fe40009000000 */
[----:B------:R-:W-:Y:S01]  /*8d50*/  ULOP3.LUT UR38, UR38, UR6, URZ, 0x3c, !UPT ;  /* 0x0000000626267292 */ /* 0x000fe2000f8e3c3f */
[----:B0-----:R-:W-:Y:S11]  /*8d60*/  @!P0 BRA `(.L_x_2389) ;  /* 0x0000000000048947 */ /* 0x001ff60003800000 */
[----:B------:R-:W-:Y:S01]  /*8d70*/  BPT.TRAP 0x1 ;  /* 0x000000040000795c */ /* 0x000fe20000300000 */
.L_x_2389:
[----:B------:R-:W0:Y:S01]  /*8d80*/  S2UR UR7, SR_CgaCtaId ;  /* 0x00000000000779c3 */ /* 0x000e220000008800 */
[----:B------:R-:W-:Y:S01]  /*8d90*/  UMOV UR6, 0x400 ;  /* 0x0000040000067882 */ /* 0x000fe20000000000 */
[----:B------:R-:W-:-:S05]  /*8da0*/  IMAD.U32 R3, RZ, RZ, UR38 ;  /* 0x00000026ff037e24 */ /* 0x000fca000f8e00ff */
[----:B------:R-:W-:Y:S01]  /*8db0*/  SHF.L.U32 R3, R3, 0x1f, RZ ;  /* 0x0000001f03037819 */ /* 0x000fe200000006ff */
[----:B0-----:R-:W-:-:S04]  /*8dc0*/  ULEA UR6, UR7, UR6, 0x18 ;  /* 0x0000000607067291 */ /* 0x001fc8000f8ec03f */
[----:B------:R-:W-:-:S09]  /*8dd0*/  ULEA UR6, UR39, UR6, 0x3 ;  /* 0x0000000627067291 */ /* 0x000fd2000f8e183f */
[----:B------:R0:W2:Y:S01]  /*8de0*/  SYNCS.PHASECHK.TRANS64.TRYWAIT P3, [UR6+0x22830], R3 ;  /* 0x02283003ff0075a7 */ /* 0x0000a20008060146 */
[----:B------:R-:W-:Y:S05]  /*8df0*/  @!P0 BRA `(.L_x_2390) ;  /* 0x0000000000048947 */ /* 0x000fea0003800000 */
[----:B------:R-:W-:Y:S01]  /*8e00*/  BPT.TRAP 0x1 ;  /* 0x000000040000795c */ /* 0x000fe20000300000 */
.L_x_2390:
[----:B--2---:R-:W-:Y:S05]  /*8e10*/  @P3 BRA `(.L_x_2391) ;  /* 0x0000000000083947 */ /* 0x004fea0003800000 */
[----:B------:R-:W2:Y:S02]  /*8e20*/  SYNCS.PHASECHK.TRANS64.TRYWAIT P3, [UR6+0x22830], R3 ;  /* 0x02283003ff0075a7 */ /* 0x000ea40008060146 */
[----:B--2---:R-:W-:Y:S05]  /*8e30*/  @!P3 BRA `(.L_x_2392) ;  /* 0x0000011800ecb947 */ /* 0x004fea0003800000 */
.L_x_2391:
[----:B------:R-:W-:Y:S01]  /*8e40*/  UIMAD UR14, UR39, 0x300, UR24 ;  /* 0x00000300270e78a4 */ /* 0x000fe2000f8e0218 */
[----:B-1----:R-:W-:Y:S01]  /*8e50*/  WARPGROUP.ARRIVE ;  /* 0x00000000000079c5 */ /* 0x002fe20000000000 */
[----:B------:R-:W-:Y:S01]  /*8e60*/  UMOV UR15, 0x40000040 ;  /* 0x40000040000f7882 */ /* 0x000fe20000000000 */
[----:B------:R-:W-:Y:S01]  /*8e70*/  UMOV UR19, 0x40000040 ;  /* 0x4000004000137882 */ /* 0x000fe20000000000 */
[----:B------:R-:W-:-:S03]  /*8e80*/  UIADD3 UR18, UR14, 0x2, URZ ;  /* 0x000000020e127890 */ /* 0x000fc6000fffe03f */
[----:B------:R-:W1:Y:S01]  /*8e90*/  S2R R234, SR_TID.X ;  /* 0x0000000000ea7919 */ /* 0x000e620000002100 */
[----:B------:R-:W-:Y:S01]  /*8ea0*/  UIADD3 UR22, UR14, 0x4, URZ ;  /* 0x000000040e167890 */ /* 0x000fe2000fffe03f */
[----:B------:R-:W-:Y:S01]  /*8eb0*/  UMOV UR23, 0x40000040 ;  /* 0x4000004000177882 */ /* 0x000fe20000000000 */
[----:B------:R-:W-:Y:S01]  /*8ec0*/  HGMMA.64x96x16.F32 R152, gdesc[UR12], RZ, !UPT, gsb0 ;  /* 0x016000000c9879f0 */ /* 0x000fe2000c0008ff */
[----:B------:R-:W-:Y:S01]  /*8ed0*/  UIADD3 UR10, UR14, 0x6, URZ ;  /* 0x000000060e0a7890 */ /* 0x000fe2000fffe03f */
[----:B------:R-:W-:Y:S01]  /*8ee0*/  UMOV UR11, 0x40000040 ;  /* 0x40000040000b7882 */ /* 0x000fe20000000000 */
[----:B-1----:R-:W-:Y:S01]  /*8ef0*/  SHF.R.U32.HI R234, RZ, 0x7, R234 ;  /* 0x00000007ffea7819 */ /* 0x002fe200000116ea */
        /* <DEDUP_REMOVED lines=49> */
[----:B---3--:R-:W-:Y:S01]  /*9210*/  FMNMX.FTZ R4, R10, R4, !PT ;  /* 0x000000040a047209 */ /* 0x008fe20007810000 */
[----:B------:R-:W-:Y:S01]  /*9220*/  FMUL.FTZ R184, R194, UR27 ;  /* 0x0000001bc2b87c20 */ /* 0x000fe20008410000 */
[----:B------:R-:W-:-:S05]  /*9230*/  FMUL.FTZ R185, R195, UR27 ;  /* 0x0000001bc3b97c20 */ /* 0x000fca0008410000 */
[----:B------:R-:W3:Y:S01]  /*9240*/  MUFU.TANH R13, R13 ;  /* 0x0000000d000d7308 */ /* 0x000ee20000002400 */
[----:B--2---:R-:W-:-:S07]  /*9250*/  FMNMX.FTZ R4, R11, R4, !PT ;  /* 0x000000040b047209 */ /* 0x004fce0007810000 */
[----:B------:R-:W2:Y:S01]  /*9260*/  MUFU.TANH R14, R14 ;  /* 0x0000000e000e7308 */ /* 0x000ea20000002400 */
[----:B-1----:R-:W-:-:S07]  /*9270*/  FMNMX.FTZ R4, R12, R4, !PT ;  /* 0x000000040c047209 */ /* 0x002fce0007810000 */
[----:B------:R-:W1:Y:S01]  /*9280*/  MUFU.TANH R15, R15 ;  /* 0x0000000f000f7308 */ /* 0x000e620000002400 */
[----:B---3--:R-:W-:-:S07]  /*9290*/  FMNMX.FTZ R4, R13, R4, !PT ;  /* 0x000000040d047209 */ /* 0x008fce0007810000 */
        /* <DEDUP_REMOVED lines=32> */
[----:B------:R-:W-:Y:S01]  /*94a0*/  MUFU.TANH R176, R176 ;  /* 0x000000b000b07308 */ /* 0x000fe20000002400 */
[----:B-1----:R-:W-:-:S07]  /*94b0*/  FMNMX.FTZ R4, R177, R4, !PT ;  /* 0x00000004b1047209 */ /* 0x002fce0007810000 */
        /* <DEDUP_REMOVED lines=168> */
[----:B------:R-:W-:Y:S01]  /*9f40*/  MUFU.EX2 R13, R13 ;  /* 0x0000000d000d7308 */ /* 0x000fe20000000800 */
[----:B--2---:R-:W-:-:S05]  /*9f50*/  FMNMX.FTZ R5, R187, R5, !PT ;  /* 0x00000005bb057209 */ /* 0x004fca0007810000 */
[----:B------:R-:W1:Y:S02]  /*9f60*/  SHFL.BFLY PT, R188, R5, 0x2, 0x1f ;  /* 0x0c401f0005bc7f89 */ /* 0x000e6400000e0000 */
[----:B------:R-:W-:Y:S08]  /*9f70*/  MUFU.EX2 R14, R14 ;  /* 0x0000000e000e7308 */ /* 0x000ff00000000800 */
[----:B------:R-:W-:Y:S08]  /*9f80*/  MUFU.EX2 R189, R160 ;  /* 0x000000a000bd7308 */ /* 0x000ff00000000800 */
[----:B------:R-:W-:Y:S01]  /*9f90*/  MUFU.EX2 R15, R15 ;  /* 0x0000000f000f7308 */ /* 0x000fe20000000800 */
[----:B-1----:R-:W-:-:S07]  /*9fa0*/  FMNMX.FTZ R5, R5, R188, !PT ;  /* 0x000000bc05057209 */ /* 0x002fce0007810000 */
[----:B------:R1:W-:Y:S01]  /*9fb0*/  MUFU.EX2 R188, R156 ;  /* 0x0000009c00bc7308 */ /* 0x0003e20000000800 */
[----:B------:R-:W2:Y:S07]  /*9fc0*/  SHFL.BFLY PT, R192, R5, 0x1, 0x1f ;  /* 0x0c201f0005c07f89 */ /* 0x000eae00000e0000 */
[----:B------:R-:W-:Y:S08]  /*9fd0*/  MUFU.EX2 R20, R20 ;  /* 0x0000001400147308 */ /* 0x000ff00000000800 */
[----:B------:R-:W-:Y:S08]  /*9fe0*/  MUFU.EX2 R21, R21 ;  /* 0x0000001500157308 */ /* 0x000ff00000000800 */
[----:B------:R-:W-:Y:S01]  /*9ff0*/  MUFU.EX2 R167, R167 ;  /* 0x000000a700a77308 */ /* 0x000fe20000000800 */
[----:B--2---:R-:W-:-:S05]  /*a000*/  FMNMX.FTZ R5, R5, R192, !PT ;  /* 0x000000c005057209 */ /* 0x004fca0007810000 */
[C---:B-1----:R-:W-:Y:S01]  /*a010*/  FADD.FTZ R156, -R5.reuse, R8 ;  /* 0x00000008059c7221 */ /* 0x042fe20000010100 */
        /* <DEDUP_REMOVED lines=8> */
[----:B------:R0:W1:Y:S01]  /*a0a0*/  MUFU.EX2 R9, R156 ;  /* 0x0000009c00097308 */ /* 0x0000620000000800 */
[--C-:B------:R-:W-:Y:S01]  /*a0b0*/  FFMA.FTZ R162, R162, UR4, -R8.reuse ;  /* 0x00000004a2a27c23 */ /* 0x100fe20008010808 */
[--C-:B------:R-:W-:Y:S01]  /*a0c0*/  FFMA.FTZ R163, R163, UR4, -R8.reuse ;  /* 0x00000004a3a37c23 */ /* 0x100fe20008010808 */
[--C-:B------:R-:W-:Y:S01]  /*a0d0*/  FFMA.FTZ R166, R166, UR4, -R8.reuse ;  /* 0x00000004a6a67c23 */ /* 0x100fe20008010808 */
[--C-:B------:R-:W-:Y:S01]  /*a0e0*/  FFMA.FTZ R2, R2, UR4, -R8.reuse ;  /* 0x0000000402027c23 */ /* 0x100fe20008010808 */
[--C-:B------:R-:W-:Y:S01]  /*a0f0*/  FFMA.FTZ R6, R6, UR4, -R8.reuse ;  /* 0x0000000406067c23 */ /* 0x100fe20008010808 */
[--C-:B------:R-:W-:Y:S01]  /*a100*/  FFMA.FTZ R170, R170, UR4, -R8.reuse ;  /* 0x00000004aaaa7c23 */ /* 0x100fe20008010808 */
[--C-:B------:R-:W-:Y:S01]  /*a110*/  FFMA.FTZ R10, R10, UR4, -R8.reuse ;  /* 0x000000040a0a7c23 */ /* 0x100fe20008010808 */
[----:B------:R-:W2:Y:S01]  /*a120*/  MUFU.EX2 R176, R176 ;  /* 0x000000b000b07308 */ /* 0x000ea20000000800 */
        /* <DEDUP_REMOVED lines=8> */
[--C-:B------:R-:W-:Y:S01]  /*a1b0*/  FFMA.FTZ R183, R183, UR4, -R8.reuse ;  /* 0x00000004b7b77c23 */ /* 0x100fe20008010808 */
[--C-:B------:R-:W-:Y:S01]  /*a1c0*/  FFMA.FTZ R184, R184, UR4, -R8.reuse ;  /* 0x00000004b8b87c23 */ /* 0x100fe20008010808 */
[--C-:B------:R-:W-:Y:S01]  /*a1d0*/  FFMA.FTZ R185, R185, UR4, -R8.reuse ;  /* 0x00000004b9b97c23 */ /* 0x100fe20008010808 */
[--C-:B------:R-:W-:Y:S01]  /*a1e0*/  FFMA.FTZ R186, R186, UR4, -R8.reuse ;  /* 0x00000004baba7c23 */ /* 0x100fe20008010808 */
[----:B------:R-:W-:Y:S01]  /*a1f0*/  FFMA.FTZ R8, R187, UR4, -R8 ;  /* 0x00000004bb087c23 */ /* 0x000fe20008010808 */
[----:B0-----:R-:W-:Y:S01]  /*a200*/  FADD.FTZ R156, R12, R171 ;  /* 0x000000ab0c9c7221 */ /* 0x001fe20000010000 */
[-C--:B-1----:R-:W-:Y:S01]  /*a210*/  FMUL.FTZ R26, R26, R9.reuse ;  /* 0x000000091a1a7220 */ /* 0x082fe20000410000 */
[----:B------:R0:W1:Y:S01]  /*a220*/  MUFU.EX2 R187, R158 ;  /* 0x0000009e00bb7308 */ /* 0x0000620000000800 */
[----:B--2---:R-:W-:Y:S01]  /*a230*/  FFMA.FTZ R0, R9, R0, R176 ;  /* 0x0000000009007223 */ /* 0x004fe200000100b0 */
[----:B------:R-:W-:Y:S01]  /*a240*/  FADD.FTZ R156, R13, R156 ;  /* 0x0000009c0d9c7221 */ /* 0x000fe20000010000 */
[-C--:B------:R-:W-:Y:S01]  /*a250*/  FMUL.FTZ R27, R27, R9.reuse ;  /* 0x000000091b1b7220 */ /* 0x080fe20000410000 */
[-C--:B------:R-:W-:Y:S01]  /*a260*/  FMUL.FTZ R30, R30, R9.reuse ;  /* 0x000000091e1e7220 */ /* 0x080fe20000410000 */
[-C--:B------:R-:W-:Y:S01]  /*a270*/  FMUL.FTZ R31, R31, R9.reuse ;  /* 0x000000091f1f7220 */ /* 0x080fe20000410000 */
[-C--:B------:R-:W-:Y:S01]  /*a280*/  FMUL.FTZ R34, R34, R9.reuse ;  /* 0x0000000922227220 */ /* 0x080fe20000410000 */
[-C--:B------:R-:W-:Y:S01]  /*a290*/  FMUL.FTZ R35, R35, R9.reuse ;  /* 0x0000000923237220 */ /* 0x080fe20000410000 */
[----:B------:R-:W2:Y:S01]  /*a2a0*/  MUFU.EX2 R159, R159 ;  /* 0x0000009f009f7308 */ /* 0x000ea20000000800 */
[----:B---3--:R-:W-:Y:S01]  /*a2b0*/  FADD.FTZ R0, R155, R0 ;  /* 0x000000009b007221 */ /* 0x008fe20000010000 */
[----:B0-----:R-:W-:Y:S01]  /*a2c0*/  F2FP.F16.F32.PACK_AB R158, R15, R14 ;  /* 0x0000000e0f9e723e */ /* 0x001fe200000000ff */
[-C--:B------:R-:W-:Y:S01]  /*a2d0*/  FMUL.FTZ R38, R38, R9.reuse ;  /* 0x0000000926267220 */ /* 0x080fe20000410000 */
[-C--:B------:R-:W-:Y:S01]  /*a2e0*/  FMUL.FTZ R39, R39, R9.reuse ;  /* 0x0000000927277220 */ /* 0x080fe20000410000 */
[-C--:B------:R-:W-:Y:S01]  /*a2f0*/  FMUL.FTZ R42, R42, R9.reuse ;  /* 0x000000092a2a7220 */ /* 0x080fe20000410000 */
[-C--:B------:R-:W-:Y:S01]  /*a300*/  FMUL.FTZ R43, R43, R9.reuse ;  /* 0x000000092b2b7220 */ /* 0x080fe20000410000 */
[-C--:B------:R-:W-:Y:S01]  /*a310*/  FMUL.FTZ R46, R46, R9.reuse ;  /* 0x000000092e2e7220 */ /* 0x080fe20000410000 */
[----:B------:R0:W-:Y:S01]  /*a320*/  MUFU.EX2 R171, R2 ;  /* 0x0000000200ab7308 */ /* 0x0001e20000000800 */
[----:B-1----:R-:W-:Y:S01]  /*a330*/  FADD.FTZ R0, R187, R0 ;  /* 0x00000000bb007221 */ /* 0x002fe20000010000 */
[-C--:B------:R-:W-:Y:S01]  /*a340*/  FMUL.FTZ R47, R47, R9.reuse ;  /* 0x000000092f2f7220 */ /* 0x080fe20000410000 */
[-C--:B------:R-:W-:Y:S01]  /*a350*/  FMUL.FTZ R50, R50, R9.reuse ;  /* 0x0000000932327220 */ /* 0x080fe20000410000 */
[-C--:B------:R-:W-:Y:S01]  /*a360*/  FMUL.FTZ R51, R51, R9.reuse ;  /* 0x0000000933337220 */ /* 0x080fe20000410000 */
[-C--:B------:R-:W-:Y:S01]  /*a370*/  FMUL.FTZ R54, R54, R9.reuse ;  /* 0x0000000936367220 */ /* 0x080fe20000410000 */
[-C--:B------:R-:W-:Y:S01]  /*a380*/  FMUL.FTZ R55, R55, R9.reuse ;  /* 0x0000000937377220 */ /* 0x080fe20000410000 */
[----:B------:R-:W-:Y:S01]  /*a390*/  FMUL.FTZ R58, R58, R9 ;  /* 0x000000093a3a7220 */ /* 0x000fe20000410000 */
[----:B------:R1:W3:Y:S01]  /*a3a0*/  MUFU.EX2 R192, R162 ;  /* 0x000000a200c07308 */ /* 0x0002e20000000800 */
[----:B0-----:R-:W-:Y:S01]  /*a3b0*/  FADD.FTZ R2, R14, R156 ;  /* 0x0000009c0e027221 */ /* 0x001fe20000010000 */
[----:B--2---:R-:W-:Y:S01]  /*a3c0*/  FADD.FTZ R0, R159, R0 ;  /* 0x000000009f007221 */ /* 0x004fe20000010000 */
[----:B------:R-:W-:Y:S01]  /*a3d0*/  F2FP.F16.F32.PACK_AB R156, R13, R12 ;  /* 0x0000000c0d9c723e */ /* 0x000fe200000000ff */
[----:B------:R-:W-:-:S02]  /*a3e0*/  IMAD.U32 R12, RZ, RZ, UR6 ;  /* 0x00000006ff0c7e24 */ /* 0x000fc4000f8e00ff */
[----:B------:R-:W-:Y:S01]  /*a3f0*/  FADD.FTZ R2, R15, R2 ;  /* 0x000000020f027221 */ /* 0x000fe20000010000 */
[-C--:B------:R-:W-:Y:S01]  /*a400*/  FMUL.FTZ R59, R59, R9.reuse ;  /* 0x000000093b3b7220 */ /* 0x080fe20000410000 */
[----:B------:R-:W-:Y:S01]  /*a410*/  FMUL.FTZ R62, R62, R9 ;  /* 0x000000093e3e7220 */ /* 0x000fe20000410000 */
[----:B------:R-:W0:Y:S01]  /*a420*/  MUFU.EX2 R163, R163 ;  /* 0x000000a300a37308 */ /* 0x000e220000000800 */
[----:B------:R-:W-:Y:S01]  /*a430*/  FADD.FTZ R2, R20, R2 ;  /* 0x0000000214027221 */ /* 0x000fe20000010000 */
[----:B------:R-:W-:Y:S01]  /*a440*/  @!P1 VIADD R15, R12, 0x22840 ;  /* 0x000228400c0f9836 */ /* 0x000fe20000000000 */
[----:B-1----:R-:W-:Y:S01]  /*a450*/  F2FP.F16.F32.PACK_AB R162, R153, R167 ;  /* 0x000000a799a2723e */ /* 0x002fe200000000ff */
[-C--:B------:R-:W-:Y:S01]  /*a460*/  FMUL.FTZ R63, R63, R9.reuse ;  /* 0x000000093f3f7220 */ /* 0x080fe20000410000 */
[----:B------:R-:W-:Y:S01]  /*a470*/  FADD.FTZ R2, R21, R2 ;  /* 0x0000000215027221 */ /* 0x000fe20000010000 */
[-C--:B------:R-:W-:Y:S01]  /*a480*/  FMUL.FTZ R66, R66, R9.reuse ;  /* 0x0000000942427220 */ /* 0x080fe20000410000 */
[----:B------:R-:W-:Y:S01]  /*a490*/  @!P1 PRMT R15, RZ, 0x654, R15 ;  /* 0x00000654ff0f9816 */ /* 0x000fe2000000000f */
[----:B------:R-:W1:Y:S01]  /*a4a0*/  MUFU.EX2 R193, R166 ;  /* 0x000000a600c17308 */ /* 0x000e620000000800 */
[----:B------:R-:W-:Y:S01]  /*a4b0*/  FADD.FTZ R2, R167, R2 ;  /* 0x00000002a7027221 */ /* 0x000fe20000010000 */
[----:B---3--:R-:W-:Y:S01]  /*a4c0*/  FADD.FTZ R0, R192, R0 ;  /* 0x00000000c0007221 */ /* 0x008fe20000010000 */
[-C--:B------:R-:W-:Y:S01]  /*a4d0*/  FMUL.FTZ R67, R67, R9.reuse ;  /* 0x0000000943437220 */ /* 0x080fe20000410000 */
[-C--:B------:R-:W-:Y:S01]  /*a4e0*/  FMUL.FTZ R70, R70, R9.reuse ;  /* 0x0000000946467220 */ /* 0x080fe20000410000 */
[----:B------:R-:W-:Y:S01]  /*a4f0*/  FADD.FTZ R2, R153, R2 ;  /* 0x0000000299027221 */ /* 0x000fe20000010000 */
[-C--:B------:R-:W-:Y:S01]  /*a500*/  FMUL.FTZ R71, R71, R9.reuse ;  /* 0x0000000947477220 */ /* 0x080fe20000410000 */
[-C--:B------:R-:W-:Y:S01]  /*a510*/  FMUL.FTZ R74, R74, R9.reuse ;  /* 0x000000094a4a7220 */ /* 0x080fe20000410000 */
[----:B------:R-:W2:Y:S01]  /*a520*/  MUFU.EX2 R157, R157 ;  /* 0x0000009d009d7308 */ /* 0x000ea20000000800 */
[----:B0-----:R-:W-:Y:S01]  /*a530*/  FADD.FTZ R0, R163, R0 ;  /* 0x00000000a3007221 */ /* 0x001fe20000010000 */
[----:B------:R-:W-:Y:S01]  /*a540*/  FADD.FTZ R2, R188, R2 ;  /* 0x00000002bc027221 */ /* 0x000fe20000010000 */
        /* <DEDUP_REMOVED lines=18> */
[----:B------:R-:W-:Y:S01]  /*a670*/  FADD.FTZ R2, R189, R2 ;  /* 0x00000002bd027221 */ /* 0x000fe20000010000 */
[-C--:B------:R-:W-:Y:S01]  /*a680*/  FMUL.FTZ R103, R103, R9.reuse ;  /* 0x0000000967677220 */ /* 0x080fe20000410000 */
[-C--:B------:R-:W-:Y:S01]  /*a690*/  FMUL.FTZ R106, R106, R9.reuse ;  /* 0x000000096a6a7220 */ /* 0x080fe20000410000 */
[----:B------:R2:W3:Y:S01]  /*a6a0*/  MUFU.EX2 R13, R6 ;  /* 0x00000006000d7308 */ /* 0x0004e20000000800 */
[----:B0-----:R-:W-:Y:S01]  /*a6b0*/  FADD.FTZ R0, R194, R0 ;  /* 0x00000000c2007221 */ /* 0x001fe20000010000 */
[-C--:B------:R-:W-:Y:S01]  /*a6c0*/  FMUL.FTZ R107, R107, R9.reuse ;  /* 0x000000096b6b7220 */ /* 0x080fe20000410000 */
[-C--:B------:R-:W-:Y:S01]  /*a6d0*/  FMUL.FTZ R110, R110, R9.reuse ;  /* 0x000000096e6e7220 */ /* 0x080fe20000410000 */
[-C--:B------:R-:W-:Y:S01]  /*a6e0*/  FMUL.FTZ R111, R111, R9.reuse ;  /* 0x000000096f6f7220 */ /* 0x080fe20000410000 */
[----:B------:R-:W-:Y:S01]  /*a6f0*/  FADD.FTZ R0, R171, R0 ;  /* 0x00000000ab007221 */ /* 0x000fe20000010000 */
[-C--:B------:R-:W-:Y:S01]  /*a700*/  FMUL.FTZ R114, R114, R9.reuse ;  /* 0x0000000972727220 */ /* 0x080fe20000410000 */
[-C--:B------:R-:W-:Y:S01]  /*a710*/  FMUL.FTZ R115, R115, R9.reuse ;  /* 0x0000000973737220 */ /* 0x080fe20000410000 */
[----:B------:R-:W0:Y:S01]  /*a720*/  MUFU.EX2 R190, R164 ;  /* 0x000000a400be7308 */ /* 0x000e220000000800 */
[----:B--2---:R-:W-:Y:S01]  /*a730*/  IADD3 R6, -R234, 0xb, RZ ;  /* 0x0000000bea067810 */ /* 0x004fe20007ffe1ff */
[----:B-1----:R-:W-:Y:S01]  /*a740*/  FADD.FTZ R2, R161, R2 ;  /* 0x00000002a1027221 */ /* 0x002fe20000010000 */
[-C--:B------:R-:W-:Y:S01]  /*a750*/  FMUL.FTZ R118, R118, R9.reuse ;  /* 0x0000000976767220 */ /* 0x080fe20000410000 */
[-C--:B------:R-:W-:Y:S01]  /*a760*/  FMUL.FTZ R119, R119, R9.reuse ;  /* 0x0000000977777220 */ /* 0x080fe20000410000 */
[-C--:B------:R-:W-:Y:S01]  /*a770*/  FMUL.FTZ R122, R122, R9.reuse ;  /* 0x000000097a7a7220 */ /* 0x080fe20000410000 */
[----:B------:R1:W-:Y:S06]  /*a780*/  BAR.ARV R6, 0x100 ;  /* 0x000400060000751d */ /* 0x0003ec0000002000 */
[----:B------:R-:W2:Y:S01]  /*a790*/  MUFU.EX2 R14, R170 ;  /* 0x000000aa000e7308 */ /* 0x000ea20000000800 */
[----:B------:R4:W-:Y:S01]  /*a7a0*/  @!P1 SYNCS.ARRIVE.TRANS64.RED.A1T0 RZ, [R15+URZ], RZ ;  /* 0x000000ff0fff99a7 */ /* 0x0009e2000810043f */
[----:B---3--:R-:W-:Y:S01]  /*a7b0*/  FADD.FTZ R0, R13, R0 ;  /* 0x000000000d007221 */ /* 0x008fe20000010000 */
[-C--:B------:R-:W-:Y:S01]  /*a7c0*/  FMUL.FTZ R123, R123, R9.reuse ;  /* 0x000000097b7b7220 */ /* 0x080fe20000410000 */
[-C--:B------:R-:W-:Y:S01]  /*a7d0*/  FMUL.FTZ R126, R126, R9.reuse ;  /* 0x000000097e7e7220 */ /* 0x080fe20000410000 */
[----:B0-----:R-:W-:Y:S01]  /*a7e0*/  FADD.FTZ R2, R190, R2 ;  /* 0x00000002be027221 */ /* 0x001fe20000010000 */
        /* <DEDUP_REMOVED lines=11> */
[----:B--2---:R-:W-:Y:S01]  /*a8a0*/  FADD.FTZ R0, R14, R0 ;  /* 0x000000000e007221 */ /* 0x004fe20000010000 */
[-C--:B------:R-:W-:Y:S01]  /*a8b0*/  FMUL.FTZ R146, R146, R9.reuse ;  /* 0x0000000992927220 */ /* 0x080fe20000410000 */
[-C--:B------:R-:W-:Y:S01]  /*a8c0*/  FMUL.FTZ R147, R147, R9.reuse ;  /* 0x0000000993937220 */ /* 0x080fe20000410000 */
[-C--:B------:R-:W-:Y:S01]  /*a8d0*/  FMUL.FTZ R150, R150, R9.reuse ;  /* 0x0000000996967220 */ /* 0x080fe20000410000 */
[----:B------:R-:W-:Y:S01]  /*a8e0*/  FMUL.FTZ R151, R151, R9 ;  /* 0x0000000997977220 */ /* 0x000fe20000410000 */
[----:B------:R-:W-:-:S02]  /*a8f0*/  F2FP.F16.F32.PACK_AB R164, R157, R188 ;  /* 0x000000bc9da4723e */ /* 0x000fc400000000ff */
[----:B------:R2:W5:Y:S01]  /*a900*/  MUFU.EX2 R191, R168 ;  /* 0x000000a800bf7308 */ /* 0x0005620000000800 */
[----:B0-----:R-:W-:Y:S01]  /*a910*/  FADD.FTZ R2, R165, R2 ;  /* 0x00000002a5027221 */ /* 0x001fe20000010000 */
[----:B------:R-:W-:Y:S02]  /*a920*/  F2FP.F16.F32.PACK_AB R166, R161, R189 ;  /* 0x000000bda1a6723e */ /* 0x000fe400000000ff */
[----:B------:R-:W-:Y:S02]  /*a930*/  F2FP.F16.F32.PACK_AB R153, R155, R176 ;  /* 0x000000b09b99723e */ /* 0x000fe400000000ff */
[----:B------:R-:W-:Y:S02]  /*a940*/  F2FP.F16.F32.PACK_AB R155, R159, R187 ;  /* 0x000000bb9f9b723e */ /* 0x000fe400000000ff */
[----:B------:R-:W0:Y:S01]  /*a950*/  MUFU.EX2 R11, R11 ;  /* 0x0000000b000b7308 */ /* 0x000e220000000800 */
[----:B---3--:R-:W-:Y:S01]  /*a960*/  FADD.FTZ R0, R10, R0 ;  /* 0x000000000a007221 */ /* 0x008fe20000010000 */
[----:B--2---:R-:W-:-:S02]  /*a970*/  F2FP.F16.F32.PACK_AB R168, R165, R190 ;  /* 0x000000bea5a8723e */ /* 0x004fc400000000ff */
[----:B------:R-:W-:Y:S02]  /*a980*/  F2FP.F16.F32.PACK_AB R157, R163, R192 ;  /* 0x000000c0a39d723e */ /* 0x000fe400000000ff */
[----:B------:R-:W-:Y:S02]  /*a990*/  F2FP.F16.F32.PACK_AB R161, R13, R171 ;  /* 0x000000ab0da1723e */ /* 0x000fe400000000ff */
[----:B------:R-:W2:Y:S01]  /*a9a0*/  MUFU.EX2 R169, R169 ;  /* 0x000000a900a97308 */ /* 0x000ea20000000800 */
[----:B-----5:R-:W-:Y:S01]  /*a9b0*/  FADD.FTZ R2, R191, R2 ;  /* 0x00000002bf027221 */ /* 0x020fe20000010000 */
[----:B------:R-:W-:Y:S02]  /*a9c0*/  F2FP.F16.F32.PACK_AB R160, R21, R20 ;  /* 0x0000001415a0723e */ /* 0x000fe400000000ff */
[----:B------:R-:W-:Y:S02]  /*a9d0*/  F2FP.F16.F32.PACK_AB R159, R194, R193 ;  /* 0x000000c1c29f723e */ /* 0x000fe400000000ff */
[----:B------:R-:W-:-:S02]  /*a9e0*/  F2FP.F16.F32.PACK_AB R163, R10, R14 ;  /* 0x0000000e0aa3723e */ /* 0x000fc400000000ff */
[----:B----4-:R-:W3:Y:S01]  /*a9f0*/  MUFU.EX2 R15, R174 ;  /* 0x000000ae000f7308 */ /* 0x010ee20000000800 */
        /* <DEDUP_REMOVED lines=10> */
[----:B--2---:R-:W-:-:S07]  /*aaa0*/  FADD.FTZ R2, R172, R2 ;  /* 0x00000002ac027221 */ /* 0x004fce0000010000 */
[----:B------:R-:W2:Y:S01]  /*aab0*/  MUFU.EX2 R179, R179 ;  /* 0x000000b300b37308 */ /* 0x000ea20000000800 */
[C---:B---3--:R-:W-:Y:S01]  /*aac0*/  FADD.FTZ R0, R178.reuse, R0 ;  /* 0x00000000b2007221 */ /* 0x048fe20000010000 */
[----:B------:R-:W-:-:S06]  /*aad0*/  F2FP.F16.F32.PACK_AB R167, R178, R167 ;  /* 0x000000a7b2a7723e */ /* 0x000fcc00000000ff */
        /* <DEDUP_REMOVED lines=21> */
[----:B---3--:R-:W-:Y:S01]  /*ac30*/  FADD.FTZ R9, R175, R0 ;  /* 0x00000000af097221 */ /* 0x008fe20000010000 */
[C---:B0-----:R-:W-:Y:S01]  /*ac40*/  FADD.FTZ R2, R180.reuse, R2 ;  /* 0x00000002b4027221 */ /* 0x041fe20000010000 */
[----:B------:R-:W-:Y:S02]  /*ac50*/  F2FP.F16.F32.PACK_AB R174, R180, R177 ;  /* 0x000000b1b4ae723e */ /* 0x000fe400000000ff */
[C---:B--2---:R-:W-:Y:S01]  /*ac60*/  FADD.FTZ R0, R8.reuse, R9 ;  /* 0x0000000908007221 */ /* 0x044fe20000010000 */
[----:B------:R-:W-:Y:S01]  /*ac70*/  F2FP.F16.F32.PACK_AB R175, R8, R175 ;  /* 0x000000af08af723e */ /* 0x000fe200000000ff */
[----:B-1----:R-:W-:Y:S06]  /*ac80*/  @!P0 BRA `(.L_x_2393) ;  /* 0x0000000000048947 */ /* 0x002fec0003800000 */
[----:B------:R-:W-:Y:S01]  /*ac90*/  BPT.TRAP 0x1 ;  /* 0x000000040000795c */ /* 0x000fe20000300000 */
.L_x_2393:
[----:B------:R0:W1:Y:S01]  /*aca0*/  SYNCS.PHASECHK.TRANS64.TRYWAIT P3, [UR6+0x22850], R3 ;  /* 0x02285003ff0075a7 */ /* 0x0000620008060146 */
[----:B------:R-:W-:Y:S05]  /*acb0*/  @!P0 BRA `(.L_x_2394) ;  /* 0x0000000000048947 */ /* 0x000fea0003800000 */
[----:B------:R-:W-:Y:S01]  /*acc0*/  BPT.TRAP 0x1 ;  /* 0x000000040000795c */ /* 0x000fe20000300000 */
.L_x_2394:
[----:B-1----:R-:W-:Y:S05]  /*acd0*/  @P3 BRA `(.L_x_2395) ;  /* 0x0000000000083947 */ /* 0x002fea0003800000 */
[----:B------:R-:W1:Y:S02]  /*ace0*/  SYNCS.PHASECHK.TRANS64.TRYWAIT P3, [UR6+0x22850], R3 ;  /* 0x02285003ff0075a7 */ /* 0x000e640008060146 */
[----:B-1----:R-:W-:Y:S05]  /*acf0*/  @!P3 BRA `(.L_x_2396) ;  /* 0x000000fc0054b947 */ /* 0x002fea0003800000 */
.L_x_2395:
[----:B------:R-:W2:Y:S01]  /*ad00*/  S2R R8, SR_TID.X ;  /* 0x0000000000087919 */ /* 0x000ea20000002100 */
[----:B------:R-:W-:Y:S01]  /*ad10*/  UIMAD UR10, UR39, 0xc00, UR25 ;  /* 0x00000c00270a78a4 */ /* 0x000fe2000f8e0219 */
[----:B-1----:R-:W-:Y:S01]  /*ad20*/  @!P1 VIADD R12, R12, 0x22860 ;  /* 0x000228600c0c9836 */ /* 0x002fe20000000000 */
[----:B------:R-:W-:Y:S01]  /*ad30*/  UMOV UR7, 0x40000040 ;  /* 0x4000004000077882 */ /* 0x000fe20000000000 */
[----:B------:R-:W-:-:S03]  /*ad40*/  IMAD.MOV.U32 R9, RZ, RZ, R4 ;  /* 0x000000ffff097224 */ /* 0x000fc600078e0004 */
[----:B------:R-:W-:Y:S01]  /*ad50*/  @!P1 PRMT R12, RZ, 0x654, R12 ;  /* 0x00000654ff0c9816 */ /* 0x000fe2000000000c */
[----:B------:R-:W-:Y:S01]  /*ad60*/  UMOV UR6, UR10 ;  /* 0x0000000a00067c82 */ /* 0x000fe20008000000 */
        /* <DEDUP_REMOVED lines=39> */
[----:B0-----:R-:W-:-:S07]  /*afe0*/  IMAD.MOV.U32 R3, RZ, RZ, R7 ;  /* 0x000000ffff037224 */ /* 0x001fce00078e0007 */
.L_x_2388:
[----:B------:R-:W-:-:S13]  /*aff0*/  ISETP.GE.AND P2, PT, R3, UR44, PT ;  /* 0x0000002c03007c0c */ /* 0x000fda000bf46270 */
[----:B------:R-:W-:Y:S05]  /*b000*/  @!P2 BRA `(.L_x_2398) ;  /* 0x000000340084a947 */ /* 0x000fea0003800000 */
[----:B------:R-:W-:Y:S01]  /*b010*/  IMAD.MOV.U32 R8, RZ, RZ, R5 ;  /* 0x000000ffff087224 */ /* 0x000fe200078e0005 */
[----:B------:R-:W-:Y:S01]  /*b020*/  ULDC UR27, c[0x0][0x9e4] ;  /* 0x00027900001b7ab9 */ /* 0x000fe20000000800 */
[----:B------:R-:W-:Y:S01]  /*b030*/  IMAD.MOV.U32 R9, RZ, RZ, R4 ;  /* 0x000000ffff097224 */ /* 0x000fe200078e0004 */
[----:B------:R-:W-:Y:S01]  /*b040*/  ULDC UR28, c[0x0][0x9d8] ;  /* 0x00027600001c7ab9 */ /* 0x000fe20000000800 */
[----:B------:R-:W-:Y:S01]  /*b050*/  ULDC UR4, c[0x0][0x988] ;  /* 0x0002620000047ab9 */ /* 0x000fe20000000800 */
[----:B------:R-:W-:-:S05]  /*b060*/  ULDC UR29, c[0x0][0x9e0] ;  /* 0x00027800001d7ab9 */ /* 0x000fca0000000800 */
.L_x_2415:
[----:B------:R-:W-:-:S04]  /*b070*/  UIADD3 UR39, UR39, 0x1, URZ ;  /* 0x0000000127277890 */ /* 0x000fc8000fffe03f */
[----:B------:R-:W-:-:S04]  /*b080*/  UISETP.NE.AND UP2, UPT, UR39, 0x2, UPT ;  /* 0x000000022700788c */ /* 0x000fc8000bf45270 */
[----:B------:R-:W-:Y:S02]  /*b090*/  USEL UR5, URZ, 0x1, UP2 ;  /* 0x000000013f057887 */ /* 0x000fe40009000000 */
[----:B------:R-:W-:Y:S02]  /*b0a0*/  USEL UR39, UR39, URZ, UP2 ;  /* 0x0000003f27277287 */ /* 0x000fe40009000000 */
[----:B------:R-:W-:Y:S01]  /*b0b0*/  ULOP3.LUT UR38, UR38, UR5, URZ, 0x3c, !UPT ;  /* 0x0000000526267292 */ /* 0x000fe2000f8e3c3f */
[----:B0-----:R-:W-:Y:S11]  /*b0c0*/  @!P0 BRA `(.L_x_2399) ;  /* 0x0000000000048947 */ /* 0x001ff60003800000 */
[----:B------:R-:W-:Y:S01]  /*b0d0*/  BPT.TRAP 0x1 ;  /* 0x000000040000795c */ /* 0x000fe20000300000 */
.L_x_2399:
        /* <DEDUP_REMOVED lines=9> */
.L_x_2400:
[----:B--2---:R-:W-:Y:S05]  /*b170*/  @P2 BRA `(.L_x_2401) ;  /* 0x0000000000082947 */ /* 0x004fea0003800000 */
[----:B------:R-:W2:Y:S02]  /*b180*/  SYNCS.PHASECHK.TRANS64.TRYWAIT P2, [UR5+0x22830], R7 ;  /* 0x02283007ff0075a7 */ /* 0x000ea40008040145 */
[----:B--2---:R-:W-:Y:S05]  /*b190*/  @!P2 BRA `(.L_x_2402) ;  /* 0x000000f80040a947 */ /* 0x004fea0003800000 */
.L_x_2401:
[----:B------:R-:W-:Y:S01]  /*b1a0*/  UIMAD UR14, UR39, 0x300, UR24 ;  /* 0x00000300270e78a4 */ /* 0x000fe2000f8e0218 */
[----:B-1----:R-:W-:Y:S01]  /*b1b0*/  WARPGROUP.ARRIVE ;  /* 0x00000000000079c5 */ /* 0x002fe20000000000 */
[----:B------:R-:W-:Y:S01]  /*b1c0*/  UMOV UR15, 0x40000040 ;  /* 0x40000040000f7882 */ /* 0x000fe20000000000 */
[----:B------:R-:W-:Y:S01]  /*b1d0*/  UMOV UR19, 0x40000040 ;  /* 0x4000004000137882 */ /* 0x000fe20000000000 */
[----:B------:R-:W-:-:S03]  /*b1e0*/  UIADD3 UR18, UR14, 0x2, URZ ;  /* 0x000000020e127890 */ /* 0x000fc6000fffe03f */
[----:B------:R-:W1:Y:S01]  /*b1f0*/  S2R R20, SR_TID.X ;  /* 0x0000000000147919 */ /* 0x000e620000002100 */
[----:B------:R-:W-:Y:S01]  /*b200*/  UIADD3 UR22, UR14, 0x4, URZ ;  /* 0x000000040e167890 */ /* 0x000fe2000fffe03f */
[----:B------:R-:W-:Y:S01]  /*b210*/  PLOP3.LUT P2, PT, PT, PT, UP0, 0x80, 0x0 ;  /* 0x000000000000781c */ /* 0x000fe20003f4f008 */
[----:B------:R-:W-:Y:S01]  /*b220*/  UMOV UR23, 0x40000040 ;  /* 0x4000004000177882 */ /* 0x000fe20000000000 */
[----:B------:R-:W-:Y:S01]  /*b230*/  HGMMA.64x96x16.F32 R152, gdesc[UR12], RZ, !UPT, gsb0 ;  /* 0x016000000c9879f0 */ /* 0x000fe2000c0008ff */
[----:B------:R-:W-:Y:S01]  /*b240*/  UIADD3 UR10, UR14, 0x6, URZ ;  /* 0x000000060e0a7890 */ /* 0x000fe2000fffe03f */
[----:B------:R-:W-:Y:S01]  /*b250*/  PLOP3.LUT P3, PT, PT, PT, UP0, 0x80, 0x0 ;  /* 0x000000000000781c */ /* 0x000fe20003f6f008 */
[----:B------:R-:W-:Y:S01]  /*b260*/  UMOV UR11, 0x40000040 ;  /* 0x40000040000b7882 */ /* 0x000fe20000000000 */
[----:B------:R-:W-:Y:S01]  /*b270*/  @UP0 ULDC UR6, c[0x0][0x44c] ;  /* 0x0001130000060ab9 */ /* 0x000fe20000000800 */
[----:B-1----:R-:W-:Y:S01]  /*b280*/  SHF.R.U32.HI R20, RZ, 0x7, R20 ;  /* 0x00000007ff147819 */ /* 0x002fe20000011614 */
        /* <DEDUP_REMOVED lines=17> */
[----:B------:R-:W-:-:S02]  /*b3a0*/  VIADD R192, R22, UR43 ;  /* 0x0000002b16c07c36 */ /* 0x000fc40008000000 */
[----:B------:R-:W-:Y:S01]  /*b3b0*/  FMUL.FTZ R10, R153, UR28 ;  /* 0x0000001c990a7c20 */ /* 0x000fe20008410000 */
[----:B------:R-:W-:Y:S01]  /*b3c0*/  FMUL.FTZ R12, R156, UR28 ;  /* 0x0000001c9c0c7c20 */ /* 0x000fe20008410000 */
[----:B------:R-:W-:Y:S01]  /*b3d0*/  FMUL.FTZ R13, R157, UR28 ;  /* 0x0000001c9d0d7c20 */ /* 0x000fe20008410000 */
[----:B------:R-:W-:Y:S01]  /*b3e0*/  @P2 IMAD.HI.U32 R6, R192, UR6, RZ ;  /* 0x00000006c0062c27 */ /* 0x000fe2000f8e00ff */
[----:B------:R-:W-:-:S03]  /*b3f0*/  @UP0 ULDC UR6, c[0x0][0x450] ;  /* 0x0001140000060ab9 */ /* 0x000fc60000000800 */
[----:B------:R-:W-:Y:S01]  /*b400*/  FMUL.FTZ R5, R154, UR28 ;  /* 0x0000001c9a057c20 */ /* 0x000fe20008410000 */
[----:B------:R-:W-:Y:S01]  /*b410*/  FMUL.FTZ R14, R158, UR28 ;  /* 0x0000001c9e0e7c20 */ /* 0x000fe20008410000 */
[----:B------:R-:W-:Y:S01]  /*b420*/  FMUL.FTZ R15, R159, UR28 ;  /* 0x0000001c9f0f7c20 */ /* 0x000fe20008410000 */
[----:B------:R-:W-:Y:S01]  /*b430*/  @P3 SHF.R.U32.HI R192, RZ, UR6, R6 ;  /* 0x00000006ffc03c19 */ /* 0x000fe20008011606 */
[----:B------:R-:W-:Y:S01]  /*b440*/  FMUL.FTZ R153, R161, UR28 ;  /* 0x0000001ca1997c20 */ /* 0x000fe20008410000 */
[----:B------:R-:W-:Y:S01]  /*b450*/  IADD3 R6, -R20, 0xb, RZ ;  /* 0x0000000b14067810 */ /* 0x000fe20007ffe1ff */
[----:B------:R-:W-:Y:S01]  /*b460*/  FMUL.FTZ R156, R164, UR28 ;  /* 0x0000001ca49c7c20 */ /* 0x000fe20008410000 */
[----:B------:R-:W-:Y:S01]  /*b470*/  FMUL.FTZ R157, R165, UR28 ;  /* 0x0000001ca59d7c20 */ /* 0x000fe20008410000 */
[----:B------:R-:W1:Y:S01]  /*b480*/  SHFL.IDX PT, R20, R192, RZ, 0x1c1f ;  /* 0x001c1fffc0147589 */ /* 0x000e6200000e0000 */
        /* <DEDUP_REMOVED lines=35> */
[----:B------:R-:W2:Y:S01]  /*b6c0*/  MUFU.TANH R4, R4 ;  /* 0x0000000400047308 */ /* 0x000ea20000002400 */
[----:B------:R-:W-:Y:S01]  /*b6d0*/  IADD3 R197, -R16, 0x1, R191 ;  /* 0x0000000110c57810 */ /* 0x000fe20007ffe1bf */
[----:B------:R-:W-:-:S03]  /*b6e0*/  @!P1 VIADD R21, R176, 0x22840 ;  /* 0x00022840b0159836 */ /* 0x000fc60000000000 */
[----:B------:R-:W-:Y:S02]  /*b6f0*/  IADD3 R197, -R17, R197, R19 ;  /* 0x000000c511c57210 */ /* 0x000fe40007ffe113 */
[----:B------:R-:W-:Y:S01]  /*b700*/  @!P1 PRMT R21, RZ, 0x654, R21 ;  /* 0x00000654ff159816 */ /* 0x000fe20000000015 */
[----:B------:R-:W3:Y:S01]  /*b710*/  MUFU.TANH R10, R10 ;  /* 0x0000000a000a7308 */ /* 0x000ee20000002400 */
[----:B------:R4:W-:Y:S06]  /*b720*/  BAR.ARV R6, 0x100 ;  /* 0x000400060000751d */ /* 0x0009ec0000002000 */
[C---:B------:R-:W-:Y:S01]  /*b730*/  VIADD R198, R197.reuse, UR29 ;  /* 0x0000001dc5c67c36 */ /* 0x040fe20008000000 */
        /* <DEDUP_REMOVED lines=63> */
.L_x_2405:
[----:B------:R-:W-:-:S05]  /*bb30*/  IMAD.U32 R234, RZ, RZ, UR27 ;  /* 0x0000001bffea7e24 */ /* 0x000fca000f8e00ff */
[----:B------:R-:W-:-:S13]  /*bb40*/  ISETP.NE.AND P2, PT, R234, 0x1, PT ;  /* 0x00000001ea00780c */ /* 0x000fda0003f45270 */
[----:B------:R-:W1:Y:S02]  /*bb50*/  @P2 LDC.64 R20, c[0x0][0x9e8] ;  /* 0x00027a00ff142b82 */ /* 0x000e640000000a00 */
[----:B-1----:R-:W-:-:S05]  /*bb60*/  @P2 IMAD.HI.U32 R20, R199, R20, RZ ;  /* 0x00000014c7142227 */ /* 0x002fca00078e00ff */
[----:B------:R-:W-:-:S07]  /*bb70*/  @P2 SHF.R.U32.HI R199, RZ, R21, R20 ;  /* 0x00000015ffc72219 */ /* 0x000fce0000011614 */
.L_x_2406:
[----:B------:R-:W-:Y:S05]  /*bb80*/  BSYNC B0 ;  /* 0x0000000000007941 */ /* 0x000fea0003800000 */
.L_x_2404:
[----:B------:R-:W-:-:S04]  /*bb90*/  IMAD.IADD R20, R191, 0x1, -R16 ;  /* 0x00000001bf147824 */ /* 0x000fc800078e0a10 */
[----:B------:R-:W-:-:S05]  /*bba0*/  IMAD R20, R199, R234, R20 ;  /* 0x000000eac7147224 */ /* 0x000fca00078e0214 */
[----:B------:R-:W-:Y:S02]  /*bbb0*/  VIMNMX R195, R195, R20, !PT ;  /* 0x00000014c3c37248 */ /* 0x000fe40007fe0100 */
[----:B------:R-:W-:-:S07]  /*bbc0*/  VIADDMNMX R196, R20, R234, R196, PT ;  /* 0x000000ea14c47246 */ /* 0x000fce00038001c4 */
.L_x_2403:
[C---:B------:R-:W-:Y:S02]  /*bbd0*/  ISETP.GE.AND P2, PT, R191.reuse, 0x1, PT ;  /* 0x00000001bf00780c */ /* 0x040fe40003f46270 */
        /* <DEDUP_REMOVED lines=8> */
[----:B------:R-:W-:Y:S01]  /*bc60*/  ISETP.GT.AND P4, PT, R195, 0x1, !P2 ;  /* 0x00000001c300780c */ /* 0x000fe20005784270 */
[----:B------:R-:W1:Y:S01]  /*bc70*/  SHFL.IDX PT, R4, R192, 0x1, 0x1c1f ;  /* 0x003c1f00c0047f89 */ /* 0x000e6200000e0000 */
[----:B------:R-:W-:-:S02]  /*bc80*/  @P5 LOP3.LUT R18, R18, 0x2, RZ, 0xfc, !PT ;  /* 0x0000000212125812 */ /* 0x000fc400078efcff */
[----:B------:R-:W-:Y:S02]  /*bc90*/  ISETP.GT.AND P3, PT, R195, 0x8, !P5 ;  /* 0x00000008c300780c */ /* 0x000fe40006f64270 */
[C---:B------:R-:W-:Y:S02]  /*bca0*/  ISETP.GE.AND P5, PT, R191.reuse, 0xa, PT ;  /* 0x0000000abf00780c */ /* 0x040fe40003fa6270 */
        /* <DEDUP_REMOVED lines=8> */
[----:B------:R-:W-:Y:S01]  /*bd30*/  ISETP.LT.OR P3, PT, R196, 0xa, P3 ;  /* 0x0000000ac400780c */ /* 0x000fe20001f61670 */
[--C-:B-1----:R-:W-:Y:S01]  /*bd40*/  IMAD.IADD R198, R198, 0x1, R4.reuse ;  /* 0x00000001c6c67824 */ /* 0x102fe200078e0204 */
[----:B------:R-:W-:Y:S01]  /*bd50*/  LOP3.LUT R18, R18, 0xfffffff7, RZ, 0xc0, !PT ;  /* 0xfffffff712127812 */ /* 0x000fe200078ec0ff */
[----:B------:R-:W-:Y:S01]  /*bd60*/  IMAD.IADD R197, R197, 0x1, R4 ;  /* 0x00000001c5c57824 */ /* 0x000fe200078e0204 */
[----:B------:R-:W-:-:S02]  /*bd70*/  FSEL R199, R13, -INF , !P3 ;  /* 0xff8000000dc77808 */ /* 0x000fc40005800000 */
        /* <DEDUP_REMOVED lines=126> */
.L_x_2409:
[----:B------:R-:W-:-:S05]  /*c560*/  IMAD.U32 R192, RZ, RZ, UR27 ;  /* 0x0000001bffc07e24 */ /* 0x000fca000f8e00ff */
[----:B------:R-:W-:-:S13]  /*c570*/  ISETP.NE.AND P6, PT, R192, 0x1, PT ;  /* 0x00000001c000780c */ /* 0x000fda0003fc5270 */
[----:B------:R-:W0:Y:S02]  /*c580*/  @P6 LDC.64 R12, c[0x0][0x9e8] ;  /* 0x00027a00ff0c6b82 */ /* 0x000e240000000a00 */
[----:B0-----:R-:W-:-:S05]  /*c590*/  @P6 IMAD.HI.U32 R12, R4, R12, RZ ;  /* 0x0000000c040c6227 */ /* 0x001fca00078e00ff */
[----:B------:R-:W-:-:S07]  /*c5a0*/  @P6 SHF.R.U32.HI R4, RZ, R13, R12 ;  /* 0x0000000dff046219 */ /* 0x000fce000001160c */
.L_x_2410:
[----:B------:R-:W-:Y:S05]  /*c5b0*/  BSYNC B0 ;  /* 0x0000000000007941 */ /* 0x000fea0003800000 */
.L_x_2408:
[----:B------:R-:W-:-:S04]  /*c5c0*/  IMAD.IADD R191, R191, 0x1, -R16 ;  /* 0x00000001bfbf7824 */ /* 0x000fc800078e0a10 */
[----:B------:R-:W-:-:S05]  /*c5d0*/  IMAD R191, R4, R192, R191 ;  /* 0x000000c004bf7224 */ /* 0x000fca00078e02bf */
[----:B------:R-:W-:Y:S02]  /*c5e0*/  VIMNMX R197, R197, R191, !PT ;  /* 0x000000bfc5c57248 */ /* 0x000fe40007fe0100 */
[----:B------:R-:W-:-:S07]  /*c5f0*/  VIADDMNMX R198, R191, R192, R198, PT ;  /* 0x000000c0bfc67246 */ /* 0x000fce00038001c6 */
.L_x_2407:
[----:B------:R-:W-:Y:S02]  /*c600*/  ISETP.GT.AND P2, PT, R197, 0x1, !P2 ;  /* 0x00000001c500780c */ /* 0x000fe40005744270 */
[----:B------:R-:W-:Y:S02]  /*c610*/  FMNMX.FTZ R4, R20, R9, !PT ;  /* 0x0000000914047209 */ /* 0x000fe40007810000 */
[----:B------:R-:W-:Y:S02]  /*c620*/  ISETP.LT.OR P2, PT, R198, 0x2, P2 ;  /* 0x00000002c600780c */ /* 0x000fe40001741670 */
[C---:B------:R-:W-:Y:S02]  /*c630*/  LOP3.LUT P6, RZ, R18.reuse, 0x8000, RZ, 0xc0, !PT ;  /* 0x0000800012ff7812 */ /* 0x040fe400078cc0ff */
        /* <DEDUP_REMOVED lines=109> */
[----:B------:R-:W-:Y:S01]  /*cd10*/  ISETP.LT.OR P2, PT, R198, 0x49, P2 ;  /* 0x00000049c600780c */ /* 0x000fe20001741670 */
[--C-:B------:R-:W-:Y:S01]  /*cd20*/  FFMA.FTZ R10, R10, UR4, -R9.reuse ;  /* 0x000000040a0a7c23 */ /* 0x100fe20008010809 */
[--C-:B------:R-:W-:Y:S01]  /*cd30*/  FFMA.FTZ R21, R21, UR4, -R9.reuse ;  /* 0x0000000415157c23 */ /* 0x100fe20008010809 */
[--C-:B------:R-:W-:Y:S01]  /*cd40*/  FFMA.FTZ R199, R199, UR4, -R9.reuse ;  /* 0x00000004c7c77c23 */ /* 0x100fe20008010809 */
[----:B------:R-:W-:Y:S01]  /*cd50*/  FSEL R181, R181, -INF , !P2 ;  /* 0xff800000b5b57808 */ /* 0x000fe20005000000 */
[--C-:B------:R-:W-:Y:S01]  /*cd60*/  FFMA.FTZ R13, R152, UR4, -R9.reuse ;  /* 0x00000004980d7c23 */ /* 0x100fe20008010809 */
[----:B------:R-:W-:Y:S01]  /*cd70*/  LOP3.LUT P2, RZ, R18, 0x80000, RZ, 0xc0, !PT ;  /* 0x0008000012ff7812 */ /* 0x000fe2000784c0ff */
[--C-:B------:R-:W-:Y:S01]  /*cd80*/  FFMA.FTZ R153, R153, UR4, -R9.reuse ;  /* 0x0000000499997c23 */ /* 0x100fe20008010809 */
[--C-:B------:R-:W-:Y:S01]  /*cd90*/  FFMA.FTZ R156, R156, UR4, -R9.reuse ;  /* 0x000000049c9c7c23 */ /* 0x100fe20008010809 */
[--C-:B------:R-:W-:Y:S01]  /*cda0*/  FFMA.FTZ R157, R157, UR4, -R9.reuse ;  /* 0x000000049d9d7c23 */ /* 0x100fe20008010809 */
[----:B------:R-:W-:Y:S01]  /*cdb0*/  ISETP.GT.AND P2, PT, R197, RZ, !P2 ;  /* 0x000000ffc500720c */ /* 0x000fe20005744270 */
[--C-:B------:R-:W-:Y:S01]  /*cdc0*/  FFMA.FTZ R162, R162, UR4, -R9.reuse ;  /* 0x00000004a2a27c23 */ /* 0x100fe20008010809 */
[--C-:B------:R-:W-:Y:S01]  /*cdd0*/  FFMA.FTZ R163, R163, UR4, -R9.reuse ;  /* 0x00000004a3a37c23 */ /* 0x100fe20008010809 */
        /* <DEDUP_REMOVED lines=9> */
[----:B------:R-:W-:Y:S01]  /*ce70*/  FMNMX.FTZ R5, R191, R8, !PT ;  /* 0x00000008bf057209 */ /* 0x000fe20007810000 */
[--C-:B------:R-:W-:Y:S01]  /*ce80*/  FFMA.FTZ R179, R179, UR4, -R9.reuse ;  /* 0x00000004b3b37c23 */ /* 0x100fe20008010809 */
[----:B------:R-:W-:Y:S01]  /*ce90*/  ISETP.GT.AND P2, PT, R197, 0x49, !P2 ;  /* 0x00000049c500780c */ /* 0x000fe20005744270 */
[--C-:B------:R-:W-:Y:S01]  /*cea0*/  FFMA.FTZ R182, R182, UR4, -R9.reuse ;  /* 0x00000004b6b67c23 */ /* 0x100fe20008010809 */
[----:B------:R-:W-:Y:S01]  /*ceb0*/  FMNMX.FTZ R5, R11, R5, !PT ;  /* 0x000000050b057209 */ /* 0x000fe20007810000 */
[--C-:B------:R-:W-:Y:S01]  /*cec0*/  FFMA.FTZ R184, R184, UR4, -R9.reuse ;  /* 0x00000004b8b87c23 */ /* 0x100fe20008010809 */
[--C-:B------:R-:W-:Y:S01]  /*ced0*/  FFMA.FTZ R186, R186, UR4, -R9.reuse ;  /* 0x00000004baba7c23 */ /* 0x100fe20008010809 */
[--C-:B------:R-:W-:Y:S01]  /*cee0*/  FFMA.FTZ R188, R188, UR4, -R9.reuse ;  /* 0x00000004bcbc7c23 */ /* 0x100fe20008010809 */
[----:B------:R-:W-:Y:S01]  /*cef0*/  FMNMX.FTZ R5, R14, R5, !PT ;  /* 0x000000050e057209 */ /* 0x000fe20007810000 */
[--C-:B------:R-:W-:Y:S01]  /*cf00*/  FFMA.FTZ R190, R190, UR4, -R9.reuse ;  /* 0x00000004bebe7c23 */ /* 0x100fe20008010809 */
[--C-:B------:R-:W-:Y:S01]  /*cf10*/  FFMA.FTZ R193, R193, UR4, -R9.reuse ;  /* 0x00000004c1c17c23 */ /* 0x100fe20008010809 */
[----:B------:R-:W-:Y:S01]  /*cf20*/  FFMA.FTZ R194, R194, UR4, -R9 ;  /* 0x00000004c2c27c23 */ /* 0x000fe20008010809 */
[----:B------:R-:W-:Y:S01]  /*cf30*/  FMNMX.FTZ R5, R15, R5, !PT ;  /* 0x000000050f057209 */ /* 0x000fe20007810000 */
[----:B------:R-:W-:Y:S01]  /*cf40*/  FMUL.FTZ R9, R12, UR4 ;  /* 0x000000040c097c20 */ /* 0x000fe20008410000 */
[----:B------:R-:W-:Y:S01]  /*cf50*/  ISETP.LT.OR P2, PT, R198, 0x4a, P2 ;  /* 0x0000004ac600780c */ /* 0x000fe20001741670 */
[----:B------:R-:W-:Y:S01]  /*cf60*/  MUFU.EX2 R20, R20 ;  /* 0x0000001400147308 */ /* 0x000fe20000000800 */
[----:B------:R-:W-:-:S02]  /*cf70*/  FMNMX.FTZ R5, R154, R5, !PT ;  /* 0x000000059a057209 */ /* 0x000fc40007810000 */
[----:B------:R-:W-:Y:S02]  /*cf80*/  FSEL R180, R180, -INF , !P2 ;  /* 0xff800000b4b47808 */ /* 0x000fe40005000000 */
[----:B------:R-:W-:Y:S02]  /*cf90*/  FMNMX.FTZ R5, R155, R5, !PT ;  /* 0x000000059b057209 */ /* 0x000fe40007810000 */
[----:B------:R-:W-:Y:S01]  /*cfa0*/  ISETP.GT.AND P6, PT, R197, 0x59, !P6 ;  /* 0x00000059c500780c */ /* 0x000fe200077c4270 */
[----:B------:R-:W0:Y:S01]  /*cfb0*/  MUFU.EX2 R9, R9 ;  /* 0x0000000900097308 */ /* 0x000e220000000800 */
[----:B------:R-:W-:Y:S02]  /*cfc0*/  FMNMX.FTZ R5, R158, R5, !PT ;  /* 0x000000059e057209 */ /* 0x000fe40007810000 */
[----:B------:R-:W-:Y:S02]  /*cfd0*/  ISETP.LT.OR P6, PT, R198, 0x5a, P6 ;  /* 0x0000005ac600780c */ /* 0x000fe400037c1670 */
[----:B------:R-:W-:-:S02]  /*cfe0*/  FMNMX.FTZ R5, R159, R5, !PT ;  /* 0x000000059f057209 */ /* 0x000fc40007810000 */
[----:B------:R-:W-:Y:S01]  /*cff0*/  FSEL R189, R189, -INF , !P6 ;  /* 0xff800000bdbd7808 */ /* 0x000fe20007000000 */
[----:B------:R-:W1:Y:S01]  /*d000*/  MUFU.EX2 R10, R10 ;  /* 0x0000000a000a7308 */ /* 0x000e620000000800 */
[----:B------:R-:W-:-:S04]  /*d010*/  FMNMX.FTZ R5, R160, R5, !PT ;  /* 0x00000005a0057209 */ /* 0x000fc80007810000 */
[----:B------:R-:W-:-:S03]  /*d020*/  FMNMX.FTZ R5, R161, R5, !PT ;  /* 0x00000005a1057209 */ /* 0x000fc60007810000 */
[----:B------:R-:W2:Y:S01]  /*d030*/  MUFU.EX2 R21, R21 ;  /* 0x0000001500157308 */ /* 0x000ea20000000800 */
[----:B------:R-:W-:Y:S01]  /*d040*/  FMNMX.FTZ R5, R164, R5, !PT ;  /* 0x00000005a4057209 */ /* 0x000fe20007810000 */
[----:B0-----:R-:W-:Y:S01]  /*d050*/  FFMA.FTZ R2, R9, R2, R20 ;  /* 0x0000000209027223 */ /* 0x001fe20000010014 */
[-C--:B------:R-:W-:Y:S01]  /*d060*/  FMUL.FTZ R24, R24, R9.reuse ;  /* 0x0000000918187220 */ /* 0x080fe20000410000 */
[----:B------:R-:W-:Y:S01]  /*d070*/  FMUL.FTZ R25, R25, R9 ;  /* 0x0000000919197220 */ /* 0x000fe20000410000 */
[----:B------:R-:W-:Y:S01]  /*d080*/  FMNMX.FTZ R5, R165, R5, !PT ;  /* 0x00000005a5057209 */ /* 0x000fe20007810000 */
[-C--:B------:R-:W-:Y:S01]  /*d090*/  FMUL.FTZ R28, R28, R9.reuse ;  /* 0x000000091c1c7220 */ /* 0x080fe20000410000 */
[----:B------:R-:W-:Y:S01]  /*d0a0*/  FMUL.FTZ R29, R29, R9 ;  /* 0x000000091d1d7220 */ /* 0x000fe20000410000 */
[----:B------:R-:W0:Y:S01]  /*d0b0*/  MUFU.EX2 R199, R199 ;  /* 0x000000c700c77308 */ /* 0x000e220000000800 */
[----:B------:R-:W-:Y:S01]  /*d0c0*/  FMNMX.FTZ R5, R168, R5, !PT ;  /* 0x00000005a8057209 */ /* 0x000fe20007810000 */
[C---:B-1----:R-:W-:Y:S01]  /*d0d0*/  FADD.FTZ R2, R10.reuse, R2 ;  /* 0x000000020a027221 */ /* 0x042fe20000010000 */
[----:B------:R-:W-:Y:S01]  /*d0e0*/  F2FP.F16.F32.PACK_AB R152, R10, R20 ;  /* 0x000000140a98723e */ /* 0x000fe200000000ff */
[----:B------:R-:W-:Y:S01]  /*d0f0*/  FMUL.FTZ R32, R32, R9 ;  /* 0x0000000920207220 */ /* 0x000fe20000410000 */
[----:B------:R-:W-:Y:S01]  /*d100*/  FMNMX.FTZ R5, R169, R5, !PT ;  /* 0x00000005a9057209 */ /* 0x000fe20007810000 */
[-C--:B------:R-:W-:Y:S01]  /*d110*/  FMUL.FTZ R33, R33, R9.reuse ;  /* 0x0000000921217220 */ /* 0x080fe20000410000 */
[----:B------:R-:W-:Y:S01]  /*d120*/  FMUL.FTZ R36, R36, R9 ;  /* 0x0000000924247220 */ /* 0x000fe20000410000 */
[----:B------:R-:W1:Y:S01]  /*d130*/  MUFU.EX2 R13, R13 ;  /* 0x0000000d000d7308 */ /* 0x000e620000000800 */
[----:B------:R-:W-:Y:S01]  /*d140*/  FMNMX.FTZ R5, R172, R5, !PT ;  /* 0x00000005ac057209 */ /* 0x000fe20007810000 */
[----:B--2---:R-:W-:Y:S01]  /*d150*/  FADD.FTZ R2, R21, R2 ;  /* 0x0000000215027221 */ /* 0x004fe20000010000 */
[-C--:B------:R-:W-:Y:S01]  /*d160*/  FMUL.FTZ R37, R37, R9.reuse ;  /* 0x0000000925257220 */ /* 0x080fe20000410000 */
[----:B------:R-:W-:Y:S01]  /*d170*/  FMUL.FTZ R40, R40, R9 ;  /* 0x0000000928287220 */ /* 0x000fe20000410000 */
[----:B------:R-:W-:Y:S01]  /*d180*/  FMNMX.FTZ R5, R173, R5, !PT ;  /* 0x00000005ad057209 */ /* 0x000fe20007810000 */
[-C--:B------:R-:W-:Y:S01]  /*d190*/  FMUL.FTZ R41, R41, R9.reuse ;  /* 0x0000000929297220 */ /* 0x080fe20000410000 */
[----:B------:R-:W-:Y:S01]  /*d1a0*/  FMUL.FTZ R44, R44, R9 ;  /* 0x000000092c2c7220 */ /* 0x000fe20000410000 */
[----:B------:R-:W2:Y:S01]  /*d1b0*/  MUFU.EX2 R153, R153 ;  /* 0x0000009900997308 */ /* 0x000ea20000000800 */
[----:B------:R-:W-:Y:S01]  /*d1c0*/  FMNMX.FTZ R5, R177, R5, !PT ;  /* 0x00000005b1057209 */ /* 0x000fe20007810000 */
[----:B0-----:R-:W-:Y:S01]  /*d1d0*/  FADD.FTZ R2, R199, R2 ;  /* 0x00000002c7027221 */ /* 0x001fe20000010000 */
[-C--:B------:R-:W-:Y:S01]  /*d1e0*/  FMUL.FTZ R45, R45, R9.reuse ;  /* 0x000000092d2d7220 */ /* 0x080fe20000410000 */
[----:B------:R-:W-:Y:S01]  /*d1f0*/  FMUL.FTZ R48, R48, R9 ;  /* 0x0000000930307220 */ /* 0x000fe20000410000 */
[----:B------:R-:W-:Y:S01]  /*d200*/  FMNMX.FTZ R5, R178, R5, !PT ;  /* 0x00000005b2057209 */ /* 0x000fe20007810000 */
[-C--:B------:R-:W-:Y:S01]  /*d210*/  FMUL.FTZ R49, R49, R9.reuse ;  /* 0x0000000931317220 */ /* 0x080fe20000410000 */
[----:B------:R-:W-:Y:S01]  /*d220*/  FMUL.FTZ R52, R52, R9 ;  /* 0x0000000934347220 */ /* 0x000fe20000410000 */
[----:B------:R-:W-:Y:S01]  /*d230*/  MUFU.EX2 R157, R157 ;  /* 0x0000009d009d7308 */ /* 0x000fe20000000800 */
[----:B------:R-:W-:Y:S01]  /*d240*/  FMNMX.FTZ R5, R181, R5, !PT ;  /* 0x00000005b5057209 */ /* 0x000fe20007810000 */
[----:B-1----:R-:W-:Y:S01]  /*d250*/  FADD.FTZ R2, R13, R2 ;  /* 0x000000020d027221 */ /* 0x002fe20000010000 */
[-C--:B------:R-:W-:Y:S01]  /*d260*/  FMUL.FTZ R53, R53, R9.reuse ;  /* 0x0000000935357220 */ /* 0x080fe20000410000 */
[----:B------:R-:W-:Y:S01]  /*d270*/  FMUL.FTZ R56, R56, R9 ;  /* 0x0000000938387220 */ /* 0x000fe20000410000 */
[----:B------:R-:W-:Y:S01]  /*d280*/  FMNMX.FTZ R5, R180, R5, !PT ;  /* 0x00000005b4057209 */ /* 0x000fe20007810000 */
[-C--:B------:R-:W-:Y:S01]  /*d290*/  FMUL.FTZ R57, R57, R9.reuse ;  /* 0x0000000939397220 */ /* 0x080fe20000410000 */
[----:B------:R-:W-:Y:S01]  /*d2a0*/  FMUL.FTZ R60, R60, R9 ;  /* 0x000000093c3c7220 */ /* 0x000fe20000410000 */
[----:B------:R-:W-:Y:S01]  /*d2b0*/  MUFU.EX2 R162, R162 ;  /* 0x000000a200a27308 */ /* 0x000fe20000000800 */
[----:B------:R-:W-:Y:S01]  /*d2c0*/  FMNMX.FTZ R5, R183, R5, !PT ;  /* 0x00000005b7057209 */ /* 0x000fe20007810000 */
[----:B--2---:R-:W-:Y:S01]  /*d2d0*/  FADD.FTZ R2, R153, R2 ;  /* 0x0000000299027221 */ /* 0x004fe20000010000 */
[-C--:B------:R-:W-:Y:S01]  /*d2e0*/  FMUL.FTZ R61, R61, R9.reuse ;  /* 0x000000093d3d7220 */ /* 0x080fe20000410000 */
[----:B------:R-:W-:Y:S01]  /*d2f0*/  FMUL.FTZ R64, R64, R9 ;  /* 0x0000000940407220 */ /* 0x000fe20000410000 */
[----:B------:R-:W-:Y:S01]  /*d300*/  FMNMX.FTZ R5, R185, R5, !PT ;  /* 0x00000005b9057209 */ /* 0x000fe20007810000 */
[-C--:B------:R-:W-:Y:S01]  /*d310*/  FMUL.FTZ R65, R65, R9.reuse ;  /* 0x0000000941417220 */ /* 0x080fe20000410000 */
[----:B------:R-:W-:Y:S01]  /*d320*/  FMUL.FTZ R68, R68, R9 ;  /* 0x0000000944447220 */ /* 0x000fe20000410000 */
[----:B------:R-:W-:Y:S01]  /*d330*/  MUFU.EX2 R163, R163 ;  /* 0x000000a300a37308 */ /* 0x000fe20000000800 */
[----:B------:R-:W-:Y:S01]  /*d340*/  FMNMX.FTZ R5, R187, R5, !PT ;  /* 0x00000005bb057209 */ /* 0x000fe20007810000 */
[-C--:B------:R-:W-:Y:S01]  /*d350*/  FMUL.FTZ R69, R69, R9.reuse ;  /* 0x0000000945457220 */ /* 0x080fe20000410000 */
[-C--:B------:R-:W-:Y:S01]  /*d360*/  FMUL.FTZ R72, R72, R9.reuse ;  /* 0x0000000948487220 */ /* 0x080fe20000410000 */
[----:B------:R-:W-:Y:S01]  /*d370*/  FMUL.FTZ R73, R73, R9 ;  /* 0x0000000949497220 */ /* 0x000fe20000410000 */
[----:B------:R-:W-:Y:S01]  /*d380*/  FMNMX.FTZ R5, R189, R5, !PT ;  /* 0x00000005bd057209 */ /* 0x000fe20007810000 */
[-C--:B------:R-:W-:Y:S01]  /*d390*/  FMUL.FTZ R76, R76, R9.reuse ;  /* 0x000000094c4c7220 */ /* 0x080fe20000410000 */
[-C--:B------:R-:W-:Y:S01]  /*d3a0*/  FMUL.FTZ R77, R77, R9.reuse ;  /* 0x000000094d4d7220 */ /* 0x080fe20000410000 */
[----:B------:R-:W-:Y:S01]  /*d3b0*/  MUFU.EX2 R166, R166 ;  /* 0x000000a600a67308 */ /* 0x000fe20000000800 */
[-C--:B------:R-:W-:Y:S01]  /*d3c0*/  FMUL.FTZ R80, R80, R9.reuse ;  /* 0x0000000950507220 */ /* 0x080fe20000410000 */
[----:B------:R-:W0:Y:S01]  /*d3d0*/  SHFL.BFLY PT, R10, R5, 0x2, 0x1f ;  /* 0x0c401f00050a7f89 */ /* 0x000e2200000e0000 */
        /* <DEDUP_REMOVED lines=23> */
[----:B0-----:R-:W-:Y:S01]  /*d550*/  FMNMX.FTZ R5, R5, R10, !PT ;  /* 0x0000000a05057209 */ /* 0x001fe20007810000 */
[-C--:B------:R-:W-:Y:S01]  /*d560*/  FMUL.FTZ R121, R121, R9.reuse ;  /* 0x0000000979797220 */ /* 0x080fe20000410000 */
[-C--:B------:R-:W-:Y:S01]  /*d570*/  FMUL.FTZ R124, R124, R9.reuse ;  /* 0x000000097c7c7220 */ /* 0x080fe20000410000 */
[-C--:B------:R-:W-:Y:S01]  /*d580*/  FMUL.FTZ R125, R125, R9.reuse ;  /* 0x000000097d7d7220 */ /* 0x080fe20000410000 */
[-C--:B------:R-:W-:Y:S01]  /*d590*/  FMUL.FTZ R128, R128, R9.reuse ;  /* 0x0000000980807220 */ /* 0x080fe20000410000 */
[----:B------:R-:W0:Y:S01]  /*d5a0*/  SHFL.BFLY PT, R12, R5, 0x1, 0x1f ;  /* 0x0c201f00050c7f89 */ /* 0x000e2200000e0000 */
        /* <DEDUP_REMOVED lines=12> */
[----:B------:R-:W-:-:S04]  /*d670*/  FMUL.FTZ R149, R149, R9 ;  /* 0x0000000995957220 */ /* 0x000fc80000410000 */
[----:B------:R-:W3:Y:S01]  /*d680*/  MUFU.EX2 R175, R175 ;  /* 0x000000af00af7308 */ /* 0x000ee20000000800 */
[----:B-1----:R-:W-:-:S04]  /*d690*/  FADD.FTZ R2, R10, R2 ;  /* 0x000000020a027221 */ /* 0x002fc80000010000 */
[----:B------:R-:W-:Y:S01]  /*d6a0*/  FADD.FTZ R2, R157, R2 ;  /* 0x000000029d027221 */ /* 0x000fe20000010000 */
[----:B0-----:R-:W-:Y:S02]  /*d6b0*/  FMNMX.FTZ R5, R5, R12, !PT ;  /* 0x0000000c05057209 */ /* 0x001fe40007810000 */
[----:B------:R-:W-:Y:S01]  /*d6c0*/  MUFU.EX2 R179, R179 ;  /* 0x000000b300b37308 */ /* 0x000fe20000000800 */
[----:B------:R-:W-:Y:S01]  /*d6d0*/  FADD.FTZ R2, R162, R2 ;  /* 0x00000002a2027221 */ /* 0x000fe20000010000 */
[C---:B------:R-:W-:Y:S01]  /*d6e0*/  FSETP.NEU.FTZ.AND P2, PT, R5.reuse, -INF , PT ;  /* 0xff8000000500780b */ /* 0x040fe20003f5d000 */
[----:B------:R-:W-:Y:S02]  /*d6f0*/  FMUL.FTZ R12, R5, UR4 ;  /* 0x00000004050c7c20 */ /* 0x000fe40008410000 */
[----:B------:R-:W-:-:S03]  /*d700*/  FADD.FTZ R2, R163, R2 ;  /* 0x00000002a3027221 */ /* 0x000fc60000010000 */
[----:B------:R-:W0:Y:S01]  /*d710*/  MUFU.EX2 R182, R182 ;  /* 0x000000b600b67308 */ /* 0x000e220000000800 */
[----:B------:R-:W-:Y:S01]  /*d720*/  FSEL R12, R12, RZ, P2 ;  /* 0x000000ff0c0c7208 */ /* 0x000fe20001000000 */
[----:B------:R-:W-:-:S04]  /*d730*/  FADD.FTZ R2, R166, R2 ;  /* 0x00000002a6027221 */ /* 0x000fc80000010000 */
[--C-:B------:R-:W-:Y:S01]  /*d740*/  FFMA.FTZ R156, R191, UR4, -R12.reuse ;  /* 0x00000004bf9c7c23 */ /* 0x100fe2000801080c */
[--C-:B------:R-:W-:Y:S01]  /*d750*/  FFMA.FTZ R192, R154, UR4, -R12.reuse ;  /* 0x000000049ac07c23 */ /* 0x100fe2000801080c */
[----:B------:R-:W-:Y:S01]  /*d760*/  F2FP.F16.F32.PACK_AB R154, R199, R21 ;  /* 0x00000015c79a723e */ /* 0x000fe200000000ff */
[--C-:B------:R-:W-:Y:S01]  /*d770*/  FFMA.FTZ R20, R11, UR4, -R12.reuse ;  /* 0x000000040b147c23 */ /* 0x100fe2000801080c */
[----:B------:R1:W-:Y:S01]  /*d780*/  MUFU.EX2 R21, R156 ;  /* 0x0000009c00157308 */ /* 0x0003e20000000800 */
[--C-:B------:R-:W-:Y:S01]  /*d790*/  FFMA.FTZ R195, R14, UR4, -R12.reuse ;  /* 0x000000040ec37c23 */ /* 0x100fe2000801080c */
[--C-:B------:R-:W-:Y:S01]  /*d7a0*/  FFMA.FTZ R15, R15, UR4, -R12.reuse ;  /* 0x000000040f0f7c23 */ /* 0x100fe2000801080c */
[--C-:B------:R-:W-:Y:S01]  /*d7b0*/  FFMA.FTZ R191, R158, UR4, -R12.reuse ;  /* 0x000000049ebf7c23 */ /* 0x100fe2000801080c */
[----:B------:R-:W-:Y:S01]  /*d7c0*/  F2FP.F16.F32.PACK_AB R158, R157, R10 ;  /* 0x0000000a9d9e723e */ /* 0x000fe200000000ff */
[--C-:B------:R-:W-:Y:S01]  /*d7d0*/  FFMA.FTZ R155, R155, UR4, -R12.reuse ;  /* 0x000000049b9b7c23 */ /* 0x100fe2000801080c */
[--C-:B------:R-:W-:Y:S01]  /*d7e0*/  FFMA.FTZ R159, R159, UR4, -R12.reuse ;  /* 0x000000049f9f7c23 */ /* 0x100fe2000801080c */
[--C-:B------:R-:W-:Y:S01]  /*d7f0*/  FFMA.FTZ R14, R160, UR4, -R12.reuse ;  /* 0x00000004a00e7c23 */ /* 0x100fe2000801080c */
[----:B------:R-:W4:Y:S01]  /*d800*/  MUFU.EX2 R20, R20 ;  /* 0x0000001400147308 */ /* 0x000f220000000800 */
[----:B-1----:R-:W-:Y:S01]  /*d810*/  F2FP.F16.F32.PACK_AB R156, R153, R13 ;  /* 0x0000000d999c723e */ /* 0x002fe200000000ff */
[--C-:B------:R-:W-:Y:S01]  /*d820*/  FFMA.FTZ R161, R161, UR4, -R12.reuse ;  /* 0x00000004a1a17c23 */ /* 0x100fe2000801080c */
[----:B------:R-:W-:Y:S01]  /*d830*/  FSEL R13, R5, RZ, P2 ;  /* 0x000000ff050d7208 */ /* 0x000fe20001000000 */
[--C-:B------:R-:W-:Y:S01]  /*d840*/  FFMA.FTZ R11, R164, UR4, -R12.reuse ;  /* 0x00000004a40b7c23 */ /* 0x100fe2000801080c */
[--C-:B------:R-:W-:Y:S01]  /*d850*/  FFMA.FTZ R165, R165, UR4, -R12.reuse ;  /* 0x00000004a5a57c23 */ /* 0x100fe2000801080c */
[----:B------:R-:W-:Y:S01]  /*d860*/  F2FP.F16.F32.PACK_AB R160, R163, R162 ;  /* 0x000000a2a3a0723e */ /* 0x000fe200000000ff */
[----:B------:R-:W-:Y:S01]  /*d870*/  FFMA.FTZ R196, R168, UR4, -R12 ;  /* 0x00000004a8c47c23 */ /* 0x000fe2000801080c */
[----:B------:R-:W-:Y:S01]  /*d880*/  FADD.FTZ R8, -R13, R8 ;  /* 0x000000080d087221 */ /* 0x000fe20000010100 */
[----:B------:R-:W-:Y:S01]  /*d890*/  MUFU.EX2 R195, R195 ;  /* 0x000000c300c37308 */ /* 0x000fe20000000800 */
[--C-:B------:R-:W-:Y:S01]  /*d8a0*/  FFMA.FTZ R169, R169, UR4, -R12.reuse ;  /* 0x00000004a9a97c23 */ /* 0x100fe2000801080c */
[--C-:B------:R-:W-:Y:S01]  /*d8b0*/  FFMA.FTZ R197, R172, UR4, -R12.reuse ;  /* 0x00000004acc57c23 */ /* 0x100fe2000801080c */
[----:B------:R-:W-:Y:S01]  /*d8c0*/  FMUL.FTZ R8, R8, UR4 ;  /* 0x0000000408087c20 */ /* 0x000fe20008410000 */
[----:B------:R-:W-:Y:S01]  /*d8d0*/  FFMA.FTZ R173, R173, UR4, -R12 ;  /* 0x00000004adad7c23 */ /* 0x000fe2000801080c */
[C---:B------:R-:W-:Y:S01]  /*d8e0*/  FADD.FTZ R2, R167.reuse, R2 ;  /* 0x00000002a7027221 */ /* 0x040fe20000010000 */
[----:B------:R-:W-:Y:S01]  /*d8f0*/  F2FP.F16.F32.PACK_AB R162, R167, R166 ;  /* 0x000000a6a7a2723e */ /* 0x000fe200000000ff */
[--C-:B------:R-:W-:Y:S01]  /*d900*/  FFMA.FTZ R177, R177, UR4, -R12.reuse ;  /* 0x00000004b1b17c23 */ /* 0x100fe2000801080c */
[----:B------:R-:W-:Y:S01]  /*d910*/  MUFU.EX2 R15, R15 ;  /* 0x0000000f000f7308 */ /* 0x000fe20000000800 */
[----:B------:R-:W-:Y:S01]  /*d920*/  FFMA.FTZ R178, R178, UR4, -R12 ;  /* 0x00000004b2b27c23 */ /* 0x000fe2000801080c */
[----:B------:R-:W-:Y:S01]  /*d930*/  FADD.FTZ R2, R170, R2 ;  /* 0x00000002aa027221 */ /* 0x000fe20000010000 */
[--C-:B------:R-:W-:Y:S01]  /*d940*/  FFMA.FTZ R181, R181, UR4, -R12.reuse ;  /* 0x00000004b5b57c23 */ /* 0x100fe2000801080c */
[----:B------:R-:W-:Y:S01]  /*d950*/  FFMA.FTZ R180, R180, UR4, -R12 ;  /* 0x00000004b4b47c23 */ /* 0x000fe2000801080c */
[C---:B------:R-:W-:Y:S01]  /*d960*/  F2FP.F16.F32.PACK_AB R164, R171.reuse, R170 ;  /* 0x000000aaaba4723e */ /* 0x040fe200000000ff */
[----:B------:R-:W-:Y:S01]  /*d970*/  FADD.FTZ R2, R171, R2 ;  /* 0x00000002ab027221 */ /* 0x000fe20000010000 */
[--C-:B------:R-:W-:Y:S01]  /*d980*/  FFMA.FTZ R183, R183, UR4, -R12.reuse ;  /* 0x00000004b7b77c23 */ /* 0x100fe2000801080c */
[----:B------:R-:W1:Y:S01]  /*d990*/  MUFU.EX2 R8, R8 ;  /* 0x0000000800087308 */ /* 0x000e620000000800 */
[----:B------:R-:W-:Y:S01]  /*d9a0*/  FFMA.FTZ R185, R185, UR4, -R12 ;  /* 0x00000004b9b97c23 */ /* 0x000fe2000801080c */
[----:B--2---:R-:W-:Y:S01]  /*d9b0*/  FADD.FTZ R2, R174, R2 ;  /* 0x00000002ae027221 */ /* 0x004fe20000010000 */
[--C-:B------:R-:W-:Y:S01]  /*d9c0*/  FFMA.FTZ R187, R187, UR4, -R12.reuse ;  /* 0x00000004bbbb7c23 */ /* 0x100fe2000801080c */
[----:B------:R-:W-:Y:S01]  /*d9d0*/  FFMA.FTZ R12, R189, UR4, -R12 ;  /* 0x00000004bd0c7c23 */ /* 0x000fe2000801080c */
[C---:B---3--:R-:W-:Y:S01]  /*d9e0*/  F2FP.F16.F32.PACK_AB R166, R175.reuse, R174 ;  /* 0x000000aeafa6723e */ /* 0x048fe200000000ff */
[----:B------:R-:W-:Y:S01]  /*d9f0*/  FADD.FTZ R2, R175, R2 ;  /* 0x00000002af027221 */ /* 0x000fe20000010000 */
[----:B0-----:R-:W-:Y:S01]  /*da00*/  F2FP.F16.F32.PACK_AB R168, R182, R179 ;  /* 0x000000b3b6a8723e */ /* 0x001fe200000000ff */
[----:B------:R-:W0:Y:S01]  /*da10*/  MUFU.EX2 R157, R192 ;  /* 0x000000c0009d7308 */ /* 0x000e220000000800 */
[----:B----4-:R-:W-:Y:S01]  /*da20*/  F2FP.F16.F32.PACK_AB R153, R20, R21 ;  /* 0x000000151499723e */ /* 0x010fe200000000ff */
[----:B------:R-:W-:-:S04]  /*da30*/  FADD.FTZ R2, R179, R2 ;  /* 0x00000002b3027221 */ /* 0x000fc80000010000 */
[----:B------:R-:W-:Y:S02]  /*da40*/  FADD.FTZ R2, R182, R2 ;  /* 0x00000002b6027221 */ /* 0x000fe40000010000 */
[----:B------:R2:W3:Y:S01]  /*da50*/  MUFU.EX2 R10, R155 ;  /* 0x0000009b000a7308 */ /* 0x0004e20000000800 */
[----:B-1----:R-:W-:Y:S01]  /*da60*/  FFMA.FTZ R0, R8, R0, R21 ;  /* 0x0000000008007223 */ /* 0x002fe20000010015 */
        /* <DEDUP_REMOVED lines=14> */
[----:B------:R-:W2:Y:S01]  /*db50*/  MUFU.EX2 R159, R159 ;  /* 0x0000009f009f7308 */ /* 0x000ea20000000800 */
[----:B0-----:R-:W-:Y:S01]  /*db60*/  FADD.FTZ R0, R157, R0 ;  /* 0x000000009d007221 */ /* 0x001fe20000010000 */
[----:B---3--:R-:W-:Y:S01]  /*db70*/  F2FP.F16.F32.PACK_AB R157, R10, R157 ;  /* 0x0000009d0a9d723e */ /* 0x008fe200000000ff */
[-C--:B------:R-:W-:Y:S01]  /*db80*/  FMUL.FTZ R43, R43, R8.reuse ;  /* 0x000000082b2b7220 */ /* 0x080fe20000410000 */
[-C--:B------:R-:W-:Y:S01]  /*db90*/  FMUL.FTZ R46, R46, R8.reuse ;  /* 0x000000082e2e7220 */ /* 0x080fe20000410000 */
[----:B------:R-:W-:Y:S01]  /*dba0*/  FADD.FTZ R0, R10, R0 ;  /* 0x000000000a007221 */ /* 0x000fe20000010000 */
        /* <DEDUP_REMOVED lines=77> */
[----:B------:R-:W-:-:S05]  /*e080*/  FMUL.FTZ R151, R151, R8 ;  /* 0x0000000897977220 */ /* 0x000fca0000410000 */
        /* <DEDUP_REMOVED lines=35> */
.L_x_2411:
[----:B------:R0:W1:Y:S01]  /*e2c0*/  SYNCS.PHASECHK.TRANS64.TRYWAIT P2, [UR5+0x22850], R7 ;  /* 0x02285007ff0075a7 */ /* 0x0000620008040145 */
[----:B------:R-:W-:Y:S05]  /*e2d0*/  @!P0 BRA `(.L_x_2412) ;  /* 0x0000000000048947 */ /* 0x000fea0003800000 */
[----:B------:R-:W-:Y:S01]  /*e2e0*/  BPT.TRAP 0x1 ;  /* 0x000000040000795c */ /* 0x000fe20000300000 */
.L_x_2412:
[----:B-1----:R-:W-:Y:S05]  /*e2f0*/  @P2 BRA `(.L_x_2413) ;  /* 0x0000000000082947 */ /* 0x002fea0003800000 */
[----:B------:R-:W1:Y:S02]  /*e300*/  SYNCS.PHASECHK.TRANS64.TRYWAIT P2, [UR5+0x22850], R7 ;  /* 0x02285007ff0075a7 */ /* 0x000e640008040145 */
[----:B-1----:R-:W-:Y:S05]  /*e310*/  @!P2 BRA `(.L_x_2414) ;  /* 0x000000c400f8a947 */ /* 0x002fea0003800000 */
.L_x_2413:
        /* <DEDUP_REMOVED lines=48> */
.L_x_2398:
[----:B------:R-:W2:Y:S01]  /*e620*/  SHFL.BFLY PT, R3, R2, 0x2, 0x1f ;  /* 0x0c401f0002037f89 */ /* 0x000ea200000e0000 */
[----:B------:R-:W-:Y:S01]  /*e630*/  UIADD3 UR39, UR39, 0x1, URZ ;  /* 0x0000000127277890 */ /* 0x000fe2000fffe03f */
[----:B------:R3:W-:Y:S06]  /*e640*/  BAR.ARV R6, 0x100 ;  /* 0x000400060000751d */ /* 0x0007ec0000002000 */
[----:B------:R-:W-:Y:S02]  /*e650*/  UISETP.NE.AND UP0, UPT, UR39, 0x2, UPT ;  /* 0x000000022700788c */ /* 0x000fe4000bf05270 */
[----:B------:R-:W-:Y:S06]  /*e660*/  BAR.ARV 0x8, 0x180 ;  /* 0x0206000000007b1d */ /* 0x000fec0000002000 */
[----:B---3--:R-:W-:Y:S01]  /*e670*/  IMAD.U32 R6, RZ, RZ, UR4 ;  /* 0x00000004ff067e24 */ /* 0x008fe2000f8e00ff */
[----:B------:R-:W-:Y:S01]  /*e680*/  PLOP3.LUT P0, PT, PT, PT, PT, 0x8, 0x0 ;  /* 0x000000000000781c */ /* 0x000fe20003f0e170 */
[----:B0-----:R-:W0:Y:S01]  /*e690*/  SHFL.BFLY PT, R7, R0, 0x2, 0x1f ;  /* 0x0c401f0000077f89 */ /* 0x001e2200000e0000 */
[----:B------:R-:W-:-:S02]  /*e6a0*/  UIADD3 UR37, UR37, 0x1, URZ ;  /* 0x0000000125257890 */ /* 0x000fc4000fffe03f */
[----:B------:R-:W-:Y:S01]  /*e6b0*/  USEL UR39, UR39, URZ, UP0 ;  /* 0x0000003f27277287 */ /* 0x000fe20008000000 */
[----:B--2---:R-:W-:-:S05]  /*e6c0*/  FADD.FTZ R8, R3, R2 ;  /* 0x0000000203087221 */ /* 0x004fca0000010000 */
[----:B------:R-:W2:Y:S01]  /*e6d0*/  SHFL.BFLY PT, R3, R8, 0x1, 0x1f ;  /* 0x0c201f0008037f89 */ /* 0x000ea200000e0000 */
[----:B0-----:R-:W-:Y:S01]  /*e6e0*/  FADD.FTZ R9, R7, R0 ;  /* 0x0000000007097221 */ /* 0x001fe20000010000 */
[----:B------:R-:W-:-:S04]  /*e6f0*/  IMAD.MOV.U32 R0, RZ, RZ, RZ ;  /* 0x000000ffff007224 */ /* 0x000fc800078e00ff */
[----:B------:R-:W0:Y:S01]  /*e700*/  SHFL.BFLY PT, R10, R9, 0x1, 0x1f ;  /* 0x0c201f00090a7f89 */ /* 0x000e2200000e0000 */
[----:B--2---:R-:W-:Y:S01]  /*e710*/  FADD.FTZ R11, R8, R3 ;  /* 0x00000003080b7221 */ /* 0x004fe20000010000 */
[----:B------:R-:W-:Y:S02]  /*e720*/  IMAD.MOV.U32 R3, RZ, RZ, RZ ;  /* 0x000000ffff037224 */ /* 0x000fe400078e00ff */
[----:B------:R-:W-:Y:S01]  /*e730*/  IMAD.U32 R8, RZ, RZ, UR4 ;  /* 0x00000004ff087e24 */ /* 0x000fe2000f8e00ff */
[----:B------:R-:W-:Y:S01]  /*e740*/  USEL UR4, URZ, 0x1, UP0 ;  /* 0x000000013f047887 */ /* 0x000fe20008000000 */
[----:B------:R-:W-:-:S03]  /*e750*/  FSETP.NE.FTZ.AND P1, PT, R11, RZ, PT ;  /* 0x000000ff0b00720b */ /* 0x000fc60003f35000 */
[----:B------:R-:W-:-:S10]  /*e760*/  ULOP3.LUT UR38, UR38, UR4, URZ, 0x3c, !UPT ;  /* 0x0000000426267292 */ /* 0x000fd4000f8e3c3f */
[----:B------:R-:W2:Y:S01]  /*e770*/  @P1 MUFU.LG2 R7, R11 ;  /* 0x0000000b00071308 */ /* 0x000ea20000000c00 */
[----:B------:R-:W-:Y:S01]  /*e780*/  @P1 FMUL.FTZ R8, R8, 0.69314718246459960938 ;  /* 0x3f31721808081820 */ /* 0x000fe20000410000 */
[----:B0-----:R-:W-:-:S05]  /*e790*/  FADD.FTZ R2, R9, R10 ;  /* 0x0000000a09027221 */ /* 0x001fca0000010000 */
[----:B------:R-:W-:Y:S01]  /*e7a0*/  FSETP.NE.FTZ.AND P2, PT, R2, RZ, PT ;  /* 0x000000ff0200720b */ /* 0x000fe20003f55000 */
[----:B------:R-:W0:Y:S01]  /*e7b0*/  @P1 MUFU.RCP R3, R11 ;  /* 0x0000000b00031308 */ /* 0x000e220000001000 */
[----:B--2---:R-:W-:-:S11]  /*e7c0*/  @P1 FMUL.FTZ R7, R7, 0.69314718246459960938 ;  /* 0x3f31721807071820 */ /* 0x004fd60000410000 */
[----:B------:R-:W2:Y:S01]  /*e7d0*/  @P2 MUFU.LG2 R9, R2 ;  /* 0x0000000200092308 */ /* 0x000ea20000000c00 */
[----:B------:R-:W-:Y:S01]  /*e7e0*/  @P2 FMUL.FTZ R6, R6, 0.69314718246459960938 ;  /* 0x3f31721806062820 */ /* 0x000fe20000410000 */
[-C--:B0-----:R-:W-:Y:S01]  /*e7f0*/  FMUL.FTZ R24, R24, R3.reuse ;  /* 0x0000000318187220 */ /* 0x081fe20000410000 */
[-C--:B------:R-:W-:Y:S01]  /*e800*/  FMUL.FTZ R25, R25, R3.reuse ;  /* 0x0000000319197220 */ /* 0x080fe20000410000 */
[----:B------:R-:W-:-:S04]  /*e810*/  FMUL.FTZ R28, R28, R3 ;  /* 0x000000031c1c7220 */ /* 0x000fc80000410000 */
        /* <DEDUP_REMOVED lines=9> */
[----:B--2---:R-:W-:Y:S01]  /*e8b0*/  @P2 FMUL.FTZ R9, R9, 0.69314718246459960938 ;  /* 0x3f31721809092820 */ /* 0x004fe20000410000 */
        /* <DEDUP_REMOVED lines=54> */
[-C--:B---3--:R-:W-:Y:S01]  /*ec20*/  FMUL.FTZ R26, R26, R0.reuse ;  /* 0x000000001a1a7220 */ /* 0x088fe20000410000 */
        /* <DEDUP_REMOVED lines=66> */
.L_x_2345:
[----:B------:R-:W0:Y:S08]  /*f050*/  S2UR UR5, SR_CgaCtaId ;  /* 0x00000000000579c3 */ /* 0x000e300000008800 */
[----:B------:R-:W-:Y:S06]  /*f060*/  BAR.SYNC.DEFER_BLOCKING 0x5, 0x180 ;  /* 0x0146000000007b1d */ /* 0x000fec0000010000 */
[----:B------:R-:W-:Y:S01]  /*f070*/  UMOV UR4, 0x400 ;  /* 0x0000040000047882 */ /* 0x000fe20000000000 */
[----:B------:R-:W-:Y:S01]  /*f080*/  BSSY B0, `(.L_x_2416) ;  /* 0x0000457000007945 */ /* 0x000fe20003800000 */
[----:B0-----:R-:W-:-:S09]  /*f090*/  ULEA UR9, UR5, UR4, 0x18 ;  /* 0x0000000405097291 */ /* 0x001fd2000f8ec03f */
[----:B------:R-:W0:Y:S02]  /*f0a0*/  LDS.128 R4, [UR9+0x228d0] ;  /* 0x0228d009ff047984 */ /* 0x000e240008000c00 */
[----:B0-----:R-:W-:Y:S02]  /*f0b0*/  R2UR UR4, R5 ;  /* 0x00000000050472ca */ /* 0x001fe400000e0000 */
[----:B------:R-:W-:Y:S01]  /*f0c0*/  R2UR UR5, R7 ;  /* 0x00000000070572ca */ /* 0x000fe200000e0000 */
[----:B------:R-:W-:Y:S06]  /*f0d0*/  BAR.ARV 0x4, 0x180 ;  /* 0x0106000000007b1d */ /* 0x000fec0000002000 */
[----:B------:R-:W-:Y:S08]  /*f0e0*/  @P0 BRA `(.L_x_2417) ;  /* 0x0000003400a40947 */ /* 0x000ff00003800000 */
[----:B------:R-:W2:Y:S01]  /*f0f0*/  LDL R0, [R1+0x60] ;  /* 0x0000600001007983 */ /* 0x000ea20000100800 */
[----:B------:R-:W0:Y:S01]  /*f100*/  S2UR UR8, SR_SWINHI ;  /* 0x00000000000879c3 */ /* 0x000e220000002f00 */
[----:B------:R-:W-:Y:S01]  /*f110*/  IMAD.MOV.U32 R156, RZ, RZ, 0x2 ;  /* 0x00000002ff9c7424 */ /* 0x000fe200078e00ff */
[----:B------:R-:W-:Y:S01]  /*f120*/  F2FP.F16.F32.PACK_AB R152, R25, R24 ;  /* 0x000000181998723e */ /* 0x000fe200000000ff */
[----:B------:R-:W-:Y:S01]  /*f130*/  ULDC UR11, c[0x0][0xbe8] ;  /* 0x0002fa00000b7ab9 */ /* 0x000fe20000000800 */
[----:B------:R-:W-:Y:S02]  /*f140*/  F2FP.F16.F32.PACK_AB R153, R27, R26 ;  /* 0x0000001a1b99723e */ /* 0x000fe400000000ff */
[----:B------:R-:W-:Y:S02]  /*f150*/  F2FP.F16.F32.PACK_AB R154, R29, R28 ;  /* 0x0000001c1d9a723e */ /* 0x000fe400000000ff */
[----:B------:R-:W-:Y:S02]  /*f160*/  F2FP.F16.F32.PACK_AB R155, R31, R30 ;  /* 0x0000001e1f9b723e */ /* 0x000fe400000000ff */
[----:B------:R-:W-:-:S02]  /*f170*/  F2FP.F16.F32.PACK_AB R12, R41, R40 ;  /* 0x00000028290c723e */ /* 0x000fc400000000ff */
[----:B------:R-:W-:Y:S02]  /*f180*/  F2FP.F16.F32.PACK_AB R13, R43, R42 ;  /* 0x0000002a2b0d723e */ /* 0x000fe400000000ff */
[----:B------:R-:W-:Y:S02]  /*f190*/  F2FP.F16.F32.PACK_AB R14, R45, R44 ;  /* 0x0000002c2d0e723e */ /* 0x000fe400000000ff */
[----:B------:R-:W-:Y:S01]  /*f1a0*/  F2FP.F16.F32.PACK_AB R15, R47, R46 ;  /* 0x0000002e2f0f723e */ /* 0x000fe200000000ff */
[----:B------:R-:W-:Y:S01]  /*f1b0*/  UMOV UR6, UR9 ;  /* 0x0000000900067c82 */ /* 0x000fe20008000000 */
[----:B0-----:R-:W-:Y:S01]  /*f1c0*/  UMOV UR7, UR8 ;  /* 0x0000000800077c82 */ /* 0x001fe20008000000 */
[----:B------:R-:W-:Y:S01]  /*f1d0*/  BAR.SYNC.DEFER_BLOCKING 0x1, 0x100 ;  /* 0x0044000000007b1d */ /* 0x000fe20000010000 */
[----:B--2---:R-:W-:-:S03]  /*f1e0*/  IMAD.WIDE R156, R0, R156, UR6 ;  /* 0x00000006009c7e25 */ /* 0x004fc6000f8e029c */
[C---:B------:R-:W-:Y:S02]  /*f1f0*/  IADD3 R5, P0, R156.reuse, 0xc020, RZ ;  /* 0x0000c0209c057810 */ /* 0x040fe40007f1e0ff */
[C---:B------:R-:W-:Y:S02]  /*f200*/  LOP3.LUT R11, R156.reuse, 0x380, RZ, 0xc0, !PT ;  /* 0x000003809c0b7812 */ /* 0x040fe400078ec0ff */
[----:B------:R-:W-:Y:S02]  /*f210*/  LOP3.LUT R4, R5, 0x380, RZ, 0xc0, !PT ;  /* 0x0000038005047812 */ /* 0x000fe400078ec0ff */
[----:B------:R-:W-:Y:S02]  /*f220*/  SHF.R.U64 R11, R11, 0x3, RZ ;  /* 0x000000030b0b7819 */ /* 0x000fe400000012ff */
[----:B------:R-:W-:Y:S02]  /*f230*/  IADD3 R9, P2, R156, 0x20, RZ ;  /* 0x000000209c097810 */ /* 0x000fe40007f5e0ff */
[----:B------:R-:W-:-:S02]  /*f240*/  SHF.R.U64 R4, R4, 0x3, RZ ;  /* 0x0000000304047819 */ /* 0x000fc400000012ff */
[C---:B------:R-:W-:Y:S02]  /*f250*/  IADD3 R7, P1, R156.reuse, 0x40, RZ ;  /* 0x000000409c077810 */ /* 0x040fe40007f3e0ff */
[----:B------:R-:W-:Y:S01]  /*f260*/  LOP3.LUT R10, R11, R156, RZ, 0x3c, !PT ;  /* 0x0000009c0b0a7212 */ /* 0x000fe200078e3cff */
[----:B------:R-:W-:Y:S01]  /*f270*/  IMAD.MOV.U32 R11, RZ, RZ, R157 ;  /* 0x000000ffff0b7224 */ /* 0x000fe200078e009d */
[----:B------:R-:W-:Y:S02]  /*f280*/  LOP3.LUT R8, R9, 0x380, RZ, 0xc0, !PT ;  /* 0x0000038009087812 */ /* 0x000fe400078ec0ff */
[----:B------:R-:W-:Y:S02]  /*f290*/  IADD3 R159, P5, R156, 0xc040, RZ ;  /* 0x0000c0409c9f7810 */ /* 0x000fe40007fbe0ff */
[----:B------:R-:W-:Y:S02]  /*f2a0*/  LOP3.LUT R4, R4, R5, RZ, 0x3c, !PT ;  /* 0x0000000504047212 */ /* 0x000fe400078e3cff */
[----:B------:R-:W-:-:S02]  /*f2b0*/  LOP3.LUT R5, R7, 0x380, RZ, 0xc0, !PT ;  /* 0x0000038007057812 */ /* 0x000fc400078ec0ff */
[----:B------:R-:W-:Y:S02]  /*f2c0*/  SHF.R.U64 R8, R8, 0x3, RZ ;  /* 0x0000000308087819 */ /* 0x000fe400000012ff */
[----:B------:R-:W-:Y:S02]  /*f2d0*/  LOP3.LUT R158, R159, 0x380, RZ, 0xc0, !PT ;  /* 0x000003809f9e7812 */ /* 0x000fe400078ec0ff */
[----:B------:R-:W-:Y:S01]  /*f2e0*/  MOV R0, R10 ;  /* 0x0000000a00007202 */ /* 0x000fe20000000f00 */
[--C-:B------:R-:W-:Y:S01]  /*f2f0*/  IMAD.X R11, RZ, RZ, R157.reuse, P1 ;  /* 0x000000ffff0b7224 */ /* 0x100fe200008e069d */
[----:B------:R-:W-:Y:S02]  /*f300*/  SHF.R.U64 R10, R5, 0x3, RZ ;  /* 0x00000003050a7819 */ /* 0x000fe400000012ff */
[----:B------:R-:W-:Y:S01]  /*f310*/  LOP3.LUT R8, R8, R9, RZ, 0x3c, !PT ;  /* 0x0000000908087212 */ /* 0x000fe200078e3cff */
[----:B------:R-:W-:Y:S01]  /*f320*/  IMAD.X R9, RZ, RZ, R157, P2 ;  /* 0x000000ffff097224 */ /* 0x000fe200010e069d */
[----:B------:R-:W-:Y:S01]  /*f330*/  SHF.R.U64 R158, R158, 0x3, RZ ;  /* 0x000000039e9e7819 */ /* 0x000fe200000012ff */
[----:B------:R0:W-:Y:S01]  /*f340*/  STSM.16.M88.4 [R0], R152 ;  /* 0x0000009800007844 */ /* 0x0001e20000000200 */
[----:B------:R-:W-:-:S02]  /*f350*/  LOP3.LUT R10, R10, R7, RZ, 0x3c, !PT ;  /* 0x000000070a0a7212 */ /* 0x000fc400078e3cff */
[----:B------:R-:W-:Y:S01]  /*f360*/  LOP3.LUT R158, R158, R159, RZ, 0x3c, !PT ;  /* 0x0000009f9e9e7212 */ /* 0x000fe200078e3cff */
[----:B------:R-:W-:Y:S01]  /*f370*/  IMAD.X R159, RZ, RZ, R157, P5 ;  /* 0x000000ffff9f7224 */ /* 0x000fe200028e069d */
[----:B------:R-:W-:Y:S02]  /*f380*/  MOV R7, R8 ;  /* 0x0000000800077202 */ /* 0x000fe40000000f00 */
[----:B------:R-:W-:Y:S02]  /*f390*/  MOV R19, R10 ;  /* 0x0000000a00137202 */ /* 0x000fe40000000f00 */
[----:B------:R-:W-:Y:S02]  /*f3a0*/  F2FP.F16.F32.PACK_AB R8, R33, R32 ;  /* 0x000000202108723e */ /* 0x000fe400000000ff */
[----:B------:R-:W-:Y:S02]  /*f3b0*/  F2FP.F16.F32.PACK_AB R9, R35, R34 ;  /* 0x000000222309723e */ /* 0x000fe400000000ff */
[----:B------:R-:W-:-:S02]  /*f3c0*/  F2FP.F16.F32.PACK_AB R10, R37, R36 ;  /* 0x00000024250a723e */ /* 0x000fc400000000ff */
[----:B------:R-:W-:Y:S02]  /*f3d0*/  F2FP.F16.F32.PACK_AB R11, R39, R38 ;  /* 0x00000026270b723e */ /* 0x000fe400000000ff */
[C---:B0-----:R-:W-:Y:S02]  /*f3e0*/  IADD3 R0, P5, R156.reuse, 0x4020, RZ ;  /* 0x000040209c007810 */ /* 0x041fe40007fbe0ff */
[C---:B------:R-:W-:Y:S01]  /*f3f0*/  IADD3 R17, P6, R156.reuse, 0x4040, RZ ;  /* 0x000040409c117810 */ /* 0x040fe20007fde0ff */
[----:B------:R0:W-:Y:S01]  /*f400*/  STSM.16.M88.4 [R7], R8 ;  /* 0x0000000807007844 */ /* 0x0001e20000000200 */
[C---:B------:R-:W-:Y:S01]  /*f410*/  IADD3 R171, P4, R156.reuse, 0xc060, RZ ;  /* 0x0000c0609cab7810 */ /* 0x040fe20007f9e0ff */
[--C-:B------:R-:W-:Y:S01]  /*f420*/  IMAD.X R155, RZ, RZ, R157.reuse, P5 ;  /* 0x000000ffff9b7224 */ /* 0x100fe200028e069d */
[C---:B------:R-:W-:Y:S01]  /*f430*/  IADD3 R21, P3, R156.reuse, 0xc000, RZ ;  /* 0x0000c0009c157810 */ /* 0x040fe20007f7e0ff */
[----:B------:R-:W-:Y:S01]  /*f440*/  IMAD.X R153, RZ, RZ, R157, P6 ;  /* 0x000000ffff997224 */ /* 0x000fe200030e069d */
[----:B------:R-:W-:Y:S01]  /*f450*/  LOP3.LUT R170, R171, 0x380, RZ, 0xc0, !PT ;  /* 0x00000380abaa7812 */ /* 0x000fe200078ec0ff */
[----:B------:R2:W-:Y:S01]  /*f460*/  STSM.16.M88.4 [R19], R12 ;  /* 0x0000000c13007844 */ /* 0x0005e20000000200 */
[----:B------:R-:W-:-:S02]  /*f470*/  IADD3 R5, P6, R156, 0x4000, RZ ;  /* 0x000040009c057810 */ /* 0x000fc40007fde0ff */
[----:B------:R-:W-:Y:S02]  /*f480*/  SHF.R.U64 R170, R170, 0x3, RZ ;  /* 0x00000003aaaa7819 */ /* 0x000fe400000012ff */
[----:B------:R-:W-:Y:S02]  /*f490*/  IADD3 R161, P2, R156, 0x8060, RZ ;  /* 0x000080609ca17810 */ /* 0x000fe40007f5e0ff */
[----:B------:R-:W-:Y:S01]  /*f4a0*/  LOP3.LUT R170, R170, R171, RZ, 0x3c, !PT ;  /* 0x000000abaaaa7212 */ /* 0x000fe200078e3cff */
[----:B------:R-:W-:Y:S01]  /*f4b0*/  IMAD.X R171, RZ, RZ, R157, P4 ;  /* 0x000000ffffab7224 */ /* 0x000fe200020e069d */
[C---:B------:R-:W-:Y:S02]  /*f4c0*/  IADD3 R163, P1, R156.reuse, 0x8040, RZ ;  /* 0x000080409ca37810 */ /* 0x040fe40007f3e0ff */
[----:B0-----:R-:W-:Y:S02]  /*f4d0*/  IADD3 R7, P5, R156, 0x60, RZ ;  /* 0x000000609c077810 */ /* 0x001fe40007fbe0ff */
[----:B------:R-:W-:-:S02]  /*f4e0*/  LOP3.LUT R10, R17, 0x380, RZ, 0xc0, !PT ;  /* 0x00000380110a7812 */ /* 0x000fc400078ec0ff */
[----:B------:R-:W-:Y:S01]  /*f4f0*/  LOP3.LUT R8, R7, 0x380, RZ, 0xc0, !PT ;  /* 0x0000038007087812 */ /* 0x000fe200078ec0ff */
[--C-:B------:R-:W-:Y:S01]  /*f500*/  IMAD.X R9, RZ, RZ, R157.reuse, P5 ;  /* 0x000000ffff097224 */ /* 0x100fe200028e069d */
[----:B------:R-:W-:Y:S01]  /*f510*/  SHF.R.U64 R10, R10, 0x3, RZ ;  /* 0x000000030a0a7819 */ /* 0x000fe200000012ff */
[----:B--2---:R-:W-:Y:S01]  /*f520*/  IMAD.X R13, RZ, RZ, R157, P6 ;  /* 0x000000ffff0d7224 */ /* 0x004fe200030e069d */
[----:B------:R-:W-:Y:S02]  /*f530*/  SHF.R.U64 R8, R8, 0x3, RZ ;  /* 0x0000000308087819 */ /* 0x000fe400000012ff */
[----:B------:R-:W-:Y:S02]  /*f540*/  LOP3.LUT R152, R10, R17, RZ, 0x3c, !PT ;  /* 0x000000110a987212 */ /* 0x000fe400078e3cff */
[----:B------:R-:W-:Y:S02]  /*f550*/  LOP3.LUT R10, R5, 0x380, RZ, 0xc0, !PT ;  /* 0x00000380050a7812 */ /* 0x000fe400078ec0ff */
[----:B------:R-:W-:-:S02]  /*f560*/  IADD3 R169, P5, R156, 0x4060, RZ ;  /* 0x000040609ca97810 */ /* 0x000fc40007fbe0ff */
[----:B------:R-:W-:Y:S02]  /*f570*/  LOP3.LUT R8, R8, R7, RZ, 0x3c, !PT ;  /* 0x0000000708087212 */ /* 0x000fe400078e3cff */
[----:B------:R-:W-:Y:S02]  /*f580*/  LOP3.LUT R7, R0, 0x380, RZ, 0xc0, !PT ;  /* 0x0000038000077812 */ /* 0x000fe400078ec0ff */
[C---:B------:R-:W-:Y:S02]  /*f590*/  IADD3 R165, P4, R156.reuse, 0x8020, RZ ;  /* 0x000080209ca57810 */ /* 0x040fe40007f9e0ff */
[----:B------:R-:W-:Y:S02]  /*f5a0*/  IADD3 R167, P6, R156, 0x8000, RZ ;  /* 0x000080009ca77810 */ /* 0x000fe40007fde0ff */
[----:B------:R-:W-:Y:S02]  /*f5b0*/  SHF.R.U64 R10, R10, 0x3, RZ ;  /* 0x000000030a0a7819 */ /* 0x000fe400000012ff */
[----:B------:R-:W-:-:S02]  /*f5c0*/  LOP3.LUT R168, R169, 0x380, RZ, 0xc0, !PT ;  /* 0x00000380a9a87812 */ /* 0x000fc400078ec0ff */
[----:B------:R-:W-:Y:S02]  /*f5d0*/  SHF.R.U64 R7, R7, 0x3, RZ ;  /* 0x0000000307077819 */ /* 0x000fe400000012ff */
[----:B------:R-:W-:Y:S02]  /*f5e0*/  LOP3.LUT R20, R21, 0x380, RZ, 0xc0, !PT ;  /* 0x0000038015147812 */ /* 0x000fe400078ec0ff */
[----:B------:R-:W-:Y:S02]  /*f5f0*/  LOP3.LUT R160, R161, 0x380, RZ, 0xc0, !PT ;  /* 0x00000380a1a07812 */ /* 0x000fe400078ec0ff */
[----:B------:R-:W-:Y:S02]  /*f600*/  LOP3.LUT R162, R163, 0x380, RZ, 0xc0, !PT ;  /* 0x00000380a3a27812 */ /* 0x000fe400078ec0ff */
[----:B------:R-:W-:Y:S02]  /*f610*/  LOP3.LUT R164, R165, 0x380, RZ, 0xc0, !PT ;  /* 0x00000380a5a47812 */ /* 0x000fe400078ec0ff */
[----:B------:R-:W-:-:S02]  /*f620*/  LOP3.LUT R166, R167, 0x380, RZ, 0xc0, !PT ;  /* 0x00000380a7a67812 */ /* 0x000fc400078ec0ff */
[----:B------:R-:W-:Y:S02]  /*f630*/  LOP3.LUT R12, R10, R5, RZ, 0x3c, !PT ;  /* 0x000000050a0c7212 */ /* 0x000fe400078e3cff */
[----:B------:R-:W-:Y:S02]  /*f640*/  SHF.R.U64 R168, R168, 0x3, RZ ;  /* 0x00000003a8a87819 */ /* 0x000fe400000012ff */
[----:B------:R-:W-:Y:S02]  /*f650*/  MOV R5, R8 ;  /* 0x0000000800057202 */ /* 0x000fe40000000f00 */
[----:B------:R-:W-:Y:S02]  /*f660*/  LOP3.LUT R154, R7, R0, RZ, 0x3c, !PT ;  /* 0x00000000079a7212 */ /* 0x000fe400078e3cff */
[----:B------:R-:W-:Y:S02]  /*f670*/  F2FP.F16.F32.PACK_AB R8, R49, R48 ;  /* 0x000000303108723e */ /* 0x000fe400000000ff */
[----:B------:R-:W-:-:S02]  /*f680*/  F2FP.F16.F32.PACK_AB R9, R51, R50 ;  /* 0x000000323309723e */ /* 0x000fc400000000ff */
[----:B------:R-:W-:Y:S02]  /*f690*/  F2FP.F16.F32.PACK_AB R10, R53, R52 ;  /* 0x00000034350a723e */ /* 0x000fe400000000ff */
[----:B------:R-:W-:Y:S02]  /*f6a0*/  F2FP.F16.F32.PACK_AB R11, R55, R54 ;  /* 0x00000036370b723e */ /* 0x000fe400000000ff */
[----:B------:R-:W-:Y:S02]  /*f6b0*/  SHF.R.U64 R20, R20, 0x3, RZ ;  /* 0x0000000314147819 */ /* 0x000fe400000012ff */
[----:B------:R-:W-:Y:S01]  /*f6c0*/  SHF.R.U64 R160, R160, 0x3, RZ ;  /* 0x00000003a0a07819 */ /* 0x000fe200000012ff */
[----:B------:R0:W-:Y:S01]  /*f6d0*/  STSM.16.M88.4 [R5], R8 ;  /* 0x0000000805007844 */ /* 0x0001e20000000200 */
[----:B------:R-:W-:Y:S02]  /*f6e0*/  SHF.R.U64 R162, R162, 0x3, RZ ;  /* 0x00000003a2a27819 */ /* 0x000fe400000012ff */
[----:B------:R-:W-:-:S02]  /*f6f0*/  SHF.R.U64 R164, R164, 0x3, RZ ;  /* 0x00000003a4a47819 */ /* 0x000fc400000012ff */
[----:B------:R-:W-:Y:S02]  /*f700*/  SHF.R.U64 R166, R166, 0x3, RZ ;  /* 0x00000003a6a67819 */ /* 0x000fe400000012ff */
[----:B------:R-:W-:Y:S02]  /*f710*/  MOV R7, R12 ;  /* 0x0000000c00077202 */ /* 0x000fe40000000f00 */
[----:B------:R-:W-:Y:S01]  /*f720*/  LOP3.LUT R168, R168, R169, RZ, 0x3c, !PT ;  /* 0x000000a9a8a87212 */ /* 0x000fe200078e3cff */
[--C-:B------:R-:W-:Y:S01]  /*f730*/  IMAD.X R169, RZ, RZ, R157.reuse, P5 ;  /* 0x000000ffffa97224 */ /* 0x100fe200028e069d */
[----:B------:R-:W-:Y:S02]  /*f740*/  F2FP.F16.F32.PACK_AB R12, R57, R56 ;  /* 0x00000038390c723e */ /* 0x000fe400000000ff */
[----:B------:R-:W-:Y:S02]  /*f750*/  F2FP.F16.F32.PACK_AB R13, R59, R58 ;  /* 0x0000003a3b0d723e */ /* 0x000fe400000000ff */
[----:B------:R-:W-:Y:S01]  /*f760*/  F2FP.F16.F32.PACK_AB R14, R61, R60 ;  /* 0x0000003c3d0e723e */ /* 0x000fe200000000ff */
[----:B0-----:R-:W-:Y:S01]  /*f770*/  IMAD.X R5, RZ, RZ, R157, P0 ;  /* 0x000000ffff057224 */ /* 0x001fe200000e069d */
[----:B------:R-:W-:-:S02]  /*f780*/  F2FP.F16.F32.PACK_AB R15, R63, R62 ;  /* 0x0000003e3f0f723e */ /* 0x000fc400000000ff */
[----:B------:R-:W-:Y:S02]  /*f790*/  MOV R170, R170 ;  /* 0x000000aa00aa7202 */ /* 0x000fe40000000f00 */
        /* <DEDUP_REMOVED lines=10> */
[----:B------:R-:W-:Y:S01]  /*f840*/  MOV R171, R152 ;  /* 0x0000009800ab7202 */ /* 0x000fe20000000f00 */
[----:B------:R0:W-:Y:S01]  /*f850*/  STSM.16.M88.4 [R7], R12 ;  /* 0x0000000c07007844 */ /* 0x0001e20000000200 */
[----:B------:R-:W-:-:S02]  /*f860*/  MOV R17, R154 ;  /* 0x0000009a00117202 */ /* 0x000fc40000000f00 */
[----:B------:R-:W-:Y:S02]  /*f870*/  MOV R0, R158 ;  /* 0x0000009e00007202 */ /* 0x000fe40000000f00 */
[----:B------:R-:W-:Y:S02]  /*f880*/  F2FP.F16.F32.PACK_AB R152, R65, R64 ;  /* 0x000000404198723e */ /* 0x000fe400000000ff */
[----:B------:R-:W-:Y:S02]  /*f890*/  F2FP.F16.F32.PACK_AB R153, R67, R66 ;  /* 0x000000424399723e */ /* 0x000fe400000000ff */
[----:B------:R-:W-:Y:S02]  /*f8a0*/  F2FP.F16.F32.PACK_AB R154, R69, R68 ;  /* 0x00000044459a723e */ /* 0x000fe400000000ff */
[----:B------:R-:W-:Y:S02]  /*f8b0*/  F2FP.F16.F32.PACK_AB R155, R71, R70 ;  /* 0x00000046479b723e */ /* 0x000fe400000000ff */
[----:B------:R-:W-:-:S02]  /*f8c0*/  F2FP.F16.F32.PACK_AB R156, R73, R72 ;  /* 0x00000048499c723e */ /* 0x000fc400000000ff */
[----:B------:R-:W-:Y:S01]  /*f8d0*/  F2FP.F16.F32.PACK_AB R157, R75, R74 ;  /* 0x0000004a4b9d723e */ /* 0x000fe200000000ff */
[----:B------:R2:W-:Y:S01]  /*f8e0*/  STSM.16.M88.4 [R17], R152 ;  /* 0x0000009811007844 */ /* 0x0005e20000000200 */
[----:B------:R-:W-:Y:S02]  /*f8f0*/  F2FP.F16.F32.PACK_AB R158, R77, R76 ;  /* 0x0000004c4d9e723e */ /* 0x000fe400000000ff */
[----:B------:R-:W-:Y:S02]  /*f900*/  F2FP.F16.F32.PACK_AB R159, R79, R78 ;  /* 0x0000004e4f9f723e */ /* 0x000fe400000000ff */
[----:B0-----:R-:W-:Y:S02]  /*f910*/  MOV R7, R168 ;  /* 0x000000a800077202 */ /* 0x001fe40000000f00 */
[----:B------:R-:W-:Y:S01]  /*f920*/  F2FP.F16.F32.PACK_AB R8, R81, R80 ;  /* 0x000000505108723e */ /* 0x000fe200000000ff */
[----:B------:R-:W-:Y:S01]  /*f930*/  STSM.16.M88.4 [R171], R156 ;  /* 0x0000009cab007844 */ /* 0x000fe20000000200 */
[----:B------:R-:W-:Y:S01]  /*f940*/  F2FP.F16.F32.PACK_AB R9, R83, R82 ;  /* 0x000000525309723e */ /* 0x000fe200000000ff */
[----:B------:R-:W0:Y:S01]  /*f950*/  LDC.64 R168, c[0x0][0xc00] ;  /* 0x00030000ffa87b82 */ /* 0x000e220000000a00 */
[----:B------:R-:W-:-:S02]  /*f960*/  F2FP.F16.F32.PACK_AB R10, R85, R84 ;  /* 0x00000054550a723e */ /* 0x000fc400000000ff */
[----:B------:R-:W-:Y:S02]  /*f970*/  F2FP.F16.F32.PACK_AB R11, R87, R86 ;  /* 0x00000056570b723e */ /* 0x000fe400000000ff */
[----:B------:R-:W-:Y:S02]  /*f980*/  MOV R166, R166 ;  /* 0x000000a600a67202 */ /* 0x000fe40000000f00 */
[----:B------:R-:W-:Y:S01]  /*f990*/  F2FP.F16.F32.PACK_AB R12, R89, R88 ;  /* 0x00000058590c723e */ /* 0x000fe200000000ff */
[----:B------:R3:W-:Y:S01]  /*f9a0*/  STSM.16.M88.4 [R7], R8 ;  /* 0x0000000807007844 */ /* 0x0007e20000000200 */
[----:B------:R-:W-:Y:S02]  /*f9b0*/  F2FP.F16.F32.PACK_AB R13, R91, R90 ;  /* 0x0000005a5b0d723e */ /* 0x000fe400000000ff */
[----:B------:R-:W-:Y:S02]  /*f9c0*/  F2FP.F16.F32.PACK_AB R14, R93, R92 ;  /* 0x0000005c5d0e723e */ /* 0x000fe400000000ff */
[----:B------:R-:W-:-:S02]  /*f9d0*/  F2FP.F16.F32.PACK_AB R15, R95, R94 ;  /* 0x0000005e5f0f723e */ /* 0x000fc400000000ff */
[----:B------:R-:W-:Y:S02]  /*f9e0*/  MOV R19, R164 ;  /* 0x000000a400137202 */ /* 0x000fe40000000f00 */
[----:B--2---:R-:W-:Y:S01]  /*f9f0*/  F2FP.F16.F32.PACK_AB R152, R97, R96 ;  /* 0x000000606198723e */ /* 0x004fe200000000ff */
[----:B------:R2:W-:Y:S01]  /*fa00*/  STSM.16.M88.4 [R166], R12 ;  /* 0x0000000ca6007844 */ /* 0x0005e20000000200 */
[----:B------:R-:W-:Y:S02]  /*fa10*/  F2FP.F16.F32.PACK_AB R153, R99, R98 ;  /* 0x000000626399723e */ /* 0x000fe400000000ff */
[----:B------:R-:W-:Y:S02]  /*fa20*/  F2FP.F16.F32.PACK_AB R154, R101, R100 ;  /* 0x00000064659a723e */ /* 0x000fe400000000ff */
[----:B------:R-:W-:Y:S01]  /*fa30*/  F2FP.F16.F32.PACK_AB R155, R103, R102 ;  /* 0x00000066679b723e */ /* 0x000fe200000000ff */
[----:B---3--:R-:W3:Y:S01]  /*fa40*/  LDC.64 R8, c[0x0][0xc08] ;  /* 0x00030200ff087b82 */ /* 0x008ee20000000a00 */
[----:B------:R-:W-:-:S02]  /*fa50*/  MOV R17, R162 ;  /* 0x000000a200117202 */ /* 0x000fc40000000f00 */
[----:B------:R-:W-:Y:S01]  /*fa60*/  F2FP.F16.F32.PACK_AB R156, R105, R104 ;  /* 0x00000068699c723e */ /* 0x000fe200000000ff */
[----:B------:R-:W-:Y:S01]  /*fa70*/  STSM.16.M88.4 [R19], R152 ;  /* 0x0000009813007844 */ /* 0x000fe20000000200 */
[----:B------:R-:W-:Y:S02]  /*fa80*/  F2FP.F16.F32.PACK_AB R157, R107, R106 ;  /* 0x0000006a6b9d723e */ /* 0x000fe400000000ff */
[----:B------:R-:W-:Y:S02]  /*fa90*/  F2FP.F16.F32.PACK_AB R158, R109, R108 ;  /* 0x0000006c6d9e723e */ /* 0x000fe400000000ff */
[----:B------:R-:W-:Y:S02]  /*faa0*/  F2FP.F16.F32.PACK_AB R159, R111, R110 ;  /* 0x0000006e6f9f723e */ /* 0x000fe400000000ff */
[----:B--2---:R-:W-:Y:S02]  /*fab0*/  MOV R14, R160 ;  /* 0x000000a0000e7202 */ /* 0x004fe40000000f00 */
[----:B------:R-:W-:Y:S01]  /*fac0*/  F2FP.F16.F32.PACK_AB R160, R113, R112 ;  /* 0x0000007071a0723e */ /* 0x000fe200000000ff */
[----:B------:R2:W-:Y:S01]  /*fad0*/  STSM.16.M88.4 [R17], R156 ;  /* 0x0000009c11007844 */ /* 0x0005e20000000200 */
[----:B------:R-:W-:-:S02]  /*fae0*/  F2FP.F16.F32.PACK_AB R161, R115, R114 ;  /* 0x0000007273a1723e */ /* 0x000fc400000000ff */
[----:B------:R-:W-:Y:S02]  /*faf0*/  F2FP.F16.F32.PACK_AB R162, R117, R116 ;  /* 0x0000007475a2723e */ /* 0x000fe400000000ff */
[----:B------:R-:W-:Y:S02]  /*fb00*/  F2FP.F16.F32.PACK_AB R163, R119, R118 ;  /* 0x0000007677a3723e */ /* 0x000fe400000000ff */
[----:B------:R-:W-:Y:S02]  /*fb10*/  MOV R7, R20 ;  /* 0x0000001400077202 */ /* 0x000fe40000000f00 */
[----:B------:R-:W-:Y:S01]  /*fb20*/  F2FP.F16.F32.PACK_AB R164, R121, R120 ;  /* 0x0000007879a4723e */ /* 0x000fe200000000ff */
[----:B------:R4:W-:Y:S01]  /*fb30*/  STSM.16.M88.4 [R14], R160 ;  /* 0x000000a00e007844 */ /* 0x0009e20000000200 */
[----:B---3--:R-:W-:Y:S01]  /*fb40*/  ISETP.NE.U32.AND P0, PT, R8, RZ, PT ;  /* 0x000000ff0800720c */ /* 0x008fe20003f05070 */
[----:B------:R-:W3:Y:S01]  /*fb50*/  LDC.64 R20, c[0x0][0xc00] ;  /* 0x00030000ff147b82 */ /* 0x000ee20000000a00 */
[----:B------:R-:W-:-:S02]  /*fb60*/  F2FP.F16.F32.PACK_AB R165, R123, R122 ;  /* 0x0000007a7ba5723e */ /* 0x000fc400000000ff */
[----:B------:R-:W-:Y:S02]  /*fb70*/  F2FP.F16.F32.PACK_AB R166, R125, R124 ;  /* 0x0000007c7da6723e */ /* 0x000fe400000000ff */
[----:B------:R-:W-:Y:S02]  /*fb80*/  F2FP.F16.F32.PACK_AB R167, R127, R126 ;  /* 0x0000007e7fa7723e */ /* 0x000fe400000000ff */
[----:B------:R-:W-:Y:S02]  /*fb90*/  ISETP.NE.AND.EX P0, PT, R9, RZ, PT, P0 ;  /* 0x000000ff0900720c */ /* 0x000fe40003f05300 */
[----:B--2---:R-:W-:Y:S01]  /*fba0*/  MOV R17, R4 ;  /* 0x0000000400117202 */ /* 0x004fe20000000f00 */
[----:B------:R2:W-:Y:S01]  /*fbb0*/  STSM.16.M88.4 [R7], R164 ;  /* 0x000000a407007844 */ /* 0x0005e20000000200 */
[----:B------:R-:W-:Y:S02]  /*fbc0*/  F2FP.F16.F32.PACK_AB R8, R129, R128 ;  /* 0x000000808108723e */ /* 0x000fe400000000ff */
[----:B------:R-:W-:-:S02]  /*fbd0*/  F2FP.F16.F32.PACK_AB R9, R131, R130 ;  /* 0x000000828309723e */ /* 0x000fc400000000ff */
[----:B------:R-:W-:Y:S02]  /*fbe0*/  F2FP.F16.F32.PACK_AB R10, R133, R132 ;  /* 0x00000084850a723e */ /* 0x000fe400000000ff */
[----:B------:R-:W-:Y:S02]  /*fbf0*/  F2FP.F16.F32.PACK_AB R11, R135, R134 ;  /* 0x00000086870b723e */ /* 0x000fe400000000ff */
[----:B------:R-:W-:Y:S02]  /*fc00*/  F2FP.F16.F32.PACK_AB R12, R137, R136 ;  /* 0x00000088890c723e */ /* 0x000fe400000000ff */
[----:B------:R-:W-:Y:S01]  /*fc10*/  F2FP.F16.F32.PACK_AB R13, R139, R138 ;  /* 0x0000008a8b0d723e */ /* 0x000fe200000000ff */
[----:B------:R5:W-:Y:S01]  /*fc20*/  STSM.16.M88.4 [R17], R8 ;  /* 0x0000000811007844 */ /* 0x000be20000000200 */
[----:B----4-:R-:W-:Y:S01]  /*fc30*/  F2FP.F16.F32.PACK_AB R14, R141, R140 ;  /* 0x0000008c8d0e723e */ /* 0x010fe200000000ff */
[----:B---3--:R-:W-:Y:S01]  /*fc40*/  IMAD.WIDE R4, R201, 0x4, R20 ;  /* 0x00000004c9047825 */ /* 0x008fe200078e0214 */
[----:B------:R-:W-:Y:S01]  /*fc50*/  F2FP.F16.F32.PACK_AB R15, R143, R142 ;  /* 0x0000008e8f0f723e */ /* 0x000fe200000000ff */
[----:B------:R-:W3:Y:S01]  /*fc60*/  LDC R21, c[0x0][0xad4] ;  /* 0x0002b500ff157b82 */ /* 0x000ee20000000800 */
[----:B------:R-:W-:Y:S01]  /*fc70*/  F2FP.F16.F32.PACK_AB R152, R145, R144 ;  /* 0x000000909198723e */ /* 0x000fe200000000ff */
[----:B--2---:R-:W-:Y:S01]  /*fc80*/  IMAD.MOV.U32 R7, RZ, RZ, RZ ;  /* 0x000000ffff077224 */ /* 0x004fe200078e00ff */
[----:B------:R-:W-:Y:S01]  /*fc90*/  F2FP.F16.F32.PACK_AB R153, R147, R146 ;  /* 0x000000929399723e */ /* 0x000fe200000000ff */
[----:B------:R2:W-:Y:S01]  /*fca0*/  STSM.16.M88.4 [R0], R12 ;  /* 0x0000000c00007844 */ /* 0x0005e20000000200 */
[----:B------:R-:W-:-:S02]  /*fcb0*/  F2FP.F16.F32.PACK_AB R154, R149, R148 ;  /* 0x00000094959a723e */ /* 0x000fc400000000ff */
[----:B------:R-:W-:Y:S02]  /*fcc0*/  F2FP.F16.F32.PACK_AB R155, R151, R150 ;  /* 0x00000096979b723e */ /* 0x000fe400000000ff */
[----:B0-----:R-:W-:-:S03]  /*fcd0*/  ISETP.NE.U32.AND P1, PT, R168, RZ, PT ;  /* 0x000000ffa800720c */ /* 0x001fc60003f25070 */
[----:B------:R0:W-:Y:S01]  /*fce0*/  STSM.16.M88.4 [R170], R152 ;  /* 0x00000098aa007844 */ /* 0x0001e20000000200 */
[----:B------:R-:W-:Y:S01]  /*fcf0*/  BAR.SYNC.DEFER_BLOCKING 0x1, 0x100 ;  /* 0x0044000000007b1d */ /* 0x000fe20000010000 */
[----:B------:R-:W-:-:S07]  /*fd00*/  ISETP.NE.AND.EX P1, PT, R169, RZ, PT, P1 ;  /* 0x000000ffa900720c */ /* 0x000fce0003f25310 */
[----:B-----5:R-:W4:Y:S01]  /*fd10*/  @P0 LDC.64 R8, c[0x0][0xc08] ;  /* 0x00030200ff080b82 */ /* 0x020f220000000a00 */
[----:B------:R-:W-:Y:S01]  /*fd20*/  ISETP.NE.AND P2, PT, R200, RZ, PT ;  /* 0x000000ffc800720c */ /* 0x000fe20003f45270 */
[----:B------:R-:W-:-:S06]  /*fd30*/  UISETP.NE.AND UP0, UPT, UR11, 0x1, UPT ;  /* 0x000000010b00788c */ /* 0x000fcc000bf05270 */
[----:B--2---:R-:W2:Y:S01]  /*fd40*/  LDC.64 R14, c[0x0][0xba8] ;  /* 0x0002ea00ff0e7b82 */ /* 0x004ea20000000a00 */
[----:B------:R-:W5:Y:S01]  /*fd50*/  @P1 LDG.E R7, desc[UR40][R4.64] ;  /* 0x0000002804071981 */ /* 0x000f62000c1e1900 */
[----:B----4-:R-:W-:Y:S01]  /*fd60*/  @P0 IMAD.WIDE R8, R201, 0x4, R8 ;  /* 0x00000004c9080825 */ /* 0x010fe200078e0208 */
[----:B---3--:R-:W-:Y:S02]  /*fd70*/  SEL R21, R200, R21, P2 ;  /* 0x00000015c8157207 */ /* 0x008fe40001000000 */
[----:B------:R-:W-:Y:S01]  /*fd80*/  @UP0 ULDC UR8, c[0x0][0xbec] ;  /* 0x0002fb0000080ab9 */ /* 0x000fe20000000800 */
[----:B------:R-:W-:Y:S01]  /*fd90*/  @UP0 ULDC UR10, c[0x0][0xbf0] ;  /* 0x0002fc00000a0ab9 */ /* 0x000fe20000000800 */
[----:B------:R3:W4:Y:S01]  /*fda0*/  @P0 LDG.E R19, desc[UR40][R8.64] ;  /* 0x0000002808130981 */ /* 0x000722000c1e1900 */
[----:B------:R-:W-:Y:S01]  /*fdb0*/  IMAD.MOV.U32 R0, RZ, RZ, 0x9b8 ;  /* 0x000009b8ff007424 */ /* 0x000fe200078e00ff */
[----:B------:R-:W-:Y:S01]  /*fdc0*/  ISETP.GT.AND P3, PT, R21, 0x1, PT ;  /* 0x000000011500780c */ /* 0x000fe20003f64270 */
[----:B------:R-:W-:Y:S01]  /*fdd0*/  VIADD R17, R22, UR43 ;  /* 0x0000002b16117c36 */ /* 0x000fe20008000000 */
[----:B------:R-:W-:-:S02]  /*fde0*/  ISETP.NE.U32.AND P2, PT, R168, RZ, PT ;  /* 0x000000ffa800720c */ /* 0x000fc40003f45070 */
[----:B0-----:R-:W-:Y:S01]  /*fdf0*/  SEL R152, R0, 0x978, P3 ;  /* 0x0000097800987807 */ /* 0x001fe20001800000 */
[----:B------:R-:W-:Y:S01]  /*fe00*/  IMAD.MOV.U32 R155, RZ, RZ, R17 ;  /* 0x000000ffff9b7224 */ /* 0x000fe200078e0011 */
[----:B------:R-:W-:Y:S02]  /*fe10*/  ISETP.NE.AND.EX P2, PT, R169, RZ, PT, P2 ;  /* 0x000000ffa900720c */ /* 0x000fe40003f45320 */
[----:B------:R-:W0:Y:S01]  /*fe20*/  LDC.64 R10, c[0x0][R152+0x220] ;  /* 0x00008800980a7b82 */ /* 0x000e220000000a00 */
[----:B------:R-:W-:Y:S02]  /*fe30*/  SHF.R.S32.HI R0, RZ, 0x1f, R201 ;  /* 0x0000001fff007819 */ /* 0x000fe400000114c9 */
[----:B------:R-:W-:Y:S02]  /*fe40*/  SEL R201, R201, RZ, !P2 ;  /* 0x000000ffc9c97207 */ /* 0x000fe40005000000 */
[----:B------:R-:W-:Y:S02]  /*fe50*/  PLOP3.LUT P4, PT, PT, PT, UP0, 0x80, 0x0 ;  /* 0x000000000000781c */ /* 0x000fe40003f8f008 */
[----:B------:R-:W-:Y:S01]  /*fe60*/  SEL R21, R0, RZ, !P2 ;  /* 0x000000ff00157207 */ /* 0x000fe20005000000 */
[----:B---3--:R-:W3:Y:S01]  /*fe70*/  LDC.64 R8, c[0x0][R152+0x218] ;  /* 0x0000860098087b82 */ /* 0x008ee20000000a00 */
[----:B------:R-:W-:-:S07]  /*fe80*/  SEL R153, R230, RZ, P3 ;  /* 0x000000ffe6997207 */ /* 0x000fce0001800000 */
[----:B------:R-:W1:Y:S01]  /*fe90*/  LDC.64 R12, c[0x0][R152+0x228] ;  /* 0x00008a00980c7b82 */ /* 0x000e620000000a00 */
[----:B0-----:R-:W-:-:S07]  /*fea0*/  IMAD R0, R11, R201, RZ ;  /* 0x000000c90b007224 */ /* 0x001fce00078e02ff */
[----:B--2---:R-:W0:Y:S01]  /*feb0*/  @!P3 LDC R14, c[0x0][0xb50] ;  /* 0x0002d400ff0ebb82 */ /* 0x004e220000000800 */
[----:B------:R-:W-:Y:S02]  /*fec0*/  IMAD R159, R10, R21, R0 ;  /* 0x000000150a9f7224 */ /* 0x000fe400078e0200 */
[----:B------:R-:W-:Y:S01]  /*fed0*/  @P4 IMAD.HI.U32 R0, R17, UR8, RZ ;  /* 0x0000000811004c27 */ /* 0x000fe2000f8e00ff */
[----:B------:R-:W-:-:S04]  /*fee0*/  ULDC UR8, c[0x0][0xa88] ;  /* 0x0002a20000087ab9 */ /* 0x000fc80000000800 */
[----:B------:R-:W2:Y:S01]  /*fef0*/  LDC.64 R20, c[0x0][R152+0x210] ;  /* 0x0000840098147b82 */ /* 0x000ea20000000a00 */
[-C--:B---3--:R-:W-:Y:S01]  /*ff00*/  IMAD R157, R9, R23.reuse, RZ ;  /* 0x00000017099d7224 */ /* 0x088fe200078e02ff */
[----:B------:R-:W-:Y:S01]  /*ff10*/  @P4 SHF.R.U32.HI R155, RZ, UR10, R0 ;  /* 0x0000000aff9b4c19 */ /* 0x000fe20008011600 */
[----:B------:R-:W-:-:S04]  /*ff20*/  IMAD.WIDE.U32 R8, R8, R23, RZ ;  /* 0x0000001708087225 */ /* 0x000fc800078e00ff */
[----:B------:R-:W-:Y:S01]  /*ff30*/  IMAD.WIDE.U32 R10, R10, R201, RZ ;  /* 0x000000c90a0a7225 */ /* 0x000fe200078e00ff */
[----:B------:R-:W3:Y:S03]  /*ff40*/  @!P3 LDC R15, c[0x0][0xb54] ;  /* 0x0002d500ff0fbb82 */ /* 0x000ee60000000800 */
[----:B------:R-:W-:Y:S02]  /*ff50*/  IMAD.IADD R157, R9, 0x1, R157 ;  /* 0x00000001099d7824 */ /* 0x000fe400078e029d */
[----:B------:R-:W-:Y:S02]  /*ff60*/  IMAD.IADD R11, R11, 0x1, R159 ;  /* 0x000000010b0b7824 */ /* 0x000fe400078e029f */
[-C--:B-1----:R-:W-:Y:S02]  /*ff70*/  IMAD R9, R13, R153.reuse, RZ ;  /* 0x000000990d097224 */ /* 0x082fe400078e02ff */
[----:B------:R-:W-:-:S04]  /*ff80*/  IMAD.WIDE.U32 R12, R12, R153, RZ ;  /* 0x000000990c0c7225 */ /* 0x000fc800078e00ff */
[----:B------:R-:W-:Y:S01]  /*ff90*/  IMAD.IADD R13, R13, 0x1, R9 ;  /* 0x000000010d0d7824 */ /* 0x000fe200078e0209 */
[----:B-----5:R-:W-:Y:S01]  /*ffa0*/  IADD3 R8, P2, P5, R10, R8, R7 ;  /* 0x000000080a087210 */ /* 0x020fe20007d5e007 */
[----:B------:R-:W-:Y:S01]  /*ffb0*/  IMAD.MOV R10, RZ, RZ, -R155 ;  /* 0x000000ffff0a7224 */ /* 0x000fe200078e0a9b */
[----:B------:R-:W-:-:S03]  /*ffc0*/  SHF.R.S32.HI R0, RZ, 0x1f, R7 ;  /* 0x0000001fff007819 */ /* 0x000fc60000011407 */
[----:B------:R-:W-:Y:S01]  /*ffd0*/  IMAD R9, R10, UR11, R17 ;  /* 0x0000000b0a097c24 */ /* 0x000fe2000f8e0211 */
[----:B------:R-:W-:Y:S02]  /*ffe0*/  IADD3.X R11, R11, R157, R0, P2, P5 ;  /* 0x0000009d0b0b7210 */ /* 0x000fe400017ea400 */
[----:B------:R-:W-:Y:S02]  /*fff0*/  IADD3 R12, P2, P5, R155, R8, R12 ;  /* 0x000000089b0c7210 */ /* 0x000fe40007d5e00c */
[----:B------:R-:W-:Y:S02]  /*10000*/  SHF.R.S32.HI R8, RZ, 0x1f, R155 ;  /* 0x0000001fff087819 */ /* 0x000fe4000001149b */
[----:B----4-:R-:W-:Y:S02]  /*10010*/  @P0 R2UR UR8, R19 ;  /* 0x00000000130802ca */ /* 0x010fe400000e0000 */
[----:B------:R-:W-:Y:S01]  /*10020*/  IADD3.X R13, R8, R11, R13, P2, P5 ;  /* 0x0000000b080d7210 */ /* 0x000fe200017ea40d */
[-C--:B--2---:R-:W-:Y:S01]  /*10030*/  IMAD R8, R21, R9.reuse, RZ ;  /* 0x0000000915087224 */ /* 0x084fe200078e02ff */
[----:B------:R-:W-:Y:S01]  /*10040*/  SHF.R.S32.HI R11, RZ, 0x1f, R9 ;  /* 0x0000001fff0b7819 */ /* 0x000fe20000011409 */
[----:B------:R-:W-:-:S04]  /*10050*/  IMAD.WIDE.U32 R12, R20, R9, R12 ;  /* 0x00000009140c7225 */ /* 0x000fc800078e000c */
[----:B------:R-:W-:Y:S01]  /*10060*/  IMAD R11, R20, R11, R8 ;  /* 0x0000000b140b7224 */ /* 0x000fe200078e0208 */
[----:B0-----:R-:W-:-:S03]  /*10070*/  LEA R14, P2, R12, R14, 0x2 ;  /* 0x0000000e0c0e7211 */ /* 0x001fc600078410ff */
[----:B------:R-:W-:-:S05]  /*10080*/  IMAD.IADD R8, R13, 0x1, R11 ;  /* 0x000000010d087824 */ /* 0x000fca00078e020b */
[----:B---3--:R-:W-:Y:S01]  /*10090*/  LEA.HI.X R15, R12, R15, R8, 0x2, P2 ;  /* 0x0000000f0c0f7211 */ /* 0x008fe200010f1408 */
[----:B------:R-:W-:Y:S06]  /*100a0*/  @P0 BRA `(.L_x_2418) ;  /* 0x0000000000180947 */ /* 0x000fec0003800000 */
[----:B------:R-:W-:Y:S05]  /*100b0*/  @!P1 BRA `(.L_x_2418) ;  /* 0x0000000000149947 */ /* 0x000fea0003800000 */
[----:B------:R-:W2:Y:S04]  /*100c0*/  LDG.E R9, desc[UR40][R4.64] ;  /* 0x0000002804097981 */ /* 0x000ea8000c1e1900 */
[----:B------:R-:W3:Y:S01]  /*100d0*/  LDG.E R8, desc[UR40][R4.64+0x4] ;  /* 0x0000042804087981 */ /* 0x000ee2000c1e1900 */
[----:B--2---:R-:W-:Y:S02]  /*100e0*/  R2UR UR10, R9 ;  /* 0x00000000090a72ca */ /* 0x004fe400000e0000 */
[----:B---3--:R-:W-:-:S13]  /*100f0*/  R2UR UR8, R8 ;  /* 0x00000000080872ca */ /* 0x008fda00000e0000 */
[----:B------:R-:W-:-:S12]  /*10100*/  UIADD3 UR8, -UR10, UR8, URZ ;  /* 0x000000080a087290 */ /* 0x000fd8000fffe13f */
.L_x_2418:
[----:B------:R-:W2:Y:S01]  /*10110*/  LDL R10, [R1+0x5c] ;  /* 0x00005c00010a7983 */ /* 0x000ea20000100800 */
[----:B------:R-:W-:Y:S01]  /*10120*/  UIMAD UR8, UR8, UR11, URZ ;  /* 0x0000000b080872a4 */ /* 0x000fe2000f8e023f */
[----:B------:R-:W-:Y:S02]  /*10130*/  LOP3.LUT P0, RZ, R231, 0x3, RZ, 0xc0, !PT ;  /* 0x00000003e7ff7812 */ /* 0x000fe4000780c0ff */
[----:B------:R-:W-:Y:S04]  /*10140*/  SHFL.IDX PT, R4, R14, RZ, 0x1c1f ;  /* 0x001c1fff0e047589 */ /* 0x000fe800000e0000 */
[----:B------:R-:W0:Y:S04]  /*10150*/  SHFL.IDX PT, R5, R15, RZ, 0x1c1f ;  /* 0x001c1fff0f057589 */ /* 0x000e2800000e0000 */
[----:B------:R-:W-:Y:S04]  /*10160*/  SHFL.IDX PT, R8, R14, 0x1, 0x1c1f ;  /* 0x003c1f000e087f89 */ /* 0x000fe800000e0000 */
[----:B------:R-:W1:Y:S01]  /*10170*/  SHFL.IDX PT, R9, R15, 0x1, 0x1c1f ;  /* 0x003c1f000f097f89 */ /* 0x000e6200000e0000 */
[----:B--2---:R-:W-:-:S04]  /*10180*/  VIADD R10, R10, UR43 ;  /* 0x0000002b0a0a7c36 */ /* 0x004fc80008000000 */
[C---:B------:R-:W-:Y:S01]  /*10190*/  VIADD R12, R10.reuse, 0x8 ;  /* 0x000000080a0c7836 */ /* 0x040fe20000000000 */
[----:B------:R-:W-:-:S04]  /*101a0*/  ISETP.GE.OR P1, PT, R10, UR8, P0 ;  /* 0x000000080a007c0c */ /* 0x000fc80008726670 */
[----:B------:R-:W-:-:S09]  /*101b0*/  ISETP.GE.OR P0, PT, R12, UR8, P0 ;  /* 0x000000080c007c0c */ /* 0x000fd20008706670 */
[----:B0-----:R0:W-:Y:S04]  /*101c0*/  @!P1 ST.E desc[UR40][R4.64], R2 ;  /* 0x0000000204009985 */ /* 0x0011e8000c101928 */
[----:B-1----:R0:W-:Y:S01]  /*101d0*/  @!P0 ST.E desc[UR40][R8.64], R3 ;  /* 0x0000000308008985 */ /* 0x0021e2000c101928 */
[----:B------:R-:W-:Y:S05]  /*101e0*/  @P3 BRA `(.L_x_2419) ;  /* 0x0000000c00fc3947 */ /* 0x000fea0003800000 */
[----:B0-----:R-:W0:Y:S01]  /*101f0*/  S2R R2, SR_TID.X ;  /* 0x0000000000027919 */ /* 0x001e220000002100 */
[----:B------:R-:W-:Y:S01]  /*10200*/  @UP0 ULDC UR10, c[0x0][0xbec] ;  /* 0x0002fb00000a0ab9 */ /* 0x000fe20000000800 */
        /* <DEDUP_REMOVED lines=9> */
[----:B------:R-:W-:Y:S01]  /*102a0*/  IMAD.WIDE R4, R4, R5, UR6 ;  /* 0x0000000604047e25 */ /* 0x000fe2000f8e0205 */
[----:B------:R-:W-:Y:S02]  /*102b0*/  ULDC.64 UR6, c[0x0][0xaa0] ;  /* 0x0002a80000067ab9 */ /* 0x000fe40000000a00 */
[C---:B------:R-:W-:Y:S02]  /*102c0*/  IADD3 R29, P1, R4.reuse, 0x3000, RZ ;  /* 0x00003000041d7810 */ /* 0x040fe40007f3e0ff */
[C---:B------:R-:W-:Y:S02]  /*102d0*/  IADD3 R13, P3, R4.reuse, 0x1000, RZ ;  /* 0x00001000040d7810 */ /* 0x040fe40007f7e0ff */
[----:B------:R-:W-:Y:S02]  /*102e0*/  IADD3 R25, P2, R4, 0x2000, RZ ;  /* 0x0000200004197810 */ /* 0x000fe40007f5e0ff */
[----:B------:R-:W-:Y:S02]  /*102f0*/  LOP3.LUT R28, R29, 0x380, RZ, 0xc0, !PT ;  /* 0x000003801d1c7812 */ /* 0x000fe400078ec0ff */
[----:B------:R-:W-:-:S02]  /*10300*/  LOP3.LUT R12, R13, 0x380, RZ, 0xc0, !PT ;  /* 0x000003800d0c7812 */ /* 0x000fc400078ec0ff */
[----:B------:R-:W-:Y:S02]  /*10310*/  LOP3.LUT R24, R25, 0x380, RZ, 0xc0, !PT ;  /* 0x0000038019187812 */ /* 0x000fe400078ec0ff */
[----:B------:R-:W-:Y:S02]  /*10320*/  SHF.R.U64 R28, R28, 0x3, RZ ;  /* 0x000000031c1c7819 */ /* 0x000fe400000012ff */
[----:B------:R-:W-:Y:S02]  /*10330*/  SHF.R.U64 R12, R12, 0x3, RZ ;  /* 0x000000030c0c7819 */ /* 0x000fe400000012ff */
[----:B------:R-:W-:Y:S02]  /*10340*/  SHF.R.U64 R24, R24, 0x3, RZ ;  /* 0x0000000318187819 */ /* 0x000fe400000012ff */
[----:B------:R-:W-:Y:S01]  /*10350*/  LOP3.LUT R28, R28, R29, RZ, 0x3c, !PT ;  /* 0x0000001d1c1c7212 */ /* 0x000fe200078e3cff */
[--C-:B------:R-:W-:Y:S01]  /*10360*/  IMAD.X R29, RZ, RZ, R5.reuse, P1 ;  /* 0x000000ffff1d7224 */ /* 0x100fe200008e0605 */
[----:B------:R-:W-:Y:S01]  /*10370*/  LOP3.LUT R12, R12, R13, RZ, 0x3c, !PT ;  /* 0x0000000d0c0c7212 */ /* 0x000fe200078e3cff */
[--C-:B------:R-:W-:Y:S01]  /*10380*/  IMAD.X R13, RZ, RZ, R5.reuse, P3 ;  /* 0x000000ffff0d7224 */ /* 0x100fe200018e0605 */
[----:B------:R-:W-:Y:S01]  /*10390*/  LOP3.LUT R24, R24, R25, RZ, 0x3c, !PT ;  /* 0x0000001918187212 */ /* 0x000fe200078e3cff */
[----:B------:R-:W-:Y:S01]  /*103a0*/  IMAD.X R25, RZ, RZ, R5, P2 ;  /* 0x000000ffff197224 */ /* 0x000fe200010e0605 */
[----:B------:R-:W-:-:S02]  /*103b0*/  IADD3 R53, P1, R4, 0x9000, RZ ;  /* 0x0000900004357810 */ /* 0x000fc40007f3e0ff */
[C---:B------:R-:W-:Y:S02]  /*103c0*/  IADD3 R33, P0, R4.reuse, 0x4000, RZ ;  /* 0x0000400004217810 */ /* 0x040fe40007f1e0ff */
[C---:B------:R-:W-:Y:S02]  /*103d0*/  IADD3 R37, P6, R4.reuse, 0x5000, RZ ;  /* 0x0000500004257810 */ /* 0x040fe40007fde0ff */
[C---:B------:R-:W-:Y:S02]  /*103e0*/  IADD3 R41, P5, R4.reuse, 0x6000, RZ ;  /* 0x0000600004297810 */ /* 0x040fe40007fbe0ff */
[----:B------:R-:W-:Y:S01]  /*103f0*/  LOP3.LUT R11, R4, 0x380, RZ, 0xc0, !PT ;  /* 0x00000380040b7812 */ /* 0x000fe200078ec0ff */
[----:B------:R-:W-:Y:S01]  /*10400*/  IMAD R0, R0, UR6, RZ ;  /* 0x0000000600007c24 */ /* 0x000fe2000f8e02ff */
[C---:B------:R-:W-:Y:S01]  /*10410*/  IADD3 R45, P3, R4.reuse, 0x7000, RZ ;  /* 0x00007000042d7810 */ /* 0x040fe20007f7e0ff */
[----:B------:R-:W5:Y:S01]  /*10420*/  LD.E.128 R12, desc[UR40][R12.64] ;  /* 0x000000280c0c7980 */ /* 0x000f62000c101d00 */
[----:B------:R-:W-:-:S02]  /*10430*/  IADD3 R49, P2, R4, 0x8000, RZ ;  /* 0x0000800004317810 */ /* 0x000fc40007f5e0ff */
[----:B------:R-:W-:Y:S01]  /*10440*/  LOP3.LUT R52, R53, 0x380, RZ, 0xc0, !PT ;  /* 0x0000038035347812 */ /* 0x000fe200078ec0ff */
[----:B------:R-:W5:Y:S01]  /*10450*/  LD.E.128 R24, desc[UR40][R24.64] ;  /* 0x0000002818187980 */ /* 0x000f62000c101d00 */
[----:B------:R-:W-:Y:S02]  /*10460*/  LOP3.LUT R32, R33, 0x380, RZ, 0xc0, !PT ;  /* 0x0000038021207812 */ /* 0x000fe400078ec0ff */
[----:B------:R-:W-:Y:S01]  /*10470*/  LOP3.LUT R36, R37, 0x380, RZ, 0xc0, !PT ;  /* 0x0000038025247812 */ /* 0x000fe200078ec0ff */
[----:B------:R-:W5:Y:S01]  /*10480*/  LD.E.128 R28, desc[UR40][R28.64] ;  /* 0x000000281c1c7980 */ /* 0x000f62000c101d00 */
[----:B------:R-:W-:Y:S02]  /*10490*/  LOP3.LUT R40, R41, 0x380, RZ, 0xc0, !PT ;  /* 0x0000038029287812 */ /* 0x000fe400078ec0ff */
[----:B------:R-:W-:Y:S02]  /*104a0*/  LOP3.LUT R44, R45, 0x380, RZ, 0xc0, !PT ;  /* 0x000003802d2c7812 */ /* 0x000fe400078ec0ff */
[----:B------:R-:W-:-:S02]  /*104b0*/  LOP3.LUT R48, R49, 0x380, RZ, 0xc0, !PT ;  /* 0x0000038031307812 */ /* 0x000fc400078ec0ff */
[----:B------:R-:W-:Y:S02]  /*104c0*/  SHF.R.U64 R52, R52, 0x3, RZ ;  /* 0x0000000334347819 */ /* 0x000fe400000012ff */
[----:B------:R-:W-:Y:S02]  /*104d0*/  SHF.R.U64 R32, R32, 0x3, RZ ;  /* 0x0000000320207819 */ /* 0x000fe400000012ff */
[----:B------:R-:W-:Y:S02]  /*104e0*/  SHF.R.U64 R36, R36, 0x3, RZ ;  /* 0x0000000324247819 */ /* 0x000fe400000012ff */
[----:B------:R-:W-:Y:S02]  /*104f0*/  SHF.R.U64 R40, R40, 0x3, RZ ;  /* 0x0000000328287819 */ /* 0x000fe400000012ff */
[----:B------:R-:W-:Y:S02]  /*10500*/  SHF.R.U64 R44, R44, 0x3, RZ ;  /* 0x000000032c2c7819 */ /* 0x000fe400000012ff */
[----:B------:R-:W-:-:S02]  /*10510*/  SHF.R.U64 R48, R48, 0x3, RZ ;  /* 0x0000000330307819 */ /* 0x000fc400000012ff */
        /* <DEDUP_REMOVED lines=12> */
[----:B------:R-:W-:-:S02]  /*105e0*/  IADD3 R9, P1, R4, 0xf000, RZ ;  /* 0x0000f00004097810 */ /* 0x000fc40007f3e0ff */
[----:B------:R-:W-:Y:S01]  /*105f0*/  SHF.R.U64 R11, R11, 0x3, RZ ;  /* 0x000000030b0b7819 */ /* 0x000fe200000012ff */
[----:B------:R-:W-:Y:S01]  /*10600*/  IMAD R17, R7, UR7, R0 ;  /* 0x0000000707117c24 */ /* 0x000fe2000f8e0200 */
[C---:B------:R-:W-:Y:S01]  /*10610*/  IADD3 R57, P0, R4.reuse, 0xa000, RZ ;  /* 0x0000a00004397810 */ /* 0x040fe20007f1e0ff */
[----:B------:R-:W-:Y:S01]  /*10620*/  IMAD.X R77, RZ, RZ, R5, P1 ;  /* 0x000000ffff4d7224 */ /* 0x000fe200008e0605 */
[C---:B------:R-:W-:Y:S01]  /*10630*/  IADD3 R61, P6, R4.reuse, 0xb000, RZ ;  /* 0x0000b000043d7810 */ /* 0x040fe20007fde0ff */
[----:B------:R-:W5:Y:S01]  /*10640*/  LD.E.128 R32, desc[UR40][R32.64] ;  /* 0x0000002820207980 */ /* 0x000f62000c101d00 */
[C---:B------:R-:W-:Y:S02]  /*10650*/  IADD3 R65, P5, R4.reuse, 0xc000, RZ ;  /* 0x0000c00004417810 */ /* 0x040fe40007fbe0ff */
        /* <DEDUP_REMOVED lines=14> */
[----:B------:R-:W-:Y:S02]  /*10740*/  SHF.R.U64 R56, R56, 0x3, RZ ;  /* 0x0000000338387819 */ /* 0x000fe400000012ff */
[----:B------:R-:W-:Y:S02]  /*10750*/  SHF.R.U64 R60, R60, 0x3, RZ ;  /* 0x000000033c3c7819 */ /* 0x000fe400000012ff */
[----:B------:R-:W-:Y:S02]  /*10760*/  SHF.R.U64 R64, R64, 0x3, RZ ;  /* 0x0000000340407819 */ /* 0x000fe400000012ff */
[----:B------:R-:W-:Y:S02]  /*10770*/  SHF.R.U64 R68, R68, 0x3, RZ ;  /* 0x0000000344447819 */ /* 0x000fe400000012ff */
[----:B------:R-:W-:-:S02]  /*10780*/  SHF.R.U64 R72, R72, 0x3, RZ ;  /* 0x0000000348487819 */ /* 0x000fc400000012ff */
[----:B------:R-:W-:Y:S02]  /*10790*/  LOP3.LUT R4, R11, R4, RZ, 0x3c, !PT ;  /* 0x000000040b047212 */ /* 0x000fe400078e3cff */
        /* <DEDUP_REMOVED lines=10> */
[----:B------:R-:W-:Y:S01]  /*10840*/  LOP3.LUT R76, R8, R9, RZ, 0x3c, !PT ;  /* 0x00000009084c7212 */ /* 0x000fe200078e3cff */
[----:B------:R-:W-:Y:S01]  /*10850*/  IMAD R0, R20, 0x20, R3 ;  /* 0x0000002014007824 */ /* 0x000fe200078e0203 */
[----:B------:R0:W5:Y:S04]  /*10860*/  LD.E.128 R8, desc[UR40][R4.64] ;  /* 0x0000002804087980 */ /* 0x000168000c101d00 */
[----:B------:R-:W5:Y:S04]  /*10870*/  LD.E.128 R56, desc[UR40][R56.64] ;  /* 0x0000002838387980 */ /* 0x000f68000c101d00 */
[----:B------:R-:W5:Y:S01]  /*10880*/  LD.E.128 R60, desc[UR40][R60.64] ;  /* 0x000000283c3c7980 */ /* 0x000f62000c101d00 */
[----:B0-----:R-:W-:Y:S01]  /*10890*/  IMAD.WIDE.U32 R4, R7, UR6, RZ ;  /* 0x0000000607047c25 */ /* 0x001fe2000f8e00ff */
[----:B------:R-:W-:-:S02]  /*108a0*/  ULDC.64 UR6, c[0x0][0xae8] ;  /* 0x0002ba0000067ab9 */ /* 0x000fc40000000a00 */
[----:B------:R-:W5:Y:S01]  /*108b0*/  LD.E.128 R64, desc[UR40][R64.64] ;  /* 0x0000002840407980 */ /* 0x000f62000c101d00 */
[----:B------:R-:W-:Y:S01]  /*108c0*/  IMAD.IADD R5, R5, 0x1, R17 ;  /* 0x0000000105057824 */ /* 0x000fe200078e0211 */
[----:B------:R-:W-:Y:S01]  /*108d0*/  SHF.R.S32.HI R7, RZ, 0x1f, R201 ;  /* 0x0000001fff077819 */ /* 0x000fe200000114c9 */
[----:B------:R-:W-:Y:S01]  /*108e0*/  VIADD R20, R0, UR43 ;  /* 0x0000002b00147c36 */ /* 0x000fe20008000000 */
[----:B------:R-:W5:Y:S01]  /*108f0*/  LD.E.128 R68, desc[UR40][R68.64] ;  /* 0x0000002844447980 */ /* 0x000f62000c101d00 */
[----:B------:R-:W-:-:S03]  /*10900*/  IMAD.WIDE.U32 R4, R23, UR6, R4 ;  /* 0x0000000617047c25 */ /* 0x000fc6000f8e0004 */
[----:B------:R-:W5:Y:S01]  /*10910*/  LD.E.128 R72, desc[UR40][R72.64] ;  /* 0x0000002848487980 */ /* 0x000f62000c101d00 */
[----:B------:R-:W-:Y:S01]  /*10920*/  IMAD R5, R23, UR7, R5 ;  /* 0x0000000717057c24 */ /* 0x000fe2000f8e0205 */
[----:B------:R-:W-:Y:S01]  /*10930*/  ULDC.64 UR6, c[0x0][0xaf0] ;  /* 0x0002bc0000067ab9 */ /* 0x000fe20000000a00 */
[----:B------:R-:W-:Y:S01]  /*10940*/  @P4 IMAD.HI.U32 R19, R20, UR10, RZ ;  /* 0x0000000a14134c27 */ /* 0x000fe2000f8e00ff */
[----:B------:R-:W-:Y:S01]  /*10950*/  @UP0 ULDC UR10, c[0x0][0xbf0] ;  /* 0x0002fc00000a0ab9 */ /* 0x000fe20000000800 */
[----:B------:R-:W5:Y:S02]  /*10960*/  LD.E.128 R76, desc[UR40][R76.64] ;  /* 0x000000284c4c7980 */ /* 0x000f64000c101d00 */
[----:B------:R-:W-:Y:S02]  /*10970*/  IMAD R0, R7, UR6, RZ ;  /* 0x0000000607007c24 */ /* 0x000fe4000f8e02ff */
[----:B------:R-:W-:Y:S01]  /*10980*/  IMAD.MOV.U32 R7, RZ, RZ, R20 ;  /* 0x000000ffff077224 */ /* 0x000fe200078e0014 */
[----:B------:R-:W-:Y:S01]  /*10990*/  @P4 SHF.R.U32.HI R7, RZ, UR10, R19 ;  /* 0x0000000aff074c19 */ /* 0x000fe20008011613 */
[C---:B------:R-:W-:Y:S01]  /*109a0*/  IMAD R17, R201.reuse, UR7, R0 ;  /* 0x00000007c9117c24 */ /* 0x040fe2000f8e0200 */
[----:B------:R-:W-:Y:S01]  /*109b0*/  @!PT LDS RZ, [RZ] ;  /* 0x00000000fffff984 */ /* 0x000fe20000000800 */
[----:B------:R-:W-:Y:S01]  /*109c0*/  @!PT LDS RZ, [RZ] ;  /* 0x00000000fffff984 */ /* 0x000fe20000000800 */
[----:B------:R-:W-:Y:S01]  /*109d0*/  @!PT LDS RZ, [RZ] ;  /* 0x00000000fffff984 */ /* 0x000fe20000000800 */
[----:B------:R-:W-:Y:S01]  /*109e0*/  @!PT LDS RZ, [RZ] ;  /* 0x00000000fffff984 */ /* 0x000fe20000000800 */
[----:B------:R0:W-:Y:S06]  /*109f0*/  MEMBAR.ALL.CTA ;  /* 0x0000000000007992 */ /* 0x0001ec0000008000 */
[----:B0-----:R-:W0:Y:S01]  /*10a00*/  FENCE.VIEW.ASYNC.S ;  /* 0x00000000000073c6 */ /* 0x001e220000000000 */
[----:B------:R-:W-:Y:S01]  /*10a10*/  IMAD.WIDE.U32 R4, R201, UR6, R4 ;  /* 0x00000006c9047c25 */ /* 0x000fe2000f8e0004 */
[----:B------:R-:W-:Y:S01]  /*10a20*/  SHF.R.S32.HI R0, RZ, 0x1f, R7 ;  /* 0x0000001fff007819 */ /* 0x000fe20000011407 */
[----:B------:R-:W-:-:S02]  /*10a30*/  ULDC.64 UR6, c[0x0][0xae0] ;  /* 0x0002b80000067ab9 */ /* 0x000fc40000000a00 */
[----:B------:R-:W-:Y:S02]  /*10a40*/  IMAD.IADD R5, R5, 0x1, R17 ;  /* 0x0000000105057824 */ /* 0x000fe400078e0211 */
[----:B------:R-:W-:Y:S02]  /*10a50*/  IMAD.MOV R17, RZ, RZ, -R7 ;  /* 0x000000ffff117224 */ /* 0x000fe400078e0a07 */
[----:B------:R-:W-:Y:S02]  /*10a60*/  IMAD R0, R0, UR6, RZ ;  /* 0x0000000600007c24 */ /* 0x000fe4000f8e02ff */
[----:B------:R-:W-:Y:S02]  /*10a70*/  IMAD R17, R17, UR11, R20 ;  /* 0x0000000b11117c24 */ /* 0x000fe4000f8e0214 */
[----:B------:R-:W-:-:S04]  /*10a80*/  IMAD.WIDE.U32 R4, R7, UR6, R4 ;  /* 0x0000000607047c25 */ /* 0x000fc8000f8e0004 */
[----:B------:R-:W-:Y:S01]  /*10a90*/  IMAD R7, R7, UR7, R0 ;  /* 0x0000000707077c24 */ /* 0x000fe2000f8e0200 */
[----:B------:R-:W-:Y:S01]  /*10aa0*/  SHF.R.S32.HI R0, RZ, 0x1f, R17 ;  /* 0x0000001fff007819 */ /* 0x000fe20000011411 */
[----:B------:R-:W-:Y:S02]  /*10ab0*/  ULDC.64 UR6, c[0x0][0xad8] ;  /* 0x0002b60000067ab9 */ /* 0x000fe40000000a00 */
[----:B------:R-:W-:Y:S02]  /*10ac0*/  IMAD.IADD R5, R5, 0x1, R7 ;  /* 0x0000000105057824 */ /* 0x000fe400078e0207 */
[----:B------:R-:W-:Y:S02]  /*10ad0*/  IMAD R0, R0, UR6, RZ ;  /* 0x0000000600007c24 */ /* 0x000fe4000f8e02ff */
[----:B------:R-:W-:Y:S02]  /*10ae0*/  VIADD R19, R3, UR43 ;  /* 0x0000002b03137c36 */ /* 0x000fe40008000000 */
[----:B------:R-:W-:-:S02]  /*10af0*/  IMAD R3, R17, UR7, R0 ;  /* 0x0000000711037c24 */ /* 0x000fc4000f8e0200 */
[----:B------:R-:W-:Y:S01]  /*10b00*/  IMAD.WIDE.U32 R4, R17, UR6, R4 ;  /* 0x0000000611047c25 */ /* 0x000fe2000f8e0004 */
[----:B------:R-:W-:-:S03]  /*10b10*/  ULDC.64 UR6, c[0x0][0xa80] ;  /* 0x0002a00000067ab9 */ /* 0x000fc60000000a00 */
[----:B------:R-:W-:Y:S01]  /*10b20*/  IMAD.IADD R3, R5, 0x1, R3 ;  /* 0x0000000105037824 */ /* 0x000fe200078e0203 */
[----:B------:R-:W-:Y:S01]  /*10b30*/  LEA R7, P2, R4, UR6, 0x1 ;  /* 0x0000000604077c11 */ /* 0x000fe2000f8408ff */
[----:B------:R-:W-:-:S03]  /*10b40*/  UIADD3 UR6, UR9, 0x22820, URZ ;  /* 0x0002282009067890 */ /* 0x000fc6000fffe03f */
[----:B------:R-:W-:Y:S02]  /*10b50*/  LEA.HI.X R3, R4, UR7, R3, 0x1, P2 ;  /* 0x0000000704037c11 */ /* 0x000fe400090f0c03 */
[C---:B------:R-:W-:Y:S01]  /*10b60*/  ISETP.GE.AND P2, PT, R19.reuse, UR8, PT ;  /* 0x0000000813007c0c */ /* 0x040fe2000bf46270 */
[----:B------:R-:W-:Y:S01]  /*10b70*/  UPRMT UR6, URZ, 0x654, UR6 ;  /* 0x000006543f067896 */ /* 0x000fe20008000006 */
[C---:B------:R-:W-:Y:S02]  /*10b80*/  VIADD R17, R19.reuse, 0x40 ;  /* 0x0000004013117836 */ /* 0x040fe40000000000 */
[----:B------:R-:W-:Y:S02]  /*10b90*/  VIADD R0, R19, 0x20 ;  /* 0x0000002013007836 */ /* 0x000fe40000000000 */
[C---:B------:R-:W-:Y:S01]  /*10ba0*/  VIADD R86, R2.reuse, 0x80 ;  /* 0x0000008002567836 */ /* 0x040fe20000000000 */
[----:B------:R-:W-:Y:S01]  /*10bb0*/  ISETP.GE.AND P0, PT, R17, UR8, PT ;  /* 0x0000000811007c0c */ /* 0x000fe2000bf06270 */
[----:B------:R-:W-:-:S02]  /*10bc0*/  VIADD R88, R2, 0xc0 ;  /* 0x000000c002587836 */ /* 0x000fc40000000000 */
[----:B------:R-:W-:Y:S01]  /*10bd0*/  VIADD R84, R2, 0x40 ;  /* 0x0000004002547836 */ /* 0x000fe20000000000 */
[----:B0-----:R-:W-:Y:S01]  /*10be0*/  SYNCS.ARRIVE.TRANS64.RED.A1T0 RZ, [UR6], RZ ;  /* 0x000000ffffff79a7 */ /* 0x001fe20008100406 */
[----:B------:R0:W1:Y:S01]  /*10bf0*/  SHFL.IDX PT, R83, R7, RZ, 0x181f ;  /* 0x00181fff07537589 */ /* 0x00006200000e0000 */
[----:B------:R-:W-:Y:S03]  /*10c00*/  BSSY B1, `(.L_x_2420) ;  /* 0x0000019000017945 */ /* 0x000fe60003800000 */
[----:B------:R0:W2:Y:S01]  /*10c10*/  SHFL.IDX PT, R17, R3, RZ, 0x181f ;  /* 0x00181fff03117589 */ /* 0x0000a200000e0000 */
[----:B------:R-:W-:Y:S02]  /*10c20*/  ISETP.GE.AND P1, PT, R0, UR8, PT ;  /* 0x0000000800007c0c */ /* 0x000fe4000bf26270 */
[----:B------:R-:W-:Y:S02]  /*10c30*/  SHF.R.S32.HI R89, RZ, 0x1f, R2 ;  /* 0x0000001fff597819 */ /* 0x000fe40000011402 */
[----:B------:R-:W-:-:S02]  /*10c40*/  SHF.R.S32.HI R23, RZ, 0x1f, R86 ;  /* 0x0000001fff177819 */ /* 0x000fc40000011456 */
        /* <DEDUP_REMOVED lines=20> */
.L_x_2421:
[----:B------:R-:W-:Y:S05]  /*10d90*/  BSYNC B1 ;  /* 0x0000000000017941 */ /* 0x000fea0003800000 */
.L_x_2420:
[----:B--2---:R2:W3:Y:S01]  /*10da0*/  SHFL.IDX PT, R17, R3, 0x1, 0x181f ;  /* 0x00381f0003117f89 */ /* 0x0044e200000e0000 */
        /* <DEDUP_REMOVED lines=20> */
.L_x_2423:
[----:B------:R-:W-:Y:S05]  /*10ef0*/  BSYNC B1 ;  /* 0x0000000000017941 */ /* 0x000fea0003800000 */
.L_x_2422:
[----:B----45:R4:W0:Y:S01]  /*10f00*/  SHFL.IDX PT, R13, R3, 0x2, 0x181f ;  /* 0x00581f00030d7f89 */ /* 0x03082200000e0000 */
[----:B------:R-:W-:Y:S03]  /*10f10*/  BSSY B1, `(.L_x_2424) ;  /* 0x0000014000017945 */ /* 0x000fe60003800000 */
[----:B------:R4:W0:Y:S01]  /*10f20*/  SHFL.IDX PT, R9, R7, 0x2, 0x181f ;  /* 0x00581f0007097f89 */ /* 0x00082200000e0000 */
[----:B------:R-:W-:Y:S05]  /*10f30*/  @P0 BRA `(.L_x_2425) ;  /* 0x0000000000440947 */ /* 0x000fea0003800000 */
[----:B------:R-:W-:Y:S02]  /*10f40*/  ULDC UR6, c[0x0][0xac8] ;  /* 0x0002b20000067ab9 */ /* 0x000fe40000000800 */
[----:B------:R-:W-:Y:S02]  /*10f50*/  ISETP.GE.AND P3, PT, R2, UR6, PT ;  /* 0x0000000602007c0c */ /* 0x000fe4000bf66270 */
[----:B------:R-:W-:Y:S02]  /*10f60*/  ISETP.GE.AND P2, PT, R84, UR6, PT ;  /* 0x0000000654007c0c */ /* 0x000fe4000bf46270 */
[----:B------:R-:W-:Y:S02]  /*10f70*/  ISETP.GE.AND P1, PT, R86, UR6, PT ;  /* 0x0000000656007c0c */ /* 0x000fe4000bf26270 */
[----:B------:R-:W-:-:S07]  /*10f80*/  ISETP.GE.AND P0, PT, R88, UR6, PT ;  /* 0x0000000658007c0c */ /* 0x000fce000bf06270 */
[-C--:B0-----:R-:W-:Y:S02]  /*10f90*/  @!P3 LEA R4, P6, R2, R9.reuse, 0x1 ;  /* 0x000000090204b211 */ /* 0x081fe400078c08ff */
[-C--:B------:R-:W-:Y:S02]  /*10fa0*/  @!P2 LEA R8, P5, R84, R9.reuse, 0x1 ;  /* 0x000000095408a211 */ /* 0x080fe400078a08ff */
[----:B------:R-:W-:Y:S02]  /*10fb0*/  @!P1 LEA R10, P4, R86, R9, 0x1 ;  /* 0x00000009560a9211 */ /* 0x000fe400078808ff */
[----:B------:R-:W-:Y:S02]  /*10fc0*/  @!P3 LEA.HI.X R5, R2, R13, R89, 0x1, P6 ;  /* 0x0000000d0205b211 */ /* 0x000fe400030f0c59 */
        /* <DEDUP_REMOVED lines=8> */
.L_x_2425:
[----:B------:R-:W-:Y:S05]  /*11050*/  BSYNC B1 ;  /* 0x0000000000017941 */ /* 0x000fea0003800000 */
.L_x_2424:
[----:B------:R-:W-:Y:S01]  /*11060*/  VIADD R0, R19, 0x60 ;  /* 0x0000006013007836 */ /* 0x000fe20000000000 */
[----:B--2-4-:R-:W2:Y:S04]  /*11070*/  SHFL.IDX PT, R3, R3, 0x3, 0x181f ;  /* 0x00781f0003037f89 */ /* 0x014ea800000e0000 */
[----:B------:R-:W-:Y:S01]  /*11080*/  ISETP.GE.AND P0, PT, R0, UR8, PT ;  /* 0x0000000800007c0c */ /* 0x000fe2000bf06270 */
[----:B------:R-:W4:-:S12]  /*11090*/  SHFL.IDX PT, R7, R7, 0x3, 0x181f ;  /* 0x00781f0007077f89 */ /* 0x000f1800000e0000 */
[----:B------:R-:W-:Y:S05]  /*110a0*/  @P0 BRA `(.L_x_2426) ;  /* 0x0000002400500947 */ /* 0x000fea0003800000 */
[----:B------:R-:W-:Y:S02]  /*110b0*/  ULDC UR6, c[0x0][0xac8] ;  /* 0x0002b20000067ab9 */ /* 0x000fe40000000800 */
[----:B------:R-:W-:Y:S02]  /*110c0*/  ISETP.GE.AND P3, PT, R2, UR6, PT ;  /* 0x0000000602007c0c */ /* 0x000fe4000bf66270 */
[----:B------:R-:W-:Y:S02]  /*110d0*/  ISETP.GE.AND P4, PT, R84, UR6, PT ;  /* 0x0000000654007c0c */ /* 0x000fe4000bf86270 */
[----:B------:R-:W-:-:S09]  /*110e0*/  ISETP.GE.AND P5, PT, R86, UR6, PT ;  /* 0x0000000656007c0c */ /* 0x000fd2000bfa6270 */
[-C--:B0---4-:R-:W-:Y:S02]  /*110f0*/  @!P3 LEA R4, P0, R2, R7.reuse, 0x1 ;  /* 0x000000070204b211 */ /* 0x091fe400078008ff */
[-C--:B------:R-:W-:Y:S02]  /*11100*/  @!P4 LEA R8, P1, R84, R7.reuse, 0x1 ;  /* 0x000000075408c211 */ /* 0x080fe400078208ff */
[----:B------:R-:W-:Y:S02]  /*11110*/  @!P5 LEA R10, P2, R86, R7, 0x1 ;  /* 0x00000007560ad211 */ /* 0x000fe400078408ff */
[-C--:B--2---:R-:W-:Y:S02]  /*11120*/  @!P3 LEA.HI.X R5, R2, R3.reuse, R89, 0x1, P0 ;  /* 0x000000030205b211 */ /* 0x084fe400000f0c59 */
        /* <DEDUP_REMOVED lines=11> */
.L_x_2419:
[----:B------:R-:W-:Y:S01]  /*111e0*/  ULDC.64 UR6, c[0x0][0xb08] ;  /* 0x0002c20000067ab9 */ /* 0x000fe20000000a00 */
[----:B------:R-:W-:Y:S01]  /*111f0*/  ULDC.64 UR12, c[0x0][0xb40] ;  /* 0x0002d000000c7ab9 */ /* 0x000fe20000000a00 */
[----:B------:R-:W-:Y:S01]  /*11200*/  IMAD R0, R0, UR6, RZ ;  /* 0x0000000600007c24 */ /* 0x000fe2000f8e02ff */
[----:B------:R-:W-:Y:S01]  /*11210*/  UIADD3 UR9, UR9, 0x22820, URZ ;  /* 0x0002282009097890 */ /* 0x000fe2000fffe03f */
[C---:B0-----:R-:W-:Y:S01]  /*11220*/  IMAD.WIDE.U32 R2, R7.reuse, UR6, RZ ;  /* 0x0000000607027c25 */ /* 0x041fe2000f8e00ff */
[----:B------:R-:W-:Y:S01]  /*11230*/  ISETP.GE.AND P0, PT, R10, UR8, PT ;  /* 0x000000080a007c0c */ /* 0x000fe2000bf06270 */
[----:B------:R-:W-:Y:S01]  /*11240*/  BSSY B1, `(.L_x_2427) ;  /* 0x00000c6000017945 */ /* 0x000fe20003800000 */
[----:B------:R-:W-:Y:S01]  /*11250*/  UPRMT UR9, URZ, 0x654, UR9 ;  /* 0x000006543f097896 */ /* 0x000fe20008000009 */
[----:B------:R-:W-:Y:S01]  /*11260*/  IMAD R7, R7, UR7, R0 ;  /* 0x0000000707077c24 */ /* 0x000fe2000f8e0200 */
[----:B------:R-:W-:Y:S01]  /*11270*/  ULDC.64 UR6, c[0x0][0xb38] ;  /* 0x0002ce0000067ab9 */ /* 0x000fe20000000a00 */
[----:B------:R-:W-:Y:S01]  /*11280*/  SHF.R.S32.HI R0, RZ, 0x1f, R201 ;  /* 0x0000001fff007819 */ /* 0x000fe200000114c9 */
[----:B------:R-:W-:Y:S01]  /*11290*/  IMAD.MOV.U32 R5, RZ, RZ, R17 ;  /* 0x000000ffff057224 */ /* 0x000fe200078e0011 */
[----:B------:R-:W-:Y:S01]  /*112a0*/  SHF.R.S32.HI R152, RZ, 0x1f, R208 ;  /* 0x0000001fff987819 */ /* 0x000fe200000114d0 */
[----:B------:R-:W-:Y:S01]  /*112b0*/  IMAD.IADD R3, R3, 0x1, R7 ;  /* 0x0000000103037824 */ /* 0x000fe200078e0207 */
[----:B------:R-:W-:Y:S01]  /*112c0*/  SHF.R.S32.HI R153, RZ, 0x1f, R209 ;  /* 0x0000001fff997819 */ /* 0x000fe200000114d1 */
[----:B------:R-:W-:Y:S01]  /*112d0*/  IMAD R0, R0, UR12, RZ ;  /* 0x0000000c00007c24 */ /* 0x000fe2000f8e02ff */
[----:B------:R-:W-:Y:S01]  /*112e0*/  SYNCS.ARRIVE.TRANS64.RED.A1T0 RZ, [UR9], RZ ;  /* 0x000000ffffff79a7 */ /* 0x000fe20008100409 */
[----:B------:R-:W-:Y:S01]  /*112f0*/  IMAD.WIDE.U32 R2, R23, UR6, R2 ;  /* 0x0000000617027c25 */ /* 0x000fe2000f8e0002 */
[----:B------:R-:W-:Y:S01]  /*11300*/  @UP0 ULDC UR6, c[0x0][0xbec] ;  /* 0x0002fb0000060ab9 */ /* 0x000fe20000000800 */
[----:B------:R-:W-:-:S02]  /*11310*/  SHF.R.S32.HI R154, RZ, 0x1f, R210 ;  /* 0x0000001fff9a7819 */ /* 0x000fc400000114d2 */
[----:B------:R-:W-:Y:S01]  /*11320*/  IMAD R3, R23, UR7, R3 ;  /* 0x0000000717037c24 */ /* 0x000fe2000f8e0203 */
[----:B------:R-:W-:Y:S01]  /*11330*/  SHF.R.S32.HI R155, RZ, 0x1f, R211 ;  /* 0x0000001fff9b7819 */ /* 0x000fe200000114d3 */
[----:B------:R-:W-:Y:S01]  /*11340*/  @P4 IMAD.HI.U32 R4, R17, UR6, RZ ;  /* 0x0000000611044c27 */ /* 0x000fe2000f8e00ff */
[----:B------:R-:W-:Y:S01]  /*11350*/  @UP0 ULDC UR6, c[0x0][0xbf0] ;  /* 0x0002fc0000060ab9 */ /* 0x000fe20000000800 */
[----:B------:R-:W-:Y:S02]  /*11360*/  SHF.R.S32.HI R156, RZ, 0x1f, R212 ;  /* 0x0000001fff9c7819 */ /* 0x000fe400000114d4 */
[C---:B------:R-:W-:Y:S01]  /*11370*/  IMAD R7, R201.reuse, UR13, R0 ;  /* 0x0000000dc9077c24 */ /* 0x040fe2000f8e0200 */
[----:B------:R-:W-:Y:S01]  /*11380*/  @P4 SHF.R.U32.HI R5, RZ, UR6, R4 ;  /* 0x00000006ff054c19 */ /* 0x000fe20008011604 */
[----:B------:R-:W-:Y:S01]  /*11390*/  IMAD.WIDE.U32 R2, R201, UR12, R2 ;  /* 0x0000000cc9027c25 */ /* 0x000fe2000f8e0002 */
[----:B------:R-:W-:Y:S01]  /*113a0*/  ULDC.64 UR6, c[0x0][0xb48] ;  /* 0x0002d20000067ab9 */ /* 0x000fe20000000a00 */
[----:B------:R-:W-:Y:S01]  /*113b0*/  ULDC.64 UR12, c[0x0][0xb30] ;  /* 0x0002cc00000c7ab9 */ /* 0x000fe20000000a00 */
[----:B------:R-:W-:Y:S01]  /*113c0*/  SHF.R.S32.HI R0, RZ, 0x1f, R5 ;  /* 0x0000001fff007819 */ /* 0x000fe20000011405 */
[----:B------:R-:W-:Y:S01]  /*113d0*/  IMAD.IADD R3, R3, 0x1, R7 ;  /* 0x0000000103037824 */ /* 0x000fe200078e0207 */
[----:B------:R-:W-:Y:S01]  /*113e0*/  SHF.R.S32.HI R157, RZ, 0x1f, R213 ;  /* 0x0000001fff9d7819 */ /* 0x000fe200000114d5 */
[----:B------:R-:W-:Y:S01]  /*113f0*/  IMAD.MOV R4, RZ, RZ, -R5 ;  /* 0x000000ffff047224 */ /* 0x000fe200078e0a05 */
[----:B------:R-:W-:Y:S01]  /*11400*/  SHF.R.S32.HI R158, RZ, 0x1f, R214 ;  /* 0x0000001fff9e7819 */ /* 0x000fe200000114d6 */
[----:B------:R-:W-:Y:S01]  /*11410*/  IMAD.WIDE.U32 R2, R230, UR6, R2 ;  /* 0x00000006e6027c25 */ /* 0x000fe2000f8e0002 */
[----:B------:R-:W-:-:S02]  /*11420*/  SHF.R.S32.HI R159, RZ, 0x1f, R215 ;  /* 0x0000001fff9f7819 */ /* 0x000fc400000114d7 */
[----:B------:R-:W-:Y:S01]  /*11430*/  SHF.R.S32.HI R160, RZ, 0x1f, R216 ;  /* 0x0000001fffa07819 */ /* 0x000fe200000114d8 */
[----:B------:R-:W-:Y:S01]  /*11440*/  IMAD R7, R4, UR11, R17 ;  /* 0x0000000b04077c24 */ /* 0x000fe2000f8e0211 */
        /* <DEDUP_REMOVED lines=19> */
[----:B------:R-:W-:Y:S01]  /*11580*/  IMAD.IADD R7, R3, 0x1, R5 ;  /* 0x0000000103077824 */ /* 0x000fe200078e0205 */
[----:B------:R-:W-:-:S02]  /*11590*/  LEA R0, P1, R2, UR6, 0x2 ;  /* 0x0000000602007c11 */ /* 0x000fc4000f8210ff */
[----:B------:R-:W-:Y:S02]  /*115a0*/  SHF.R.S32.HI R169, RZ, 0x1f, R225 ;  /* 0x0000001fffa97819 */ /* 0x000fe400000114e1 */
[----:B------:R-:W-:Y:S02]  /*115b0*/  LEA.HI.X R7, R2, UR7, R7, 0x2, P1 ;  /* 0x0000000702077c11 */ /* 0x000fe400088f1407 */
[----:B------:R0:W1:Y:S01]  /*115c0*/  SHFL.IDX PT, R2, R0, RZ, 0x1c1f ;  /* 0x001c1fff00027589 */ /* 0x00006200000e0000 */
[----:B------:R-:W-:Y:S02]  /*115d0*/  SHF.R.S32.HI R170, RZ, 0x1f, R226 ;  /* 0x0000001fffaa7819 */ /* 0x000fe400000114e2 */
[----:B------:R-:W-:Y:S01]  /*115e0*/  SHF.R.S32.HI R171, RZ, 0x1f, R227 ;  /* 0x0000001fffab7819 */ /* 0x000fe200000114e3 */
[----:B------:R0:W2:Y:S01]  /*115f0*/  SHFL.IDX PT, R3, R7, RZ, 0x1c1f ;  /* 0x001c1fff07037589 */ /* 0x0000a200000e0000 */
[----:B------:R-:W-:Y:S02]  /*11600*/  SHF.R.S32.HI R172, RZ, 0x1f, R228 ;  /* 0x0000001fffac7819 */ /* 0x000fe400000114e4 */
[----:B------:R-:W-:Y:S01]  /*11610*/  SHF.R.S32.HI R173, RZ, 0x1f, R229 ;  /* 0x0000001fffad7819 */ /* 0x000fe200000114e5 */
[----:B------:R-:W-:Y:S06]  /*11620*/  @P0 BRA `(.L_x_2428) ;  /* 0x00000008001c0947 */ /* 0x000fec0003800000 */
[----:B------:R-:W-:Y:S01]  /*11630*/  ULDC UR6, c[0x0][0xac8] ;  /* 0x0002b20000067ab9 */ /* 0x000fe20000000800 */
[C---:B------:R-:W-:Y:S01]  /*11640*/  VIADD R13, R16.reuse, 0xe8 ;  /* 0x000000e8100d7836 */ /* 0x040fe20000000000 */
[----:B------:R-:W-:Y:S01]  /*11650*/  ISETP.GE.AND P4, PT, R229, UR6, PT ;  /* 0x00000006e5007c0c */ /* 0x000fe2000bf86270 */
[----:B------:R-:W-:Y:S01]  /*11660*/  VIADD R19, R16, 0xf0 ;  /* 0x000000f010137836 */ /* 0x000fe20000000000 */
[----:B------:R-:W-:Y:S01]  /*11670*/  ISETP.GE.AND P3, PT, R228, UR6, PT ;  /* 0x00000006e4007c0c */ /* 0x000fe2000bf66270 */
[C---:B------:R-:W-:Y:S01]  /*11680*/  VIADD R17, R16.reuse, 0xf8 ;  /* 0x000000f810117836 */ /* 0x040fe20000000000 */
        /* <DEDUP_REMOVED lines=14> */
[CC--:B-1----:R-:W-:Y:S02]  /*11770*/  @!P0 LEA R4, P6, R227.reuse, R2.reuse, 0x2 ;  /* 0x00000002e3048211 */ /* 0x0c2fe400078c10ff */
        /* <DEDUP_REMOVED lines=67> */
[----:B------:R-:W-:Y:S01]  /*11bb0*/  @!P4 ST.E.64 desc[UR40][R8.64], R100 ;  /* 0x000000640800c985 */ /* 0x000fe2000c101b28 */
        /* <DEDUP_REMOVED lines=8> */
[----:B------:R1:W-:Y:S01]  /*11c40*/  @!P2 ST.E.64 desc[UR40][R14.64], R108 ;  /* 0x0000006c0e00a985 */ /* 0x0003e2000c101b28 */
[-C--:B------:R-:W-:Y:S02]  /*11c50*/  @!P4 LEA R32, P5, R205, R2.reuse, 0x2 ;  /* 0x00000002cd20c211 */ /* 0x080fe400078a10ff */
[----:B------:R-:W-:Y:S01]  /*11c60*/  @!P0 LEA.HI.X R25, R207, R3, R237, 0x2, P6 ;  /* 0x00000003cf198211 */ /* 0x000fe200030f14ed */
[----:B------:R2:W-:Y:S01]  /*11c70*/  @!P1 ST.E.64 desc[UR40][R20.64], R112 ;  /* 0x0000007014009985 */ /* 0x0005e2000c101b28 */
        /* <DEDUP_REMOVED lines=11> */
[CC--:B---3--:R-:W-:Y:S02]  /*11d30*/  @!P2 LEA R10, P5, R204.reuse, R2.reuse, 0x2 ;  /* 0x00000002cc0aa211 */ /* 0x0c8fe400078a10ff */
        /* <DEDUP_REMOVED lines=9> */
[----:B-1----:R-:W-:Y:S02]  /*11dd0*/  SHF.R.S32.HI R15, RZ, 0x1f, R13 ;  /* 0x0000001fff0f7819 */ /* 0x002fe4000001140d */
[C---:B------:R-:W-:Y:S01]  /*11de0*/  @!P4 LEA R14, P5, R13.reuse, R2, 0x2 ;  /* 0x000000020d0ec211 */ /* 0x040fe200078a10ff */
[----:B------:R4:W-:Y:S03]  /*11df0*/  @!P0 ST.E.64 desc[UR40][R4.64], R136 ;  /* 0x0000008804008985 */ /* 0x0009e6000c101b28 */
[----:B------:R-:W-:Y:S02]  /*11e00*/  @!P4 LEA.HI.X R15, R13, R3, R15, 0x2, P5 ;  /* 0x000000030d0fc211 */ /* 0x000fe400028f140f */
[----:B------:R-:W-:-:S02]  /*11e10*/  SHF.R.S32.HI R13, RZ, 0x1f, R19 ;  /* 0x0000001fff0d7819 */ /* 0x000fc40000011413 */
[CC--:B--2---:R-:W-:Y:S01]  /*11e20*/  @!P3 LEA R20, P5, R19.reuse, R2.reuse, 0x2 ;  /* 0x000000021314b211 */ /* 0x0c4fe200078a10ff */
[----:B------:R4:W-:Y:S03]  /*11e30*/  @!P4 ST.E.64 desc[UR40][R14.64], R140 ;  /* 0x0000008c0e00c985 */ /* 0x0009e6000c101b28 */
[-C--:B------:R-:W-:Y:S02]  /*11e40*/  @!P3 LEA.HI.X R21, R19, R3.reuse, R13, 0x2, P5 ;  /* 0x000000031315b211 */ /* 0x080fe400028f140d */
[----:B------:R-:W-:Y:S02]  /*11e50*/  SHF.R.S32.HI R13, RZ, 0x1f, R17 ;  /* 0x0000001fff0d7819 */ /* 0x000fe40000011411 */
[C---:B------:R-:W-:Y:S01]  /*11e60*/  @!P6 LEA R2, P5, R17.reuse, R2, 0x2 ;  /* 0x000000021102e211 */ /* 0x040fe200078a10ff */
[----:B------:R4:W-:Y:S03]  /*11e70*/  @!P3 ST.E.64 desc[UR40][R20.64], R144 ;  /* 0x000000901400b985 */ /* 0x0009e6000c101b28 */
[----:B------:R-:W-:-:S05]  /*11e80*/  @!P6 LEA.HI.X R3, R17, R3, R13, 0x2, P5 ;  /* 0x000000031103e211 */ /* 0x000fca00028f140d */
[----:B------:R4:W-:Y:S04]  /*11e90*/  @!P6 ST.E.64 desc[UR40][R2.64], R148 ;  /* 0x000000940200e985 */ /* 0x0009e8000c101b28 */
.L_x_2428:
[----:B------:R-:W-:Y:S05]  /*11ea0*/  BSYNC B1 ;  /* 0x0000000000017941 */ /* 0x000fea0003800000 */
.L_x_2427:
[----:B------:R-:W-:Y:S01]  /*11eb0*/  ISETP.GE.AND P0, PT, R12, UR8, PT ;  /* 0x000000080c007c0c */ /* 0x000fe2000bf06270 */
[----:B--2-4-:R2:W3:Y:S04]  /*11ec0*/  SHFL.IDX PT, R3, R7, 0x1, 0x1c1f ;  /* 0x003c1f0007037f89 */ /* 0x0144e800000e0000 */
        /* <DEDUP_REMOVED lines=139> */
.L_x_2417:
[----:B------:R-:W0:Y:S01]  /*12780*/  LDC.64 R8, c[0x0][0xc08] ;  /* 0x00030200ff087b82 */ /* 0x000e220000000a00 */
[----:B------:R-:W-:-:S07]  /*12790*/  IMAD.MOV.U32 R7, RZ, RZ, RZ ;  /* 0x000000ffff077224 */ /* 0x000fce00078e00ff */
[----:B------:R-:W2:Y:S08]  /*127a0*/  LDC.64 R4, c[0x0][0xc00] ;  /* 0x00030000ff047b82 */ /* 0x000eb00000000a00 */
[----:B------:R-:W3:Y:S01]  /*127b0*/  LDC.64 R2, c[0x0][0xc00] ;  /* 0x00030000ff027b82 */ /* 0x000ee20000000a00 */
[----:B0-----:R-:W-:-:S04]  /*127c0*/  ISETP.NE.U32.AND P0, PT, R8, RZ, PT ;  /* 0x000000ff0800720c */ /* 0x001fc80003f05070 */
[----:B------:R-:W-:Y:S02]  /*127d0*/  ISETP.NE.AND.EX P1, PT, R9, RZ, PT, P0 ;  /* 0x000000ff0900720c */ /* 0x000fe40003f25300 */
[----:B--2---:R-:W-:-:S04]  /*127e0*/  ISETP.NE.U32.AND P0, PT, R4, RZ, PT ;  /* 0x000000ff0400720c */ /* 0x004fc80003f05070 */
[----:B------:R-:W-:Y:S01]  /*127f0*/  ISETP.NE.AND.EX P0, PT, R5, RZ, PT, P0 ;  /* 0x000000ff0500720c */ /* 0x000fe20003f05300 */
[----:B------:R-:W-:Y:S01]  /*12800*/  ULDC UR6, c[0x0][0xa88] ;  /* 0x0002a20000067ab9 */ /* 0x000fe20000000800 */
[----:B---3--:R-:W-:-:S05]  /*12810*/  IMAD.WIDE R2, R201, 0x4, R2 ;  /* 0x00000004c9027825 */ /* 0x008fca00078e0202 */
[----:B------:R-:W0:Y:S01]  /*12820*/  @P1 LDC.64 R4, c[0x0][0xc08] ;  /* 0x00030200ff041b82 */ /* 0x000e220000000a00 */
[----:B------:R-:W-:-:S05]  /*12830*/  IMAD.U32 R0, RZ, RZ, UR6 ;  /* 0x00000006ff007e24 */ /* 0x000fca000f8e00ff */
[----:B------:R2:W5:Y:S01]  /*12840*/  @P0 LDG.E R7, desc[UR40][R2.64] ;  /* 0x0000002802070981 */ /* 0x000562000c1e1900 */
[----:B0-----:R-:W-:-:S05]  /*12850*/  @P1 IMAD.WIDE R4, R201, 0x4, R4 ;  /* 0x00000004c9041825 */ /* 0x001fca00078e0204 */
[----:B------:R2:W5:Y:S01]  /*12860*/  @P1 LDG.E R0, desc[UR40][R4.64] ;  /* 0x0000002804001981 */ /* 0x000562000c1e1900 */
[----:B------:R-:W-:Y:S02]  /*12870*/  ISETP.NE.AND P2, PT, R200, RZ, PT ;  /* 0x000000ffc800720c */ /* 0x000fe40003f45270 */
[----:B------:R-:W-:Y:S01]  /*12880*/  SHF.R.S32.HI R24, RZ, 0x1f, R201 ;  /* 0x0000001fff187819 */ /* 0x000fe200000114c9 */
[----:B------:R-:W0:Y:S10]  /*12890*/  S2R R8, SR_TID.X ;  /* 0x0000000000087919 */ /* 0x000e340000002100 */
[----:B------:R-:W3:Y:S01]  /*128a0*/  @!P2 LDC R200, c[0x0][0xad4] ;  /* 0x0002b500ffc8ab82 */ /* 0x000ee20000000800 */
[----:B0-----:R-:W-:Y:S01]  /*128b0*/  VIADD R28, R8, 0xffffff80 ;  /* 0xffffff80081c7836 */ /* 0x001fe20000000000 */
[----:B---3--:R-:W-:-:S04]  /*128c0*/  ISETP.GT.AND P2, PT, R200, 0x1, PT ;  /* 0x00000001c800780c */ /* 0x008fc80003f44270 */
[----:B------:R-:W-:Y:S01]  /*128d0*/  ISETP.GT.AND P3, PT, R28, 0x7f, PT ;  /* 0x0000007f1c00780c */ /* 0x000fe20003f64270 */
[----:B--2---:R-:W-:-:S12]  /*128e0*/  @P1 BRA `(.L_x_2429) ;  /* 0x0000000000101947 */ /* 0x004fd80003800000 */
[----:B------:R-:W-:Y:S05]  /*128f0*/  @!P0 BRA `(.L_x_2429) ;  /* 0x00000000000c8947 */ /* 0x000fea0003800000 */
[----:B------:R-:W2:Y:S04]  /*12900*/  LDG.E R5, desc[UR40][R2.64] ;  /* 0x0000002802057981 */ /* 0x000ea8000c1e1900 */
[----:B-----5:R-:W2:Y:S02]  /*12910*/  LDG.E R0, desc[UR40][R2.64+0x4] ;  /* 0x0000042802007981 */ /* 0x020ea4000c1e1900 */
[----:B--2---:R-:W-:-:S07]  /*12920*/  IMAD.IADD R0, R0, 0x1, -R5 ;  /* 0x0000000100007824 */ /* 0x004fce00078e0a05 */
.L_x_2429:
[----:B------:R-:W-:Y:S01]  /*12930*/  BSSY B1, `(.L_x_2430) ;  /* 0x0000037000017945 */ /* 0x000fe20003800000 */
[----:B------:R-:W-:Y:S02]  /*12940*/  SEL R201, R201, RZ, !P0 ;  /* 0x000000ffc9c97207 */ /* 0x000fe40004000000 */
[----:B------:R-:W-:Y:S02]  /*12950*/  SEL R24, R24, RZ, !P0 ;  /* 0x000000ff18187207 */ /* 0x000fe40004000000 */
[----:B-----5:R-:W-:Y:S01]  /*12960*/  SHF.R.S32.HI R20, RZ, 0x1f, R7 ;  /* 0x0000001fff147819 */ /* 0x020fe20000011407 */
[----:B------:R-:W-:Y:S06]  /*12970*/  @P3 BRA `(.L_x_2431) ;  /* 0x0000000000c83947 */ /* 0x000fec0003800000 */
[----:B------:R-:W0:Y:S01]  /*12980*/  S2R R25, SR_TID.X ;  /* 0x0000000000197919 */ /* 0x000e220000002100 */
[----:B------:R-:W2:Y:S01]  /*12990*/  LDC R29, c[0x0][0xbe8] ;  /* 0x0002fa00ff1d7b82 */ /* 0x000ea20000000800 */
[----:B------:R-:W-:Y:S02]  /*129a0*/  IMAD.U32 R4, RZ, RZ, UR43 ;  /* 0x0000002bff047e24 */ /* 0x000fe4000f8e00ff */
[----:B--2---:R-:W-:-:S03]  /*129b0*/  IMAD R2, R0, R29, RZ ;  /* 0x0000001d00027224 */ /* 0x004fc600078e02ff */
[----:B0-----:R-:W-:-:S04]  /*129c0*/  IADD3 R25, R4, -0x80, R25 ;  /* 0xffffff8004197810 */ /* 0x001fc80007ffe019 */
[----:B------:R-:W-:-:S13]  /*129d0*/  ISETP.GE.AND P0, PT, R25, R2, PT ;  /* 0x000000021900720c */ /* 0x000fda0003f06270 */
[----:B------:R-:W-:Y:S05]  /*129e0*/  @P0 BRA `(.L_x_2431) ;  /* 0x0000000000ac0947 */ /* 0x000fea0003800000 */
[----:B------:R-:W-:Y:S01]  /*129f0*/  ISETP.NE.AND P1, PT, R29, 0x1, PT ;  /* 0x000000011d00780c */ /* 0x000fe20003f25270 */
[----:B------:R-:W-:Y:S01]  /*12a00*/  IMAD.MOV.U32 R17, RZ, RZ, 0x9b8 ;  /* 0x000009b8ff117424 */ /* 0x000fe200078e00ff */
[----:B------:R-:W-:Y:S01]  /*12a10*/  ISETP.GT.AND P0, PT, R200, 0x1, PT ;  /* 0x00000001c800780c */ /* 0x000fe20003f04270 */
[----:B------:R-:W0:Y:S01]  /*12a20*/  LDC.64 R26, c[0x0][0xba8] ;  /* 0x0002ea00ff1a7b82 */ /* 0x000e220000000a00 */
[----:B------:R-:W-:Y:S02]  /*12a30*/  IMAD.MOV.U32 R15, RZ, RZ, R25 ;  /* 0x000000ffff0f7224 */ /* 0x000fe400078e0019 */
[----:B------:R-:W-:-:S05]  /*12a40*/  SEL R17, R17, 0x978, P0 ;  /* 0x0000097811117807 */ /* 0x000fca0000000000 */
[----:B------:R-:W2:Y:S08]  /*12a50*/  LDC.64 R4, c[0x0][R17+0x220] ;  /* 0x0000880011047b82 */ /* 0x000eb00000000a00 */
[----:B------:R-:W3:Y:S08]  /*12a60*/  @P1 LDC R14, c[0x0][0xbec] ;  /* 0x0002fb00ff0e1b82 */ /* 0x000ef00000000800 */
[----:B------:R-:W4:Y:S08]  /*12a70*/  LDC.64 R2, c[0x0][R17+0x218] ;  /* 0x0000860011027b82 */ /* 0x000f300000000a00 */
[----:B------:R-:W5:Y:S01]  /*12a80*/  @P1 LDC R21, c[0x0][0xbf0] ;  /* 0x0002fc00ff151b82 */ /* 0x000f620000000800 */
[----:B--2---:R-:W-:-:S02]  /*12a90*/  IMAD R5, R5, R201, RZ ;  /* 0x000000c905057224 */ /* 0x004fc400078e02ff */
[----:B------:R-:W-:-:S05]  /*12aa0*/  IMAD.WIDE.U32 R12, R4, R201, RZ ;  /* 0x000000c9040c7225 */ /* 0x000fca00078e00ff */
[----:B------:R-:W2:Y:S01]  /*12ab0*/  LDC.64 R8, c[0x0][R17+0x228] ;  /* 0x00008a0011087b82 */ /* 0x000ea20000000a00 */
[----:B---3--:R-:W-:-:S07]  /*12ac0*/  @P1 IMAD.HI.U32 R14, R25, R14, RZ ;  /* 0x0000000e190e1227 */ /* 0x008fce00078e00ff */
[----:B------:R-:W3:Y:S01]  /*12ad0*/  LDC.64 R10, c[0x0][R17+0x210] ;  /* 0x00008400110a7b82 */ /* 0x000ee20000000a00 */
[-C--:B----4-:R-:W-:Y:S02]  /*12ae0*/  IMAD R19, R3, R23.reuse, RZ ;  /* 0x0000001703137224 */ /* 0x090fe400078e02ff */
[----:B------:R-:W-:-:S04]  /*12af0*/  IMAD.WIDE.U32 R2, R2, R23, RZ ;  /* 0x0000001702027225 */ /* 0x000fc800078e00ff */
[----:B------:R-:W-:Y:S01]  /*12b00*/  IMAD.IADD R19, R3, 0x1, R19 ;  /* 0x0000000103137824 */ /* 0x000fe200078e0213 */
[----:B-----5:R-:W-:Y:S01]  /*12b10*/  @P1 SHF.R.U32.HI R15, RZ, R21, R14 ;  /* 0x00000015ff0f1219 */ /* 0x020fe2000001160e */
[----:B------:R-:W-:Y:S01]  /*12b20*/  IMAD R21, R4, R24, R5 ;  /* 0x0000001804157224 */ /* 0x000fe200078e0205 */
[----:B------:R-:W-:Y:S01]  /*12b30*/  SEL R5, R230, RZ, P0 ;  /* 0x000000ffe6057207 */ /* 0x000fe20000000000 */
[----:B0-----:R-:W0:Y:S01]  /*12b40*/  @!P0 LDC R26, c[0x0][0xb50] ;  /* 0x0002d400ff1a8b82 */ /* 0x001e220000000800 */
[----:B------:R-:W-:Y:S01]  /*12b50*/  IADD3 R4, P1, P3, R12, R2, R7 ;  /* 0x000000020c047210 */ /* 0x000fe20007b3e007 */
[----:B------:R-:W-:Y:S02]  /*12b60*/  IMAD.IADD R21, R13, 0x1, R21 ;  /* 0x000000010d157824 */ /* 0x000fe400078e0215 */
[----:B------:R-:W-:Y:S02]  /*12b70*/  IMAD.MOV R12, RZ, RZ, -R15 ;  /* 0x000000ffff0c7224 */ /* 0x000fe400078e0a0f */
[----:B--2---:R-:W-:Y:S01]  /*12b80*/  IMAD.WIDE.U32 R2, R8, R5, RZ ;  /* 0x0000000508027225 */ /* 0x004fe200078e00ff */
[----:B------:R-:W-:Y:S01]  /*12b90*/  IADD3.X R8, R21, R19, R20, P1, P3 ;  /* 0x0000001315087210 */ /* 0x000fe20000fe6414 */
[----:B------:R-:W2:Y:S02]  /*12ba0*/  @!P0 LDC R27, c[0x0][0xb54] ;  /* 0x0002d500ff1b8b82 */ /* 0x000ea40000000800 */
[----:B------:R-:W-:Y:S01]  /*12bb0*/  IMAD R9, R9, R5, RZ ;  /* 0x0000000509097224 */ /* 0x000fe200078e02ff */
[----:B------:R-:W-:Y:S01]  /*12bc0*/  IADD3 R2, P0, P1, R15, R4, R2 ;  /* 0x000000040f027210 */ /* 0x000fe2000791e002 */
[----:B------:R-:W-:Y:S01]  /*12bd0*/  IMAD R5, R29, R12, R25 ;  /* 0x0000000c1d057224 */ /* 0x000fe200078e0219 */
[----:B------:R-:W-:Y:S01]  /*12be0*/  SHF.R.S32.HI R15, RZ, 0x1f, R15 ;  /* 0x0000001fff0f7819 */ /* 0x000fe2000001140f */
[----:B------:R-:W-:-:S02]  /*12bf0*/  IMAD.IADD R9, R3, 0x1, R9 ;  /* 0x0000000103097824 */ /* 0x000fc400078e0209 */
[----:B---3--:R-:W-:-:S03]  /*12c00*/  IMAD R4, R11, R5, RZ ;  /* 0x000000050b047224 */ /* 0x008fc600078e02ff */
[----:B------:R-:W-:Y:S02]  /*12c10*/  IADD3.X R3, R15, R8, R9, P0, P1 ;  /* 0x000000080f037210 */ /* 0x000fe400007e2409 */
[----:B------:R-:W-:Y:S01]  /*12c20*/  SHF.R.S32.HI R9, RZ, 0x1f, R5 ;  /* 0x0000001fff097819 */ /* 0x000fe20000011405 */
[----:B------:R-:W-:-:S04]  /*12c30*/  IMAD.WIDE.U32 R2, R10, R5, R2 ;  /* 0x000000050a027225 */ /* 0x000fc800078e0002 */
[----:B------:R-:W-:Y:S01]  /*12c40*/  IMAD R9, R10, R9, R4 ;  /* 0x000000090a097224 */ /* 0x000fe200078e0204 */
[----:B0-----:R-:W-:-:S03]  /*12c50*/  LEA R4, P0, R2, R26, 0x2 ;  /* 0x0000001a02047211 */ /* 0x001fc600078010ff */
[----:B------:R-:W-:-:S05]  /*12c60*/  IMAD.IADD R3, R3, 0x1, R9 ;  /* 0x0000000103037824 */ /* 0x000fca00078e0209 */
[----:B--2---:R-:W-:Y:S01]  /*12c70*/  LEA.HI.X R5, R2, R27, R3, 0x2, P0 ;  /* 0x0000001b02057211 */ /* 0x004fe200000f1403 */
[----:B------:R-:W-:-:S05]  /*12c80*/  IMAD.MOV.U32 R3, RZ, RZ, -0x800000 ;  /* 0xff800000ff037424 */ /* 0x000fca00078e00ff */
[----:B------:R0:W-:Y:S02]  /*12c90*/  STG.E desc[UR40][R4.64], R3 ;  /* 0x0000000304007986 */ /* 0x0001e4000c101928 */
.L_x_2431:
[----:B------:R-:W-:Y:S05]  /*12ca0*/  BSYNC B1 ;  /* 0x0000000000017941 */ /* 0x000fea0003800000 */
.L_x_2430:
        /* <DEDUP_REMOVED lines=17> */
[----:B------:R-:W-:Y:S02]  /*12dc0*/  VIADD R9, R4, UR43 ;  /* 0x0000002b04097c36 */ /* 0x000fe40008000000 */
[----:B------:R-:W-:Y:S01]  /*12dd0*/  IMAD R3, R23, UR7, R3 ;  /* 0x0000000717037c24 */ /* 0x000fe2000f8e0203 */
[----:B------:R-:W-:Y:S01]  /*12de0*/  ULDC.64 UR6, c[0x0][0xaf0] ;  /* 0x0002bc0000067ab9 */ /* 0x000fe20000000a00 */
[----:B------:R-:W-:Y:S02]  /*12df0*/  IMAD.MOV.U32 R5, RZ, RZ, R9 ;  /* 0x000000ffff057224 */ /* 0x000fe400078e0009 */
[----:B------:R-:W-:Y:S02]  /*12e00*/  IMAD R7, R24, UR6, RZ ;  /* 0x0000000618077c24 */ /* 0x000fe4000f8e02ff */
[C---:B------:R-:W-:Y:S02]  /*12e10*/  IMAD.WIDE.U32 R2, R201.reuse, UR6, R2 ;  /* 0x00000006c9027c25 */ /* 0x040fe4000f8e0002 */
[----:B------:R-:W0:Y:S02]  /*12e20*/  @P0 LDC R8, c[0x0][0xbec] ;  /* 0x0002fb00ff080b82 */ /* 0x000e240000000800 */
[----:B------:R-:W-:Y:S01]  /*12e30*/  IMAD R7, R201, UR7, R7 ;  /* 0x00000007c9077c24 */ /* 0x000fe2000f8e0207 */
[----:B------:R-:W-:-:S03]  /*12e40*/  ULDC.64 UR6, c[0x0][0xae0] ;  /* 0x0002b80000067ab9 */ /* 0x000fc60000000a00 */
[----:B------:R-:W-:Y:S02]  /*12e50*/  IMAD.IADD R3, R3, 0x1, R7 ;  /* 0x0000000103037824 */ /* 0x000fe400078e0207 */
[----:B------:R-:W2:Y:S01]  /*12e60*/  @P0 LDC R13, c[0x0][0xbf0] ;  /* 0x0002fc00ff0d0b82 */ /* 0x000ea20000000800 */
[----:B0-----:R-:W-:-:S05]  /*12e70*/  @P0 IMAD.HI.U32 R4, R9, R8, RZ ;  /* 0x0000000809040227 */ /* 0x001fca00078e00ff */
[----:B--2---:R-:W-:-:S04]  /*12e80*/  @P0 SHF.R.U32.HI R5, RZ, R13, R4 ;  /* 0x0000000dff050219 */ /* 0x004fc80000011604 */
[--C-:B------:R-:W-:Y:S01]  /*12e90*/  SHF.R.S32.HI R4, RZ, 0x1f, R5.reuse ;  /* 0x0000001fff047819 */ /* 0x100fe20000011405 */
[----:B------:R-:W-:Y:S02]  /*12ea0*/  IMAD.MOV R8, RZ, RZ, -R5 ;  /* 0x000000ffff087224 */ /* 0x000fe400078e0a05 */
[----:B------:R-:W-:-:S04]  /*12eb0*/  IMAD.WIDE.U32 R2, R5, UR6, R2 ;  /* 0x0000000605027c25 */ /* 0x000fc8000f8e0002 */
[----:B------:R-:W-:Y:S02]  /*12ec0*/  IMAD R7, R11, R8, R9 ;  /* 0x000000080b077224 */ /* 0x000fe400078e0209 */
[----:B------:R-:W-:Y:S02]  /*12ed0*/  IMAD R4, R4, UR6, RZ ;  /* 0x0000000604047c24 */ /* 0x000fe4000f8e02ff */
[----:B------:R-:W-:Y:S02]  /*12ee0*/  VIADD R8, R15, UR43 ;  /* 0x0000002b0f087c36 */ /* 0x000fe40008000000 */
[----:B------:R-:W-:Y:S01]  /*12ef0*/  IMAD R9, R5, UR7, R4 ;  /* 0x0000000705097c24 */ /* 0x000fe2000f8e0204 */
[----:B------:R-:W-:Y:S01]  /*12f00*/  SHF.R.S32.HI R4, RZ, 0x1f, R7 ;  /* 0x0000001fff047819 */ /* 0x000fe20000011407 */
[----:B------:R-:W-:Y:S01]  /*12f10*/  ULDC.64 UR6, c[0x0][0xad8] ;  /* 0x0002b60000067ab9 */ /* 0x000fe20000000a00 */
[----:B------:R-:W-:Y:S02]  /*12f20*/  IMAD R11, R0, R11, RZ ;  /* 0x0000000b000b7224 */ /* 0x000fe400078e02ff */
[----:B------:R-:W-:-:S02]  /*12f30*/  IMAD.IADD R3, R3, 0x1, R9 ;  /* 0x0000000103037824 */ /* 0x000fc400078e0209 */
[----:B------:R-:W-:Y:S02]  /*12f40*/  IMAD R4, R4, UR6, RZ ;  /* 0x0000000604047c24 */ /* 0x000fe4000f8e02ff */
[----:B------:R-:W-:-:S04]  /*12f50*/  IMAD.WIDE.U32 R2, R7, UR6, R2 ;  /* 0x0000000607027c25 */ /* 0x000fc8000f8e0002 */
[----:B------:R-:W-:Y:S01]  /*12f60*/  IMAD R5, R7, UR7, R4 ;  /* 0x0000000707057c24 */ /* 0x000fe2000f8e0204 */
[----:B------:R-:W-:Y:S01]  /*12f70*/  ULDC.64 UR6, c[0x0][0xa80] ;  /* 0x0002a00000067ab9 */ /* 0x000fe20000000a00 */
[----:B------:R-:W-:Y:S02]  /*12f80*/  VIADD R4, R8, 0x40 ;  /* 0x0000004008047836 */ /* 0x000fe40000000000 */
[----:B------:R-:W-:Y:S01]  /*12f90*/  IMAD.IADD R3, R3, 0x1, R5 ;  /* 0x0000000103037824 */ /* 0x000fe200078e0205 */
[----:B------:R-:W-:Y:S01]  /*12fa0*/  LEA R5, P2, R2, UR6, 0x1 ;  /* 0x0000000602057c11 */ /* 0x000fe2000f8408ff */
        /* <DEDUP_REMOVED lines=33> */
.L_x_2433:
[----:B------:R-:W-:Y:S05]  /*131c0*/  BSYNC B1 ;  /* 0x0000000000017941 */ /* 0x000fea0003800000 */
.L_x_2432:
        /* <DEDUP_REMOVED lines=21> */
.L_x_2435:
[----:B------:R-:W-:Y:S05]  /*13320*/  BSYNC B1 ;  /* 0x0000000000017941 */ /* 0x000fea0003800000 */
.L_x_2434:
        /* <DEDUP_REMOVED lines=21> */
.L_x_2437:
[----:B------:R-:W-:Y:S05]  /*13480*/  BSYNC B1 ;  /* 0x0000000000017941 */ /* 0x000fea0003800000 */
.L_x_2436:
[----:B0-----:R-:W-:Y:S01]  /*13490*/  VIADD R0, R8, 0x60 ;  /* 0x0000006008007836 */ /* 0x001fe20000000000 */
[----:B---3--:R-:W3:Y:S04]  /*134a0*/  SHFL.IDX PT, R4, R4, 0x3, 0x181f ;  /* 0x00781f0004047f89 */ /* 0x008ee800000e0000 */
[----:B------:R-:W-:Y:S01]  /*134b0*/  ISETP.GE.AND P0, PT, R0, R11, PT ;  /* 0x0000000b0000720c */ /* 0x000fe20003f06270 */
[----:B----4-:R4:W0:-:S12]  /*134c0*/  SHFL.IDX PT, R2, R5, 0x3, 0x181f ;  /* 0x00781f0005027f89 */ /* 0x01081800000e0000 */
[----:B----4-:R-:W-:Y:S05]  /*134d0*/  @P0 BRA `(.L_x_2426) ;  /* 0x0000000000440947 */ /* 0x010fea0003800000 */
[----:B------:R-:W-:Y:S02]  /*134e0*/  ULDC UR6, c[0x0][0xac8] ;  /* 0x0002b20000067ab9 */ /* 0x000fe40000000800 */
[----:B------:R-:W-:Y:S02]  /*134f0*/  ISETP.GE.AND P3, PT, R7, UR6, PT ;  /* 0x0000000607007c0c */ /* 0x000fe4000bf66270 */
[----:B------:R-:W-:Y:S02]  /*13500*/  ISETP.GE.AND P2, PT, R9, UR6, PT ;  /* 0x0000000609007c0c */ /* 0x000fe4000bf46270 */
[----:B------:R-:W-:Y:S02]  /*13510*/  ISETP.GE.AND P1, PT, R15, UR6, PT ;  /* 0x000000060f007c0c */ /* 0x000fe4000bf26270 */
[----:B------:R-:W-:-:S07]  /*13520*/  ISETP.GE.AND P0, PT, R13, UR6, PT ;  /* 0x000000060d007c0c */ /* 0x000fce000bf06270 */
[----:B0-----:R-:W-:-:S04]  /*13530*/  @!P3 LEA R20, P4, R7, R2, 0x1 ;  /* 0x000000020714b211 */ /* 0x001fc800078808ff */
[----:B---3--:R-:W-:Y:S02]  /*13540*/  @!P3 LEA.HI.X R21, R7, R4, R17, 0x1, P4 ;  /* 0x000000040715b211 */ /* 0x008fe400020f0c11 */
        /* <DEDUP_REMOVED lines=10> */
.L_x_2426:
[----:B------:R-:W-:Y:S05]  /*135f0*/  BSYNC B0 ;  /* 0x0000000000007941 */ /* 0x000fea0003800000 */
.L_x_2416:
[----:B------:R-:W-:Y:S02]  /*13600*/  ULDC UR6, c[0x0][0xc3c] ;  /* 0x00030f0000067ab9 */ /* 0x000fe40000000800 */
[----:B------:R-:W-:-:S06]  /*13610*/  UISETP.GE.AND UP0, UPT, UR5, UR6, UPT ;  /* 0x000000060500728c */ /* 0x000fcc000bf06270 */
[----:B------:R-:W-:-:S13]  /*13620*/  PLOP3.LUT P0, PT, PT, PT, UP0, 0x80, 0x0 ;  /* 0x000000000000781c */ /* 0x000fda0003f0f008 */
[----:B------:R-:W-:Y:S05]  /*13630*/  @!P0 BRA `(.L_x_2438) ;  /* 0xfffffed800b88947 */ /* 0x000fea000383ffff */
[----:B------:R-:W-:Y:S05]  /*13640*/  EXIT ;  /* 0x000000000000794d */ /* 0x000fea0003800000 */
.L_x_2333:
[----:B------:R-:W-:-:S08]  /*13650*/  NOP ;  /* 0x0000000000007918 */ /* 0x000fd00000000000 */
[----:B------:R-:W0:-:S00]  /*13660*/  USETMAXREG.DEALLOC.CTAPOOL 0x18 ;  /* 0x00000018000079c8 */ /* 0x000e0000080e0500 */
[----:B0-----:R-:W-:Y:S01]  /*13670*/  LOP3.LUT R0, R0, 0x3, RZ, 0xc0, !PT ;  /* 0x0000000300007812 */ /* 0x001fe200078ec0ff */
[----:B------:R-:W-:Y:S01]  /*13680*/  IMAD.MOV.U32 R7, RZ, RZ, RZ ;  /* 0x000000ffff077224 */ /* 0x000fe200078e00ff */
[----:B------:R-:W-:-:S04]  /*13690*/  LOP3.LUT R18, R18, 0xfffffffd, RZ, 0xc0, !PT ;  /* 0xfffffffd12127812 */ /* 0x000fc800078ec0ff */
[----:B------:R-:W0:Y:S02]  /*136a0*/  SHFL.IDX PT, R0, R0, RZ, 0x1f ;  /* 0x00001fff00007589 */ /* 0x000e2400000e0000 */
[----:B0-----:R-:W-:-:S13]  /*136b0*/  ISETP.NE.AND P0, PT, R0, RZ, PT ;  /* 0x000000ff0000720c */ /* 0x001fda0003f05270 */
[----:B------:R-:W-:Y:S01]  /*136c0*/  @P0 LOP3.LUT R18, R18, 0x2, RZ, 0xfc, !PT ;  /* 0x0000000212120812 */ /* 0x000fe200078efcff */
[----:B------:R-:W-:Y:S06]  /*136d0*/  @!P0 BRA `(.L_x_2439) ;  /* 0x0000000000248947 */ /* 0x000fec0003800000 */
[----:B------:R-:W0:Y:S08]  /*136e0*/  S2UR UR5, SR_CgaCtaId ;  /* 0x00000000000579c3 */ /* 0x000e300000008800 */
[----:B------:R-:W-:Y:S06]  /*136f0*/  BAR.SYNC.DEFER_BLOCKING 0x5, 0x180 ;  /* 0x0146000000007b1d */ /* 0x000fec0000010000 */
[----:B------:R-:W-:-:S02]  /*13700*/  UMOV UR4, 0x400 ;  /* 0x0000040000047882 */ /* 0x000fc40000000000 */
[----:B0-----:R-:W-:-:S09]  /*13710*/  ULEA UR4, UR5, UR4, 0x18 ;  /* 0x0000000405047291 */ /* 0x001fd2000f8ec03f */
[----:B------:R-:W0:Y:S04]  /*13720*/  LDS.128 R8, [UR4+0x228d0] ;  /* 0x0228d004ff087984 */ /* 0x000e280008000c00 */
[----:B0-----:R3:W-:Y:S04]  /*13730*/  STL.64 [R1], R8 ;  /* 0x0000000801007387 */ /* 0x0017e80000100a00 */
[----:B------:R3:W-:Y:S01]  /*13740*/  STL.64 [R1+0x8], R10 ;  /* 0x0000080a01007387 */ /* 0x0007e20000100a00 */
[----:B------:R-:W-:Y:S06]  /*13750*/  BAR.ARV 0x4, 0x180 ;  /* 0x0106000000007b1d */ /* 0x000fec0000002000 */
[----:B------:R-:W-:Y:S05]  /*13760*/  BRA `(.L_x_2440) ;  /* 0x0000000c00b07947 */ /* 0x000fea0003800000 */
.L_x_2439:
[----:B------:R-:W-:Y:S01]  /*13770*/  LOP3.LUT R0, R6, 0x1f, RZ, 0xc0, !PT ;  /* 0x0000001f06007812 */ /* 0x000fe200078ec0ff */
        /* <DEDUP_REMOVED lines=42> */
.L_x_2443:
        /* <DEDUP_REMOVED lines=38> */
[----:B------:R-:W-:-:S07]  /*13c80*/  IMAD.MOV.U32 R5, RZ, RZ, R2 ;  /* 0x000000ffff057224 */ /* 0x000fce00078e0002 */
.L_x_2441:
[----:B------:R-:W-:Y:S02]  /*13c90*/  IMAD.IADD R10, R9, 0x1, -R4 ;  /* 0x00000001090a7824 */ /* 0x000fe400078e0a04 */
[----:B------:R-:W-:Y:S02]  /*13ca0*/  IMAD.MOV.U32 R3, RZ, RZ, RZ ;  /* 0x000000ffff037224 */ /* 0x000fe400078e00ff */
[----:B------:R-:W-:-:S05]  /*13cb0*/  IMAD R2, R5, UR5, R10 ;  /* 0x0000000505027c24 */ /* 0x000fca000f8e020a */
[----:B------:R-:W-:-:S13]  /*13cc0*/  ISETP.GT.AND P0, PT, R2, UR6, PT ;  /* 0x0000000602007c0c */ /* 0x000fda000bf04270 */
[----:B------:R-:W-:-:S04]  /*13cd0*/  VOTE.ANY R2, PT, !P0 ;  /* 0x0000000000027806 */ /* 0x000fc800040e0100 */
[----:B------:R-:W0:Y:S01]  /*13ce0*/  POPC R9, R2 ;  /* 0x0000000200097309 */ /* 0x000e220000000000 */
[----:B------:R-:W-:Y:S01]  /*13cf0*/  ISETP.NE.AND P0, PT, R2, RZ, PT ;  /* 0x000000ff0200720c */ /* 0x000fe20003f05270 */
[----:B0-----:R0:W1:Y:S04]  /*13d00*/  SHFL.IDX PT, R8, R8, R9, 0x1f ;  /* 0x00001f0908087589 */ /* 0x00106800000e0000 */
[----:B------:R0:W2:Y:S08]  /*13d10*/  SHFL.IDX PT, R4, R7, R9, 0x1f ;  /* 0x00001f0907047589 */ /* 0x0000b000000e0000 */
[----:B------:R-:W-:Y:S05]  /*13d20*/  @!P0 BRA `(.L_x_2444) ;  /* 0x0000000000088947 */ /* 0x000fea0003800000 */
[----:B------:R-:W-:-:S05]  /*13d30*/  VIADD R2, R9, 0xffffffff ;  /* 0xffffffff09027836 */ /* 0x000fca0000000000 */
[----:B------:R3:W4:Y:S02]  /*13d40*/  SHFL.IDX PT, R3, R5, R2, 0x1f ;  /* 0x00001f0205037589 */ /* 0x00072400000e0000 */
.L_x_2444:
[----:B---34-:R-:W-:Y:S01]  /*13d50*/  IMAD R2, R3, UR5, R10 ;  /* 0x0000000503027c24 */ /* 0x018fe2000f8e020a */
[----:B-1----:R-:W-:Y:S01]  /*13d60*/  ISETP.NE.AND P0, PT, R8, 0x1, PT ;  /* 0x000000010800780c */ /* 0x002fe20003f05270 */
[----:B------:R-:W-:-:S03]  /*13d70*/  VIADD R14, R9, UR4 ;  /* 0x00000004090e7c36 */ /* 0x000fc60008000000 */
[----:B------:R1:W-:Y:S01]  /*13d80*/  STL [R1], R2 ;  /* 0x0000000201007387 */ /* 0x0003e20000100800 */
[----:B------:R-:W-:-:S03]  /*13d90*/  IADD3 R5, -R2, UR6, RZ ;  /* 0x0000000602057c10 */ /* 0x000fc6000fffe1ff */
[----:B------:R1:W-:Y:S05]  /*13da0*/  STL [R1+0xc], R14 ;  /* 0x00000c0e01007387 */ /* 0x0003ea0000100800 */
[----:B------:R-:W-:Y:S05]  /*13db0*/  @!P0 BRA `(.L_x_2445) ;  /* 0x0000000000e08947 */ /* 0x000fea0003800000 */
[----:B0-2---:R-:W-:Y:S02]  /*13dc0*/  IABS R7, R4 ;  /* 0x0000000400077213 */ /* 0x005fe40000000000 */
[----:B------:R-:W-:Y:S02]  /*13dd0*/  IABS R9, R8 ;  /* 0x0000000800097213 */ /* 0x000fe40000000000 */
[----:B------:R-:W0:Y:S08]  /*13de0*/  I2F.RP R10, R7 ;  /* 0x00000007000a7306 */ /* 0x000e300000209400 */
[----:B------:R-:W2:Y:S08]  /*13df0*/  I2F.RP R11, R9 ;  /* 0x00000009000b7306 */ /* 0x000eb00000209400 */
[----:B0-----:R-:W1:Y:S08]  /*13e00*/  MUFU.RCP R10, R10 ;  /* 0x0000000a000a7308 */ /* 0x001e700000001000 */
[----:B--2---:R-:W-:Y:S01]  /*13e10*/  MUFU.RCP R11, R11 ;  /* 0x0000000b000b7308 */ /* 0x004fe20000001000 */
[----:B-1----:R-:W-:Y:S01]  /*13e20*/  VIADD R2, R10, 0xffffffe ;  /* 0x0ffffffe0a027836 */ /* 0x002fe20000000000 */
[----:B------:R-:W-:-:S06]  /*13e30*/  IABS R10, R4 ;  /* 0x00000004000a7213 */ /* 0x000fcc0000000000 */
[----:B------:R0:W1:Y:S02]  /*13e40*/  F2I.FTZ.U32.TRUNC.NTZ R3, R2 ;  /* 0x0000000200037305 */ /* 0x000064000021f000 */
[----:B0-----:R-:W-:Y:S02]  /*13e50*/  IMAD.MOV.U32 R2, RZ, RZ, RZ ;  /* 0x000000ffff027224 */ /* 0x001fe400078e00ff */
[----:B-1----:R-:W-:-:S04]  /*13e60*/  IMAD.MOV R12, RZ, RZ, -R3 ;  /* 0x000000ffff0c7224 */ /* 0x002fc800078e0a03 */
[----:B------:R-:W-:-:S04]  /*13e70*/  IMAD R13, R12, R7, RZ ;  /* 0x000000070c0d7224 */ /* 0x000fc800078e02ff */
[----:B------:R-:W-:Y:S01]  /*13e80*/  IMAD.HI.U32 R3, R3, R13, R2 ;  /* 0x0000000d03037227 */ /* 0x000fe200078e0002 */
[----:B------:R-:W-:-:S03]  /*13e90*/  IABS R2, R5 ;  /* 0x0000000500027213 */ /* 0x000fc60000000000 */
[----:B------:R-:W-:Y:S02]  /*13ea0*/  IMAD.MOV R13, RZ, RZ, -R10 ;  /* 0x000000ffff0d7224 */ /* 0x000fe400078e0a0a */
[----:B------:R-:W-:-:S04]  /*13eb0*/  IMAD.HI.U32 R10, R3, R2, RZ ;  /* 0x00000002030a7227 */ /* 0x000fc800078e00ff */
[----:B------:R-:W-:Y:S02]  /*13ec0*/  IMAD R2, R10, R13, R2 ;  /* 0x0000000d0a027224 */ /* 0x000fe400078e0202 */
[----:B------:R-:W-:-:S03]  /*13ed0*/  VIADD R3, R11, 0xffffffe ;  /* 0x0ffffffe0b037836 */ /* 0x000fc60000000000 */
[----:B------:R-:W-:-:S03]  /*13ee0*/  ISETP.GT.U32.AND P1, PT, R7, R2, PT ;  /* 0x000000020700720c */ /* 0x000fc60003f24070 */
[----:B------:R-:W0:Y:S10]  /*13ef0*/  F2I.FTZ.U32.TRUNC.NTZ R3, R3 ;  /* 0x0000000300037305 */ /* 0x000e34000021f000 */
[----:B------:R-:W-:-:S02]  /*13f00*/  @!P1 IMAD.IADD R2, R2, 0x1, -R7 ;  /* 0x0000000102029824 */ /* 0x000fc400078e0a07 */
[----:B------:R-:W-:Y:S01]  /*13f10*/  @!P1 VIADD R10, R10, 0x1 ;  /* 0x000000010a0a9836 */ /* 0x000fe20000000000 */
[----:B------:R-:W-:Y:S02]  /*13f20*/  ISETP.NE.AND P1, PT, R4, RZ, PT ;  /* 0x000000ff0400720c */ /* 0x000fe40003f25270 */
[----:B------:R-:W-:Y:S01]  /*13f30*/  ISETP.GE.U32.AND P0, PT, R2, R7, PT ;  /* 0x000000070200720c */ /* 0x000fe20003f06070 */
[----:B0-----:R-:W-:-:S04]  /*13f40*/  IMAD.MOV R2, RZ, RZ, -R3 ;  /* 0x000000ffff027224 */ /* 0x001fc800078e0a03 */
[----:B------:R-:W-:Y:S02]  /*13f50*/  IMAD R7, R2, R9, RZ ;  /* 0x0000000902077224 */ /* 0x000fe400078e02ff */
[----:B------:R-:W-:-:S04]  /*13f60*/  IMAD.MOV.U32 R2, RZ, RZ, RZ ;  /* 0x000000ffff027224 */ /* 0x000fc800078e00ff */
        /* <DEDUP_REMOVED lines=17> */
[----:B------:R-:W-:Y:S01]  /*14080*/  ISETP.GE.AND P2, PT, R2, RZ, PT ;  /* 0x000000ff0200720c */ /* 0x000fe20003f46270 */
[----:B------:R-:W-:-:S04]  /*14090*/  IMAD.MOV R2, RZ, RZ, -R10 ;  /* 0x000000ffff027224 */ /* 0x000fc800078e0a0a */
[----:B------:R-:W-:Y:S02]  /*140a0*/  IMAD R2, R4, R2, R5 ;  /* 0x0000000204027224 */ /* 0x000fe400078e0205 */
[----:B------:R-:W-:-:S06]  /*140b0*/  @P0 VIADD R7, R7, 0x1 ;  /* 0x0000000107070836 */ /* 0x000fcc0000000000 */
[----:B------:R-:W-:Y:S01]  /*140c0*/  @!P2 IMAD.MOV R7, RZ, RZ, -R7 ;  /* 0x000000ffff07a224 */ /* 0x000fe200078e0a07 */
[----:B------:R-:W-:-:S05]  /*140d0*/  @!P1 LOP3.LUT R7, RZ, R8, RZ, 0x33, !PT ;  /* 0x00000008ff079212 */ /* 0x000fca00078e33ff */
[--C-:B------:R-:W-:Y:S02]  /*140e0*/  IMAD.MOV R3, RZ, RZ, -R7.reuse ;  /* 0x000000ffff037224 */ /* 0x100fe400078e0a07 */
[C---:B------:R-:W-:Y:S02]  /*140f0*/  IMAD R7, R8.reuse, 0x1000000, R7 ;  /* 0x0100000008077824 */ /* 0x040fe400078e0207 */
[----:B------:R-:W-:-:S04]  /*14100*/  IMAD R8, R8, R3, R10 ;  /* 0x0000000308087224 */ /* 0x000fc800078e020a */
[----:B------:R-:W-:-:S05]  /*14110*/  IMAD R3, R8, 0x10000, R7 ;  /* 0x0001000008037824 */ /* 0x000fca00078e0207 */
[----:B------:R0:W-:Y:S01]  /*14120*/  STL [R1+0x8], R3 ;  /* 0x0000080301007387 */ /* 0x0001e20000100800 */
[----:B------:R-:W-:Y:S05]  /*14130*/  BRA `(.L_x_2446) ;  /* 0x0000000000f47947 */ /* 0x000fea0003800000 */
.L_x_2445:
[----:B-1----:R-:W1:Y:S02]  /*14140*/  LDC.64 R2, c[0x0][0xc90] ;  /* 0x00032400ff027b82 */ /* 0x002e640000000a00 */
[----:B-1----:R-:W-:-:S05]  /*14150*/  IMAD.WIDE R2, R14, 0x4, R2 ;  /* 0x000000040e027825 */ /* 0x002fca00078e0202 */
[----:B0-----:R0:W2:Y:S02]  /*14160*/  LDG.E R7, desc[UR40][R2.64] ;  /* 0x0000002802077981 */ /* 0x0010a4000c1e1900 */
[----:B0-----:R-:W-:Y:S02]  /*14170*/  IMAD.MOV.U32 R2, RZ, RZ, RZ ;  /* 0x000000ffff027224 */ /* 0x001fe400078e00ff */
[----:B--2---:R-:W-:-:S05]  /*14180*/  IMAD R8, R4, R7, RZ ;  /* 0x0000000704087224 */ /* 0x004fca00078e02ff */
[----:B------:R-:W-:-:S04]  /*14190*/  IABS R9, R8 ;  /* 0x0000000800097213 */ /* 0x000fc80000000000 */
[----:B------:R-:W0:Y:S08]  /*141a0*/  I2F.RP R10, R9 ;  /* 0x00000009000a7306 */ /* 0x000e300000209400 */
[----:B0-----:R-:W0:Y:S02]  /*141b0*/  MUFU.RCP R10, R10 ;  /* 0x0000000a000a7308 */ /* 0x001e240000001000 */
[----:B0-----:R-:W-:-:S06]  /*141c0*/  VIADD R11, R10, 0xffffffe ;  /* 0x0ffffffe0a0b7836 */ /* 0x001fcc0000000000 */
[----:B------:R-:W0:Y:S02]  /*141d0*/  F2I.FTZ.U32.TRUNC.NTZ R3, R11 ;  /* 0x0000000b00037305 */ /* 0x000e24000021f000 */
[----:B0-----:R-:W-:-:S04]  /*141e0*/  IMAD.MOV R12, RZ, RZ, -R3 ;  /* 0x000000ffff0c7224 */ /* 0x001fc800078e0a03 */
[----:B------:R-:W-:-:S04]  /*141f0*/  IMAD R13, R12, R9, RZ ;  /* 0x000000090c0d7224 */ /* 0x000fc800078e02ff */
[----:B------:R-:W-:Y:S01]  /*14200*/  IMAD.HI.U32 R2, R3, R13, R2 ;  /* 0x0000000d03027227 */ /* 0x000fe200078e0002 */
[----:B------:R-:W-:Y:S02]  /*14210*/  IABS R13, R5 ;  /* 0x00000005000d7213 */ /* 0x000fe40000000000 */
[----:B------:R-:W-:-:S03]  /*14220*/  IABS R3, R8 ;  /* 0x0000000800037213 */ /* 0x000fc60000000000 */
[----:B------:R-:W-:-:S04]  /*14230*/  IMAD.HI.U32 R2, R2, R13, RZ ;  /* 0x0000000d02027227 */ /* 0x000fc800078e00ff */
[----:B------:R-:W-:-:S04]  /*14240*/  IMAD.MOV R3, RZ, RZ, -R3 ;  /* 0x000000ffff037224 */ /* 0x000fc800078e0a03 */
        /* <DEDUP_REMOVED lines=11> */
[----:B------:R-:W-:Y:S02]  /*14300*/  IMAD R9, R7, R2, RZ ;  /* 0x0000000207097224 */ /* 0x000fe400078e02ff */
[----:B------:R-:W-:Y:S02]  /*14310*/  IMAD.MOV R2, RZ, RZ, -R2 ;  /* 0x000000ffff027224 */ /* 0x000fe400078e0a02 */
[----:B------:R-:W-:Y:S02]  /*14320*/  IMAD.MOV R10, RZ, RZ, -R9 ;  /* 0x000000ffff0a7224 */ /* 0x000fe400078e0a09 */
[----:B------:R-:W-:Y:S02]  /*14330*/  IMAD R8, R8, R2, R5 ;  /* 0x0000000208087224 */ /* 0x000fe400078e0205 */
[----:B------:R-:W-:Y:S01]  /*14340*/  IMAD.MOV.U32 R2, RZ, RZ, RZ ;  /* 0x000000ffff027224 */ /* 0x000fe200078e00ff */
[----:B------:R-:W-:Y:S02]  /*14350*/  VIADDMNMX R7, R10, UR5, R7, PT ;  /* 0x000000050a077c46 */ /* 0x000fe4000b800107 */
[----:B------:R-:W-:-:S02]  /*14360*/  IADD3 R9, R9, 0x1000000, R8 ;  /* 0x0100000009097810 */ /* 0x000fc40007ffe008 */
[----:B------:R-:W-:-:S04]  /*14370*/  IABS R10, R7 ;  /* 0x00000007000a7213 */ /* 0x000fc80000000000 */
[----:B------:R-:W0:Y:S08]  /*14380*/  I2F.RP R11, R10 ;  /* 0x0000000a000b7306 */ /* 0x000e300000209400 */
[----:B0-----:R-:W0:Y:S02]  /*14390*/  MUFU.RCP R11, R11 ;  /* 0x0000000b000b7308 */ /* 0x001e240000001000 */
[----:B0-----:R-:W-:Y:S01]  /*143a0*/  VIADD R3, R11, 0xffffffe ;  /* 0x0ffffffe0b037836 */ /* 0x001fe20000000000 */
[----:B------:R-:W-:-:S05]  /*143b0*/  IABS R11, R7 ;  /* 0x00000007000b7213 */ /* 0x000fca0000000000 */
[----:B------:R-:W0:Y:S02]  /*143c0*/  F2I.FTZ.U32.TRUNC.NTZ R3, R3 ;  /* 0x0000000300037305 */ /* 0x000e24000021f000 */
[----:B0-----:R-:W-:-:S04]  /*143d0*/  IMAD.MOV R5, RZ, RZ, -R3 ;  /* 0x000000ffff057224 */ /* 0x001fc800078e0a03 */
[----:B------:R-:W-:-:S04]  /*143e0*/  IMAD R5, R5, R10, RZ ;  /* 0x0000000a05057224 */ /* 0x000fc800078e02ff */
[----:B------:R-:W-:Y:S01]  /*143f0*/  IMAD.HI.U32 R2, R3, R5, R2 ;  /* 0x0000000503027227 */ /* 0x000fe200078e0002 */
[----:B------:R-:W-:-:S03]  /*14400*/  IABS R5, R8 ;  /* 0x0000000800057213 */ /* 0x000fc60000000000 */
[----:B------:R-:W-:Y:S02]  /*14410*/  IMAD.MOV R3, RZ, RZ, -R11 ;  /* 0x000000ffff037224 */ /* 0x000fe400078e0a0b */
        /* <DEDUP_REMOVED lines=11> */
[----:B------:R-:W-:Y:S01]  /*144d0*/  @!P1 LOP3.LUT R2, RZ, R7, RZ, 0x33, !PT ;  /* 0x00000007ff029212 */ /* 0x000fe200078e33ff */
[----:B------:R-:W-:-:S04]  /*144e0*/  IMAD.MOV R7, RZ, RZ, -R7 ;  /* 0x000000ffff077224 */ /* 0x000fc800078e0a07 */
[----:B------:R-:W-:-:S05]  /*144f0*/  IMAD R3, R2, R7, R9 ;  /* 0x0000000702037224 */ /* 0x000fca00078e0209 */
[----:B------:R1:W-:Y:S02]  /*14500*/  STL [R1+0x8], R3 ;  /* 0x0000080301007387 */ /* 0x0003e40000100800 */
.L_x_2446:
[----:B01----:R-:W-:-:S05]  /*14510*/  LOP3.LUT R3, RZ, R2, RZ, 0x33, !PT ;  /* 0x00000002ff037212 */ /* 0x003fca00078e33ff */
[----:B------:R-:W-:-:S05]  /*14520*/  IMAD.IADD R2, R4, 0x1, R3 ;  /* 0x0000000104027824 */ /* 0x000fca00078e0203 */
[----:B------:R1:W-:Y:S01]  /*14530*/  STL [R1+0x4], R2 ;  /* 0x0000040201007387 */ /* 0x0003e20000100800 */
[----:B------:R-:W-:Y:S05]  /*14540*/  BRA `(.L_x_2447) ;  /* 0x0000000000107947 */ /* 0x000fea0003800000 */
.L_x_2442:
[----:B------:R-:W-:Y:S01]  /*14550*/  IMAD.U32 R2, RZ, RZ, UR6 ;  /* 0x00000006ff027e24 */ /* 0x000fe2000f8e00ff */
[----:B------:R0:W-:Y:S04]  /*14560*/  STL [R1+0x4], RZ ;  /* 0x000004ff01007387 */ /* 0x0001e80000100800 */
[----:B------:R0:W-:Y:S04]  /*14570*/  STL [R1+0x8], RZ ;  /* 0x000008ff01007387 */ /* 0x0001e80000100800 */
[----:B------:R0:W-:Y:S02]  /*14580*/  STL [R1], R2 ;  /* 0x0000000201007387 */ /* 0x0001e40000100800 */
.L_x_2447:
[----:B------:R-:W2:Y:S04]  /*14590*/  LDL R8, [R1] ;  /* 0x0000000001087983 */ /* 0x000ea80000100800 */
[----:B------:R-:W2:Y:S04]  /*145a0*/  LDL R9, [R1+0x4] ;  /* 0x0000040001097983 */ /* 0x000ea80000100800 */
[----:B------:R-:W2:Y:S04]  /*145b0*/  LDL R10, [R1+0x8] ;  /* 0x00000800010a7983 */ /* 0x000ea80000100800 */
[----:B------:R-:W2:Y:S01]  /*145c0*/  LDL R11, [R1+0xc] ;  /* 0x00000c00010b7983 */ /* 0x000ea20000100800 */
[----:B------:R-:W-:-:S13]  /*145d0*/  ISETP.NE.AND P0, PT, R0, RZ, PT ;  /* 0x000000ff0000720c */ /* 0x000fda0003f05270 */
[----:B------:R-:W3:Y:S01]  /*145e0*/  @!P0 S2R R3, SR_CgaCtaId ;  /* 0x0000000000038919 */ /* 0x000ee20000008800 */
[----:B------:R-:W-:-:S04]  /*145f0*/  @!P0 MOV R0, 0x400 ;  /* 0x0000040000008802 */ /* 0x000fc80000000f00 */
[----:B---3--:R-:W-:-:S05]  /*14600*/  @!P0 LEA R0, R3, R0, 0x18 ;  /* 0x0000000003008211 */ /* 0x008fca00078ec0ff */
[----:B--2---:R2:W-:Y:S01]  /*14610*/  @!P0 STS.128 [R0+0x228d0], R8 ;  /* 0x0228d00800008388 */ /* 0x0045e20000000c00 */
[----:B------:R-:W-:Y:S06]  /*14620*/  BAR.ARV 0x5, 0x180 ;  /* 0x0146000000007b1d */ /* 0x000fec0000002000 */
.L_x_2440:
[----:B--2---:R-:W2:Y:S01]  /*14630*/  LDL R0, [R1+0xc] ;  /* 0x00000c0001007983 */ /* 0x004ea20000100800 */
[----:B------:R-:W-:-:S03]  /*14640*/  ULDC UR4, c[0x0][0xc3c] ;  /* 0x00030f0000047ab9 */ /* 0x000fc60000000800 */
[----:B------:R4:W-:Y:S01]  /*14650*/  STL [R1+0x10], RZ ;  /* 0x000010ff01007387 */ /* 0x0009e20000100800 */
[----:B--2---:R-:W-:Y:S01]  /*14660*/  ISETP.GE.AND P0, PT, R0, UR4, PT ;  /* 0x0000000400007c0c */ /* 0x004fe2000bf06270 */
[----:B------:R-:W-:-:S05]  /*14670*/  IMAD.MOV.U32 R0, RZ, RZ, 0x1 ;  /* 0x00000001ff007424 */ /* 0x000fca00078e00ff */
[----:B------:R4:W-:Y:S04]  /*14680*/  STL [R1+0x14], R0 ;  /* 0x0000140001007387 */ /* 0x0009e80000100800 */
[----:B------:R4:W-:Y:S03]  /*14690*/  STL [R1+0x48], RZ ;  /* 0x000048ff01007387 */ /* 0x0009e60000100800 */
[----:B------:R-:W-:Y:S05]  /*146a0*/  @P0 BRA `(.L_x_2448) ;  /* 0x0000005c006c0947 */ /* 0x000fea0003800000 */
[----:B------:R-:W2:Y:S01]  /*146b0*/  S2UR UR5, SR_CgaCtaId ;  /* 0x00000000000579c3 */ /* 0x000ea20000008800 */
[C---:B----4-:R-:W-:Y:S01]  /*146c0*/  IMAD.SHL.U32 R0, R6.reuse, 0x8, RZ ;  /* 0x0000000806007824 */ /* 0x050fe200078e00ff */
[----:B------:R-:W-:Y:S01]  /*146d0*/  LOP3.LUT R4, R6, 0x7f, RZ, 0xc0, !PT ;  /* 0x0000007f06047812 */ /* 0x000fe200078ec0ff */
[----:B------:R-:W-:Y:S01]  /*146e0*/  UMOV UR4, 0x400 ;  /* 0x0000040000047882 */ /* 0x000fe20000000000 */
[----:B------:R-:W-:Y:S01]  /*146f0*/  BSSY B8, `(.L_x_2448) ;  /* 0x00005d6000087945 */ /* 0x000fe20003800000 */
[----:B------:R-:W-:Y:S01]  /*14700*/  ULDC UR37, c[0x0][0xc] ;  /* 0x0000030000257ab9 */ /* 0x000fe20000000800 */
[----:B------:R-:W-:Y:S01]  /*14710*/  LOP3.LUT R3, R0, 0x1f8, RZ, 0xc0, !PT ;  /* 0x000001f800037812 */ /* 0x000fe200078ec0ff */
[----:B01----:R-:W-:Y:S01]  /*14720*/  IMAD.SHL.U32 R2, R4, 0x8, RZ ;  /* 0x0000000804027824 */ /* 0x003fe200078e00ff */
[----:B------:R-:W-:Y:S01]  /*14730*/  ULDC.64 UR38, c[0x0][0x198] ;  /* 0x0000660000267ab9 */ /* 0x000fe20000000a00 */
[----:B------:R-:W-:Y:S01]  /*14740*/  IMAD.MOV.U32 R0, RZ, RZ, 0x1 ;  /* 0x00000001ff007424 */ /* 0x000fe200078e00ff */
[----:B------:R-:W-:Y:S01]  /*14750*/  LOP3.LUT R3, R3, 0x38, R6, 0x78, !PT ;  /* 0x0000003803037812 */ /* 0x000fe200078e7806 */
[----:B------:R-:W-:-:S03]  /*14760*/  IMAD.SHL.U32 R6, R6, 0x10, RZ ;  /* 0x0000001006067824 */ /* 0x000fc600078e00ff */
[----:B------:R-:W-:Y:S02]  /*14770*/  LOP3.LUT R2, R3, 0x200, R2, 0xf8, !PT ;  /* 0x0000020003027812 */ /* 0x000fe400078ef802 */
[----:B------:R-:W-:-:S04]  /*14780*/  SHF.R.U32.HI R3, RZ, 0x3, R4 ;  /* 0x00000003ff037819 */ /* 0x000fc80000011604 */
[----:B------:R-:W-:Y:S01]  /*14790*/  LOP3.LUT R3, R3, 0x70, R6, 0xf8, !PT ;  /* 0x0000007003037812 */ /* 0x000fe200078ef806 */
[----:B--2---:R-:W-:-:S06]  /*147a0*/  ULEA UR4, UR5, UR4, 0x18 ;  /* 0x0000000405047291 */ /* 0x004fcc000f8ec03f */
[----:B------:R-:W-:-:S04]  /*147b0*/  IMAD.U32 R19, RZ, RZ, UR4 ;  /* 0x00000004ff137e24 */ /* 0x000fc8000f8e00ff */
[----:B------:R-:W-:-:S05]  /*147c0*/  IMAD R2, R2, 0x2, R19 ;  /* 0x0000000202027824 */ /* 0x000fca00078e0213 */
[----:B------:R0:W-:Y:S04]  /*147d0*/  STL [R1+0x24], R2 ;  /* 0x0000240201007387 */ /* 0x0001e80000100800 */
[----:B------:R0:W-:Y:S04]  /*147e0*/  STL [R1+0x48], RZ ;  /* 0x000048ff01007387 */ /* 0x0001e80000100800 */
[----:B------:R0:W-:Y:S04]  /*147f0*/  STL [R1+0x14], R0 ;  /* 0x0000140001007387 */ /* 0x0001e80000100800 */
[----:B------:R0:W-:Y:S02]  /*14800*/  STL [R1+0x10], RZ ;  /* 0x000010ff01007387 */ /* 0x0001e40000100800 */
.L_x_2560:
[----:B--23--:R-:W2:Y:S01]  /*14810*/  LDL R9, [R1+0xc] ;  /* 0x00000c0001097983 */ /* 0x00cea20000100800 */
[----:B------:R-:W-:Y:S05]  /*14820*/  YIELD ;  /* 0x0000000000007946 */ /* 0x000fea0003800000 */
[----:B------:R-:W-:Y:S01]  /*14830*/  ULDC.64 UR4, c[0x0][0xa28] ;  /* 0x00028a0000047ab9 */ /* 0x000fe20000000a00 */
[----:B0-----:R-:W-:Y:S01]  /*14840*/  IMAD.MOV.U32 R0, RZ, RZ, RZ ;  /* 0x000000ffff007224 */ /* 0x001fe200078e00ff */
[----:B------:R-:W-:Y:S01]  /*14850*/  ISETP.NE.U32.AND P0, PT, RZ, UR4, PT ;  /* 0x00000004ff007c0c */ /* 0x000fe2000bf05070 */
[----:B-1----:R-:W0:Y:S01]  /*14860*/  LDC.64 R4, c[0x0][0xa00] ;  /* 0x00028000ff047b82 */ /* 0x002e220000000a00 */
[----:B------:R-:W-:Y:S01]  /*14870*/  IMAD.MOV.U32 R10, RZ, RZ, RZ ;  /* 0x000000ffff0a7224 */ /* 0x000fe200078e00ff */
[----:B------:R-:W-:Y:S01]  /*14880*/  ULDC.64 UR6, c[0x0][0xa08] ;  /* 0x0002820000067ab9 */ /* 0x000fe20000000a00 */
[----:B------:R-:W-:Y:S01]  /*14890*/  ISETP.NE.AND.EX P0, PT, RZ, UR5, PT, P0 ;  /* 0x00000005ff007c0c */ /* 0x000fe2000bf05300 */
[----:B------:R-:W-:-:S12]  /*148a0*/  ULDC.64 UR4, c[0x0][0xa18] ;  /* 0x0002860000047ab9 */ /* 0x000fd80000000a00 */
[----:B------:R-:W2:Y:S02]  /*148b0*/  @P0 LDC.64 R2, c[0x0][0xa28] ;  /* 0x00028a00ff020b82 */ /* 0x000ea40000000a00 */
[----:B--2---:R-:W-:-:S05]  /*148c0*/  @P0 IMAD.WIDE R2, R9, 0x4, R2 ;  /* 0x0000000409020825 */ /* 0x004fca00078e0202 */
[----:B------:R1:W5:Y:S01]  /*148d0*/  @P0 LDG.E R0, desc[UR40][R2.64] ;  /* 0x0000002802000981 */ /* 0x000362000c1e1900 */
[----:B------:R-:W-:Y:S01]  /*148e0*/  ISETP.NE.U32.AND P0, PT, RZ, UR4, PT ;  /* 0x00000004ff007c0c */ /* 0x000fe2000bf05070 */
[----:B0-----:R-:W-:Y:S01]  /*148f0*/  IMAD.WIDE R4, R9, 0x4, R4 ;  /* 0x0000000409047825 */ /* 0x001fe200078e0204 */
[----:B------:R-:W-:Y:S02]  /*14900*/  ISETP.NE.U32.AND P1, PT, RZ, UR6, PT ;  /* 0x00000006ff007c0c */ /* 0x000fe4000bf25070 */
[----:B------:R-:W-:Y:S01]  /*14910*/  ISETP.NE.AND.EX P2, PT, RZ, UR5, PT, P0 ;  /* 0x00000005ff007c0c */ /* 0x000fe2000bf45300 */
[----:B------:R-:W-:Y:S01]  /*14920*/  ULDC.64 UR4, c[0x0][0xa00] ;  /* 0x0002800000047ab9 */ /* 0x000fe20000000a00 */
[----:B------:R-:W-:Y:S01]  /*14930*/  ISETP.NE.AND.EX P1, PT, RZ, UR7, PT, P1 ;  /* 0x00000007ff007c0c */ /* 0x000fe2000bf25310 */
[----:B------:R-:W-:Y:S01]  /*14940*/  IMAD.MOV.U32 R8, RZ, RZ, RZ ;  /* 0x000000ffff087224 */ /* 0x000fe200078e00ff */
[----:B------:R-:W-:Y:S01]  /*14950*/  ISETP.NE.U32.AND P0, PT, RZ, UR4, PT ;  /* 0x00000004ff007c0c */ /* 0x000fe2000bf05070 */
[----:B-1----:R-:W0:Y:S03]  /*14960*/  LDC.64 R2, c[0x0][0xa08] ;  /* 0x00028200ff027b82 */ /* 0x002e260000000a00 */
[----:B------:R-:W-:-:S05]  /*14970*/  ISETP.NE.AND.EX P0, PT, RZ, UR5, PT, P0 ;  /* 0x00000005ff007c0c */ /* 0x000fca000bf05300 */
[----:B------:R-:W1:Y:S08]  /*14980*/  @P2 LDC.64 R6, c[0x0][0xa18] ;  /* 0x00028600ff062b82 */ /* 0x000e700000000a00 */
[----:B------:R-:W2:Y:S01]  /*14990*/  @P0 LDG.E R10, desc[UR40][R4.64] ;  /* 0x00000028040a0981 */ /* 0x000ea2000c1e1900 */
[----:B------:R-:W-:Y:S01]  /*149a0*/  ULDC UR4, c[0x0][0x288] ;  /* 0x0000a20000047ab9 */ /* 0x000fe20000000800 */
[----:B0-----:R-:W-:-:S05]  /*149b0*/  IMAD.WIDE R2, R9, 0x4, R2 ;  /* 0x0000000409027825 */ /* 0x001fca00078e0202 */
[----:B------:R-:W5:Y:S01]  /*149c0*/  @P1 LDG.E R8, desc[UR40][R2.64] ;  /* 0x0000002802081981 */ /* 0x000f62000c1e1900 */
[----:B-1----:R-:W-:-:S03]  /*149d0*/  @P2 IMAD.WIDE R6, R9, 0x4, R6 ;  /* 0x0000000409062825 */ /* 0x002fc600078e0206 */
        /* <DEDUP_REMOVED lines=14> */
[----:B------:R-:W0:Y:S04]  /*14ac0*/  LDG.E R7, desc[UR40][R4.64] ;  /* 0x0000002804077981 */ /* 0x000e28000c1e1900 */
[----:B------:R-:W0:Y:S02]  /*14ad0*/  LDG.E R4, desc[UR40][R4.64+0x4] ;  /* 0x0000042804047981 */ /* 0x000e24000c1e1900 */
[----:B0-----:R-:W-:-:S05]  /*14ae0*/  IMAD.IADD R10, R4, 0x1, -R7 ;  /* 0x00000001040a7824 */ /* 0x001fca00078e0a07 */
[----:B------:R1:W-:Y:S02]  /*14af0*/  STL [R1+0x2c], R10 ;  /* 0x00002c0a01007387 */ /* 0x0003e40000100800 */
.L_x_2449:
[----:B------:R-:W2:Y:S01]  /*14b00*/  LDL.LU R5, [R1+0x8] ;  /* 0x0000080001057983 */ /* 0x000ea20000300800 */
[----:B------:R-:W-:Y:S02]  /*14b10*/  ULDC.64 UR4, c[0x0][0xa20] ;  /* 0x0002880000047ab9 */ /* 0x000fe40000000a00 */
[----:B------:R-:W-:-:S04]  /*14b20*/  ISETP.NE.U32.AND P0, PT, RZ, UR4, PT ;  /* 0x00000004ff007c0c */ /* 0x000fc8000bf05070 */
[----:B------:R-:W-:Y:S02]  /*14b30*/  ISETP.NE.AND.EX P0, PT, RZ, UR5, PT, P0 ;  /* 0x00000005ff007c0c */ /* 0x000fe4000bf05300 */
[C---:B--2---:R-:W-:Y:S02]  /*14b40*/  LOP3.LUT R7, R5.reuse, 0xff000000, RZ, 0xc0, !PT ;  /* 0xff00000005077812 */ /* 0x044fe400078ec0ff */
[C---:B------:R-:W-:Y:S02]  /*14b50*/  LOP3.LUT R4, R5.reuse, 0xff0000, RZ, 0xc0, !PT ;  /* 0x00ff000005047812 */ /* 0x040fe400078ec0ff */
[----:B------:R-:W-:Y:S02]  /*14b60*/  SHF.R.U32.HI R7, RZ, 0x8, R7 ;  /* 0x00000008ff077819 */ /* 0x000fe40000011607 */
[----:B------:R-:W-:Y:S02]  /*14b70*/  LOP3.LUT R17, R5, 0xffff, RZ, 0xc0, !PT ;  /* 0x0000ffff05117812 */ /* 0x000fe400078ec0ff */
[----:B------:R-:W-:Y:S01]  /*14b80*/  LEA.HI R7, R4, R7, RZ, 0x10 ;  /* 0x0000000704077211 */ /* 0x000fe200078f80ff */
[----:B-----5:R-:W-:-:S05]  /*14b90*/  IMAD.IADD R4, R8, 0x1, R0 ;  /* 0x0000000108047824 */ /* 0x020fca00078e0200 */
[----:B------:R2:W-:Y:S01]  /*14ba0*/  STL [R1+0x18], R4 ;  /* 0x0000180401007387 */ /* 0x0005e20000100800 */
[----:B------:R-:W-:Y:S05]  /*14bb0*/  @!P0 BRA `(.L_x_2450) ;  /* 0x0000000000108947 */ /* 0x000fea0003800000 */
[----:B------:R-:W3:Y:S02]  /*14bc0*/  LDC.64 R2, c[0x0][0xa20] ;  /* 0x00028800ff027b82 */ /* 0x000ee40000000a00 */
[----:B---3--:R-:W-:-:S05]  /*14bd0*/  IMAD.WIDE R2, R9, 0x4, R2 ;  /* 0x0000000409027825 */ /* 0x008fca00078e0202 */
[----:B------:R3:W5:Y:S01]  /*14be0*/  LDG.E R6, desc[UR40][R2.64] ;  /* 0x0000002802067981 */ /* 0x000762000c1e1900 */
[----:B------:R-:W-:Y:S05]  /*14bf0*/  BRA `(.L_x_2451) ;  /* 0x0000000000107947 */ /* 0x000fea0003800000 */
.L_x_2450:
[----:B------:R-:W-:Y:S05]  /*14c00*/  @!P1 BRA `(.L_x_2451) ;  /* 0x00000000000c9947 */ /* 0x000fea0003800000 */
[----:B------:R-:W3:Y:S04]  /*14c10*/  LDG.E R6, desc[UR40][R2.64] ;  /* 0x0000002802067981 */ /* 0x000ee8000c1e1900 */
[----:B------:R-:W3:Y:S02]  /*14c20*/  LDG.E R2, desc[UR40][R2.64+0x4] ;  /* 0x0000042802027981 */ /* 0x000ee4000c1e1900 */
[----:B---3--:R-:W-:-:S07]  /*14c30*/  IMAD.IADD R6, R2, 0x1, -R6 ;  /* 0x0000000102067824 */ /* 0x008fce00078e0a06 */
.L_x_2451:
[----:B--2---:R-:W2:Y:S01]  /*14c40*/  LDL.LU R4, [R1+0x4] ;  /* 0x0000040001047983 */ /* 0x004ea20000300800 */
[----:B---3--:R-:W3:Y:S01]  /*14c50*/  LDC R2, c[0x0][0x448] ;  /* 0x00011200ff027b82 */ /* 0x008ee20000000800 */
[----:B-----5:R-:W-:Y:S01]  /*14c60*/  IMAD.IADD R0, R6, 0x1, -R0 ;  /* 0x0000000106007824 */ /* 0x020fe200078e0a00 */
[----:B---3--:R-:W-:-:S13]  /*14c70*/  ISETP.NE.AND P1, PT, R2, 0x1, PT ;  /* 0x000000010200780c */ /* 0x008fda0003f25270 */
[----:B------:R-:W3:Y:S08]  /*14c80*/  @P1 LDC R3, c[0x0][0x44c] ;  /* 0x00011300ff031b82 */ /* 0x000ef00000000800 */
[----:B------:R-:W4:Y:S01]  /*14c90*/  @P1 LDC R2, c[0x0][0x450] ;  /* 0x00011400ff021b82 */ /* 0x000f220000000800 */
[----:B--2---:R-:W-:-:S04]  /*14ca0*/  IMAD.SHL.U32 R11, R4, 0x80, RZ ;  /* 0x00000080040b7824 */ /* 0x004fc800078e00ff */
[----:B------:R-:W-:Y:S01]  /*14cb0*/  VIADD R4, R11, 0x7f ;  /* 0x0000007f0b047836 */ /* 0x000fe20000000000 */
[----:B------:R2:W-:Y:S03]  /*14cc0*/  STL [R1+0x28], R11 ;  /* 0x0000280b01007387 */ /* 0x0005e60000100800 */
[----:B---3--:R-:W-:-:S04]  /*14cd0*/  @P1 IMAD.HI.U32 R3, R4, R3, RZ ;  /* 0x0000000304031227 */ /* 0x008fc800078e00ff */
[----:B------:R-:W-:Y:S01]  /*14ce0*/  IMAD.MOV.U32 R6, RZ, RZ, R4 ;  /* 0x000000ffff067224 */ /* 0x000fe200078e0004 */
[----:B----4-:R-:W-:Y:S01]  /*14cf0*/  @P1 SHF.R.U32.HI R6, RZ, R2, R3 ;  /* 0x00000002ff061219 */ /* 0x010fe20000011603 */
[----:B------:R-:W-:-:S04]  /*14d00*/  VIADD R2, R0, 0x5f ;  /* 0x0000005f00027836 */ /* 0x000fc80000000000 */
[----:B------:R-:W-:-:S05]  /*14d10*/  IMAD.HI R2, R2, 0x2aaaaaab, RZ ;  /* 0x2aaaaaab02027827 */ /* 0x000fca00078e02ff */
[----:B------:R-:W-:-:S04]  /*14d20*/  SHF.R.U32.HI R3, RZ, 0x1f, R2 ;  /* 0x0000001fff037819 */ /* 0x000fc80000011602 */
[----:B------:R-:W-:Y:S02]  /*14d30*/  LEA.HI.SX32 R9, R2, R3, 0x1c ;  /* 0x0000000302097211 */ /* 0x000fe400078fe2ff */
[----:B------:R-:W-:-:S03]  /*14d40*/  IADD3 R2, R0, 0x1, -R10 ;  /* 0x0000000100027810 */ /* 0x000fc60007ffe80a */
[----:B------:R2:W-:Y:S02]  /*14d50*/  STL [R1+0x58], R9 ;  /* 0x0000580901007387 */ /* 0x0005e40000100800 */
[----:B------:R-:W-:Y:S02]  /*14d60*/  IMAD.IADD R6, R2, 0x1, R6 ;  /* 0x0000000102067824 */ /* 0x000fe400078e0206 */
[----:B------:R-:W3:Y:S02]  /*14d70*/  LDC.64 R2, c[0x0][0x9e0] ;  /* 0x00027800ff027b82 */ /* 0x000ee40000000a00 */
[----:B---3--:R-:W-:Y:S01]  /*14d80*/  ISETP.GE.AND P2, PT, R3, 0x1, PT ;  /* 0x000000010300780c */ /* 0x008fe20003f46270 */
[----:B------:R-:W-:-:S12]  /*14d90*/  IMAD.IADD R2, R6, 0x1, R2 ;  /* 0x0000000106027824 */ /* 0x000fd800078e0202 */
[----:B--2---:R-:W-:Y:S05]  /*14da0*/  @!P2 BRA `(.L_x_2452) ;  /* 0x000000000048a947 */ /* 0x004fea0003800000 */
[C---:B------:R-:W-:Y:S01]  /*14db0*/  ISETP.GT.AND P0, PT, R6.reuse, RZ, PT ;  /* 0x000000ff0600720c */ /* 0x040fe20003f04270 */
[----:B------:R-:W-:Y:S01]  /*14dc0*/  BSSY B0, `(.L_x_2453) ;  /* 0x000000e000007945 */ /* 0x000fe20003800000 */
[----:B------:R-:W-:-:S11]  /*14dd0*/  VIADD R8, R6, 0xffffffff ;  /* 0xffffffff06087836 */ /* 0x000fd60000000000 */
[----:B------:R-:W-:Y:S05]  /*14de0*/  @P0 BRA `(.L_x_2454) ;  /* 0x00000000001c0947 */ /* 0x000fea0003800000 */
[----:B------:R-:W-:Y:S01]  /*14df0*/  ISETP.NE.AND P0, PT, R3, 0x1, PT ;  /* 0x000000010300780c */ /* 0x000fe20003f05270 */
[----:B------:R-:W-:-:S12]  /*14e00*/  IMAD.MOV R6, RZ, RZ, -R6 ;  /* 0x000000ffff067224 */ /* 0x000fd800078e0a06 */
[----:B------:R-:W2:Y:S02]  /*14e10*/  @P0 LDC.64 R4, c[0x0][0x9e8] ;  /* 0x00027a00ff040b82 */ /* 0x000ea40000000a00 */
[----:B--2---:R-:W-:-:S05]  /*14e20*/  @P0 IMAD.HI.U32 R4, R6, R4, RZ ;  /* 0x0000000406040227 */ /* 0x004fca00078e00ff */
[----:B------:R-:W-:-:S04]  /*14e30*/  @P0 SHF.R.U32.HI R6, RZ, R5, R4 ;  /* 0x00000005ff060219 */ /* 0x000fc80000011604 */
[----:B------:R-:W-:Y:S01]  /*14e40*/  LOP3.LUT R8, RZ, R6, RZ, 0x33, !PT ;  /* 0x00000006ff087212 */ /* 0x000fe200078e33ff */
[----:B------:R-:W-:Y:S06]  /*14e50*/  BRA `(.L_x_2455) ;  /* 0x0000000000107947 */ /* 0x000fec0003800000 */
.L_x_2454:
[----:B------:R-:W-:-:S13]  /*14e60*/  ISETP.NE.AND P0, PT, R3, 0x1, PT ;  /* 0x000000010300780c */ /* 0x000fda0003f05270 */
[----:B------:R-:W2:Y:S02]  /*14e70*/  @P0 LDC.64 R4, c[0x0][0x9e8] ;  /* 0x00027a00ff040b82 */ /* 0x000ea40000000a00 */
[----:B--2---:R-:W-:-:S05]  /*14e80*/  @P0 IMAD.HI.U32 R4, R8, R4, RZ ;  /* 0x0000000408040227 */ /* 0x004fca00078e00ff */
[----:B------:R-:W-:-:S07]  /*14e90*/  @P0 SHF.R.U32.HI R8, RZ, R5, R4 ;  /* 0x00000005ff080219 */ /* 0x000fce0000011604 */
.L_x_2455:
[----:B------:R-:W-:Y:S05]  /*14ea0*/  BSYNC B0 ;  /* 0x0000000000007941 */ /* 0x000fea0003800000 */
.L_x_2453:
[----:B------:R-:W-:-:S05]  /*14eb0*/  IMAD R8, R8, R3, R3 ;  /* 0x0000000308087224 */ /* 0x000fca00078e0203 */
[----:B------:R-:W-:-:S07]  /*14ec0*/  VIMNMX R2, R2, R8, PT ;  /* 0x0000000802027248 */ /* 0x000fce0003fe0100 */
.L_x_2452:
[----:B------:R-:W2:Y:S01]  /*14ed0*/  @P1 LDC R4, c[0x0][0x44c] ;  /* 0x00011300ff041b82 */ /* 0x000ea20000000800 */
[----:B------:R-:W-:Y:S01]  /*14ee0*/  VIADD R2, R2, 0x5f ;  /* 0x0000005f02027836 */ /* 0x000fe20000000000 */
[----:B------:R-:W-:Y:S01]  /*14ef0*/  ULDC UR4, c[0x0][0x9dc] ;  /* 0x0002770000047ab9 */ /* 0x000fe20000000800 */
[----:B------:R-:W-:Y:S02]  /*14f00*/  IMAD.MOV.U32 R5, RZ, RZ, R11 ;  /* 0x000000ffff057224 */ /* 0x000fe400078e000b */
[----:B------:R-:W-:-:S03]  /*14f10*/  IMAD.HI R2, R2, 0x2aaaaaab, RZ ;  /* 0x2aaaaaab02027827 */ /* 0x000fc600078e02ff */
[----:B------:R-:W3:Y:S01]  /*14f20*/  @P1 LDC R6, c[0x0][0x450] ;  /* 0x00011400ff061b82 */ /* 0x000ee20000000800 */
[----:B--2---:R-:W-:-:S05]  /*14f30*/  @P1 IMAD.HI.U32 R4, R11, R4, RZ ;  /* 0x000000040b041227 */ /* 0x004fca00078e00ff */
[----:B---3--:R-:W-:-:S04]  /*14f40*/  @P1 SHF.R.U32.HI R5, RZ, R6, R4 ;  /* 0x00000006ff051219 */ /* 0x008fc80000011604 */
[----:B------:R-:W-:Y:S02]  /*14f50*/  IADD3 R6, R5, R0, -R10 ;  /* 0x0000000005067210 */ /* 0x000fe40007ffe80a */
[----:B------:R-:W-:-:S04]  /*14f60*/  SHF.R.U32.HI R0, RZ, 0x1f, R2 ;  /* 0x0000001fff007819 */ /* 0x000fc80000011602 */
[----:B------:R-:W-:Y:S01]  /*14f70*/  LEA.HI.SX32 R4, R2, R0, 0x1c ;  /* 0x0000000002047211 */ /* 0x000fe200078fe2ff */
[----:B------:R-:W-:-:S03]  /*14f80*/  VIADD R2, R6, -UR4 ;  /* 0x8000000406027c36 */ /* 0x000fc60008000000 */
[----:B------:R-:W-:Y:S01]  /*14f90*/  VIMNMX R0, R9, R4, PT ;  /* 0x0000000409007248 */ /* 0x000fe20003fe0100 */
[----:B------:R2:W-:Y:S01]  /*14fa0*/  STL [R1+0x54], R4 ;  /* 0x0000540401007387 */ /* 0x0005e20000100800 */
[----:B------:R-:W-:Y:S05]  /*14fb0*/  @!P2 BRA `(.L_x_2456) ;  /* 0x000000000044a947 */ /* 0x000fea0003800000 */
[----:B------:R-:W-:Y:S01]  /*14fc0*/  ISETP.GT.AND P0, PT, R6, -0x1, PT ;  /* 0xffffffff0600780c */ /* 0x000fe20003f04270 */
[----:B------:R-:W-:-:S12]  /*14fd0*/  BSSY B0, `(.L_x_2457) ;  /* 0x000000d000007945 */ /* 0x000fd80003800000 */
[----:B------:R-:W-:Y:S05]  /*14fe0*/  @P0 BRA `(.L_x_2458) ;  /* 0x00000000001c0947 */ /* 0x000fea0003800000 */
[----:B------:R-:W-:Y:S02]  /*14ff0*/  ISETP.NE.AND P0, PT, R3, 0x1, PT ;  /* 0x000000010300780c */ /* 0x000fe40003f05270 */
[----:B------:R-:W-:-:S11]  /*15000*/  LOP3.LUT R6, RZ, R6, RZ, 0x33, !PT ;  /* 0x00000006ff067212 */ /* 0x000fd600078e33ff */
[----:B--2---:R-:W2:Y:S02]  /*15010*/  @P0 LDC.64 R4, c[0x0][0x9e8] ;  /* 0x00027a00ff040b82 */ /* 0x004ea40000000a00 */
[----:B--2---:R-:W-:-:S05]  /*15020*/  @P0 IMAD.HI.U32 R4, R6, R4, RZ ;  /* 0x0000000406040227 */ /* 0x004fca00078e00ff */
[----:B------:R-:W-:-:S04]  /*15030*/  @P0 SHF.R.U32.HI R6, RZ, R5, R4 ;  /* 0x00000005ff060219 */ /* 0x000fc80000011604 */
[----:B------:R-:W-:Y:S01]  /*15040*/  LOP3.LUT R6, RZ, R6, RZ, 0x33, !PT ;  /* 0x00000006ff067212 */ /* 0x000fe200078e33ff */
[----:B------:R-:W-:Y:S06]  /*15050*/  BRA `(.L_x_2459) ;  /* 0x0000000000107947 */ /* 0x000fec0003800000 */
.L_x_2458:
[----:B------:R-:W-:-:S13]  /*15060*/  ISETP.NE.AND P0, PT, R3, 0x1, PT ;  /* 0x000000010300780c */ /* 0x000fda0003f05270 */
[----:B--2---:R-:W2:Y:S02]  /*15070*/  @P0 LDC.64 R4, c[0x0][0x9e8] ;  /* 0x00027a00ff040b82 */ /* 0x004ea40000000a00 */
[----:B--2---:R-:W-:-:S05]  /*15080*/  @P0 IMAD.HI.U32 R4, R6, R4, RZ ;  /* 0x0000000406040227 */ /* 0x004fca00078e00ff */
[----:B------:R-:W-:-:S07]  /*15090*/  @P0 SHF.R.U32.HI R6, RZ, R5, R4 ;  /* 0x00000005ff060219 */ /* 0x000fce0000011604 */
.L_x_2459:
[----:B------:R-:W-:Y:S05]  /*150a0*/  BSYNC B0 ;  /* 0x0000000000007941 */ /* 0x000fea0003800000 */
.L_x_2457:
[----:B------:R-:W-:-:S05]  /*150b0*/  IMAD R3, R6, R3, RZ ;  /* 0x0000000306037224 */ /* 0x000fca00078e02ff */
[----:B------:R-:W-:-:S07]  /*150c0*/  VIMNMX R2, R2, R3, !PT ;  /* 0x0000000302027248 */ /* 0x000fce0007fe0100 */
.L_x_2456:
[----:B------:R-:W-:Y:S01]  /*150d0*/  IMAD.HI R2, R2, 0x2aaaaaab, RZ ;  /* 0x2aaaaaab02027827 */ /* 0x000fe200078e02ff */
[----:B--2---:R-:W-:Y:S01]  /*150e0*/  SHF.R.U32.HI R4, RZ, 0x10, R7 ;  /* 0x00000010ff047819 */ /* 0x004fe20000011607 */
[----:B------:R-:W-:Y:S01]  /*150f0*/  BSSY B0, `(.L_x_2460) ;  /* 0x000002a000007945 */ /* 0x000fe20003800000 */
[----:B------:R-:W-:Y:S01]  /*15100*/  LOP3.LUT R8, R7, 0xff, RZ, 0xc0, !PT ;  /* 0x000000ff07087812 */ /* 0x000fe200078ec0ff */
[----:B------:R-:W-:Y:S01]  /*15110*/  IMAD.MOV.U32 R5, RZ, RZ, RZ ;  /* 0x000000ffff057224 */ /* 0x000fe200078e00ff */
[----:B------:R-:W-:Y:S02]  /*15120*/  SHF.R.U32.HI R3, RZ, 0x1f, R2 ;  /* 0x0000001fff037819 */ /* 0x000fe40000011602 */
[----:B------:R-:W-:Y:S01]  /*15130*/  ISETP.NE.AND P0, PT, R4, RZ, PT ;  /* 0x000000ff0400720c */ /* 0x000fe20003f05270 */
[----:B01----:R-:W-:Y:S01]  /*15140*/  IMAD.MOV.U32 R10, RZ, RZ, R5 ;  /* 0x000000ffff0a7224 */ /* 0x003fe200078e0005 */
[----:B------:R-:W-:-:S04]  /*15150*/  LEA.HI.SX32 R3, R2, R3, 0x1c ;  /* 0x0000000302037211 */ /* 0x000fc800078fe2ff */
[----:B------:R-:W-:-:S04]  /*15160*/  VIMNMX R9, RZ, R3, !PT ;  /* 0x00000003ff097248 */ /* 0x000fc80007fe0100 */
[----:B------:R-:W-:Y:S01]  /*15170*/  ISETP.GT.AND P1, PT, R0, R9, PT ;  /* 0x000000090000720c */ /* 0x000fe20003f24270 */
[----:B------:R0:W-:Y:S02]  /*15180*/  STL [R1+0x34], R9 ;  /* 0x0000340901007387 */ /* 0x0001e40000100800 */
[----:B------:R-:W1:Y:S02]  /*15190*/  @!P0 LDC R4, c[0x0][0x9f0] ;  /* 0x00027c00ff048b82 */ /* 0x000e640000000800 */
[----:B------:R0:W-:Y:S04]  /*151a0*/  STL [R1+0x38], R5 ;  /* 0x0000380501007387 */ /* 0x0001e80000100800 */
[----:B------:R0:W-:Y:S04]  /*151b0*/  STL [R1+0x50], R8 ;  /* 0x0000500801007387 */ /* 0x0001e80000100800 */
[----:B------:R-:W-:Y:S05]  /*151c0*/  @!P1 BRA `(.L_x_2461) ;  /* 0x0000000000709947 */ /* 0x000fea0003800000 */
[-C--:B01----:R-:W-:Y:S02]  /*151d0*/  IABS R5, R4.reuse ;  /* 0x0000000400057213 */ /* 0x083fe40000000000 */
[----:B------:R-:W-:Y:S02]  /*151e0*/  IABS R7, R4 ;  /* 0x0000000400077213 */ /* 0x000fe40000000000 */
[----:B------:R-:W0:Y:S03]  /*151f0*/  I2F.RP R2, R5 ;  /* 0x0000000500027306 */ /* 0x000e260000209400 */
[----:B------:R-:W-:-:S05]  /*15200*/  IMAD.MOV R7, RZ, RZ, -R7 ;  /* 0x000000ffff077224 */ /* 0x000fca00078e0a07 */
[----:B0-----:R-:W0:Y:S02]  /*15210*/  MUFU.RCP R2, R2 ;  /* 0x0000000200027308 */ /* 0x001e240000001000 */
[----:B0-----:R-:W-:-:S06]  /*15220*/  VIADD R2, R2, 0xffffffe ;  /* 0x0ffffffe02027836 */ /* 0x001fcc0000000000 */
[----:B------:R-:W0:Y:S02]  /*15230*/  F2I.FTZ.U32.TRUNC.NTZ R3, R2 ;  /* 0x0000000200037305 */ /* 0x000e24000021f000 */
[----:B0-----:R-:W-:-:S04]  /*15240*/  IMAD.MOV R2, RZ, RZ, -R3 ;  /* 0x000000ffff027224 */ /* 0x001fc800078e0a03 */
[----:B------:R-:W-:Y:S02]  /*15250*/  IMAD R6, R2, R5, RZ ;  /* 0x0000000502067224 */ /* 0x000fe400078e02ff */
[----:B------:R-:W-:-:S04]  /*15260*/  IMAD.MOV.U32 R2, RZ, RZ, RZ ;  /* 0x000000ffff027224 */ /* 0x000fc800078e00ff */
[----:B------:R-:W-:Y:S01]  /*15270*/  IMAD.HI.U32 R6, R3, R6, R2 ;  /* 0x0000000603067227 */ /* 0x000fe200078e0002 */
[----:B------:R-:W-:-:S05]  /*15280*/  IADD3 R3, R4, -0x1, R0 ;  /* 0xffffffff04037810 */ /* 0x000fca0007ffe000 */
[----:B------:R-:W-:-:S05]  /*15290*/  IMAD.IADD R3, R3, 0x1, -R9 ;  /* 0x0000000103037824 */ /* 0x000fca00078e0a09 */
[----:B------:R-:W-:Y:S02]  /*152a0*/  IABS R2, R3 ;  /* 0x0000000300027213 */ /* 0x000fe40000000000 */
[----:B------:R-:W-:-:S03]  /*152b0*/  LOP3.LUT R3, R3, R4, RZ, 0x3c, !PT ;  /* 0x0000000403037212 */ /* 0x000fc600078e3cff */
        /* <DEDUP_REMOVED lines=13> */
.L_x_2461:
[----:B------:R-:W-:Y:S05]  /*15390*/  BSYNC B0 ;  /* 0x0000000000007941 */ /* 0x000fea0003800000 */
.L_x_2460:
[----:B------:R-:W-:Y:S01]  /*153a0*/  IMAD.MOV.U32 R3, RZ, RZ, R10 ;  /* 0x000000ffff037224 */ /* 0x000fe200078e000a */
[----:B------:R-:W-:Y:S03]  /*153b0*/  BSSY B7, `(.L_x_2462) ;  /* 0x00003ec000077945 */ /* 0x000fe60003800000 */
[----:B------:R-:W-:-:S05]  /*153c0*/  IMAD R2, R8, R3, R9 ;  /* 0x0000000308027224 */ /* 0x000fca00078e0209 */
        /* <DEDUP_REMOVED lines=9> */
[----:B0-----:R-:W0:Y:S01]  /*15460*/  S2R R5, SR_LANEID ;  /* 0x0000000000057919 */ /* 0x001e220000000000 */
[----:B------:R-:W-:Y:S01]  /*15470*/  VOTEU.ANY UR4, UPT, PT ;  /* 0x0000000000047886 */ /* 0x000fe200038e0100 */
[----:B------:R-:W3:Y:S01]  /*15480*/  LDC.64 R2, c[0x0][0xc60] ;  /* 0x00031800ff027b82 */ /* 0x000ee20000000a00 */
[----:B------:R-:W0:Y:S02]  /*15490*/  FLO.U32 R0, UR4 ;  /* 0x0000000400007d00 */ /* 0x000e2400080e0000 */
[----:B0-----:R-:W-:-:S06]  /*154a0*/  ISETP.EQ.U32.AND P0, PT, R0, R5, PT ;  /* 0x000000050000720c */ /* 0x001fcc0003f02070 */
[----:B------:R-:W3:Y:S07]  /*154b0*/  POPC R5, UR4 ;  /* 0x0000000400057d09 */ /* 0x000eee0008000000 */
[----:B---3--:R-:W3:Y:S01]  /*154c0*/  @P0 ATOMG.E.ADD.STRONG.GPU PT, R3, desc[UR40][R2.64], R5 ;  /* 0x00000005020309a8 */ /* 0x008ee200081ee1e8 */
[----:B-1----:R-:W0:Y:S02]  /*154d0*/  S2R R4, SR_LTMASK ;  /* 0x0000000000047919 */ /* 0x002e240000003900 */
[----:B0-----:R-:W-:-:S04]  /*154e0*/  LOP3.LUT R4, R4, UR4, RZ, 0xc0, !PT ;  /* 0x0000000404047c12 */ /* 0x001fc8000f8ec0ff */
[----:B------:R-:W0:Y:S01]  /*154f0*/  POPC R7, R4 ;  /* 0x0000000400077309 */ /* 0x000e220000000000 */
[----:B---3--:R-:W0:Y:S02]  /*15500*/  SHFL.IDX PT, R0, R3, R0, 0x1f ;  /* 0x00001f0003007589 */ /* 0x008e2400000e0000 */
[----:B0-----:R-:W-:-:S05]  /*15510*/  IADD3 R0, R0, UR37, R7 ;  /* 0x0000002500007c10 */ /* 0x001fca000fffe007 */
[----:B------:R4:W-:Y:S01]  /*15520*/  STL [R1], R0 ;  /* 0x0000000001007387 */ /* 0x0009e20000100800 */
[----:B------:R-:W-:Y:S05]  /*15530*/  BRA `(.L_x_2464) ;  /* 0x0000003c004c7947 */ /* 0x000fea0003800000 */
.L_x_2463:
        /* <DEDUP_REMOVED lines=13> */
[----:B--2---:R-:W-:Y:S02]  /*15610*/  IMAD.U32 R10, RZ, RZ, UR4 ;  /* 0x00000004ff0a7e24 */ /* 0x004fe4000f8e00ff */
[----:B------:R-:W-:Y:S02]  /*15620*/  IMAD.U32 R11, RZ, RZ, UR5 ;  /* 0x00000005ff0b7e24 */ /* 0x000fe4000f8e00ff */
[----:B------:R-:W-:Y:S02]  /*15630*/  IMAD.MOV.U32 R8, RZ, RZ, 0x70 ;  /* 0x00000070ff087424 */ /* 0x000fe400078e00ff */
[----:B------:R-:W-:Y:S02]  /*15640*/  IMAD.MOV.U32 R12, RZ, RZ, 0x1 ;  /* 0x00000001ff0c7424 */ /* 0x000fe400078e00ff */
[----:B------:R-:W-:-:S07]  /*15650*/  IMAD.MOV.U32 R13, RZ, RZ, RZ ;  /* 0x000000ffff0d7224 */ /* 0x000fce00078e00ff */
[----:B------:R-:W-:-:S07]  /*15660*/  LEPC R20, `(.L_x_2466) ;  /* 0x000000001014794e */ /* 0x000fce0000000000 */
[----:B-1----:R-:W-:Y:S05]  /*15670*/  CALL.ABS.NOINC R2 ;  /* 0x0000000002007343 */ /* 0x002fea0003c00000 */
.L_x_2466:
[----:B------:R-:W-:Y:S05]  /*15680*/  BSYNC B6 ;  /* 0x0000000000067941 */ /* 0x000fea0003800000 */
.L_x_2465:
        /* <DEDUP_REMOVED lines=9> */
[----:B-1----:R-:W-:Y:S02]  /*15720*/  IMAD.U32 R4, RZ, RZ, UR6 ;  /* 0x00000006ff047e24 */ /* 0x002fe4000f8e00ff */
[----:B0-----:R-:W-:Y:S02]  /*15730*/  IMAD.U32 R5, RZ, RZ, UR7 ;  /* 0x00000007ff057e24 */ /* 0x001fe4000f8e00ff */
[----:B------:R-:W-:Y:S02]  /*15740*/  IMAD.U32 R6, RZ, RZ, UR8 ;  /* 0x00000008ff067e24 */ /* 0x000fe4000f8e00ff */
[----:B------:R-:W-:-:S02]  /*15750*/  IMAD.U32 R7, RZ, RZ, UR9 ;  /* 0x00000009ff077e24 */ /* 0x000fc4000f8e00ff */
[----:B--2---:R-:W-:Y:S02]  /*15760*/  IMAD.U32 R10, RZ, RZ, UR4 ;  /* 0x00000004ff0a7e24 */ /* 0x004fe4000f8e00ff */
[----:B------:R-:W-:Y:S02]  /*15770*/  IMAD.U32 R11, RZ, RZ, UR5 ;  /* 0x00000005ff0b7e24 */ /* 0x000fe4000f8e00ff */
[----:B------:R-:W-:Y:S02]  /*15780*/  IMAD.MOV.U32 R8, RZ, RZ, 0x70 ;  /* 0x00000070ff087424 */ /* 0x000fe400078e00ff */
[----:B------:R-:W-:Y:S02]  /*15790*/  IMAD.MOV.U32 R12, RZ, RZ, 0x1 ;  /* 0x00000001ff0c7424 */ /* 0x000fe400078e00ff */
[----:B---3--:R-:W-:-:S07]  /*157a0*/  IMAD.MOV.U32 R13, RZ, RZ, RZ ;  /* 0x000000ffff0d7224 */ /* 0x008fce00078e00ff */
[----:B------:R-:W-:-:S07]  /*157b0*/  LEPC R20, `(.L_x_2469) ;  /* 0x000000001014794e */ /* 0x000fce0000000000 */
[----:B----4-:R-:W-:Y:S05]  /*157c0*/  CALL.ABS.NOINC R2 ;  /* 0x0000000002007343 */ /* 0x010fea0003c00000 */
.L_x_2469:
        /* <DEDUP_REMOVED lines=15> */
.L_x_2468:
[----:B------:R-:W-:Y:S05]  /*158c0*/  BSYNC B6 ;  /* 0x0000000000067941 */ /* 0x000fea0003800000 */
.L_x_2467:
[----:B------:R-:W3:Y:S01]  /*158d0*/  LDL R0, [R1+0xc] ;  /* 0x00000c0001007983 */ /* 0x000ee20000100800 */
[----:B------:R-:W-:Y:S02]  /*158e0*/  ULDC.64 UR4, c[0x0][0x9f8] ;  /* 0x00027e0000047ab9 */ /* 0x000fe40000000a00 */
[----:B------:R-:W-:Y:S01]  /*158f0*/  ISETP.NE.U32.AND P0, PT, RZ, UR4, PT ;  /* 0x00000004ff007c0c */ /* 0x000fe2000bf05070 */
[----:B------:R-:W4:Y:S03]  /*15900*/  LDL R16, [R1+0x30] ;  /* 0x0000300001107983 */ /* 0x000f260000100800 */
[----:B------:R-:W-:Y:S01]  /*15910*/  ISETP.NE.AND.EX P0, PT, RZ, UR5, PT, P0 ;  /* 0x00000005ff007c0c */ /* 0x000fe2000bf05300 */
[----:B------:R-:W-:-:S12]  /*15920*/  ULDC.64 UR4, c[0x0][0xa08] ;  /* 0x0002820000047ab9 */ /* 0x000fd80000000a00 */
[----:B------:R-:W5:Y:S01]  /*15930*/  @P0 LDC.64 R2, c[0x0][0x9f8] ;  /* 0x00027e00ff020b82 */ /* 0x000f620000000a00 */
[----:B---3--:R-:W-:Y:S02]  /*15940*/  IMAD.MOV.U32 R7, RZ, RZ, R0 ;  /* 0x000000ffff077224 */ /* 0x008fe400078e0000 */
[----:B-----5:R-:W-:-:S05]  /*15950*/  @P0 IMAD.WIDE R2, R0, 0x4, R2 ;  /* 0x0000000400020825 */ /* 0x020fca00078e0202 */
[----:B------:R3:W0:Y:S01]  /*15960*/  @P0 LDG.E R7, desc[UR40][R2.64] ;  /* 0x0000002802070981 */ /* 0x000622000c1e1900 */
[----:B----4-:R-:W-:Y:S01]  /*15970*/  VIADD R0, R16, 0xffffffff ;  /* 0xffffffff10007836 */ /* 0x010fe20000000000 */
[----:B---3--:R-:W3:Y:S02]  /*15980*/  LDC.64 R2, c[0x0][0x418] ;  /* 0x00010600ff027b82 */ /* 0x008ee40000000a00 */
[----:B---3--:R-:W-:Y:S01]  /*15990*/  LOP3.LUT P0, RZ, R2, UR4, RZ, 0xfc, !PT ;  /* 0x0000000402ff7c12 */ /* 0x008fe2000f80fcff */
[----:B------:R-:W-:-:S03]  /*159a0*/  UMOV UR4, 0xffffffff ;  /* 0xffffffff00047882 */ /* 0x000fc60000000000 */
[----:B------:R-:W-:Y:S02]  /*159b0*/  LOP3.LUT P0, RZ, R3, UR5, RZ, 0xfc, P0 ;  /* 0x0000000503ff7c12 */ /* 0x000fe4000800fcff */
[----:B0-----:R-:W-:Y:S01]  /*159c0*/  SHF.R.S32.HI R8, RZ, 0x1f, R7 ;  /* 0x0000001fff087819 */ /* 0x001fe20000011407 */
[----:B------:R0:W-:Y:S01]  /*159d0*/  STL [R1+0x4], R7 ;  /* 0x0000040701007387 */ /* 0x0001e20000100800 */
[----:B------:R-:W-:-:S03]  /*159e0*/  SEL R16, R7, RZ, !P0 ;  /* 0x000000ff07107207 */ /* 0x000fc60004000000 */
[----:B------:R0:W-:Y:S01]  /*159f0*/  STL [R1+0x8], R8 ;  /* 0x0000080801007387 */ /* 0x0001e20000100800 */
[----:B------:R-:W-:Y:S05]  /*15a00*/  BRA.DIV UR4, `(.L_x_2470) ;  /* 0x0000005204507947 */ /* 0x000fea000b800000 */
[----:B-1----:R-:W1:Y:S02]  /*15a10*/  S2R R4, SR_TID.X ;  /* 0x0000000000047919 */ /* 0x002e640000002100 */
[----:B-1----:R-:W-:-:S04]  /*15a20*/  SHF.R.U32.HI R4, RZ, 0x5, R4 ;  /* 0x00000005ff047819 */ /* 0x002fc80000011604 */
[----:B------:R-:W-:-:S05]  /*15a30*/  LOP3.LUT R4, R4, 0x3, RZ, 0xc0, !PT ;  /* 0x0000000304047812 */ /* 0x000fca00078ec0ff */
[----:B------:R1:W3:Y:S02]  /*15a40*/  SHFL.IDX PT, R14, R4, RZ, 0x1f ;  /* 0x00001fff040e7589 */ /* 0x0002e400000e0000 */
.L_x_2576:
[----:B------:R4:W-:Y:S01]  /*15a50*/  STL [R1+0x20], R0 ;  /* 0x0000200001007387 */ /* 0x0009e20000100800 */
[----:B---3--:R-:W-:Y:S02]  /*15a60*/  ISETP.NE.AND P0, PT, R14, RZ, PT ;  /* 0x000000ff0e00720c */ /* 0x008fe40003f05270 */
[----:B------:R-:W-:Y:S02]  /*15a70*/  PLOP3.LUT P1, PT, PT, PT, PT, 0x8, 0x0 ;  /* 0x000000000000781c */ /* 0x000fe40003f2e170 */
[----:B------:R-:W-:-:S11]  /*15a80*/  LOP3.LUT R18, R18, 0xfffffffe, RZ, 0xc0, !PT ;  /* 0xfffffffe12127812 */ /* 0x000fd600078ec0ff */
[----:B------:R-:W-:Y:S01]  /*15a90*/  @P1 LOP3.LUT R18, R18, 0x1, RZ, 0xfc, !PT ;  /* 0x0000000112121812 */ /* 0x000fe200078efcff */
[----:B----4-:R-:W-:Y:S06]  /*15aa0*/  @P0 BRA `(.L_x_2471) ;  /* 0x00000004000c0947 */ /* 0x010fec0003800000 */
[----:B------:R-:W-:-:S03]  /*15ab0*/  UMOV UR4, 0xffffffff ;  /* 0xffffffff00047882 */ /* 0x000fc60000000000 */
[----:B------:R-:W-:Y:S05]  /*15ac0*/  BRA.DIV UR4, `(.L_x_2472) ;  /* 0x0000005204547947 */ /* 0x000fea000b800000 */
[----:B------:R-:W-:-:S13]  /*15ad0*/  ELECT P6, URZ, PT ;  /* 0x00000000003f782f */ /* 0x000fda00038c0000 */
.L_x_2579:
[----:B------:R-:W-:Y:S05]  /*15ae0*/  @!P6 BRA `(.L_x_2471) ;  /* 0x0000000000fce947 */ /* 0x000fea0003800000 */
[----:B------:R-:W-:-:S04]  /*15af0*/  ISETP.NE.U32.AND P0, PT, R2, RZ, PT ;  /* 0x000000ff0200720c */ /* 0x000fc80003f05070 */
[----:B------:R-:W-:-:S13]  /*15b00*/  ISETP.NE.AND.EX P0, PT, R3, RZ, PT, P0 ;  /* 0x000000ff0300720c */ /* 0x000fda0003f05300 */
[----:B------:R-:W-:Y:S05]  /*15b10*/  @!P0 BRA `(.L_x_2473) ;  /* 0x0000000000508947 */ /* 0x000fea0003800000 */
[----:B------:R-:W3:Y:S01]  /*15b20*/  LDC R6, c[0x0][0x43c] ;  /* 0x00010f00ff067b82 */ /* 0x000ee20000000800 */
[----:B------:R-:W-:Y:S01]  /*15b30*/  IMAD.MOV.U32 R9, RZ, RZ, R0 ;  /* 0x000000ffff097224 */ /* 0x000fe200078e0000 */
[----:B------:R-:W-:-:S03]  /*15b40*/  ULDC.64 UR4, c[0x0][0x428] ;  /* 0x00010a0000047ab9 */ /* 0x000fc60000000a00 */
[----:B------:R-:W-:Y:S01]  /*15b50*/  IMAD.MOV.U32 R0, RZ, RZ, R9 ;  /* 0x000000ffff007224 */ /* 0x000fe200078e0009 */
[----:B---3--:R-:W-:-:S13]  /*15b60*/  ISETP.NE.AND P0, PT, R6, 0x1, PT ;  /* 0x000000010600780c */ /* 0x008fda0003f05270 */
[----:B-1----:R-:W1:Y:S02]  /*15b70*/  @P0 LDC.64 R4, c[0x0][0x440] ;  /* 0x00011000ff040b82 */ /* 0x002e640000000a00 */
[----:B-1----:R-:W-:-:S05]  /*15b80*/  @P0 IMAD.HI.U32 R4, R9, R4, RZ ;  /* 0x0000000409040227 */ /* 0x002fca00078e00ff */
        /* <DEDUP_REMOVED lines=13> */
.L_x_2473:
[----:B------:R-:W4:Y:S04]  /*15c60*/  LDL R0, [R1+0x10] ;  /* 0x0000100001007983 */ /* 0x000f280000100800 */
[----:B---3--:R-:W3:Y:S01]  /*15c70*/  LDL R2, [R1+0x14] ;  /* 0x0000140001027983 */ /* 0x008ee20000100800 */
[----:B----4-:R-:W-:Y:S01]  /*15c80*/  IMAD R0, R0, 0x8, R19 ;  /* 0x0000000800007824 */ /* 0x010fe200078e0213 */
[----:B---3--:R-:W-:-:S04]  /*15c90*/  SHF.L.U32 R2, R2, 0x1f, RZ ;  /* 0x0000001f02027819 */ /* 0x008fc800000006ff */
[----:B------:R-:W3:Y:S02]  /*15ca0*/  SYNCS.PHASECHK.TRANS64.TRYWAIT P0, [R0+URZ+0x22840], R2 ;  /* 0x02284002000075a7 */ /* 0x000ee4000800017f */
[----:B---3--:R-:W-:Y:S05]  /*15cb0*/  @!P0 BRA `(.L_x_2474) ;  /* 0x0000004c00f88947 */ /* 0x008fea0003800000 */
.L_x_2580:
[----:B------:R-:W4:Y:S02]  /*15cc0*/  S2R R3, SR_TID.X ;  /* 0x0000000000037919 */ /* 0x000f240000002100 */
[----:B----4-:R-:W-:-:S04]  /*15cd0*/  LOP3.LUT R3, R3, 0x7f, RZ, 0xc0, !PT ;  /* 0x0000007f03037812 */ /* 0x010fc800078ec0ff */
[----:B------:R-:W-:-:S13]  /*15ce0*/  ISETP.NE.AND P0, PT, R3, RZ, PT ;  /* 0x000000ff0300720c */ /* 0x000fda0003f05270 */
[----:B------:R-:W-:Y:S05]  /*15cf0*/  @P0 BRA `(.L_x_2475) ;  /* 0x00000000001c0947 */ /* 0x000fea0003800000 */
[----:B------:R-:W4:Y:S01]  /*15d00*/  S2R R3, SR_TID.X ;  /* 0x0000000000037919 */ /* 0x000f220000002100 */
[----:B---3--:R-:W-:-:S04]  /*15d10*/  IMAD.MOV.U32 R2, RZ, RZ, 0x3000 ;  /* 0x00003000ff027424 */ /* 0x008fc800078e00ff */
[----:B------:R3:W-:Y:S01]  /*15d20*/  SYNCS.ARRIVE.TRANS64 RZ, [R0+URZ+0x22830], R2 ;  /* 0x0228300200ff79a7 */ /* 0x0007e2000800003f */
[----:B----4-:R-:W-:-:S04]  /*15d30*/  LOP3.LUT R3, R3, 0x1f, RZ, 0xc0, !PT ;  /* 0x0000001f03037812 */ /* 0x010fc800078ec0ff */
[----:B------:R-:W-:-:S13]  /*15d40*/  ISETP.NE.AND P0, PT, R3, RZ, PT ;  /* 0x000000ff0300720c */ /* 0x000fda0003f05270 */
[----:B---3--:R-:W-:Y:S05]  /*15d50*/  @!P0 BRA `(.L_x_2475) ;  /* 0x0000000000048947 */ /* 0x008fea0003800000 */
[----:B------:R-:W-:Y:S01]  /*15d60*/  BPT.TRAP 0x1 ;  /* 0x000000040000795c */ /* 0x000fe20000300000 */
.L_x_2475:
[----:B-1----:R-:W4:Y:S04]  /*15d70*/  LDL R4, [R1+0x10] ;  /* 0x0000100001047983 */ /* 0x002f280000100800 */
[----:B------:R-:W2:Y:S04]  /*15d80*/  LDL R3, [R1+0x20] ;  /* 0x0000200001037983 */ /* 0x000ea80000100800 */
[----:B---3--:R-:W3:Y:S01]  /*15d90*/  LDL R2, [R1+0x18] ;  /* 0x0000180001027983 */ /* 0x008ee20000100800 */
[----:B------:R-:W-:Y:S01]  /*15da0*/  R2UR UR9, R0 ;  /* 0x00000000000972ca */ /* 0x000fe200000e0000 */
[----:B------:R-:W-:Y:S01]  /*15db0*/  UIADD3 UR6, UP0, UR38, 0x370, URZ ;  /* 0x0000037026067890 */ /* 0x000fe2000ff1e03f */
[----:B------:R-:W-:Y:S01]  /*15dc0*/  R2UR UR12, R17 ;  /* 0x00000000110c72ca */ /* 0x000fe200000e0000 */
[----:B------:R-:W-:Y:S01]  /*15dd0*/  UMOV UR5, 0x14f00000 ;  /* 0x14f0000000057882 */ /* 0x000fe20000000000 */
[----:B-----5:R-:W-:Y:S01]  /*15de0*/  R2UR UR13, R16 ;  /* 0x00000000100d72ca */ /* 0x020fe200000e0000 */
[----:B------:R-:W-:Y:S01]  /*15df0*/  UIADD3.X UR7, URZ, UR39, URZ, UP0, !UPT ;  /* 0x000000273f077290 */ /* 0x000fe200087fe43f */
[----:B------:R-:W-:Y:S01]  /*15e00*/  PLOP3.LUT P0, PT, PT, PT, PT, 0x80, 0x0 ;  /* 0x000000000000781c */ /* 0x000fe20003f0f070 */
[----:B------:R-:W-:Y:S01]  /*15e10*/  UMOV UR10, URZ ;  /* 0x0000003f000a7c82 */ /* 0x000fe20008000000 */
[----:B------:R-:W-:-:S05]  /*15e20*/  LOP3.LUT R18, R18, 0xfffffffe, RZ, 0xc0, !PT ;  /* 0xfffffffe12127812 */ /* 0x000fca00078ec0ff */
[----:B------:R-:W-:-:S06]  /*15e30*/  UIADD3 UR9, UR9, 0x22830, URZ ;  /* 0x0002283009097890 */ /* 0x000fcc000fffe03f */
[----:B------:R-:W-:Y:S01]  /*15e40*/  @P0 LOP3.LUT R18, R18, 0x1, RZ, 0xfc, !PT ;  /* 0x0000000112120812 */ /* 0x000fe200078efcff */
[----:B----4-:R-:W-:Y:S01]  /*15e50*/  IMAD R0, R4, 0x3000, R19 ;  /* 0x0000300004007824 */ /* 0x010fe200078e0213 */
[----:B--2---:R-:W-:-:S04]  /*15e60*/  R2UR UR11, R3 ;  /* 0x00000000030b72ca */ /* 0x004fc800000e0000 */
[----:B------:R-:W-:Y:S02]  /*15e70*/  R2UR UR8, R0 ;  /* 0x00000000000872ca */ /* 0x000fe400000e0000 */
[----:B---3--:R-:W-:-:S11]  /*15e80*/  R2UR UR4, R2 ;  /* 0x00000000020472ca */ /* 0x008fd600000e0000 */
[----:B------:R-:W-:Y:S02]  /*15e90*/  UIADD3 UR8, UR8, 0x1c400, URZ ;  /* 0x0001c40008087890 */ /* 0x000fe4000fffe03f */
[----:B------:R-:W-:-:S03]  /*15ea0*/  UIMAD UR11, UR11, 0x60, UR4 ;  /* 0x000000600b0b78a4 */ /* 0x000fc6000f8e0204 */
[----:B------:R-:W-:-:S06]  /*15eb0*/  UMOV UR4, 0x0 ;  /* 0x0000000000047882 */ /* 0x000fcc0000000000 */
[----:B------:R3:W-:Y:S02]  /*15ec0*/  UTMALDG.4D [UR8], [UR6], desc[UR4] ;  /* 0x00000408060075b4 */ /* 0x0007e40008019000 */
[----:B---3--:R-:W-:Y:S01]  /*15ed0*/  NOP ;  /* 0x0000000000007918 */ /* 0x008fe20000000000 */
.L_x_2471:
[----:B------:R-:W3:Y:S01]  /*15ee0*/  LDL.LU R3, [R1+0x40] ;  /* 0x0000400001037983 */ /* 0x000ee20000300800 */
[----:B------:R-:W-:Y:S05]  /*15ef0*/  WARPSYNC.ALL ;  /* 0x0000000000007948 */ /* 0x000fea0003800000 */
[----:B------:R-:W-:Y:S01]  /*15f00*/  ULDC.64 UR4, c[0x0][0x298] ;  /* 0x0000a60000047ab9 */ /* 0x000fe20000000a00 */
[----:B------:R-:W-:Y:S01]  /*15f10*/  BSSY B6, `(.L_x_2476) ;  /* 0x000001c000067945 */ /* 0x000fe20003800000 */
[----:B------:R-:W-:Y:S01]  /*15f20*/  BAR.SYNC.DEFER_BLOCKING 0x8, 0x180 ;  /* 0x0206000000007b1d */ /* 0x000fe20000010000 */
[----:B---3--:R-:W-:Y:S01]  /*15f30*/  SHF.R.S32.HI R0, RZ, 0x1f, R3 ;  /* 0x0000001fff007819 */ /* 0x008fe20000011403 */
[----:B-1----:R-:W-:-:S04]  /*15f40*/  IMAD.WIDE.U32 R4, R3, UR4, RZ ;  /* 0x0000000403047c25 */ /* 0x002fc8000f8e00ff */
[----:B------:R-:W-:Y:S01]  /*15f50*/  IMAD R2, R0, UR4, RZ ;  /* 0x0000000400027c24 */ /* 0x000fe2000f8e02ff */
[----:B------:R1:W-:Y:S01]  /*15f60*/  STL.64 [R1+0x40], R4 ;  /* 0x0000400401007387 */ /* 0x0003e20000100a00 */
[----:B------:R-:W-:Y:S02]  /*15f70*/  VIADD R0, R19, 0x18400 ;  /* 0x0001840013007836 */ /* 0x000fe40000000000 */
[----:B------:R-:W-:-:S03]  /*15f80*/  IMAD R2, R3, UR5, R2 ;  /* 0x0000000503027c24 */ /* 0x000fc6000f8e0202 */
[----:B------:R-:W-:Y:S01]  /*15f90*/  LOP3.LUT P0, RZ, R0, 0x3ff, RZ, 0xc0, !PT ;  /* 0x000003ff00ff7812 */ /* 0x000fe2000780c0ff */
[----:B------:R-:W-:-:S05]  /*15fa0*/  IMAD.IADD R0, R5, 0x1, R2 ;  /* 0x0000000105007824 */ /* 0x000fca00078e0202 */
[----:B------:R1:W-:Y:S07]  /*15fb0*/  STL [R1+0x4c], R0 ;  /* 0x00004c0001007387 */ /* 0x0003ee0000100800 */
[----:B------:R-:W-:Y:S05]  /*15fc0*/  @!P0 BRA `(.L_x_2477) ;  /* 0x0000000000408947 */ /* 0x000fea0003800000 */
[----:B------:R-:W-:Y:S01]  /*15fd0*/  MOV R2, 0x0 ;  /* 0x0000000000027802 */ /* 0x000fe20000000f00 */
[----:B------:R-:W-:Y:S01]  /*15fe0*/  ULDC.64 UR6, c[0x4][0x98] ;  /* 0x0100260000067ab9 */ /* 0x000fe20000000a00 */
[----:B------:R-:W-:Y:S01]  /*15ff0*/  ULDC.64 UR8, c[0x4][0xa0] ;  /* 0x0100280000087ab9 */ /* 0x000fe20000000a00 */
[----:B------:R-:W-:Y:S01]  /*16000*/  ULDC.64 UR4, c[0x4][0x20] ;  /* 0x0100080000047ab9 */ /* 0x000fe20000000a00 */
[----:B-1----:R-:W-:Y:S02]  /*16010*/  IMAD.U32 R4, RZ, RZ, UR6 ;  /* 0x00000006ff047e24 */ /* 0x002fe4000f8e00ff */
[----:B------:R-:W1:Y:S01]  /*16020*/  LDC.64 R2, c[0x4][R2] ;  /* 0x0100000002027b82 */ /* 0x000e620000000a00 */
[----:B------:R-:W-:Y:S02]  /*16030*/  IMAD.U32 R5, RZ, RZ, UR7 ;  /* 0x00000007ff057e24 */ /* 0x000fe4000f8e00ff */
[----:B------:R-:W-:Y:S02]  /*16040*/  IMAD.U32 R6, RZ, RZ, UR8 ;  /* 0x00000008ff067e24 */ /* 0x000fe4000f8e00ff */
[----:B0-----:R-:W-:-:S02]  /*16050*/  IMAD.U32 R7, RZ, RZ, UR9 ;  /* 0x00000009ff077e24 */ /* 0x001fc4000f8e00ff */
[----:B--2---:R-:W-:Y:S02]  /*16060*/  IMAD.U32 R10, RZ, RZ, UR4 ;  /* 0x00000004ff0a7e24 */ /* 0x004fe4000f8e00ff */
[----:B------:R-:W-:Y:S02]  /*16070*/  IMAD.U32 R11, RZ, RZ, UR5 ;  /* 0x00000005ff0b7e24 */ /* 0x000fe4000f8e00ff */
[----:B------:R-:W-:Y:S02]  /*16080*/  IMAD.MOV.U32 R8, RZ, RZ, 0x70 ;  /* 0x00000070ff087424 */ /* 0x000fe400078e00ff */
[----:B------:R-:W-:Y:S02]  /*16090*/  IMAD.MOV.U32 R12, RZ, RZ, 0x1 ;  /* 0x00000001ff0c7424 */ /* 0x000fe400078e00ff */
[----:B------:R-:W-:-:S07]  /*160a0*/  IMAD.MOV.U32 R13, RZ, RZ, RZ ;  /* 0x000000ffff0d7224 */ /* 0x000fce00078e00ff */
[----:B------:R-:W-:-:S07]  /*160b0*/  LEPC R20, `(.L_x_2477) ;  /* 0x000000001014794e */ /* 0x000fce0000000000 */
[----:B-1----:R-:W-:Y:S05]  /*160c0*/  CALL.ABS.NOINC R2 ;  /* 0x0000000002007343 */ /* 0x002fea0003c00000 */
.L_x_2477:
[----:B------:R-:W-:Y:S05]  /*160d0*/  BSYNC B6 ;  /* 0x0000000000067941 */ /* 0x000fea0003800000 */
.L_x_2476:
[----:B-1----:R-:W3:Y:S01]  /*160e0*/  LDL.LU R0, [R1+0x4c] ;  /* 0x00004c0001007983 */ /* 0x002ee20000300800 */
[----:B------:R-:W-:Y:S01]  /*160f0*/  ULDC.64 UR6, c[0x0][0xa00] ;  /* 0x0002800000067ab9 */ /* 0x000fe20000000a00 */
[----:B------:R-:W-:Y:S01]  /*16100*/  ULDC.64 UR4, c[0x0][0x2d8] ;  /* 0x0000b60000047ab9 */ /* 0x000fe20000000a00 */
[----:B0-----:R-:W0:Y:S01]  /*16110*/  LDC R7, c[0x0][0x448] ;  /* 0x00011200ff077b82 */ /* 0x001e220000000800 */
[----:B------:R-:W3:Y:S04]  /*16120*/  LDL.LU.64 R2, [R1+0x40] ;  /* 0x0000400001027983 */ /* 0x000ee80000300a00 */
[----:B------:R-:W4:Y:S04]  /*16130*/  LDL R5, [R1+0xc] ;  /* 0x00000c0001057983 */ /* 0x000f280000100800 */
[----:B------:R-:W2:Y:S01]  /*16140*/  LDL R12, [R1+0x28] ;  /* 0x00002800010c7983 */ /* 0x000ea20000100800 */
[----:B------:R-:W-:Y:S01]  /*16150*/  ISETP.NE.U32.AND P0, PT, RZ, UR6, PT ;  /* 0x00000006ff007c0c */ /* 0x000fe2000bf05070 */
[----:B------:R-:W-:-:S03]  /*16160*/  ULDC UR6, c[0x0][0x2b8] ;  /* 0x0000ae0000067ab9 */ /* 0x000fc60000000800 */
[----:B------:R-:W-:Y:S01]  /*16170*/  ISETP.NE.AND.EX P0, PT, RZ, UR7, PT, P0 ;  /* 0x00000007ff007c0c */ /* 0x000fe2000bf05300 */
[----:B------:R-:W1:Y:S02]  /*16180*/  S2R R8, SR_TID.X ;  /* 0x0000000000087919 */ /* 0x000e640000002100 */
[----:B-1----:R-:W-:Y:S02]  /*16190*/  IMAD.SHL.U32 R8, R8, 0x10, RZ ;  /* 0x0000001008087824 */ /* 0x002fe400078e00ff */
[----:B---3--:R-:W-:Y:S01]  /*161a0*/  IMAD.MOV.U32 R3, RZ, RZ, R0 ;  /* 0x000000ffff037224 */ /* 0x008fe200078e0000 */
[----:B----4-:R-:W-:-:S04]  /*161b0*/  SHF.R.S32.HI R0, RZ, 0x1f, R5 ;  /* 0x0000001fff007819 */ /* 0x010fc80000011405 */
[----:B------:R-:W-:Y:S02]  /*161c0*/  SEL R4, R0, RZ, !P0 ;  /* 0x000000ff00047207 */ /* 0x000fe40004000000 */
[----:B------:R-:W-:Y:S02]  /*161d0*/  SEL R0, R5, RZ, !P0 ;  /* 0x000000ff05007207 */ /* 0x000fe40004000000 */
[----:B------:R-:W1:Y:S01]  /*161e0*/  S2R R5, SR_TID.X ;  /* 0x0000000000057919 */ /* 0x000e620000002100 */
[----:B------:R-:W-:-:S04]  /*161f0*/  IMAD.WIDE.U32 R2, R17, UR4, R2 ;  /* 0x0000000411027c25 */ /* 0x000fc8000f8e0002 */
[----:B------:R-:W-:Y:S01]  /*16200*/  IMAD R3, R17, UR5, R3 ;  /* 0x0000000511037c24 */ /* 0x000fe2000f8e0203 */
[----:B------:R-:W-:Y:S02]  /*16210*/  ULDC.64 UR4, c[0x0][0x2e0] ;  /* 0x0000b80000047ab9 */ /* 0x000fe40000000a00 */
[----:B------:R-:W-:Y:S02]  /*16220*/  IMAD R4, R4, UR4, RZ ;  /* 0x0000000404047c24 */ /* 0x000fe4000f8e02ff */
[----:B------:R-:W-:-:S04]  /*16230*/  IMAD.WIDE.U32 R2, R0, UR4, R2 ;  /* 0x0000000400027c25 */ /* 0x000fc8000f8e0002 */
[----:B------:R-:W-:Y:S01]  /*16240*/  IMAD R0, R0, UR5, R4 ;  /* 0x0000000500007c24 */ /* 0x000fe2000f8e0204 */
[----:B0-----:R-:W-:Y:S01]  /*16250*/  ISETP.NE.AND P0, PT, R7, 0x1, PT ;  /* 0x000000010700780c */ /* 0x001fe20003f05270 */
[----:B------:R-:W0:Y:S01]  /*16260*/  S2R R9, SR_TID.X ;  /* 0x0000000000097919 */ /* 0x000e220000002100 */
[----:B------:R-:W-:-:S11]  /*16270*/  ULDC.64 UR4, c[0x0][0x2d0] ;  /* 0x0000b40000047ab9 */ /* 0x000fd60000000a00 */
[----:B------:R-:W3:Y:S01]  /*16280*/  @P0 LDC R6, c[0x0][0x450] ;  /* 0x00011400ff060b82 */ /* 0x000ee20000000800 */
[----:B-1----:R-:W-:-:S04]  /*16290*/  LOP3.LUT R5, R5, 0x7f, RZ, 0xc0, !PT ;  /* 0x0000007f05057812 */ /* 0x002fc800078ec0ff */
[----:B------:R-:W-:-:S04]  /*162a0*/  SHF.R.U32.HI R5, RZ, 0x3, R5 ;  /* 0x00000003ff057819 */ /* 0x000fc80000011605 */
[----:B------:R-:W-:Y:S02]  /*162b0*/  LOP3.LUT R8, R5, 0x70, R8, 0xf8, !PT ;  /* 0x0000007005087812 */ /* 0x000fe400078ef808 */
[----:B------:R-:W1:Y:S03]  /*162c0*/  @P0 LDC R5, c[0x0][0x44c] ;  /* 0x00011300ff050b82 */ /* 0x000e660000000800 */
[----:B--2---:R-:W-:Y:S02]  /*162d0*/  IMAD.IADD R4, R8, 0x1, R12 ;  /* 0x0000000108047824 */ /* 0x004fe400078e020c */
[----:B------:R2:W5:Y:S01]  /*162e0*/  LDL R8, [R1+0x24] ;  /* 0x0000240001087983 */ /* 0x0005620000100800 */
[----:B------:R-:W-:Y:S02]  /*162f0*/  IMAD.IADD R3, R3, 0x1, R0 ;  /* 0x0000000103037824 */ /* 0x000fe400078e0200 */
[----:B------:R-:W-:Y:S01]  /*16300*/  IMAD.MOV.U32 R0, RZ, RZ, R4 ;  /* 0x000000ffff007224 */ /* 0x000fe200078e0004 */
[----:B------:R-:W4:Y:S01]  /*16310*/  S2R R10, SR_TID.X ;  /* 0x00000000000a7919 */ /* 0x000f220000002100 */
[----:B-1----:R-:W-:-:S05]  /*16320*/  @P0 IMAD.HI.U32 R5, R4, R5, RZ ;  /* 0x0000000504050227 */ /* 0x002fca00078e00ff */
        /* <DEDUP_REMOVED lines=9> */
[----:B------:R-:W-:Y:S01]  /*163c0*/  SHF.R.S32.HI R0, RZ, 0x1f, R4 ;  /* 0x0000001fff007819 */ /* 0x000fe20000011404 */
[----:B0-----:R-:W-:-:S04]  /*163d0*/  IMAD.SHL.U32 R9, R9, 0x8, RZ ;  /* 0x0000000809097824 */ /* 0x001fc800078e00ff */
[----:B------:R-:W-:Y:S02]  /*163e0*/  IMAD R0, R0, UR4, RZ ;  /* 0x0000000400007c24 */ /* 0x000fe4000f8e02ff */
[----:B------:R-:W-:-:S04]  /*163f0*/  IMAD.WIDE.U32 R2, R4, UR4, R2 ;  /* 0x0000000404027c25 */ /* 0x000fc8000f8e0002 */
[----:B------:R-:W-:Y:S01]  /*16400*/  IMAD R4, R4, UR5, R0 ;  /* 0x0000000504047c24 */ /* 0x000fe2000f8e0200 */
[----:B------:R-:W-:Y:S01]  /*16410*/  ULDC.64 UR4, c[0x0][0x280] ;  /* 0x0000a00000047ab9 */ /* 0x000fe20000000a00 */
[----:B------:R-:W-:Y:S02]  /*16420*/  LOP3.LUT R9, R9, 0x38, RZ, 0xc0, !PT ;  /* 0x0000003809097812 */ /* 0x000fe400078ec0ff */
[----:B------:R-:W-:Y:S01]  /*16430*/  IMAD.IADD R4, R3, 0x1, R4 ;  /* 0x0000000103047824 */ /* 0x000fe200078e0204 */
[----:B------:R-:W-:Y:S01]  /*16440*/  LEA R0, P1, R2, UR4, 0x1 ;  /* 0x0000000402007c11 */ /* 0x000fe2000f8208ff */
[----:B------:R-:W-:Y:S01]  /*16450*/  UMOV UR4, 0xffffffff ;  /* 0xffffffff00047882 */ /* 0x000fe20000000000 */
[----:B----4-:R-:W-:Y:S02]  /*16460*/  LOP3.LUT R10, R10, 0x7f, RZ, 0xc0, !PT ;  /* 0x0000007f0a0a7812 */ /* 0x010fe400078ec0ff */
[----:B------:R-:W-:Y:S02]  /*16470*/  ISETP.GE.AND P0, PT, R9, UR6, PT ;  /* 0x0000000609007c0c */ /* 0x000fe4000bf06270 */
[----:B------:R-:W-:-:S02]  /*16480*/  LEA.HI.X R2, R2, UR5, R4, 0x1, P1 ;  /* 0x0000000502027c11 */ /* 0x000fc400088f0c04 */
[----:B------:R-:W-:Y:S01]  /*16490*/  SHF.R.U32.HI R10, RZ, 0x3, R10 ;  /* 0x00000003ff0a7819 */ /* 0x000fe2000001160a */
[----:B--2---:R-:W-:Y:S08]  /*164a0*/  BRA.DIV UR4, `(.L_x_2478) ;  /* 0x0000004a04107947 */ /* 0x004ff0000b800000 */
[----:B------:R-:W2:Y:S04]  /*164b0*/  LDL.LU R6, [R1+0x2c] ;  /* 0x00002c0001067983 */ /* 0x000ea80000300800 */
[----:B------:R-:W3:Y:S01]  /*164c0*/  LDL.LU R11, [R1+0x28] ;  /* 0x00002800010b7983 */ /* 0x000ee20000300800 */
[----:B--2---:R-:W-:-:S03]  /*164d0*/  IMAD R4, R6, R7, RZ ;  /* 0x0000000706047224 */ /* 0x004fc600078e02ff */
[----:B------:R-:W0:Y:S01]  /*164e0*/  SHFL.IDX PT, R7, R0, RZ, 0x181f ;  /* 0x00181fff00077589 */ /* 0x000e2200000e0000 */
[----:B---3--:R-:W-:-:S03]  /*164f0*/  IMAD.IADD R3, R10, 0x1, R11 ;  /* 0x000000010a037824 */ /* 0x008fc600078e020b */
[----:B------:R-:W1:Y:S01]  /*16500*/  SHFL.IDX PT, R6, R2, RZ, 0x181f ;  /* 0x00181fff02067589 */ /* 0x000e6200000e0000 */
[C---:B------:R-:W-:Y:S01]  /*16510*/  VIADD R5, R3.reuse, 0x10 ;  /* 0x0000001003057836 */ /* 0x040fe20000000000 */
        /* <DEDUP_REMOVED lines=55> */
[----:B------:R-:W-:Y:S04]  /*16890*/  SHFL.IDX PT, R0, R0, 0x7, 0x181f ;  /* 0x00f81f0000007f89 */ /* 0x000fe800000e0000 */
[----:B0-----:R-:W0:Y:S03]  /*168a0*/  SHFL.IDX PT, R6, R2, 0x6, 0x181f ;  /* 0x00d81f0002067f89 */ /* 0x001e2600000e0000 */
[----:B-1----:R-:W-:-:S05]  /*168b0*/  @!P1 LEA R5, P2, R9, R5, 0x1 ;  /* 0x0000000509059211 */ /* 0x002fca00078408ff */
[----:B0-----:R-:W-:-:S04]  /*168c0*/  @!P1 IMAD.X R6, RZ, RZ, R6, P2 ;  /* 0x000000ffff069224 */ /* 0x001fc800010e0606 */
[----:B------:R-:W-:Y:S02]  /*168d0*/  @!P1 IMAD.MOV.U32 R7, RZ, RZ, R6 ;  /* 0x000000ffff079224 */ /* 0x000fe400078e0006 */
[----:B------:R-:W-:Y:S02]  /*168e0*/  @!P1 IMAD.MOV.U32 R6, RZ, RZ, R5 ;  /* 0x000000ffff069224 */ /* 0x000fe400078e0005 */
[----:B------:R0:W1:Y:S04]  /*168f0*/  SHFL.IDX PT, R5, R2, 0x7, 0x181f ;  /* 0x00f81f0002057f89 */ /* 0x00006800000e0000 */
[----:B------:R0:W-:Y:S02]  /*16900*/  @!P1 LDGSTS.E.BYPASS.LTC128B.128 [R8+0x1b400], desc[UR40][R6.64], !P0 ;  /* 0x1b40000006089fae */ /* 0x0001e4000c101d68 */
.L_x_2597:
[----:B------:R-:W-:-:S05]  /*16910*/  VIADD R3, R3, 0x70 ;  /* 0x0000007003037836 */ /* 0x000fca0000000000 */
[----:B------:R-:W-:-:S13]  /*16920*/  ISETP.GE.AND P1, PT, R3, R4, PT ;  /* 0x000000040300720c */ /* 0x000fda0003f26270 */
[----:B0-----:R-:W-:-:S05]  /*16930*/  @!P1 LEA R2, P2, R9, R0, 0x1 ;  /* 0x0000000009029211 */ /* 0x001fca00078408ff */
[----:B-1----:R-:W-:-:S05]  /*16940*/  @!P1 IMAD.X R3, RZ, RZ, R5, P2 ;  /* 0x000000ffff039224 */ /* 0x002fca00010e0605 */
[----:B------:R-:W-:Y:S01]  /*16950*/  @!PT LDS RZ, [RZ] ;  /* 0x00000000fffff984 */ /* 0x000fe20000000800 */
[----:B------:R-:W-:Y:S01]  /*16960*/  @!PT LDS RZ, [RZ] ;  /* 0x00000000fffff984 */ /* 0x000fe20000000800 */
[----:B------:R-:W-:Y:S01]  /*16970*/  @!PT LDS RZ, [RZ] ;  /* 0x00000000fffff984 */ /* 0x000fe20000000800 */
[----:B------:R0:W-:Y:S01]  /*16980*/  @!P1 LDGSTS.E.BYPASS.LTC128B.128 [R8+0x1bc00], desc[UR40][R2.64], !P0 ;  /* 0x1bc0000002089fae */ /* 0x0001e2000c101d68 */
[----:B------:R-:W-:Y:S01]  /*16990*/  PLOP3.LUT P0, PT, PT, PT, PT, 0x80, 0x0 ;  /* 0x000000000000781c */ /* 0x000fe20003f0f070 */
[----:B------:R-:W-:-:S12]  /*169a0*/  NOP ;  /* 0x0000000000007918 */ /* 0x000fd80000000000 */
.L_x_2479:
        /* <DEDUP_REMOVED lines=18> */
.L_x_2598:
[----:B------:R-:W-:Y:S05]  /*16ad0*/  BSYNC B0 ;  /* 0x0000000000007941 */ /* 0x000fea0003800000 */
.L_x_2480:
[----:B------:R-:W-:Y:S01]  /*16ae0*/  LOP3.LUT P0, RZ, R18, 0x1, RZ, 0xc0, !PT ;  /* 0x0000000112ff7812 */ /* 0x000fe2000780c0ff */
[----:B------:R-:W-:-:S12]  /*16af0*/  BSSY B0, `(.L_x_2482) ;  /* 0x000005b000007945 */ /* 0x000fd80003800000 */
[----:B------:R-:W-:Y:S05]  /*16b00*/  @!P0 BRA `(.L_x_2483) ;  /* 0x0000000400648947 */ /* 0x000fea0003800000 */
[----:B------:R-:W2:Y:S04]  /*16b10*/  LDL R2, [R1+0x10] ;  /* 0x0000100001027983 */ /* 0x000ea80000100800 */
[----:B------:R-:W0:Y:S01]  /*16b20*/  LDL R4, [R1+0x14] ;  /* 0x0000140001047983 */ /* 0x000e220000100800 */
[----:B------:R-:W-:Y:S01]  /*16b30*/  BSSY B1, `(.L_x_2484) ;  /* 0x0000008000017945 */ /* 0x000fe20003800000 */
[----:B------:R-:W1:Y:S02]  /*16b40*/  S2R R3, SR_TID.X ;  /* 0x0000000000037919 */ /* 0x000e640000002100 */
[----:B-1----:R-:W-:-:S04]  /*16b50*/  LOP3.LUT R3, R3, 0x7f, RZ, 0xc0, !PT ;  /* 0x0000007f03037812 */ /* 0x002fc800078ec0ff */
[----:B------:R-:W-:Y:S01]  /*16b60*/  ISETP.NE.AND P1, PT, R3, RZ, PT ;  /* 0x000000ff0300720c */ /* 0x000fe20003f25270 */
[----:B--2---:R-:W-:Y:S01]  /*16b70*/  IMAD R2, R2, 0x8, R19 ;  /* 0x0000000802027824 */ /* 0x004fe200078e0213 */
[----:B0-----:R-:W-:-:S04]  /*16b80*/  SHF.L.U32 R0, R4, 0x1f, RZ ;  /* 0x0000001f04007819 */ /* 0x001fc800000006ff */
[----:B------:R-:W0:Y:S02]  /*16b90*/  SYNCS.PHASECHK.TRANS64.TRYWAIT P0, [R2+URZ+0x22860], R0 ;  /* 0x02286000020075a7 */ /* 0x000e24000800017f */
[----:B0-----:R-:W-:Y:S05]  /*16ba0*/  @!P0 BRA `(.L_x_2485) ;  /* 0x0000004800f88947 */ /* 0x001fea0003800000 */
.L_x_2599:
[----:B------:R-:W-:Y:S05]  /*16bb0*/  BSYNC B1 ;  /* 0x0000000000017941 */ /* 0x000fea0003800000 */
.L_x_2484:
        /* <DEDUP_REMOVED lines=9> */
.L_x_2487:
[----:B------:R-:W-:Y:S05]  /*16c50*/  BSYNC B1 ;  /* 0x0000000000017941 */ /* 0x000fea0003800000 */
.L_x_2486:
[----:B0-----:R-:W2:Y:S04]  /*16c60*/  LDL R0, [R1+0x10] ;  /* 0x0000100001007983 */ /* 0x001ea80000100800 */
[----:B------:R-:W3:Y:S04]  /*16c70*/  LDL R4, [R1+0x18] ;  /* 0x0000180001047983 */ /* 0x000ee80000100800 */
[----:B------:R-:W3:Y:S01]  /*16c80*/  LDL.LU R3, [R1+0x20] ;  /* 0x0000200001037983 */ /* 0x000ee20000300800 */
        /* <DEDUP_REMOVED lines=8> */
[----:B---3--:R-:W-:Y:S02]  /*16d10*/  IMAD R3, R3, 0x60, R4 ;  /* 0x0000006003037824 */ /* 0x008fe400078e0204 */
[----:B------:R-:W-:-:S07]  /*16d20*/  VIADD R4, R0, 0x400 ;  /* 0x0000040000047836 */ /* 0x000fce0000000000 */
.L_x_2488:
        /* <DEDUP_REMOVED lines=15> */
.L_x_2489:
        /* <DEDUP_REMOVED lines=15> */
.L_x_2490:
        /* <DEDUP_REMOVED lines=15> */
.L_x_2491:
        /* <DEDUP_REMOVED lines=10> */
.L_x_2483:
[----:B------:R-:W-:Y:S05]  /*170a0*/  BSYNC B0 ;  /* 0x0000000000007941 */ /* 0x000fea0003800000 */
.L_x_2482:
        /* <DEDUP_REMOVED lines=8> */
[----:B------:R-:W4:Y:S04]  /*17130*/  LDL.LU R7, [R1+0x54] ;  /* 0x0000540001077983 */ /* 0x000f280000300800 */
[----:B------:R-:W5:Y:S04]  /*17140*/  LDL.LU R6, [R1+0x34] ;  /* 0x0000340001067983 */ /* 0x000f680000300800 */
[----:B------:R-:W5:Y:S01]  /*17150*/  LDL.LU R4, [R1+0x58] ;  /* 0x0000580001047983 */ /* 0x000f620000300800 */
[----:B------:R-:W-:Y:S01]  /*17160*/  BSSY B2, `(.L_x_2494) ;  /* 0x00000b0000027945 */ /* 0x000fe20003800000 */
[----:B--2---:R-:W-:-:S04]  /*17170*/  VIADD R2, R9, 0x1 ;  /* 0x0000000109027836 */ /* 0x004fc80000000000 */
[----:B---3--:R-:W-:Y:S01]  /*17180*/  IMAD R2, R2, R8, RZ ;  /* 0x0000000802027224 */ /* 0x008fe200078e02ff */
[----:B------:R-:W-:Y:S02]  /*17190*/  LOP3.LUT R8, RZ, R5, RZ, 0x33, !PT ;  /* 0x00000005ff087212 */ /* 0x000fe400078e33ff */
[----:B----4-:R-:W-:Y:S02]  /*171a0*/  LOP3.LUT R3, RZ, R7, RZ, 0x33, !PT ;  /* 0x00000007ff037212 */ /* 0x010fe400078e33ff */
[----:B------:R-:W-:-:S04]  /*171b0*/  LOP3.LUT R2, RZ, R2, RZ, 0x33, !PT ;  /* 0x00000002ff027212 */ /* 0x000fc800078e33ff */
[----:B-----5:R-:W-:Y:S02]  /*171c0*/  VIADDMNMX R2, R2, -R6, R3, !PT ;  /* 0x8000000602027246 */ /* 0x020fe40007800103 */
[----:B------:R-:W-:-:S04]  /*171d0*/  LOP3.LUT R4, RZ, R4, RZ, 0x33, !PT ;  /* 0x00000004ff047212 */ /* 0x000fc800078e33ff */
[----:B------:R-:W-:-:S04]  /*171e0*/  VIMNMX R4, R2, R4, !PT ;  /* 0x0000000402047248 */ /* 0x000fc80007fe0100 */
[----:B------:R-:W-:Y:S02]  /*171f0*/  VIADDMNMX R8, R4, 0x2, R8, !PT ;  /* 0x0000000204087846 */ /* 0x000fe40007800108 */
[----:B------:R-:W-:-:S05]  /*17200*/  LOP3.LUT R2, RZ, R4, RZ, 0x33, !PT ;  /* 0x00000004ff027212 */ /* 0x000fca00078e33ff */
[----:B------:R-:W-:-:S05]  /*17210*/  IMAD.IADD R2, R8, 0x1, R2 ;  /* 0x0000000108027824 */ /* 0x000fca00078e0202 */
[----:B------:R-:W-:-:S04]  /*17220*/  LOP3.LUT R2, R2, 0x1, RZ, 0xc0, !PT ;  /* 0x0000000102027812 */ /* 0x000fc800078ec0ff */
[----:B------:R-:W-:-:S13]  /*17230*/  ISETP.NE.U32.AND P0, PT, R2, 0x1, PT ;  /* 0x000000010200780c */ /* 0x000fda0003f05070 */
[----:B------:R-:W-:Y:S05]  /*17240*/  @P0 BRA `(.L_x_2495) ;  /* 0x0000000800840947 */ /* 0x000fea0003800000 */
[----:B------:R-:W2:Y:S04]  /*17250*/  LDL.LU R5, [R1+0x10] ;  /* 0x0000100001057983 */ /* 0x000ea80000300800 */
[----:B------:R-:W3:Y:S01]  /*17260*/  LDL.LU R9, [R1+0x14] ;  /* 0x0000140001097983 */ /* 0x000ee20000300800 */
[----:B------:R-:W-:Y:S01]  /*17270*/  LOP3.LUT P2, RZ, R18, 0x1, RZ, 0xc0, !PT ;  /* 0x0000000112ff7812 */ /* 0x000fe2000784c0ff */
[----:B------:R-:W-:Y:S01]  /*17280*/  BSSY B1, `(.L_x_2496) ;  /* 0x000009b000017945 */ /* 0x000fe20003800000 */
[----:B--2---:R-:W-:-:S05]  /*17290*/  VIADD R2, R5, 0x1 ;  /* 0x0000000105027836 */ /* 0x004fca0000000000 */
[----:B------:R-:W-:-:S04]  /*172a0*/  ISETP.NE.AND P0, PT, R2, 0x2, PT ;  /* 0x000000020200780c */ /* 0x000fc80003f05270 */
[----:B------:R-:W-:Y:S02]  /*172b0*/  SEL R3, RZ, 0x1, P0 ;  /* 0x00000001ff037807 */ /* 0x000fe40000000000 */
[----:B------:R-:W-:Y:S02]  /*172c0*/  SEL R10, R2, RZ, P0 ;  /* 0x000000ff020a7207 */ /* 0x000fe40000000000 */
[----:B---3--:R-:W-:-:S05]  /*172d0*/  LOP3.LUT R9, R9, R3, RZ, 0x3c, !PT ;  /* 0x0000000309097212 */ /* 0x008fca00078e3cff */
[----:B------:R0:W-:Y:S04]  /*172e0*/  STL [R1+0x14], R9 ;  /* 0x0000140901007387 */ /* 0x0001e80000100800 */
[----:B------:R0:W-:Y:S01]  /*172f0*/  STL [R1+0x10], R10 ;  /* 0x0000100a01007387 */ /* 0x0001e20000100800 */
        /* <DEDUP_REMOVED lines=24> */
.L_x_2498:
        /* <DEDUP_REMOVED lines=8> */
.L_x_2600:
[----:B------:R-:W-:Y:S05]  /*17500*/  BSYNC B3 ;  /* 0x0000000000037941 */ /* 0x000fea0003800000 */
.L_x_2499:
        /* <DEDUP_REMOVED lines=9> */
.L_x_2502:
[----:B------:R-:W-:Y:S05]  /*175a0*/  BSYNC B3 ;  /* 0x0000000000037941 */ /* 0x000fea0003800000 */
.L_x_2501:
[----:B------:R-:W3:Y:S04]  /*175b0*/  LDL R5, [R1+0x10] ;  /* 0x0000100001057983 */ /* 0x000ee80000100800 */
[----:B-1----:R-:W4:Y:S01]  /*175c0*/  LDL R6, [R1+0x18] ;  /* 0x0000180001067983 */ /* 0x002f220000100800 */
[----:B0-----:R-:W-:Y:S01]  /*175d0*/  IMAD.MOV.U32 R9, RZ, RZ, RZ ;  /* 0x000000ffff097224 */ /* 0x001fe200078e00ff */
[----:B------:R-:W-:Y:S01]  /*175e0*/  UIADD3 UR4, UP0, UR38, 0x370, URZ ;  /* 0x0000037026047890 */ /* 0x000fe2000ff1e03f */
[----:B------:R-:W-:Y:S01]  /*175f0*/  PLOP3.LUT P0, PT, PT, PT, PT, 0x80, 0x0 ;  /* 0x000000000000781c */ /* 0x000fe20003f0f070 */
[----:B------:R-:W-:Y:S01]  /*17600*/  UMOV UR6, 0x0 ;  /* 0x0000000000067882 */ /* 0x000fe20000000000 */
[----:B------:R-:W-:Y:S01]  /*17610*/  UMOV UR7, 0x14f00000 ;  /* 0x14f0000000077882 */ /* 0x000fe20000000000 */
[----:B------:R-:W-:Y:S01]  /*17620*/  R2UR UR10, R9 ;  /* 0x00000000090a72ca */ /* 0x000fe200000e0000 */
[----:B------:R-:W-:Y:S01]  /*17630*/  UIADD3.X UR5, URZ, UR39, URZ, UP0, !UPT ;  /* 0x000000273f057290 */ /* 0x000fe200087fe43f */
[----:B---3--:R-:W-:-:S02]  /*17640*/  IMAD R5, R5, 0x3000, R19 ;  /* 0x0000300005057824 */ /* 0x008fc400078e0213 */
[----:B----4-:R-:W-:Y:S02]  /*17650*/  IMAD R0, R0, 0x60, R6 ;  /* 0x0000006000007824 */ /* 0x010fe400078e0206 */
[----:B------:R-:W-:Y:S02]  /*17660*/  VIADD R5, R5, 0x1c400 ;  /* 0x0001c40005057836 */ /* 0x000fe40000000000 */
[----:B------:R-:W-:-:S07]  /*17670*/  VIADD R6, R3, 0x22830 ;  /* 0x0002283003067836 */ /* 0x000fce0000000000 */
.L_x_2503:
        /* <DEDUP_REMOVED lines=13> */
.L_x_2601:
[----:B------:R-:W-:Y:S05]  /*17750*/  BSYNC B3 ;  /* 0x0000000000037941 */ /* 0x000fea0003800000 */
.L_x_2504:
        /* <DEDUP_REMOVED lines=11> */
.L_x_2507:
[----:B------:R-:W-:Y:S05]  /*17810*/  BSYNC B3 ;  /* 0x0000000000037941 */ /* 0x000fea0003800000 */
.L_x_2506:
[----:B0-2---:R-:W2:Y:S01]  /*17820*/  LDL R2, [R1+0x10] ;  /* 0x0000100001027983 */ /* 0x005ea20000100800 */
        /* <DEDUP_REMOVED lines=9> */
.L_x_2508:
        /* <DEDUP_REMOVED lines=15> */
.L_x_2509:
        /* <DEDUP_REMOVED lines=15> */
.L_x_2510:
        /* <DEDUP_REMOVED lines=15> */
.L_x_2511:
        /* <DEDUP_REMOVED lines=10> */
.L_x_2497:
[----:B------:R-:W-:Y:S05]  /*17c30*/  BSYNC B1 ;  /* 0x0000000000017941 */ /* 0x000fea0003800000 */
.L_x_2496:
[----:B------:R-:W2:Y:S02]  /*17c40*/  LDL.LU R5, [R1+0x30] ;  /* 0x0000300001057983 */ /* 0x000ea40000300800 */
[----:B--2---:R-:W-:-:S07]  /*17c50*/  VIADD R0, R5, 0xfffffffd ;  /* 0xfffffffd05007836 */ /* 0x004fce0000000000 */
.L_x_2495:
[----:B------:R-:W-:Y:S05]  /*17c60*/  BSYNC B2 ;  /* 0x0000000000027941 */ /* 0x000fea0003800000 */
.L_x_2494:
[----:B------:R-:W-:-:S05]  /*17c70*/  VIADD R8, R8, 0xfffffffe ;  /* 0xfffffffe08087836 */ /* 0x000fca0000000000 */
[----:B------:R-:W-:-:S13]  /*17c80*/  ISETP.NE.AND P0, PT, R8, R4, PT ;  /* 0x000000040800720c */ /* 0x000fda0003f05270 */
[----:B------:R-:W-:Y:S05]  /*17c90*/  @!P0 BRA `(.L_x_2493) ;  /* 0x0000001400008947 */ /* 0x000fea0003800000 */
.L_x_2544:
[----:B------:R-:W2:Y:S04]  /*17ca0*/  LDL.LU R3, [R1+0x10] ;  /* 0x0000100001037983 */ /* 0x000ea80000300800 */
[----:B------:R-:W3:Y:S01]  /*17cb0*/  LDL.LU R2, [R1+0x14] ;  /* 0x0000140001027983 */ /* 0x000ee20000300800 */
[----:B------:R-:W-:Y:S01]  /*17cc0*/  LOP3.LUT P1, RZ, R18, 0x1, RZ, 0xc0, !PT ;  /* 0x0000000112ff7812 */ /* 0x000fe2000782c0ff */
[----:B------:R-:W-:Y:S05]  /*17cd0*/  YIELD ;  /* 0x0000000000007946 */ /* 0x000fea0003800000 */
[----:B------:R-:W-:Y:S01]  /*17ce0*/  BSSY B1, `(.L_x_2512) ;  /* 0x0000098000017945 */ /* 0x000fe20003800000 */
[----:B--2---:R-:W-:-:S05]  /*17cf0*/  VIADD R7, R3, 0x1 ;  /* 0x0000000103077836 */ /* 0x004fca0000000000 */
[----:B------:R-:W-:-:S04]  /*17d00*/  ISETP.NE.AND P0, PT, R7, 0x2, PT ;  /* 0x000000020700780c */ /* 0x000fc80003f05270 */
[----:B------:R-:W-:Y:S02]  /*17d10*/  SEL R6, RZ, 0x1, P0 ;  /* 0x00000001ff067807 */ /* 0x000fe40000000000 */
[----:B------:R-:W-:Y:S02]  /*17d20*/  SEL R7, R7, RZ, P0 ;  /* 0x000000ff07077207 */ /* 0x000fe40000000000 */
[----:B---3--:R-:W-:Y:S01]  /*17d30*/  LOP3.LUT R6, R2, R6, RZ, 0x3c, !PT ;  /* 0x0000000602067212 */ /* 0x008fe200078e3cff */
[----:B0-----:R-:W-:Y:S06]  /*17d40*/  @!P1 BRA `(.L_x_2513) ;  /* 0x0000000800449947 */ /* 0x001fec0003800000 */
        /* <DEDUP_REMOVED lines=24> */
.L_x_2514:
        /* <DEDUP_REMOVED lines=8> */
.L_x_2602:
[----:B------:R-:W-:Y:S05]  /*17f50*/  BSYNC B2 ;  /* 0x0000000000027941 */ /* 0x000fea0003800000 */
.L_x_2515:
        /* <DEDUP_REMOVED lines=9> */
.L_x_2518:
[----:B------:R-:W-:Y:S05]  /*17ff0*/  BSYNC B2 ;  /* 0x0000000000027941 */ /* 0x000fea0003800000 */
.L_x_2517:
        /* <DEDUP_REMOVED lines=12> */
.L_x_2519:
        /* <DEDUP_REMOVED lines=13> */
.L_x_2603:
[----:B------:R-:W-:Y:S05]  /*18190*/  BSYNC B2 ;  /* 0x0000000000027941 */ /* 0x000fea0003800000 */
.L_x_2520:
        /* <DEDUP_REMOVED lines=11> */
.L_x_2523:
[----:B------:R-:W-:Y:S05]  /*18250*/  BSYNC B2 ;  /* 0x0000000000027941 */ /* 0x000fea0003800000 */
.L_x_2522:
        /* <DEDUP_REMOVED lines=9> */
.L_x_2524:
        /* <DEDUP_REMOVED lines=15> */
.L_x_2525:
        /* <DEDUP_REMOVED lines=15> */
.L_x_2526:
        /* <DEDUP_REMOVED lines=15> */
.L_x_2527:
        /* <DEDUP_REMOVED lines=10> */
.L_x_2513:
[----:B------:R-:W-:Y:S05]  /*18660*/  BSYNC B1 ;  /* 0x0000000000017941 */ /* 0x000fea0003800000 */
.L_x_2512:
[----:B------:R-:W-:Y:S01]  /*18670*/  VIADD R7, R7, 0x1 ;  /* 0x0000000107077836 */ /* 0x000fe20000000000 */
[----:B------:R-:W-:Y:S01]  /*18680*/  LOP3.LUT P2, RZ, R18, 0x1, RZ, 0xc0, !PT ;  /* 0x0000000112ff7812 */ /* 0x000fe2000784c0ff */
[----:B------:R-:W-:Y:S03]  /*18690*/  BSSY B1, `(.L_x_2528) ;  /* 0x000009c000017945 */ /* 0x000fe60003800000 */
[----:B------:R-:W-:-:S04]  /*186a0*/  ISETP.NE.AND P0, PT, R7, 0x2, PT ;  /* 0x000000020700780c */ /* 0x000fc80003f05270 */
[----:B------:R-:W-:Y:S02]  /*186b0*/  SEL R2, RZ, 0x1, P0 ;  /* 0x00000001ff027807 */ /* 0x000fe40000000000 */
[----:B0-----:R-:W-:Y:S02]  /*186c0*/  SEL R9, R7, RZ, P0 ;  /* 0x000000ff07097207 */ /* 0x001fe40000000000 */
[----:B------:R-:W-:Y:S01]  /*186d0*/  LOP3.LUT R8, R6, R2, RZ, 0x3c, !PT ;  /* 0x0000000206087212 */ /* 0x000fe200078e3cff */
[----:B------:R-:W-:-:S04]  /*186e0*/  VIADD R6, R0, 0xffffffff ;  /* 0xffffffff00067836 */ /* 0x000fc80000000000 */
[----:B------:R0:W-:Y:S04]  /*186f0*/  STL [R1+0x14], R8 ;  /* 0x0000140801007387 */ /* 0x0001e80000100800 */
[----:B------:R0:W-:Y:S01]  /*18700*/  STL [R1+0x10], R9 ;  /* 0x0000100901007387 */ /* 0x0001e20000100800 */
[----:B------:R-:W-:Y:S05]  /*18710*/  @!P2 BRA `(.L_x_2529) ;  /* 0x00000008004ca947 */ /* 0x000fea0003800000 */
        /* <DEDUP_REMOVED lines=24> */
.L_x_2530:
        /* <DEDUP_REMOVED lines=8> */
.L_x_2604:
[----:B------:R-:W-:Y:S05]  /*18920*/  BSYNC B2 ;  /* 0x0000000000027941 */ /* 0x000fea0003800000 */
.L_x_2531:
        /* <DEDUP_REMOVED lines=9> */
.L_x_2534:
[----:B------:R-:W-:Y:S05]  /*189c0*/  BSYNC B2 ;  /* 0x0000000000027941 */ /* 0x000fea0003800000 */
.L_x_2533:
[----:B------:R-:W2:Y:S04]  /*189d0*/  LDL R5, [R1+0x10] ;  /* 0x0000100001057983 */ /* 0x000ea80000100800 */
[----:B------:R-:W3:Y:S01]  /*189e0*/  LDL R4, [R1+0x18] ;  /* 0x0000180001047983 */ /* 0x000ee20000100800 */
[----:B------:R-:W-:Y:S01]  /*189f0*/  IMAD.MOV.U32 R10, RZ, RZ, RZ ;  /* 0x000000ffff0a7224 */ /* 0x000fe200078e00ff */
[----:B------:R-:W-:Y:S01]  /*18a00*/  UIADD3 UR4, UP0, UR38, 0x370, URZ ;  /* 0x0000037026047890 */ /* 0x000fe2000ff1e03f */
[----:B------:R-:W-:Y:S01]  /*18a10*/  PLOP3.LUT P0, PT, PT, PT, PT, 0x80, 0x0 ;  /* 0x000000000000781c */ /* 0x000fe20003f0f070 */
[----:B------:R-:W-:Y:S01]  /*18a20*/  UMOV UR6, 0x0 ;  /* 0x0000000000067882 */ /* 0x000fe20000000000 */
[----:B------:R-:W-:Y:S01]  /*18a30*/  UMOV UR7, 0x14f00000 ;  /* 0x14f0000000077882 */ /* 0x000fe20000000000 */
[----:B------:R-:W-:Y:S01]  /*18a40*/  R2UR UR10, R10 ;  /* 0x000000000a0a72ca */ /* 0x000fe200000e0000 */
[----:B------:R-:W-:Y:S01]  /*18a50*/  UIADD3.X UR5, URZ, UR39, URZ, UP0, !UPT ;  /* 0x000000273f057290 */ /* 0x000fe200087fe43f */
[----:B--2---:R-:W-:-:S02]  /*18a60*/  IMAD R5, R5, 0x3000, R19 ;  /* 0x0000300005057824 */ /* 0x004fc400078e0213 */
[----:B---3--:R-:W-:Y:S02]  /*18a70*/  IMAD R4, R7, 0x60, R4 ;  /* 0x0000006007047824 */ /* 0x008fe400078e0204 */
[----:B------:R-:W-:Y:S02]  /*18a80*/  VIADD R5, R5, 0x1c400 ;  /* 0x0001c40005057836 */ /* 0x000fe40000000000 */
[----:B------:R-:W-:-:S07]  /*18a90*/  VIADD R7, R2, 0x22830 ;  /* 0x0002283002077836 */ /* 0x000fce0000000000 */
.L_x_2535:
        /* <DEDUP_REMOVED lines=13> */
.L_x_2605:
[----:B------:R-:W-:Y:S05]  /*18b70*/  BSYNC B2 ;  /* 0x0000000000027941 */ /* 0x000fea0003800000 */
.L_x_2536:
[----:B------:R-:W-:Y:S01]  /*18b80*/  BSSY B2, `(.L_x_2538) ;  /* 0x000000b000027945 */ /* 0x000fe20003800000 */
[----:B0-----:R-:W-:Y:S02]  /*18b90*/  IMAD.MOV.U32 R8, RZ, RZ, 0x0 ;  /* 0x00000000ff087424 */ /* 0x001fe400078e00ff */
[----:B------:R-:W-:Y:S01]  /*18ba0*/  IMAD.MOV.U32 R9, RZ, RZ, 0x14f00000 ;  /* 0x14f00000ff097424 */ /* 0x000fe200078e00ff */
        /* <DEDUP_REMOVED lines=8> */
.L_x_2539:
[----:B------:R-:W-:Y:S05]  /*18c30*/  BSYNC B2 ;  /* 0x0000000000027941 */ /* 0x000fea0003800000 */
.L_x_2538:
[----:B-12---:R-:W2:Y:S01]  /*18c40*/  LDL R3, [R1+0x10] ;  /* 0x0000100001037983 */ /* 0x006ea20000100800 */
        /* <DEDUP_REMOVED lines=9> */
.L_x_2540:
        /* <DEDUP_REMOVED lines=15> */
.L_x_2541:
        /* <DEDUP_REMOVED lines=15> */
.L_x_2542:
        /* <DEDUP_REMOVED lines=15> */
.L_x_2543:
        /* <DEDUP_REMOVED lines=10> */
.L_x_2529:
[----:B------:R-:W-:Y:S05]  /*19050*/  BSYNC B1 ;  /* 0x0000000000017941 */ /* 0x000fea0003800000 */
.L_x_2528:
[----:B------:R-:W2:Y:S01]  /*19060*/  LDL R5, [R1+0x1c] ;  /* 0x00001c0001057983 */ /* 0x000ea20000100800 */
[----:B------:R-:W-:Y:S01]  /*19070*/  VIADD R0, R0, 0xfffffffe ;  /* 0xfffffffe00007836 */ /* 0x000fe20000000000 */
[----:B--2---:R-:W-:-:S13]  /*19080*/  ISETP.GT.AND P0, PT, R6, R5, PT ;  /* 0x000000050600720c */ /* 0x004fda0003f04270 */
[----:B------:R-:W-:Y:S05]  /*19090*/  @P0 BRA `(.L_x_2544) ;  /* 0xffffffec00000947 */ /* 0x000fea000383ffff */
.L_x_2493:
[----:B------:R-:W-:Y:S05]  /*190a0*/  BSYNC B0 ;  /* 0x0000000000007941 */ /* 0x000fea0003800000 */
.L_x_2492:
[----:B------:R-:W2:Y:S04]  /*190b0*/  LDL.LU R4, [R1+0x10] ;  /* 0x0000100001047983 */ /* 0x000ea80000300800 */
[----:B------:R-:W3:Y:S01]  /*190c0*/  LDL.LU R3, [R1+0x14] ;  /* 0x0000140001037983 */ /* 0x000ee20000300800 */
[----:B------:R-:W1:Y:S01]  /*190d0*/  S2R R2, SR_TID.X ;  /* 0x0000000000027919 */ /* 0x000e620000002100 */
[----:B------:R-:W-:Y:S01]  /*190e0*/  BSSY B0, `(.L_x_2545) ;  /* 0x0000016000007945 */ /* 0x000fe20003800000 */
[----:B-1----:R-:W-:-:S04]  /*190f0*/  LOP3.LUT R2, R2, 0x7f, RZ, 0xc0, !PT ;  /* 0x0000007f02027812 */ /* 0x002fc800078ec0ff */
[----:B------:R-:W-:Y:S01]  /*19100*/  ISETP.NE.AND P1, PT, R2, RZ, PT ;  /* 0x000000ff0200720c */ /* 0x000fe20003f25270 */
[----:B--2---:R-:W-:-:S05]  /*19110*/  VIADD R0, R4, 0x1 ;  /* 0x0000000104007836 */ /* 0x004fca0000000000 */
[----:B------:R-:W-:-:S04]  /*19120*/  ISETP.NE.AND P0, PT, R0, 0x2, PT ;  /* 0x000000020000780c */ /* 0x000fc80003f05270 */
[----:B------:R-:W-:-:S04]  /*19130*/  SEL R2, RZ, 0x1, P0 ;  /* 0x00000001ff027807 */ /* 0x000fc80000000000 */
[----:B---3--:R-:W-:-:S05]  /*19140*/  LOP3.LUT R3, R3, R2, RZ, 0x3c, !PT ;  /* 0x0000000203037212 */ /* 0x008fca00078e3cff */
[----:B------:R1:W-:Y:S01]  /*19150*/  STL [R1+0x14], R3 ;  /* 0x0000140301007387 */ /* 0x0003e20000100800 */
        /* <DEDUP_REMOVED lines=14> */
.L_x_2546:
[----:B------:R-:W-:Y:S05]  /*19240*/  BSYNC B0 ;  /* 0x0000000000007941 */ /* 0x000fea0003800000 */
.L_x_2545:
[----:B------:R-:W-:-:S05]  /*19250*/  SEL R0, R0, RZ, P0 ;  /* 0x000000ff00007207 */ /* 0x000fca0000000000 */
[----:B------:R3:W-:Y:S02]  /*19260*/  STL [R1+0x10], R0 ;  /* 0x0000100001007387 */ /* 0x0007e40000100800 */
.L_x_2464:
[----:B------:R-:W-:Y:S05]  /*19270*/  BSYNC B7 ;  /* 0x0000000000077941 */ /* 0x000fea0003800000 */
.L_x_2462:
[----:B------:R-:W-:-:S13]  /*19280*/  LOP3.LUT P0, RZ, R18, 0x2, RZ, 0xc0, !PT ;  /* 0x0000000212ff7812 */ /* 0x000fda000780c0ff */
[----:B------:R-:W-:Y:S05]  /*19290*/  @!P0 BRA `(.L_x_2547) ;  /* 0x00000000002c8947 */ /* 0x000fea0003800000 */
[----:B------:R-:W-:Y:S05]  /*192a0*/  WARPSYNC.ALL ;  /* 0x0000000000007948 */ /* 0x000fea0003800000 */
[----:B------:R-:W5:Y:S08]  /*192b0*/  S2UR UR5, SR_CgaCtaId ;  /* 0x00000000000579c3 */ /* 0x000f700000008800 */
[----:B------:R-:W-:Y:S06]  /*192c0*/  BAR.SYNC.DEFER_BLOCKING 0x5, 0x180 ;  /* 0x0146000000007b1d */ /* 0x000fec0000010000 */
[----:B------:R-:W-:-:S02]  /*192d0*/  UMOV UR4, 0x400 ;  /* 0x0000040000047882 */ /* 0x000fc40000000000 */
[----:B-----5:R-:W-:-:S06]  /*192e0*/  ULEA UR4, UR5, UR4, 0x18 ;  /* 0x0000000405047291 */ /* 0x020fcc000f8ec03f */
[----:B------:R-:W-:-:S05]  /*192f0*/  IMAD.U32 R19, RZ, RZ, UR4 ;  /* 0x00000004ff137e24 */ /* 0x000fca000f8e00ff */
[----:B01----:R-:W0:Y:S04]  /*19300*/  LDS.128 R4, [R19+0x228d0] ;  /* 0x0228d00013047984 */ /* 0x003e280000000c00 */
[----:B0-----:R0:W-:Y:S04]  /*19310*/  STL.64 [R1], R4 ;  /* 0x0000000401007387 */ /* 0x0011e80000100a00 */
[----:B------:R0:W-:Y:S01]  /*19320*/  STL.64 [R1+0x8], R6 ;  /* 0x0000080601007387 */ /* 0x0001e20000100a00 */
[----:B------:R-:W-:Y:S06]  /*19330*/  BAR.ARV 0x4, 0x180 ;  /* 0x0106000000007b1d */ /* 0x000fec0000002000 */
[----:B------:R-:W-:Y:S05]  /*19340*/  BRA `(.L_x_2548) ;  /* 0x0000001000307947 */ /* 0x000fea0003800000 */
.L_x_2547:
[----:B------:R-:W5:Y:S01]  /*19350*/  S2R R16, SR_TID.X ;  /* 0x0000000000107919 */ /* 0x000f620000002100 */
[----:B------:R-:W-:Y:S01]  /*19360*/  UMOV UR4, 0xffffffff ;  /* 0xffffffff00047882 */ /* 0x000fe20000000000 */
[----:B-----5:R-:W-:-:S04]  /*19370*/  LOP3.LUT R16, R16, 0x1f, RZ, 0xc0, !PT ;  /* 0x0000001f10107812 */ /* 0x020fc800078ec0ff */
[----:B------:R-:W-:Y:S01]  /*19380*/  ISETP.NE.AND P0, PT, R16, 0x1f, PT ;  /* 0x0000001f1000780c */ /* 0x000fe20003f05270 */
[----:B------:R-:W-:-:S12]  /*19390*/  BRA.DIV UR4, `(.L_x_2549) ;  /* 0x0000002604887947 */ /* 0x000fd8000b800000 */
[----:B-1----:R-:W0:Y:S01]  /*193a0*/  LDL.LU R3, [R1] ;  /* 0x0000000001037983 */ /* 0x002e220000300800 */
[----:B------:R-:W-:-:S03]  /*193b0*/  ULDC UR4, c[0x0][0xc3c] ;  /* 0x00030f0000047ab9 */ /* 0x000fc60000000800 */
[----:B------:R-:W3:Y:S01]  /*193c0*/  LDL R4, [R1+0xc] ;  /* 0x00000c0001047983 */ /* 0x000ee20000100800 */
[----:B0-2---:R-:W-:Y:S02]  /*193d0*/  IMAD.MOV.U32 R10, RZ, RZ, R3 ;  /* 0x000000ffff0a7224 */ /* 0x005fe400078e0003 */
[----:B---34-:R-:W-:-:S05]  /*193e0*/  IMAD.IADD R0, R4, 0x1, R16 ;  /* 0x0000000104007824 */ /* 0x018fca00078e0210 */
        /* <DEDUP_REMOVED lines=36> */
.L_x_2615:
[----:B------:R-:W-:Y:S02]  /*19630*/  ULDC UR4, c[0x0][0xc38] ;  /* 0x00030e0000047ab9 */ /* 0x000fe40000000800 */
[----:B------:R-:W-:-:S04]  /*19640*/  IMAD.U32 R7, RZ, RZ, UR4 ;  /* 0x00000004ff077e24 */ /* 0x000fc8000f8e00ff */
[----:B-1----:R-:W-:-:S04]  /*19650*/  IMAD R10, R14, R7, RZ ;  /* 0x000000070e0a7224 */ /* 0x002fc800078e02ff */
[----:B------:R-:W-:-:S05]  /*19660*/  IMAD.IADD R4, R9, 0x1, R10 ;  /* 0x0000000109047824 */ /* 0x000fca00078e020a */
[----:B------:R-:W-:-:S13]  /*19670*/  ISETP.GT.AND P6, PT, R4, R0, PT ;  /* 0x000000000400720c */ /* 0x000fda0003fc4270 */
[----:B------:R-:W-:Y:S05]  /*19680*/  @P6 BRA `(.L_x_2550) ;  /* 0x0000000000ac6947 */ /* 0x000fea0003800000 */
.L_x_2553:
        /* <DEDUP_REMOVED lines=37> */
.L_x_2623:
[----:B------:R-:W-:Y:S02]  /*198e0*/  ULDC UR4, c[0x0][0xc38] ;  /* 0x00030e0000047ab9 */ /* 0x000fe40000000800 */
[----:B------:R-:W-:-:S04]  /*198f0*/  IMAD.U32 R7, RZ, RZ, UR4 ;  /* 0x00000004ff077e24 */ /* 0x000fc8000f8e00ff */
[----:B-1----:R-:W-:-:S04]  /*19900*/  IMAD R10, R14, R7, RZ ;  /* 0x000000070e0a7224 */ /* 0x002fc800078e02ff */
[----:B------:R-:W-:-:S05]  /*19910*/  IMAD.IADD R4, R10, 0x1, R4 ;  /* 0x000000010a047824 */ /* 0x000fca00078e0204 */
[----:B------:R-:W-:-:S13]  /*19920*/  ISETP.GT.AND P6, PT, R4, R0, PT ;  /* 0x000000000400720c */ /* 0x000fda0003fc4270 */
[----:B------:R-:W-:Y:S05]  /*19930*/  @!P6 BRA `(.L_x_2553) ;  /* 0xfffffffc0054e947 */ /* 0x000fea000383ffff */
.L_x_2550:
[----:B------:R-:W-:Y:S01]  /*19940*/  IMAD.IADD R10, R4, 0x1, -R10 ;  /* 0x00000001040a7824 */ /* 0x000fe200078e0a0a */
[----:B------:R-:W-:-:S03]  /*19950*/  UMOV UR4, 0xffffffff ;  /* 0xffffffff00047882 */ /* 0x000fc60000000000 */
[----:B------:R-:W-:-:S05]  /*19960*/  IMAD R3, R2, R7, R10 ;  /* 0x0000000702037224 */ /* 0x000fca00078e020a */
[----:B------:R-:W-:Y:S01]  /*19970*/  ISETP.GT.AND P6, PT, R3, R0, PT ;  /* 0x000000000300720c */ /* 0x000fe20003fc4270 */
[----:B------:R-:W-:-:S12]  /*19980*/  BRA.DIV UR4, `(.L_x_2554) ;  /* 0x0000002a04147947 */ /* 0x000fd8000b800000 */
[----:B------:R-:W2:Y:S01]  /*19990*/  LDL.LU R11, [R1+0xc] ;  /* 0x00000c00010b7983 */ /* 0x000ea20000300800 */
[----:B------:R-:W-:-:S04]  /*199a0*/  VOTE.ANY R3, PT, !P6 ;  /* 0x0000000000037806 */ /* 0x000fc800070e0100 */
[----:B------:R-:W1:Y:S02]  /*199b0*/  POPC R9, R3 ;  /* 0x0000000300097309 */ /* 0x000e640000000000 */
[----:B-1----:R2:W1:Y:S04]  /*199c0*/  SHFL.IDX PT, R4, R5, R9, 0x1f ;  /* 0x00001f0905047589 */ /* 0x00246800000e0000 */
[----:B------:R3:W4:Y:S01]  /*199d0*/  SHFL.IDX PT, R6, R6, R9, 0x1f ;  /* 0x00001f0906067589 */ /* 0x00072200000e0000 */
[----:B--2---:R-:W-:-:S05]  /*199e0*/  IMAD.IADD R5, R9, 0x1, R11 ;  /* 0x0000000109057824 */ /* 0x004fca00078e020b */
[----:B-1--4-:R3:W-:Y:S02]  /*199f0*/  STL [R1+0xc], R5 ;  /* 0x00000c0501007387 */ /* 0x0127e40000100800 */
.L_x_2628:
[----:B------:R-:W-:-:S13]  /*19a00*/  ISETP.NE.AND P0, PT, R3, RZ, PT ;  /* 0x000000ff0300720c */ /* 0x000fda0003f05270 */
[----:B------:R-:W-:Y:S05]  /*19a10*/  @!P0 BRA `(.L_x_2555) ;  /* 0x0000000000108947 */ /* 0x000fea0003800000 */
[----:B------:R-:W-:Y:S01]  /*19a20*/  UMOV UR4, 0xffffffff ;  /* 0xffffffff00047882 */ /* 0x000fe20000000000 */
[----:B------:R-:W-:Y:S02]  /*19a30*/  VIADD R12, R9, 0xffffffff ;  /* 0xffffffff090c7836 */ /* 0x000fe40000000000 */
[----:B------:R-:W-:Y:S05]  /*19a40*/  BRA.DIV UR4, `(.L_x_2556) ;  /* 0x0000002a044c7947 */ /* 0x000fea000b800000 */
[----:B------:R1:W2:Y:S02]  /*19a50*/  SHFL.IDX PT, R8, R2, R12, 0x1f ;  /* 0x00001f0c02087589 */ /* 0x0002a400000e0000 */
.L_x_2555:
[----:B--2---:R-:W-:Y:S01]  /*19a60*/  IMAD R3, R8, R7, R10 ;  /* 0x0000000708037224 */ /* 0x004fe200078e020a */
[----:B------:R-:W-:-:S03]  /*19a70*/  ISETP.NE.AND P0, PT, R6, 0x1, PT ;  /* 0x000000010600780c */ /* 0x000fc60003f05270 */
[----:B------:R-:W-:Y:S01]  /*19a80*/  IMAD.IADD R0, R0, 0x1, -R3 ;  /* 0x0000000100007824 */ /* 0x000fe200078e0a03 */
[----:B------:R2:W-:Y:S09]  /*19a90*/  STL [R1], R3 ;  /* 0x0000000301007387 */ /* 0x0005f20000100800 */
[----:B------:R-:W-:Y:S05]  /*19aa0*/  @!P0 BRA `(.L_x_2557) ;  /* 0x0000000000e48947 */ /* 0x000fea0003800000 */
[----:B0--3--:R-:W-:-:S04]  /*19ab0*/  IABS R5, R4 ;  /* 0x0000000400057213 */ /* 0x009fc80000000000 */
[----:B------:R-:W0:Y:S08]  /*19ac0*/  I2F.RP R7, R5 ;  /* 0x0000000500077306 */ /* 0x000e300000209400 */
[----:B0-----:R-:W0:Y:S02]  /*19ad0*/  MUFU.RCP R7, R7 ;  /* 0x0000000700077308 */ /* 0x001e240000001000 */
[----:B0-----:R-:W-:-:S06]  /*19ae0*/  VIADD R9, R7, 0xffffffe ;  /* 0x0ffffffe07097836 */ /* 0x001fcc0000000000 */
[----:B--2---:R-:W1:Y:S02]  /*19af0*/  F2I.FTZ.U32.TRUNC.NTZ R3, R9 ;  /* 0x0000000900037305 */ /* 0x004e64000021f000 */
[----:B-1----:R-:W-:-:S04]  /*19b00*/  IMAD.MOV R2, RZ, RZ, -R3 ;  /* 0x000000ffff027224 */ /* 0x002fc800078e0a03 */
[----:B------:R-:W-:Y:S02]  /*19b10*/  IMAD R11, R2, R5, RZ ;  /* 0x00000005020b7224 */ /* 0x000fe400078e02ff */
[----:B------:R-:W-:-:S04]  /*19b20*/  IMAD.MOV.U32 R2, RZ, RZ, RZ ;  /* 0x000000ffff027224 */ /* 0x000fc800078e00ff */
[----:B------:R-:W-:Y:S01]  /*19b30*/  IMAD.HI.U32 R8, R3, R11, R2 ;  /* 0x0000000b03087227 */ /* 0x000fe200078e0002 */
[----:B------:R-:W-:Y:S02]  /*19b40*/  IABS R3, R0 ;  /* 0x0000000000037213 */ /* 0x000fe40000000000 */
[----:B------:R-:W-:-:S03]  /*19b50*/  IABS R2, R4 ;  /* 0x0000000400027213 */ /* 0x000fc60000000000 */
[----:B------:R-:W-:-:S04]  /*19b60*/  IMAD.HI.U32 R8, R8, R3, RZ ;  /* 0x0000000308087227 */ /* 0x000fc800078e00ff */
[----:B------:R-:W-:-:S04]  /*19b70*/  IMAD.MOV R2, RZ, RZ, -R2 ;  /* 0x000000ffff027224 */ /* 0x000fc800078e0a02 */
[----:B------:R-:W-:-:S05]  /*19b80*/  IMAD R2, R8, R2, R3 ;  /* 0x0000000208027224 */ /* 0x000fca00078e0203 */
[----:B------:R-:W-:-:S13]  /*19b90*/  ISETP.GT.U32.AND P1, PT, R5, R2, PT ;  /* 0x000000020500720c */ /* 0x000fda0003f24070 */
[----:B------:R-:W-:Y:S02]  /*19ba0*/  @!P1 IMAD.IADD R2, R2, 0x1, -R5 ;  /* 0x0000000102029824 */ /* 0x000fe400078e0a05 */
[----:B------:R-:W-:Y:S01]  /*19bb0*/  @!P1 VIADD R8, R8, 0x1 ;  /* 0x0000000108089836 */ /* 0x000fe20000000000 */
[----:B------:R-:W-:Y:S02]  /*19bc0*/  ISETP.NE.AND P1, PT, R4, RZ, PT ;  /* 0x000000ff0400720c */ /* 0x000fe40003f25270 */
[----:B------:R-:W-:Y:S02]  /*19bd0*/  ISETP.GE.U32.AND P0, PT, R2, R5, PT ;  /* 0x000000050200720c */ /* 0x000fe40003f06070 */
[----:B------:R-:W-:-:S04]  /*19be0*/  IABS R5, R6 ;  /* 0x0000000600057213 */ /* 0x000fc80000000000 */
        /* <DEDUP_REMOVED lines=9> */
[----:B------:R-:W-:-:S03]  /*19c80*/  LOP3.LUT R2, R0, R4, RZ, 0x3c, !PT ;  /* 0x0000000400027212 */ /* 0x000fc600078e3cff */
[----:B------:R-:W-:Y:S01]  /*19c90*/  IMAD.MOV.U32 R3, RZ, RZ, R8 ;  /* 0x000000ffff037224 */ /* 0x000fe200078e0008 */
[----:B------:R-:W-:Y:S02]  /*19ca0*/  ISETP.GE.AND P2, PT, R2, RZ, PT ;  /* 0x000000ff0200720c */ /* 0x000fe40003f46270 */
[----:B------:R-:W-:-:S05]  /*19cb0*/  IABS R8, R6 ;  /* 0x0000000600087213 */ /* 0x000fca0000000000 */
[----:B------:R-:W-:-:S06]  /*19cc0*/  IMAD.MOV R8, RZ, RZ, -R8 ;  /* 0x000000ffff087224 */ /* 0x000fcc00078e0a08 */
        /* <DEDUP_REMOVED lines=9> */
[----:B------:R-:W-:Y:S01]  /*19d60*/  ISETP.GE.U32.AND P0, PT, R2, R5, PT ;  /* 0x000000050200720c */ /* 0x000fe20003f06070 */
[----:B------:R-:W-:Y:S01]  /*19d70*/  IMAD.MOV R5, RZ, RZ, -R3 ;  /* 0x000000ffff057224 */ /* 0x000fe200078e0a03 */
[----:B------:R-:W-:-:S03]  /*19d80*/  LOP3.LUT R2, R3, R6, RZ, 0x3c, !PT ;  /* 0x0000000603027212 */ /* 0x000fc600078e3cff */
[----:B------:R-:W-:Y:S01]  /*19d90*/  IMAD R0, R4, R5, R0 ;  /* 0x0000000504007224 */ /* 0x000fe200078e0200 */
[----:B------:R-:W-:-:S07]  /*19da0*/  ISETP.GE.AND P2, PT, R2, RZ, PT ;  /* 0x000000ff0200720c */ /* 0x000fce0003f46270 */
[----:B------:R-:W-:-:S06]  /*19db0*/  @P0 VIADD R7, R7, 0x1 ;  /* 0x0000000107070836 */ /* 0x000fcc0000000000 */
[----:B------:R-:W-:Y:S01]  /*19dc0*/  @!P2 IMAD.MOV R7, RZ, RZ, -R7 ;  /* 0x000000ffff07a224 */ /* 0x000fe200078e0a07 */
[----:B------:R-:W-:-:S05]  /*19dd0*/  @!P1 LOP3.LUT R7, RZ, R6, RZ, 0x33, !PT ;  /* 0x00000006ff079212 */ /* 0x000fca00078e33ff */
[----:B------:R-:W-:-:S04]  /*19de0*/  IMAD.MOV R2, RZ, RZ, -R7 ;  /* 0x000000ffff027224 */ /* 0x000fc800078e0a07 */
[C---:B------:R-:W-:Y:S02]  /*19df0*/  IMAD R3, R6.reuse, R2, R3 ;  /* 0x0000000206037224 */ /* 0x040fe400078e0203 */
[----:B------:R-:W-:-:S04]  /*19e00*/  IMAD R6, R6, 0x1000000, R7 ;  /* 0x0100000006067824 */ /* 0x000fc800078e0207 */
[----:B------:R-:W-:-:S05]  /*19e10*/  IMAD R2, R3, 0x10000, R6 ;  /* 0x0001000003027824 */ /* 0x000fca00078e0206 */
[----:B------:R1:W-:Y:S01]  /*19e20*/  STL [R1+0x8], R2 ;  /* 0x0000080201007387 */ /* 0x0003e20000100800 */
[----:B------:R-:W-:Y:S05]  /*19e30*/  BRA `(.L_x_2558) ;  /* 0x0000000000fc7947 */ /* 0x000fea0003800000 */
.L_x_2557:
[----:B0--3--:R-:W3:Y:S01]  /*19e40*/  LDL R5, [R1+0xc] ;  /* 0x00000c0001057983 */ /* 0x009ee20000100800 */
[----:B-12---:R-:W3:Y:S02]  /*19e50*/  LDC.64 R2, c[0x0][0xc90] ;  /* 0x00032400ff027b82 */ /* 0x006ee40000000a00 */
[----:B---3--:R-:W-:-:S05]  /*19e60*/  IMAD.WIDE R2, R5, 0x4, R2 ;  /* 0x0000000405027825 */ /* 0x008fca00078e0202 */
[----:B------:R-:W2:Y:S02]  /*19e70*/  LDG.E R6, desc[UR40][R2.64] ;  /* 0x0000002802067981 */ /* 0x000ea4000c1e1900 */
[----:B--2---:R-:W-:-:S05]  /*19e80*/  IMAD R5, R4, R6, RZ ;  /* 0x0000000604057224 */ /* 0x004fca00078e02ff */
[----:B------:R-:W-:-:S04]  /*19e90*/  IABS R8, R5 ;  /* 0x0000000500087213 */ /* 0x000fc80000000000 */
[----:B------:R-:W0:Y:S08]  /*19ea0*/  I2F.RP R10, R8 ;  /* 0x00000008000a7306 */ /* 0x000e300000209400 */
[----:B0-----:R-:W0:Y:S02]  /*19eb0*/  MUFU.RCP R10, R10 ;  /* 0x0000000a000a7308 */ /* 0x001e240000001000 */
[----:B0-----:R-:W-:-:S06]  /*19ec0*/  VIADD R11, R10, 0xffffffe ;  /* 0x0ffffffe0a0b7836 */ /* 0x001fcc0000000000 */
[----:B------:R-:W0:Y:S02]  /*19ed0*/  F2I.FTZ.U32.TRUNC.NTZ R3, R11 ;  /* 0x0000000b00037305 */ /* 0x000e24000021f000 */
[----:B0-----:R-:W-:-:S04]  /*19ee0*/  IMAD.MOV R2, RZ, RZ, -R3 ;  /* 0x000000ffff027224 */ /* 0x001fc800078e0a03 */
        /* <DEDUP_REMOVED lines=18> */
[----:B------:R-:W-:Y:S02]  /*1a010*/  IMAD R8, R6, R2, RZ ;  /* 0x0000000206087224 */ /* 0x000fe400078e02ff */
[----:B------:R-:W-:Y:S02]  /*1a020*/  IMAD.MOV R2, RZ, RZ, -R2 ;  /* 0x000000ffff027224 */ /* 0x000fe400078e0a02 */
[----:B------:R-:W-:Y:S02]  /*1a030*/  IMAD.MOV R3, RZ, RZ, -R8 ;  /* 0x000000ffff037224 */ /* 0x000fe400078e0a08 */
[----:B------:R-:W-:-:S03]  /*1a040*/  IMAD R0, R5, R2, R0 ;  /* 0x0000000205007224 */ /* 0x000fc600078e0200 */
[----:B------:R-:W-:-:S04]  /*1a050*/  VIADDMNMX R6, R3, R7, R6, PT ;  /* 0x0000000703067246 */ /* 0x000fc80003800106 */
        /* <DEDUP_REMOVED lines=16> */
[----:B------:R-:W-:Y:S02]  /*1a160*/  ISETP.GE.AND P2, PT, R3, RZ, PT ;  /* 0x000000ff0300720c */ /* 0x000fe40003f46270 */
[----:B------:R-:W-:-:S09]  /*1a170*/  IADD3 R3, R8, 0x1000000, R0 ;  /* 0x0100000008037810 */ /* 0x000fd20007ffe000 */
[----:B------:R-:W-:Y:S02]  /*1a180*/  @!P1 IMAD.IADD R10, R10, 0x1, -R7 ;  /* 0x000000010a0a9824 */ /* 0x000fe400078e0a07 */
[----:B------:R-:W-:Y:S01]  /*1a190*/  @!P1 VIADD R2, R2, 0x1 ;  /* 0x0000000102029836 */ /* 0x000fe20000000000 */
[----:B------:R-:W-:Y:S02]  /*1a1a0*/  ISETP.NE.AND P1, PT, R6, RZ, PT ;  /* 0x000000ff0600720c */ /* 0x000fe40003f25270 */
[----:B------:R-:W-:-:S13]  /*1a1b0*/  ISETP.GE.U32.AND P0, PT, R10, R7, PT ;  /* 0x000000070a00720c */ /* 0x000fda0003f06070 */
[----:B------:R-:W-:-:S04]  /*1a1c0*/  @P0 VIADD R2, R2, 0x1 ;  /* 0x0000000102020836 */ /* 0x000fc80000000000 */
[----:B------:R-:W-:Y:S01]  /*1a1d0*/  @!P2 IMAD.MOV R2, RZ, RZ, -R2 ;  /* 0x000000ffff02a224 */ /* 0x000fe200078e0a02 */
[----:B------:R-:W-:Y:S01]  /*1a1e0*/  @!P1 LOP3.LUT R2, RZ, R6, RZ, 0x33, !PT ;  /* 0x00000006ff029212 */ /* 0x000fe200078e33ff */
[----:B------:R-:W-:-:S04]  /*1a1f0*/  IMAD.MOV R6, RZ, RZ, -R6 ;  /* 0x000000ffff067224 */ /* 0x000fc800078e0a06 */
[----:B------:R-:W-:Y:S02]  /*1a200*/  IMAD R3, R2, R6, R3 ;  /* 0x0000000602037224 */ /* 0x000fe400078e0203 */
[----:B------:R-:W-:-:S03]  /*1a210*/  IMAD.MOV.U32 R0, RZ, RZ, R2 ;  /* 0x000000ffff007224 */ /* 0x000fc600078e0002 */
[----:B------:R0:W-:Y:S04]  /*1a220*/  STL [R1+0x8], R3 ;  /* 0x0000080301007387 */ /* 0x0001e80000100800 */
.L_x_2558:
[----:B0-----:R-:W-:-:S05]  /*1a230*/  LOP3.LUT R3, RZ, R0, RZ, 0x33, !PT ;  /* 0x00000000ff037212 */ /* 0x001fca00078e33ff */
[----:B------:R-:W-:-:S05]  /*1a240*/  IMAD.IADD R0, R4, 0x1, R3 ;  /* 0x0000000104007824 */ /* 0x000fca00078e0203 */
[----:B------:R0:W-:Y:S01]  /*1a250*/  STL [R1+0x4], R0 ;  /* 0x0000040001007387 */ /* 0x0001e20000100800 */
[----:B------:R-:W-:Y:S05]  /*1a260*/  BRA `(.L_x_2559) ;  /* 0x0000000000287947 */ /* 0x000fea0003800000 */
.L_x_2551:
        /* <DEDUP_REMOVED lines=10> */
.L_x_2559:
[----:B--2---:R-:W2:Y:S04]  /*1a310*/  LDL R3, [R1+0x8] ;  /* 0x0000080001037983 */ /* 0x004ea80000100800 */
[----:B-1----:R-:W3:Y:S04]  /*1a320*/  LDL R2, [R1+0xc] ;  /* 0x00000c0001027983 */ /* 0x002ee80000100800 */
[----:B------:R-:W4:Y:S04]  /*1a330*/  LDL R5, [R1+0x4] ;  /* 0x0000040001057983 */ /* 0x000f280000100800 */
[----:B------:R-:W4:Y:S01]  /*1a340*/  LDL R4, [R1] ;  /* 0x0000000001047983 */ /* 0x000f220000100800 */
[----:B0-----:R-:W0:Y:S01]  /*1a350*/  S2R R0, SR_TID.X ;  /* 0x0000000000007919 */ /* 0x001e220000002100 */
        /* <DEDUP_REMOVED lines=11> */
.L_x_2548:
[----:B---34-:R-:W3:Y:S01]  /*1a410*/  LDL R0, [R1+0xc] ;  /* 0x00000c0001007983 */ /* 0x018ee20000100800 */
[----:B------:R-:W-:Y:S02]  /*1a420*/  ULDC UR4, c[0x0][0xc3c] ;  /* 0x00030f0000047ab9 */ /* 0x000fe40000000800 */
[----:B---3--:R-:W-:-:S13]  /*1a430*/  ISETP.GE.AND P0, PT, R0, UR4, PT ;  /* 0x0000000400007c0c */ /* 0x008fda000bf06270 */
[----:B------:R-:W-:Y:S05]  /*1a440*/  @!P0 BRA `(.L_x_2560) ;  /* 0xffffffa000f08947 */ /* 0x000fea000383ffff */
[----:B------:R-:W-:Y:S05]  /*1a450*/  BSYNC B8 ;  /* 0x0000000000087941 */ /* 0x000fea0003800000 */
.L_x_2448:
[----:B----4-:R-:W4:Y:S01]  /*1a460*/  LDL.LU R0, [R1+0x48] ;  /* 0x0000480001007983 */ /* 0x010f220000300800 */
[----:B------:R-:W-:Y:S01]  /*1a470*/  BSSY B0, `(.L_x_2561) ;  /* 0x000000b000007945 */ /* 0x000fe20003800000 */
[----:B01----:R-:W0:Y:S01]  /*1a480*/  S2R R5, SR_CgaCtaId ;  /* 0x0000000000057919 */ /* 0x003e220000008800 */
[----:B----4-:R-:W-:-:S05]  /*1a490*/  VIADD R0, R0, 0x1 ;  /* 0x0000000100007836 */ /* 0x010fca0000000000 */
[----:B--2---:R-:W-:-:S04]  /*1a4a0*/  LEA.HI R2, R0, R0, RZ, 0x1 ;  /* 0x0000000000027211 */ /* 0x004fc800078f08ff */
[----:B------:R-:W-:-:S05]  /*1a4b0*/  LOP3.LUT R3, R2, 0xfffffffe, RZ, 0xc0, !PT ;  /* 0xfffffffe02037812 */ /* 0x000fca00078ec0ff */
[----:B------:R-:W-:Y:S01]  /*1a4c0*/  IMAD.IADD R3, R0, 0x1, -R3 ;  /* 0x0000000100037824 */ /* 0x000fe200078e0a03 */
[----:B------:R-:W-:-:S04]  /*1a4d0*/  MOV R0, 0x400 ;  /* 0x0000040000007802 */ /* 0x000fc80000000f00 */
[----:B0-----:R-:W-:Y:S02]  /*1a4e0*/  LEA R0, R5, R0, 0x18 ;  /* 0x0000000005007211 */ /* 0x001fe400078ec0ff */
[----:B------:R-:W-:-:S04]  /*1a4f0*/  SHF.L.U32 R3, R3, 0x1f, RZ ;  /* 0x0000001f03037819 */ /* 0x000fc800000006ff */
[----:B------:R-:W0:Y:S02]  /*1a500*/  SYNCS.PHASECHK.TRANS64.TRYWAIT P0, [R0+URZ+0x22820], R3 ;  /* 0x02282003000075a7 */ /* 0x000e24000800017f */
[----:B0-----:R-:W-:Y:S05]  /*1a510*/  @!P0 BRA `(.L_x_2562) ;  /* 0x0000001c00c08947 */ /* 0x001fea0003800000 */
.L_x_2631:
[----:B------:R-:W-:Y:S05]  /*1a520*/  BSYNC B0 ;  /* 0x0000000000007941 */ /* 0x000fea0003800000 */
.L_x_2561:
[----:B------:R-:W-:-:S03]  /*1a530*/  UMOV UR4, 0xffffffff ;  /* 0xffffffff00047882 */ /* 0x000fc60000000000 */
[----:B------:R-:W-:Y:S05]  /*1a540*/  BRA.DIV UR4, `(.L_x_2563) ;  /* 0x0000001e04c87947 */ /* 0x000fea000b800000 */
[----:B------:R-:W1:Y:S02]  /*1a550*/  S2R R2, SR_TID.X ;  /* 0x0000000000027919 */ /* 0x000e640000002100 */
[----:B-1----:R-:W-:-:S04]  /*1a560*/  SHF.R.U32.HI R2, RZ, 0x5, R2 ;  /* 0x00000005ff027819 */ /* 0x002fc80000011602 */
[----:B------:R-:W-:-:S05]  /*1a570*/  LOP3.LUT R2, R2, 0x3, RZ, 0xc0, !PT ;  /* 0x0000000302027812 */ /* 0x000fca00078ec0ff */
[----:B------:R1:W2:Y:S02]  /*1a580*/  SHFL.IDX PT, R14, R2, RZ, 0x1f ;  /* 0x00001fff020e7589 */ /* 0x0002a400000e0000 */
.L_x_2634:
[----:B--2---:R-:W-:Y:S01]  /*1a590*/  ISETP.NE.AND P0, PT, R14, RZ, PT ;  /* 0x000000ff0e00720c */ /* 0x004fe20003f05270 */
[----:B------:R-:W-:-:S12]  /*1a5a0*/  BSSY B0, `(.L_x_2564) ;  /* 0x0000027000007945 */ /* 0x000fd80003800000 */
[----:B------:R-:W-:Y:S05]  /*1a5b0*/  @P0 BRA `(.L_x_2565) ;  /* 0x0000000000940947 */ /* 0x000fea0003800000 */
[----:B------:R-:W-:-:S03]  /*1a5c0*/  UMOV UR4, 0xffffffff ;  /* 0xffffffff00047882 */ /* 0x000fc60000000000 */
[----:B------:R-:W-:Y:S05]  /*1a5d0*/  BRA.DIV UR4, `(.L_x_2566) ;  /* 0x0000001e04d87947 */ /* 0x000fea000b800000 */
[----:B------:R-:W-:-:S13]  /*1a5e0*/  ELECT P6, URZ, PT ;  /* 0x00000000003f782f */ /* 0x000fda00038c0000 */
.L_x_2637:
[----:B------:R-:W-:Y:S05]  /*1a5f0*/  @!P6 BRA `(.L_x_2565) ;  /* 0x000000000084e947 */ /* 0x000fea0003800000 */
[----:B------:R-:W-:-:S06]  /*1a600*/  ULOP3.LUT UR4, UR36, 0x2, URZ, 0xfc, !UPT ;  /* 0x0000000224047892 */ /* 0x000fcc000f8efc3f */
[----:B-1----:R-:W-:-:S05]  /*1a610*/  IMAD.U32 R2, RZ, RZ, UR4 ;  /* 0x00000004ff027e24 */ /* 0x002fca000f8e00ff */
[----:B------:R-:W-:-:S13]  /*1a620*/  ISETP.NE.AND P2, PT, R2, 0x3, PT ;  /* 0x000000030200780c */ /* 0x000fda0003f45270 */
[----:B------:R-:W-:Y:S05]  /*1a630*/  @!P2 BRA `(.L_x_2567) ;  /* 0x000000000004a947 */ /* 0x000fea0003800000 */
[----:B------:R-:W-:Y:S01]  /*1a640*/  BPT.TRAP 0x1 ;  /* 0x000000040000795c */ /* 0x000fe20000300000 */
.L_x_2567:
[----:B0-----:R-:W2:Y:S04]  /*1a650*/  LDL R3, [R1+0x10] ;  /* 0x0000100001037983 */ /* 0x001ea80000100800 */
[----:B------:R-:W4:Y:S01]  /*1a660*/  LDL.LU R7, [R1+0x14] ;  /* 0x0000140001077983 */ /* 0x000f220000300800 */
[----:B------:R-:W-:-:S04]  /*1a670*/  VIADD R2, R0, 0x22840 ;  /* 0x0002284000027836 */ /* 0x000fc80000000000 */
[C---:B--2---:R-:W-:Y:S02]  /*1a680*/  IMAD R6, R3.reuse, 0x8, R2 ;  /* 0x0000000803067824 */ /* 0x044fe400078e0202 */
[----:B------:R-:W-:Y:S01]  /*1a690*/  VIADD R3, R3, 0x1 ;  /* 0x0000000103037836 */ /* 0x000fe20000000000 */
[----:B----4-:R-:W-:-:S04]  /*1a6a0*/  SHF.L.U32 R5, R7, 0x1f, RZ ;  /* 0x0000001f07057819 */ /* 0x010fc800000006ff */
        /* <DEDUP_REMOVED lines=8> */
.L_x_2638:
[----:B------:R-:W1:Y:S02]  /*1a730*/  SYNCS.PHASECHK.TRANS64.TRYWAIT P0, [R7+URZ], R2 ;  /* 0x00000002070075a7 */ /* 0x000e64000800017f */
[----:B-1----:R-:W-:Y:S05]  /*1a740*/  @!P0 BRA `(.L_x_2569) ;  /* 0x0000001c00b08947 */ /* 0x002fea0003800000 */
.L_x_2639:
[----:B------:R-:W-:Y:S05]  /*1a750*/  @!P2 BRA `(.L_x_2570) ;  /* 0x000000000004a947 */ /* 0x000fea0003800000 */
[----:B------:R-:W-:Y:S01]  /*1a760*/  BPT.TRAP 0x1 ;  /* 0x000000040000795c */ /* 0x000fe20000300000 */
.L_x_2570:
[----:B------:R-:W2:Y:S01]  /*1a770*/  LDL.LU R4, [R1+0x10] ;  /* 0x0000100001047983 */ /* 0x000ea20000300800 */
[----:B------:R-:W-:-:S04]  /*1a780*/  VIADD R0, R0, 0x22860 ;  /* 0x0002286000007836 */ /* 0x000fc80000000000 */
[----:B--2---:R-:W-:-:S04]  /*1a790*/  IMAD R4, R4, 0x8, R0 ;  /* 0x0000000804047824 */ /* 0x004fc800078e0200 */
[----:B------:R-:W2:Y:S02]  /*1a7a0*/  SYNCS.PHASECHK.TRANS64.TRYWAIT P0, [R4+URZ], R5 ;  /* 0x00000005040075a7 */ /* 0x000ea4000800017f */
[----:B--2---:R-:W-:Y:S05]  /*1a7b0*/  @!P0 BRA `(.L_x_2571) ;  /* 0x0000001c00a88947 */ /* 0x004fea0003800000 */
.L_x_2640:
[----:B------:R-:W-:-:S07]  /*1a7c0*/  IMAD R3, R3, 0x8, R0 ;  /* 0x0000000803037824 */ /* 0x000fce00078e0200 */
.L_x_2572:
[----:B----4-:R4:W0:Y:S02]  /*1a7d0*/  SYNCS.PHASECHK.TRANS64.TRYWAIT P0, [R3+URZ], R2 ;  /* 0x00000002030075a7 */ /* 0x010824000800017f */
[----:B0-----:R-:W-:Y:S05]  /*1a7e0*/  @!P0 NANOSLEEP.SYNCS 0x989680 ;  /* 0x009896800000895d */ /* 0x001fea0003900000 */
[----:B------:R-:W0:Y:S02]  /*1a7f0*/  @!P0 SYNCS.PHASECHK.TRANS64 P0, [R3+URZ], R2 ;  /* 0x00000002030085a7 */ /* 0x000e24000800007f */
[----:B0-----:R-:W-:Y:S05]  /*1a800*/  @!P0 BRA `(.L_x_2572) ;  /* 0xfffffffc00f08947 */ /* 0x001fea000383ffff */
.L_x_2565:
[----:B------:R-:W-:Y:S05]  /*1a810*/  BSYNC B0 ;  /* 0x0000000000007941 */ /* 0x000fea0003800000 */
.L_x_2564:
[----:B------:R-:W-:Y:S05]  /*1a820*/  EXIT ;  /* 0x000000000000794d */ /* 0x000fea0003800000 */
.L_x_2347:
[----:B0-----:R0:W1:Y:S02]  /*1a830*/  SYNCS.PHASECHK.TRANS64.TRYWAIT P0, [R3+URZ+0x22800], R0 ;  /* 0x02280000030075a7 */ /* 0x001064000800017f */
[----:B-1----:R-:W-:Y:S05]  /*1a840*/  @!P0 NANOSLEEP.SYNCS 0x989680 ;  /* 0x009896800000895d */ /* 0x002fea0003900000 */
[----:B------:R-:W1:Y:S02]  /*1a850*/  @!P0 SYNCS.PHASECHK.TRANS64 P0, [R3+URZ+0x22800], R0 ;  /* 0x02280000030085a7 */ /* 0x000e64000800007f */
[----:B-1----:R-:W-:Y:S05]  /*1a860*/  @!P0 BRA `(.L_x_2347) ;  /* 0xfffffffc00f08947 */ /* 0x002fea000383ffff */
[----:B------:R-:W-:Y:S05]  /*1a870*/  BRA `(.L_x_2573) ;  /* 0xfffffe7800e07947 */ /* 0x000fea000383ffff */
.L_x_2351:
[----:B-1----:R-:W-:-:S04]  /*1a880*/  IMAD.U32 R5, RZ, RZ, UR5 ;  /* 0x00000005ff057e24 */ /* 0x002fc8000f8e00ff */
[----:B------:R1:W2:Y:S03]  /*1a890*/  SYNCS.PHASECHK.TRANS64.TRYWAIT P1, [R5+URZ+0x22830], R8 ;  /* 0x02283008050075a7 */ /* 0x0002a6000802017f */
[----:B--2---:R-:W-:Y:S05]  /*1a8a0*/  @!P1 NANOSLEEP.SYNCS 0x989680 ;  /* 0x009896800000995d */ /* 0x004fea0003900000 */
[----:B------:R-:W2:Y:S02]  /*1a8b0*/  @!P1 SYNCS.PHASECHK.TRANS64 P1, [R5+URZ+0x22830], R8 ;  /* 0x02283008050095a7 */ /* 0x000ea4000802007f */
[----:B--2---:R-:W-:Y:S05]  /*1a8c0*/  @!P1 BRA `(.L_x_2351) ;  /* 0xfffffffc00ec9947 */ /* 0x004fea000383ffff */
[----:B------:R-:W-:Y:S05]  /*1a8d0*/  BRA `(.L_x_2350) ;  /* 0xfffffe7c00087947 */ /* 0x000fea000383ffff */
.L_x_2363:
[----:B-1----:R-:W-:-:S04]  /*1a8e0*/  IMAD.U32 R9, RZ, RZ, UR5 ;  /* 0x00000005ff097e24 */ /* 0x002fc8000f8e00ff */
[----:B------:R1:W2:Y:S03]  /*1a8f0*/  SYNCS.PHASECHK.TRANS64.TRYWAIT P2, [R9+URZ+0x22850], R8 ;  /* 0x02285008090075a7 */ /* 0x0002a6000804017f */
[----:B--2---:R-:W-:Y:S05]  /*1a900*/  @!P2 NANOSLEEP.SYNCS 0x989680 ;  /* 0x009896800000a95d */ /* 0x004fea0003900000 */
[----:B------:R-:W2:Y:S02]  /*1a910*/  @!P2 SYNCS.PHASECHK.TRANS64 P2, [R9+URZ+0x22850], R8 ;  /* 0x022850080900a5a7 */ /* 0x000ea4000804007f */
[----:B--2---:R-:W-:Y:S05]  /*1a920*/  @!P2 BRA `(.L_x_2363) ;  /* 0xfffffffc00eca947 */ /* 0x004fea000383ffff */
[----:B------:R-:W-:Y:S05]  /*1a930*/  BRA `(.L_x_2362) ;  /* 0xfffffea400447947 */ /* 0x000fea000383ffff */
.L_x_2371:
[----:B-1----:R-:W-:-:S04]  /*1a940*/  IMAD.U32 R6, RZ, RZ, UR23 ;  /* 0x00000017ff067e24 */ /* 0x002fc8000f8e00ff */
[----:B------:R1:W2:Y:S03]  /*1a950*/  SYNCS.PHASECHK.TRANS64.TRYWAIT P2, [R6+URZ+0x22830], R7 ;  /* 0x02283007060075a7 */ /* 0x0002a6000804017f */
[----:B--2---:R-:W-:Y:S05]  /*1a960*/  @!P2 NANOSLEEP.SYNCS 0x989680 ;  /* 0x009896800000a95d */ /* 0x004fea0003900000 */
[----:B------:R-:W2:Y:S02]  /*1a970*/  @!P2 SYNCS.PHASECHK.TRANS64 P2, [R6+URZ+0x22830], R7 ;  /* 0x022830070600a5a7 */ /* 0x000ea4000804007f */
[----:B--2---:R-:W-:Y:S05]  /*1a980*/  @!P2 BRA `(.L_x_2371) ;  /* 0xfffffffc00eca947 */ /* 0x004fea000383ffff */
[----:B------:R-:W-:Y:S05]  /*1a990*/  BRA `(.L_x_2370) ;  /* 0xfffffea800d47947 */ /* 0x000fea000383ffff */
.L_x_2383:
[----:B-1----:R1:W2:Y:S02]  /*1a9a0*/  SYNCS.PHASECHK.TRANS64.TRYWAIT P2, [R176+URZ+0x22850], R7 ;  /* 0x02285007b00075a7 */ /* 0x0022a4000804017f */
[----:B--2---:R-:W-:Y:S05]  /*1a9b0*/  @!P2 NANOSLEEP.SYNCS 0x989680 ;  /* 0x009896800000a95d */ /* 0x004fea0003900000 */
[----:B------:R-:W2:Y:S02]  /*1a9c0*/  @!P2 SYNCS.PHASECHK.TRANS64 P2, [R176+URZ+0x22850], R7 ;  /* 0x02285007b000a5a7 */ /* 0x000ea4000804007f */
[----:B--2---:R-:W-:Y:S05]  /*1a9d0*/  @!P2 BRA `(.L_x_2383) ;  /* 0xfffffffc00f0a947 */ /* 0x004fea000383ffff */
[----:B------:R-:W-:Y:S05]  /*1a9e0*/  BRA `(.L_x_2382) ;  /* 0xfffffedc00407947 */ /* 0x000fea000383ffff */
.L_x_2392:
[----:B--2---:R-:W-:-:S04]  /*1a9f0*/  IMAD.U32 R4, RZ, RZ, UR6 ;  /* 0x00000006ff047e24 */ /* 0x004fc8000f8e00ff */
[----:B------:R2:W3:Y:S03]  /*1aa00*/  SYNCS.PHASECHK.TRANS64.TRYWAIT P3, [R4+URZ+0x22830], R3 ;  /* 0x02283003040075a7 */ /* 0x0004e6000806017f */
[----:B---3--:R-:W-:Y:S05]  /*1aa10*/  @!P3 NANOSLEEP.SYNCS 0x989680 ;  /* 0x009896800000b95d */ /* 0x008fea0003900000 */
[----:B------:R-:W3:Y:S02]  /*1aa20*/  @!P3 SYNCS.PHASECHK.TRANS64 P3, [R4+URZ+0x22830], R3 ;  /* 0x022830030400b5a7 */ /* 0x000ee4000806007f */
[----:B---3--:R-:W-:Y:S05]  /*1aa30*/  @!P3 BRA `(.L_x_2392) ;  /* 0xfffffffc00ecb947 */ /* 0x008fea000383ffff */
[----:B------:R-:W-:Y:S05]  /*1aa40*/  BRA `(.L_x_2391) ;  /* 0xfffffee000fc7947 */ /* 0x000fea000383ffff */
.L_x_2396:
[----:B-1----:R1:W2:Y:S02]  /*1aa50*/  SYNCS.PHASECHK.TRANS64.TRYWAIT P3, [R12+URZ+0x22850], R3 ;  /* 0x022850030c0075a7 */ /* 0x0022a4000806017f */
[----:B--2---:R-:W-:Y:S05]  /*1aa60*/  @!P3 NANOSLEEP.SYNCS 0x989680 ;  /* 0x009896800000b95d */ /* 0x004fea0003900000 */
[----:B------:R-:W2:Y:S02]  /*1aa70*/  @!P3 SYNCS.PHASECHK.TRANS64 P3, [R12+URZ+0x22850], R3 ;  /* 0x022850030c00b5a7 */ /* 0x000ea4000806007f */
[----:B--2---:R-:W-:Y:S05]  /*1aa80*/  @!P3 BRA `(.L_x_2396) ;  /* 0xfffffffc00f0b947 */ /* 0x004fea000383ffff */
[----:B------:R-:W-:Y:S05]  /*1aa90*/  BRA `(.L_x_2395) ;  /* 0xffffff0000987947 */ /* 0x000fea000383ffff */
.L_x_2402:
[----:B--2---:R-:W-:-:S04]  /*1aaa0*/  IMAD.U32 R4, RZ, RZ, UR5 ;  /* 0x00000005ff047e24 */ /* 0x004fc8000f8e00ff */
[----:B------:R2:W3:Y:S03]  /*1aab0*/  SYNCS.PHASECHK.TRANS64.TRYWAIT P2, [R4+URZ+0x22830], R7 ;  /* 0x02283007040075a7 */ /* 0x0004e6000804017f */
[----:B---3--:R-:W-:Y:S05]  /*1aac0*/  @!P2 NANOSLEEP.SYNCS 0x989680 ;  /* 0x009896800000a95d */ /* 0x008fea0003900000 */
[----:B------:R-:W3:Y:S02]  /*1aad0*/  @!P2 SYNCS.PHASECHK.TRANS64 P2, [R4+URZ+0x22830], R7 ;  /* 0x022830070400a5a7 */ /* 0x000ee4000804007f */
[----:B---3--:R-:W-:Y:S05]  /*1aae0*/  @!P2 BRA `(.L_x_2402) ;  /* 0xfffffffc00eca947 */ /* 0x008fea000383ffff */
[----:B------:R-:W-:Y:S05]  /*1aaf0*/  BRA `(.L_x_2401) ;  /* 0xffffff0400a87947 */ /* 0x000fea000383ffff */
.L_x_2414:
[----:B-1----:R1:W2:Y:S02]  /*1ab00*/  SYNCS.PHASECHK.TRANS64.TRYWAIT P2, [R176+URZ+0x22850], R7 ;  /* 0x02285007b00075a7 */ /* 0x0022a4000804017f */
[----:B--2---:R-:W-:Y:S05]  /*1ab10*/  @!P2 NANOSLEEP.SYNCS 0x989680 ;  /* 0x009896800000a95d */ /* 0x004fea0003900000 */
[----:B------:R-:W2:Y:S02]  /*1ab20*/  @!P2 SYNCS.PHASECHK.TRANS64 P2, [R176+URZ+0x22850], R7 ;  /* 0x02285007b000a5a7 */ /* 0x000ea4000804007f */
[----:B--2---:R-:W-:Y:S05]  /*1ab30*/  @!P2 BRA `(.L_x_2414) ;  /* 0xfffffffc00f0a947 */ /* 0x004fea000383ffff */
[----:B------:R-:W-:Y:S05]  /*1ab40*/  BRA `(.L_x_2413) ;  /* 0xffffff3400f47947 */ /* 0x000fea000383ffff */
.L_x_2470:
[----:B-1----:R-:W1:Y:S01]  /*1ab50*/  S2R R4, SR_TID.X ;  /* 0x0000000000047919 */ /* 0x002e620000002100 */
        /* <DEDUP_REMOVED lines=8> */
[----:B------:R1:W3:Y:S02]  /*1abe0*/  SHFL.IDX P6, R14, R13, R12, R11 ;  /* 0x0000000c0d0e7389 */ /* 0x0002e400000c000b */
[----:B0123--:R-:W-:Y:S01]  /*1abf0*/  ENDCOLLECTIVE ;  /* 0x000000000000791b */ /* 0x00ffe20003800000 */
.L_x_2575:
[----:B------:R-:W-:Y:S05]  /*1ac00*/  BSYNC B0 ;  /* 0x0000000000007941 */ /* 0x000fea0003800000 */
.L_x_2574:
[----:B------:R-:W-:Y:S05]  /*1ac10*/  BRA `(.L_x_2576) ;  /* 0xffffffac008c7947 */ /* 0x000fea000383ffff */
.L_x_2472:
[----:B------:R-:W-:Y:S01]  /*1ac20*/  BSSY B0, `(.L_x_2577) ;  /* 0x0000006000007945 */ /* 0x000fe20003800000 */
[----:B------:R-:W-:-:S07]  /*1ac30*/  IMAD.MOV.U32 R15, RZ, RZ, -0x1 ;  /* 0xffffffffff0f7424 */ /* 0x000fce00078e00ff */
[----:B012---:R-:W-:Y:S05]  /*1ac40*/  WARPSYNC.COLLECTIVE R15, `(.L_x_2578) ;  /* 0x000000000f0c7348 */ /* 0x007fea0003c00000 */
[----:B------:R-:W-:Y:S02]  /*1ac50*/  ELECT P6, UR62, PT ;  /* 0x00000000003e782f */ /* 0x000fe400038c0000 */
[----:B------:R-:W-:Y:S01]  /*1ac60*/  MOV R14, UR62 ;  /* 0x0000003e000e7c02 */ /* 0x000fe20008000f00 */
[----:B012---:R-:W-:Y:S10]  /*1ac70*/  ENDCOLLECTIVE ;  /* 0x000000000000791b */ /* 0x007ff40003800000 */
.L_x_2578:
[----:B------:R-:W-:Y:S05]  /*1ac80*/  BSYNC B0 ;  /* 0x0000000000007941 */ /* 0x000fea0003800000 */
.L_x_2577:
[----:B------:R-:W-:Y:S05]  /*1ac90*/  BRA `(.L_x_2579) ;  /* 0xffffffac00907947 */ /* 0x000fea000383ffff */
.L_x_2474:
[----:B---3--:R3:W4:Y:S02]  /*1aca0*/  SYNCS.PHASECHK.TRANS64.TRYWAIT P0, [R0+URZ+0x22840], R2 ;  /* 0x02284002000075a7 */ /* 0x008724000800017f */
[----:B----4-:R-:W-:Y:S05]  /*1acb0*/  @!P0 NANOSLEEP.SYNCS 0x989680 ;  /* 0x009896800000895d */ /* 0x010fea0003900000 */
[----:B------:R-:W4:Y:S02]  /*1acc0*/  @!P0 SYNCS.PHASECHK.TRANS64 P0, [R0+URZ+0x22840], R2 ;  /* 0x02284002000085a7 */ /* 0x000f24000800007f */
[----:B----4-:R-:W-:Y:S05]  /*1acd0*/  @!P0 BRA `(.L_x_2474) ;  /* 0xfffffffc00f08947 */ /* 0x010fea000383ffff */
[----:B------:R-:W-:Y:S05]  /*1ace0*/  BRA `(.L_x_2580) ;  /* 0xffffffac00f47947 */ /* 0x000fea000383ffff */
.L_x_2478:
[----:B------:R-:W2:Y:S01]  /*1acf0*/  LDL.LU R11, [R1+0x2c] ;  /* 0x00002c00010b7983 */ /* 0x000ea20000300800 */
[----:B------:R-:W-:Y:S02]  /*1ad00*/  IMAD.MOV.U32 R5, RZ, RZ, R12 ;  /* 0x000000ffff057224 */ /* 0x000fe400078e000c */
[----:B------:R-:W-:Y:S02]  /*1ad10*/  IMAD.MOV.U32 R13, RZ, RZ, R2 ;  /* 0x000000ffff0d7224 */ /* 0x000fe400078e0002 */
[----:B------:R-:W-:Y:S02]  /*1ad20*/  IMAD.MOV.U32 R12, RZ, RZ, RZ ;  /* 0x000000ffff0c7224 */ /* 0x000fe400078e00ff */
[----:B------:R-:W-:Y:S02]  /*1ad30*/  IMAD.MOV.U32 R15, RZ, RZ, -0x1 ;  /* 0xffffffffff0f7424 */ /* 0x000fe400078e00ff */
        /* <DEDUP_REMOVED lines=8> */
.L_x_2581:
[----:B------:R-:W-:Y:S02]  /*1adc0*/  IMAD.MOV.U32 R13, RZ, RZ, R0 ;  /* 0x000000ffff0d7224 */ /* 0x000fe400078e0000 */
[----:B------:R-:W-:-:S07]  /*1add0*/  IMAD.MOV.U32 R6, RZ, RZ, R14 ;  /* 0x000000ffff067224 */ /* 0x000fce00078e000e */
[----:B------:R-:W-:Y:S05]  /*1ade0*/  WARPSYNC.COLLECTIVE R15, `(.L_x_2582) ;  /* 0x000000000f087348 */ /* 0x000fea0003c00000 */
[----:B------:R0:W1:Y:S02]  /*1adf0*/  SHFL.IDX P6, R14, R13, R12, R11 ;  /* 0x0000000c0d0e7389 */ /* 0x00006400000c000b */
[----:B01----:R-:W-:Y:S01]  /*1ae00*/  ENDCOLLECTIVE ;  /* 0x000000000000791b */ /* 0x003fe20003800000 */
.L_x_2582:
[----:B------:R-:W-:Y:S02]  /*1ae10*/  IMAD.MOV.U32 R13, RZ, RZ, R2 ;  /* 0x000000ffff0d7224 */ /* 0x000fe400078e0002 */
[----:B------:R-:W-:Y:S02]  /*1ae20*/  IMAD.MOV.U32 R12, RZ, RZ, 0x1 ;  /* 0x00000001ff0c7424 */ /* 0x000fe400078e00ff */
[----:B------:R-:W-:-:S07]  /*1ae30*/  IMAD.MOV.U32 R7, RZ, RZ, R14 ;  /* 0x000000ffff077224 */ /* 0x000fce00078e000e */
[----:B------:R-:W-:Y:S05]  /*1ae40*/  WARPSYNC.COLLECTIVE R15, `(.L_x_2583) ;  /* 0x000000000f087348 */ /* 0x000fea0003c00000 */
[----:B------:R0:W1:Y:S02]  /*1ae50*/  SHFL.IDX P6, R14, R13, R12, R11 ;  /* 0x0000000c0d0e7389 */ /* 0x00006400000c000b */
[----:B01----:R-:W-:Y:S01]  /*1ae60*/  ENDCOLLECTIVE ;  /* 0x000000000000791b */ /* 0x003fe20003800000 */
.L_x_2583:
        /* <DEDUP_REMOVED lines=15> */
.L_x_2584:
[----:B------:R-:W-:Y:S02]  /*1af60*/  IMAD.MOV.U32 R13, RZ, RZ, R2 ;  /* 0x000000ffff0d7224 */ /* 0x000fe400078e0002 */
[----:B------:R-:W-:Y:S02]  /*1af70*/  IMAD.MOV.U32 R12, RZ, RZ, 0x2 ;  /* 0x00000002ff0c7424 */ /* 0x000fe400078e00ff */
[----:B------:R-:W-:-:S07]  /*1af80*/  IMAD.MOV.U32 R5, RZ, RZ, R14 ;  /* 0x000000ffff057224 */ /* 0x000fce00078e000e */
[----:B------:R-:W-:Y:S05]  /*1af90*/  WARPSYNC.COLLECTIVE R15, `(.L_x_2585) ;  /* 0x000000000f087348 */ /* 0x000fea0003c00000 */
[----:B------:R0:W1:Y:S02]  /*1afa0*/  SHFL.IDX P6, R14, R13, R12, R11 ;  /* 0x0000000c0d0e7389 */ /* 0x00006400000c000b */
[----:B01----:R-:W-:Y:S01]  /*1afb0*/  ENDCOLLECTIVE ;  /* 0x000000000000791b */ /* 0x003fe20003800000 */
.L_x_2585:
        /* <DEDUP_REMOVED lines=15> */
.L_x_2586:
[----:B------:R-:W-:Y:S02]  /*1b0b0*/  IMAD.MOV.U32 R13, RZ, RZ, R2 ;  /* 0x000000ffff0d7224 */ /* 0x000fe400078e0002 */
[----:B------:R-:W-:Y:S02]  /*1b0c0*/  IMAD.MOV.U32 R12, RZ, RZ, 0x3 ;  /* 0x00000003ff0c7424 */ /* 0x000fe400078e00ff */
[----:B------:R-:W-:-:S07]  /*1b0d0*/  IMAD.MOV.U32 R5, RZ, RZ, R14 ;  /* 0x000000ffff057224 */ /* 0x000fce00078e000e */
[----:B------:R-:W-:Y:S05]  /*1b0e0*/  WARPSYNC.COLLECTIVE R15, `(.L_x_2587) ;  /* 0x000000000f087348 */ /* 0x000fea0003c00000 */
[----:B------:R0:W1:Y:S02]  /*1b0f0*/  SHFL.IDX P6, R14, R13, R12, R11 ;  /* 0x0000000c0d0e7389 */ /* 0x00006400000c000b */
[----:B01----:R-:W-:Y:S01]  /*1b100*/  ENDCOLLECTIVE ;  /* 0x000000000000791b */ /* 0x003fe20003800000 */
.L_x_2587:
        /* <DEDUP_REMOVED lines=15> */
.L_x_2588:
[----:B------:R-:W-:Y:S02]  /*1b200*/  IMAD.MOV.U32 R13, RZ, RZ, R2 ;  /* 0x000000ffff0d7224 */ /* 0x000fe400078e0002 */
[----:B------:R-:W-:Y:S02]  /*1b210*/  IMAD.MOV.U32 R12, RZ, RZ, 0x4 ;  /* 0x00000004ff0c7424 */ /* 0x000fe400078e00ff */
[----:B------:R-:W-:-:S07]  /*1b220*/  IMAD.MOV.U32 R5, RZ, RZ, R14 ;  /* 0x000000ffff057224 */ /* 0x000fce00078e000e */
[----:B------:R-:W-:Y:S05]  /*1b230*/  WARPSYNC.COLLECTIVE R15, `(.L_x_2589) ;  /* 0x000000000f087348 */ /* 0x000fea0003c00000 */
[----:B------:R0:W1:Y:S02]  /*1b240*/  SHFL.IDX P6, R14, R13, R12, R11 ;  /* 0x0000000c0d0e7389 */ /* 0x00006400000c000b */
[----:B01----:R-:W-:Y:S01]  /*1b250*/  ENDCOLLECTIVE ;  /* 0x000000000000791b */ /* 0x003fe20003800000 */
.L_x_2589:
        /* <DEDUP_REMOVED lines=15> */
.L_x_2590:
[----:B------:R-:W-:Y:S02]  /*1b350*/  IMAD.MOV.U32 R13, RZ, RZ, R2 ;  /* 0x000000ffff0d7224 */ /* 0x000fe400078e0002 */
[----:B------:R-:W-:Y:S02]  /*1b360*/  IMAD.MOV.U32 R12, RZ, RZ, 0x5 ;  /* 0x00000005ff0c7424 */ /* 0x000fe400078e00ff */
[----:B------:R-:W-:-:S07]  /*1b370*/  IMAD.MOV.U32 R5, RZ, RZ, R14 ;  /* 0x000000ffff057224 */ /* 0x000fce00078e000e */
[----:B------:R-:W-:Y:S05]  /*1b380*/  WARPSYNC.COLLECTIVE R15, `(.L_x_2591) ;  /* 0x000000000f087348 */ /* 0x000fea0003c00000 */
[----:B------:R0:W1:Y:S02]  /*1b390*/  SHFL.IDX P6, R14, R13, R12, R11 ;  /* 0x0000000c0d0e7389 */ /* 0x00006400000c000b */
[----:B01----:R-:W-:Y:S01]  /*1b3a0*/  ENDCOLLECTIVE ;  /* 0x000000000000791b */ /* 0x003fe20003800000 */
.L_x_2591:
        /* <DEDUP_REMOVED lines=15> */
.L_x_2592:
[----:B------:R-:W-:Y:S02]  /*1b4a0*/  IMAD.MOV.U32 R13, RZ, RZ, R2 ;  /* 0x000000ffff0d7224 */ /* 0x000fe400078e0002 */
[----:B------:R-:W-:Y:S02]  /*1b4b0*/  IMAD.MOV.U32 R12, RZ, RZ, 0x6 ;  /* 0x00000006ff0c7424 */ /* 0x000fe400078e00ff */
[----:B------:R-:W-:-:S07]  /*1b4c0*/  IMAD.MOV.U32 R5, RZ, RZ, R14 ;  /* 0x000000ffff057224 */ /* 0x000fce00078e000e */
[----:B------:R-:W-:Y:S05]  /*1b4d0*/  WARPSYNC.COLLECTIVE R15, `(.L_x_2593) ;  /* 0x000000000f087348 */ /* 0x000fea0003c00000 */
[----:B------:R0:W1:Y:S02]  /*1b4e0*/  SHFL.IDX P6, R14, R13, R12, R11 ;  /* 0x0000000c0d0e7389 */ /* 0x00006400000c000b */
[----:B01----:R-:W-:Y:S01]  /*1b4f0*/  ENDCOLLECTIVE ;  /* 0x000000000000791b */ /* 0x003fe20003800000 */
.L_x_2593:
        /* <DEDUP_REMOVED lines=13> */
.L_x_2594:
        /* <DEDUP_REMOVED lines=8> */
.L_x_2595:
        /* <DEDUP_REMOVED lines=13> */
.L_x_2596:
[----:B------:R-:W-:Y:S01]  /*1b720*/  IMAD.MOV.U32 R0, RZ, RZ, R14 ;  /* 0x000000ffff007224 */ /* 0x000fe200078e000e */
[----:B------:R-:W-:Y:S06]  /*1b730*/  BRA `(.L_x_2597) ;  /* 0xffffffb000747947 */ /* 0x000fec000383ffff */
.L_x_2481:
[----:B0-----:R0:W1:Y:S02]  /*1b740*/  SYNCS.PHASECHK.TRANS64.TRYWAIT P0, [R19+URZ+0x22820], R0 ;  /* 0x02282000130075a7 */ /* 0x001064000800017f */
[----:B-1----:R-:W-:Y:S05]  /*1b750*/  @!P0 NANOSLEEP.SYNCS 0x989680 ;  /* 0x009896800000895d */ /* 0x002fea0003900000 */
[----:B------:R-:W1:Y:S02]  /*1b760*/  @!P0 SYNCS.PHASECHK.TRANS64 P0, [R19+URZ+0x22820], R0 ;  /* 0x02282000130085a7 */ /* 0x000e64000800007f */
[----:B-1----:R-:W-:Y:S05]  /*1b770*/  @!P0 BRA `(.L_x_2481) ;  /* 0xfffffffc00f08947 */ /* 0x002fea000383ffff */
[----:B------:R-:W-:Y:S05]  /*1b780*/  BRA `(.L_x_2598) ;  /* 0xffffffb000d07947 */ /* 0x000fea000383ffff */
.L_x_2485:
[----:B0-----:R0:W1:Y:S02]  /*1b790*/  SYNCS.PHASECHK.TRANS64.TRYWAIT P0, [R2+URZ+0x22860], R0 ;  /* 0x02286000020075a7 */ /* 0x001064000800017f */
[----:B-1----:R-:W-:Y:S05]  /*1b7a0*/  @!P0 NANOSLEEP.SYNCS 0x989680 ;  /* 0x009896800000895d */ /* 0x002fea0003900000 */
[----:B------:R-:W1:Y:S02]  /*1b7b0*/  @!P0 SYNCS.PHASECHK.TRANS64 P0, [R2+URZ+0x22860], R0 ;  /* 0x02286000020085a7 */ /* 0x000e64000800007f */
[----:B-1----:R-:W-:Y:S05]  /*1b7c0*/  @!P0 BRA `(.L_x_2485) ;  /* 0xfffffffc00f08947 */ /* 0x002fea000383ffff */
[----:B------:R-:W-:Y:S05]  /*1b7d0*/  BRA `(.L_x_2599) ;  /* 0xffffffb000f47947 */ /* 0x000fea000383ffff */
.L_x_2500:
[----:B--2---:R2:W3:Y:S02]  /*1b7e0*/  SYNCS.PHASECHK.TRANS64.TRYWAIT P0, [R3+URZ+0x22840], R2 ;  /* 0x02284002030075a7 */ /* 0x0044e4000800017f */
[----:B---3--:R-:W-:Y:S05]  /*1b7f0*/  @!P0 NANOSLEEP.SYNCS 0x989680 ;  /* 0x009896800000895d */ /* 0x008fea0003900000 */
[----:B------:R-:W3:Y:S02]  /*1b800*/  @!P0 SYNCS.PHASECHK.TRANS64 P0, [R3+URZ+0x22840], R2 ;  /* 0x02284002030085a7 */ /* 0x000ee4000800007f */
[----:B---3--:R-:W-:Y:S05]  /*1b810*/  @!P0 BRA `(.L_x_2500) ;  /* 0xfffffffc00f08947 */ /* 0x008fea000383ffff */
[----:B------:R-:W-:Y:S05]  /*1b820*/  BRA `(.L_x_2600) ;  /* 0xffffffbc00347947 */ /* 0x000fea000383ffff */
.L_x_2505:
[----:B0-----:R0:W1:Y:S02]  /*1b830*/  SYNCS.PHASECHK.TRANS64.TRYWAIT P0, [R3+URZ+0x22860], R2 ;  /* 0x02286002030075a7 */ /* 0x001064000800017f */
[----:B-1----:R-:W-:Y:S05]  /*1b840*/  @!P0 NANOSLEEP.SYNCS 0x989680 ;  /* 0x009896800000895d */ /* 0x002fea0003900000 */
[----:B------:R-:W1:Y:S02]  /*1b850*/  @!P0 SYNCS.PHASECHK.TRANS64 P0, [R3+URZ+0x22860], R2 ;  /* 0x02286002030085a7 */ /* 0x000e64000800007f */
[----:B-1----:R-:W-:Y:S05]  /*1b860*/  @!P0 BRA `(.L_x_2505) ;  /* 0xfffffffc00f08947 */ /* 0x002fea000383ffff */
[----:B------:R-:W-:Y:S05]  /*1b870*/  BRA `(.L_x_2601) ;  /* 0xffffffbc00b47947 */ /* 0x000fea000383ffff */
.L_x_2516:
[----:B-1----:R1:W2:Y:S02]  /*1b880*/  SYNCS.PHASECHK.TRANS64.TRYWAIT P0, [R4+URZ+0x22840], R2 ;  /* 0x02284002040075a7 */ /* 0x0022a4000800017f */
[----:B--2---:R-:W-:Y:S05]  /*1b890*/  @!P0 NANOSLEEP.SYNCS 0x989680 ;  /* 0x009896800000895d */ /* 0x004fea0003900000 */
[----:B------:R-:W2:Y:S02]  /*1b8a0*/  @!P0 SYNCS.PHASECHK.TRANS64 P0, [R4+URZ+0x22840], R2 ;  /* 0x02284002040085a7 */ /* 0x000ea4000800007f */
[----:B--2---:R-:W-:Y:S05]  /*1b8b0*/  @!P0 BRA `(.L_x_2516) ;  /* 0xfffffffc00f08947 */ /* 0x004fea000383ffff */
[----:B------:R-:W-:Y:S05]  /*1b8c0*/  BRA `(.L_x_2602) ;  /* 0xffffffc400a07947 */ /* 0x000fea000383ffff */
.L_x_2521:
[----:B0-----:R0:W2:Y:S02]  /*1b8d0*/  SYNCS.PHASECHK.TRANS64.TRYWAIT P0, [R4+URZ+0x22860], R2 ;  /* 0x02286002040075a7 */ /* 0x0010a4000800017f */
[----:B--2---:R-:W-:Y:S05]  /*1b8e0*/  @!P0 NANOSLEEP.SYNCS 0x989680 ;  /* 0x009896800000895d */ /* 0x004fea0003900000 */
[----:B------:R-:W2:Y:S02]  /*1b8f0*/  @!P0 SYNCS.PHASECHK.TRANS64 P0, [R4+URZ+0x22860], R2 ;  /* 0x02286002040085a7 */ /* 0x000ea4000800007f */
[----:B--2---:R-:W-:Y:S05]  /*1b900*/  @!P0 BRA `(.L_x_2521) ;  /* 0xfffffffc00f08947 */ /* 0x004fea000383ffff */
[----:B------:R-:W-:Y:S05]  /*1b910*/  BRA `(.L_x_2603) ;  /* 0xffffffc8001c7947 */ /* 0x000fea000383ffff */
.L_x_2532:
[----:B-1----:R1:W2:Y:S02]  /*1b920*/  SYNCS.PHASECHK.TRANS64.TRYWAIT P0, [R2+URZ+0x22840], R3 ;  /* 0x02284003020075a7 */ /* 0x0022a4000800017f */
[----:B--2---:R-:W-:Y:S05]  /*1b930*/  @!P0 NANOSLEEP.SYNCS 0x989680 ;  /* 0x009896800000895d */ /* 0x004fea0003900000 */
[----:B------:R-:W2:Y:S02]  /*1b940*/  @!P0 SYNCS.PHASECHK.TRANS64 P0, [R2+URZ+0x22840], R3 ;  /* 0x02284003020085a7 */ /* 0x000ea4000800007f */
[----:B--2---:R-:W-:Y:S05]  /*1b950*/  @!P0 BRA `(.L_x_2532) ;  /* 0xfffffffc00f08947 */ /* 0x004fea000383ffff */
[----:B------:R-:W-:Y:S05]  /*1b960*/  BRA `(.L_x_2604) ;  /* 0xffffffcc00ec7947 */ /* 0x000fea000383ffff */
.L_x_2537:
[----:B--2---:R2:W3:Y:S02]  /*1b970*/  SYNCS.PHASECHK.TRANS64.TRYWAIT P0, [R2+URZ+0x22860], R3 ;  /* 0x02286003020075a7 */ /* 0x0044e4000800017f */
[----:B---3--:R-:W-:Y:S05]  /*1b980*/  @!P0 NANOSLEEP.SYNCS 0x989680 ;  /* 0x009896800000895d */ /* 0x008fea0003900000 */
[----:B------:R-:W3:Y:S02]  /*1b990*/  @!P0 SYNCS.PHASECHK.TRANS64 P0, [R2+URZ+0x22860], R3 ;  /* 0x02286003020085a7 */ /* 0x000ee4000800007f */
[----:B---3--:R-:W-:Y:S05]  /*1b9a0*/  @!P0 BRA `(.L_x_2537) ;  /* 0xfffffffc00f08947 */ /* 0x008fea000383ffff */
[----:B------:R-:W-:Y:S05]  /*1b9b0*/  BRA `(.L_x_2605) ;  /* 0xffffffd0006c7947 */ /* 0x000fea000383ffff */
.L_x_2549:
[----:B-1----:R-:W5:Y:S01]  /*1b9c0*/  LDL R3, [R1] ;  /* 0x0000000001037983 */ /* 0x002f620000100800 */
[----:B------:R-:W-:Y:S01]  /*1b9d0*/  BSSY B0, `(.L_x_2606) ;  /* 0x0000008000007945 */ /* 0x000fe20003800000 */
[----:B------:R-:W-:Y:S02]  /*1b9e0*/  IMAD.MOV.U32 R12, RZ, RZ, RZ ;  /* 0x000000ffff0c7224 */ /* 0x000fe400078e00ff */
[----:B------:R-:W-:Y:S02]  /*1b9f0*/  IMAD.MOV.U32 R11, RZ, RZ, 0x1f ;  /* 0x0000001fff0b7424 */ /* 0x000fe400078e00ff */
[----:B------:R-:W-:Y:S02]  /*1ba00*/  IMAD.MOV.U32 R15, RZ, RZ, -0x1 ;  /* 0xffffffffff0f7424 */ /* 0x000fe400078e00ff */
[----:B-----5:R-:W-:-:S07]  /*1ba10*/  IMAD.MOV.U32 R13, RZ, RZ, R3 ;  /* 0x000000ffff0d7224 */ /* 0x020fce00078e0003 */
[----:B0-234-:R-:W-:Y:S05]  /*1ba20*/  WARPSYNC.COLLECTIVE R15, `(.L_x_2607) ;  /* 0x000000000f087348 */ /* 0x01dfea0003c00000 */
[----:B------:R1:W0:Y:S02]  /*1ba30*/  SHFL.IDX P6, R14, R13, R12, R11 ;  /* 0x0000000c0d0e7389 */ /* 0x00022400000c000b */
[----:B01234-:R-:W-:Y:S01]  /*1ba40*/  ENDCOLLECTIVE ;  /* 0x000000000000791b */ /* 0x01ffe20003800000 */
.L_x_2607:
[----:B------:R-:W-:Y:S05]  /*1ba50*/  BSYNC B0 ;  /* 0x0000000000007941 */ /* 0x000fea0003800000 */
.L_x_2606:
        /* <DEDUP_REMOVED lines=9> */
.L_x_2608:
        /* <DEDUP_REMOVED lines=26> */
.L_x_2609:
[----:B------:R-:W-:Y:S01]  /*1bc90*/  IMAD.MOV.U32 R12, RZ, RZ, 0x2 ;  /* 0x00000002ff0c7424 */ /* 0x000fe200078e00ff */
[----:B------:R-:W-:-:S05]  /*1bca0*/  SEL R3, R14, RZ, P1 ;  /* 0x000000ff0e037207 */ /* 0x000fca0000800000 */
[----:B------:R-:W-:-:S04]  /*1bcb0*/  IMAD.IADD R2, R2, 0x1, R3 ;  /* 0x0000000102027824 */ /* 0x000fc800078e0203 */
[----:B------:R-:W-:-:S07]  /*1bcc0*/  IMAD.MOV.U32 R13, RZ, RZ, R2 ;  /* 0x000000ffff0d7224 */ /* 0x000fce00078e0002 */
[----:B------:R-:W-:Y:S05]  /*1bcd0*/  WARPSYNC.COLLECTIVE R15, `(.L_x_2610) ;  /* 0x000000000f087348 */ /* 0x000fea0003c00000 */
[----:B------:R0:W1:Y:S02]  /*1bce0*/  SHFL.UP P6, R14, R13, R12, R11 ;  /* 0x0400000c0d0e7389 */ /* 0x00006400000c000b */
[----:B01----:R-:W-:Y:S01]  /*1bcf0*/  ENDCOLLECTIVE ;  /* 0x000000000000791b */ /* 0x003fe20003800000 */
.L_x_2610:
[----:B------:R-:W-:Y:S01]  /*1bd00*/  IMAD.MOV.U32 R12, RZ, RZ, 0x4 ;  /* 0x00000004ff0c7424 */ /* 0x000fe200078e00ff */
[----:B------:R-:W-:-:S05]  /*1bd10*/  SEL R3, R14, RZ, P2 ;  /* 0x000000ff0e037207 */ /* 0x000fca0001000000 */
[----:B------:R-:W-:-:S04]  /*1bd20*/  IMAD.IADD R2, R2, 0x1, R3 ;  /* 0x0000000102027824 */ /* 0x000fc800078e0203 */
[----:B------:R-:W-:-:S07]  /*1bd30*/  IMAD.MOV.U32 R13, RZ, RZ, R2 ;  /* 0x000000ffff0d7224 */ /* 0x000fce00078e0002 */
[----:B------:R-:W-:Y:S05]  /*1bd40*/  WARPSYNC.COLLECTIVE R15, `(.L_x_2611) ;  /* 0x000000000f087348 */ /* 0x000fea0003c00000 */
[----:B------:R0:W1:Y:S02]  /*1bd50*/  SHFL.UP P6, R14, R13, R12, R11 ;  /* 0x0400000c0d0e7389 */ /* 0x00006400000c000b */
[----:B01----:R-:W-:Y:S01]  /*1bd60*/  ENDCOLLECTIVE ;  /* 0x000000000000791b */ /* 0x003fe20003800000 */
.L_x_2611:
[----:B------:R-:W-:Y:S01]  /*1bd70*/  IMAD.MOV.U32 R12, RZ, RZ, 0x8 ;  /* 0x00000008ff0c7424 */ /* 0x000fe200078e00ff */
[----:B------:R-:W-:-:S05]  /*1bd80*/  SEL R3, R14, RZ, P3 ;  /* 0x000000ff0e037207 */ /* 0x000fca0001800000 */
[----:B------:R-:W-:-:S04]  /*1bd90*/  IMAD.IADD R2, R2, 0x1, R3 ;  /* 0x0000000102027824 */ /* 0x000fc800078e0203 */
[----:B------:R-:W-:-:S07]  /*1bda0*/  IMAD.MOV.U32 R13, RZ, RZ, R2 ;  /* 0x000000ffff0d7224 */ /* 0x000fce00078e0002 */
[----:B------:R-:W-:Y:S05]  /*1bdb0*/  WARPSYNC.COLLECTIVE R15, `(.L_x_2612) ;  /* 0x000000000f087348 */ /* 0x000fea0003c00000 */
[----:B------:R0:W1:Y:S02]  /*1bdc0*/  SHFL.UP P6, R14, R13, R12, R11 ;  /* 0x0400000c0d0e7389 */ /* 0x00006400000c000b */
[----:B01----:R-:W-:Y:S01]  /*1bdd0*/  ENDCOLLECTIVE ;  /* 0x000000000000791b */ /* 0x003fe20003800000 */
.L_x_2612:
[----:B------:R-:W-:Y:S01]  /*1bde0*/  IMAD.MOV.U32 R12, RZ, RZ, 0x10 ;  /* 0x00000010ff0c7424 */ /* 0x000fe200078e00ff */
[----:B------:R-:W-:-:S05]  /*1bdf0*/  SEL R3, R14, RZ, P4 ;  /* 0x000000ff0e037207 */ /* 0x000fca0002000000 */
[----:B------:R-:W-:-:S04]  /*1be00*/  IMAD.IADD R2, R2, 0x1, R3 ;  /* 0x0000000102027824 */ /* 0x000fc800078e0203 */
[----:B------:R-:W-:-:S07]  /*1be10*/  IMAD.MOV.U32 R13, RZ, RZ, R2 ;  /* 0x000000ffff0d7224 */ /* 0x000fce00078e0002 */
[----:B------:R-:W-:Y:S05]  /*1be20*/  WARPSYNC.COLLECTIVE R15, `(.L_x_2613) ;  /* 0x000000000f087348 */ /* 0x000fea0003c00000 */
[----:B------:R0:W1:Y:S02]  /*1be30*/  SHFL.UP P6, R14, R13, R12, R11 ;  /* 0x0400000c0d0e7389 */ /* 0x00006400000c000b */
[----:B01----:R-:W-:Y:S01]  /*1be40*/  ENDCOLLECTIVE ;  /* 0x000000000000791b */ /* 0x003fe20003800000 */
.L_x_2613:
        /* <DEDUP_REMOVED lines=8> */
.L_x_2614:
[----:B------:R-:W-:Y:S05]  /*1bed0*/  BRA `(.L_x_2615) ;  /* 0xffffffd400d47947 */ /* 0x000fea000383ffff */
.L_x_2552:
        /* <DEDUP_REMOVED lines=8> */
.L_x_2617:
[----:B------:R-:W-:Y:S05]  /*1bf60*/  BSYNC B0 ;  /* 0x0000000000007941 */ /* 0x000fea0003800000 */
.L_x_2616:
        /* <DEDUP_REMOVED lines=9> */
.L_x_2618:
[----:B------:R-:W-:Y:S01]  /*1c000*/  IMAD.MOV.U32 R12, RZ, RZ, 0x4 ;  /* 0x00000004ff0c7424 */ /* 0x000fe200078e00ff */
[----:B------:R-:W-:-:S05]  /*1c010*/  SEL R3, R14, RZ, P2 ;  /* 0x000000ff0e037207 */ /* 0x000fca0001000000 */
[----:B------:R-:W-:-:S04]  /*1c020*/  IMAD.IADD R2, R2, 0x1, R3 ;  /* 0x0000000102027824 */ /* 0x000fc800078e0203 */
[----:B------:R-:W-:-:S07]  /*1c030*/  IMAD.MOV.U32 R13, RZ, RZ, R2 ;  /* 0x000000ffff0d7224 */ /* 0x000fce00078e0002 */
[----:B------:R-:W-:Y:S05]  /*1c040*/  WARPSYNC.COLLECTIVE R15, `(.L_x_2619) ;  /* 0x000000000f087348 */ /* 0x000fea0003c00000 */
[----:B------:R0:W1:Y:S02]  /*1c050*/  SHFL.UP P6, R14, R13, R12, R11 ;  /* 0x0400000c0d0e7389 */ /* 0x00006400000c000b */
[----:B01----:R-:W-:Y:S01]  /*1c060*/  ENDCOLLECTIVE ;  /* 0x000000000000791b */ /* 0x003fe20003800000 */
.L_x_2619:
[----:B------:R-:W-:Y:S01]  /*1c070*/  IMAD.MOV.U32 R12, RZ, RZ, 0x8 ;  /* 0x00000008ff0c7424 */ /* 0x000fe200078e00ff */
[----:B------:R-:W-:-:S05]  /*1c080*/  SEL R3, R14, RZ, P3 ;  /* 0x000000ff0e037207 */ /* 0x000fca0001800000 */
[----:B------:R-:W-:-:S04]  /*1c090*/  IMAD.IADD R2, R2, 0x1, R3 ;  /* 0x0000000102027824 */ /* 0x000fc800078e0203 */
[----:B------:R-:W-:-:S07]  /*1c0a0*/  IMAD.MOV.U32 R13, RZ, RZ, R2 ;  /* 0x000000ffff0d7224 */ /* 0x000fce00078e0002 */
[----:B------:R-:W-:Y:S05]  /*1c0b0*/  WARPSYNC.COLLECTIVE R15, `(.L_x_2620) ;  /* 0x000000000f087348 */ /* 0x000fea0003c00000 */
[----:B------:R0:W1:Y:S02]  /*1c0c0*/  SHFL.UP P6, R14, R13, R12, R11 ;  /* 0x0400000c0d0e7389 */ /* 0x00006400000c000b */
[----:B01----:R-:W-:Y:S01]  /*1c0d0*/  ENDCOLLECTIVE ;  /* 0x000000000000791b */ /* 0x003fe20003800000 */
.L_x_2620:
[----:B------:R-:W-:Y:S01]  /*1c0e0*/  IMAD.MOV.U32 R12, RZ, RZ, 0x10 ;  /* 0x00000010ff0c7424 */ /* 0x000fe200078e00ff */
[----:B------:R-:W-:-:S05]  /*1c0f0*/  SEL R3, R14, RZ, P4 ;  /* 0x000000ff0e037207 */ /* 0x000fca0002000000 */
[----:B------:R-:W-:-:S04]  /*1c100*/  IMAD.IADD R2, R2, 0x1, R3 ;  /* 0x0000000102027824 */ /* 0x000fc800078e0203 */
[----:B------:R-:W-:-:S07]  /*1c110*/  IMAD.MOV.U32 R13, RZ, RZ, R2 ;  /* 0x000000ffff0d7224 */ /* 0x000fce00078e0002 */
[----:B------:R-:W-:Y:S05]  /*1c120*/  WARPSYNC.COLLECTIVE R15, `(.L_x_2621) ;  /* 0x000000000f087348 */ /* 0x000fea0003c00000 */
[----:B------:R0:W1:Y:S02]  /*1c130*/  SHFL.UP P6, R14, R13, R12, R11 ;  /* 0x0400000c0d0e7389 */ /* 0x00006400000c000b */
[----:B01----:R-:W-:Y:S01]  /*1c140*/  ENDCOLLECTIVE ;  /* 0x000000000000791b */ /* 0x003fe20003800000 */
.L_x_2621:
        /* <DEDUP_REMOVED lines=8> */
.L_x_2622:
[----:B------:R-:W-:Y:S05]  /*1c1d0*/  BRA `(.L_x_2623) ;  /* 0xffffffd400c07947 */ /* 0x000fea000383ffff */
.L_x_2554:
[----:B------:R-:W-:Y:S01]  /*1c1e0*/  BSSY B0, `(.L_x_2624) ;  /* 0x0000006000007945 */ /* 0x000fe20003800000 */
[----:B------:R-:W-:Y:S01]  /*1c1f0*/  PLOP3.LUT P6, PT, P6, PT, PT, 0x8, 0x0 ;  /* 0x000000000000781c */ /* 0x000fe200037ce170 */
[----:B------:R-:W-:-:S12]  /*1c200*/  IMAD.MOV.U32 R15, RZ, RZ, -0x1 ;  /* 0xffffffffff0f7424 */ /* 0x000fd800078e00ff */
[----:B0-----:R-:W-:Y:S05]  /*1c210*/  WARPSYNC.COLLECTIVE R15, `(.L_x_2625) ;  /* 0x000000000f087348 */ /* 0x001fea0003c00000 */
[----:B------:R-:W-:Y:S01]  /*1c220*/  VOTE.ANY R14, PT, P6 ;  /* 0x00000000000e7806 */ /* 0x000fe200030e0100 */
[----:B0-----:R-:W-:Y:S06]  /*1c230*/  ENDCOLLECTIVE ;  /* 0x000000000000791b */ /* 0x001fec0003800000 */
.L_x_2625:
[----:B------:R-:W-:Y:S05]  /*1c240*/  BSYNC B0 ;  /* 0x0000000000007941 */ /* 0x000fea0003800000 */
.L_x_2624:
[----:B------:R0:W5:Y:S01]  /*1c250*/  LDL.LU R16, [R1+0xc] ;  /* 0x00000c0001107983 */ /* 0x0001620000300800 */
[----:B------:R-:W-:Y:S02]  /*1c260*/  IMAD.MOV.U32 R3, RZ, RZ, R14 ;  /* 0x000000ffff037224 */ /* 0x000fe400078e000e */
[----:B------:R-:W-:Y:S02]  /*1c270*/  IMAD.MOV.U32 R13, RZ, RZ, R5 ;  /* 0x000000ffff0d7224 */ /* 0x000fe400078e0005 */
[----:B------:R-:W1:Y:S01]  /*1c280*/  POPC R9, R3 ;  /* 0x0000000300097309 */ /* 0x000e620000000000 */
[----:B------:R-:W-:Y:S02]  /*1c290*/  IMAD.MOV.U32 R11, RZ, RZ, 0x1f ;  /* 0x0000001fff0b7424 */ /* 0x000fe400078e00ff */
[----:B------:R-:W-:Y:S02]  /*1c2a0*/  IMAD.MOV.U32 R15, RZ, RZ, -0x1 ;  /* 0xffffffffff0f7424 */ /* 0x000fe400078e00ff */
[----:B01----:R-:W-:-:S07]  /*1c2b0*/  IMAD.MOV.U32 R12, RZ, RZ, R9 ;  /* 0x000000ffff0c7224 */ /* 0x003fce00078e0009 */
[----:B-----5:R-:W-:Y:S05]  /*1c2c0*/  WARPSYNC.COLLECTIVE R15, `(.L_x_2626) ;  /* 0x000000000f087348 */ /* 0x020fea0003c00000 */
[----:B------:R0:W1:Y:S02]  /*1c2d0*/  SHFL.IDX P6, R14, R13, R12, R11 ;  /* 0x0000000c0d0e7389 */ /* 0x00006400000c000b */
[----:B01---5:R-:W-:Y:S01]  /*1c2e0*/  ENDCOLLECTIVE ;  /* 0x000000000000791b */ /* 0x023fe20003800000 */
.L_x_2626:
[----:B------:R-:W-:Y:S02]  /*1c2f0*/  IMAD.MOV.U32 R13, RZ, RZ, R6 ;  /* 0x000000ffff0d7224 */ /* 0x000fe400078e0006 */
[----:B------:R-:W-:-:S07]  /*1c300*/  IMAD.MOV.U32 R4, RZ, RZ, R14 ;  /* 0x000000ffff047224 */ /* 0x000fce00078e000e */
[----:B------:R-:W-:Y:S05]  /*1c310*/  WARPSYNC.COLLECTIVE R15, `(.L_x_2627) ;  /* 0x000000000f087348 */ /* 0x000fea0003c00000 */
[----:B------:R0:W1:Y:S02]  /*1c320*/  SHFL.IDX P6, R14, R13, R12, R11 ;  /* 0x0000000c0d0e7389 */ /* 0x00006400000c000b */
[----:B01----:R-:W-:Y:S01]  /*1c330*/  ENDCOLLECTIVE ;  /* 0x000000000000791b */ /* 0x003fe20003800000 */
.L_x_2627:
[----:B------:R-:W-:Y:S02]  /*1c340*/  IMAD.MOV.U32 R6, RZ, RZ, R14 ;  /* 0x000000ffff067224 */ /* 0x000fe400078e000e */
[----:B------:R-:W-:-:S05]  /*1c350*/  IMAD.IADD R5, R9, 0x1, R16 ;  /* 0x0000000109057824 */ /* 0x000fca00078e0210 */
[----:B------:R0:W-:Y:S01]  /*1c360*/  STL [R1+0xc], R5 ;  /* 0x00000c0501007387 */ /* 0x0001e20000100800 */
[----:B------:R-:W-:Y:S05]  /*1c370*/  BRA `(.L_x_2628) ;  /* 0xffffffd400a07947 */ /* 0x000fea000383ffff */
.L_x_2556:
[----:B------:R-:W-:Y:S01]  /*1c380*/  BSSY B0, `(.L_x_2629) ;  /* 0x0000007000007945 */ /* 0x000fe20003800000 */
[----:B------:R-:W-:Y:S02]  /*1c390*/  IMAD.MOV.U32 R13, RZ, RZ, R2 ;  /* 0x000000ffff0d7224 */ /* 0x000fe400078e0002 */
[----:B------:R-:W-:Y:S02]  /*1c3a0*/  IMAD.MOV.U32 R11, RZ, RZ, 0x1f ;  /* 0x0000001fff0b7424 */ /* 0x000fe400078e00ff */
[----:B------:R-:W-:-:S07]  /*1c3b0*/  IMAD.MOV.U32 R15, RZ, RZ, -0x1 ;  /* 0xffffffffff0f7424 */ /* 0x000fce00078e00ff */
[----:B0--3--:R-:W-:Y:S05]  /*1c3c0*/  WARPSYNC.COLLECTIVE R15, `(.L_x_2630) ;  /* 0x000000000f087348 */ /* 0x009fea0003c00000 */
[----:B------:R1:W2:Y:S02]  /*1c3d0*/  SHFL.IDX P6, R14, R13, R12, R11 ;  /* 0x0000000c0d0e7389 */ /* 0x0002a400000c000b */
[----:B0123--:R-:W-:Y:S01]  /*1c3e0*/  ENDCOLLECTIVE ;  /* 0x000000000000791b */ /* 0x00ffe20003800000 */
.L_x_2630:
[----:B------:R-:W-:Y:S05]  /*1c3f0*/  BSYNC B0 ;  /* 0x0000000000007941 */ /* 0x000fea0003800000 */
.L_x_2629:
[----:B------:R-:W-:Y:S01]  /*1c400*/  IMAD.MOV.U32 R8, RZ, RZ, R14 ;  /* 0x000000ffff087224 */ /* 0x000fe200078e000e */
[----:B------:R-:W-:Y:S06]  /*1c410*/  BRA `(.L_x_2555) ;  /* 0xffffffd400907947 */ /* 0x000fec000383ffff */
.L_x_2562:
[----:B0-----:R0:W1:Y:S02]  /*1c420*/  SYNCS.PHASECHK.TRANS64.TRYWAIT P0, [R0+URZ+0x22820], R3 ;  /* 0x02282003000075a7 */ /* 0x001064000800017f */
[----:B-1----:R-:W-:Y:S05]  /*1c430*/  @!P0 NANOSLEEP.SYNCS 0x989680 ;  /* 0x009896800000895d */ /* 0x002fea0003900000 */
[----:B------:R-:W1:Y:S02]  /*1c440*/  @!P0 SYNCS.PHASECHK.TRANS64 P0, [R0+URZ+0x22820], R3 ;  /* 0x02282003000085a7 */ /* 0x000e64000800007f */
[----:B-1----:R-:W-:Y:S05]  /*1c450*/  @!P0 BRA `(.L_x_2562) ;  /* 0xfffffffc00f08947 */ /* 0x002fea000383ffff */
[----:B------:R-:W-:Y:S05]  /*1c460*/  BRA `(.L_x_2631) ;  /* 0xffffffe0002c7947 */ /* 0x000fea000383ffff */
.L_x_2563:
[----:B------:R-:W1:Y:S01]  /*1c470*/  S2R R2, SR_TID.X ;  /* 0x0000000000027919 */ /* 0x000e620000002100 */
[----:B------:R-:W-:Y:S01]  /*1c480*/  BSSY B0, `(.L_x_2632) ;  /* 0x000000a000007945 */ /* 0x000fe20003800000 */
[----:B------:R-:W-:Y:S02]  /*1c490*/  IMAD.MOV.U32 R12, RZ, RZ, RZ ;  /* 0x000000ffff0c7224 */ /* 0x000fe400078e00ff */
[----:B---3--:R-:W-:Y:S02]  /*1c4a0*/  IMAD.MOV.U32 R11, RZ, RZ, 0x1f ;  /* 0x0000001fff0b7424 */ /* 0x008fe400078e00ff */
[----:B------:R-:W-:Y:S01]  /*1c4b0*/  IMAD.MOV.U32 R15, RZ, RZ, -0x1 ;  /* 0xffffffffff0f7424 */ /* 0x000fe200078e00ff */
[----:B-1----:R-:W-:-:S04]  /*1c4c0*/  SHF.R.U32.HI R2, RZ, 0x5, R2 ;  /* 0x00000005ff027819 */ /* 0x002fc80000011602 */
[----:B------:R-:W-:-:S05]  /*1c4d0*/  LOP3.LUT R2, R2, 0x3, RZ, 0xc0, !PT ;  /* 0x0000000302027812 */ /* 0x000fca00078ec0ff */
[----:B------:R-:W-:-:S07]  /*1c4e0*/  IMAD.MOV.U32 R13, RZ, RZ, R2 ;  /* 0x000000ffff0d7224 */ /* 0x000fce00078e0002 */
[----:B0-----:R-:W-:Y:S05]  /*1c4f0*/  WARPSYNC.COLLECTIVE R15, `(.L_x_2633) ;  /* 0x000000000f087348 */ /* 0x001fea0003c00000 */
[----:B------:R1:W2:Y:S02]  /*1c500*/  SHFL.IDX P6, R14, R13, R12, R11 ;  /* 0x0000000c0d0e7389 */ /* 0x0002a400000c000b */
[----:B012---:R-:W-:Y:S01]  /*1c510*/  ENDCOLLECTIVE ;  /* 0x000000000000791b */ /* 0x007fe20003800000 */
.L_x_2633:
[----:B------:R-:W-:Y:S05]  /*1c520*/  BSYNC B0 ;  /* 0x0000000000007941 */ /* 0x000fea0003800000 */
.L_x_2632:
[----:B------:R-:W-:Y:S05]  /*1c530*/  BRA `(.L_x_2634) ;  /* 0xffffffe000147947 */ /* 0x000fea000383ffff */
.L_x_2566:
[----:B------:R-:W-:Y:S01]  /*1c540*/  BSSY B1, `(.L_x_2635) ;  /* 0x0000006000017945 */ /* 0x000fe20003800000 */
[----:B------:R-:W-:-:S07]  /*1c550*/  IMAD.MOV.U32 R15, RZ, RZ, -0x1 ;  /* 0xffffffffff0f7424 */ /* 0x000fce00078e00ff */
[----:B01-3--:R-:W-:Y:S05]  /*1c560*/  WARPSYNC.COLLECTIVE R15, `(.L_x_2636) ;  /* 0x000000000f0c7348 */ /* 0x00bfea0003c00000 */
[----:B------:R-:W-:Y:S02]  /*1c570*/  ELECT P6, UR62, PT ;  /* 0x00000000003e782f */ /* 0x000fe400038c0000 */
[----:B------:R-:W-:Y:S01]  /*1c580*/  MOV R14, UR62 ;  /* 0x0000003e000e7c02 */ /* 0x000fe20008000f00 */
[----:B01-3--:R-:W-:Y:S10]  /*1c590*/  ENDCOLLECTIVE ;  /* 0x000000000000791b */ /* 0x00bff40003800000 */
.L_x_2636:
[----:B------:R-:W-:Y:S05]  /*1c5a0*/  BSYNC B1 ;  /* 0x0000000000017941 */ /* 0x000fea0003800000 */
.L_x_2635:
[----:B------:R-:W-:Y:S05]  /*1c5b0*/  BRA `(.L_x_2637) ;  /* 0xffffffe0000c7947 */ /* 0x000fea000383ffff */
.L_x_2568:
[----:B0-----:R0:W1:Y:S02]  /*1c5c0*/  SYNCS.PHASECHK.TRANS64.TRYWAIT P0, [R6+URZ], R5 ;  /* 0x00000005060075a7 */ /* 0x001064000800017f */
[----:B-1----:R-:W-:Y:S05]  /*1c5d0*/  @!P0 NANOSLEEP.SYNCS 0x989680 ;  /* 0x009896800000895d */ /* 0x002fea0003900000 */
[----:B------:R-:W1:Y:S02]  /*1c5e0*/  @!P0 SYNCS.PHASECHK.TRANS64 P0, [R6+URZ], R5 ;  /* 0x00000005060085a7 */ /* 0x000e64000800007f */
[----:B-1----:R-:W-:Y:S05]  /*1c5f0*/  @!P0 BRA `(.L_x_2568) ;  /* 0xfffffffc00f08947 */ /* 0x002fea000383ffff */
[----:B------:R-:W-:Y:S05]  /*1c600*/  BRA `(.L_x_2638) ;  /* 0xffffffe000487947 */ /* 0x000fea000383ffff */
.L_x_2569:
[----:B-1----:R1:W2:Y:S02]  /*1c610*/  SYNCS.PHASECHK.TRANS64.TRYWAIT P0, [R7+URZ], R2 ;  /* 0x00000002070075a7 */ /* 0x0022a4000800017f */
[----:B--2---:R-:W-:Y:S05]  /*1c620*/  @!P0 NANOSLEEP.SYNCS 0x989680 ;  /* 0x009896800000895d */ /* 0x004fea0003900000 */
[----:B------:R-:W2:Y:S02]  /*1c630*/  @!P0 SYNCS.PHASECHK.TRANS64 P0, [R7+URZ], R2 ;  /* 0x00000002070085a7 */ /* 0x000ea4000800007f */
[----:B--2---:R-:W-:Y:S05]  /*1c640*/  @!P0 BRA `(.L_x_2569) ;  /* 0xfffffffc00f08947 */ /* 0x004fea000383ffff */
[----:B------:R-:W-:Y:S05]  /*1c650*/  BRA `(.L_x_2639) ;  /* 0xffffffe0003c7947 */ /* 0x000fea000383ffff */
.L_x_2571:
[----:B--2---:R2:W4:Y:S02]  /*1c660*/  SYNCS.PHASECHK.TRANS64.TRYWAIT P0, [R4+URZ], R5 ;  /* 0x00000005040075a7 */ /* 0x004524000800017f */
[----:B----4-:R-:W-:Y:S05]  /*1c670*/  @!P0 NANOSLEEP.SYNCS 0x989680 ;  /* 0x009896800000895d */ /* 0x010fea0003900000 */
[----:B------:R-:W4:Y:S02]  /*1c680*/  @!P0 SYNCS.PHASECHK.TRANS64 P0, [R4+URZ], R5 ;  /* 0x00000005040085a7 */ /* 0x000f24000800007f */
[----:B----4-:R-:W-:Y:S05]  /*1c690*/  @!P0 BRA `(.L_x_2571) ;  /* 0xfffffffc00f08947 */ /* 0x010fea000383ffff */
[----:B------:R-:W-:Y:S05]  /*1c6a0*/  BRA `(.L_x_2640) ;  /* 0xffffffe000447947 */ /* 0x000fea000383ffff */
.L_x_2641:
        /* <DEDUP_REMOVED lines=13> */
.L_x_6137:


//--------------------- .text._ZN7cutlass13device_kernelIN5flash11enable_sm90INS1_16FlashAttnFwdSm90INS1_25CollectiveMainloopFwdSm90ILi2EN4cute5tupleIJNS5_1CILi1EEES8_S8_EEENS6_IJNS7_ILi128EEENS7_ILi96EEENS7_ILi64EEEEEELi256ENS_6half_tEfNS_4arch4Sm90ELb0ELb1ELb1ELb1ELb0ELb1ELb0ELb1ELb0ELb1ELb1ELb0EEENS1_21CollectiveEpilogueFwdINS6_IJSA_NS7_ILi256EEESB_EEES9_SE_SG_Li256ELb1ELb1ELb1ELb0EEENS1_36VarlenDynamicPersistentTileSchedulerILi128ELi96ELi256ELi128ELb1ELb1ELb1ELb1ELb0ELb1EEEEEEEEEvNT_6ParamsE --------------------------
	.section	.text._ZN7cutlass13device_kernelIN5flash11enable_sm90INS1_16FlashAttnFwdSm90INS1_25CollectiveMainloopFwdSm90ILi2EN4cute5tupleIJNS5_1CILi1EEES8_S8_EEENS6_IJNS7_ILi128EEENS7_ILi96EEENS7_ILi64EEEEEELi256ENS_6half_tEfNS_4arch4Sm90ELb0ELb1ELb1ELb1ELb0ELb1ELb0ELb1ELb0ELb1ELb1ELb0EEENS1_21CollectiveEpilogueFwdINS6_IJSA_NS7_ILi256EEESB_EEES9_SE_SG_Li256ELb1ELb1ELb1ELb0EEENS1_36VarlenDynamicPersistentTileSchedulerILi128ELi96ELi256ELi128ELb1ELb1ELb1ELb1ELb0ELb1EEEEEEEEEvNT_6ParamsE,"ax",@progbits
	.align	128
.text._ZN7cutlass13device_kernelIN5flash11enable_sm90INS1_16FlashAttnFwdSm90INS1_25CollectiveMainloopFwdSm90ILi2EN4cute5tupleIJNS5_1CILi1EEES8_S8_EEENS6_IJNS7_ILi128EEENS7_ILi96EEENS7_ILi64EEEEEELi256ENS_6half_tEfNS_4arch4Sm90ELb0ELb1ELb1ELb1ELb0ELb1ELb0ELb1ELb0ELb1ELb1ELb0EEENS1_21CollectiveEpilogueFwdINS6_IJSA_NS7_ILi256EEESB_EEES9_SE_SG_Li256ELb1ELb1ELb1ELb0EEENS1_36VarlenDynamicPersistentTileSchedulerILi128ELi96ELi256ELi128ELb1ELb1ELb1ELb1ELb0ELb1EEEEEEEEEvNT_6ParamsE:
        .type           _ZN7cutlass13device_kernelIN5flash11enable_sm90INS1_16FlashAttnFwdSm90INS1_25CollectiveMainloopFwdSm90ILi2EN4cute5tupleIJNS5_1CILi1EEES8_S8_EEENS6_IJNS7_ILi128EEENS7_ILi96EEENS7_ILi64EEEEEELi256ENS_6half_tEfNS_4arch4Sm90ELb0ELb1ELb1ELb1ELb0ELb1ELb0ELb1ELb0ELb1ELb1ELb0EEENS1_21CollectiveEpilogueFwdINS6_IJSA_NS7_ILi256EEESB_EEES9_SE_SG_Li256ELb1ELb1ELb1ELb0EEENS1_36VarlenDynamicPersistentTileSchedulerILi128ELi96ELi256ELi128ELb1ELb1ELb1ELb1ELb0ELb1EEEEEEEEEvNT_6ParamsE,@function
        .size           _ZN7cutlass13device_kernelIN5flash11enable_sm90INS1_16FlashAttnFwdSm90INS1_25CollectiveMainloopFwdSm90ILi2EN4cute5tupleIJNS5_1CILi1EEES8_S8_EEENS6_IJNS7_ILi128EEENS7_ILi96EEENS7_ILi64EEEEEELi256ENS_6half_tEfNS_4arch4Sm90ELb0ELb1ELb1ELb1ELb0ELb1ELb0ELb1ELb0ELb1ELb1ELb0EEENS1_21CollectiveEpilogueFwdINS6_IJSA_NS7_ILi256EEESB_EEES9_SE_SG_Li256ELb1ELb1ELb1ELb0EEENS1_36VarlenDynamicPersistentTileSchedulerILi128ELi96ELi256ELi128ELb1ELb1ELb1ELb1ELb0ELb1EEEEEEEEEvNT_6ParamsE,(.L_x_6138 - _ZN7cutlass13device_kernelIN5flash11enable_sm90INS1_16FlashAttnFwdSm90INS1_25CollectiveMainloopFwdSm90ILi2EN4cute5tupleIJNS5_1CILi1EEES8_S8_EEENS6_IJNS7_ILi128EEENS7_ILi96EEENS7_ILi64EEEEEELi256ENS_6half_tEfNS_4arch4Sm90ELb0ELb1ELb1ELb1ELb0ELb1ELb0ELb1ELb0ELb1ELb1ELb0EEENS1_21CollectiveEpilogueFwdINS6_IJSA_NS7_ILi256EEESB_EEES9_SE_SG_Li256ELb1ELb1ELb1ELb0EEENS1_36VarlenDynamicPersistentTileSchedulerILi128ELi96ELi256ELi128ELb1ELb1ELb1ELb1ELb0ELb1EEEEEEEEEvNT_6ParamsE)
        .other          _ZN7cutlass13device_kernelIN5flash11enable_sm90INS1_16FlashAttnFwdSm90INS1_25CollectiveMainloopFwdSm90ILi2EN4cute5tupleIJNS5_1CILi1EEES8_S8_EEENS6_IJNS7_ILi128EEENS7_ILi96EEENS7_ILi64EEEEEELi256ENS_6half_tEfNS_4arch4Sm90ELb0ELb1ELb1ELb1ELb0ELb1ELb0ELb1ELb0ELb1ELb1ELb0EEENS1_21CollectiveEpilogueFwdINS6_IJSA_NS7_ILi256EEESB_EEES9_SE_SG_Li256ELb1ELb1ELb1ELb0EEENS1_36VarlenDynamicPersistentTileSchedulerILi128ELi96ELi256ELi128ELb1ELb1ELb1ELb1ELb0ELb1EEEEEEEEEvNT_6ParamsE,@"STO_CUDA_ENTRY STV_DEFAULT"
_ZN7cutlass13device_kernelIN5flash11enable_sm90INS1_16FlashAttnFwdSm90INS1_25CollectiveMainloopFwdSm90ILi2EN4cute5tupleIJNS5_1CILi1EEES8_S8_EEENS6_IJNS7_ILi128EEENS7_ILi96EEENS7_ILi64EEEEEELi256ENS_6half_tEfNS_4arch4Sm90ELb0ELb1ELb1ELb1ELb0ELb1ELb0ELb1ELb0ELb1ELb1ELb0EEENS1_21CollectiveEpilogueFwdINS6_IJSA_NS7_ILi256EEESB_EEES9_SE_SG_Li256ELb1ELb1ELb1ELb0EEENS1_36VarlenDynamicPersistentTileSchedulerILi128ELi96ELi256ELi128ELb1ELb1ELb1ELb1ELb0ELb1EEEEEEEEEvNT_6ParamsE:
        /* <DEDUP_REMOVED lines=24> */
.L_x_2643:
[----:B------:R-:W-:Y:S05]  /*0180*/  BSYNC B0 ;  /* 0x0000000000007941 */ /* 0x000fea0003800000 */
.L_x_2642:
        /* <DEDUP_REMOVED lines=41> */
.L_x_2644:
        /* <DEDUP_REMOVED lines=22> */
.L_x_2645:
        /* <DEDUP_REMOVED lines=18> */
.L_x_2646:
        /* <DEDUP_REMOVED lines=22> */
.L_x_2647:
        /* <DEDUP_REMOVED lines=22> */
.L_x_2648:
        /* <DEDUP_REMOVED lines=8> */
.L_x_2651:
        /* <DEDUP_REMOVED lines=8> */
[----:B------:R-:W-:Y:S01]  /*0a60*/  UMOV UR4, 0x400 ;  /* 0x0000040000047882 */ /* 0x000fe20000000000 */
[----:B------:R-:W-:-:S11]  /*0a70*/  LOP3.LUT R18, R18, 0xffbfffff, RZ, 0xc0, !PT ;  /* 0xffbfffff12127812 */ /* 0x000fd600078ec0ff */
[----:B------:R-:W-:Y:S06]  /*0a80*/  @!P0 BAR.ARV 0x9, 0x100 ;  /* 0x0244000000008b1d */ /* 0x000fec0000002000 */
[----:B0-----:R-:W-:Y:S01]  /*0a90*/  ULEA UR4, UR5, UR4, 0x18 ;  /* 0x0000000405047291 */ /* 0x001fe2000f8ec03f */
[----:B------:R-:W-:Y:S01]  /*0aa0*/  @P0 LOP3.LUT R18, R18, 0x400000, RZ, 0xfc, !PT ;  /* 0x0040000012120812 */ /* 0x000fe200078efcff */
        /* <DEDUP_REMOVED lines=8> */
[----:B------:R-:W-:Y:S01]  /*0b30*/  ULOP3.LUT UR37, UR36, 0x1, URZ, 0xfc, !UPT ;  /* 0x0000000124257892 */ /* 0x000fe2000f8efc3f */
[----:B------:R-:W-:Y:S02]  /*0b40*/  IMAD.MOV.U32 R232, RZ, RZ, RZ ;  /* 0x000000ffffe87224 */ /* 0x000fe400078e00ff */
[----:B------:R-:W-:Y:S01]  /*0b50*/  IMAD.MOV.U32 R22, RZ, RZ, RZ ;  /* 0x000000ffff167224 */ /* 0x000fe200078e00ff */
[----:B------:R-:W-:Y:S01]  /*0b60*/  SHF.R.S32.HI R3, RZ, 0x1f, R6 ;  /* 0x0000001fff037819 */ /* 0x000fe20000011406 */
[----:B------:R-:W-:Y:S02]  /*0b70*/  IMAD.MOV.U32 R206, RZ, RZ, RZ ;  /* 0x000000ffffce7224 */ /* 0x000fe400078e00ff */
[----:B------:R-:W-:Y:S01]  /*0b80*/  IMAD.MOV.U32 R202, RZ, RZ, RZ ;  /* 0x000000ffffca7224 */ /* 0x000fe200078e00ff */
[CC--:B------:R-:W-:Y:S02]  /*0b90*/  LEA.HI R0, R3.reuse, R6.reuse, RZ, 0x7 ;  /* 0x0000000603007211 */ /* 0x0c0fe400078f38ff */
[----:B------:R-:W-:-:S02]  /*0ba0*/  LEA.HI R2, R3, R6, RZ, 0x4 ;  /* 0x0000000603027211 */ /* 0x000fc400078f20ff */
[----:B------:R-:W-:Y:S02]  /*0bb0*/  LOP3.LUT R5, R0, 0xffffff80, RZ, 0xc0, !PT ;  /* 0xffffff8000057812 */ /* 0x000fe400078ec0ff */
[----:B------:R-:W-:Y:S02]  /*0bc0*/  SHF.R.S32.HI R7, RZ, 0x4, R2 ;  /* 0x00000004ff077819 */ /* 0x000fe40000011402 */
[----:B------:R-:W-:Y:S01]  /*0bd0*/  LEA.HI R220, R3, R6, RZ, 0x5 ;  /* 0x0000000603dc7211 */ /* 0x000fe200078f28ff */
[----:B------:R-:W-:Y:S01]  /*0be0*/  IMAD.IADD R13, R6, 0x1, -R5 ;  /* 0x00000001060d7824 */ /* 0x000fe200078e0a05 */
[----:B------:R-:W-:Y:S02]  /*0bf0*/  SHF.R.S32.HI R5, RZ, 0x7, R0 ;  /* 0x00000007ff057819 */ /* 0x000fe40000011400 */
[----:B------:R-:W-:Y:S02]  /*0c00*/  LEA.HI R4, R2, R7, RZ, 0x1 ;  /* 0x0000000702047211 */ /* 0x000fe400078f08ff */
[----:B------:R-:W-:Y:S01]  /*0c10*/  SHF.R.S32.HI R8, RZ, 0x1f, R13 ;  /* 0x0000001fff087819 */ /* 0x000fe2000001140d */
[----:B------:R-:W-:Y:S01]  /*0c20*/  STL [R1+0x64], R13 ;  /* 0x0000640d01007387 */ /* 0x000fe20000100800 */
[----:B------:R-:W-:-:S02]  /*0c30*/  LEA.HI R0, R0, R5, RZ, 0x1 ;  /* 0x0000000500007211 */ /* 0x000fc400078f08ff */
[----:B------:R-:W-:Y:S02]  /*0c40*/  LEA.HI R9, R8, R13, RZ, 0x2 ;  /* 0x0000000d08097211 */ /* 0x000fe400078f10ff */
[----:B------:R-:W-:Y:S02]  /*0c50*/  LOP3.LUT R0, R0, 0x3fffffe, RZ, 0xc0, !PT ;  /* 0x03fffffe00007812 */ /* 0x000fe400078ec0ff */
[--C-:B------:R-:W-:Y:S02]  /*0c60*/  SHF.R.S32.HI R10, RZ, 0x2, R9.reuse ;  /* 0x00000002ff0a7819 */ /* 0x100fe40000011409 */
[----:B------:R-:W-:Y:S01]  /*0c70*/  SHF.R.S32.HI R11, RZ, 0x1f, R9 ;  /* 0x0000001fff0b7819 */ /* 0x000fe20000011409 */
[----:B------:R-:W-:Y:S01]  /*0c80*/  IMAD.IADD R0, R5, 0x1, -R0 ;  /* 0x0000000105007824 */ /* 0x000fe200078e0a00 */
[----:B------:R-:W-:Y:S02]  /*0c90*/  LOP3.LUT R4, R4, 0x1ffffffe, RZ, 0xc0, !PT ;  /* 0x1ffffffe04047812 */ /* 0x000fe400078ec0ff */
[----:B------:R-:W-:-:S02]  /*0ca0*/  LEA.HI R23, R3, R6, RZ, 0x2 ;  /* 0x0000000603177211 */ /* 0x000fc400078f10ff */
[----:B------:R-:W-:Y:S01]  /*0cb0*/  LEA.HI R3, R3, R6, RZ, 0x3 ;  /* 0x0000000603037211 */ /* 0x000fe200078f18ff */
[----:B------:R-:W-:Y:S01]  /*0cc0*/  IMAD.IADD R4, R7, 0x1, -R4 ;  /* 0x0000000107047824 */ /* 0x000fe200078e0a04 */
[----:B------:R-:W-:Y:S02]  /*0cd0*/  LEA.HI R11, R11, R10, RZ, 0x3 ;  /* 0x0000000a0b0b7211 */ /* 0x000fe400078f18ff */
[----:B------:R-:W-:Y:S01]  /*0ce0*/  LOP3.LUT R5, R2, 0x3fffff0, RZ, 0xc0, !PT ;  /* 0x03fffff002057812 */ /* 0x000fe200078ec0ff */
[----:B------:R-:W-:Y:S01]  /*0cf0*/  IMAD.MOV.U32 R2, RZ, RZ, RZ ;  /* 0x000000ffff027224 */ /* 0x000fe200078e00ff */
[----:B------:R-:W-:Y:S02]  /*0d00*/  LOP3.LUT R7, R3, 0xfffffff8, RZ, 0xc0, !PT ;  /* 0xfffffff803077812 */ /* 0x000fe400078ec0ff */
        /* <DEDUP_REMOVED lines=12> */
[----:B------:R-:W-:Y:S01]  /*0dd0*/  LOP3.LUT R9, R9, 0x7ffffffc, RZ, 0xc0, !PT ;  /* 0x7ffffffc09097812 */ /* 0x000fe200078ec0ff */
[----:B------:R-:W-:Y:S01]  /*0de0*/  VIADD R231, R23, 0x40 ;  /* 0x0000004017e77836 */ /* 0x000fe20000000000 */
[----:B------:R-:W-:Y:S01]  /*0df0*/  SHF.R.S32.HI R234, RZ, 0x1f, R23 ;  /* 0x0000001fffea7819 */ /* 0x000fe20000011417 */
[----:B------:R-:W-:-:S02]  /*0e00*/  IMAD R11, R8, 0x10, R11 ;  /* 0x00000010080b7824 */ /* 0x000fc400078e020b */
[----:B------:R-:W-:Y:S01]  /*0e10*/  IMAD R5, R5, 0x8, R4 ;  /* 0x0000000805057824 */ /* 0x000fe200078e0204 */
[----:B------:R-:W-:Y:S01]  /*0e20*/  SHF.R.S32.HI R4, RZ, 0x1f, R231 ;  /* 0x0000001fff047819 */ /* 0x000fe200000114e7 */
[----:B------:R-:W-:Y:S01]  /*0e30*/  IMAD R12, R0, 0x40, R11 ;  /* 0x00000040000c7824 */ /* 0x000fe200078e020b */
[----:B------:R-:W-:Y:S01]  /*0e40*/  LEA.HI R0, R3, R3, RZ, 0x1 ;  /* 0x0000000303007211 */ /* 0x000fe200078f08ff */
[----:B------:R-:W-:Y:S01]  /*0e50*/  IMAD.SHL.U32 R218, R231, 0x40, RZ ;  /* 0x00000040e7da7824 */ /* 0x000fe200078e00ff */
[----:B------:R-:W-:Y:S01]  /*0e60*/  LEA.HI R4, R4, R231, RZ, 0x3 ;  /* 0x000000e704047211 */ /* 0x000fe200078f18ff */
[----:B------:R-:W-:Y:S01]  /*0e70*/  IMAD.SHL.U32 R16, R3, 0x8, RZ ;  /* 0x0000000803107824 */ /* 0x000fe200078e00ff */
[----:B------:R-:W-:Y:S01]  /*0e80*/  LOP3.LUT R0, R0, 0x1ffffffe, RZ, 0xc0, !PT ;  /* 0x1ffffffe00007812 */ /* 0x000fe200078ec0ff */
[----:B------:R-:W-:Y:S01]  /*0e90*/  IMAD.IADD R9, R13, 0x1, -R9 ;  /* 0x000000010d097824 */ /* 0x000fe200078e0a09 */
[----:B------:R-:W-:Y:S01]  /*0ea0*/  LOP3.LUT R218, R218, 0x1c0, RZ, 0xc0, !PT ;  /* 0x000001c0dada7812 */ /* 0x000fe200078ec0ff */
[----:B------:R-:W-:Y:S01]  /*0eb0*/  IMAD.SHL.U32 R4, R4, 0x40, RZ ;  /* 0x0000004004047824 */ /* 0x000fe200078e00ff */
[----:B------:R-:W-:Y:S01]  /*0ec0*/  STL [R1+0x6c], R12 ;  /* 0x00006c0c01007387 */ /* 0x000fe20000100800 */
[C---:B------:R-:W-:Y:S01]  /*0ed0*/  IMAD.SHL.U32 R200, R3.reuse, 0x4, RZ ;  /* 0x0000000403c87824 */ /* 0x040fe200078e00ff */
[----:B------:R-:W-:Y:S01]  /*0ee0*/  LOP3.LUT R6, R218, 0x38, R16, 0xf8, !PT ;  /* 0x00000038da067812 */ /* 0x000fe200078ef810 */
[----:B------:R-:W-:Y:S01]  /*0ef0*/  IMAD.IADD R0, R3, 0x1, -R0 ;  /* 0x0000000103007824 */ /* 0x000fe200078e0a00 */
[----:B------:R-:W-:Y:S01]  /*0f00*/  SHF.R.S32.HI R3, RZ, 0x1f, R208 ;  /* 0x0000001fff037819 */ /* 0x000fe200000114d0 */
[----:B------:R-:W-:Y:S01]  /*0f10*/  IMAD.SHL.U32 R205, R9, 0x2, RZ ;  /* 0x0000000209cd7824 */ /* 0x000fe200078e00ff */
[----:B------:R-:W-:Y:S01]  /*0f20*/  SHF.R.U32.HI R3, RZ, 0x3, R218 ;  /* 0x00000003ff037819 */ /* 0x000fe200000116da */
[----:B------:R-:W-:Y:S01]  /*0f30*/  VIADD R223, R208, 0x40 ;  /* 0x00000040d0df7836 */ /* 0x000fe20000000000 */
[----:B------:R-:W-:Y:S01]  /*0f40*/  LOP3.LUT R221, R4, 0xfffffe00, RZ, 0xc0, !PT ;  /* 0xfffffe0004dd7812 */ /* 0x000fe200078ec0ff */
[----:B------:R-:W-:-:S02]  /*0f50*/  VIADD R39, R205, 0x8 ;  /* 0x00000008cd277836 */ /* 0x000fc40000000000 */
[----:B------:R-:W-:Y:S01]  /*0f60*/  VIADD R36, R205, 0x20 ;  /* 0x00000020cd247836 */ /* 0x000fe20000000000 */
[----:B------:R-:W-:Y:S01]  /*0f70*/  LOP3.LUT R6, R221, R6, R3, 0xf6, !PT ;  /* 0x00000006dd067212 */ /* 0x000fe200078ef603 */
[C---:B------:R-:W-:Y:S01]  /*0f80*/  VIADD R33, R205.reuse, 0x38 ;  /* 0x00000038cd217836 */ /* 0x040fe20000000000 */
[----:B------:R-:W-:Y:S01]  /*0f90*/  SHF.R.S32.HI R4, RZ, 0x1f, R223 ;  /* 0x0000001fff047819 */ /* 0x000fe200000114df */
[----:B------:R-:W-:Y:S02]  /*0fa0*/  VIADD R222, R208, 0x80 ;  /* 0x00000080d0de7836 */ /* 0x000fe40000000000 */
[----:B------:R-:W-:Y:S02]  /*0fb0*/  VIADD R30, R205, 0x50 ;  /* 0x00000050cd1e7836 */ /* 0x000fe40000000000 */
[----:B------:R-:W-:Y:S01]  /*0fc0*/  IMAD.SHL.U32 R4, R5, 0x8, RZ ;  /* 0x0000000805047824 */ /* 0x000fe200078e00ff */
[----:B------:R-:W-:Y:S01]  /*0fd0*/  SHF.R.S32.HI R7, RZ, 0x1f, R222 ;  /* 0x0000001fff077819 */ /* 0x000fe200000114de */
[----:B------:R-:W-:Y:S01]  /*0fe0*/  IMAD R3, R6, 0x2, R19 ;  /* 0x0000000206037824 */ /* 0x000fe200078e0213 */
        /* <DEDUP_REMOVED lines=19> */
[C---:B0-----:R-:W-:Y:S01]  /*1120*/  VIADD R4, R205.reuse, 0xe0 ;  /* 0x000000e0cd047836 */ /* 0x041fe20000000000 */
[----:B------:R-:W-:Y:S01]  /*1130*/  SHF.R.S32.HI R6, RZ, 0x1f, R8 ;  /* 0x0000001fff067819 */ /* 0x000fe20000011408 */
[C---:B------:R-:W-:Y:S01]  /*1140*/  VIADD R35, R205.reuse, 0x28 ;  /* 0x00000028cd237836 */ /* 0x040fe20000000000 */
[----:B------:R-:W-:Y:S01]  /*1150*/  SHF.R.S32.HI R8, RZ, 0x1f, R7 ;  /* 0x0000001fff087819 */ /* 0x000fe20000011407 */
[C---:B-1----:R-:W-:Y:S01]  /*1160*/  VIADD R3, R205.reuse, 0xe8 ;  /* 0x000000e8cd037836 */ /* 0x042fe20000000000 */
        /* <DEDUP_REMOVED lines=32> */
[----:B------:R-:W-:Y:S01]  /*1370*/  SHF.R.S32.HI R13, RZ, 0x1f, R13 ;  /* 0x0000001fff0d7819 */ /* 0x000fe2000001140d */
[----:B------:R-:W-:Y:S01]  /*1380*/  IMAD R210, R0, 0x8, R12 ;  /* 0x0000000800d27824 */ /* 0x000fe200078e020c */
[----:B------:R-:W-:-:S02]  /*1390*/  SHF.R.S32.HI R10, RZ, 0x1f, R10 ;  /* 0x0000001fff0a7819 */ /* 0x000fc4000001140a */
[----:B------:R-:W-:Y:S02]  /*13a0*/  SHF.R.S32.HI R9, RZ, 0x1f, R9 ;  /* 0x0000001fff097819 */ /* 0x000fe40000011409 */
[----:B------:R-:W-:Y:S02]  /*13b0*/  SHF.R.S32.HI R4, RZ, 0x1f, R237 ;  /* 0x0000001fff047819 */ /* 0x000fe400000114ed */
[----:B------:R-:W-:-:S07]  /*13c0*/  SHF.R.S32.HI R3, RZ, 0x1f, R236 ;  /* 0x0000001fff037819 */ /* 0x000fce00000114ec */
.L_x_2871:
[----:B------:R-:W-:Y:S05]  /*13d0*/  YIELD ;  /* 0x0000000000007946 */ /* 0x000fea0003800000 */
[----:B------:R-:W-:Y:S01]  /*13e0*/  ULDC.64 UR4, c[0x0][0xa28] ;  /* 0x00028a0000047ab9 */ /* 0x000fe20000000a00 */
[----:B01----:R-:W0:Y:S01]  /*13f0*/  LDC.64 R6, c[0x0][0xa08] ;  /* 0x00028200ff067b82 */ /* 0x003e220000000a00 */
[----:B------:R-:W-:Y:S01]  /*1400*/  ISETP.NE.U32.AND P1, PT, RZ, UR4, PT ;  /* 0x00000004ff007c0c */ /* 0x000fe2000bf25070 */
[----:B------:R-:W-:Y:S02]  /*1410*/  IMAD.MOV.U32 R12, RZ, RZ, RZ ;  /* 0x000000ffff0c7224 */ /* 0x000fe400078e00ff */
[----:B------:R-:W-:Y:S01]  /*1420*/  IMAD.MOV.U32 R30, RZ, RZ, RZ ;  /* 0x000000ffff1e7224 */ /* 0x000fe200078e00ff */
[----:B------:R-:W-:Y:S01]  /*1430*/  ISETP.NE.AND.EX P1, PT, RZ, UR5, PT, P1 ;  /* 0x00000005ff007c0c */ /* 0x000fe2000bf25310 */
[----:B------:R-:W-:-:S02]  /*1440*/  ULDC.64 UR4, c[0x0][0xa18] ;  /* 0x0002860000047ab9 */ /* 0x000fc40000000a00 */
[----:B------:R-:W-:-:S04]  /*1450*/  ISETP.NE.U32.AND P2, PT, RZ, UR4, PT ;  /* 0x00000004ff007c0c */ /* 0x000fc8000bf45070 */
[----:B------:R-:W-:Y:S01]  /*1460*/  ISETP.NE.AND.EX P2, PT, RZ, UR5, PT, P2 ;  /* 0x00000005ff007c0c */ /* 0x000fe2000bf45320 */
[----:B------:R-:W-:Y:S02]  /*1470*/  ULDC.64 UR4, c[0x0][0xa08] ;  /* 0x0002820000047ab9 */ /* 0x000fe40000000a00 */
[----:B------:R-:W-:-:S03]  /*1480*/  ISETP.NE.U32.AND P0, PT, RZ, UR4, PT ;  /* 0x00000004ff007c0c */ /* 0x000fc6000bf05070 */
[----:B------:R-:W1:Y:S01]  /*1490*/  @P1 LDC.64 R4, c[0x0][0xa28] ;  /* 0x00028a00ff041b82 */ /* 0x000e620000000a00 */
[----:B------:R-:W-:Y:S01]  /*14a0*/  ISETP.NE.AND.EX P0, PT, RZ, UR5, PT, P0 ;  /* 0x00000005ff007c0c */ /* 0x000fe2000bf05300 */
[----:B0-2-4-:R-:W-:-:S06]  /*14b0*/  IMAD.WIDE R10, R155, 0x4, R6 ;  /* 0x000000049b0a7825 */ /* 0x015fcc00078e0206 */
[----:B------:R-:W0:Y:S01]  /*14c0*/  @P2 LDC.64 R8, c[0x0][0xa18] ;  /* 0x00028600ff082b82 */ /* 0x000e220000000a00 */
[----:B------:R-:W-:Y:S02]  /*14d0*/  ULDC UR4, c[0x0][0x288] ;  /* 0x0000a20000047ab9 */ /* 0x000fe40000000800 */
[----:B------:R-:W-:Y:S01]  /*14e0*/  IMAD.U32 R203, RZ, RZ, UR4 ;  /* 0x00000004ffcb7e24 */ /* 0x000fe2000f8e00ff */
[----:B------:R-:W-:Y:S02]  /*14f0*/  ULDC.64 UR4, c[0x0][0x418] ;  /* 0x0001060000047ab9 */ /* 0x000fe40000000a00 */
[----:B------:R2:W5:Y:S01]  /*1500*/  @P0 LDG.E R30, desc[UR38][R10.64] ;  /* 0x000000260a1e0981 */ /* 0x000562000c1e1900 */
[----:B-1----:R-:W-:-:S05]  /*1510*/  @P1 IMAD.WIDE R4, R155, 0x4, R4 ;  /* 0x000000049b041825 */ /* 0x002fca00078e0204 */
[----:B------:R2:W5:Y:S01]  /*1520*/  @P1 LDG.E R12, desc[UR38][R4.64] ;  /* 0x00000026040c1981 */ /* 0x000562000c1e1900 */
[----:B0-----:R-:W-:-:S05]  /*1530*/  @P2 IMAD.WIDE R6, R155, 0x4, R8 ;  /* 0x000000049b062825 */ /* 0x001fca00078e0208 */
        /* <DEDUP_REMOVED lines=10> */
[----:B--2---:R-:W-:Y:S06]  /*15e0*/  @P2 BRA `(.L_x_2653) ;  /* 0x0000000000242947 */ /* 0x004fec0003800000 */
        /* <DEDUP_REMOVED lines=9> */
.L_x_2653:
        /* <DEDUP_REMOVED lines=10> */
[----:B------:R-:W0:Y:S02]  /*1720*/  LDC.64 R4, c[0x0][0xa20] ;  /* 0x00028800ff047b82 */ /* 0x000e240000000a00 */
[----:B0-----:R-:W-:-:S05]  /*1730*/  IMAD.WIDE R4, R155, 0x4, R4 ;  /* 0x000000049b047825 */ /* 0x001fca00078e0204 */
[----:B------:R0:W5:Y:S01]  /*1740*/  LDG.E R31, desc[UR38][R4.64] ;  /* 0x00000026041f7981 */ /* 0x000162000c1e1900 */
[----:B------:R-:W-:Y:S05]  /*1750*/  BRA `(.L_x_2655) ;  /* 0x0000000000107947 */ /* 0x000fea0003800000 */
.L_x_2654:
[----:B------:R-:W-:Y:S05]  /*1760*/  @!P0 BRA `(.L_x_2655) ;  /* 0x00000000000c8947 */ /* 0x000fea0003800000 */
[----:B------:R-:W2:Y:S04]  /*1770*/  LDG.E R0, desc[UR38][R10.64] ;  /* 0x000000260a007981 */ /* 0x000ea8000c1e1900 */
[----:B------:R-:W2:Y:S02]  /*1780*/  LDG.E R31, desc[UR38][R10.64+0x4] ;  /* 0x000004260a1f7981 */ /* 0x000ea4000c1e1900 */
[----:B--2---:R-:W-:-:S07]  /*1790*/  IMAD.IADD R31, R31, 0x1, -R0 ;  /* 0x000000011f1f7824 */ /* 0x004fce00078e0a00 */
.L_x_2655:
[----:B------:R-:W-:Y:S01]  /*17a0*/  ULDC.64 UR4, c[0x0][0xa10] ;  /* 0x0002840000047ab9 */ /* 0x000fe20000000a00 */
[----:B0-----:R-:W0:Y:S01]  /*17b0*/  LDC R4, c[0x0][0x448] ;  /* 0x00011200ff047b82 */ /* 0x001e220000000800 */
[----:B------:R-:W-:-:S04]  /*17c0*/  ISETP.NE.U32.AND P0, PT, RZ, UR4, PT ;  /* 0x00000004ff007c0c */ /* 0x000fc8000bf05070 */
[----:B------:R-:W-:Y:S01]  /*17d0*/  ISETP.NE.AND.EX P0, PT, RZ, UR5, PT, P0 ;  /* 0x00000005ff007c0c */ /* 0x000fe2000bf05300 */
[----:B------:R-:W-:Y:S02]  /*17e0*/  ULDC.64 UR4, c[0x0][0xa30] ;  /* 0x00028c0000047ab9 */ /* 0x000fe40000000a00 */
[----:B------:R-:W-:-:S04]  /*17f0*/  ISETP.NE.U32.AND P1, PT, RZ, UR4, PT ;  /* 0x00000004ff007c0c */ /* 0x000fc8000bf25070 */
[----:B------:R-:W-:-:S06]  /*1800*/  ISETP.NE.AND.EX P1, PT, RZ, UR5, PT, P1 ;  /* 0x00000005ff007c0c */ /* 0x000fcc000bf25310 */
[----:B------:R-:W1:Y:S08]  /*1810*/  @P0 LDC.64 R6, c[0x0][0xa10] ;  /* 0x00028400ff060b82 */ /* 0x000e700000000a00 */
[----:B------:R-:W2:Y:S01]  /*1820*/  @P1 LDC.64 R8, c[0x0][0xa30] ;  /* 0x00028c00ff081b82 */ /* 0x000ea20000000a00 */
[----:B-1----:R-:W-:-:S05]  /*1830*/  @P0 IMAD.WIDE R6, R155, 0x4, R6 ;  /* 0x000000049b060825 */ /* 0x002fca00078e0206 */
[----:B------:R-:W3:Y:S04]  /*1840*/  @P0 LDG.E R0, desc[UR38][R6.64] ;  /* 0x0000002606000981 */ /* 0x000ee8000c1e1900 */
[----:B------:R-:W3:Y:S01]  /*1850*/  @P0 LDG.E R3, desc[UR38][R6.64+0x4] ;  /* 0x0000042606030981 */ /* 0x000ee2000c1e1900 */
[----:B-----5:R-:W-:Y:S02]  /*1860*/  IMAD.MOV.U32 R152, RZ, RZ, R31 ;  /* 0x000000ffff987224 */ /* 0x020fe400078e001f */
[----:B--2---:R-:W-:-:S05]  /*1870*/  @P1 IMAD.WIDE R8, R155, 0x4, R8 ;  /* 0x000000049b081825 */ /* 0x004fca00078e0208 */
[----:B------:R1:W5:Y:S01]  /*1880*/  @P1 LDG.E R152, desc[UR38][R8.64] ;  /* 0x0000002608981981 */ /* 0x000362000c1e1900 */
[----:B0-----:R-:W-:Y:S01]  /*1890*/  ISETP.NE.AND P1, PT, R4, 0x1, PT ;  /* 0x000000010400780c */ /* 0x001fe20003f25270 */
[----:B------:R-:W-:Y:S01]  /*18a0*/  IMAD.SHL.U32 R209, R153, 0x80, RZ ;  /* 0x0000008099d17824 */ /* 0x000fe200078e00ff */
[----:B------:R-:W0:Y:S01]  /*18b0*/  LDC.64 R4, c[0x0][0x9e0] ;  /* 0x00027800ff047b82 */ /* 0x000e220000000a00 */
[----:B------:R-:W-:-:S10]  /*18c0*/  IMAD.IADD R13, R31, 0x1, -R12 ;  /* 0x000000011f0d7824 */ /* 0x000fd400078e0a0c */
[----:B------:R-:W2:Y:S08]  /*18d0*/  @P1 LDC R10, c[0x0][0x44c] ;  /* 0x00011300ff0a1b82 */ /* 0x000eb00000000800 */
[----:B------:R-:W4:Y:S01]  /*18e0*/  @P1 LDC R11, c[0x0][0x450] ;  /* 0x00011400ff0b1b82 */ /* 0x000f220000000800 */
[----:B0-----:R-:W-:Y:S01]  /*18f0*/  ISETP.GE.AND P2, PT, R5, 0x1, PT ;  /* 0x000000010500780c */ /* 0x001fe20003f46270 */
[----:B---3--:R-:W-:-:S02]  /*1900*/  @P0 IMAD.IADD R24, R3, 0x1, -R0 ;  /* 0x0000000103180824 */ /* 0x008fc400078e0a00 */
[----:B------:R-:W-:Y:S02]  /*1910*/  VIADD R3, R209, 0x7f ;  /* 0x0000007fd1037836 */ /* 0x000fe40000000000 */
[----:B------:R-:W-:Y:S02]  /*1920*/  IMAD.IADD R204, R13, 0x1, R24 ;  /* 0x000000010dcc7824 */ /* 0x000fe400078e0218 */
[----:B--2---:R-:W-:-:S04]  /*1930*/  @P1 IMAD.HI.U32 R6, R3, R10, RZ ;  /* 0x0000000a03061227 */ /* 0x004fc800078e00ff */
[C---:B------:R-:W-:Y:S01]  /*1940*/  VIADD R0, R204.reuse, 0x5f ;  /* 0x0000005fcc007836 */ /* 0x040fe20000000000 */
[----:B----4-:R-:W-:Y:S02]  /*1950*/  @P1 SHF.R.U32.HI R3, RZ, R11, R6 ;  /* 0x0000000bff031219 */ /* 0x010fe40000011606 */
[----:B------:R-:W-:Y:S01]  /*1960*/  IADD3 R6, R204, 0x1, -R203 ;  /* 0x00000001cc067810 */ /* 0x000fe20007ffe8cb */
[----:B------:R-:W-:-:S04]  /*1970*/  IMAD.HI R0, R0, 0x2aaaaaab, RZ ;  /* 0x2aaaaaab00007827 */ /* 0x000fc800078e02ff */
[----:B------:R-:W-:Y:S01]  /*1980*/  IMAD.IADD R3, R6, 0x1, R3 ;  /* 0x0000000106037824 */ /* 0x000fe200078e0203 */
[----:B------:R-:W-:-:S03]  /*1990*/  SHF.R.U32.HI R29, RZ, 0x1f, R0 ;  /* 0x0000001fff1d7819 */ /* 0x000fc60000011600 */
[----:B------:R-:W-:Y:S01]  /*19a0*/  IMAD.IADD R4, R3, 0x1, R4 ;  /* 0x0000000103047824 */ /* 0x000fe200078e0204 */
[----:B------:R-:W-:Y:S01]  /*19b0*/  LEA.HI.SX32 R29, R0, R29, 0x1c ;  /* 0x0000001d001d7211 */ /* 0x000fe200078fe2ff */
[----:B-1----:R-:W-:Y:S06]  /*19c0*/  @!P2 BRA `(.L_x_2656) ;  /* 0x000000000048a947 */ /* 0x002fec0003800000 */
[C---:B------:R-:W-:Y:S01]  /*19d0*/  ISETP.GT.AND P0, PT, R3.reuse, RZ, PT ;  /* 0x000000ff0300720c */ /* 0x040fe20003f04270 */
[----:B------:R-:W-:Y:S01]  /*19e0*/  BSSY B0, `(.L_x_2657) ;  /* 0x000000e000007945 */ /* 0x000fe20003800000 */
[----:B------:R-:W-:-:S11]  /*19f0*/  VIADD R0, R3, 0xffffffff ;  /* 0xffffffff03007836 */ /* 0x000fd60000000000 */
        /* <DEDUP_REMOVED lines=8> */
.L_x_2658:
[----:B------:R-:W-:-:S13]  /*1a80*/  ISETP.NE.AND P0, PT, R5, 0x1, PT ;  /* 0x000000010500780c */ /* 0x000fda0003f05270 */
[----:B------:R-:W0:Y:S02]  /*1a90*/  @P0 LDC.64 R6, c[0x0][0x9e8] ;  /* 0x00027a00ff060b82 */ /* 0x000e240000000a00 */
[----:B0-----:R-:W-:-:S05]  /*1aa0*/  @P0 IMAD.HI.U32 R6, R0, R6, RZ ;  /* 0x0000000600060227 */ /* 0x001fca00078e00ff */
[----:B------:R-:W-:-:S07]  /*1ab0*/  @P0 SHF.R.U32.HI R0, RZ, R7, R6 ;  /* 0x00000007ff000219 */ /* 0x000fce0000011606 */
.L_x_2659:
[----:B------:R-:W-:Y:S05]  /*1ac0*/  BSYNC B0 ;  /* 0x0000000000007941 */ /* 0x000fea0003800000 */
.L_x_2657:
[----:B------:R-:W-:-:S05]  /*1ad0*/  IMAD R3, R0, R5, R5 ;  /* 0x0000000500037224 */ /* 0x000fca00078e0205 */
[----:B------:R-:W-:-:S07]  /*1ae0*/  VIMNMX R4, R4, R3, PT ;  /* 0x0000000304047248 */ /* 0x000fce0003fe0100 */
.L_x_2656:
[----:B------:R-:W0:Y:S01]  /*1af0*/  @P1 LDC R6, c[0x0][0x44c] ;  /* 0x00011300ff061b82 */ /* 0x000e220000000800 */
[----:B------:R-:W-:Y:S01]  /*1b00*/  VIADD R4, R4, 0x5f ;  /* 0x0000005f04047836 */ /* 0x000fe20000000000 */
[----:B------:R-:W-:Y:S01]  /*1b10*/  ULDC UR4, c[0x0][0x9dc] ;  /* 0x0002770000047ab9 */ /* 0x000fe20000000800 */
[----:B------:R-:W-:Y:S02]  /*1b20*/  IMAD.MOV.U32 R0, RZ, RZ, R209 ;  /* 0x000000ffff007224 */ /* 0x000fe400078e00d1 */
[----:B------:R-:W-:-:S03]  /*1b30*/  IMAD.HI R4, R4, 0x2aaaaaab, RZ ;  /* 0x2aaaaaab04047827 */ /* 0x000fc600078e02ff */
[----:B------:R-:W1:Y:S02]  /*1b40*/  @P1 LDC R7, c[0x0][0x450] ;  /* 0x00011400ff071b82 */ /* 0x000e640000000800 */
[----:B------:R-:W-:-:S04]  /*1b50*/  SHF.R.U32.HI R3, RZ, 0x1f, R4 ;  /* 0x0000001fff037819 */ /* 0x000fc80000011604 */
[----:B------:R-:W-:-:S04]  /*1b60*/  LEA.HI.SX32 R4, R4, R3, 0x1c ;  /* 0x0000000304047211 */ /* 0x000fc800078fe2ff */
[----:B------:R-:W-:Y:S01]  /*1b70*/  VIMNMX R8, R29, R4, PT ;  /* 0x000000041d087248 */ /* 0x000fe20003fe0100 */
[----:B0-----:R-:W-:-:S05]  /*1b80*/  @P1 IMAD.HI.U32 R6, R209, R6, RZ ;  /* 0x00000006d1061227 */ /* 0x001fca00078e00ff */
[----:B-1----:R-:W-:-:S04]  /*1b90*/  @P1 SHF.R.U32.HI R0, RZ, R7, R6 ;  /* 0x00000007ff001219 */ /* 0x002fc80000011606 */
[----:B------:R-:W-:-:S05]  /*1ba0*/  IADD3 R0, R0, R204, -R203 ;  /* 0x000000cc00007210 */ /* 0x000fca0007ffe8cb */
[----:B------:R-:W-:Y:S01]  /*1bb0*/  VIADD R3, R0, -UR4 ;  /* 0x8000000400037c36 */ /* 0x000fe20008000000 */
[----:B------:R-:W-:Y:S06]  /*1bc0*/  @!P2 BRA `(.L_x_2660) ;  /* 0x000000000044a947 */ /* 0x000fec0003800000 */
        /* <DEDUP_REMOVED lines=10> */
.L_x_2662:
[----:B------:R-:W-:-:S13]  /*1c70*/  ISETP.NE.AND P0, PT, R5, 0x1, PT ;  /* 0x000000010500780c */ /* 0x000fda0003f05270 */
[----:B------:R-:W0:Y:S02]  /*1c80*/  @P0 LDC.64 R6, c[0x0][0x9e8] ;  /* 0x00027a00ff060b82 */ /* 0x000e240000000a00 */
[----:B0-----:R-:W-:-:S05]  /*1c90*/  @P0 IMAD.HI.U32 R4, R0, R6, RZ ;  /* 0x0000000600040227 */ /* 0x001fca00078e00ff */
[----:B------:R-:W-:-:S07]  /*1ca0*/  @P0 SHF.R.U32.HI R0, RZ, R7, R4 ;  /* 0x00000007ff000219 */ /* 0x000fce0000011604 */
.L_x_2663:
[----:B------:R-:W-:Y:S05]  /*1cb0*/  BSYNC B0 ;  /* 0x0000000000007941 */ /* 0x000fea0003800000 */
.L_x_2661:
[----:B------:R-:W-:-:S05]  /*1cc0*/  IMAD R0, R0, R5, RZ ;  /* 0x0000000500007224 */ /* 0x000fca00078e02ff */
[----:B------:R-:W-:-:S07]  /*1cd0*/  VIMNMX R3, R3, R0, !PT ;  /* 0x0000000003037248 */ /* 0x000fce0007fe0100 */
.L_x_2660:
[----:B------:R-:W-:Y:S01]  /*1ce0*/  IMAD.HI R3, R3, 0x2aaaaaab, RZ ;  /* 0x2aaaaaab03037827 */ /* 0x000fe200078e02ff */
[----:B------:R-:W-:Y:S01]  /*1cf0*/  BSSY B0, `(.L_x_2664) ;  /* 0x0000028000007945 */ /* 0x000fe20003800000 */
[----:B------:R-:W-:Y:S02]  /*1d00*/  LOP3.LUT R233, R225, 0xff, RZ, 0xc0, !PT ;  /* 0x000000ffe1e97812 */ /* 0x000fe400078ec0ff */
[----:B------:R-:W-:Y:S02]  /*1d10*/  SHF.R.U32.HI R225, RZ, 0x10, R225 ;  /* 0x00000010ffe17819 */ /* 0x000fe400000116e1 */
[----:B------:R-:W-:-:S04]  /*1d20*/  SHF.R.U32.HI R0, RZ, 0x1f, R3 ;  /* 0x0000001fff007819 */ /* 0x000fc80000011603 */
[----:B------:R-:W-:-:S04]  /*1d30*/  LEA.HI.SX32 R0, R3, R0, 0x1c ;  /* 0x0000000003007211 */ /* 0x000fc800078fe2ff */
[----:B------:R-:W-:Y:S01]  /*1d40*/  VIMNMX R9, RZ, R0, !PT ;  /* 0x00000000ff097248 */ /* 0x000fe20007fe0100 */
[----:B------:R-:W-:-:S03]  /*1d50*/  IMAD.MOV.U32 R0, RZ, RZ, RZ ;  /* 0x000000ffff007224 */ /* 0x000fc600078e00ff */
[----:B------:R-:W-:-:S13]  /*1d60*/  ISETP.GT.AND P0, PT, R8, R9, PT ;  /* 0x000000090800720c */ /* 0x000fda0003f04270 */
[----:B------:R-:W-:Y:S05]  /*1d70*/  @!P0 BRA `(.L_x_2665) ;  /* 0x00000000007c8947 */ /* 0x000fea0003800000 */
[----:B------:R-:W-:Y:S01]  /*1d80*/  ISETP.NE.AND P0, PT, R225, RZ, PT ;  /* 0x000000ffe100720c */ /* 0x000fe20003f05270 */
[----:B------:R-:W-:-:S03]  /*1d90*/  ULDC UR4, c[0x0][0x9f0] ;  /* 0x00027c0000047ab9 */ /* 0x000fc60000000800 */
[----:B------:R-:W-:-:S04]  /*1da0*/  SEL R11, R225, UR4, P0 ;  /* 0x00000004e10b7c07 */ /* 0x000fc80008000000 */
[-C--:B------:R-:W-:Y:S02]  /*1db0*/  IABS R6, R11.reuse ;  /* 0x0000000b00067213 */ /* 0x080fe40000000000 */
[----:B------:R-:W-:Y:S02]  /*1dc0*/  IADD3 R0, R11, -0x1, R8 ;  /* 0xffffffff0b007810 */ /* 0x000fe40007ffe008 */
[----:B------:R-:W0:Y:S01]  /*1dd0*/  I2F.RP R3, R6 ;  /* 0x0000000600037306 */ /* 0x000e220000209400 */
[----:B------:R-:W-:Y:S02]  /*1de0*/  IABS R12, R11 ;  /* 0x0000000b000c7213 */ /* 0x000fe40000000000 */
[----:B------:R-:W-:-:S05]  /*1df0*/  IMAD.IADD R0, R0, 0x1, -R9 ;  /* 0x0000000100007824 */ /* 0x000fca00078e0a09 */
        /* <DEDUP_REMOVED lines=23> */
.L_x_2665:
[----:B------:R-:W-:Y:S05]  /*1f70*/  BSYNC B0 ;  /* 0x0000000000007941 */ /* 0x000fea0003800000 */
.L_x_2664:
[----:B------:R-:W-:-:S05]  /*1f80*/  IMAD R3, R233, R0, R9 ;  /* 0x00000000e9037224 */ /* 0x000fca00078e0209 */
        /* <DEDUP_REMOVED lines=36> */
.L_x_2668:
[----:B------:R-:W-:Y:S05]  /*21d0*/  BSYNC B6 ;  /* 0x0000000000067941 */ /* 0x000fea0003800000 */
.L_x_2667:
        /* <DEDUP_REMOVED lines=20> */
.L_x_2670:
[----:B------:R-:W-:Y:S05]  /*2320*/  BSYNC B6 ;  /* 0x0000000000067941 */ /* 0x000fea0003800000 */
.L_x_2669:
[----:B------:R-:W-:Y:S01]  /*2330*/  ULDC.64 UR4, c[0x0][0x9f8] ;  /* 0x00027e0000047ab9 */ /* 0x000fe20000000a00 */
[----:B------:R-:W0:Y:S01]  /*2340*/  LDC.64 R8, c[0x0][0x300] ;  /* 0x0000c000ff087b82 */ /* 0x000e220000000a00 */
[----:B------:R-:W-:-:S04]  /*2350*/  ISETP.NE.U32.AND P0, PT, RZ, UR4, PT ;  /* 0x00000004ff007c0c */ /* 0x000fc8000bf05070 */
[----:B------:R-:W-:Y:S01]  /*2360*/  ISETP.NE.AND.EX P0, PT, RZ, UR5, PT, P0 ;  /* 0x00000005ff007c0c */ /* 0x000fe2000bf05300 */
[----:B------:R-:W1:Y:S01]  /*2370*/  S2R R36, SR_TID.X ;  /* 0x0000000000247919 */ /* 0x000e620000002100 */
[----:B------:R-:W2:Y:S01]  /*2380*/  S2R R10, SR_TID.X ;  /* 0x00000000000a7919 */ /* 0x000ea20000002100 */
[----:B------:R-:W-:Y:S01]  /*2390*/  IMAD.IADD R58, R30, 0x1, R31 ;  /* 0x000000011e3a7824 */ /* 0x000fe200078e021f */
[----:B------:R-:W-:Y:S01]  /*23a0*/  ULDC.64 UR4, c[0x0][0xa08] ;  /* 0x0002820000047ab9 */ /* 0x000fe20000000a00 */
[----:B------:R-:W-:Y:S01]  /*23b0*/  SHF.R.S32.HI R17, RZ, 0x1f, R16 ;  /* 0x0000001fff117819 */ /* 0x000fe20000011410 */
[C---:B------:R-:W-:Y:S01]  /*23c0*/  VIADD R14, R16.reuse, 0xe0 ;  /* 0x000000e0100e7836 */ /* 0x040fe20000000000 */
[----:B------:R-:W3:Y:S08]  /*23d0*/  LDC R41, c[0x0][0x3f4] ;  /* 0x0000fd00ff297b82 */ /* 0x000ef00000000800 */
[----:B------:R-:W4:Y:S01]  /*23e0*/  @P0 LDC.64 R4, c[0x0][0x9f8] ;  /* 0x00027e00ff040b82 */ /* 0x000f220000000a00 */
[----:B------:R-:W-:-:S02]  /*23f0*/  VIADD R62, R16, 0x40 ;  /* 0x00000040103e7836 */ /* 0x000fc40000000000 */
[C---:B------:R-:W-:Y:S02]  /*2400*/  VIADD R63, R16.reuse, 0x60 ;  /* 0x00000060103f7836 */ /* 0x040fe40000000000 */
[C---:B------:R-:W-:Y:S02]  /*2410*/  VIADD R12, R16.reuse, 0xc0 ;  /* 0x000000c0100c7836 */ /* 0x040fe40000000000 */
[----:B------:R-:W-:Y:S01]  /*2420*/  VIADD R64, R16, 0x80 ;  /* 0x0000008010407836 */ /* 0x000fe20000000000 */
[----:B------:R-:W3:Y:S01]  /*2430*/  LDC.64 R56, c[0x0][0x408] ;  /* 0x00010200ff387b82 */ /* 0x000ee20000000a00 */
[----:B----4-:R-:W-:-:S05]  /*2440*/  @P0 IMAD.WIDE R4, R155, 0x4, R4 ;  /* 0x000000049b040825 */ /* 0x010fca00078e0204 */
[----:B------:R4:W3:Y:S01]  /*2450*/  @P0 LDG.E R155, desc[UR38][R4.64] ;  /* 0x00000026049b0981 */ /* 0x0008e2000c1e1900 */
[----:B------:R-:W-:Y:S01]  /*2460*/  SHF.R.S32.HI R43, RZ, 0x1f, R58 ;  /* 0x0000001fff2b7819 */ /* 0x000fe2000001143a */
[-C--:B0-----:R-:W-:Y:S01]  /*2470*/  IMAD.WIDE.U32 R6, R58, R8.reuse, RZ ;  /* 0x000000083a067225 */ /* 0x081fe200078e00ff */
[----:B------:R-:W-:Y:S02]  /*2480*/  ISETP.NE.U32.AND P0, PT, RZ, UR4, PT ;  /* 0x00000004ff007c0c */ /* 0x000fe4000bf05070 */
[----:B-1----:R-:W-:Y:S01]  /*2490*/  SHF.R.U32.HI R36, RZ, 0x7, R36 ;  /* 0x00000007ff247819 */ /* 0x002fe20000011624 */
[----:B------:R-:W-:Y:S01]  /*24a0*/  IMAD R0, R43, R8, RZ ;  /* 0x000000082b007224 */ /* 0x000fe200078e02ff */
[----:B------:R-:W-:Y:S01]  /*24b0*/  ISETP.NE.AND.EX P0, PT, RZ, UR5, PT, P0 ;  /* 0x00000005ff007c0c */ /* 0x000fe2000bf05300 */
[----:B------:R-:W-:Y:S01]  /*24c0*/  ULDC.64 UR4, c[0x0][0x308] ;  /* 0x0000c20000047ab9 */ /* 0x000fe20000000a00 */
[----:B--2---:R-:W-:Y:S01]  /*24d0*/  VIADD R10, R10, 0xffffff80 ;  /* 0xffffff800a0a7836 */ /* 0x004fe20000000000 */
[----:B------:R-:W-:Y:S01]  /*24e0*/  ISETP.NE.AND P6, PT, R36, 0x1, PT ;  /* 0x000000012400780c */ /* 0x000fe20003fc5270 */
[----:B------:R-:W-:Y:S01]  /*24f0*/  IMAD R3, R58, R9, R0 ;  /* 0x000000093a037224 */ /* 0x000fe200078e0200 */
[----:B------:R-:W-:Y:S01]  /*2500*/  SHF.R.S32.HI R201, RZ, 0x1f, R200 ;  /* 0x0000001fffc97819 */ /* 0x000fe200000114c8 */
[----:B------:R-:W-:Y:S01]  /*2510*/  VIADD R65, R16, 0xa0 ;  /* 0x000000a010417836 */ /* 0x000fe20000000000 */
[----:B------:R-:W-:Y:S01]  /*2520*/  SHF.L.U64.HI R66, R8, 0x6, R9 ;  /* 0x0000000608427819 */ /* 0x000fe20000010209 */
[----:B------:R-:W-:Y:S01]  /*2530*/  IMAD.IADD R7, R7, 0x1, R3 ;  /* 0x0000000107077824 */ /* 0x000fe200078e0203 */
[----:B------:R-:W-:Y:S01]  /*2540*/  SHF.R.S32.HI R3, RZ, 0x1f, R10 ;  /* 0x0000001fff037819 */ /* 0x000fe2000001140a */
[----:B------:R-:W-:Y:S01]  /*2550*/  VIADD R73, R36, 0x8 ;  /* 0x0000000824497836 */ /* 0x000fe20000000000 */
[----:B------:R-:W-:Y:S01]  /*2560*/  SHF.R.U32.HI R36, RZ, 0x3, R218 ;  /* 0x00000003ff247819 */ /* 0x000fe200000116da */
[----:B----4-:R-:W-:Y:S01]  /*2570*/  IMAD.WIDE.U32 R4, R224, UR4, R6 ;  /* 0x00000004e0047c25 */ /* 0x010fe2000f8e0006 */
[----:B------:R-:W-:-:S02]  /*2580*/  LEA.HI R34, R3, R10, RZ, 0x2 ;  /* 0x0000000a03227211 */ /* 0x000fc400078f10ff */
[----:B---3--:R-:W-:Y:S01]  /*2590*/  SHF.L.U64.HI R70, R56, 0x6, R57 ;  /* 0x0000000638467819 */ /* 0x008fe20000010239 */
[----:B------:R-:W-:Y:S01]  /*25a0*/  IMAD R5, R224, UR5, R5 ;  /* 0x00000005e0057c24 */ /* 0x000fe2000f8e0205 */
[----:B------:R-:W-:Y:S01]  /*25b0*/  ULDC.64 UR4, c[0x0][0x310] ;  /* 0x0000c40000047ab9 */ /* 0x000fe20000000a00 */
[-C--:B------:R-:W-:Y:S01]  /*25c0*/  IMAD R10, R234, R8.reuse, RZ ;  /* 0x00000008ea0a7224 */ /* 0x080fe200078e02ff */
[----:B------:R-:W-:Y:S01]  /*25d0*/  SHF.R.S32.HI R34, RZ, 0x1f, R34 ;  /* 0x0000001fff227819 */ /* 0x000fe20000011422 */
[C---:B------:R-:W-:Y:S01]  /*25e0*/  IMAD.WIDE.U32 R6, R23.reuse, R8, R16 ;  /* 0x0000000817067225 */ /* 0x040fe200078e0010 */
[----:B------:R-:W-:Y:S02]  /*25f0*/  SHF.R.S32.HI R72, RZ, 0x1f, R231 ;  /* 0x0000001fff487819 */ /* 0x000fe400000114e7 */
[----:B------:R-:W-:Y:S01]  /*2600*/  LEA.HI R34, R34, R23, RZ, 0x3 ;  /* 0x0000001722227211 */ /* 0x000fe200078f18ff */
[C---:B------:R-:W-:Y:S02]  /*2610*/  IMAD R61, R23.reuse, R9, R10 ;  /* 0x00000009173d7224 */ /* 0x040fe400078e020a */
[-C--:B------:R-:W-:Y:S01]  /*2620*/  IMAD R30, R234, R56.reuse, RZ ;  /* 0x00000038ea1e7224 */ /* 0x080fe200078e02ff */
[----:B------:R-:W-:Y:S01]  /*2630*/  LOP3.LUT R34, R34, 0xfffffff8, RZ, 0xc0, !PT ;  /* 0xfffffff822227812 */ /* 0x000fe200078ec0ff */
[----:B------:R-:W-:-:S04]  /*2640*/  IMAD.WIDE.U32 R20, R23, R56, R200 ;  /* 0x0000003817147225 */ /* 0x000fc800078e00c8 */
[C---:B------:R-:W-:Y:S02]  /*2650*/  IMAD.IADD R34, R23.reuse, 0x1, -R34 ;  /* 0x0000000117227824 */ /* 0x040fe400078e0a22 */
[C---:B------:R-:W-:Y:S02]  /*2660*/  IMAD R37, R23.reuse, R57, R30 ;  /* 0x0000003917257224 */ /* 0x040fe400078e021e */
[----:B------:R-:W-:Y:S02]  /*2670*/  IMAD.SHL.U32 R82, R34, 0x40, RZ ;  /* 0x0000004022527824 */ /* 0x000fe400078e00ff */
[----:B------:R-:W-:-:S03]  /*2680*/  IMAD.WIDE.U32 R30, R23, R56, R16 ;  /* 0x00000038171e7225 */ /* 0x000fc600078e0010 */
[----:B------:R-:W-:Y:S01]  /*2690*/  LOP3.LUT R82, R82, 0x1c0, RZ, 0xc0, !PT ;  /* 0x000001c052527812 */ /* 0x000fe200078ec0ff */
[----:B------:R-:W-:Y:S02]  /*26a0*/  IMAD.MOV.U32 R88, RZ, RZ, 0x20 ;  /* 0x00000020ff587424 */ /* 0x000fe400078e00ff */
[----:B------:R-:W-:Y:S01]  /*26b0*/  IMAD.IADD R21, R21, 0x1, R37 ;  /* 0x0000000115157824 */ /* 0x000fe200078e0225 */
[----:B------:R-:W-:Y:S01]  /*26c0*/  SHF.R.U32.HI R85, RZ, 0x3, R82 ;  /* 0x00000003ff557819 */ /* 0x000fe20000011652 */
[----:B------:R-:W-:Y:S02]  /*26d0*/  IMAD.IADD R31, R37, 0x1, R31 ;  /* 0x00000001251f7824 */ /* 0x000fe400078e021f */
[----:B------:R-:W-:Y:S02]  /*26e0*/  IMAD R75, R9, 0x60, RZ ;  /* 0x00000060094b7824 */ /* 0x000fe400078e02ff */
[----:B------:R-:W-:Y:S02]  /*26f0*/  IMAD.SHL.U32 R67, R8, 0x40, RZ ;  /* 0x0000004008437824 */ /* 0x000fe400078e00ff */
[----:B------:R-:W-:-:S02]  /*2700*/  IMAD R77, R57, 0x60, RZ ;  /* 0x00000060394d7824 */ /* 0x000fc400078e02ff */
[----:B------:R-:W-:Y:S02]  /*2710*/  IMAD.SHL.U32 R71, R56, 0x40, RZ ;  /* 0x0000004038477824 */ /* 0x000fe400078e00ff */
[----:B-----5:R-:W-:-:S04]  /*2720*/  IMAD.WIDE.U32 R20, R152, R56, R20 ;  /* 0x0000003898147225 */ /* 0x020fc800078e0014 */
[----:B------:R-:W-:-:S04]  /*2730*/  IMAD.WIDE.U32 R30, R152, R56, R30 ;  /* 0x00000038981e7225 */ /* 0x000fc800078e001e */
[----:B------:R-:W-:-:S04]  /*2740*/  IMAD.WIDE.U32 R8, R8, 0x60, RZ ;  /* 0x0000006008087825 */ /* 0x000fc800078e00ff */
[----:B------:R-:W-:Y:S02]  /*2750*/  IMAD.SHL.U32 R74, R41, 0x2, RZ ;  /* 0x00000002294a7824 */ /* 0x000fe400078e00ff */
[----:B------:R-:W-:Y:S01]  /*2760*/  IMAD.IADD R75, R9, 0x1, R75 ;  /* 0x00000001094b7824 */ /* 0x000fe200078e024b */
[----:B------:R-:W-:Y:S02]  /*2770*/  SHF.R.S32.HI R0, RZ, 0x1f, R155 ;  /* 0x0000001fff007819 */ /* 0x000fe4000001149b */
[----:B------:R-:W-:Y:S02]  /*2780*/  SEL R155, R155, RZ, !P0 ;  /* 0x000000ff9b9b7207 */ /* 0x000fe40004000000 */
[----:B------:R-:W-:-:S03]  /*2790*/  SEL R13, R0, RZ, !P0 ;  /* 0x000000ff000d7207 */ /* 0x000fc60004000000 */
[----:B------:R-:W-:-:S04]  /*27a0*/  IMAD.WIDE.U32 R4, R155, UR4, R4 ;  /* 0x000000049b047c25 */ /* 0x000fc8000f8e0004 */
[----:B------:R-:W-:-:S04]  /*27b0*/  IMAD R0, R13, UR4, RZ ;  /* 0x000000040d007c24 */ /* 0x000fc8000f8e02ff */
[----:B------:R-:W-:Y:S01]  /*27c0*/  IMAD R3, R155, UR5, R0 ;  /* 0x000000059b037c24 */ /* 0x000fe2000f8e0200 */
[----:B------:R-:W-:Y:S05]  /*27d0*/  @!P6 WARPSYNC.ALL ;  /* 0x000000000000e948 */ /* 0x000fea0003800000 */
[----:B------:R-:W-:Y:S01]  /*27e0*/  VIADD R0, R16, 0x20 ;  /* 0x0000002010007836 */ /* 0x000fe20000000000 */
[----:B------:R-:W-:Y:S01]  /*27f0*/  ULDC UR4, c[0x0][0x320] ;  /* 0x0000c80000047ab9 */ /* 0x000fe20000000800 */
[----:B------:R-:W-:Y:S01]  /*2800*/  IMAD.IADD R3, R5, 0x1, R3 ;  /* 0x0000000105037824 */ /* 0x000fe200078e0203 */
[----:B------:R-:W-:Y:S01]  /*2810*/  @!P6 BAR.SYNC.DEFER_BLOCKING 0x9, 0x100 ;  /* 0x024400000000eb1d */ /* 0x000fe20000010000 */
[----:B------:R-:W-:-:S02]  /*2820*/  ISETP.GE.AND P3, PT, R14, UR4, PT ;  /* 0x000000040e007c0c */ /* 0x000fc4000bf66270 */
[----:B------:R-:W-:Y:S02]  /*2830*/  ISETP.GE.AND P1, PT, R0, UR4, PT ;  /* 0x0000000400007c0c */ /* 0x000fe4000bf26270 */
[----:B------:R-:W-:-:S03]  /*2840*/  ISETP.GE.AND P0, PT, R16, UR4, PT ;  /* 0x0000000410007c0c */ /* 0x000fc6000bf06270 */
[----:B------:R-:W0:Y:S01]  /*2850*/  LDC.64 R14, c[0x0][0x3f8] ;  /* 0x0000fe00ff0e7b82 */ /* 0x000e220000000a00 */
[----:B------:R-:W-:Y:S01]  /*2860*/  SEL R10, RZ, 0xffffffff, P1 ;  /* 0xffffffffff0a7807 */ /* 0x000fe20000800000 */
[----:B------:R-:W-:Y:S01]  /*2870*/  ULDC.64 UR6, c[0x0][0x330] ;  /* 0x0000cc0000067ab9 */ /* 0x000fe20000000a00 */
[----:B------:R-:W-:Y:S02]  /*2880*/  IADD3 R60, P1, R4, R6, RZ ;  /* 0x00000006043c7210 */ /* 0x000fe40007f3e0ff */
[----:B------:R-:W-:Y:S01]  /*2890*/  SEL R6, RZ, 0x1, P0 ;  /* 0x00000001ff067807 */ /* 0x000fe20000000000 */
[----:B------:R-:W-:Y:S01]  /*28a0*/  IMAD.SHL.U32 R11, R10, 0x2, RZ ;  /* 0x000000020a0b7824 */ /* 0x000fe200078e00ff */
[----:B------:R-:W-:Y:S02]  /*28b0*/  IADD3.X R61, R3, R7, R61, P1, !PT ;  /* 0x00000007033d7210 */ /* 0x000fe40000ffe43d */
[----:B------:R-:W-:Y:S02]  /*28c0*/  ISETP.GE.AND P0, PT, R62, UR4, PT ;  /* 0x000000043e007c0c */ /* 0x000fe4000bf06270 */
[----:B------:R-:W-:-:S02]  /*28d0*/  ISETP.GE.AND P1, PT, R63, UR4, PT ;  /* 0x000000043f007c0c */ /* 0x000fc4000bf26270 */
[----:B------:R-:W-:Y:S02]  /*28e0*/  ISETP.GE.AND P2, PT, R12, UR4, PT ;  /* 0x000000040c007c0c */ /* 0x000fe4000bf46270 */
[----:B------:R-:W-:Y:S01]  /*28f0*/  LOP3.LUT R10, R11, 0x2, R6, 0xe2, !PT ;  /* 0x000000020b0a7812 */ /* 0x000fe200078ee206 */
[C---:B------:R-:W-:Y:S01]  /*2900*/  IMAD.WIDE.U32 R6, R224.reuse, UR6, R16 ;  /* 0x00000006e0067c25 */ /* 0x040fe2000f8e0010 */
[----:B------:R-:W-:Y:S02]  /*2910*/  SEL R11, RZ, 0x4, P0 ;  /* 0x00000004ff0b7807 */ /* 0x000fe40000000000 */
        /* <DEDUP_REMOVED lines=8> */
[----:B0-----:R-:W-:Y:S01]  /*29a0*/  IMAD R37, R15, 0x60, RZ ;  /* 0x000000600f257824 */ /* 0x001fe200078e02ff */
[----:B------:R-:W-:Y:S01]  /*29b0*/  SEL R12, RZ, 0x20, P1 ;  /* 0x00000020ff0c7807 */ /* 0x000fe20000800000 */
[----:B------:R-:W-:Y:S01]  /*29c0*/  IMAD R39, R155, UR5, R13 ;  /* 0x000000059b277c24 */ /* 0x000fe2000f8e020d */
[----:B------:R-:W-:Y:S01]  /*29d0*/  ISETP.GE.AND P0, PT, R16, R41, PT ;  /* 0x000000291000720c */ /* 0x000fe20003f06270 */
[----:B------:R-:W-:Y:S01]  /*29e0*/  IMAD.SHL.U32 R69, R14, 0x40, RZ ;  /* 0x000000400e457824 */ /* 0x000fe200078e00ff */
[----:B------:R-:W-:Y:S01]  /*29f0*/  LOP3.LUT R11, R12, R10, R11, 0xfe, !PT ;  /* 0x0000000a0c0b7212 */ /* 0x000fe200078efe0b */
[----:B------:R-:W-:Y:S01]  /*2a00*/  IMAD.WIDE.U32 R12, R23, R14, R16 ;  /* 0x0000000e170c7225 */ /* 0x000fe200078e0010 */
[----:B------:R-:W-:-:S02]  /*2a10*/  SEL R10, RZ, 0x40, P2 ;  /* 0x00000040ff0a7807 */ /* 0x000fc40001000000 */
[----:B------:R-:W-:Y:S01]  /*2a20*/  SEL R33, R41, RZ, P0 ;  /* 0x000000ff29217207 */ /* 0x000fe20000000000 */
[----:B------:R-:W-:Y:S01]  /*2a30*/  IMAD.WIDE.U32 R6, R155, UR4, R6 ;  /* 0x000000049b067c25 */ /* 0x000fe2000f8e0006 */
[----:B------:R-:W-:Y:S01]  /*2a40*/  LOP3.LUT R94, R11, R10, RZ, 0xfc, !PT ;  /* 0x0000000a0b5e7212 */ /* 0x000fe200078efcff */
[----:B------:R-:W-:Y:S01]  /*2a50*/  ULDC UR4, c[0x0][0x2f4] ;  /* 0x0000bd0000047ab9 */ /* 0x000fe20000000800 */
[C---:B------:R-:W-:Y:S01]  /*2a60*/  IADD3 R58, P1, R23.reuse, R58, RZ ;  /* 0x0000003a173a7210 */ /* 0x040fe20007f3e0ff */
[-C--:B------:R-:W-:Y:S01]  /*2a70*/  IMAD R10, R234, R14.reuse, RZ ;  /* 0x0000000eea0a7224 */ /* 0x080fe200078e02ff */
[----:B------:R-:W-:Y:S01]  /*2a80*/  SHF.L.U64.HI R68, R14, 0x6, R15 ;  /* 0x000000060e447819 */ /* 0x000fe2000001020f */
[----:B------:R-:W-:Y:S01]  /*2a90*/  IMAD.IADD R33, R16, 0x1, R33 ;  /* 0x0000000110217824 */ /* 0x000fe200078e0221 */
[----:B------:R-:W-:Y:S01]  /*2aa0*/  SEL R93, RZ, 0xffffff80, P3 ;  /* 0xffffff80ff5d7807 */ /* 0x000fe20001800000 */
[C---:B------:R-:W-:Y:S01]  /*2ab0*/  IMAD R35, R23.reuse, R15, R10 ;  /* 0x0000000f17237224 */ /* 0x040fe200078e020a */
[----:B------:R-:W-:Y:S01]  /*2ac0*/  ISETP.GE.AND P2, PT, R0, UR4, PT ;  /* 0x0000000400007c0c */ /* 0x000fe2000bf46270 */
[----:B------:R-:W-:Y:S01]  /*2ad0*/  IMAD.WIDE.U32 R10, R23, R14, R200 ;  /* 0x0000000e170a7225 */ /* 0x000fe200078e00c8 */
[----:B------:R-:W-:-:S02]  /*2ae0*/  SHF.R.S32.HI R32, RZ, 0x1f, R33 ;  /* 0x0000001fff207819 */ /* 0x000fc40000011421 */
[----:B------:R-:W-:Y:S01]  /*2af0*/  LOP3.LUT R93, R94, 0x80, R93, 0xc8, !PT ;  /* 0x000000805e5d7812 */ /* 0x000fe200078ec85d */
[----:B------:R-:W-:Y:S01]  /*2b00*/  IMAD.IADD R11, R11, 0x1, R35 ;  /* 0x000000010b0b7824 */ /* 0x000fe200078e0223 */
[----:B------:R-:W-:Y:S01]  /*2b10*/  LEA.HI R33, R32, R33, RZ, 0x3 ;  /* 0x0000002120217211 */ /* 0x000fe200078f18ff */
[----:B------:R-:W-:Y:S01]  /*2b20*/  IMAD.IADD R13, R35, 0x1, R13 ;  /* 0x00000001230d7824 */ /* 0x000fe200078e020d */
[----:B------:R-:W-:Y:S01]  /*2b30*/  SHF.R.S32.HI R35, RZ, 0x1f, R152 ;  /* 0x0000001fff237819 */ /* 0x000fe20000011498 */
[----:B------:R-:W-:Y:S01]  /*2b40*/  IMAD.X R59, R234, 0x1, R43, P1 ;  /* 0x00000001ea3b7824 */ /* 0x000fe200008e062b */
[----:B------:R-:W-:Y:S01]  /*2b50*/  LOP3.LUT P1, RZ, R34, 0x4, RZ, 0xc0, !PT ;  /* 0x0000000422ff7812 */ /* 0x000fe2000782c0ff */
[-C--:B------:R-:W-:Y:S01]  /*2b60*/  IMAD.WIDE.U32 R10, R152, R14.reuse, R10 ;  /* 0x0000000e980a7225 */ /* 0x080fe200078e000a */
[----:B------:R-:W-:Y:S02]  /*2b70*/  LOP3.LUT R34, R82, 0x18, R16, 0xf8, !PT ;  /* 0x0000001852227812 */ /* 0x000fe400078ef810 */
[--C-:B------:R-:W-:Y:S01]  /*2b80*/  SHF.R.S32.HI R83, RZ, 0x3, R33.reuse ;  /* 0x00000003ff537819 */ /* 0x100fe20000011421 */
[C---:B------:R-:W-:Y:S01]  /*2b90*/  IMAD R32, R35.reuse, R14, RZ ;  /* 0x0000000e23207224 */ /* 0x040fe200078e02ff */
[----:B------:R-:W-:Y:S01]  /*2ba0*/  LOP3.LUT R89, R34, R85, RZ, 0x3c, !PT ;  /* 0x0000005522597212 */ /* 0x000fe200078e3cff */
[----:B------:R-:W-:Y:S01]  /*2bb0*/  IMAD R35, R35, R56, RZ ;  /* 0x0000003823237224 */ /* 0x000fe200078e02ff */
[----:B------:R-:W-:Y:S01]  /*2bc0*/  LOP3.LUT R84, R33, 0xfffffff8, RZ, 0xc0, !PT ;  /* 0xfffffff821547812 */ /* 0x000fe200078ec0ff */
[----:B------:R-:W-:Y:S01]  /*2bd0*/  IMAD R79, R152, R15, R32 ;  /* 0x0000000f984f7224 */ /* 0x000fe200078e0220 */
[----:B------:R-:W-:Y:S01]  /*2be0*/  LOP3.LUT R32, R218, 0x38, R33, 0xf8, !PT ;  /* 0x00000038da207812 */ /* 0x000fe200078ef821 */
[----:B------:R-:W-:Y:S01]  /*2bf0*/  IMAD.WIDE.U32 R12, R152, R14, R12 ;  /* 0x0000000e980c7225 */ /* 0x000fe200078e000c */
[----:B------:R-:W-:-:S02]  /*2c00*/  SEL R88, R88, 0xffffffe0, !P1 ;  /* 0xffffffe058587807 */ /* 0x000fc40004800000 */
[----:B------:R-:W-:Y:S01]  /*2c10*/  LOP3.LUT R32, R32, R36, RZ, 0x3c, !PT ;  /* 0x0000002420207212 */ /* 0x000fe200078e3cff */
[----:B------:R-:W-:Y:S01]  /*2c20*/  IMAD R35, R152, R57, R35 ;  /* 0x0000003998237224 */ /* 0x000fe200078e0223 */
[----:B------:R-:W-:Y:S01]  /*2c30*/  SHF.R.S32.HI R86, RZ, 0x1f, R84 ;  /* 0x0000001fff567819 */ /* 0x000fe20000011454 */
[----:B------:R-:W-:Y:S01]  /*2c40*/  IMAD.WIDE.U32 R14, R14, 0x60, RZ ;  /* 0x000000600e0e7825 */ /* 0x000fe200078e00ff */
[----:B------:R-:W-:Y:S02]  /*2c50*/  ISETP.GE.AND P1, PT, R16, UR4, PT ;  /* 0x0000000410007c0c */ /* 0x000fe4000bf26270 */
[----:B------:R-:W-:Y:S01]  /*2c60*/  LOP3.LUT R94, R94, 0x40, RZ, 0xc0, !PT ;  /* 0x000000405e5e7812 */ /* 0x000fe200078ec0ff */
[----:B------:R-:W-:Y:S01]  /*2c70*/  IMAD.IADD R87, R221, 0x1, R32 ;  /* 0x00000001dd577824 */ /* 0x000fe200078e0220 */
[----:B------:R-:W-:Y:S01]  /*2c80*/  LOP3.LUT R32, R82, 0x38, R33, 0xf8, !PT ;  /* 0x0000003852207812 */ /* 0x000fe200078ef821 */
[----:B------:R-:W-:-:S03]  /*2c90*/  IMAD.WIDE.U32 R56, R56, 0x60, RZ ;  /* 0x0000006038387825 */ /* 0x000fc600078e00ff */
[----:B------:R-:W-:Y:S01]  /*2ca0*/  LOP3.LUT R33, R32, R85, RZ, 0x3c, !PT ;  /* 0x0000005520217212 */ /* 0x000fe200078e3cff */
[----:B------:R-:W-:Y:S02]  /*2cb0*/  IMAD R89, R220, 0x200, R89 ;  /* 0x00000200dc597824 */ /* 0x000fe400078e0259 */
[----:B------:R-:W-:Y:S02]  /*2cc0*/  IMAD.IADD R78, R11, 0x1, R79 ;  /* 0x000000010b4e7824 */ /* 0x000fe400078e024f */
[----:B------:R-:W-:Y:S02]  /*2cd0*/  IMAD.IADD R76, R15, 0x1, R37 ;  /* 0x000000010f4c7824 */ /* 0x000fe400078e0225 */
[----:B------:R-:W-:Y:S02]  /*2ce0*/  IMAD.IADD R77, R57, 0x1, R77 ;  /* 0x00000001394d7824 */ /* 0x000fe400078e024d */
[----:B------:R-:W-:Y:S02]  /*2cf0*/  IMAD.IADD R79, R79, 0x1, R13 ;  /* 0x000000014f4f7824 */ /* 0x000fe400078e020d */
[----:B------:R-:W-:-:S02]  /*2d00*/  IMAD.IADD R80, R21, 0x1, R35 ;  /* 0x0000000115507824 */ /* 0x000fc400078e0223 */
[----:B------:R-:W-:Y:S02]  /*2d10*/  IMAD.IADD R81, R35, 0x1, R31 ;  /* 0x0000000123517824 */ /* 0x000fe400078e021f */
[----:B------:R-:W-:Y:S02]  /*2d20*/  IMAD R90, R220, 0x200, R33 ;  /* 0x00000200dc5a7824 */ /* 0x000fe400078e0221 */
[----:B------:R-:W-:Y:S02]  /*2d30*/  IMAD.IADD R91, R88, 0x1, R89 ;  /* 0x00000001585b7824 */ /* 0x000fe400078e0259 */
[----:B------:R-:W-:-:S07]  /*2d40*/  IMAD.IADD R92, R7, 0x1, R39 ;  /* 0x00000001075c7824 */ /* 0x000fce00078e0227 */
.L_x_2718:
[----:B------:R-:W0:Y:S01]  /*2d50*/  LDC.64 R98, c[0x0][0x2e8] ;  /* 0x0000ba00ff627b82 */ /* 0x000e220000000a00 */
[----:B------:R-:W-:Y:S01]  /*2d60*/  VIADD R45, R27, 0xffffffff ;  /* 0xffffffff1b2d7836 */ /* 0x000fe20000000000 */
[----:B------:R-:W-:Y:S05]  /*2d70*/  YIELD ;  /* 0x0000000000007946 */ /* 0x000fea0003800000 */
[----:B------:R-:W-:Y:S01]  /*2d80*/  SHF.R.S32.HI R39, RZ, 0x1f, R45 ;  /* 0x0000001fff277819 */ /* 0x000fe2000001142d */
[----:B-1----:R-:W1:Y:S01]  /*2d90*/  LDC R102, c[0x0][0x3f4] ;  /* 0x0000fd00ff667b82 */ /* 0x002e620000000800 */
[-C--:B------:R-:W-:Y:S01]  /*2da0*/  IMAD R27, R75, R45.reuse, RZ ;  /* 0x0000002d4b1b7224 */ /* 0x080fe200078e02ff */
[----:B------:R-:W-:Y:S01]  /*2db0*/  BSSY B0, `(.L_x_2671) ;  /* 0x00002a7000007945 */ /* 0x000fe20003800000 */
[----:B------:R-:W-:-:S04]  /*2dc0*/  IMAD.WIDE.U32 R100, R8, R45, RZ ;  /* 0x0000002d08647225 */ /* 0x000fc800078e00ff */
[----:B------:R-:W-:Y:S01]  /*2dd0*/  IMAD R27, R39, R8, R27 ;  /* 0x00000008271b7224 */ /* 0x000fe200078e021b */
[-C--:B------:R-:W-:Y:S01]  /*2de0*/  IADD3 R33, P5, R60, R100.reuse, RZ ;  /* 0x000000643c217210 */ /* 0x080fe20007fbe0ff */
[----:B------:R-:W-:Y:S02]  /*2df0*/  IMAD R103, R22, 0x1800, R91 ;  /* 0x0000180016677824 */ /* 0x000fe400078e025b */
[----:B------:R-:W-:Y:S01]  /*2e00*/  IMAD.IADD R50, R101, 0x1, R27 ;  /* 0x0000000165327824 */ /* 0x000fe200078e021b */
[----:B------:R-:W-:Y:S01]  /*2e10*/  IADD3 R27, P3, P4, R60, R100, R67 ;  /* 0x000000643c1b7210 */ /* 0x000fe20007c7e043 */
[----:B------:R-:W-:Y:S02]  /*2e20*/  IMAD R103, R103, 0x2, R26 ;  /* 0x0000000267677824 */ /* 0x000fe400078e021a */
[----:B------:R-:W-:Y:S01]  /*2e30*/  IMAD.X R34, R50, 0x1, R61, P5 ;  /* 0x0000000132227824 */ /* 0x000fe200028e063d */
[----:B------:R-:W-:Y:S02]  /*2e40*/  IADD3.X R32, R61, R50, R66, P3, P4 ;  /* 0x000000323d207210 */ /* 0x000fe40001fe8442 */
[----:B0-----:R-:W-:-:S02]  /*2e50*/  LEA R40, P3, R27, R98, 0x1 ;  /* 0x000000621b287211 */ /* 0x001fc400078608ff */
[----:B------:R-:W-:Y:S02]  /*2e60*/  LEA R42, P5, R33, R98, 0x1 ;  /* 0x00000062212a7211 */ /* 0x000fe400078a08ff */
[-C--:B------:R-:W-:Y:S01]  /*2e70*/  LEA.HI.X R41, R27, R99.reuse, R32, 0x1, P3 ;  /* 0x000000631b297211 */ /* 0x080fe200018f0c20 */
[----:B------:R-:W-:Y:S01]  /*2e80*/  IMAD R27, R22, 0x1800, R89 ;  /* 0x00001800161b7824 */ /* 0x000fe200078e0259 */
[----:B-1----:R-:W-:Y:S02]  /*2e90*/  ISETP.GE.AND P3, PT, R102, 0x1, PT ;  /* 0x000000016600780c */ /* 0x002fe40003f66270 */
[----:B------:R-:W-:Y:S01]  /*2ea0*/  ISETP.GT.AND P4, PT, R45, R28, PT ;  /* 0x0000001c2d00720c */ /* 0x000fe20003f84270 */
[----:B------:R-:W-:Y:S01]  /*2eb0*/  IMAD R104, R27, 0x2, R26 ;  /* 0x000000021b687824 */ /* 0x000fe200078e021a */
[----:B------:R-:W-:Y:S01]  /*2ec0*/  LEA.HI.X R43, R33, R99, R34, 0x1, P5 ;  /* 0x00000063212b7211 */ /* 0x000fe200028f0c22 */
[----:B------:R-:W-:Y:S01]  /*2ed0*/  IMAD.MOV.U32 R27, RZ, RZ, R45 ;  /* 0x000000ffff1b7224 */ /* 0x000fe200078e002d */
[----:B------:R-:W-:-:S07]  /*2ee0*/  P2R R96, PR, RZ, 0x10 ;  /* 0x00000010ff607803 */ /* 0x000fce0000000000 */
        /* <DEDUP_REMOVED lines=20> */
[----:B------:R-:W-:-:S03]  /*3030*/  CS2R R54, SRZ ;  /* 0x0000000000367805 */ /* 0x000fc6000001ff00 */
[----:B------:R-:W-:Y:S05]  /*3040*/  @P4 BRA `(.L_x_2675) ;  /* 0x0000000000504947 */ /* 0x000fea0003800000 */
[----:B------:R-:W-:Y:S01]  /*3050*/  IADD3 R37, P3, R10, R32, RZ ;  /* 0x000000200a257210 */ /* 0x000fe20007f7e0ff */
[----:B------:R-:W-:Y:S01]  /*3060*/  ULDC.64 UR4, c[0x0][0x3e8] ;  /* 0x0000fa0000047ab9 */ /* 0x000fe20000000a00 */
[----:B------:R-:W-:Y:S02]  /*3070*/  CS2R R52, SRZ ;  /* 0x0000000000347805 */ /* 0x000fe4000001ff00 */
[----:B------:R-:W-:Y:S01]  /*3080*/  CS2R R54, SRZ ;  /* 0x0000000000367805 */ /* 0x000fe2000001ff00 */
[----:B------:R-:W-:Y:S01]  /*3090*/  IMAD.X R44, R95, 0x1, R78, P3 ;  /* 0x000000015f2c7824 */ /* 0x000fe200018e064e */
[----:B------:R-:W-:-:S04]  /*30a0*/  LEA R36, P3, R37, UR4, 0x1 ;  /* 0x0000000425247c11 */ /* 0x000fc8000f8608ff */
[----:B------:R-:W-:Y:S01]  /*30b0*/  LEA.HI.X R37, R37, UR5, R44, 0x1, P3 ;  /* 0x0000000525257c11 */ /* 0x000fe200098f0c2c */
[----:B------:R-:W-:Y:S01]  /*30c0*/  ULDC.64 UR4, c[0x0][0x400] ;  /* 0x0001000000047ab9 */ /* 0x000fe20000000a00 */
[----:B------:R-:W-:-:S05]  /*30d0*/  IADD3 R45, P3, R20, R34, RZ ;  /* 0x00000022142d7210 */ /* 0x000fca0007f7e0ff */
[----:B------:R-:W-:Y:S01]  /*30e0*/  IMAD.X R46, R105, 0x1, R80, P3 ;  /* 0x00000001692e7824 */ /* 0x000fe200018e0650 */
        /* <DEDUP_REMOVED lines=10> */
.L_x_2675:
[----:B------:R-:W-:Y:S05]  /*3190*/  BSYNC B1 ;  /* 0x0000000000017941 */ /* 0x000fea0003800000 */
.L_x_2674:
[----:B------:R-:W-:Y:S01]  /*31a0*/  ISETP.GE.AND P5, PT, R231, R97, PT ;  /* 0x00000061e700720c */ /* 0x000fe20003fa6270 */
[----:B------:R-:W-:Y:S01]  /*31b0*/  BSSY B1, `(.L_x_2676) ;  /* 0x000001b000017945 */ /* 0x000fe20003800000 */
[----:B0-----:R-:W-:Y:S02]  /*31c0*/  CS2R R44, SRZ ;  /* 0x00000000002c7805 */ /* 0x001fe4000001ff00 */
[----:B------:R-:W-:Y:S01]  /*31d0*/  CS2R R36, SRZ ;  /* 0x0000000000247805 */ /* 0x000fe2000001ff00 */
[----:B-----5:R-:W-:Y:S01]  /*31e0*/  IMAD.MOV.U32 R98, RZ, RZ, R50 ;  /* 0x000000ffff627224 */ /* 0x020fe200078e0032 */
[----:B------:R-:W-:Y:S01]  /*31f0*/  CS2R R46, SRZ ;  /* 0x00000000002e7805 */ /* 0x000fe2000001ff00 */
[----:B------:R-:W-:-:S06]  /*3200*/  IMAD.MOV.U32 R99, RZ, RZ, R51 ;  /* 0x000000ffff637224 */ /* 0x000fcc00078e0033 */
        /* <DEDUP_REMOVED lines=21> */
.L_x_2677:
[----:B------:R-:W-:Y:S05]  /*3360*/  BSYNC B1 ;  /* 0x0000000000017941 */ /* 0x000fea0003800000 */
.L_x_2676:
        /* <DEDUP_REMOVED lines=11> */
[----:B-----5:R-:W-:-:S02]  /*3420*/  IMAD.MOV.U32 R34, RZ, RZ, R44 ;  /* 0x000000ffff227224 */ /* 0x020fc400078e002c */
[----:B------:R-:W-:Y:S01]  /*3430*/  IMAD.MOV.U32 R35, RZ, RZ, R45 ;  /* 0x000000ffff237224 */ /* 0x000fe200078e002d */
[----:B------:R-:W-:Y:S01]  /*3440*/  PRMT R115, R32, 0x5410, R33 ;  /* 0x0000541020737816 */ /* 0x000fe20000000021 */
[----:B------:R-:W-:Y:S01]  /*3450*/  IMAD.MOV.U32 R32, RZ, RZ, R38 ;  /* 0x000000ffff207224 */ /* 0x000fe200078e0026 */
[----:B------:R-:W-:Y:S01]  /*3460*/  PRMT R101, R101, 0x5410, R34 ;  /* 0x0000541065657816 */ /* 0x000fe20000000022 */
[----:B------:R-:W-:Y:S01]  /*3470*/  IMAD.MOV.U32 R33, RZ, RZ, R39 ;  /* 0x000000ffff217224 */ /* 0x000fe200078e0027 */
[----:B------:R-:W-:Y:S01]  /*3480*/  PRMT R100, R35, 0x7610, R100 ;  /* 0x0000761023647816 */ /* 0x000fe20000000064 */
[----:B------:R-:W-:Y:S02]  /*3490*/  IMAD.MOV.U32 R34, RZ, RZ, R46 ;  /* 0x000000ffff227224 */ /* 0x000fe400078e002e */
[----:B------:R-:W-:Y:S01]  /*34a0*/  IMAD.MOV.U32 R35, RZ, RZ, R47 ;  /* 0x000000ffff237224 */ /* 0x000fe200078e002f */
[----:B------:R-:W-:Y:S01]  /*34b0*/  PRMT R98, R32, 0x5410, R33 ;  /* 0x0000541020627816 */ /* 0x000fe20000000021 */
[----:B------:R-:W-:Y:S01]  /*34c0*/  IMAD.MOV.U32 R32, RZ, RZ, R36 ;  /* 0x000000ffff207224 */ /* 0x000fe200078e0024 */
[----:B------:R-:W-:Y:S01]  /*34d0*/  PRMT R101, R34, 0x7610, R101 ;  /* 0x0000761022657816 */ /* 0x000fe20000000065 */
[----:B------:R-:W-:Y:S01]  /*34e0*/  IMAD.MOV.U32 R33, RZ, RZ, R37 ;  /* 0x000000ffff217224 */ /* 0x000fe200078e0025 */
[----:B------:R-:W-:-:S04]  /*34f0*/  PRMT R100, R100, 0x5410, R35 ;  /* 0x0000541064647816 */ /* 0x000fc80000000023 */
[----:B------:R-:W-:Y:S01]  /*3500*/  PRMT R99, R32, 0x5410, R33 ;  /* 0x0000541020637816 */ /* 0x000fe20000000021 */
[----:B------:R-:W-:Y:S06]  /*3510*/  @!P3 BRA `(.L_x_2678) ;  /* 0x000000000004b947 */ /* 0x000fec0003800000 */
[----:B------:R-:W-:Y:S01]  /*3520*/  BPT.TRAP 0x1 ;  /* 0x000000040000795c */ /* 0x000fe20000300000 */
.L_x_2678:
[----:B------:R-:W-:Y:S01]  /*3530*/  IMAD R95, R22, 0x8, R19 ;  /* 0x00000008165f7824 */ /* 0x000fe200078e0213 */
[----:B------:R-:W-:Y:S01]  /*3540*/  SHF.L.U32 R106, R206, 0x1f, RZ ;  /* 0x0000001fce6a7819 */ /* 0x000fe200000006ff */
[----:B------:R-:W-:Y:S03]  /*3550*/  BSSY B1, `(.L_x_2679) ;  /* 0x0000003000017945 */ /* 0x000fe60003800000 */
[----:B------:R-:W0:Y:S02]  /*3560*/  SYNCS.PHASECHK.TRANS64.TRYWAIT P6, [R95+URZ+0x22890], R106 ;  /* 0x0228906a5f0075a7 */ /* 0x000e2400080c017f */
[----:B0-----:R-:W-:Y:S05]  /*3570*/  @!P6 BRA `(.L_x_2680) ;  /* 0x0000021400c4e947 */ /* 0x001fea0003800000 */
.L_x_3052:
[----:B------:R-:W-:Y:S05]  /*3580*/  BSYNC B1 ;  /* 0x0000000000017941 */ /* 0x000fea0003800000 */
.L_x_2679:
        /* <DEDUP_REMOVED lines=20> */
[----:B------:R-:W-:Y:S02]  /*36d0*/  HADD2.F32 R35, -RZ, R35.H0_H0 ;  /* 0x20000023ff237230 */ /* 0x000fe40000004100 */
[----:B------:R-:W-:Y:S01]  /*36e0*/  FMUL.FTZ R55, R33, R55 ;  /* 0x0000003721377220 */ /* 0x000fe20000410000 */
[----:B------:R-:W-:Y:S02]  /*36f0*/  HADD2.F32 R108, -RZ, R108.H0_H0 ;  /* 0x2000006cff6c7230 */ /* 0x000fe40000004100 */
[----:B------:R-:W-:Y:S01]  /*3700*/  FMUL.FTZ R114, R53, R110 ;  /* 0x0000006e35727220 */ /* 0x000fe20000410000 */
[----:B------:R-:W-:Y:S01]  /*3710*/  FFMA.FTZ R112, R33, R54, -R112 ;  /* 0x0000003621707223 */ /* 0x000fe20000010870 */
[----:B------:R-:W-:Y:S01]  /*3720*/  FMUL.FTZ R110, R35, R110 ;  /* 0x0000006e236e7220 */ /* 0x000fe20000410000 */
[----:B------:R-:W-:Y:S01]  /*3730*/  FFMA.FTZ R107, R34, R54, R55 ;  /* 0x00000036226b7223 */ /* 0x000fe20000010037 */
[----:B------:R-:W-:-:S02]  /*3740*/  HADD2.F32 R54, -RZ, R116.H0_H0 ;  /* 0x20000074ff367230 */ /* 0x000fc40000004100 */
[-C--:B------:R-:W-:Y:S01]  /*3750*/  FFMA.FTZ R114, R35, R108.reuse, -R114 ;  /* 0x0000006c23727223 */ /* 0x080fe20000010872 */
[----:B------:R-:W-:Y:S02]  /*3760*/  HADD2.F32 R55, -RZ, R116.H1_H1 ;  /* 0x30000074ff377230 */ /* 0x000fe40000004100 */
[----:B------:R-:W-:Y:S01]  /*3770*/  FFMA.FTZ R111, R53, R108, R110 ;  /* 0x0000006c356f7223 */ /* 0x000fe2000001006e */
        /* <DEDUP_REMOVED lines=18> */
.L_x_2686:
[----:B------:R-:W-:Y:S05]  /*38a0*/  BSYNC B3 ;  /* 0x0000000000037941 */ /* 0x000fea0003800000 */
.L_x_2685:
[----:B--2---:R1:W-:Y:S02]  /*38b0*/  STG.E.128 desc[UR38][R42.64], R32 ;  /* 0x000000202a007986 */ /* 0x0043e4000c101d26 */
.L_x_2684:
[----:B------:R-:W-:Y:S05]  /*38c0*/  BSYNC B2 ;  /* 0x0000000000027941 */ /* 0x000fea0003800000 */
.L_x_2683:
        /* <DEDUP_REMOVED lines=46> */
.L_x_2688:
[----:B------:R-:W-:Y:S05]  /*3bb0*/  BSYNC B2 ;  /* 0x0000000000027941 */ /* 0x000fea0003800000 */
.L_x_2687:
[----:B--2---:R2:W-:Y:S02]  /*3bc0*/  STG.E.128 desc[UR38][R42.64+0x40], R32 ;  /* 0x000040202a007986 */ /* 0x0045e4000c101d26 */
.L_x_2682:
[----:B------:R-:W-:Y:S05]  /*3bd0*/  BSYNC B1 ;  /* 0x0000000000017941 */ /* 0x000fea0003800000 */
.L_x_2681:
        /* <DEDUP_REMOVED lines=14> */
[----:B------:R-:W-:Y:S02]  /*3cc0*/  HADD2.F32 R43, -RZ, R35.H1_H1 ;  /* 0x30000023ff2b7230 */ /* 0x000fe40000004100 */
[----:B------:R-:W-:Y:S02]  /*3cd0*/  HADD2.F32 R45, -RZ, R45.H0_H0 ;  /* 0x2000002dff2d7230 */ /* 0x000fe40000004100 */
[----:B------:R-:W-:-:S02]  /*3ce0*/  HADD2.F32 R48, -RZ, R48.H0_H0 ;  /* 0x20000030ff307230 */ /* 0x000fc40000004100 */
[----:B------:R-:W-:Y:S02]  /*3cf0*/  HADD2.F32 R44, -RZ, R44.H0_H0 ;  /* 0x2000002cff2c7230 */ /* 0x000fe40000004100 */
[CC--:B------:R-:W-:Y:S01]  /*3d00*/  FMUL.FTZ R50, R34.reuse, R45.reuse ;  /* 0x0000002d22327220 */ /* 0x0c0fe20000410000 */
[----:B------:R-:W-:Y:S02]  /*3d10*/  HADD2.F32 R35, -RZ, R35.H0_H0 ;  /* 0x20000023ff237230 */ /* 0x000fe40000004100 */
[----:B------:R-:W-:Y:S01]  /*3d20*/  FMUL.FTZ R45, R33, R45 ;  /* 0x0000002d212d7220 */ /* 0x000fe20000410000 */
[----:B------:R-:W-:Y:S02]  /*3d30*/  HADD2.F32 R46, -RZ, R49.H0_H0 ;  /* 0x20000031ff2e7230 */ /* 0x000fe40000004100 */
[----:B------:R-:W-:Y:S01]  /*3d40*/  FMUL.FTZ R52, R43, R48 ;  /* 0x000000302b347220 */ /* 0x000fe20000410000 */
[----:B------:R-:W-:Y:S01]  /*3d50*/  FFMA.FTZ R50, R33, R44, -R50 ;  /* 0x0000002c21327223 */ /* 0x000fe20000010832 */
[C---:B------:R-:W-:Y:S01]  /*3d60*/  FMUL.FTZ R48, R35.reuse, R48 ;  /* 0x0000003023307220 */ /* 0x040fe20000410000 */
[----:B------:R-:W-:Y:S01]  /*3d70*/  FFMA.FTZ R49, R34, R44, R45 ;  /* 0x0000002c22317223 */ /* 0x000fe2000001002d */
[----:B------:R-:W-:Y:S01]  /*3d80*/  FFMA.FTZ R52, R35, R46, -R52 ;  /* 0x0000002e23347223 */ /* 0x000fe20000010834 */
[----:B------:R-:W-:-:S02]  /*3d90*/  HADD2.F32 R35, -RZ, R101.H1_H1 ;  /* 0x30000065ff237230 */ /* 0x000fc40000004100 */
[----:B------:R-:W-:Y:S01]  /*3da0*/  FFMA.FTZ R53, R43, R46, R48 ;  /* 0x0000002e2b357223 */ /* 0x000fe20000010030 */
[----:B------:R-:W-:Y:S02]  /*3db0*/  HADD2.F32 R45, -RZ, R100.H1_H1 ;  /* 0x30000064ff2d7230 */ /* 0x000fe40000004100 */
[----:B------:R-:W-:Y:S02]  /*3dc0*/  HADD2.F32 R33, -RZ, R32.H1_H1 ;  /* 0x30000020ff217230 */ /* 0x000fe40000004100 */
[----:B------:R-:W-:Y:S02]  /*3dd0*/  HADD2.F32 R34, -RZ, R42.H1_H1 ;  /* 0x3000002aff227230 */ /* 0x000fe40000004100 */
[----:B------:R-:W-:Y:S02]  /*3de0*/  HADD2.F32 R101, -RZ, R101.H0_H0 ;  /* 0x20000065ff657230 */ /* 0x000fe40000004100 */
[----:B------:R-:W-:Y:S02]  /*3df0*/  HADD2.F32 R32, -RZ, R32.H0_H0 ;  /* 0x20000020ff207230 */ /* 0x000fe40000004100 */
[----:B------:R-:W-:Y:S01]  /*3e00*/  FMUL.FTZ R51, R34, R45 ;  /* 0x0000002d22337220 */ /* 0x000fe20000410000 */
[----:B------:R-:W-:-:S02]  /*3e10*/  HADD2.F32 R42, -RZ, R42.H0_H0 ;  /* 0x2000002aff2a7230 */ /* 0x000fc40000004100 */
[CC--:B------:R-:W-:Y:S01]  /*3e20*/  FMUL.FTZ R47, R33.reuse, R101.reuse ;  /* 0x00000065212f7220 */ /* 0x0c0fe20000410000 */
[----:B------:R-:W-:Y:S02]  /*3e30*/  HADD2.F32 R43, -RZ, R100.H0_H0 ;  /* 0x20000064ff2b7230 */ /* 0x000fe40000004100 */
[----:B------:R-:W-:Y:S01]  /*3e40*/  FMUL.FTZ R44, R32, R101 ;  /* 0x00000065202c7220 */ /* 0x000fe20000410000 */
[----:B------:R-:W-:Y:S01]  /*3e50*/  FMUL.FTZ R45, R42, R45 ;  /* 0x0000002d2a2d7220 */ /* 0x000fe20000410000 */
[-C--:B------:R-:W-:Y:S02]  /*3e60*/  FFMA.FTZ R47, R32, R35.reuse, -R47 ;  /* 0x00000023202f7223 */ /* 0x080fe4000001082f */
[----:B------:R-:W-:Y:S01]  /*3e70*/  FFMA.FTZ R44, R33, R35, R44 ;  /* 0x00000023212c7223 */ /* 0x000fe2000001002c */
[-C--:B------:R-:W-:Y:S01]  /*3e80*/  FFMA.FTZ R51, R42, R43.reuse, -R51 ;  /* 0x0000002b2a337223 */ /* 0x080fe20000010833 */
[----:B------:R-:W-:Y:S01]  /*3e90*/  FFMA.FTZ R34, R34, R43, R45 ;  /* 0x0000002b22227223 */ /* 0x000fe2000001002d */
[----:B------:R-:W-:-:S02]  /*3ea0*/  F2FP.F16.F32.PACK_AB R33, R49, R50 ;  /* 0x000000323121723e */ /* 0x000fc400000000ff */
[----:B------:R-:W-:Y:S02]  /*3eb0*/  F2FP.F16.F32.PACK_AB R35, R53, R52 ;  /* 0x000000343523723e */ /* 0x000fe400000000ff */
[----:B------:R-:W-:Y:S02]  /*3ec0*/  F2FP.F16.F32.PACK_AB R32, R44, R47 ;  /* 0x0000002f2c20723e */ /* 0x000fe400000000ff */
[----:B------:R-:W-:-:S07]  /*3ed0*/  F2FP.F16.F32.PACK_AB R34, R34, R51 ;  /* 0x000000332222723e */ /* 0x000fce00000000ff */
.L_x_2693:
[----:B------:R-:W-:Y:S05]  /*3ee0*/  BSYNC B2 ;  /* 0x0000000000027941 */ /* 0x000fea0003800000 */
.L_x_2692:
[----:B--2---:R3:W-:Y:S02]  /*3ef0*/  STG.E.128 desc[UR38][R40.64], R32 ;  /* 0x0000002028007986 */ /* 0x0047e4000c101d26 */
.L_x_2691:
[----:B------:R-:W-:Y:S05]  /*3f00*/  BSYNC B1 ;  /* 0x0000000000017941 */ /* 0x000fea0003800000 */
.L_x_2690:
        /* <DEDUP_REMOVED lines=46> */
.L_x_2695:
[----:B------:R-:W-:Y:S05]  /*41f0*/  BSYNC B1 ;  /* 0x0000000000017941 */ /* 0x000fea0003800000 */
.L_x_2694:
[----:B--2---:R1:W-:Y:S01]  /*4200*/  STG.E.128 desc[UR38][R40.64+0x40], R32 ;  /* 0x0000402028007986 */ /* 0x0043e2000c101d26 */
[----:B------:R-:W-:Y:S05]  /*4210*/  BRA `(.L_x_2689) ;  /* 0x0000001400807947 */ /* 0x000fea0003800000 */
.L_x_2673:
[----:B------:R-:W-:-:S04]  /*4220*/  ISETP.GE.AND P3, PT, R231, R97, PT ;  /* 0x00000061e700720c */ /* 0x000fc80003f66270 */
        /* <DEDUP_REMOVED lines=20> */
[----:B------:R-:W-:Y:S02]  /*4370*/  CS2R R32, SRZ ;  /* 0x0000000000207805 */ /* 0x000fe4000001ff00 */
[----:B------:R-:W-:-:S04]  /*4380*/  CS2R R38, SRZ ;  /* 0x0000000000267805 */ /* 0x000fc8000001ff00 */
[----:B------:R2:W3:Y:S02]  /*4390*/  @!P4 LDG.E.128 R32, desc[UR38][R36.64] ;  /* 0x000000262420c981 */ /* 0x0004e4000c1e1d00 */
[----:B--2---:R-:W-:-:S06]  /*43a0*/  CS2R R36, SRZ ;  /* 0x0000000000247805 */ /* 0x004fcc000001ff00 */
[----:B------:R2:W4:Y:S01]  /*43b0*/  @!P4 LDG.E.128 R36, desc[UR38][R40.64] ;  /* 0x000000262824c981 */ /* 0x000522000c1e1d00 */
[----:B0-----:R-:W-:-:S04]  /*43c0*/  @!P3 LEA R44, P4, R42, R44, 0x1 ;  /* 0x0000002c2a2cb211 */ /* 0x001fc800078808ff */
[----:B------:R-:W-:Y:S02]  /*43d0*/  @!P3 LEA.HI.X R45, R42, R45, R43, 0x1, P4 ;  /* 0x0000002d2a2db211 */ /* 0x000fe400020f0c2b */
[----:B------:R-:W-:Y:S02]  /*43e0*/  CS2R R42, SRZ ;  /* 0x00000000002a7805 */ /* 0x000fe4000001ff00 */
[C---:B-1----:R-:W-:Y:S02]  /*43f0*/  @!P3 LEA R48, P4, R46.reuse, R48, 0x1 ;  /* 0x000000302e30b211 */ /* 0x042fe400078808ff */
[----:B--2---:R-:W-:Y:S02]  /*4400*/  CS2R R40, SRZ ;  /* 0x0000000000287805 */ /* 0x004fe4000001ff00 */
[----:B------:R-:W-:Y:S02]  /*4410*/  @!P3 LEA.HI.X R49, R46, R49, R47, 0x1, P4 ;  /* 0x000000312e31b211 */ /* 0x000fe400020f0c2f */
[----:B------:R-:W-:-:S02]  /*4420*/  CS2R R46, SRZ ;  /* 0x00000000002e7805 */ /* 0x000fc4000001ff00 */
[----:B------:R0:W2:Y:S02]  /*4430*/  @!P3 LDG.E.128 R40, desc[UR38][R44.64] ;  /* 0x000000262c28b981 */ /* 0x0000a4000c1e1d00 */
[----:B0-----:R-:W-:-:S06]  /*4440*/  CS2R R44, SRZ ;  /* 0x00000000002c7805 */ /* 0x001fcc000001ff00 */
[----:B------:R0:W5:Y:S01]  /*4450*/  @!P3 LDG.E.128 R44, desc[UR38][R48.64] ;  /* 0x00000026302cb981 */ /* 0x000162000c1e1d00 */
[----:B------:R-:W-:Y:S01]  /*4460*/  UISETP.NE.AND UP0, UPT, UR37, 0x3, UPT ;  /* 0x000000032500788c */ /* 0x000fe2000bf05270 */
[----:B------:R-:W-:-:S05]  /*4470*/  ISETP.GE.AND P4, PT, R16, R102, PT ;  /* 0x000000661000720c */ /* 0x000fca0003f86270 */
[----:B------:R-:W-:Y:S01]  /*4480*/  PLOP3.LUT P3, PT, PT, PT, UP0, 0x80, 0x0 ;  /* 0x000000000000781c */ /* 0x000fe20003f6f008 */
[----:B---3--:R-:W-:Y:S02]  /*4490*/  IMAD.MOV.U32 R51, RZ, RZ, R34 ;  /* 0x000000ffff337224 */ /* 0x008fe400078e0022 */
[----:B------:R-:W-:Y:S02]  /*44a0*/  IMAD.MOV.U32 R52, RZ, RZ, R35 ;  /* 0x000000ffff347224 */ /* 0x000fe400078e0023 */
[----:B------:R-:W-:Y:S01]  /*44b0*/  IMAD.MOV.U32 R53, RZ, RZ, R32 ;  /* 0x000000ffff357224 */ /* 0x000fe200078e0020 */
[----:B------:R-:W-:Y:S01]  /*44c0*/  PRMT R121, R51, 0x7610, R121 ;  /* 0x0000761033797816 */ /* 0x000fe20000000079 */
[----:B------:R-:W-:-:S03]  /*44d0*/  IMAD.MOV.U32 R54, RZ, RZ, R33 ;  /* 0x000000ffff367224 */ /* 0x000fc600078e0021 */
[----:B------:R-:W-:Y:S02]  /*44e0*/  PRMT R123, R52, 0x5410, R53 ;  /* 0x00005410347b7816 */ /* 0x000fe40000000035 */
[----:B------:R-:W-:Y:S01]  /*44f0*/  PRMT R118, R54, 0x7610, R118 ;  /* 0x0000761036767816 */ /* 0x000fe20000000076 */
[----:B----4-:R-:W-:Y:S02]  /*4500*/  IMAD.MOV.U32 R51, RZ, RZ, R38 ;  /* 0x000000ffff337224 */ /* 0x010fe400078e0026 */
[----:B0-----:R-:W-:Y:S02]  /*4510*/  IMAD.MOV.U32 R48, RZ, RZ, R39 ;  /* 0x000000ffff307224 */ /* 0x001fe400078e0027 */
[----:B------:R-:W-:Y:S01]  /*4520*/  IMAD.MOV.U32 R49, RZ, RZ, R36 ;  /* 0x000000ffff317224 */ /* 0x000fe200078e0024 */
[----:B------:R-:W-:Y:S01]  /*4530*/  PRMT R121, R121, 0x5410, R51 ;  /* 0x0000541079797816 */ /* 0x000fe20000000033 */
[----:B------:R-:W-:-:S03]  /*4540*/  IMAD.MOV.U32 R52, RZ, RZ, R37 ;  /* 0x000000ffff347224 */ /* 0x000fc600078e0025 */
[----:B------:R-:W-:Y:S02]  /*4550*/  PRMT R125, R48, 0x5410, R49 ;  /* 0x00005410307d7816 */ /* 0x000fe40000000031 */
[----:B------:R-:W-:Y:S01]  /*4560*/  PRMT R122, R52, 0x7610, R122 ;  /* 0x00007610347a7816 */ /* 0x000fe2000000007a */
[----:B--2---:R-:W-:Y:S02]  /*4570*/  IMAD.MOV.U32 R48, RZ, RZ, R42 ;  /* 0x000000ffff307224 */ /* 0x004fe400078e002a */
[----:B------:R-:W-:Y:S02]  /*4580*/  IMAD.MOV.U32 R49, RZ, RZ, R43 ;  /* 0x000000ffff317224 */ /* 0x000fe400078e002b */
[----:B------:R-:W-:Y:S02]  /*4590*/  IMAD.MOV.U32 R51, RZ, RZ, R40 ;  /* 0x000000ffff337224 */ /* 0x000fe400078e0028 */
[----:B------:R-:W-:Y:S01]  /*45a0*/  IMAD.MOV.U32 R52, RZ, RZ, R41 ;  /* 0x000000ffff347224 */ /* 0x000fe200078e0029 */
[----:B------:R-:W-:-:S02]  /*45b0*/  PRMT R117, R49, 0x7610, R117 ;  /* 0x0000761031757816 */ /* 0x000fc40000000075 */
[----:B------:R-:W-:Y:S02]  /*45c0*/  PRMT R115, R48, 0x5410, R51 ;  /* 0x0000541030737816 */ /* 0x000fe40000000033 */
[----:B------:R-:W-:Y:S01]  /*45d0*/  PRMT R119, R52, 0x7610, R119 ;  /* 0x0000761034777816 */ /* 0x000fe20000000077 */
[----:B-----5:R-:W-:Y:S02]  /*45e0*/  IMAD.MOV.U32 R48, RZ, RZ, R46 ;  /* 0x000000ffff307224 */ /* 0x020fe400078e002e */
[----:B------:R-:W-:Y:S02]  /*45f0*/  IMAD.MOV.U32 R49, RZ, RZ, R47 ;  /* 0x000000ffff317224 */ /* 0x000fe400078e002f */
[----:B------:R-:W-:Y:S02]  /*4600*/  IMAD.MOV.U32 R51, RZ, RZ, R44 ;  /* 0x000000ffff337224 */ /* 0x000fe400078e002c */
[----:B------:R-:W-:Y:S01]  /*4610*/  IMAD.MOV.U32 R52, RZ, RZ, R45 ;  /* 0x000000ffff347224 */ /* 0x000fe200078e002d */
[----:B------:R-:W-:-:S02]  /*4620*/  PRMT R117, R117, 0x5410, R49 ;  /* 0x0000541075757816 */ /* 0x000fc40000000031 */
[----:B------:R-:W-:Y:S02]  /*4630*/  PRMT R116, R48, 0x5410, R51 ;  /* 0x0000541030747816 */ /* 0x000fe40000000033 */
[----:B------:R-:W-:Y:S01]  /*4640*/  PRMT R119, R119, 0x5410, R52 ;  /* 0x0000541077777816 */ /* 0x000fe20000000034 */
[----:B------:R-:W-:Y:S06]  /*4650*/  @!P3 BRA `(.L_x_2696) ;  /* 0x000000000004b947 */ /* 0x000fec0003800000 */
[----:B------:R-:W-:Y:S01]  /*4660*/  BPT.TRAP 0x1 ;  /* 0x000000040000795c */ /* 0x000fe20000300000 */
.L_x_2696:
        /* <DEDUP_REMOVED lines=9> */
.L_x_3053:
[----:B------:R-:W-:Y:S05]  /*4700*/  BSYNC B1 ;  /* 0x0000000000017941 */ /* 0x000fea0003800000 */
.L_x_2697:
        /* <DEDUP_REMOVED lines=29> */
[--C-:B------:R-:W-:Y:S02]  /*48e0*/  SHF.R.U64 R32, R32, 0x10, R33.reuse ;  /* 0x0000001020207819 */ /* 0x100fe40000001221 */
[----:B------:R-:W-:Y:S01]  /*48f0*/  SHF.R.U32.HI R114, RZ, 0x10, R33 ;  /* 0x00000010ff727819 */ /* 0x000fe20000011621 */
[----:B------:R-:W-:Y:S01]  /*4900*/  HADD2.F32 R124, -RZ, R37.H0_H0 ;  /* 0x20000025ff7c7230 */ /* 0x000fe20000004100 */
[----:B------:R-:W-:Y:S02]  /*4910*/  SHF.R.U64 R33, R34, 0x10, R35 ;  /* 0x0000001022217819 */ /* 0x000fe40000001223 */
[--C-:B------:R-:W-:Y:S01]  /*4920*/  SHF.R.U64 R34, R38, 0x10, R39.reuse ;  /* 0x0000001026227819 */ /* 0x100fe20000001227 */
[----:B-1----:R-:W-:Y:S01]  /*4930*/  HADD2.F32 R38, -RZ, R49.H0_H0 ;  /* 0x20000031ff267230 */ /* 0x002fe20000004100 */
[----:B------:R-:W-:Y:S01]  /*4940*/  SHF.R.U32.HI R113, RZ, 0x10, R39 ;  /* 0x00000010ff717819 */ /* 0x000fe20000011627 */
[--C-:B--2---:R-:W-:Y:S01]  /*4950*/  HADD2.F32 R39, -RZ, R53.reuse.H0_H0 ;  /* 0x20000035ff277230 */ /* 0x104fe20000004100 */
[----:B------:R-:W-:Y:S01]  /*4960*/  SHF.R.U32.HI R35, RZ, 0x10, R35 ;  /* 0x00000010ff237819 */ /* 0x000fe20000011623 */
[----:B------:R-:W-:-:S02]  /*4970*/  HADD2.F32 R53, -RZ, R53.H1_H1 ;  /* 0x30000035ff357230 */ /* 0x000fc40000004100 */
[----:B------:R-:W-:Y:S02]  /*4980*/  HADD2.F32 R49, -RZ, R49.H1_H1 ;  /* 0x30000031ff317230 */ /* 0x000fe40000004100 */
[-C--:B------:R-:W-:Y:S01]  /*4990*/  FMUL.FTZ R37, R39, R122.reuse ;  /* 0x0000007a27257220 */ /* 0x080fe20000410000 */
[----:B------:R-:W-:Y:S02]  /*49a0*/  HADD2.F32 R120, -RZ, R114.H0_H0 ;  /* 0x20000072ff787230 */ /* 0x000fe40000004100 */
[C---:B------:R-:W-:Y:S01]  /*49b0*/  FMUL.FTZ R122, R38.reuse, R122 ;  /* 0x0000007a267a7220 */ /* 0x040fe20000410000 */
[-C--:B------:R-:W-:Y:S01]  /*49c0*/  FMUL.FTZ R114, R53, R124.reuse ;  /* 0x0000007c35727220 */ /* 0x080fe20000410000 */
[----:B------:R-:W-:Y:S01]  /*49d0*/  FMUL.FTZ R124, R49, R124 ;  /* 0x0000007c317c7220 */ /* 0x000fe20000410000 */
[-C--:B------:R-:W-:Y:S01]  /*49e0*/  FFMA.FTZ R37, R38, R118.reuse, -R37 ;  /* 0x0000007626257223 */ /* 0x080fe20000010825 */
[----:B------:R-:W-:Y:S01]  /*49f0*/  FFMA.FTZ R38, R39, R118, R122 ;  /* 0x0000007627267223 */ /* 0x000fe2000001007a */
[-C--:B------:R-:W-:Y:S01]  /*4a00*/  FFMA.FTZ R114, R49, R120.reuse, -R114 ;  /* 0x0000007831727223 */ /* 0x080fe20000010872 */
[----:B------:R-:W-:Y:S01]  /*4a10*/  FFMA.FTZ R39, R53, R120, R124 ;  /* 0x0000007835277223 */ /* 0x000fe2000001007c */
[----:B------:R-:W-:-:S02]  /*4a20*/  HADD2.F32 R122, -RZ, R125.H0_H0 ;  /* 0x2000007dff7a7230 */ /* 0x000fc40000004100 */
[----:B------:R-:W-:Y:S01]  /*4a30*/  HADD2.F32 R53, -RZ, R55.H0_H0 ;  /* 0x20000037ff357230 */ /* 0x000fe20000004100 */
[----:B------:R-:W-:Y:S01]  /*4a40*/  F2FP.F16.F32.PACK_AB R37, R114, R37 ;  /* 0x000000257225723e */ /* 0x000fe200000000ff */
[----:B------:R-:W-:Y:S01]  /*4a50*/  HADD2.F32 R49, -RZ, R51.H0_H0 ;  /* 0x20000033ff317230 */ /* 0x000fe20000004100 */
[----:B------:R-:W-:Y:S01]  /*4a60*/  F2FP.F16.F32.PACK_AB R38, R39, R38 ;  /* 0x000000262726723e */ /* 0x000fe200000000ff */
[----:B------:R-:W-:Y:S02]  /*4a70*/  HADD2.F32 R55, -RZ, R55.H1_H1 ;  /* 0x30000037ff377230 */ /* 0x000fe40000004100 */
[-C--:B------:R-:W-:Y:S01]  /*4a80*/  FMUL.FTZ R126, R53, R122.reuse ;  /* 0x0000007a357e7220 */ /* 0x080fe20000410000 */
[----:B------:R-:W-:Y:S02]  /*4a90*/  HADD2.F32 R124, -RZ, R113.H0_H0 ;  /* 0x20000071ff7c7230 */ /* 0x000fe40000004100 */
[----:B------:R-:W-:Y:S01]  /*4aa0*/  FMUL.FTZ R122, R49, R122 ;  /* 0x0000007a317a7220 */ /* 0x000fe20000410000 */
[----:B------:R-:W-:-:S02]  /*4ab0*/  HADD2.F32 R118, -RZ, R123.H0_H0 ;  /* 0x2000007bff767230 */ /* 0x000fc40000004100 */
[----:B------:R-:W-:Y:S02]  /*4ac0*/  HADD2.F32 R51, -RZ, R51.H1_H1 ;  /* 0x30000033ff337230 */ /* 0x000fe40000004100 */
[----:B------:R-:W-:Y:S01]  /*4ad0*/  FMUL.FTZ R128, R55, R124 ;  /* 0x0000007c37807220 */ /* 0x000fe20000410000 */
[----:B------:R-:W-:Y:S02]  /*4ae0*/  HADD2.F32 R120, -RZ, R35.H0_H0 ;  /* 0x20000023ff787230 */ /* 0x000fe40000004100 */
[-C--:B------:R-:W-:Y:S01]  /*4af0*/  FFMA.FTZ R35, R49, R118.reuse, -R126 ;  /* 0x0000007631237223 */ /* 0x080fe2000001087e */
[----:B------:R-:W-:Y:S01]  /*4b00*/  FFMA.FTZ R49, R53, R118, R122 ;  /* 0x0000007635317223 */ /* 0x000fe2000001007a */
[----:B------:R-:W-:Y:S02]  /*4b10*/  HADD2.F32 R53, -RZ, R123.H1_H1 ;  /* 0x3000007bff357230 */ /* 0x000fe40000004100 */
[C---:B------:R-:W-:Y:S01]  /*4b20*/  FMUL.FTZ R124, R51.reuse, R124 ;  /* 0x0000007c337c7220 */ /* 0x040fe20000410000 */
[----:B------:R-:W-:Y:S01]  /*4b30*/  FFMA.FTZ R118, R51, R120, -R128 ;  /* 0x0000007833767223 */ /* 0x000fe20000010880 */
[----:B------:R-:W-:-:S02]  /*4b40*/  HADD2.F32 R123, -RZ, R36.H0_H0 ;  /* 0x20000024ff7b7230 */ /* 0x000fc40000004100 */
[----:B------:R-:W-:Y:S02]  /*4b50*/  HADD2.F32 R113, -RZ, R125.H1_H1 ;  /* 0x3000007dff717230 */ /* 0x000fe40000004100 */
[----:B------:R-:W-:Y:S01]  /*4b60*/  FFMA.FTZ R120, R55, R120, R124 ;  /* 0x0000007837787223 */ /* 0x000fe2000001007c */
[----:B------:R-:W-:Y:S01]  /*4b70*/  HADD2.F32 R51, -RZ, R52.H0_H0 ;  /* 0x20000034ff337230 */ /* 0x000fe20000004100 */
[----:B------:R-:W-:Y:S01]  /*4b80*/  F2FP.F16.F32.PACK_AB R35, R118, R35 ;  /* 0x000000237623723e */ /* 0x000fe200000000ff */
[----:B------:R-:W-:Y:S02]  /*4b90*/  HADD2.F32 R36, -RZ, R48.H0_H0 ;  /* 0x20000030ff247230 */ /* 0x000fe40000004100 */
[----:B------:R-:W-:Y:S02]  /*4ba0*/  HADD2.F32 R52, -RZ, R52.H1_H1 ;  /* 0x30000034ff347230 */ /* 0x000fe40000004100 */
[----:B------:R-:W-:Y:S01]  /*4bb0*/  FMUL.FTZ R125, R51, R113 ;  /* 0x00000071337d7220 */ /* 0x000fe20000410000 */
[----:B------:R-:W-:-:S02]  /*4bc0*/  HADD2.F32 R48, -RZ, R48.H1_H1 ;  /* 0x30000030ff307230 */ /* 0x000fc40000004100 */
[----:B------:R-:W-:Y:S01]  /*4bd0*/  FMUL.FTZ R122, R36, R113 ;  /* 0x00000071247a7220 */ /* 0x000fe20000410000 */
[----:B------:R-:W-:Y:S02]  /*4be0*/  HADD2.F32 R55, -RZ, R32.H0_H0 ;  /* 0x20000020ff377230 */ /* 0x000fe40000004100 */
[----:B------:R-:W-:Y:S01]  /*4bf0*/  FMUL.FTZ R113, R52, R123 ;  /* 0x0000007b34717220 */ /* 0x000fe20000410000 */
[----:B------:R-:W-:Y:S01]  /*4c00*/  FFMA.FTZ R32, R36, R53, -R125 ;  /* 0x0000003524207223 */ /* 0x000fe2000001087d */
[C---:B------:R-:W-:Y:S01]  /*4c10*/  FMUL.FTZ R123, R48.reuse, R123 ;  /* 0x0000007b307b7220 */ /* 0x040fe20000410000 */
[----:B------:R-:W-:Y:S01]  /*4c20*/  FFMA.FTZ R36, R51, R53, R122 ;  /* 0x0000003533247223 */ /* 0x000fe2000001007a */
[-C--:B------:R-:W-:Y:S01]  /*4c30*/  FFMA.FTZ R51, R48, R55.reuse, -R113 ;  /* 0x0000003730337223 */ /* 0x080fe20000010871 */
[----:B------:R-:W-:Y:S02]  /*4c40*/  HADD2.F32 R113, -RZ, R34.H0_H0 ;  /* 0x20000022ff717230 */ /* 0x000fe40000004100 */
[----:B------:R-:W-:Y:S01]  /*4c50*/  FFMA.FTZ R53, R52, R55, R123 ;  /* 0x0000003734357223 */ /* 0x000fe2000001007b */
[----:B------:R-:W-:-:S02]  /*4c60*/  HADD2.F32 R55, -RZ, R121.H0_H0 ;  /* 0x20000079ff377230 */ /* 0x000fc40000004100 */
[----:B------:R-:W-:Y:S02]  /*4c70*/  HADD2.F32 R48, -RZ, R54.H0_H0 ;  /* 0x20000036ff307230 */ /* 0x000fe40000004100 */
[----:B------:R-:W-:Y:S01]  /*4c80*/  HADD2.F32 R121, -RZ, R121.H1_H1 ;  /* 0x30000079ff797230 */ /* 0x000fe20000004100 */
[----:B------:R-:W-:Y:S01]  /*4c90*/  F2FP.F16.F32.PACK_AB R52, R53, R36 ;  /* 0x000000243534723e */ /* 0x000fe200000000ff */
[----:B------:R-:W-:Y:S02]  /*4ca0*/  HADD2.F32 R34, -RZ, R50.H0_H0 ;  /* 0x20000032ff227230 */ /* 0x000fe40000004100 */
[----:B------:R-:W-:Y:S02]  /*4cb0*/  HADD2.F32 R54, -RZ, R54.H1_H1 ;  /* 0x30000036ff367230 */ /* 0x000fe40000004100 */
[-C--:B------:R-:W-:Y:S01]  /*4cc0*/  FMUL.FTZ R123, R48, R121.reuse ;  /* 0x00000079307b7220 */ /* 0x080fe20000410000 */
[----:B------:R-:W-:Y:S02]  /*4cd0*/  HADD2.F32 R50, -RZ, R50.H1_H1 ;  /* 0x30000032ff327230 */ /* 0x000fe40000004100 */
[----:B------:R-:W-:Y:S01]  /*4ce0*/  FMUL.FTZ R121, R34, R121 ;  /* 0x0000007922797220 */ /* 0x000fe20000410000 */
[----:B------:R-:W-:-:S02]  /*4cf0*/  HADD2.F32 R33, -RZ, R33.H0_H0 ;  /* 0x20000021ff217230 */ /* 0x000fc40000004100 */
[----:B------:R-:W-:Y:S01]  /*4d00*/  FMUL.FTZ R125, R54, R113 ;  /* 0x00000071367d7220 */ /* 0x000fe20000410000 */
[----:B------:R-:W-:Y:S01]  /*4d10*/  FFMA.FTZ R123, R34, R55, -R123 ;  /* 0x00000037227b7223 */ /* 0x000fe2000001087b */
[----:B------:R-:W-:Y:S01]  /*4d20*/  FMUL.FTZ R113, R50, R113 ;  /* 0x0000007132717220 */ /* 0x000fe20000410000 */
[----:B------:R-:W-:Y:S01]  /*4d30*/  FFMA.FTZ R121, R48, R55, R121 ;  /* 0x0000003730797223 */ /* 0x000fe20000010079 */
[----:B------:R-:W-:Y:S01]  /*4d40*/  FFMA.FTZ R50, R50, R33, -R125 ;  /* 0x0000002132327223 */ /* 0x000fe2000001087d */
[----:B------:R-:W-:Y:S01]  /*4d50*/  F2FP.F16.F32.PACK_AB R55, R120, R49 ;  /* 0x000000317837723e */ /* 0x000fe200000000ff */
[----:B------:R-:W-:Y:S01]  /*4d60*/  FFMA.FTZ R54, R54, R33, R113 ;  /* 0x0000002136367223 */ /* 0x000fe20000010071 */
[----:B------:R-:W-:Y:S01]  /*4d70*/  F2FP.F16.F32.PACK_AB R48, R51, R32 ;  /* 0x000000203330723e */ /* 0x000fe200000000ff */
[----:B------:R-:W-:Y:S01]  /*4d80*/  IMAD.MOV.U32 R49, RZ, RZ, R37 ;  /* 0x000000ffff317224 */ /* 0x000fe200078e0025 */
[----:B------:R-:W-:Y:S01]  /*4d90*/  F2FP.F16.F32.PACK_AB R50, R50, R123 ;  /* 0x0000007b3232723e */ /* 0x000fe200000000ff */
[----:B------:R-:W-:Y:S01]  /*4da0*/  IMAD.MOV.U32 R53, RZ, RZ, R38 ;  /* 0x000000ffff357224 */ /* 0x000fe200078e0026 */
[----:B------:R-:W-:Y:S01]  /*4db0*/  F2FP.F16.F32.PACK_AB R54, R54, R121 ;  /* 0x000000793636723e */ /* 0x000fe200000000ff */
[----:B------:R-:W-:-:S07]  /*4dc0*/  IMAD.MOV.U32 R51, RZ, RZ, R35 ;  /* 0x000000ffff337224 */ /* 0x000fce00078e0023 */
.L_x_2702:
[----:B------:R-:W-:Y:S05]  /*4dd0*/  BSYNC B2 ;  /* 0x0000000000027941 */ /* 0x000fea0003800000 */
.L_x_2701:
        /* <DEDUP_REMOVED lines=12> */
.L_x_2700:
[----:B------:R-:W-:Y:S05]  /*4ea0*/  BSYNC B1 ;  /* 0x0000000000017941 */ /* 0x000fea0003800000 */
.L_x_2699:
        /* <DEDUP_REMOVED lines=18> */
[----:B------:R-:W-:-:S05]  /*4fd0*/  LOP3.LUT R32, R32, R34, RZ, 0x3c, !PT ;  /* 0x0000002220207212 */ /* 0x000fca00078e3cff */
[----:B------:R-:W-:Y:S02]  /*4fe0*/  IMAD.IADD R33, R221, 0x1, R32 ;  /* 0x00000001dd217824 */ /* 0x000fe400078e0220 */
[C---:B------:R-:W-:Y:S02]  /*4ff0*/  IMAD R32, R22.reuse, 0x1800, R87 ;  /* 0x0000180016207824 */ /* 0x040fe400078e0257 */
[----:B------:R-:W-:Y:S02]  /*5000*/  IMAD R34, R22, 0x1800, R33 ;  /* 0x0000180016227824 */ /* 0x000fe400078e0221 */
[--C-:B------:R-:W-:Y:S02]  /*5010*/  IMAD R32, R32, 0x2, R19.reuse ;  /* 0x0000000220207824 */ /* 0x100fe400078e0213 */
[----:B------:R-:W-:-:S04]  /*5020*/  IMAD R36, R34, 0x2, R19 ;  /* 0x0000000222247824 */ /* 0x000fc800078e0213 */
[----:B------:R-:W1:Y:S04]  /*5030*/  LDS.128 R32, [R32+0x1c400] ;  /* 0x01c4000020207984 */ /* 0x000e680000000c00 */
[----:B------:R-:W2:Y:S01]  /*5040*/  LDS.128 R36, [R36+0x1c400] ;  /* 0x01c4000024247984 */ /* 0x000ea20000000c00 */
[----:B------:R-:W-:Y:S05]  /*5050*/  @P4 BRA `(.L_x_2704) ;  /* 0x00000004005c4947 */ /* 0x000fea0003800000 */
[----:B------:R-:W-:Y:S02]  /*5060*/  SHF.R.U64 R52, R40, 0x10, R41 ;  /* 0x0000001028347819 */ /* 0x000fe40000001229 */
[----:B------:R-:W-:Y:S01]  /*5070*/  SHF.R.U64 R40, R42, 0x10, R43 ;  /* 0x000000102a287819 */ /* 0x000fe2000000122b */
[----:B-1----:R-:W-:Y:S01]  /*5080*/  IMAD.MOV.U32 R42, RZ, RZ, R32 ;  /* 0x000000ffff2a7224 */ /* 0x002fe200078e0020 */
[----:B------:R-:W-:Y:S01]  /*5090*/  SHF.R.U32.HI R54, RZ, 0x10, R45 ;  /* 0x00000010ff367819 */ /* 0x000fe2000001162d */
[----:B--2---:R-:W-:Y:S01]  /*50a0*/  IMAD.MOV.U32 R32, RZ, RZ, R37 ;  /* 0x000000ffff207224 */ /* 0x004fe200078e0025 */
[----:B------:R-:W-:Y:S01]  /*50b0*/  SHF.R.U32.HI R53, RZ, 0x10, R41 ;  /* 0x00000010ff357819 */ /* 0x000fe20000011629 */
[----:B------:R-:W-:Y:S01]  /*50c0*/  IMAD.MOV.U32 R37, RZ, RZ, R35 ;  /* 0x000000ffff257224 */ /* 0x000fe200078e0023 */
[----:B------:R-:W-:Y:S01]  /*50d0*/  SHF.R.U64 R44, R44, 0x10, R45 ;  /* 0x000000102c2c7819 */ /* 0x000fe2000000122d */
[----:B------:R-:W-:Y:S01]  /*50e0*/  IMAD.MOV.U32 R45, RZ, RZ, R39 ;  /* 0x000000ffff2d7224 */ /* 0x000fe200078e0027 */
[----:B------:R-:W-:Y:S01]  /*50f0*/  SHF.R.U32.HI R103, RZ, 0x10, R43 ;  /* 0x00000010ff677819 */ /* 0x000fe2000001162b */
[----:B------:R-:W-:Y:S01]  /*5100*/  IMAD.MOV.U32 R43, RZ, RZ, R36 ;  /* 0x000000ffff2b7224 */ /* 0x000fe200078e0024 */
[--C-:B------:R-:W-:Y:S01]  /*5110*/  SHF.R.U64 R41, R46, 0x10, R47.reuse ;  /* 0x000000102e297819 */ /* 0x100fe2000000122f */
[----:B------:R-:W-:Y:S01]  /*5120*/  HADD2.F32 R36, -RZ, R32.H0_H0 ;  /* 0x20000020ff247230 */ /* 0x000fe20000004100 */
[----:B------:R-:W-:Y:S01]  /*5130*/  SHF.R.U32.HI R55, RZ, 0x10, R47 ;  /* 0x00000010ff377819 */ /* 0x000fe2000001162f */
[----:B------:R-:W-:-:S02]  /*5140*/  HADD2.F32 R47, -RZ, R119.H0_H0 ;  /* 0x20000077ff2f7230 */ /* 0x000fc40000004100 */
[----:B------:R-:W-:Y:S02]  /*5150*/  HADD2.F32 R119, -RZ, R119.H1_H1 ;  /* 0x30000077ff777230 */ /* 0x000fe40000004100 */
[----:B------:R-:W-:Y:S02]  /*5160*/  HADD2.F32 R39, -RZ, R32.H1_H1 ;  /* 0x30000020ff277230 */ /* 0x000fe40000004100 */
[--C-:B------:R-:W-:Y:S02]  /*5170*/  HADD2.F32 R32, -RZ, R33.reuse.H0_H0 ;  /* 0x20000021ff207230 */ /* 0x100fe40000004100 */
[----:B------:R-:W-:Y:S02]  /*5180*/  HADD2.F32 R54, -RZ, R54.H0_H0 ;  /* 0x20000036ff367230 */ /* 0x000fe40000004100 */
[----:B------:R-:W-:Y:S02]  /*5190*/  HADD2.F32 R35, -RZ, R33.H1_H1 ;  /* 0x30000021ff237230 */ /* 0x000fe40000004100 */
[----:B------:R-:W-:Y:S01]  /*51a0*/  FMUL.FTZ R33, R36, R119 ;  /* 0x0000007724217220 */ /* 0x000fe20000410000 */
[----:B------:R-:W-:-:S02]  /*51b0*/  HADD2.F32 R46, -RZ, R53.H0_H0 ;  /* 0x20000035ff2e7230 */ /* 0x000fc40000004100 */
[C---:B------:R-:W-:Y:S01]  /*51c0*/  FMUL.FTZ R119, R32.reuse, R119 ;  /* 0x0000007720777220 */ /* 0x040fe20000410000 */
[-C--:B------:R-:W-:Y:S01]  /*51d0*/  FMUL.FTZ R102, R39, R54.reuse ;  /* 0x0000003627667220 */ /* 0x080fe20000410000 */
[C---:B------:R-:W-:Y:S01]  /*51e0*/  FMUL.FTZ R54, R35.reuse, R54 ;  /* 0x0000003623367220 */ /* 0x040fe20000410000 */
[-C--:B------:R-:W-:Y:S01]  /*51f0*/  FFMA.FTZ R32, R32, R47.reuse, -R33 ;  /* 0x0000002f20207223 */ /* 0x080fe20000010821 */
[----:B------:R-:W-:Y:S01]  /*5200*/  FFMA.FTZ R33, R36, R47, R119 ;  /* 0x0000002f24217223 */ /* 0x000fe20000010077 */
[-C--:B------:R-:W-:Y:S01]  /*5210*/  FFMA.FTZ R35, R35, R46.reuse, -R102 ;  /* 0x0000002e23237223 */ /* 0x080fe20000010866 */
[----:B------:R-:W-:Y:S01]  /*5220*/  FFMA.FTZ R36, R39, R46, R54 ;  /* 0x0000002e27247223 */ /* 0x000fe20000010036 */
[--C-:B------:R-:W-:Y:S02]  /*5230*/  HADD2.F32 R53, -RZ, R117.reuse.H0_H0 ;  /* 0x20000075ff357230 */ /* 0x100fe40000004100 */
[----:B------:R-:W-:Y:S01]  /*5240*/  HADD2.F32 R117, -RZ, R117.H1_H1 ;  /* 0x30000075ff757230 */ /* 0x000fe20000004100 */
[----:B------:R-:W-:Y:S01]  /*5250*/  F2FP.F16.F32.PACK_AB R35, R35, R32 ;  /* 0x000000202323723e */ /* 0x000fe200000000ff */
[----:B------:R-:W-:-:S02]  /*5260*/  HADD2.F32 R46, -RZ, R45.H0_H0 ;  /* 0x2000002dff2e7230 */ /* 0x000fc40000004100 */
[----:B------:R-:W-:Y:S02]  /*5270*/  HADD2.F32 R47, -RZ, R45.H1_H1 ;  /* 0x3000002dff2f7230 */ /* 0x000fe40000004100 */
[----:B------:R-:W-:Y:S02]  /*5280*/  HADD2.F32 R39, -RZ, R37.H0_H0 ;  /* 0x20000025ff277230 */ /* 0x000fe40000004100 */
[-C--:B------:R-:W-:Y:S01]  /*5290*/  FMUL.FTZ R104, R46, R117.reuse ;  /* 0x000000752e687220 */ /* 0x080fe20000410000 */
[----:B------:R-:W-:Y:S02]  /*52a0*/  HADD2.F32 R102, -RZ, R55.H0_H0 ;  /* 0x20000037ff667230 */ /* 0x000fe40000004100 */
[----:B------:R-:W-:Y:S02]  /*52b0*/  HADD2.F32 R45, -RZ, R37.H1_H1 ;  /* 0x30000025ff2d7230 */ /* 0x000fe40000004100 */
[----:B------:R-:W-:Y:S01]  /*52c0*/  FMUL.FTZ R117, R39, R117 ;  /* 0x0000007527757220 */ /* 0x000fe20000410000 */
[----:B------:R-:W-:-:S02]  /*52d0*/  HADD2.F32 R54, -RZ, R103.H0_H0 ;  /* 0x20000067ff367230 */ /* 0x000fc40000004100 */
[-C--:B------:R-:W-:Y:S01]  /*52e0*/  FMUL.FTZ R108, R47, R102.reuse ;  /* 0x000000662f6c7220 */ /* 0x080fe20000410000 */
[-C--:B------:R-:W-:Y:S01]  /*52f0*/  FFMA.FTZ R37, R39, R53.reuse, -R104 ;  /* 0x0000003527257223 */ /* 0x080fe20000010868 */
[C---:B------:R-:W-:Y:S01]  /*5300*/  FMUL.FTZ R102, R45.reuse, R102 ;  /* 0x000000662d667220 */ /* 0x040fe20000410000 */
[----:B------:R-:W-:Y:S01]  /*5310*/  FFMA.FTZ R39, R46, R53, R117 ;  /* 0x000000352e277223 */ /* 0x000fe20000010075 */
[-C--:B------:R-:W-:Y:S01]  /*5320*/  FFMA.FTZ R108, R45, R54.reuse, -R108 ;  /* 0x000000362d6c7223 */ /* 0x080fe2000001086c */
[----:B------:R-:W-:Y:S02]  /*5330*/  HADD2.F32 R53, -RZ, R44.H0_H0 ;  /* 0x2000002cff357230 */ /* 0x000fe40000004100 */
[----:B------:R-:W-:Y:S01]  /*5340*/  FFMA.FTZ R104, R47, R54, R102 ;  /* 0x000000362f687223 */ /* 0x000fe20000010066 */
[----:B------:R-:W-:Y:S02]  /*5350*/  HADD2.F32 R47, -RZ, R116.H1_H1 ;  /* 0x30000074ff2f7230 */ /* 0x000fe40000004100 */
[--C-:B------:R-:W-:Y:S01]  /*5360*/  HADD2.F32 R45, -RZ, R43.reuse.H0_H0 ;  /* 0x2000002bff2d7230 */ /* 0x100fe20000004100 */
[----:B------:R-:W-:Y:S01]  /*5370*/  F2FP.F16.F32.PACK_AB R108, R108, R37 ;  /* 0x000000256c6c723e */ /* 0x000fe200000000ff */
[----:B------:R-:W-:Y:S01]  /*5380*/  HADD2.F32 R44, -RZ, R42.H0_H0 ;  /* 0x2000002aff2c7230 */ /* 0x000fe20000004100 */
[----:B------:R-:W-:Y:S01]  /*5390*/  F2FP.F16.F32.PACK_AB R37, R36, R33 ;  /* 0x000000212425723e */ /* 0x000fe200000000ff */
[----:B------:R-:W-:-:S02]  /*53a0*/  HADD2.F32 R43, -RZ, R43.H1_H1 ;  /* 0x3000002bff2b7230 */ /* 0x000fc40000004100 */
[-C--:B------:R-:W-:Y:S01]  /*53b0*/  FMUL.FTZ R55, R45, R47.reuse ;  /* 0x0000002f2d377220 */ /* 0x080fe20000410000 */
[----:B------:R-:W-:Y:S02]  /*53c0*/  HADD2.F32 R46, -RZ, R115.H1_H1 ;  /* 0x30000073ff2e7230 */ /* 0x000fe40000004100 */
[C---:B------:R-:W-:Y:S01]  /*53d0*/  FMUL.FTZ R54, R44.reuse, R47 ;  /* 0x0000002f2c367220 */ /* 0x040fe20000410000 */
[----:B------:R-:W-:Y:S02]  /*53e0*/  HADD2.F32 R42, -RZ, R42.H1_H1 ;  /* 0x3000002aff2a7230 */ /* 0x000fe40000004100 */
[-C--:B------:R-:W-:Y:S01]  /*53f0*/  FMUL.FTZ R47, R43, R53.reuse ;  /* 0x000000352b2f7220 */ /* 0x080fe20000410000 */
[----:B------:R-:W-:Y:S02]  /*5400*/  HADD2.F32 R52, -RZ, R52.H0_H0 ;  /* 0x20000034ff347230 */ /* 0x000fe40000004100 */
[-C--:B------:R-:W-:Y:S01]  /*5410*/  FFMA.FTZ R55, R44, R46.reuse, -R55 ;  /* 0x0000002e2c377223 */ /* 0x080fe20000010837 */
[----:B------:R-:W-:Y:S01]  /*5420*/  FFMA.FTZ R54, R45, R46, R54 ;  /* 0x0000002e2d367223 */ /* 0x000fe20000010036 */
[----:B------:R-:W-:Y:S01]  /*5430*/  FMUL.FTZ R102, R42, R53 ;  /* 0x000000352a667220 */ /* 0x000fe20000410000 */
[----:B------:R-:W-:-:S02]  /*5440*/  HADD2.F32 R45, -RZ, R41.H0_H0 ;  /* 0x20000029ff2d7230 */ /* 0x000fc40000004100 */
[-C--:B------:R-:W-:Y:S01]  /*5450*/  FFMA.FTZ R44, R42, R52.reuse, -R47 ;  /* 0x000000342a2c7223 */ /* 0x080fe2000001082f */
[----:B------:R-:W-:Y:S02]  /*5460*/  HADD2.F32 R42, -RZ, R38.H0_H0 ;  /* 0x20000026ff2a7230 */ /* 0x000fe40000004100 */
[----:B------:R-:W-:Y:S01]  /*5470*/  FFMA.FTZ R47, R43, R52, R102 ;  /* 0x000000342b2f7223 */ /* 0x000fe20000010066 */
[----:B------:R-:W-:Y:S01]  /*5480*/  HADD2.F32 R41, -RZ, R34.H0_H0 ;  /* 0x20000022ff297230 */ /* 0x000fe20000004100 */
[----:B------:R-:W-:Y:S01]  /*5490*/  F2FP.F16.F32.PACK_AB R39, R104, R39 ;  /* 0x000000276827723e */ /* 0x000fe200000000ff */
[----:B------:R-:W-:Y:S01]  /*54a0*/  HADD2.F32 R38, -RZ, R38.H1_H1 ;  /* 0x30000026ff267230 */ /* 0x000fe20000004100 */
[----:B------:R-:W-:Y:S01]  /*54b0*/  F2FP.F16.F32.PACK_AB R32, R44, R55 ;  /* 0x000000372c20723e */ /* 0x000fe200000000ff */
[----:B------:R-:W-:Y:S01]  /*54c0*/  HADD2.F32 R116, -RZ, R116.H0_H0 ;  /* 0x20000074ff747230 */ /* 0x000fe20000004100 */
[----:B------:R-:W-:Y:S01]  /*54d0*/  F2FP.F16.F32.PACK_AB R36, R47, R54 ;  /* 0x000000362f24723e */ /* 0x000fe200000000ff */
[----:B------:R-:W-:-:S02]  /*54e0*/  HADD2.F32 R34, -RZ, R34.H1_H1 ;  /* 0x30000022ff227230 */ /* 0x000fc40000004100 */
[-C--:B------:R-:W-:Y:S01]  /*54f0*/  FMUL.FTZ R103, R38, R45.reuse ;  /* 0x0000002d26677220 */ /* 0x080fe20000410000 */
[----:B------:R-:W-:Y:S02]  /*5500*/  HADD2.F32 R115, -RZ, R115.H0_H0 ;  /* 0x20000073ff737230 */ /* 0x000fe40000004100 */
[CC--:B------:R-:W-:Y:S01]  /*5510*/  FMUL.FTZ R53, R41.reuse, R116.reuse ;  /* 0x0000007429357220 */ /* 0x0c0fe20000410000 */
[----:B------:R-:W-:Y:S02]  /*5520*/  HADD2.F32 R43, -RZ, R40.H0_H0 ;  /* 0x20000028ff2b7230 */ /* 0x000fe40000004100 */
[----:B------:R-:W-:Y:S01]  /*5530*/  FMUL.FTZ R40, R42, R116 ;  /* 0x000000742a287220 */ /* 0x000fe20000410000 */
[----:B------:R-:W-:Y:S01]  /*5540*/  FMUL.FTZ R45, R34, R45 ;  /* 0x0000002d222d7220 */ /* 0x000fe20000410000 */
[-C--:B------:R-:W-:Y:S01]  /*5550*/  FFMA.FTZ R53, R42, R115.reuse, R53 ;  /* 0x000000732a357223 */ /* 0x080fe20000010035 */
[----:B------:R-:W-:Y:S02]  /*5560*/  IMAD.MOV.U32 R33, RZ, RZ, R35 ;  /* 0x000000ffff217224 */ /* 0x000fe400078e0023 */
[----:B------:R-:W-:Y:S01]  /*5570*/  FFMA.FTZ R40, R41, R115, -R40 ;  /* 0x0000007329287223 */ /* 0x000fe20000010828 */
[-C--:B------:R-:W-:Y:S01]  /*5580*/  FFMA.FTZ R103, R34, R43.reuse, -R103 ;  /* 0x0000002b22677223 */ /* 0x080fe20000010867 */
[----:B------:R-:W-:Y:S01]  /*5590*/  FFMA.FTZ R38, R38, R43, R45 ;  /* 0x0000002b26267223 */ /* 0x000fe2000001002d */
[----:B------:R-:W-:-:S03]  /*55a0*/  IMAD.MOV.U32 R35, RZ, RZ, R108 ;  /* 0x000000ffff237224 */ /* 0x000fc600078e006c */
[----:B------:R-:W-:Y:S02]  /*55b0*/  F2FP.F16.F32.PACK_AB R34, R103, R40 ;  /* 0x000000286722723e */ /* 0x000fe400000000ff */
[----:B------:R-:W-:-:S07]  /*55c0*/  F2FP.F16.F32.PACK_AB R38, R38, R53 ;  /* 0x000000352626723e */ /* 0x000fce00000000ff */
.L_x_2704:
[----:B------:R-:W-:Y:S05]  /*55d0*/  BSYNC B1 ;  /* 0x0000000000017941 */ /* 0x000fea0003800000 */
.L_x_2703:
[----:B-1----:R4:W-:Y:S01]  /*55e0*/  STG.E.128 desc[UR38][R48.64], R32 ;  /* 0x0000002030007986 */ /* 0x0029e2000c101d26 */
[----:B------:R-:W-:-:S13]  /*55f0*/  ISETP.GE.AND P4, PT, R51, R107, PT ;  /* 0x0000006b3300720c */ /* 0x000fda0003f86270 */
[----:B------:R-:W-:Y:S05]  /*5600*/  @P4 BRA `(.L_x_2689) ;  /* 0x0000000000844947 */ /* 0x000fea0003800000 */
[--C-:B----4-:R-:W-:Y:S02]  /*5610*/  SHF.R.S32.HI R32, RZ, 0x1f, R51.reuse ;  /* 0x0000001fff207819 */ /* 0x110fe40000011433 */
[----:B------:R-:W-:-:S04]  /*5620*/  IADD3 R51, P4, P5, R4, R100, R51 ;  /* 0x0000006404337210 */ /* 0x000fc80007d9e033 */
[----:B------:R-:W-:Y:S02]  /*5630*/  IADD3.X R50, R3, R50, R32, P4, P5 ;  /* 0x0000003203327210 */ /* 0x000fe400027ea420 */
[----:B------:R-:W-:-:S04]  /*5640*/  LEA R98, P4, R51, R98, 0x1 ;  /* 0x0000006233627211 */ /* 0x000fc800078808ff */
[----:B------:R-:W-:-:S05]  /*5650*/  LEA.HI.X R99, R51, R99, R50, 0x1, P4 ;  /* 0x0000006333637211 */ /* 0x000fca00020f0c32 */
[----:B--2---:R1:W-:Y:S01]  /*5660*/  STG.E.128 desc[UR38][R98.64], R36 ;  /* 0x0000002462007986 */ /* 0x0043e2000c101d26 */
[----:B------:R-:W-:Y:S05]  /*5670*/  BRA `(.L_x_2689) ;  /* 0x0000000000687947 */ /* 0x000fea0003800000 */
.L_x_2672:
[----:B------:R-:W-:-:S06]  /*5680*/  UISETP.NE.AND UP0, UPT, UR37, 0x3, UPT ;  /* 0x000000032500788c */ /* 0x000fcc000bf05270 */
[----:B------:R-:W-:-:S13]  /*5690*/  PLOP3.LUT P3, PT, PT, PT, UP0, 0x80, 0x0 ;  /* 0x000000000000781c */ /* 0x000fda0003f6f008 */
[----:B------:R-:W-:Y:S05]  /*56a0*/  @!P3 BRA `(.L_x_2705) ;  /* 0x000000000004b947 */ /* 0x000fea0003800000 */
[----:B------:R-:W-:Y:S01]  /*56b0*/  BPT.TRAP 0x1 ;  /* 0x000000040000795c */ /* 0x000fe20000300000 */
.L_x_2705:
[----:B------:R-:W-:Y:S01]  /*56c0*/  IMAD R95, R22, 0x8, R19 ;  /* 0x00000008165f7824 */ /* 0x000fe200078e0213 */
[----:B------:R-:W-:Y:S01]  /*56d0*/  SHF.L.U32 R106, R206, 0x1f, RZ ;  /* 0x0000001fce6a7819 */ /* 0x000fe200000006ff */
[----:B------:R-:W-:Y:S01]  /*56e0*/  IMAD R97, R27, -0x60, R24 ;  /* 0xffffffa01b617824 */ /* 0x000fe200078e0218 */
[----:B------:R-:W-:Y:S02]  /*56f0*/  BSSY B1, `(.L_x_2706) ;  /* 0x0000004000017945 */ /* 0x000fe40003800000 */
[----:B------:R-:W0:Y:S02]  /*5700*/  SYNCS.PHASECHK.TRANS64.TRYWAIT P4, [R95+URZ+0x22890], R106 ;  /* 0x0228906a5f0075a7 */ /* 0x000e24000808017f */
[----:B------:R-:W-:Y:S01]  /*5710*/  VIMNMX R97, R97, 0x60, PT ;  /* 0x0000006061617848 */ /* 0x000fe20003fe0100 */
[----:B0-----:R-:W-:Y:S06]  /*5720*/  @!P4 BRA `(.L_x_2707) ;  /* 0x000001f40080c947 */ /* 0x001fec0003800000 */
.L_x_3054:
[----:B------:R-:W-:Y:S05]  /*5730*/  BSYNC B1 ;  /* 0x0000000000017941 */ /* 0x000fea0003800000 */
.L_x_2706:
[-C--:B------:R-:W-:Y:S01]  /*5740*/  ISETP.GE.AND P5, PT, R23, R97.reuse, PT ;  /* 0x000000611700720c */ /* 0x080fe20003fa6270 */
[----:B------:R-:W-:Y:S01]  /*5750*/  BSSY B1, `(.L_x_2708) ;  /* 0x0000007000017945 */ /* 0x000fe20003800000 */
[----:B------:R-:W-:-:S11]  /*5760*/  ISETP.GE.AND P4, PT, R231, R97, PT ;  /* 0x00000061e700720c */ /* 0x000fd60003f86270 */
[----:B------:R-:W-:Y:S05]  /*5770*/  @P5 BRA `(.L_x_2709) ;  /* 0x0000000000105947 */ /* 0x000fea0003800000 */
[----:B------:R-:W1:Y:S04]  /*5780*/  @!P1 LDS.128 R32, [R104] ;  /* 0x0000000068209984 */ /* 0x000e680000000c00 */
[----:B------:R-:W2:Y:S04]  /*5790*/  @!P2 LDS.128 R36, [R103] ;  /* 0x000000006724a984 */ /* 0x000ea80000000c00 */
[----:B-1----:R1:W-:Y:S04]  /*57a0*/  @!P1 STG.E.128 desc[UR38][R42.64], R32 ;  /* 0x000000202a009986 */ /* 0x0023e8000c101d26 */
[----:B--2---:R1:W-:Y:S02]  /*57b0*/  @!P2 STG.E.128 desc[UR38][R42.64+0x40], R36 ;  /* 0x000040242a00a986 */ /* 0x0043e4000c101d26 */
.L_x_2709:
[----:B------:R-:W-:Y:S05]  /*57c0*/  BSYNC B1 ;  /* 0x0000000000017941 */ /* 0x000fea0003800000 */
.L_x_2708:
[----:B------:R-:W-:Y:S05]  /*57d0*/  @P4 BRA `(.L_x_2689) ;  /* 0x0000000000104947 */ /* 0x000fea0003800000 */
[----:B-1----:R-:W1:Y:S04]  /*57e0*/  @!P1 LDS.128 R32, [R104+0x2000] ;  /* 0x0020000068209984 */ /* 0x002e680000000c00 */
[----:B------:R-:W2:Y:S04]  /*57f0*/  @!P2 LDS.128 R36, [R103+0x2000] ;  /* 0x002000006724a984 */ /* 0x000ea80000000c00 */
[----:B-1----:R3:W-:Y:S04]  /*5800*/  @!P1 STG.E.128 desc[UR38][R40.64], R32 ;  /* 0x0000002028009986 */ /* 0x0027e8000c101d26 */
[----:B--2---:R3:W-:Y:S02]  /*5810*/  @!P2 STG.E.128 desc[UR38][R40.64+0x40], R36 ;  /* 0x000040242800a986 */ /* 0x0047e4000c101d26 */
.L_x_2689:
[----:B------:R-:W-:Y:S05]  /*5820*/  BSYNC B0 ;  /* 0x0000000000007941 */ /* 0x000fea0003800000 */
.L_x_2671:
        /* <DEDUP_REMOVED lines=17> */
.L_x_2711:
[----:B------:R-:W-:Y:S05]  /*5940*/  BSYNC B0 ;  /* 0x0000000000007941 */ /* 0x000fea0003800000 */
.L_x_2710:
[----:B------:R-:W2:Y:S01]  /*5950*/  SYNCS.PHASECHK.TRANS64.TRYWAIT P3, [R95+URZ+0x228b0], R106 ;  /* 0x0228b06a5f0075a7 */ /* 0x000ea2000806017f */
[----:B------:R-:W-:Y:S01]  /*5960*/  ULDC UR41, c[0x0][0x320] ;  /* 0x0000c80000297ab9 */ /* 0x000fe20000000800 */
[----:B------:R-:W-:Y:S01]  /*5970*/  ULDC.64 UR46, c[0x0][0x328] ;  /* 0x0000ca00002e7ab9 */ /* 0x000fe20000000a00 */
[----:B------:R-:W-:Y:S01]  /*5980*/  ULDC.64 UR44, c[0x0][0x318] ;  /* 0x0000c600002c7ab9 */ /* 0x000fe20000000a00 */
[----:B------:R-:W-:Y:S01]  /*5990*/  BSSY B0, `(.L_x_2712) ;  /* 0x0000003000007945 */ /* 0x000fe20003800000 */
[----:B------:R-:W-:-:S03]  /*59a0*/  IMAD R41, R22, 0x6000, R89 ;  /* 0x0000600016297824 */ /* 0x000fc600078e0259 */
[----:B--2---:R-:W-:Y:S05]  /*59b0*/  @!P3 BRA `(.L_x_2713) ;  /* 0x000001f000f0b947 */ /* 0x004fea0003800000 */
.L_x_3055:
[----:B------:R-:W-:Y:S05]  /*59c0*/  BSYNC B0 ;  /* 0x0000000000007941 */ /* 0x000fea0003800000 */
.L_x_2712:
[----:B------:R-:W-:Y:S01]  /*59d0*/  ISETP.GE.AND P3, PT, R23, R97, PT ;  /* 0x000000611700720c */ /* 0x000fe20003f66270 */
[----:B------:R-:W-:Y:S01]  /*59e0*/  IMAD.IADD R40, R88, 0x1, R41 ;  /* 0x0000000158287824 */ /* 0x000fe200078e0229 */
[----:B------:R-:W-:Y:S01]  /*59f0*/  BSSY B0, `(.L_x_2714) ;  /* 0x0000025000007945 */ /* 0x000fe20003800000 */
[----:B------:R-:W-:Y:S02]  /*5a00*/  IMAD R41, R41, 0x2, R25 ;  /* 0x0000000229297824 */ /* 0x000fe400078e0219 */
[----:B------:R-:W-:-:S04]  /*5a10*/  IMAD.WIDE R36, R27, 0x60, R58 ;  /* 0x000000601b247825 */ /* 0x000fc800078e023a */
[----:B------:R-:W-:-:S04]  /*5a20*/  IMAD R40, R40, 0x2, R25 ;  /* 0x0000000228287824 */ /* 0x000fc800078e0219 */
        /* <DEDUP_REMOVED lines=33> */
.L_x_2715:
[----:B------:R-:W-:Y:S05]  /*5c40*/  BSYNC B0 ;  /* 0x0000000000007941 */ /* 0x000fea0003800000 */
.L_x_2714:
        /* <DEDUP_REMOVED lines=37> */
.L_x_2717:
[----:B------:R-:W-:Y:S05]  /*5ea0*/  BSYNC B0 ;  /* 0x0000000000007941 */ /* 0x000fea0003800000 */
.L_x_2716:
        /* <DEDUP_REMOVED lines=12> */
[----:B---34-:R-:W-:Y:S02]  /*5f70*/  SEL R33, RZ, 0x1, P3 ;  /* 0x00000001ff217807 */ /* 0x018fe40001800000 */
[----:B------:R-:W-:Y:S02]  /*5f80*/  SEL R22, R22, RZ, P3 ;  /* 0x000000ff16167207 */ /* 0x000fe40001800000 */
[----:B------:R-:W-:Y:S01]  /*5f90*/  LOP3.LUT R206, R206, R33, RZ, 0x3c, !PT ;  /* 0x00000021cece7212 */ /* 0x000fe200078e3cff */
[----:B------:R1:W-:Y:S01]  /*5fa0*/  @!P4 SYNCS.ARRIVE.TRANS64.RED.A1T0 RZ, [R95+URZ], RZ ;  /* 0x000000ff5fffc9a7 */ /* 0x0003e2000810043f */
[----:B------:R-:W-:Y:S05]  /*5fb0*/  @P5 BRA `(.L_x_2718) ;  /* 0xffffffcc00645947 */ /* 0x000fea000383ffff */
[----:B-1----:R-:W0:Y:S01]  /*5fc0*/  S2R R32, SR_TID.X ;  /* 0x0000000000207919 */ /* 0x002e220000002100 */
[----:B------:R-:W-:Y:S02]  /*5fd0*/  PLOP3.LUT P0, PT, PT, PT, PT, 0x8, 0x0 ;  /* 0x000000000000781c */ /* 0x000fe40003f0e170 */
[----:B0-----:R-:W-:-:S04]  /*5fe0*/  SHF.R.U32.HI R32, RZ, 0x7, R32 ;  /* 0x00000007ff207819 */ /* 0x001fc80000011620 */
[----:B------:R-:W-:-:S13]  /*5ff0*/  ISETP.NE.AND P5, PT, R32, 0x1, PT ;  /* 0x000000012000780c */ /* 0x000fda0003fa5270 */
[----:B------:R-:W-:Y:S06]  /*6000*/  @!P5 BAR.ARV 0x9, 0x100 ;  /* 0x024400000000db1d */ /* 0x000fec0000002000 */
.L_x_2666:
[----:B------:R-:W0:Y:S01]  /*6010*/  LDC R0, c[0x0][0x448] ;  /* 0x00011200ff007b82 */ /* 0x000e220000000800 */
[----:B------:R-:W-:-:S07]  /*6020*/  IADD3 R7, R204, 0x1, -R203 ;  /* 0x00000001cc077810 */ /* 0x000fce0007ffe8cb */
[----:B------:R-:W1:Y:S01]  /*6030*/  LDC.64 R4, c[0x0][0x9e0] ;  /* 0x00027800ff047b82 */ /* 0x000e620000000a00 */
[----:B0-----:R-:W-:Y:S01]  /*6040*/  ISETP.NE.AND P1, PT, R0, 0x1, PT ;  /* 0x000000010000780c */ /* 0x001fe20003f25270 */
[----:B------:R-:W-:Y:S01]  /*6050*/  VIADD R0, R209, 0x7f ;  /* 0x0000007fd1007836 */ /* 0x000fe20000000000 */
[----:B-1----:R-:W-:-:S11]  /*6060*/  ISETP.GE.AND P2, PT, R5, 0x1, PT ;  /* 0x000000010500780c */ /* 0x002fd60003f46270 */
[----:B------:R-:W0:Y:S08]  /*6070*/  @P1 LDC R3, c[0x0][0x44c] ;  /* 0x00011300ff031b82 */ /* 0x000e300000000800 */
[----:B------:R-:W1:Y:S01]  /*6080*/  @P1 LDC R6, c[0x0][0x450] ;  /* 0x00011400ff061b82 */ /* 0x000e620000000800 */
[----:B0-----:R-:W-:-:S05]  /*6090*/  @P1 IMAD.HI.U32 R3, R0, R3, RZ ;  /* 0x0000000300031227 */ /* 0x001fca00078e00ff */
[----:B-1----:R-:W-:-:S05]  /*60a0*/  @P1 SHF.R.U32.HI R0, RZ, R6, R3 ;  /* 0x00000006ff001219 */ /* 0x002fca0000011603 */
[----:B------:R-:W-:Y:S01]  /*60b0*/  IMAD.IADD R3, R7, 0x1, R0 ;  /* 0x0000000107037824 */ /* 0x000fe200078e0200 */
[----:B------:R-:W-:Y:S06]  /*60c0*/  @P0 BRA `(.L_x_2719) ;  /* 0x00000000000c0947 */ /* 0x000fec0003800000 */
[----:B------:R-:W0:Y:S01]  /*60d0*/  FENCE.VIEW.ASYNC.G ;  /* 0x00000000000073c6 */ /* 0x000e220000000100 */
[----:B------:R-:W-:Y:S05]  /*60e0*/  WARPSYNC.ALL ;  /* 0x0000000000007948 */ /* 0x000fea0003800000 */
[----:B0-----:R-:W-:Y:S06]  /*60f0*/  BAR.ARV 0xc, 0x180 ;  /* 0x0306000000007b1d */ /* 0x001fec0000002000 */
.L_x_2719:
[----:B------:R-:W-:Y:S01]  /*6100*/  IMAD.IADD R4, R3, 0x1, R4 ;  /* 0x0000000103047824 */ /* 0x000fe200078e0204 */
[----:B------:R-:W-:Y:S06]  /*6110*/  @!P2 BRA `(.L_x_2720) ;  /* 0x000000000048a947 */ /* 0x000fec0003800000 */
        /* <DEDUP_REMOVED lines=11> */
.L_x_2722:
[----:B------:R-:W-:-:S13]  /*61d0*/  ISETP.NE.AND P0, PT, R5, 0x1, PT ;  /* 0x000000010500780c */ /* 0x000fda0003f05270 */
[----:B------:R-:W0:Y:S02]  /*61e0*/  @P0 LDC.64 R6, c[0x0][0x9e8] ;  /* 0x00027a00ff060b82 */ /* 0x000e240000000a00 */
[----:B0-----:R-:W-:-:S05]  /*61f0*/  @P0 IMAD.HI.U32 R6, R0, R6, RZ ;  /* 0x0000000600060227 */ /* 0x001fca00078e00ff */
[----:B------:R-:W-:-:S07]  /*6200*/  @P0 SHF.R.U32.HI R0, RZ, R7, R6 ;  /* 0x00000007ff000219 */ /* 0x000fce0000011606 */
.L_x_2723:
[----:B------:R-:W-:Y:S05]  /*6210*/  BSYNC B0 ;  /* 0x0000000000007941 */ /* 0x000fea0003800000 */
.L_x_2721:
[----:B------:R-:W-:-:S05]  /*6220*/  IMAD R3, R0, R5, R5 ;  /* 0x0000000500037224 */ /* 0x000fca00078e0205 */
[----:B------:R-:W-:-:S07]  /*6230*/  VIMNMX R4, R4, R3, PT ;  /* 0x0000000304047248 */ /* 0x000fce0003fe0100 */
.L_x_2720:
[----:B------:R-:W0:Y:S01]  /*6240*/  @P1 LDC R0, c[0x0][0x44c] ;  /* 0x00011300ff001b82 */ /* 0x000e220000000800 */
[----:B------:R-:W-:Y:S01]  /*6250*/  VIADD R4, R4, 0x5f ;  /* 0x0000005f04047836 */ /* 0x000fe20000000000 */
[----:B------:R-:W-:-:S03]  /*6260*/  ULDC UR4, c[0x0][0x9dc] ;  /* 0x0002770000047ab9 */ /* 0x000fc60000000800 */
[----:B------:R-:W-:-:S03]  /*6270*/  IMAD.HI R4, R4, 0x2aaaaaab, RZ ;  /* 0x2aaaaaab04047827 */ /* 0x000fc600078e02ff */
[----:B------:R-:W1:Y:S02]  /*6280*/  @P1 LDC R7, c[0x0][0x450] ;  /* 0x00011400ff071b82 */ /* 0x000e640000000800 */
[----:B------:R-:W-:-:S04]  /*6290*/  SHF.R.U32.HI R3, RZ, 0x1f, R4 ;  /* 0x0000001fff037819 */ /* 0x000fc80000011604 */
[----:B------:R-:W-:-:S04]  /*62a0*/  LEA.HI.SX32 R4, R4, R3, 0x1c ;  /* 0x0000000304047211 */ /* 0x000fc800078fe2ff */
[----:B------:R-:W-:Y:S01]  /*62b0*/  VIMNMX R29, R29, R4, PT ;  /* 0x000000041d1d7248 */ /* 0x000fe20003fe0100 */
[----:B0-----:R-:W-:-:S04]  /*62c0*/  @P1 IMAD.HI.U32 R6, R209, R0, RZ ;  /* 0x00000000d1061227 */ /* 0x001fc800078e00ff */
[----:B------:R-:W-:Y:S01]  /*62d0*/  IMAD.MOV.U32 R0, RZ, RZ, R209 ;  /* 0x000000ffff007224 */ /* 0x000fe200078e00d1 */
        /* <DEDUP_REMOVED lines=14> */
.L_x_2726:
[----:B------:R-:W-:-:S13]  /*63c0*/  ISETP.NE.AND P0, PT, R5, 0x1, PT ;  /* 0x000000010500780c */ /* 0x000fda0003f05270 */
[----:B------:R-:W0:Y:S02]  /*63d0*/  @P0 LDC.64 R6, c[0x0][0x9e8] ;  /* 0x00027a00ff060b82 */ /* 0x000e240000000a00 */
[----:B0-----:R-:W-:-:S05]  /*63e0*/  @P0 IMAD.HI.U32 R4, R0, R6, RZ ;  /* 0x0000000600040227 */ /* 0x001fca00078e00ff */
[----:B------:R-:W-:-:S07]  /*63f0*/  @P0 SHF.R.U32.HI R0, RZ, R7, R4 ;  /* 0x00000007ff000219 */ /* 0x000fce0000011604 */
.L_x_2727:
[----:B------:R-:W-:Y:S05]  /*6400*/  BSYNC B0 ;  /* 0x0000000000007941 */ /* 0x000fea0003800000 */
.L_x_2725:
[----:B------:R-:W-:-:S05]  /*6410*/  IMAD R0, R0, R5, RZ ;  /* 0x0000000500007224 */ /* 0x000fca00078e02ff */
[----:B------:R-:W-:-:S07]  /*6420*/  VIMNMX R3, R3, R0, !PT ;  /* 0x0000000003037248 */ /* 0x000fce0007fe0100 */
.L_x_2724:
[----:B------:R-:W-:Y:S01]  /*6430*/  IMAD.HI R3, R3, 0x2aaaaaab, RZ ;  /* 0x2aaaaaab03037827 */ /* 0x000fe200078e02ff */
[----:B------:R-:W-:Y:S03]  /*6440*/  BSSY B0, `(.L_x_2728) ;  /* 0x0000026000007945 */ /* 0x000fe60003800000 */
[----:B------:R-:W-:Y:S01]  /*6450*/  IMAD.MOV.U32 R176, RZ, RZ, RZ ;  /* 0x000000ffffb07224 */ /* 0x000fe200078e00ff */
[----:B------:R-:W-:-:S04]  /*6460*/  SHF.R.U32.HI R0, RZ, 0x1f, R3 ;  /* 0x0000001fff007819 */ /* 0x000fc80000011603 */
[----:B------:R-:W-:-:S04]  /*6470*/  LEA.HI.SX32 R0, R3, R0, 0x1c ;  /* 0x0000000003007211 */ /* 0x000fc800078fe2ff */
[----:B------:R-:W-:-:S04]  /*6480*/  VIMNMX R219, RZ, R0, !PT ;  /* 0x00000000ffdb7248 */ /* 0x000fc80007fe0100 */
        /* <DEDUP_REMOVED lines=33> */
.L_x_2729:
[----:B------:R-:W-:Y:S05]  /*66a0*/  BSYNC B0 ;  /* 0x0000000000007941 */ /* 0x000fea0003800000 */
.L_x_2728:
[-C--:B------:R-:W-:Y:S01]  /*66b0*/  IMAD R219, R233, R176.reuse, R219 ;  /* 0x000000b0e9db7224 */ /* 0x080fe200078e02db */
        /* <DEDUP_REMOVED lines=78> */
.L_x_3058:
        /* <DEDUP_REMOVED lines=26> */
.L_x_2733:
[----:B------:R-:W-:Y:S05]  /*6d40*/  BSYNC B6 ;  /* 0x0000000000067941 */ /* 0x000fea0003800000 */
.L_x_2732:
        /* <DEDUP_REMOVED lines=12> */
.L_x_2737:
[----:B--2---:R2:W3:Y:S02]  /*6e10*/  SYNCS.PHASECHK.TRANS64.TRYWAIT P0, [R19+URZ+0x22800], R0 ;  /* 0x02280000130075a7 */ /* 0x0044e4000800017f */
[----:B---3--:R-:W-:Y:S05]  /*6e20*/  @!P0 NANOSLEEP.SYNCS 0x989680 ;  /* 0x009896800000895d */ /* 0x008fea0003900000 */
[----:B------:R-:W3:Y:S02]  /*6e30*/  @!P0 SYNCS.PHASECHK.TRANS64 P0, [R19+URZ+0x22800], R0 ;  /* 0x02280000130085a7 */ /* 0x000ee4000800007f */
[----:B---3--:R-:W-:Y:S05]  /*6e40*/  @!P0 BRA `(.L_x_2737) ;  /* 0xfffffffc00f08947 */ /* 0x008fea000383ffff */
.L_x_2736:
[----:B------:R-:W-:Y:S05]  /*6e50*/  BSYNC B0 ;  /* 0x0000000000007941 */ /* 0x000fea0003800000 */
.L_x_2735:
[----:B------:R-:W-:Y:S05]  /*6e60*/  BRA `(.L_x_2738) ;  /* 0x0000002800f87947 */ /* 0x000fea0003800000 */
.L_x_2734:
[----:B------:R-:W-:Y:S01]  /*6e70*/  LOP3.LUT P0, RZ, R24, 0x3ff, RZ, 0xc0, !PT ;  /* 0x000003ff18ff7812 */ /* 0x000fe2000780c0ff */
[----:B------:R-:W-:Y:S01]  /*6e80*/  ULDC.64 UR4, c[0x0][0x3f8] ;  /* 0x0000fe0000047ab9 */ /* 0x000fe20000000a00 */
[----:B-----5:R-:W-:Y:S01]  /*6e90*/  SHF.R.S32.HI R0, RZ, 0x1f, R152 ;  /* 0x0000001fff007819 */ /* 0x020fe20000011498 */
[----:B------:R-:W-:Y:S01]  /*6ea0*/  ULDC.64 UR6, c[0x0][0x408] ;  /* 0x0001020000067ab9 */ /* 0x000fe20000000a00 */
[----:B------:R-:W-:Y:S01]  /*6eb0*/  IMAD.WIDE.U32 R24, R152, UR4, RZ ;  /* 0x0000000498187c25 */ /* 0x000fe2000f8e00ff */
[----:B------:R-:W-:Y:S03]  /*6ec0*/  BSSY B6, `(.L_x_2739) ;  /* 0x0000019000067945 */ /* 0x000fe60003800000 */
[C---:B------:R-:W-:Y:S02]  /*6ed0*/  IMAD R3, R0.reuse, UR4, RZ ;  /* 0x0000000400037c24 */ /* 0x040fe4000f8e02ff */
[----:B------:R-:W-:-:S02]  /*6ee0*/  IMAD R5, R0, UR6, RZ ;  /* 0x0000000600057c24 */ /* 0x000fc4000f8e02ff */
[C---:B------:R-:W-:Y:S02]  /*6ef0*/  IMAD R3, R152.reuse, UR5, R3 ;  /* 0x0000000598037c24 */ /* 0x040fe4000f8e0203 */
[C---:B------:R-:W-:Y:S02]  /*6f00*/  IMAD R5, R152.reuse, UR7, R5 ;  /* 0x0000000798057c24 */ /* 0x040fe4000f8e0205 */
[----:B------:R-:W-:-:S04]  /*6f10*/  IMAD.WIDE.U32 R152, R152, UR6, RZ ;  /* 0x0000000698987c25 */ /* 0x000fc8000f8e00ff */
[----:B------:R-:W-:Y:S02]  /*6f20*/  IMAD.IADD R27, R3, 0x1, R25 ;  /* 0x00000001031b7824 */ /* 0x000fe400078e0219 */
[----:B------:R-:W-:Y:S01]  /*6f30*/  IMAD.IADD R29, R5, 0x1, R153 ;  /* 0x00000001051d7824 */ /* 0x000fe200078e0299 */
        /* <DEDUP_REMOVED lines=17> */
.L_x_2740:
[----:B------:R-:W-:Y:S05]  /*7050*/  BSYNC B6 ;  /* 0x0000000000067941 */ /* 0x000fea0003800000 */
.L_x_2739:
[----:B------:R-:W-:Y:S01]  /*7060*/  LEA.HI R31, R31, R26, RZ, 0x2 ;  /* 0x0000001a1f1f7211 */ /* 0x000fe200078f10ff */
[----:B------:R-:W-:Y:S01]  /*7070*/  ULDC.U8 UR4, c[0x0][0x410] ;  /* 0x0001040000047ab9 */ /* 0x000fe20000000000 */
[----:B------:R-:W-:Y:S01]  /*7080*/  BSSY B0, `(.L_x_2741) ;  /* 0x0000294000007945 */ /* 0x000fe20003800000 */
[----:B------:R-:W-:Y:S01]  /*7090*/  ISETP.NE.AND P0, PT, RZ, UR4, PT ;  /* 0x00000004ff007c0c */ /* 0x000fe2000bf05270 */
[----:B------:R-:W-:Y:S01]  /*70a0*/  IMAD.IADD R39, R23, 0x1, R209 ;  /* 0x0000000117277824 */ /* 0x000fe200078e02d1 */
[----:B------:R-:W-:Y:S02]  /*70b0*/  SHF.R.S32.HI R0, RZ, 0x1f, R31 ;  /* 0x0000001fff007819 */ /* 0x000fe4000001141f */
[----:B------:R-:W-:Y:S02]  /*70c0*/  LOP3.LUT R31, R31, 0xfffffffc, RZ, 0xc0, !PT ;  /* 0xfffffffc1f1f7812 */ /* 0x000fe400078ec0ff */
[----:B------:R-:W-:-:S03]  /*70d0*/  LEA.HI R0, R0, R23, RZ, 0x3 ;  /* 0x0000001700007211 */ /* 0x000fc600078f18ff */
[----:B------:R-:W-:Y:S01]  /*70e0*/  IMAD.IADD R26, R26, 0x1, -R31 ;  /* 0x000000011a1a7824 */ /* 0x000fe200078e0a1f */
[----:B------:R-:W-:-:S05]  /*70f0*/  LOP3.LUT R0, R0, 0xfffffff8, RZ, 0xc0, !PT ;  /* 0xfffffff800007812 */ /* 0x000fca00078ec0ff */
[----:B------:R-:W-:Y:S01]  /*7100*/  IMAD.IADD R37, R23, 0x1, -R0 ;  /* 0x0000000117257824 */ /* 0x000fe200078e0a00 */
[----:B------:R-:W-:Y:S06]  /*7110*/  @!P0 BRA `(.L_x_2742) ;  /* 0x0000001400508947 */ /* 0x000fec0003800000 */
[----:B------:R-:W1:Y:S01]  /*7120*/  LDC R40, c[0x0][0x448] ;  /* 0x00011200ff287b82 */ /* 0x000e620000000800 */
[----:B------:R-:W-:Y:S01]  /*7130*/  IMAD R3, R26, 0x40, R39 ;  /* 0x000000401a037824 */ /* 0x000fe200078e0227 */
[----:B------:R-:W-:Y:S01]  /*7140*/  ULDC.64 UR4, c[0x0][0x3f8] ;  /* 0x0000fe0000047ab9 */ /* 0x000fe20000000a00 */
[----:B------:R-:W-:Y:S01]  /*7150*/  ULDC.64 UR6, c[0x0][0x408] ;  /* 0x0001020000067ab9 */ /* 0x000fe20000000a00 */
[----:B------:R-:W-:Y:S01]  /*7160*/  IMAD.MOV.U32 R8, RZ, RZ, R24 ;  /* 0x000000ffff087224 */ /* 0x000fe200078e0018 */
[----:B------:R-:W-:Y:S01]  /*7170*/  SHF.R.S32.HI R32, RZ, 0x1f, R207 ;  /* 0x0000001fff207819 */ /* 0x000fe200000114cf */
[----:B------:R-:W-:Y:S02]  /*7180*/  IMAD.MOV.U32 R9, RZ, RZ, R27 ;  /* 0x000000ffff097224 */ /* 0x000fe400078e001b */
[----:B------:R-:W-:Y:S02]  /*7190*/  IMAD.MOV.U32 R10, RZ, RZ, R152 ;  /* 0x000000ffff0a7224 */ /* 0x000fe400078e0098 */
[----:B------:R-:W-:Y:S01]  /*71a0*/  IMAD.MOV.U32 R11, RZ, RZ, R29 ;  /* 0x000000ffff0b7224 */ /* 0x000fe200078e001d */
[----:B-1----:R-:W-:-:S13]  /*71b0*/  ISETP.NE.AND P0, PT, R40, 0x1, PT ;  /* 0x000000012800780c */ /* 0x002fda0003f05270 */
[----:B------:R-:W1:Y:S08]  /*71c0*/  @P0 LDC R0, c[0x0][0x44c] ;  /* 0x00011300ff000b82 */ /* 0x000e700000000800 */
[----:B------:R-:W2:Y:S01]  /*71d0*/  @P0 LDC R5, c[0x0][0x450] ;  /* 0x00011400ff050b82 */ /* 0x000ea20000000800 */
[----:B-1----:R-:W-:-:S05]  /*71e0*/  @P0 IMAD.HI.U32 R0, R3, R0, RZ ;  /* 0x0000000003000227 */ /* 0x002fca00078e00ff */
[----:B--2---:R-:W-:-:S04]  /*71f0*/  @P0 SHF.R.U32.HI R3, RZ, R5, R0 ;  /* 0x00000005ff030219 */ /* 0x004fc80000011600 */
[----:B------:R-:W-:Y:S01]  /*7200*/  SHF.R.S32.HI R0, RZ, 0x1f, R3 ;  /* 0x0000001fff007819 */ /* 0x000fe20000011403 */
[----:B------:R-:W-:-:S04]  /*7210*/  IMAD.WIDE.U32 R8, R3, UR4, R8 ;  /* 0x0000000403087c25 */ /* 0x000fc8000f8e0008 */
[C---:B------:R-:W-:Y:S02]  /*7220*/  IMAD R4, R0.reuse, UR4, RZ ;  /* 0x0000000400047c24 */ /* 0x040fe4000f8e02ff */
[----:B------:R-:W-:Y:S02]  /*7230*/  IMAD R0, R0, UR6, RZ ;  /* 0x0000000600007c24 */ /* 0x000fe4000f8e02ff */
[C---:B------:R-:W-:Y:S01]  /*7240*/  IMAD R7, R3.reuse, UR5, R4 ;  /* 0x0000000503077c24 */ /* 0x040fe2000f8e0204 */
[----:B------:R-:W-:Y:S01]  /*7250*/  ULDC.64 UR4, c[0x0][0x3e8] ;  /* 0x0000fa0000047ab9 */ /* 0x000fe20000000a00 */
[C---:B------:R-:W-:Y:S01]  /*7260*/  IMAD.WIDE.U32 R10, R3.reuse, UR6, R10 ;  /* 0x00000006030a7c25 */ /* 0x040fe2000f8e000a */
[----:B------:R-:W-:Y:S01]  /*7270*/  LEA R6, P0, R8, UR4, 0x1 ;  /* 0x0000000408067c11 */ /* 0x000fe2000f8008ff */
[----:B------:R-:W-:Y:S02]  /*7280*/  UMOV UR4, 0xffffffff ;  /* 0xffffffff00047882 */ /* 0x000fe40000000000 */
[----:B------:R-:W-:Y:S01]  /*7290*/  IMAD R3, R3, UR7, R0 ;  /* 0x0000000703037c24 */ /* 0x000fe2000f8e0200 */
[----:B------:R-:W-:Y:S01]  /*72a0*/  ULDC.64 UR6, c[0x0][0x400] ;  /* 0x0001000000067ab9 */ /* 0x000fe20000000a00 */
[----:B------:R-:W-:Y:S01]  /*72b0*/  IMAD.IADD R7, R9, 0x1, R7 ;  /* 0x0000000109077824 */ /* 0x000fe200078e0207 */
[----:B------:R-:W-:Y:S01]  /*72c0*/  LEA R4, P1, R10, UR6, 0x1 ;  /* 0x000000060a047c11 */ /* 0x000fe2000f8208ff */
[----:B------:R-:W-:-:S03]  /*72d0*/  IMAD.IADD R3, R11, 0x1, R3 ;  /* 0x000000010b037824 */ /* 0x000fc600078e0203 */
[----:B------:R-:W-:Y:S02]  /*72e0*/  LEA.HI.X R7, R8, UR5, R7, 0x1, P0 ;  /* 0x0000000508077c11 */ /* 0x000fe400080f0c07 */
[----:B------:R-:W-:Y:S01]  /*72f0*/  LEA.HI.X R10, R10, UR7, R3, 0x1, P1 ;  /* 0x000000070a0a7c11 */ /* 0x000fe200088f0c03 */
[----:B------:R-:W-:Y:S06]  /*7300*/  BRA.DIV UR4, `(.L_x_2743) ;  /* 0x000001da04d47947 */ /* 0x000fec000b800000 */
[----:B------:R1:W2:Y:S04]  /*7310*/  SHFL.IDX PT, R3, R7, RZ, 0x1c1f ;  /* 0x001c1fff07037589 */ /* 0x0002a800000e0000 */
[----:B------:R1:W3:Y:S04]  /*7320*/  SHFL.IDX PT, R0, R6, RZ, 0x1c1f ;  /* 0x001c1fff06007589 */ /* 0x0002e800000e0000 */
[----:B------:R1:W4:Y:S04]  /*7330*/  SHFL.IDX PT, R5, R10, RZ, 0x1c1f ;  /* 0x001c1fff0a057589 */ /* 0x00032800000e0000 */
[----:B------:R1:W0:Y:S02]  /*7340*/  SHFL.IDX PT, R14, R4, RZ, 0x1c1f ;  /* 0x001c1fff040e7589 */ /* 0x00022400000e0000 */
.L_x_3064:
[----:B------:R-:W-:Y:S01]  /*7350*/  IMAD R40, R203, R40, RZ ;  /* 0x00000028cb287224 */ /* 0x000fe200078e02ff */
[----:B------:R-:W-:Y:S01]  /*7360*/  BSSY B1, `(.L_x_2744) ;  /* 0x000001d000017945 */ /* 0x000fe20003800000 */
[----:B------:R-:W-:Y:S02]  /*7370*/  CS2R R26, SRZ ;  /* 0x00000000001a7805 */ /* 0x000fe4000001ff00 */
[----:B------:R-:W-:Y:S02]  /*7380*/  CS2R R24, SRZ ;  /* 0x0000000000187805 */ /* 0x000fe4000001ff00 */
[----:B------:R-:W-:Y:S02]  /*7390*/  CS2R R28, SRZ ;  /* 0x00000000001c7805 */ /* 0x000fe4000001ff00 */
[----:B------:R-:W-:Y:S02]  /*73a0*/  ISETP.GE.AND P0, PT, R39, R40, PT ;  /* 0x000000282700720c */ /* 0x000fe40003f06270 */
[----:B------:R-:W-:-:S11]  /*73b0*/  CS2R R20, SRZ ;  /* 0x0000000000147805 */ /* 0x000fd6000001ff00 */
[----:B------:R-:W-:Y:S05]  /*73c0*/  @P0 BRA `(.L_x_2745) ;  /* 0x0000000000580947 */ /* 0x000fea0003800000 */
[----:B------:R-:W-:Y:S01]  /*73d0*/  ULDC UR4, c[0x0][0x3f4] ;  /* 0x0000fd0000047ab9 */ /* 0x000fe20000000800 */
[----:B---3--:R-:W-:Y:S01]  /*73e0*/  IMAD.MOV.U32 R8, RZ, RZ, R0 ;  /* 0x000000ffff087224 */ /* 0x008fe200078e0000 */
[----:B------:R-:W-:Y:S01]  /*73f0*/  ISETP.GE.AND P3, PT, R207, UR4, PT ;  /* 0x00000004cf007c0c */ /* 0x000fe2000bf66270 */
[----:B--2---:R-:W-:Y:S01]  /*7400*/  IMAD.MOV.U32 R9, RZ, RZ, R3 ;  /* 0x000000ffff097224 */ /* 0x004fe200078e0003 */
[----:B------:R-:W-:Y:S01]  /*7410*/  ISETP.GE.AND P2, PT, R200, UR4, PT ;  /* 0x00000004c8007c0c */ /* 0x000fe2000bf46270 */
[----:B----4-:R-:W-:Y:S01]  /*7420*/  IMAD.MOV.U32 R15, RZ, RZ, R5 ;  /* 0x000000ffff0f7224 */ /* 0x010fe200078e0005 */
[----:B------:R-:W-:-:S09]  /*7430*/  CS2R R28, SRZ ;  /* 0x00000000001c7805 */ /* 0x000fd2000001ff00 */
[C---:B0-----:R-:W-:Y:S01]  /*7440*/  @!P3 IMAD.SHL.U32 R13, R207.reuse, 0x2, RZ ;  /* 0x00000002cf0db824 */ /* 0x041fe200078e00ff */
[----:B------:R-:W-:Y:S01]  /*7450*/  @!P3 SHF.L.U64.HI R24, R207, 0x1, R32 ;  /* 0x00000001cf18b819 */ /* 0x000fe20000010220 */
[----:B------:R-:W-:-:S03]  /*7460*/  @!P2 IMAD.WIDE R30, R200, 0x2, R8 ;  /* 0x00000002c81ea825 */ /* 0x000fc600078e0208 */
        /* <DEDUP_REMOVED lines=12> */
.L_x_2745:
[----:B------:R-:W-:Y:S05]  /*7530*/  BSYNC B1 ;  /* 0x0000000000017941 */ /* 0x000fea0003800000 */
.L_x_2744:
[----:B--2--5:R-:W-:Y:S01]  /*7540*/  IMAD.MOV.U32 R3, RZ, RZ, R27 ;  /* 0x000000ffff037224 */ /* 0x024fe200078e001b */
[----:B------:R-:W-:Y:S01]  /*7550*/  UMOV UR4, 0xffffffff ;  /* 0xffffffff00047882 */ /* 0x000fe20000000000 */
[----:B----4-:R-:W-:Y:S02]  /*7560*/  IMAD.MOV.U32 R5, RZ, RZ, R24 ;  /* 0x000000ffff057224 */ /* 0x010fe400078e0018 */
[----:B0-----:R-:W-:Y:S02]  /*7570*/  IMAD.MOV.U32 R8, RZ, RZ, R25 ;  /* 0x000000ffff087224 */ /* 0x001fe400078e0019 */
[----:B---3--:R-:W-:Y:S01]  /*7580*/  IMAD.MOV.U32 R0, RZ, RZ, R26 ;  /* 0x000000ffff007224 */ /* 0x008fe200078e001a */
[----:B------:R-:W-:Y:S01]  /*7590*/  PRMT R41, R3, 0x5410, R5 ;  /* 0x0000541003297816 */ /* 0x000fe20000000005 */
[----:B------:R-:W-:Y:S01]  /*75a0*/  IMAD.MOV.U32 R5, RZ, RZ, R20 ;  /* 0x000000ffff057224 */ /* 0x000fe200078e0014 */
[----:B------:R-:W-:Y:S01]  /*75b0*/  PRMT R43, R8, 0x7610, R43 ;  /* 0x00007610082b7816 */ /* 0x000fe2000000002b */
[----:B------:R-:W-:Y:S01]  /*75c0*/  IMAD.MOV.U32 R8, RZ, RZ, R21 ;  /* 0x000000ffff087224 */ /* 0x000fe200078e0015 */
[----:B------:R-:W-:Y:S01]  /*75d0*/  PRMT R35, R0, 0x7610, R35 ;  /* 0x0000761000237816 */ /* 0x000fe20000000023 */
[----:B------:R-:W-:-:S02]  /*75e0*/  IMAD.MOV.U32 R0, RZ, RZ, R28 ;  /* 0x000000ffff007224 */ /* 0x000fc400078e001c */
[----:B------:R-:W-:Y:S01]  /*75f0*/  IMAD.MOV.U32 R3, RZ, RZ, R29 ;  /* 0x000000ffff037224 */ /* 0x000fe200078e001d */
[----:B------:R-:W-:Y:S02]  /*7600*/  PRMT R44, R5, 0x5410, R8 ;  /* 0x00005410052c7816 */ /* 0x000fe40000000008 */
[----:B------:R-:W-:Y:S02]  /*7610*/  CS2R R8, SRZ ;  /* 0x0000000000087805 */ /* 0x000fe4000001ff00 */
[----:B------:R-:W-:Y:S02]  /*7620*/  PRMT R35, R35, 0x5410, R0 ;  /* 0x0000541023237816 */ /* 0x000fe40000000000 */
[----:B------:R-:W-:Y:S01]  /*7630*/  PRMT R43, R43, 0x5410, R3 ;  /* 0x000054102b2b7816 */ /* 0x000fe20000000003 */
[----:B------:R-:W-:Y:S06]  /*7640*/  BRA.DIV UR4, `(.L_x_2746) ;  /* 0x000001da04747947 */ /* 0x000fec000b800000 */
[----:B------:R0:W2:Y:S04]  /*7650*/  SHFL.IDX PT, R3, R7, 0x1, 0x1c1f ;  /* 0x003c1f0007037f89 */ /* 0x0000a800000e0000 */
[----:B------:R0:W3:Y:S04]  /*7660*/  SHFL.IDX PT, R0, R6, 0x1, 0x1c1f ;  /* 0x003c1f0006007f89 */ /* 0x0000e800000e0000 */
[----:B------:R0:W4:Y:S04]  /*7670*/  SHFL.IDX PT, R5, R10, 0x1, 0x1c1f ;  /* 0x003c1f000a057f89 */ /* 0x00012800000e0000 */
[----:B-1----:R-:W1:Y:S02]  /*7680*/  SHFL.IDX PT, R4, R4, 0x1, 0x1c1f ;  /* 0x003c1f0004047f89 */ /* 0x002e6400000e0000 */
.L_x_3070:
[----:B------:R-:W-:Y:S01]  /*7690*/  VIADD R39, R39, 0x40 ;  /* 0x0000004027277836 */ /* 0x000fe20000000000 */
[----:B0-----:R-:W-:Y:S01]  /*76a0*/  LEA.HI R6, R232, R232, RZ, 0x1 ;  /* 0x000000e8e8067211 */ /* 0x001fe200078f08ff */
[----:B------:R-:W-:Y:S01]  /*76b0*/  BSSY B1, `(.L_x_2747) ;  /* 0x000001e000017945 */ /* 0x000fe20003800000 */
[----:B------:R-:W-:Y:S02]  /*76c0*/  CS2R R10, SRZ ;  /* 0x00000000000a7805 */ /* 0x000fe4000001ff00 */
[----:B------:R-:W-:Y:S02]  /*76d0*/  CS2R R14, SRZ ;  /* 0x00000000000e7805 */ /* 0x000fe4000001ff00 */
[----:B------:R-:W-:Y:S02]  /*76e0*/  ISETP.GE.AND P0, PT, R39, R40, PT ;  /* 0x000000282700720c */ /* 0x000fe40003f06270 */
[----:B------:R-:W-:Y:S02]  /*76f0*/  CS2R R12, SRZ ;  /* 0x00000000000c7805 */ /* 0x000fe4000001ff00 */
[----:B------:R-:W-:-:S05]  /*7700*/  LOP3.LUT R7, R6, 0xfffffffe, RZ, 0xc0, !PT ;  /* 0xfffffffe06077812 */ /* 0x000fca00078ec0ff */
[----:B------:R-:W-:-:S05]  /*7710*/  IMAD.IADD R7, R232, 0x1, -R7 ;  /* 0x00000001e8077824 */ /* 0x000fca00078e0a07 */
[----:B------:R-:W-:Y:S01]  /*7720*/  SHF.L.U32 R36, R7, 0x1f, RZ ;  /* 0x0000001f07247819 */ /* 0x000fe200000006ff */
[----:B------:R-:W-:Y:S06]  /*7730*/  @P0 BRA `(.L_x_2748) ;  /* 0x0000000000540947 */ /* 0x000fec0003800000 */
[----:B------:R-:W-:Y:S01]  /*7740*/  ULDC UR4, c[0x0][0x3f4] ;  /* 0x0000fd0000047ab9 */ /* 0x000fe20000000800 */
[----:B---3--:R-:W-:Y:S01]  /*7750*/  IMAD.MOV.U32 R6, RZ, RZ, R0 ;  /* 0x000000ffff067224 */ /* 0x008fe200078e0000 */
[----:B------:R-:W-:Y:S01]  /*7760*/  ISETP.GE.AND P2, PT, R200, UR4, PT ;  /* 0x00000004c8007c0c */ /* 0x000fe2000bf46270 */
[----:B--2---:R-:W-:Y:S01]  /*7770*/  IMAD.MOV.U32 R7, RZ, RZ, R3 ;  /* 0x000000ffff077224 */ /* 0x004fe200078e0003 */
[----:B------:R-:W-:Y:S02]  /*7780*/  ISETP.GE.AND P3, PT, R207, UR4, PT ;  /* 0x00000004cf007c0c */ /* 0x000fe4000bf66270 */
[----:B------:R-:W-:-:S09]  /*7790*/  CS2R R14, SRZ ;  /* 0x00000000000e7805 */ /* 0x000fd2000001ff00 */
[C---:B------:R-:W-:Y:S02]  /*77a0*/  @!P2 IMAD.WIDE R38, R200.reuse, 0x2, R6 ;  /* 0x00000002c826a825 */ /* 0x040fe400078e0206 */
[C---:B------:R-:W-:Y:S02]  /*77b0*/  @!P3 SHF.L.U64.HI R10, R207.reuse, 0x1, R32 ;  /* 0x00000001cf0ab819 */ /* 0x040fe40000010220 */
[----:B------:R-:W-:Y:S01]  /*77c0*/  @!P3 IMAD.SHL.U32 R7, R207, 0x2, RZ ;  /* 0x00000002cf07b824 */ /* 0x000fe200078e00ff */
[----:B------:R-:W-:Y:S02]  /*77d0*/  CS2R R8, SRZ ;  /* 0x0000000000087805 */ /* 0x000fe4000001ff00 */
[----:B------:R-:W-:Y:S01]  /*77e0*/  CS2R R12, SRZ ;  /* 0x00000000000c7805 */ /* 0x000fe2000001ff00 */
[----:B------:R0:W5:Y:S01]  /*77f0*/  @!P2 LD.E.64 R14, desc[UR38][R38.64] ;  /* 0x00000026260ea980 */ /* 0x000162000c101b00 */
[----:B-1--4-:R-:W-:Y:S01]  /*7800*/  @!P2 IMAD.WIDE R32, R200, 0x2, R4 ;  /* 0x00000002c820a825 */ /* 0x012fe200078e0204 */
[----:B------:R-:W-:-:S02]  /*7810*/  @!P3 IADD3 R30, P0, R0, R7, RZ ;  /* 0x00000007001eb210 */ /* 0x000fc40007f1e0ff */
[----:B------:R-:W-:Y:S02]  /*7820*/  @!P3 IADD3 R6, P1, R4, R7, RZ ;  /* 0x000000070406b210 */ /* 0x000fe40007f3e0ff */
[----:B------:R0:W5:Y:S01]  /*7830*/  @!P2 LD.E.64 R8, desc[UR38][R32.64] ;  /* 0x000000262008a980 */ /* 0x000162000c101b00 */
[--C-:B------:R-:W-:Y:S02]  /*7840*/  @!P3 IMAD.X R31, R3, 0x1, R10.reuse, P0 ;  /* 0x00000001031fb824 */ /* 0x100fe400000e060a */
[----:B------:R-:W-:Y:S01]  /*7850*/  @!P3 IMAD.X R7, R5, 0x1, R10, P1 ;  /* 0x000000010507b824 */ /* 0x000fe200008e060a */
[----:B------:R-:W-:Y:S02]  /*7860*/  CS2R R10, SRZ ;  /* 0x00000000000a7805 */ /* 0x000fe4000001ff00 */
[----:B------:R0:W5:Y:S04]  /*7870*/  @!P3 LD.E.64 R12, desc[UR38][R30.64] ;  /* 0x000000261e0cb980 */ /* 0x000168000c101b00 */
[----:B------:R0:W5:Y:S02]  /*7880*/  @!P3 LD.E.64 R10, desc[UR38][R6.64] ;  /* 0x00000026060ab980 */ /* 0x000164000c101b00 */
.L_x_2748:
[----:B------:R-:W-:Y:S05]  /*7890*/  BSYNC B1 ;  /* 0x0000000000017941 */ /* 0x000fea0003800000 */
.L_x_2747:
[----:B------:R-:W0:Y:S01]  /*78a0*/  SYNCS.PHASECHK.TRANS64.TRYWAIT P0, [R19+URZ+0x22800], R36 ;  /* 0x02280024130075a7 */ /* 0x000e22000800017f */
[----:B---3--:R-:W-:Y:S01]  /*78b0*/  IMAD.SHL.U32 R0, R37, 0x40, RZ ;  /* 0x0000004025007824 */ /* 0x008fe200078e00ff */
[----:B------:R-:W-:Y:S01]  /*78c0*/  VIADDMNMX R42, R40, -R209, 0x80, PT ;  /* 0x00000080282a7446 */ /* 0x000fe200038009d1 */
[----:B-1---5:R-:W-:Y:S01]  /*78d0*/  IMAD.MOV.U32 R4, RZ, RZ, R8 ;  /* 0x000000ffff047224 */ /* 0x022fe200078e0008 */
[----:B------:R-:W-:Y:S01]  /*78e0*/  BSSY B1, `(.L_x_2749) ;  /* 0x0000019000017945 */ /* 0x000fe20003800000 */
[----:B----4-:R-:W-:Y:S01]  /*78f0*/  IMAD.MOV.U32 R5, RZ, RZ, R11 ;  /* 0x000000ffff057224 */ /* 0x010fe200078e000b */
[----:B--2---:R-:W-:Y:S01]  /*7900*/  LOP3.LUT R3, R0, 0x1c0, RZ, 0xc0, !PT ;  /* 0x000001c000037812 */ /* 0x004fe200078ec0ff */
[----:B0-----:R-:W-:Y:S01]  /*7910*/  IMAD.MOV.U32 R6, RZ, RZ, R14 ;  /* 0x000000ffff067224 */ /* 0x001fe200078e000e */
[----:B------:R-:W-:Y:S01]  /*7920*/  PRMT R45, R4, 0x7610, R45 ;  /* 0x00007610042d7816 */ /* 0x000fe2000000002d */
[----:B------:R-:W-:Y:S01]  /*7930*/  IMAD.MOV.U32 R4, RZ, RZ, R10 ;  /* 0x000000ffff047224 */ /* 0x000fe200078e000a */
[----:B------:R-:W-:-:S02]  /*7940*/  LOP3.LUT R0, R3, 0x18, R16, 0xf8, !PT ;  /* 0x0000001803007812 */ /* 0x000fc400078ef810 */
[----:B------:R-:W-:Y:S02]  /*7950*/  SHF.R.U32.HI R3, RZ, 0x3, R3 ;  /* 0x00000003ff037819 */ /* 0x000fe40000011603 */
[----:B------:R-:W-:Y:S01]  /*7960*/  PRMT R46, R4, 0x5410, R5 ;  /* 0x00005410042e7816 */ /* 0x000fe20000000005 */
[----:B------:R-:W-:Y:S01]  /*7970*/  IMAD.MOV.U32 R4, RZ, RZ, R15 ;  /* 0x000000ffff047224 */ /* 0x000fe200078e000f */
[----:B------:R-:W-:Y:S01]  /*7980*/  LOP3.LUT R3, R0, R3, RZ, 0x3c, !PT ;  /* 0x0000000300037212 */ /* 0x000fe200078e3cff */
[----:B------:R-:W-:Y:S01]  /*7990*/  IMAD.MOV.U32 R0, RZ, RZ, R9 ;  /* 0x000000ffff007224 */ /* 0x000fe200078e0009 */
[----:B------:R-:W-:Y:S01]  /*79a0*/  PRMT R47, R6, 0x7610, R47 ;  /* 0x00007610062f7816 */ /* 0x000fe2000000002f */
[----:B------:R-:W-:Y:S01]  /*79b0*/  IMAD.MOV.U32 R5, RZ, RZ, R12 ;  /* 0x000000ffff057224 */ /* 0x000fe200078e000c */
[----:B------:R-:W-:Y:S02]  /*79c0*/  LOP3.LUT P2, RZ, R37, 0x4, RZ, 0xc0, !PT ;  /* 0x0000000425ff7812 */ /* 0x000fe4000784c0ff */
[----:B------:R-:W-:Y:S01]  /*79d0*/  PRMT R45, R45, 0x5410, R0 ;  /* 0x000054102d2d7816 */ /* 0x000fe20000000000 */
[----:B------:R-:W-:Y:S01]  /*79e0*/  IMAD R0, R220, 0x200, R3 ;  /* 0x00000200dc007824 */ /* 0x000fe200078e0203 */
[----:B------:R-:W-:-:S02]  /*79f0*/  PRMT R47, R47, 0x5410, R4 ;  /* 0x000054102f2f7816 */ /* 0x000fc40000000004 */
[----:B------:R-:W-:Y:S01]  /*7a00*/  PRMT R48, R5, 0x7610, R48 ;  /* 0x0000761005307816 */ /* 0x000fe20000000030 */
[----:B------:R-:W-:Y:S01]  /*7a10*/  IMAD R3, R0, 0x2, R19 ;  /* 0x0000000200037824 */ /* 0x000fe200078e0213 */
[----:B------:R-:W-:Y:S01]  /*7a20*/  ISETP.GE.AND P1, PT, R23, R42, PT ;  /* 0x0000002a1700720c */ /* 0x000fe20003f26270 */
[----:B------:R-:W-:Y:S02]  /*7a30*/  IMAD.MOV.U32 R5, RZ, RZ, R13 ;  /* 0x000000ffff057224 */ /* 0x000fe400078e000d */
[C---:B------:R-:W-:Y:S02]  /*7a40*/  VIADD R4, R3.reuse, 0x18400 ;  /* 0x0001840003047836 */ /* 0x040fe40000000000 */
[----:B------:R-:W-:Y:S01]  /*7a50*/  VIADD R0, R3, 0x18440 ;  /* 0x0001844003007836 */ /* 0x000fe20000000000 */
[----:B------:R-:W-:Y:S07]  /*7a60*/  @!P0 BRA `(.L_x_2750) ;  /* 0x000001d400e08947 */ /* 0x000fee0003800000 */
.L_x_3071:
[----:B------:R-:W-:Y:S05]  /*7a70*/  BSYNC B1 ;  /* 0x0000000000017941 */ /* 0x000fea0003800000 */
.L_x_2749:
[----:B------:R-:W-:Y:S01]  /*7a80*/  BSSY B1, `(.L_x_2751) ;  /* 0x000005f000017945 */ /* 0x000fe20003800000 */
[----:B------:R-:W-:Y:S01]  /*7a90*/  PRMT R48, R48, 0x5410, R5 ;  /* 0x0000541030307816 */ /* 0x000fe20000000005 */
[----:B------:R-:W-:Y:S02]  /*7aa0*/  @P2 VIADD R0, R4, 0xffffffc0 ;  /* 0xffffffc004002836 */ /* 0x000fe40000000000 */
[----:B------:R-:W-:Y:S05]  /*7ab0*/  @P1 BRA `(.L_x_2752) ;  /* 0x00000004006c1947 */ /* 0x000fea0003800000 */
[----:B------:R-:W1:Y:S01]  /*7ac0*/  LDC R4, c[0x0][0x3f4] ;  /* 0x0000fd00ff047b82 */ /* 0x000e620000000800 */
[----:B------:R-:W-:Y:S01]  /*7ad0*/  BSSY B2, `(.L_x_2753) ;  /* 0x000002e000027945 */ /* 0x000fe20003800000 */
[-C--:B-1----:R-:W-:Y:S02]  /*7ae0*/  ISETP.GE.AND P0, PT, R200, R4.reuse, PT ;  /* 0x00000004c800720c */ /* 0x082fe40003f06270 */
[----:B------:R-:W-:-:S11]  /*7af0*/  ISETP.GE.AND P1, PT, R207, R4, PT ;  /* 0x00000004cf00720c */ /* 0x000fd60003f26270 */
[----:B------:R-:W-:Y:S05]  /*7b00*/  @P0 BRA `(.L_x_2754) ;  /* 0x0000000000a80947 */ /* 0x000fea0003800000 */
[----:B------:R-:W1:Y:S01]  /*7b10*/  LDS.128 R4, [R3+0x18400] ;  /* 0x0184000003047984 */ /* 0x000e620000000c00 */
[----:B------:R-:W-:Y:S01]  /*7b20*/  SHF.R.U32.HI R31, RZ, 0x10, R29 ;  /* 0x00000010ff1f7819 */ /* 0x000fe2000001161d */
[--C-:B------:R-:W-:Y:S01]  /*7b30*/  HADD2.F32 R32, -RZ, R35.reuse.H0_H0 ;  /* 0x20000023ff207230 */ /* 0x100fe20000004100 */
[----:B------:R-:W-:Y:S01]  /*7b40*/  SHF.R.U32.HI R33, RZ, 0x10, R27 ;  /* 0x00000010ff217819 */ /* 0x000fe2000001161b */
[----:B------:R-:W-:Y:S01]  /*7b50*/  HADD2.F32 R30, -RZ, R35.H1_H1 ;  /* 0x30000023ff1e7230 */ /* 0x000fe20000004100 */
[----:B------:R-:W-:Y:S01]  /*7b60*/  SHF.R.U64 R39, R28, 0x10, R29 ;  /* 0x000000101c277819 */ /* 0x000fe2000000121d */
[----:B------:R-:W-:Y:S01]  /*7b70*/  HADD2.F32 R31, -RZ, R31.H0_H0 ;  /* 0x2000001fff1f7230 */ /* 0x000fe20000004100 */
[----:B------:R-:W-:Y:S01]  /*7b80*/  SHF.R.U64 R37, R26, 0x10, R27 ;  /* 0x000000101a257819 */ /* 0x000fe2000000121b */
[----:B------:R-:W-:Y:S02]  /*7b90*/  HADD2.F32 R33, -RZ, R33.H0_H0 ;  /* 0x20000021ff217230 */ /* 0x000fe40000004100 */
[----:B-1----:R-:W-:-:S02]  /*7ba0*/  HADD2.F32 R28, -RZ, R7.H0_H0 ;  /* 0x20000007ff1c7230 */ /* 0x002fc40000004100 */
[----:B------:R-:W-:Y:S02]  /*7bb0*/  HADD2.F32 R29, -RZ, R7.H1_H1 ;  /* 0x30000007ff1d7230 */ /* 0x000fe40000004100 */
[--C-:B------:R-:W-:Y:S02]  /*7bc0*/  HADD2.F32 R7, -RZ, R4.reuse.H0_H0 ;  /* 0x20000004ff077230 */ /* 0x100fe40000004100 */
[----:B------:R-:W-:Y:S02]  /*7bd0*/  HADD2.F32 R4, -RZ, R4.H1_H1 ;  /* 0x30000004ff047230 */ /* 0x000fe40000004100 */
[C---:B------:R-:W-:Y:S01]  /*7be0*/  FMUL.FTZ R38, R29.reuse, R31 ;  /* 0x0000001f1d267220 */ /* 0x040fe20000410000 */
[-C--:B------:R-:W-:Y:S01]  /*7bf0*/  FMUL.FTZ R35, R29, R33.reuse ;  /* 0x000000211d237220 */ /* 0x080fe20000410000 */
[--C-:B------:R-:W-:Y:S02]  /*7c00*/  HADD2.F32 R26, -RZ, R6.reuse.H0_H0 ;  /* 0x20000006ff1a7230 */ /* 0x100fe40000004100 */
[----:B0-----:R-:W-:Y:S01]  /*7c10*/  FMUL.FTZ R36, R4, R32 ;  /* 0x0000002004247220 */ /* 0x001fe20000410000 */
[----:B------:R-:W-:Y:S01]  /*7c20*/  FFMA.FTZ R40, R28, R33, R38 ;  /* 0x000000211c287223 */ /* 0x000fe20000010026 */
[----:B------:R-:W-:-:S02]  /*7c30*/  HADD2.F32 R27, -RZ, R6.H1_H1 ;  /* 0x30000006ff1b7230 */ /* 0x000fc40000004100 */
[-C--:B------:R-:W-:Y:S01]  /*7c40*/  FMUL.FTZ R38, R4, R30.reuse ;  /* 0x0000001e04267220 */ /* 0x080fe20000410000 */
[C---:B------:R-:W-:Y:S01]  /*7c50*/  FFMA.FTZ R36, R7.reuse, R30, -R36 ;  /* 0x0000001e07247223 */ /* 0x040fe20000010824 */
[----:B------:R-:W-:Y:S02]  /*7c60*/  HADD2.F32 R6, -RZ, R5.H0_H0 ;  /* 0x20000005ff067230 */ /* 0x000fe40000004100 */
[----:B------:R-:W-:Y:S01]  /*7c70*/  FFMA.FTZ R35, R28, R31, -R35 ;  /* 0x0000001f1c237223 */ /* 0x000fe20000010823 */
[----:B------:R-:W-:Y:S02]  /*7c80*/  HADD2.F32 R30, -RZ, R41.H0_H0 ;  /* 0x20000029ff1e7230 */ /* 0x000fe40000004100 */
[----:B------:R-:W-:Y:S01]  /*7c90*/  FFMA.FTZ R31, R7, R32, R38 ;  /* 0x00000020071f7223 */ /* 0x000fe20000010026 */
[----:B------:R-:W-:Y:S02]  /*7ca0*/  HADD2.F32 R5, -RZ, R5.H1_H1 ;  /* 0x30000005ff057230 */ /* 0x000fe40000004100 */
[----:B------:R-:W-:-:S02]  /*7cb0*/  HADD2.F32 R28, -RZ, R43.H1_H1 ;  /* 0x3000002bff1c7230 */ /* 0x000fc40000004100 */
[C---:B------:R-:W-:Y:S01]  /*7cc0*/  FMUL.FTZ R33, R27.reuse, R30 ;  /* 0x0000001e1b217220 */ /* 0x040fe20000410000 */
[----:B------:R-:W-:Y:S02]  /*7cd0*/  HADD2.F32 R29, -RZ, R37.H0_H0 ;  /* 0x20000025ff1d7230 */ /* 0x000fe40000004100 */
[----:B------:R-:W-:Y:S02]  /*7ce0*/  HADD2.F32 R4, -RZ, R39.H0_H0 ;  /* 0x20000027ff047230 */ /* 0x000fe40000004100 */
[-C--:B------:R-:W-:Y:S01]  /*7cf0*/  FMUL.FTZ R27, R27, R28.reuse ;  /* 0x0000001c1b1b7220 */ /* 0x080fe20000410000 */
[C---:B------:R-:W-:Y:S01]  /*7d00*/  FFMA.FTZ R33, R26.reuse, R28, -R33 ;  /* 0x0000001c1a217223 */ /* 0x040fe20000010821 */
[C---:B------:R-:W-:Y:S01]  /*7d10*/  FMUL.FTZ R7, R5.reuse, R29 ;  /* 0x0000001d05077220 */ /* 0x040fe20000410000 */
[----:B------:R-:W-:Y:S01]  /*7d20*/  FMUL.FTZ R32, R5, R4 ;  /* 0x0000000405207220 */ /* 0x000fe20000410000 */
[----:B------:R-:W-:Y:S02]  /*7d30*/  FFMA.FTZ R26, R26, R30, R27 ;  /* 0x0000001e1a1a7223 */ /* 0x000fe4000001001b */
[----:B------:R-:W-:Y:S01]  /*7d40*/  FFMA.FTZ R5, R6, R4, -R7 ;  /* 0x0000000406057223 */ /* 0x000fe20000010807 */
[----:B------:R-:W-:Y:S01]  /*7d50*/  F2FP.F16.F32.PACK_AB R7, R40, R35 ;  /* 0x000000232807723e */ /* 0x000fe200000000ff */
[----:B------:R-:W-:Y:S01]  /*7d60*/  FFMA.FTZ R32, R6, R29, R32 ;  /* 0x0000001d06207223 */ /* 0x000fe20000010020 */
[----:B------:R-:W-:-:S02]  /*7d70*/  F2FP.F16.F32.PACK_AB R4, R31, R36 ;  /* 0x000000241f04723e */ /* 0x000fc400000000ff */
[----:B------:R-:W-:Y:S02]  /*7d80*/  F2FP.F16.F32.PACK_AB R6, R26, R33 ;  /* 0x000000211a06723e */ /* 0x000fe400000000ff */
[----:B------:R-:W-:-:S05]  /*7d90*/  F2FP.F16.F32.PACK_AB R5, R32, R5 ;  /* 0x000000052005723e */ /* 0x000fca00000000ff */
[----:B------:R1:W-:Y:S02]  /*7da0*/  STS.128 [R3+0x18400], R4 ;  /* 0x0184000403007388 */ /* 0x0003e40000000c00 */
.L_x_2754:
[----:B------:R-:W-:Y:S05]  /*7db0*/  BSYNC B2 ;  /* 0x0000000000027941 */ /* 0x000fea0003800000 */
.L_x_2753:
[----:B------:R-:W-:Y:S05]  /*7dc0*/  @P1 BRA `(.L_x_2752) ;  /* 0x0000000000a81947 */ /* 0x000fea0003800000 */
[----:B-1----:R-:W1:Y:S01]  /*7dd0*/  LDS.128 R4, [R0] ;  /* 0x0000000000047984 */ /* 0x002e620000000c00 */
[----:B------:R-:W-:Y:S01]  /*7de0*/  SHF.R.U32.HI R27, RZ, 0x10, R21 ;  /* 0x00000010ff1b7819 */ /* 0x000fe20000011615 */
[----:B------:R-:W-:Y:S01]  /*7df0*/  HADD2.F32 R28, -RZ, R41.H1_H1 ;  /* 0x30000029ff1c7230 */ /* 0x000fe20000004100 */
[--C-:B------:R-:W-:Y:S01]  /*7e00*/  SHF.R.U32.HI R29, RZ, 0x10, R25.reuse ;  /* 0x00000010ff1d7819 */ /* 0x100fe20000011619 */
[----:B------:R-:W-:Y:S01]  /*7e10*/  HADD2.F32 R26, -RZ, R44.H0_H0 ;  /* 0x2000002cff1a7230 */ /* 0x000fe20000004100 */
        /* <DEDUP_REMOVED lines=11> */
[----:B------:R-:W-:Y:S01]  /*7ed0*/  FMUL.FTZ R30, R4, R28 ;  /* 0x0000001c041e7220 */ /* 0x000fe20000410000 */
[----:B0-----:R-:W-:Y:S01]  /*7ee0*/  FFMA.FTZ R36, R24, R29, R32 ;  /* 0x0000001d18247223 */ /* 0x001fe20000010020 */
        /* <DEDUP_REMOVED lines=23> */
[----:B------:R2:W-:Y:S02]  /*8060*/  STS.128 [R0], R4 ;  /* 0x0000000400007388 */ /* 0x0005e40000000c00 */
.L_x_2752:
[----:B------:R-:W-:Y:S05]  /*8070*/  BSYNC B1 ;  /* 0x0000000000017941 */ /* 0x000fea0003800000 */
.L_x_2751:
[----:B------:R-:W-:-:S13]  /*8080*/  ISETP.GE.AND P0, PT, R231, R42, PT ;  /* 0x0000002ae700720c */ /* 0x000fda0003f06270 */
[----:B------:R-:W-:Y:S05]  /*8090*/  @P0 BRA `(.L_x_2755) ;  /* 0x0000001800480947 */ /* 0x000fea0003800000 */
[----:B-12---:R-:W1:Y:S01]  /*80a0*/  LDC R4, c[0x0][0x3f4] ;  /* 0x0000fd00ff047b82 */ /* 0x006e620000000800 */
[----:B------:R-:W-:Y:S01]  /*80b0*/  BSSY B1, `(.L_x_2756) ;  /* 0x000002e000017945 */ /* 0x000fe20003800000 */
[-C--:B-1----:R-:W-:Y:S02]  /*80c0*/  ISETP.GE.AND P0, PT, R200, R4.reuse, PT ;  /* 0x00000004c800720c */ /* 0x082fe40003f06270 */
[----:B------:R-:W-:-:S11]  /*80d0*/  ISETP.GE.AND P1, PT, R207, R4, PT ;  /* 0x00000004cf00720c */ /* 0x000fd60003f26270 */
[----:B------:R-:W-:Y:S05]  /*80e0*/  @P0 BRA `(.L_x_2757) ;  /* 0x0000000000a80947 */ /* 0x000fea0003800000 */
[----:B------:R-:W1:Y:S01]  /*80f0*/  LDS.128 R4, [R3+0x1a400] ;  /* 0x01a4000003047984 */ /* 0x000e620000000c00 */
[----:B------:R-:W-:Y:S01]  /*8100*/  SHF.R.U32.HI R21, RZ, 0x10, R15 ;  /* 0x00000010ff157819 */ /* 0x000fe2000001160f */
[----:B------:R-:W-:Y:S01]  /*8110*/  HADD2.F32 R24, -RZ, R45.H0_H0 ;  /* 0x2000002dff187230 */ /* 0x000fe20000004100 */
[----:B------:R-:W-:Y:S01]  /*8120*/  SHF.R.U32.HI R25, RZ, 0x10, R9 ;  /* 0x00000010ff197819 */ /* 0x000fe20000011609 */
        /* <DEDUP_REMOVED lines=13> */
[----:B------:R-:W-:Y:S01]  /*8200*/  FFMA.FTZ R30, R14, R25, R28 ;  /* 0x000000190e1e7223 */ /* 0x000fe2000001001c */
[----:B------:R-:W-:-:S02]  /*8210*/  HADD2.F32 R9, -RZ, R6.H1_H1 ;  /* 0x30000006ff097230 */ /* 0x000fc40000004100 */
[-C--:B------:R-:W-:Y:S01]  /*8220*/  FMUL.FTZ R28, R4, R20.reuse ;  /* 0x00000014041c7220 */ /* 0x080fe20000410000 */
[C---:B------:R-:W-:Y:S01]  /*8230*/  FFMA.FTZ R26, R7.reuse, R20, -R26 ;  /* 0x00000014071a7223 */ /* 0x040fe2000001081a */
[----:B------:R-:W-:Y:S02]  /*8240*/  HADD2.F32 R6, -RZ, R5.H0_H0 ;  /* 0x20000005ff067230 */ /* 0x000fe40000004100 */
[----:B------:R-:W-:Y:S01]  /*8250*/  FFMA.FTZ R27, R14, R21, -R27 ;  /* 0x000000150e1b7223 */ /* 0x000fe2000001081b */
[----:B------:R-:W-:Y:S02]  /*8260*/  HADD2.F32 R20, -RZ, R45.H1_H1 ;  /* 0x3000002dff147230 */ /* 0x000fe40000004100 */
        /* <DEDUP_REMOVED lines=18> */
.L_x_2757:
[----:B------:R-:W-:Y:S05]  /*8390*/  BSYNC B1 ;  /* 0x0000000000017941 */ /* 0x000fea0003800000 */
.L_x_2756:
[----:B------:R-:W-:Y:S05]  /*83a0*/  @P1 BRA `(.L_x_2755) ;  /* 0x0000001400841947 */ /* 0x000fea0003800000 */
[----:B-1----:R-:W1:Y:S01]  /*83b0*/  LDS.128 R4, [R0+0x2000] ;  /* 0x0020000000047984 */ /* 0x002e620000000c00 */
[--C-:B------:R-:W-:Y:S02]  /*83c0*/  SHF.R.U64 R25, R12, 0x10, R13.reuse ;  /* 0x000000100c197819 */ /* 0x100fe4000000120d */
[----:B------:R-:W-:Y:S01]  /*83d0*/  SHF.R.U32.HI R12, RZ, 0x10, R13 ;  /* 0x00000010ff0c7819 */ /* 0x000fe2000001160d */
[----:B------:R-:W-:Y:S01]  /*83e0*/  HADD2.F32 R13, -RZ, R46.H0_H0 ;  /* 0x2000002eff0d7230 */ /* 0x000fe20000004100 */
[--C-:B------:R-:W-:Y:S02]  /*83f0*/  SHF.R.U32.HI R14, RZ, 0x10, R11.reuse ;  /* 0x00000010ff0e7819 */ /* 0x100fe4000001160b */
[----:B------:R-:W-:Y:S01]  /*8400*/  SHF.R.U64 R24, R10, 0x10, R11 ;  /* 0x000000100a187819 */ /* 0x000fe2000000120b */
[----:B------:R-:W-:Y:S02]  /*8410*/  HADD2.F32 R12, -RZ, R12.H0_H0 ;  /* 0x2000000cff0c7230 */ /* 0x000fe40000004100 */
[----:B------:R-:W-:-:S02]  /*8420*/  HADD2.F32 R14, -RZ, R14.H0_H0 ;  /* 0x2000000eff0e7230 */ /* 0x000fc40000004100 */
[----:B------:R-:W-:Y:S02]  /*8430*/  HADD2.F32 R11, -RZ, R48.H0_H0 ;  /* 0x20000030ff0b7230 */ /* 0x000fe40000004100 */
[--C-:B-1----:R-:W-:Y:S02]  /*8440*/  HADD2.F32 R10, -RZ, R7.reuse.H1_H1 ;  /* 0x30000007ff0a7230 */ /* 0x102fe40000004100 */
[--C-:B------:R-:W-:Y:S02]  /*8450*/  HADD2.F32 R3, -RZ, R4.reuse.H0_H0 ;  /* 0x20000004ff037230 */ /* 0x100fe40000004100 */
[----:B------:R-:W-:Y:S02]  /*8460*/  HADD2.F32 R4, -RZ, R4.H1_H1 ;  /* 0x30000004ff047230 */ /* 0x000fe40000004100 */
[C---:B------:R-:W-:Y:S01]  /*8470*/  FMUL.FTZ R20, R10.reuse, R14 ;  /* 0x0000000e0a147220 */ /* 0x040fe20000410000 */
[----:B------:R-:W-:Y:S02]  /*8480*/  HADD2.F32 R9, -RZ, R7.H0_H0 ;  /* 0x20000007ff097230 */ /* 0x000fe40000004100 */
[----:B------:R-:W-:Y:S01]  /*8490*/  FMUL.FTZ R15, R10, R12 ;  /* 0x0000000c0a0f7220 */ /* 0x000fe20000410000 */
[----:B------:R-:W-:-:S02]  /*84a0*/  HADD2.F32 R7, -RZ, R6.H0_H0 ;  /* 0x20000006ff077230 */ /* 0x000fc40000004100 */
[C---:B------:R-:W-:Y:S01]  /*84b0*/  FMUL.FTZ R10, R4.reuse, R13 ;  /* 0x0000000d040a7220 */ /* 0x040fe20000410000 */
[----:B------:R-:W-:Y:S02]  /*84c0*/  HADD2.F32 R8, -RZ, R6.H1_H1 ;  /* 0x30000006ff087230 */ /* 0x000fe40000004100 */
[C---:B------:R-:W-:Y:S01]  /*84d0*/  FFMA.FTZ R20, R9.reuse, R12, -R20 ;  /* 0x0000000c09147223 */ /* 0x040fe20000010814 */
[----:B------:R-:W-:Y:S01]  /*84e0*/  FFMA.FTZ R21, R9, R14, R15 ;  /* 0x0000000e09157223 */ /* 0x000fe2000001000f */
[-C--:B------:R-:W-:Y:S01]  /*84f0*/  FMUL.FTZ R14, R4, R11.reuse ;  /* 0x0000000b040e7220 */ /* 0x080fe20000410000 */
[C---:B------:R-:W-:Y:S01]  /*8500*/  FFMA.FTZ R12, R3.reuse, R11, -R10 ;  /* 0x0000000b030c7223 */ /* 0x040fe2000001080a */
[--C-:B------:R-:W-:Y:S02]  /*8510*/  HADD2.F32 R6, -RZ, R5.reuse.H0_H0 ;  /* 0x20000005ff067230 */ /* 0x100fe40000004100 */
[----:B------:R-:W-:Y:S02]  /*8520*/  HADD2.F32 R11, -RZ, R46.H1_H1 ;  /* 0x3000002eff0b7230 */ /* 0x000fe40000004100 */
[----:B------:R-:W-:Y:S01]  /*8530*/  FFMA.FTZ R3, R3, R13, R14 ;  /* 0x0000000d03037223 */ /* 0x000fe2000001000e */
[----:B------:R-:W-:-:S02]  /*8540*/  HADD2.F32 R5, -RZ, R5.H1_H1 ;  /* 0x30000005ff057230 */ /* 0x000fc40000004100 */
[----:B------:R-:W-:Y:S02]  /*8550*/  HADD2.F32 R9, -RZ, R48.H1_H1 ;  /* 0x30000030ff097230 */ /* 0x000fe40000004100 */
[C---:B------:R-:W-:Y:S01]  /*8560*/  FMUL.FTZ R14, R8.reuse, R11 ;  /* 0x0000000b080e7220 */ /* 0x040fe20000410000 */
[----:B------:R-:W-:Y:S02]  /*8570*/  HADD2.F32 R10, -RZ, R24.H0_H0 ;  /* 0x20000018ff0a7230 */ /* 0x000fe40000004100 */
[----:B------:R-:W-:Y:S02]  /*8580*/  HADD2.F32 R4, -RZ, R25.H0_H0 ;  /* 0x20000019ff047230 */ /* 0x000fe40000004100 */
[-C--:B------:R-:W-:Y:S01]  /*8590*/  FMUL.FTZ R8, R8, R9.reuse ;  /* 0x0000000908087220 */ /* 0x080fe20000410000 */
[----:B------:R-:W-:Y:S01]  /*85a0*/  FFMA.FTZ R14, R7, R9, -R14 ;  /* 0x00000009070e7223 */ /* 0x000fe2000001080e */
[C---:B------:R-:W-:Y:S01]  /*85b0*/  FMUL.FTZ R13, R5.reuse, R10 ;  /* 0x0000000a050d7220 */ /* 0x040fe20000410000 */
[----:B------:R-:W-:Y:S01]  /*85c0*/  FMUL.FTZ R15, R5, R4 ;  /* 0x00000004050f7220 */ /* 0x000fe20000410000 */
[----:B------:R-:W-:-:S02]  /*85d0*/  FFMA.FTZ R11, R7, R11, R8 ;  /* 0x0000000b070b7223 */ /* 0x000fc40000010008 */
[C---:B------:R-:W-:Y:S01]  /*85e0*/  FFMA.FTZ R5, R6.reuse, R4, -R13 ;  /* 0x0000000406057223 */ /* 0x040fe2000001080d */
[----:B------:R-:W-:Y:S01]  /*85f0*/  F2FP.F16.F32.PACK_AB R7, R21, R20 ;  /* 0x000000141507723e */ /* 0x000fe200000000ff */
[----:B------:R-:W-:Y:S01]  /*8600*/  FFMA.FTZ R10, R6, R10, R15 ;  /* 0x0000000a060a7223 */ /* 0x000fe2000001000f */
[----:B------:R-:W-:Y:S02]  /*8610*/  F2FP.F16.F32.PACK_AB R4, R3, R12 ;  /* 0x0000000c0304723e */ /* 0x000fe400000000ff */
[----:B------:R-:W-:Y:S02]  /*8620*/  F2FP.F16.F32.PACK_AB R6, R11, R14 ;  /* 0x0000000e0b06723e */ /* 0x000fe400000000ff */
[----:B------:R-:W-:-:S05]  /*8630*/  F2FP.F16.F32.PACK_AB R5, R10, R5 ;  /* 0x000000050a05723e */ /* 0x000fca00000000ff */
[----:B------:R3:W-:Y:S01]  /*8640*/  STS.128 [R0+0x2000], R4 ;  /* 0x0020000400007388 */ /* 0x0007e20000000c00 */
[----:B------:R-:W-:Y:S05]  /*8650*/  BRA `(.L_x_2755) ;  /* 0x0000001000d87947 */ /* 0x000fea0003800000 */
.L_x_2742:
[----:B------:R-:W1:Y:S01]  /*8660*/  LDC R36, c[0x0][0x448] ;  /* 0x00011200ff247b82 */ /* 0x000e620000000800 */
[----:B------:R-:W-:Y:S01]  /*8670*/  IMAD R3, R26, 0x40, R39 ;  /* 0x000000401a037824 */ /* 0x000fe200078e0227 */
[----:B------:R-:W-:Y:S01]  /*8680*/  ULDC.64 UR4, c[0x0][0x3f8] ;  /* 0x0000fe0000047ab9 */ /* 0x000fe20000000a00 */
[----:B------:R-:W-:Y:S01]  /*8690*/  ULDC.64 UR6, c[0x0][0x408] ;  /* 0x0001020000067ab9 */ /* 0x000fe20000000a00 */
[----:B------:R-:W-:Y:S01]  /*86a0*/  IMAD.MOV.U32 R26, RZ, RZ, R24 ;  /* 0x000000ffff1a7224 */ /* 0x000fe200078e0018 */
[----:B------:R-:W-:Y:S01]  /*86b0*/  SHF.R.S32.HI R43, RZ, 0x1f, R16 ;  /* 0x0000001fff2b7819 */ /* 0x000fe20000011410 */
[----:B------:R-:W-:Y:S01]  /*86c0*/  IMAD.MOV.U32 R4, RZ, RZ, R152 ;  /* 0x000000ffff047224 */ /* 0x000fe200078e0098 */
[----:B-1----:R-:W-:-:S13]  /*86d0*/  ISETP.NE.AND P0, PT, R36, 0x1, PT ;  /* 0x000000012400780c */ /* 0x002fda0003f05270 */
[----:B------:R-:W1:Y:S08]  /*86e0*/  @P0 LDC R0, c[0x0][0x44c] ;  /* 0x00011300ff000b82 */ /* 0x000e700000000800 */
[----:B------:R-:W2:Y:S01]  /*86f0*/  @P0 LDC R5, c[0x0][0x450] ;  /* 0x00011400ff050b82 */ /* 0x000ea20000000800 */
[----:B-1----:R-:W-:-:S05]  /*8700*/  @P0 IMAD.HI.U32 R0, R3, R0, RZ ;  /* 0x0000000003000227 */ /* 0x002fca00078e00ff */
[----:B--2---:R-:W-:Y:S01]  /*8710*/  @P0 SHF.R.U32.HI R3, RZ, R5, R0 ;  /* 0x00000005ff030219 */ /* 0x004fe20000011600 */
[----:B------:R-:W-:-:S03]  /*8720*/  IMAD.MOV.U32 R5, RZ, RZ, R29 ;  /* 0x000000ffff057224 */ /* 0x000fc600078e001d */
        /* <DEDUP_REMOVED lines=17> */
[----:B------:R-:W1:Y:S01]  /*8840*/  LDC R41, c[0x0][0x3f4] ;  /* 0x0000fd00ff297b82 */ /* 0x000e620000000800 */
[----:B------:R-:W2:Y:S01]  /*8850*/  SHFL.IDX PT, R3, R25, RZ, 0x1c1f ;  /* 0x001c1fff19037589 */ /* 0x000ea200000e0000 */
[----:B------:R-:W-:-:S03]  /*8860*/  IMAD R36, R203, R36, RZ ;  /* 0x00000024cb247224 */ /* 0x000fc600078e02ff */
[----:B------:R-:W3:Y:S04]  /*8870*/  SHFL.IDX PT, R0, R26, RZ, 0x1c1f ;  /* 0x001c1fff1a007589 */ /* 0x000ee800000e0000 */
[----:B------:R-:W4:Y:S04]  /*8880*/  SHFL.IDX PT, R14, R27, RZ, 0x1c1f ;  /* 0x001c1fff1b0e7589 */ /* 0x000f2800000e0000 */
[----:B------:R-:W5:Y:S01]  /*8890*/  SHFL.IDX PT, R4, R24, RZ, 0x1c1f ;  /* 0x001c1fff18047589 */ /* 0x000f6200000e0000 */
[----:B-1----:R-:W-:-:S04]  /*88a0*/  ISETP.GE.AND P0, PT, R16, R41, PT ;  /* 0x000000291000720c */ /* 0x002fc80003f06270 */
[----:B------:R-:W-:-:S13]  /*88b0*/  ISETP.GE.OR P1, PT, R39, R36, P0 ;  /* 0x000000242700720c */ /* 0x000fda0000726670 */
[C---:B------:R-:W-:Y:S01]  /*88c0*/  @!P1 IMAD.SHL.U32 R5, R16.reuse, 0x2, RZ ;  /* 0x0000000210059824 */ /* 0x040fe200078e00ff */
[----:B------:R-:W-:-:S04]  /*88d0*/  @!P1 SHF.L.U64.HI R21, R16, 0x1, R43 ;  /* 0x0000000110159819 */ /* 0x000fc8000001022b */
[----:B--2---:R-:W-:-:S05]  /*88e0*/  @!P1 IADD3 R6, P2, R3, R5, RZ ;  /* 0x0000000503069210 */ /* 0x004fca0007f5e0ff */
[----:B---3--:R-:W-:-:S05]  /*88f0*/  @!P1 IMAD.X R7, R0, 0x1, R21, P2 ;  /* 0x0000000100079824 */ /* 0x008fca00010e0615 */
[----:B------:R-:W2:Y:S01]  /*8900*/  @!P1 LD.E.128 R8, desc[UR38][R6.64] ;  /* 0x0000002606089980 */ /* 0x000ea2000c101d00 */
[----:B----4-:R-:W-:-:S05]  /*8910*/  @!P1 IADD3 R14, P2, R14, R5, RZ ;  /* 0x000000050e0e9210 */ /* 0x010fca0007f5e0ff */
[----:B-----5:R-:W-:-:S04]  /*8920*/  @!P1 IMAD.X R3, R4, 0x1, R21, P2 ;  /* 0x0000000104039824 */ /* 0x020fc800010e0615 */
[----:B------:R-:W-:-:S05]  /*8930*/  @!P1 IMAD.MOV.U32 R15, RZ, RZ, R3 ;  /* 0x000000ffff0f9224 */ /* 0x000fca00078e0003 */
[----:B------:R1:W3:Y:S01]  /*8940*/  @!P1 LD.E.128 R4, desc[UR38][R14.64] ;  /* 0x000000260e049980 */ /* 0x0002e2000c101d00 */
[----:B------:R-:W-:Y:S02]  /*8950*/  CS2R R20, SRZ ;  /* 0x0000000000147805 */ /* 0x000fe4000001ff00 */
[----:B------:R-:W-:Y:S02]  /*8960*/  CS2R R30, SRZ ;  /* 0x00000000001e7805 */ /* 0x000fe4000001ff00 */
[----:B------:R-:W-:Y:S01]  /*8970*/  CS2R R32, SRZ ;  /* 0x0000000000207805 */ /* 0x000fe2000001ff00 */
[----:B------:R-:W4:Y:S01]  /*8980*/  SHFL.IDX PT, R24, R24, 0x1, 0x1c1f ;  /* 0x003c1f0018187f89 */ /* 0x000f2200000e0000 */
[----:B------:R-:W-:-:S03]  /*8990*/  CS2R R28, SRZ ;  /* 0x00000000001c7805 */ /* 0x000fc6000001ff00 */
[----:B-1----:R1:W0:Y:S01]  /*89a0*/  SHFL.IDX PT, R14, R27, 0x1, 0x1c1f ;  /* 0x003c1f001b0e7f89 */ /* 0x00222200000e0000 */
[----:B--2---:R-:W-:Y:S02]  /*89b0*/  @!P1 IMAD.MOV.U32 R20, RZ, RZ, R8 ;  /* 0x000000ffff149224 */ /* 0x004fe400078e0008 */
[----:B------:R-:W-:Y:S02]  /*89c0*/  @!P1 IMAD.MOV.U32 R21, RZ, RZ, R9 ;  /* 0x000000ffff159224 */ /* 0x000fe400078e0009 */
[----:B------:R-:W-:Y:S02]  /*89d0*/  IMAD.MOV.U32 R0, RZ, RZ, R20 ;  /* 0x000000ffff007224 */ /* 0x000fe400078e0014 */
[----:B------:R-:W-:Y:S02]  /*89e0*/  IMAD.MOV.U32 R3, RZ, RZ, R21 ;  /* 0x000000ffff037224 */ /* 0x000fe400078e0015 */
[----:B------:R-:W-:Y:S01]  /*89f0*/  @!P1 IMAD.MOV.U32 R28, RZ, RZ, R10 ;  /* 0x000000ffff1c9224 */ /* 0x000fe200078e000a */
[----:B------:R-:W-:Y:S01]  /*8a00*/  PRMT R53, R53, 0x5410, R0 ;  /* 0x0000541035357816 */ /* 0x000fe20000000000 */
[----:B------:R-:W-:Y:S01]  /*8a10*/  @!P1 IMAD.MOV.U32 R29, RZ, RZ, R11 ;  /* 0x000000ffff1d9224 */ /* 0x000fe200078e000b */
[----:B------:R-:W-:Y:S01]  /*8a20*/  PRMT R40, R40, 0x5410, R3 ;  /* 0x0000541028287816 */ /* 0x000fe20000000003 */
[----:B------:R1:W2:Y:S01]  /*8a30*/  SHFL.IDX PT, R0, R26, 0x1, 0x1c1f ;  /* 0x003c1f001a007f89 */ /* 0x0002a200000e0000 */
[----:B------:R-:W-:-:S02]  /*8a40*/  IMAD.MOV.U32 R8, RZ, RZ, R28 ;  /* 0x000000ffff087224 */ /* 0x000fc400078e001c */
[----:B---3--:R-:W-:Y:S01]  /*8a50*/  @!P1 IMAD.MOV.U32 R30, RZ, RZ, R4 ;  /* 0x000000ffff1e9224 */ /* 0x008fe200078e0004 */
[----:B------:R1:W3:Y:S01]  /*8a60*/  SHFL.IDX PT, R3, R25, 0x1, 0x1c1f ;  /* 0x003c1f0019037f89 */ /* 0x0002e200000e0000 */
[----:B------:R-:W-:Y:S02]  /*8a70*/  @!P1 IMAD.MOV.U32 R31, RZ, RZ, R5 ;  /* 0x000000ffff1f9224 */ /* 0x000fe400078e0005 */
[----:B------:R-:W-:Y:S02]  /*8a80*/  @!P1 IMAD.MOV.U32 R33, RZ, RZ, R7 ;  /* 0x000000ffff219224 */ /* 0x000fe400078e0007 */
[----:B------:R-:W-:Y:S02]  /*8a90*/  @!P1 IMAD.MOV.U32 R32, RZ, RZ, R6 ;  /* 0x000000ffff209224 */ /* 0x000fe400078e0006 */
[----:B------:R-:W-:Y:S02]  /*8aa0*/  IMAD.MOV.U32 R4, RZ, RZ, R30 ;  /* 0x000000ffff047224 */ /* 0x000fe400078e001e */
[----:B------:R-:W-:-:S02]  /*8ab0*/  IMAD.MOV.U32 R5, RZ, RZ, R31 ;  /* 0x000000ffff057224 */ /* 0x000fc400078e001f */
[----:B------:R-:W-:Y:S02]  /*8ac0*/  IMAD.MOV.U32 R7, RZ, RZ, R33 ;  /* 0x000000ffff077224 */ /* 0x000fe400078e0021 */
[----:B------:R-:W-:Y:S01]  /*8ad0*/  IMAD.MOV.U32 R9, RZ, RZ, R29 ;  /* 0x000000ffff097224 */ /* 0x000fe200078e001d */
[----:B------:R-:W-:Y:S01]  /*8ae0*/  PRMT R40, R5, 0x7610, R40 ;  /* 0x0000761005287816 */ /* 0x000fe20000000028 */
[----:B------:R-:W-:Y:S01]  /*8af0*/  IMAD.MOV.U32 R6, RZ, RZ, R32 ;  /* 0x000000ffff067224 */ /* 0x000fe200078e0020 */
[----:B------:R-:W-:Y:S02]  /*8b00*/  PRMT R46, R4, 0x5410, R7 ;  /* 0x00005410042e7816 */ /* 0x000fe40000000007 */
[----:B------:R-:W-:Y:S02]  /*8b10*/  CS2R R4, SRZ ;  /* 0x0000000000047805 */ /* 0x000fe4000001ff00 */
[----:B------:R-:W-:Y:S02]  /*8b20*/  PRMT R35, R8, 0x5410, R9 ;  /* 0x0000541008237816 */ /* 0x000fe40000000009 */
[----:B012-4-:R-:W-:-:S07]  /*8b30*/  PRMT R53, R6, 0x7610, R53 ;  /* 0x0000761006357816 */ /* 0x017fce0000000035 */
.L_x_3081:
[----:B------:R-:W-:Y:S01]  /*8b40*/  VIADD R39, R39, 0x40 ;  /* 0x0000004027277836 */ /* 0x000fe20000000000 */
[----:B------:R-:W-:Y:S01]  /*8b50*/  LEA.HI R6, R232, R232, RZ, 0x1 ;  /* 0x000000e8e8067211 */ /* 0x000fe200078f08ff */
[----:B------:R-:W-:Y:S01]  /*8b60*/  BSSY B1, `(.L_x_2759) ;  /* 0x0000015000017945 */ /* 0x000fe20003800000 */
[----:B------:R-:W-:Y:S02]  /*8b70*/  CS2R R8, SRZ ;  /* 0x0000000000087805 */ /* 0x000fe4000001ff00 */
[----:B------:R-:W-:Y:S02]  /*8b80*/  CS2R R10, SRZ ;  /* 0x00000000000a7805 */ /* 0x000fe4000001ff00 */
[----:B------:R-:W-:Y:S02]  /*8b90*/  ISETP.GE.AND P1, PT, R39, R36, PT ;  /* 0x000000242700720c */ /* 0x000fe40003f26270 */
[----:B------:R-:W-:-:S05]  /*8ba0*/  LOP3.LUT R7, R6, 0xfffffffe, RZ, 0xc0, !PT ;  /* 0xfffffffe06077812 */ /* 0x000fca00078ec0ff */
[----:B------:R-:W-:Y:S01]  /*8bb0*/  IMAD.IADD R12, R232, 0x1, -R7 ;  /* 0x00000001e80c7824 */ /* 0x000fe200078e0a07 */
[----:B------:R-:W-:-:S04]  /*8bc0*/  CS2R R6, SRZ ;  /* 0x0000000000067805 */ /* 0x000fc8000001ff00 */
[----:B------:R-:W-:Y:S01]  /*8bd0*/  SHF.L.U32 R12, R12, 0x1f, RZ ;  /* 0x0000001f0c0c7819 */ /* 0x000fe200000006ff */
[----:B------:R-:W-:Y:S06]  /*8be0*/  @P1 BRA `(.L_x_2760) ;  /* 0x0000000000301947 */ /* 0x000fec0003800000 */
[----:B------:R-:W-:Y:S02]  /*8bf0*/  CS2R R6, SRZ ;  /* 0x0000000000067805 */ /* 0x000fe4000001ff00 */
[----:B------:R-:W-:Y:S02]  /*8c00*/  CS2R R8, SRZ ;  /* 0x0000000000087805 */ /* 0x000fe4000001ff00 */
[----:B------:R-:W-:Y:S01]  /*8c10*/  CS2R R10, SRZ ;  /* 0x00000000000a7805 */ /* 0x000fe2000001ff00 */
[----:B------:R-:W-:Y:S06]  /*8c20*/  @P0 BRA `(.L_x_2760) ;  /* 0x0000000000200947 */ /* 0x000fec0003800000 */
[C---:B------:R-:W-:Y:S01]  /*8c30*/  IMAD.SHL.U32 R4, R16.reuse, 0x2, RZ ;  /* 0x0000000210047824 */ /* 0x040fe200078e00ff */
[----:B------:R-:W-:-:S04]  /*8c40*/  SHF.L.U64.HI R5, R16, 0x1, R43 ;  /* 0x0000000110057819 */ /* 0x000fc8000001022b */
[-C--:B---3--:R-:W-:Y:S02]  /*8c50*/  IADD3 R8, P1, R3, R4.reuse, RZ ;  /* 0x0000000403087210 */ /* 0x088fe40007f3e0ff */
[----:B------:R-:W-:-:S03]  /*8c60*/  IADD3 R4, P2, R14, R4, RZ ;  /* 0x000000040e047210 */ /* 0x000fc60007f5e0ff */
[--C-:B------:R-:W-:Y:S02]  /*8c70*/  IMAD.X R9, R0, 0x1, R5.reuse, P1 ;  /* 0x0000000100097824 */ /* 0x100fe400008e0605 */
[----:B------:R-:W-:-:S04]  /*8c80*/  IMAD.X R5, R24, 0x1, R5, P2 ;  /* 0x0000000118057824 */ /* 0x000fc800010e0605 */
[----:B------:R-:W5:Y:S04]  /*8c90*/  LD.E.128 R8, desc[UR38][R8.64] ;  /* 0x0000002608087980 */ /* 0x000f68000c101d00 */
[----:B------:R-:W5:Y:S02]  /*8ca0*/  LD.E.128 R4, desc[UR38][R4.64] ;  /* 0x0000002604047980 */ /* 0x000f64000c101d00 */
.L_x_2760:
[----:B------:R-:W-:Y:S05]  /*8cb0*/  BSYNC B1 ;  /* 0x0000000000017941 */ /* 0x000fea0003800000 */
.L_x_2759:
[----:B------:R-:W0:Y:S01]  /*8cc0*/  SYNCS.PHASECHK.TRANS64.TRYWAIT P1, [R19+URZ+0x22800], R12 ;  /* 0x0228000c130075a7 */ /* 0x000e22000802017f */
[----:B-----5:R-:W-:Y:S01]  /*8cd0*/  IMAD.MOV.U32 R0, RZ, RZ, R4 ;  /* 0x000000ffff007224 */ /* 0x020fe200078e0004 */
[----:B------:R-:W-:Y:S01]  /*8ce0*/  VIADDMNMX R36, R36, -R209, 0x80, PT ;  /* 0x0000008024247446 */ /* 0x000fe200038009d1 */
[----:B---3--:R-:W-:Y:S01]  /*8cf0*/  IMAD.MOV.U32 R3, RZ, RZ, R5 ;  /* 0x000000ffff037224 */ /* 0x008fe200078e0005 */
[----:B------:R-:W-:Y:S01]  /*8d00*/  BSSY B1, `(.L_x_2761) ;  /* 0x000000c000017945 */ /* 0x000fe20003800000 */
[----:B------:R-:W-:Y:S01]  /*8d10*/  IMAD.MOV.U32 R13, RZ, RZ, R8 ;  /* 0x000000ffff0d7224 */ /* 0x000fe200078e0008 */
[-C--:B------:R-:W-:Y:S01]  /*8d20*/  ISETP.GE.OR P2, PT, R23, R36.reuse, P0 ;  /* 0x000000241700720c */ /* 0x080fe20000746670 */
[----:B------:R-:W-:Y:S01]  /*8d30*/  IMAD.MOV.U32 R14, RZ, RZ, R9 ;  /* 0x000000ffff0e7224 */ /* 0x000fe200078e0009 */
[----:B------:R-:W-:Y:S01]  /*8d40*/  PRMT R54, R0, 0x5410, R3 ;  /* 0x0000541000367816 */ /* 0x000fe20000000003 */
[----:B------:R-:W-:Y:S01]  /*8d50*/  IMAD.MOV.U32 R0, RZ, RZ, R6 ;  /* 0x000000ffff007224 */ /* 0x000fe200078e0006 */
[----:B------:R-:W-:Y:S01]  /*8d60*/  ISETP.GE.OR P0, PT, R231, R36, P0 ;  /* 0x00000024e700720c */ /* 0x000fe20000706670 */
[----:B------:R-:W-:Y:S01]  /*8d70*/  IMAD.MOV.U32 R3, RZ, RZ, R7 ;  /* 0x000000ffff037224 */ /* 0x000fe200078e0007 */
[----:B------:R-:W-:Y:S01]  /*8d80*/  PRMT R56, R13, 0x5410, R14 ;  /* 0x000054100d387816 */ /* 0x000fe2000000000e */
[----:B------:R-:W-:-:S03]  /*8d90*/  IMAD.IADD R39, R16, 0x1, R41 ;  /* 0x0000000110277824 */ /* 0x000fc600078e0229 */
[----:B------:R-:W-:Y:S01]  /*8da0*/  PRMT R55, R0, 0x5410, R3 ;  /* 0x0000541000377816 */ /* 0x000fe20000000003 */
[----:B0-----:R-:W-:Y:S06]  /*8db0*/  @!P1 BRA `(.L_x_2762) ;  /* 0x000001c800889947 */ /* 0x001fec0003800000 */
.L_x_3082:
[----:B------:R-:W-:Y:S05]  /*8dc0*/  BSYNC B1 ;  /* 0x0000000000017941 */ /* 0x000fea0003800000 */
.L_x_2761:
[----:B------:R-:W-:Y:S01]  /*8dd0*/  BSSY B1, `(.L_x_2763) ;  /* 0x0000063000017945 */ /* 0x000fe20003800000 */
[----:B------:R-:W-:Y:S01]  /*8de0*/  IMAD.MOV.U32 R0, RZ, RZ, R10 ;  /* 0x000000ffff007224 */ /* 0x000fe200078e000a */
[----:B------:R-:W-:Y:S01]  /*8df0*/  LOP3.LUT R39, R39, 0x38, RZ, 0xc0, !PT ;  /* 0x0000003827277812 */ /* 0x000fe200078ec0ff */
[----:B------:R-:W-:Y:S01]  /*8e00*/  IMAD.MOV.U32 R3, RZ, RZ, R11 ;  /* 0x000000ffff037224 */ /* 0x000fe200078e000b */
[----:B------:R-:W-:Y:S06]  /*8e10*/  @P2 BRA `(.L_x_2764) ;  /* 0x0000000400782947 */ /* 0x000fec0003800000 */
[----:B------:R-:W-:Y:S01]  /*8e20*/  IMAD.SHL.U32 R37, R37, 0x40, RZ ;  /* 0x0000004025257824 */ /* 0x000fe200078e00ff */
[--C-:B------:R-:W-:Y:S01]  /*8e30*/  SHF.R.U64 R50, R30, 0x10, R31.reuse ;  /* 0x000000101e327819 */ /* 0x100fe2000000121f */
[----:B------:R-:W-:Y:S01]  /*8e40*/  HADD2.F32 R41, -RZ, R40.H0_H0 ;  /* 0x20000028ff297230 */ /* 0x000fe20000004100 */
[----:B------:R-:W-:Y:S02]  /*8e50*/  SHF.R.U32.HI R36, RZ, 0x10, R31 ;  /* 0x00000010ff247819 */ /* 0x000fe4000001161f */
[----:B------:R-:W-:Y:S02]  /*8e60*/  LOP3.LUT R37, R37, 0x1c0, RZ, 0xc0, !PT ;  /* 0x000001c025257812 */ /* 0x000fe400078ec0ff */
[----:B------:R-:W-:Y:S01]  /*8e70*/  SHF.R.U64 R52, R20, 0x10, R21 ;  /* 0x0000001014347819 */ /* 0x000fe20000001215 */
[----:B------:R-:W-:Y:S01]  /*8e80*/  HADD2.F32 R36, -RZ, R36.H0_H0 ;  /* 0x20000024ff247230 */ /* 0x000fe20000004100 */
[----:B------:R-:W-:Y:S02]  /*8e90*/  SHF.R.U32.HI R14, RZ, 0x3, R37 ;  /* 0x00000003ff0e7819 */ /* 0x000fe40000011625 */
[----:B0-----:R-:W-:-:S02]  /*8ea0*/  LOP3.LUT R12, R37, 0x38, R16, 0xf8, !PT ;  /* 0x00000038250c7812 */ /* 0x001fc400078ef810 */
[----:B------:R-:W-:Y:S01]  /*8eb0*/  LOP3.LUT R25, R14, R39, R37, 0x1e, !PT ;  /* 0x000000270e197212 */ /* 0x000fe200078e1e25 */
[----:B------:R-:W-:Y:S01]  /*8ec0*/  HADD2.F32 R37, -RZ, R40.H1_H1 ;  /* 0x30000028ff257230 */ /* 0x000fe20000004100 */
[----:B------:R-:W-:Y:S02]  /*8ed0*/  LOP3.LUT R13, R12, R14, RZ, 0x3c, !PT ;  /* 0x0000000e0c0d7212 */ /* 0x000fe400078e3cff */
[----:B------:R-:W-:Y:S01]  /*8ee0*/  SHF.R.U32.HI R38, RZ, 0x10, R21 ;  /* 0x00000010ff267819 */ /* 0x000fe20000011615 */
[----:B------:R-:W-:Y:S01]  /*8ef0*/  IMAD R24, R220, 0x200, R25 ;  /* 0x00000200dc187824 */ /* 0x000fe200078e0219 */
[----:B------:R-:W-:Y:S01]  /*8f00*/  SHF.R.U64 R49, R32, 0x10, R33 ;  /* 0x0000001020317819 */ /* 0x000fe20000001221 */
[----:B------:R-:W-:Y:S01]  /*8f10*/  IMAD R12, R220, 0x200, R13 ;  /* 0x00000200dc0c7824 */ /* 0x000fe200078e020d */
[----:B------:R-:W-:Y:S01]  /*8f20*/  SHF.R.U32.HI R42, RZ, 0x10, R33 ;  /* 0x00000010ff2a7819 */ /* 0x000fe20000011621 */
[----:B------:R-:W-:Y:S01]  /*8f30*/  IMAD R48, R24, 0x2, R19 ;  /* 0x0000000218307824 */ /* 0x000fe200078e0213 */
[----:B------:R-:W-:Y:S01]  /*8f40*/  SHF.R.U64 R51, R28, 0x10, R29 ;  /* 0x000000101c337819 */ /* 0x000fe2000000121d */
[----:B------:R-:W-:Y:S01]  /*8f50*/  IMAD R47, R12, 0x2, R19 ;  /* 0x000000020c2f7824 */ /* 0x000fe200078e0213 */
[----:B------:R-:W-:-:S02]  /*8f60*/  SHF.R.U32.HI R44, RZ, 0x10, R29 ;  /* 0x00000010ff2c7819 */ /* 0x000fc4000001161d */
[----:B------:R-:W0:Y:S04]  /*8f70*/  LDS.128 R24, [R48+0x18400] ;  /* 0x0184000030187984 */ /* 0x000e280000000c00 */
[----:B------:R-:W1:Y:S01]  /*8f80*/  LDS.128 R12, [R47+0x18400] ;  /* 0x018400002f0c7984 */ /* 0x000e620000000c00 */
[--C-:B0-----:R-:W-:Y:S02]  /*8f90*/  HADD2.F32 R30, -RZ, R25.reuse.H0_H0 ;  /* 0x20000019ff1e7230 */ /* 0x101fe40000004100 */
[----:B------:R-:W-:Y:S02]  /*8fa0*/  HADD2.F32 R31, -RZ, R25.H1_H1 ;  /* 0x30000019ff1f7230 */ /* 0x000fe40000004100 */
[----:B-1----:R-:W-:Y:S02]  /*8fb0*/  HADD2.F32 R20, -RZ, R13.H0_H0 ;  /* 0x2000000dff147230 */ /* 0x002fe40000004100 */
[C---:B------:R-:W-:Y:S01]  /*8fc0*/  FMUL.FTZ R43, R30.reuse, R41 ;  /* 0x000000291e2b7220 */ /* 0x040fe20000410000 */
[----:B------:R-:W-:Y:S01]  /*8fd0*/  FMUL.FTZ R45, R30, R37 ;  /* 0x000000251e2d7220 */ /* 0x000fe20000410000 */
[----:B------:R-:W-:-:S02]  /*8fe0*/  HADD2.F32 R30, -RZ, R38.H0_H0 ;  /* 0x20000026ff1e7230 */ /* 0x000fc40000004100 */
[C---:B------:R-:W-:Y:S01]  /*8ff0*/  FMUL.FTZ R38, R31.reuse, R36 ;  /* 0x000000241f267220 */ /* 0x040fe20000410000 */
[C---:B------:R-:W-:Y:S01]  /*9000*/  FFMA.FTZ R40, R20.reuse, R37, -R43 ;  /* 0x0000002514287223 */ /* 0x040fe2000001082b */
[----:B------:R-:W-:Y:S02]  /*9010*/  HADD2.F32 R21, -RZ, R13.H1_H1 ;  /* 0x3000000dff157230 */ /* 0x000fe40000004100 */
[----:B------:R-:W-:Y:S01]  /*9020*/  FFMA.FTZ R45, R20, R41, R45 ;  /* 0x00000029142d7223 */ /* 0x000fe2000001002d */
[----:B------:R-:W-:Y:S02]  /*9030*/  HADD2.F32 R32, -RZ, R27.H0_H0 ;  /* 0x2000001bff207230 */ /* 0x000fe40000004100 */
[-C--:B------:R-:W-:Y:S01]  /*9040*/  FMUL.FTZ R20, R31, R30.reuse ;  /* 0x0000001e1f147220 */ /* 0x080fe20000410000 */
[----:B------:R-:W-:Y:S02]  /*9050*/  HADD2.F32 R43, -RZ, R46.H1_H1 ;  /* 0x3000002eff2b7230 */ /* 0x000fe40000004100 */
[----:B------:R-:W-:Y:S01]  /*9060*/  FFMA.FTZ R41, R21, R30, -R38 ;  /* 0x0000001e15297223 */ /* 0x000fe20000010826 */
[----:B------:R-:W-:-:S02]  /*9070*/  HADD2.F32 R37, -RZ, R35.H1_H1 ;  /* 0x30000023ff257230 */ /* 0x000fc40000004100 */
[----:B------:R-:W-:Y:S02]  /*9080*/  HADD2.F32 R28, -RZ, R15.H0_H0 ;  /* 0x2000000fff1c7230 */ /* 0x000fe40000004100 */
[C---:B------:R-:W-:Y:S01]  /*9090*/  FMUL.FTZ R31, R32.reuse, R43 ;  /* 0x0000002b201f7220 */ /* 0x040fe20000410000 */
[----:B------:R-:W-:Y:S02]  /*90a0*/  HADD2.F32 R33, -RZ, R27.H1_H1 ;  /* 0x3000001bff217230 */ /* 0x000fe40000004100 */
[-C--:B------:R-:W-:Y:S01]  /*90b0*/  FMUL.FTZ R32, R32, R37.reuse ;  /* 0x0000002520207220 */ /* 0x080fe20000410000 */
[----:B------:R-:W-:Y:S02]  /*90c0*/  HADD2.F32 R38, -RZ, R42.H0_H0 ;  /* 0x2000002aff267230 */ /* 0x000fe40000004100 */
[C---:B------:R-:W-:Y:S01]  /*90d0*/  FFMA.FTZ R37, R28.reuse, R37, -R31 ;  /* 0x000000251c257223 */ /* 0x040fe2000001081f */
[----:B------:R-:W-:Y:S02]  /*90e0*/  HADD2.F32 R29, -RZ, R15.H1_H1 ;  /* 0x3000000fff1d7230 */ /* 0x000fe40000004100 */
[----:B------:R-:W-:Y:S01]  /*90f0*/  FFMA.FTZ R43, R28, R43, R32 ;  /* 0x0000002b1c2b7223 */ /* 0x000fe20000010020 */
[----:B------:R-:W-:-:S02]  /*9100*/  HADD2.F32 R30, -RZ, R44.H0_H0 ;  /* 0x2000002cff1e7230 */ /* 0x000fc40000004100 */
[----:B------:R-:W-:Y:S01]  /*9110*/  FFMA.FTZ R42, R21, R36, R20 ;  /* 0x00000024152a7223 */ /* 0x000fe20000010014 */
[----:B------:R-:W-:Y:S02]  /*9120*/  HADD2.F32 R25, -RZ, R24.H0_H0 ;  /* 0x20000018ff197230 */ /* 0x000fe40000004100 */
[C---:B------:R-:W-:Y:S01]  /*9130*/  FMUL.FTZ R28, R33.reuse, R38 ;  /* 0x00000026211c7220 */ /* 0x040fe20000410000 */
[----:B------:R-:W-:Y:S02]  /*9140*/  HADD2.F32 R32, -RZ, R46.H0_H0 ;  /* 0x2000002eff207230 */ /* 0x000fe40000004100 */
[-C--:B------:R-:W-:Y:S01]  /*9150*/  FMUL.FTZ R46, R33, R30.reuse ;  /* 0x0000001e212e7220 */ /* 0x080fe20000410000 */
[----:B------:R-:W-:Y:S02]  /*9160*/  HADD2.F32 R20, -RZ, R53.H1_H1 ;  /* 0x30000035ff147230 */ /* 0x000fe40000004100 */
[----:B------:R-:W-:Y:S01]  /*9170*/  FFMA.FTZ R44, R29, R30, -R28 ;  /* 0x0000001e1d2c7223 */ /* 0x000fe2000001081c */
[----:B------:R-:W-:-:S02]  /*9180*/  HADD2.F32 R13, -RZ, R12.H0_H0 ;  /* 0x2000000cff0d7230 */ /* 0x000fc40000004100 */
[C---:B------:R-:W-:Y:S01]  /*9190*/  FMUL.FTZ R36, R25.reuse, R32 ;  /* 0x0000002019247220 */ /* 0x040fe20000410000 */
[----:B------:R-:W-:Y:S02]  /*91a0*/  HADD2.F32 R27, -RZ, R26.H0_H0 ;  /* 0x2000001aff1b7230 */ /* 0x000fe40000004100 */
[----:B------:R-:W-:Y:S01]  /*91b0*/  FMUL.FTZ R25, R25, R20 ;  /* 0x0000001419197220 */ /* 0x000fe20000410000 */
[----:B------:R-:W-:Y:S02]  /*91c0*/  HADD2.F32 R30, -RZ, R53.H0_H0 ;  /* 0x20000035ff1e7230 */ /* 0x000fe40000004100 */
[----:B------:R-:W-:Y:S01]  /*91d0*/  FFMA.FTZ R46, R29, R38, R46 ;  /* 0x000000261d2e7223 */ /* 0x000fe2000001002e */
[----:B------:R-:W-:Y:S02]  /*91e0*/  HADD2.F32 R28, -RZ, R35.H0_H0 ;  /* 0x20000023ff1c7230 */ /* 0x000fe40000004100 */
[----:B------:R-:W-:Y:S01]  /*91f0*/  FFMA.FTZ R36, R13, R20, -R36 ;  /* 0x000000140d247223 */ /* 0x000fe20000010824 */
[----:B------:R-:W-:-:S02]  /*9200*/  HADD2.F32 R15, -RZ, R14.H0_H0 ;  /* 0x2000000eff0f7230 */ /* 0x000fc40000004100 */
[----:B------:R-:W-:Y:S01]  /*9210*/  FMUL.FTZ R38, R27, R30 ;  /* 0x0000001e1b267220 */ /* 0x000fe20000410000 */
[----:B------:R-:W-:Y:S01]  /*9220*/  FFMA.FTZ R32, R13, R32, R25 ;  /* 0x000000200d207223 */ /* 0x000fe20000010019 */
[-C--:B------:R-:W-:Y:S01]  /*9230*/  FMUL.FTZ R20, R27, R28.reuse ;  /* 0x0000001c1b147220 */ /* 0x080fe20000410000 */
[----:B------:R-:W-:Y:S02]  /*9240*/  HADD2.F32 R24, -RZ, R24.H1_H1 ;  /* 0x30000018ff187230 */ /* 0x000fe40000004100 */
[C---:B------:R-:W-:Y:S01]  /*9250*/  FFMA.FTZ R38, R15.reuse, R28, -R38 ;  /* 0x0000001c0f267223 */ /* 0x040fe20000010826 */
[----:B------:R-:W-:Y:S02]  /*9260*/  HADD2.F32 R26, -RZ, R26.H1_H1 ;  /* 0x3000001aff1a7230 */ /* 0x000fe40000004100 */
[----:B------:R-:W-:Y:S01]  /*9270*/  FFMA.FTZ R20, R15, R30, R20 ;  /* 0x0000001e0f147223 */ /* 0x000fe20000010014 */
[----:B------:R-:W-:Y:S02]  /*9280*/  HADD2.F32 R25, -RZ, R50.H0_H0 ;  /* 0x20000032ff197230 */ /* 0x000fe40000004100 */
[----:B------:R-:W-:-:S02]  /*9290*/  HADD2.F32 R27, -RZ, R49.H0_H0 ;  /* 0x20000031ff1b7230 */ /* 0x000fc40000004100 */
[----:B------:R-:W-:Y:S02]  /*92a0*/  HADD2.F32 R13, -RZ, R52.H0_H0 ;  /* 0x20000034ff0d7230 */ /* 0x000fe40000004100 */
[----:B------:R-:W-:Y:S01]  /*92b0*/  FMUL.FTZ R15, R24, R25 ;  /* 0x00000019180f7220 */ /* 0x000fe20000410000 */
[----:B------:R-:W-:Y:S02]  /*92c0*/  HADD2.F32 R21, -RZ, R51.H0_H0 ;  /* 0x20000033ff157230 */ /* 0x000fe40000004100 */
[----:B------:R-:W-:Y:S01]  /*92d0*/  FMUL.FTZ R33, R26, R27 ;  /* 0x0000001b1a217220 */ /* 0x000fe20000410000 */
[----:B------:R-:W-:Y:S02]  /*92e0*/  HADD2.F32 R12, -RZ, R12.H1_H1 ;  /* 0x3000000cff0c7230 */ /* 0x000fe40000004100 */
[----:B------:R-:W-:Y:S01]  /*92f0*/  FMUL.FTZ R24, R24, R13 ;  /* 0x0000000d18187220 */ /* 0x000fe20000410000 */
        /* <DEDUP_REMOVED lines=16> */
.L_x_2764:
[----:B------:R-:W-:Y:S05]  /*9400*/  BSYNC B1 ;  /* 0x0000000000017941 */ /* 0x000fea0003800000 */
.L_x_2763:
[----:B------:R-:W-:Y:S01]  /*9410*/  PRMT R41, R0, 0x5410, R3 ;  /* 0x0000541000297816 */ /* 0x000fe20000000003 */
[----:B------:R-:W-:Y:S06]  /*9420*/  @P0 BRA `(.L_x_2755) ;  /* 0x0000000400640947 */ /* 0x000fec0003800000 */
[----:B------:R-:W2:Y:S01]  /*9430*/  LDL R42, [R1+0x68] ;  /* 0x00006800012a7983 */ /* 0x000ea20000100800 */
[----:B01----:R-:W-:-:S04]  /*9440*/  SHF.R.U32.HI R12, RZ, 0x3, R218 ;  /* 0x00000003ff0c7819 */ /* 0x003fc800000116da */
[----:B------:R-:W-:-:S05]  /*9450*/  LOP3.LUT R0, R12, R39, R218, 0x1e, !PT ;  /* 0x000000270c007212 */ /* 0x000fca00078e1eda */
[----:B------:R-:W-:-:S04]  /*9460*/  IMAD.IADD R0, R221, 0x1, R0 ;  /* 0x00000001dd007824 */ /* 0x000fc800078e0200 */
[----:B------:R-:W-:-:S05]  /*9470*/  IMAD R0, R0, 0x2, R19 ;  /* 0x0000000200007824 */ /* 0x000fca00078e0213 */
[----:B------:R-:W0:Y:S01]  /*9480*/  LDS.128 R24, [R0+0x18400] ;  /* 0x0184000000187984 */ /* 0x000e220000000c00 */
[----:B------:R-:W-:Y:S01]  /*9490*/  SHF.R.U64 R40, R8, 0x10, R9 ;  /* 0x0000001008287819 */ /* 0x000fe20000001209 */
[----:B------:R-:W-:Y:S01]  /*94a0*/  HADD2.F32 R21, -RZ, R54.H1_H1 ;  /* 0x30000036ff157230 */ /* 0x000fe20000004100 */
[----:B------:R-:W-:Y:S02]  /*94b0*/  SHF.R.U32.HI R28, RZ, 0x10, R5 ;  /* 0x00000010ff1c7819 */ /* 0x000fe40000011605 */
[--C-:B------:R-:W-:Y:S02]  /*94c0*/  SHF.R.U64 R39, R10, 0x10, R11.reuse ;  /* 0x000000100a277819 */ /* 0x100fe4000000120b */
[----:B------:R-:W-:Y:S01]  /*94d0*/  SHF.R.U32.HI R38, RZ, 0x10, R11 ;  /* 0x00000010ff267819 */ /* 0x000fe2000001160b */
[----:B------:R-:W-:Y:S01]  /*94e0*/  HADD2.F32 R11, -RZ, R56.H1_H1 ;  /* 0x30000038ff0b7230 */ /* 0x000fe20000004100 */
[----:B------:R-:W-:Y:S01]  /*94f0*/  SHF.R.U32.HI R20, RZ, 0x10, R9 ;  /* 0x00000010ff147819 */ /* 0x000fe20000011609 */
[----:B------:R-:W-:Y:S01]  /*9500*/  HADD2.F32 R28, -RZ, R28.H0_H0 ;  /* 0x2000001cff1c7230 */ /* 0x000fe20000004100 */
[----:B------:R-:W-:-:S02]  /*9510*/  SHF.R.U64 R37, R4, 0x10, R5 ;  /* 0x0000001004257819 */ /* 0x000fc40000001205 */
[--C-:B------:R-:W-:Y:S02]  /*9520*/  SHF.R.U64 R35, R6, 0x10, R7.reuse ;  /* 0x0000001006237819 */ /* 0x100fe40000001207 */
[----:B------:R-:W-:Y:S01]  /*9530*/  SHF.R.U32.HI R33, RZ, 0x10, R7 ;  /* 0x00000010ff217819 */ /* 0x000fe20000011607 */
[--C-:B0-----:R-:W-:Y:S02]  /*9540*/  HADD2.F32 R8, -RZ, R25.reuse.H0_H0 ;  /* 0x20000019ff087230 */ /* 0x101fe40000004100 */
[----:B------:R-:W-:-:S03]  /*9550*/  HADD2.F32 R25, -RZ, R25.H1_H1 ;  /* 0x30000019ff197230 */ /* 0x000fc60000004100 */
[C---:B------:R-:W-:Y:S01]  /*9560*/  FMUL.FTZ R29, R8.reuse, R21 ;  /* 0x00000015081d7220 */ /* 0x040fe20000410000 */
[----:B------:R-:W-:Y:S01]  /*9570*/  FMUL.FTZ R31, R8, R11 ;  /* 0x0000000b081f7220 */ /* 0x000fe20000410000 */
[----:B------:R-:W-:Y:S02]  /*9580*/  HADD2.F32 R8, -RZ, R20.H0_H0 ;  /* 0x20000014ff087230 */ /* 0x000fe40000004100 */
[C---:B------:R-:W-:Y:S01]  /*9590*/  FMUL.FTZ R30, R25.reuse, R28 ;  /* 0x0000001c191e7220 */ /* 0x040fe20000410000 */
[----:B------:R-:W-:Y:S02]  /*95a0*/  HADD2.F32 R7, -RZ, R24.H0_H0 ;  /* 0x20000018ff077230 */ /* 0x000fe40000004100 */
[----:B------:R-:W-:Y:S02]  /*95b0*/  HADD2.F32 R20, -RZ, R54.H0_H0 ;  /* 0x20000036ff147230 */ /* 0x000fe40000004100 */
[----:B------:R-:W-:Y:S01]  /*95c0*/  FMUL.FTZ R36, R25, R8 ;  /* 0x0000000819247220 */ /* 0x000fe20000410000 */
[----:B------:R-:W-:-:S02]  /*95d0*/  HADD2.F32 R9, -RZ, R26.H0_H0 ;  /* 0x2000001aff097230 */ /* 0x000fc40000004100 */
[--C-:B------:R-:W-:Y:S02]  /*95e0*/  HADD2.F32 R10, -RZ, R27.reuse.H0_H0 ;  /* 0x2000001bff0a7230 */ /* 0x100fe40000004100 */
[----:B------:R-:W-:Y:S02]  /*95f0*/  HADD2.F32 R27, -RZ, R27.H1_H1 ;  /* 0x3000001bff1b7230 */ /* 0x000fe40000004100 */
[----:B------:R-:W-:Y:S02]  /*9600*/  HADD2.F32 R24, -RZ, R24.H1_H1 ;  /* 0x30000018ff187230 */ /* 0x000fe40000004100 */
[----:B------:R-:W-:Y:S01]  /*9610*/  HADD2.F32 R26, -RZ, R26.H1_H1 ;  /* 0x3000001aff1a7230 */ /* 0x000fe20000004100 */
[----:B--2---:R-:W0:Y:S02]  /*9620*/  LDS.128 R12, [R42+0x18400] ;  /* 0x018400002a0c7984 */ /* 0x004e240000000c00 */
[--C-:B0-----:R-:W-:Y:S02]  /*9630*/  HADD2.F32 R4, -RZ, R13.reuse.H0_H0 ;  /* 0x2000000dff047230 */ /* 0x101fe40000004100 */
[----:B------:R-:W-:-:S03]  /*9640*/  HADD2.F32 R13, -RZ, R13.H1_H1 ;  /* 0x3000000dff0d7230 */ /* 0x000fc60000004100 */
[C---:B------:R-:W-:Y:S01]  /*9650*/  FFMA.FTZ R29, R4.reuse, R11, -R29 ;  /* 0x0000000b041d7223 */ /* 0x040fe2000001081d */
[----:B------:R-:W-:Y:S01]  /*9660*/  FFMA.FTZ R31, R4, R21, R31 ;  /* 0x00000015041f7223 */ /* 0x000fe2000001001f */
[----:B------:R-:W-:Y:S02]  /*9670*/  HADD2.F32 R4, -RZ, R56.H0_H0 ;  /* 0x20000038ff047230 */ /* 0x000fe40000004100 */
[----:B------:R-:W-:Y:S01]  /*9680*/  FFMA.FTZ R32, R13, R8, -R30 ;  /* 0x000000080d207223 */ /* 0x000fe2000001081e */
[----:B------:R-:W-:Y:S02]  /*9690*/  HADD2.F32 R3, -RZ, R12.H0_H0 ;  /* 0x2000000cff037230 */ /* 0x000fe40000004100 */
[C---:B------:R-:W-:Y:S01]  /*96a0*/  FMUL.FTZ R30, R7.reuse, R20 ;  /* 0x00000014071e7220 */ /* 0x040fe20000410000 */
[----:B------:R-:W-:Y:S02]  /*96b0*/  HADD2.F32 R8, -RZ, R55.H0_H0 ;  /* 0x20000037ff087230 */ /* 0x000fe40000004100 */
[----:B------:R-:W-:Y:S01]  /*96c0*/  FMUL.FTZ R7, R7, R4 ;  /* 0x0000000407077220 */ /* 0x000fe20000410000 */
[----:B------:R-:W-:Y:S01]  /*96d0*/  FFMA.FTZ R36, R13, R28, R36 ;  /* 0x0000001c0d247223 */ /* 0x000fe20000010024 */
[----:B------:R-:W-:Y:S01]  /*96e0*/  FFMA.FTZ R30, R3, R4, -R30 ;  /* 0x00000004031e7223 */ /* 0x000fe2000001081e */
[----:B------:R-:W-:-:S02]  /*96f0*/  HADD2.F32 R5, -RZ, R14.H0_H0 ;  /* 0x2000000eff057230 */ /* 0x000fc40000004100 */
[----:B------:R-:W-:Y:S01]  /*9700*/  FFMA.FTZ R13, R3, R20, R7 ;  /* 0x00000014030d7223 */ /* 0x000fe20000010007 */
[--C-:B------:R-:W-:Y:S02]  /*9710*/  HADD2.F32 R4, -RZ, R41.reuse.H0_H0 ;  /* 0x20000029ff047230 */ /* 0x100fe40000004100 */
[C---:B------:R-:W-:Y:S01]  /*9720*/  FMUL.FTZ R20, R9.reuse, R8 ;  /* 0x0000000809147220 */ /* 0x040fe20000410000 */
[----:B------:R-:W-:Y:S02]  /*9730*/  HADD2.F32 R3, -RZ, R41.H1_H1 ;  /* 0x30000029ff037230 */ /* 0x000fe40000004100 */
[----:B------:R-:W-:Y:S02]  /*9740*/  HADD2.F32 R7, -RZ, R55.H1_H1 ;  /* 0x30000037ff077230 */ /* 0x000fe40000004100 */
[-C--:B------:R-:W-:Y:S01]  /*9750*/  FMUL.FTZ R28, R9, R4.reuse ;  /* 0x00000004091c7220 */ /* 0x080fe20000410000 */
[----:B------:R-:W-:Y:S01]  /*9760*/  FFMA.FTZ R21, R5, R4, -R20 ;  /* 0x0000000405157223 */ /* 0x000fe20000010814 */
[----:B------:R-:W-:-:S02]  /*9770*/  HADD2.F32 R6, -RZ, R15.H0_H0 ;  /* 0x2000000fff067230 */ /* 0x000fc40000004100 */
[----:B------:R-:W-:Y:S02]  /*9780*/  HADD2.F32 R4, -RZ, R38.H0_H0 ;  /* 0x20000026ff047230 */ /* 0x000fe40000004100 */
[C---:B------:R-:W-:Y:S01]  /*9790*/  FMUL.FTZ R9, R10.reuse, R7 ;  /* 0x000000070a097220 */ /* 0x040fe20000410000 */
[----:B------:R-:W-:Y:S02]  /*97a0*/  HADD2.F32 R20, -RZ, R33.H0_H0 ;  /* 0x20000021ff147230 */ /* 0x000fe40000004100 */
[-C--:B------:R-:W-:Y:S01]  /*97b0*/  FMUL.FTZ R38, R10, R3.reuse ;  /* 0x000000030a267220 */ /* 0x080fe20000410000 */
[----:B------:R-:W-:Y:S02]  /*97c0*/  HADD2.F32 R15, -RZ, R15.H1_H1 ;  /* 0x3000000fff0f7230 */ /* 0x000fe40000004100 */
[----:B------:R-:W-:Y:S01]  /*97d0*/  FFMA.FTZ R10, R5, R8, R28 ;  /* 0x00000008050a7223 */ /* 0x000fe2000001001c */
[C---:B------:R-:W-:Y:S01]  /*97e0*/  FFMA.FTZ R25, R6.reuse, R3, -R9 ;  /* 0x0000000306197223 */ /* 0x040fe20000010809 */
[----:B------:R-:W-:Y:S01]  /*97f0*/  FFMA.FTZ R38, R6, R7, R38 ;  /* 0x0000000706267223 */ /* 0x000fe20000010026 */
[C---:B------:R-:W-:Y:S01]  /*9800*/  FMUL.FTZ R8, R27.reuse, R20 ;  /* 0x000000141b087220 */ /* 0x040fe20000410000 */
[----:B------:R-:W-:Y:S01]  /*9810*/  FMUL.FTZ R6, R27, R4 ;  /* 0x000000041b067220 */ /* 0x000fe20000410000 */
[----:B------:R-:W-:-:S02]  /*9820*/  HADD2.F32 R7, -RZ, R37.H0_H0 ;  /* 0x20000025ff077230 */ /* 0x000fc40000004100 */
[----:B------:R-:W-:Y:S02]  /*9830*/  HADD2.F32 R9, -RZ, R35.H0_H0 ;  /* 0x20000023ff097230 */ /* 0x000fe40000004100 */
[----:B------:R-:W-:Y:S02]  /*9840*/  HADD2.F32 R3, -RZ, R40.H0_H0 ;  /* 0x20000028ff037230 */ /* 0x000fe40000004100 */
[----:B------:R-:W-:Y:S02]  /*9850*/  HADD2.F32 R5, -RZ, R39.H0_H0 ;  /* 0x20000027ff057230 */ /* 0x000fe40000004100 */
[C---:B------:R-:W-:Y:S01]  /*9860*/  FFMA.FTZ R4, R15.reuse, R4, -R8 ;  /* 0x000000040f047223 */ /* 0x040fe20000010808 */
[----:B------:R-:W-:Y:S02]  /*9870*/  HADD2.F32 R12, -RZ, R12.H1_H1 ;  /* 0x3000000cff0c7230 */ /* 0x000fe40000004100 */
[----:B------:R-:W-:Y:S01]  /*9880*/  FFMA.FTZ R27, R15, R20, R6 ;  /* 0x000000140f1b7223 */ /* 0x000fe20000010006 */
[----:B------:R-:W-:-:S02]  /*9890*/  HADD2.F32 R14, -RZ, R14.H1_H1 ;  /* 0x3000000eff0e7230 */ /* 0x000fc40000004100 */
[----:B------:R-:W-:Y:S01]  /*98a0*/  FMUL.FTZ R11, R24, R7 ;  /* 0x00000007180b7220 */ /* 0x000fe20000410000 */
[----:B------:R-:W-:Y:S01]  /*98b0*/  FMUL.FTZ R15, R26, R9 ;  /* 0x000000091a0f7220 */ /* 0x000fe20000410000 */
[----:B------:R-:W-:Y:S01]  /*98c0*/  FMUL.FTZ R24, R24, R3 ;  /* 0x0000000318187220 */ /* 0x000fe20000410000 */
[----:B------:R-:W-:Y:S01]  /*98d0*/  FMUL.FTZ R26, R26, R5 ;  /* 0x000000051a1a7220 */ /* 0x000fe20000410000 */
[----:B------:R-:W-:Y:S01]  /*98e0*/  FFMA.FTZ R3, R12, R3, -R11 ;  /* 0x000000030c037223 */ /* 0x000fe2000001080b */
[----:B------:R-:W-:Y:S01]  /*98f0*/  FFMA.FTZ R6, R14, R5, -R15 ;  /* 0x000000050e067223 */ /* 0x000fe2000001080f */
        /* <DEDUP_REMOVED lines=12> */
.L_x_2755:
[----:B------:R-:W-:Y:S05]  /*99c0*/  BSYNC B0 ;  /* 0x0000000000007941 */ /* 0x000fea0003800000 */
.L_x_2741:
        /* <DEDUP_REMOVED lines=8> */
.L_x_2738:
[----:B-1----:R-:W1:Y:S01]  /*9a50*/  S2R R3, SR_TID.X ;  /* 0x0000000000037919 */ /* 0x002e620000002100 */
[----:B--23--:R-:W-:Y:S01]  /*9a60*/  IMAD.U32 R0, RZ, RZ, UR37 ;  /* 0x00000025ff007e24 */ /* 0x00cfe2000f8e00ff */
[----:B------:R-:W-:Y:S05]  /*9a70*/  WARPSYNC.ALL ;  /* 0x0000000000007948 */ /* 0x000fea0003800000 */
[----:B------:R-:W-:Y:S02]  /*9a80*/  ISETP.NE.AND P0, PT, R0, 0x3, PT ;  /* 0x000000030000780c */ /* 0x000fe40003f05270 */
[----:B------:R-:W-:-:S11]  /*9a90*/  LOP3.LUT R18, R18, 0xfff7ffff, RZ, 0xc0, !PT ;  /* 0xfff7ffff12127812 */ /* 0x000fd600078ec0ff */
[----:B------:R-:W-:Y:S02]  /*9aa0*/  @P0 LOP3.LUT R18, R18, 0x80000, RZ, 0xfc, !PT ;  /* 0x0008000012120812 */ /* 0x000fe400078efcff */
[----:B-1----:R-:W-:-:S05]  /*9ab0*/  SHF.R.U32.HI R3, RZ, 0x7, R3 ;  /* 0x00000007ff037819 */ /* 0x002fca0000011603 */
[----:B------:R-:W-:-:S05]  /*9ac0*/  VIADD R72, R3, 0x8 ;  /* 0x0000000803487836 */ /* 0x000fca0000000000 */
[----:B------:R1:W-:Y:S06]  /*9ad0*/  BAR.SYNC.DEFER_BLOCKING R72, 0x100 ;  /* 0x000400480000751d */ /* 0x0003ec0000010000 */
[----:B------:R-:W-:Y:S05]  /*9ae0*/  @!P0 BRA `(.L_x_2765) ;  /* 0x0000000000048947 */ /* 0x000fea0003800000 */
[----:B------:R-:W-:Y:S01]  /*9af0*/  BPT.TRAP 0x1 ;  /* 0x000000040000795c */ /* 0x000fe20000300000 */
.L_x_2765:
[----:B------:R-:W-:Y:S01]  /*9b00*/  IMAD R4, R2, 0x8, R19 ;  /* 0x0000000802047824 */ /* 0x000fe200078e0213 */
[----:B------:R-:W-:-:S04]  /*9b10*/  SHF.L.U32 R73, R202, 0x1f, RZ ;  /* 0x0000001fca497819 */ /* 0x000fc800000006ff */
[----:B------:R2:W3:Y:S01]  /*9b20*/  SYNCS.PHASECHK.TRANS64.TRYWAIT P1, [R4+URZ+0x22830], R73 ;  /* 0x02283049040075a7 */ /* 0x0004e2000802017f */
[----:B------:R-:W-:Y:S05]  /*9b30*/  @!P0 BRA `(.L_x_2766) ;  /* 0x0000000000048947 */ /* 0x000fea0003800000 */
[----:B------:R-:W-:Y:S01]  /*9b40*/  BPT.TRAP 0x1 ;  /* 0x000000040000795c */ /* 0x000fe20000300000 */
.L_x_2766:
[----:B------:R-:W4:Y:S01]  /*9b50*/  S2R R3, SR_TID.X ;  /* 0x0000000000037919 */ /* 0x000f220000002100 */
[----:B------:R-:W-:-:S05]  /*9b60*/  VIADD R0, R19, 0x1c400 ;  /* 0x0001c40013007836 */ /* 0x000fca0000000000 */
[----:B------:R-:W-:-:S04]  /*9b70*/  SHF.R.U32.HI R0, RZ, 0x4, R0 ;  /* 0x00000004ff007819 */ /* 0x000fc80000011600 */
[----:B------:R-:W-:Y:S02]  /*9b80*/  LOP3.LUT R0, R0, 0x3fff, RZ, 0xc0, !PT ;  /* 0x00003fff00007812 */ /* 0x000fe400078ec0ff */
[----:B----4-:R-:W-:-:S04]  /*9b90*/  LOP3.LUT R3, R3, 0x7f, RZ, 0xc0, !PT ;  /* 0x0000007f03037812 */ /* 0x010fc800078ec0ff */
[----:B------:R-:W-:Y:S01]  /*9ba0*/  ISETP.NE.AND P0, PT, R3, RZ, PT ;  /* 0x000000ff0300720c */ /* 0x000fe20003f05270 */
[----:B---3--:R-:W-:-:S12]  /*9bb0*/  @P1 BRA `(.L_x_2767) ;  /* 0x0000000000081947 */ /* 0x008fd80003800000 */
[----:B------:R-:W3:Y:S02]  /*9bc0*/  SYNCS.PHASECHK.TRANS64.TRYWAIT P1, [R4+URZ+0x22830], R73 ;  /* 0x02283049040075a7 */ /* 0x000ee4000802017f */
[----:B---3--:R-:W-:Y:S05]  /*9bd0*/  @!P1 BRA `(.L_x_2768) ;  /* 0x000001bc00149947 */ /* 0x008fea0003800000 */
.L_x_2767:
[----:B------:R-:W-:Y:S05]  /*9be0*/  WARPSYNC.ALL ;  /* 0x0000000000007948 */ /* 0x000fea0003800000 */
[----:B------:R-:W-:-:S05]  /*9bf0*/  LOP3.LUT R21, R0, 0x10000, RZ, 0xfc, !PT ;  /* 0x0001000000157812 */ /* 0x000fca00078efcff */
[----:B------:R-:W-:Y:S01]  /*9c00*/  IMAD R8, R2, 0x300, R21 ;  /* 0x0000030002087824 */ /* 0x000fe200078e0215 */
[----:B------:R-:W-:Y:S01]  /*9c10*/  LOP3.LUT R6, R34, 0x10000, RZ, 0xfc, !PT ;  /* 0x0001000022067812 */ /* 0x000fe200078efcff */
[----:B------:R-:W-:Y:S01]  /*9c20*/  IMAD.MOV.U32 R9, RZ, RZ, 0x40000040 ;  /* 0x40000040ff097424 */ /* 0x000fe200078e00ff */
[----:B0-----:R-:W-:Y:S01]  /*9c30*/  WARPGROUP.ARRIVE ;  /* 0x00000000000079c5 */ /* 0x001fe20000000000 */
[----:B------:R-:W-:Y:S01]  /*9c40*/  IMAD.MOV.U32 R7, RZ, RZ, 0x40000040 ;  /* 0x40000040ff077424 */ /* 0x000fe200078e00ff */
[C---:B------:R-:W-:Y:S01]  /*9c50*/  R2UR UR6, R8.reuse ;  /* 0x00000000080672ca */ /* 0x040fe200000e0000 */
[----:B------:R-:W-:Y:S01]  /*9c60*/  VIADD R10, R8, 0x2 ;  /* 0x00000002080a7836 */ /* 0x000fe20000000000 */
[----:B------:R-:W-:Y:S01]  /*9c70*/  R2UR UR7, R9 ;  /* 0x00000000090772ca */ /* 0x000fe200000e0000 */
[C---:B------:R-:W-:Y:S01]  /*9c80*/  VIADD R14, R6.reuse, 0x2 ;  /* 0x00000002060e7836 */ /* 0x040fe20000000000 */
[C---:B------:R-:W-:Y:S01]  /*9c90*/  R2UR UR4, R6.reuse ;  /* 0x00000000060472ca */ /* 0x040fe200000e0000 */
[----:B------:R-:W-:Y:S01]  /*9ca0*/  IMAD.MOV.U32 R11, RZ, RZ, 0x40000040 ;  /* 0x40000040ff0b7424 */ /* 0x000fe200078e00ff */
[----:B------:R-:W-:Y:S01]  /*9cb0*/  R2UR UR5, R7 ;  /* 0x00000000070572ca */ /* 0x000fe200000e0000 */
[----:B------:R-:W-:Y:S01]  /*9cc0*/  IMAD.MOV.U32 R15, RZ, RZ, 0x40000040 ;  /* 0x40000040ff0f7424 */ /* 0x000fe200078e00ff */
[----:B------:R-:W0:Y:S01]  /*9cd0*/  LDC R20, c[0x0][0x448] ;  /* 0x00011200ff147b82 */ /* 0x000e220000000800 */
[----:B------:R-:W-:Y:S01]  /*9ce0*/  VIADD R12, R6, 0x4 ;  /* 0x00000004060c7836 */ /* 0x000fe20000000000 */
[----:B------:R-:W4:Y:S01]  /*9cf0*/  S2R R80, SR_TID.X ;  /* 0x0000000000507919 */ /* 0x000f220000002100 */
[----:B------:R-:W-:Y:S01]  /*9d00*/  IMAD.MOV.U32 R13, RZ, RZ, 0x40000040 ;  /* 0x40000040ff0d7424 */ /* 0x000fe200078e00ff */
[----:B------:R-:W-:Y:S01]  /*9d10*/  ULDC.64 UR8, c[0x0][0x9e0] ;  /* 0x0002780000087ab9 */ /* 0x000fe20000000a00 */
[----:B------:R-:W-:Y:S01]  /*9d20*/  IMAD.MOV.U32 R9, RZ, RZ, 0x40000040 ;  /* 0x40000040ff097424 */ /* 0x000fe200078e00ff */
[----:B------:R-:W-:Y:S01]  /*9d30*/  UISETP.GE.AND UP0, UPT, UR9, 0x1, UPT ;  /* 0x000000010900788c */ /* 0x000fe2000bf06270 */
[----:B------:R-:W-:Y:S01]  /*9d40*/  LOP3.LUT R18, R18, 0xffefffff, RZ, 0xc0, !PT ;  /* 0xffefffff12127812 */ /* 0x000fe200078ec0ff */
[----:B------:R-:W-:-:S02]  /*9d50*/  ULDC UR43, c[0x0][0x9dc] ;  /* 0x00027700002b7ab9 */ /* 0x000fc40000000800 */
[----:B------:R-:W-:Y:S01]  /*9d60*/  ULOP3.LUT UR43, URZ, UR43, URZ, 0x33, !UPT ;  /* 0x0000002b3f2b7292 */ /* 0x000fe2000f8e333f */
[----:B------:R-:W-:Y:S01]  /*9d70*/  HGMMA.64x96x16.F32 R24, gdesc[UR4], RZ, !UPT, gsb0 ;  /* 0x01600000041879f0 */ /* 0x000fe2000c0008ff */
[----:B------:R-:W-:Y:S01]  /*9d80*/  R2UR UR6, R10 ;  /* 0x000000000a0672ca */ /* 0x000fe200000e0000 */
[----:B------:R-:W-:Y:S01]  /*9d90*/  VIADD R10, R8, 0x4 ;  /* 0x00000004080a7836 */ /* 0x000fe20000000000 */
[----:B------:R-:W-:Y:S01]  /*9da0*/  R2UR UR7, R11 ;  /* 0x000000000b0772ca */ /* 0x000fe200000e0000 */
[----:B------:R-:W-:Y:S01]  /*9db0*/  IMAD.MOV.U32 R11, RZ, RZ, 0x40000040 ;  /* 0x40000040ff0b7424 */ /* 0x000fe200078e00ff */
[----:B------:R-:W-:Y:S01]  /*9dc0*/  R2UR UR4, R14 ;  /* 0x000000000e0472ca */ /* 0x000fe200000e0000 */
[----:B------:R-:W-:Y:S01]  /*9dd0*/  UP2UR UR40, UPR, URZ, 0x1 ;  /* 0x000000013f287883 */ /* 0x000fe20008000000 */
[----:B------:R-:W-:Y:S02]  /*9de0*/  R2UR UR5, R15 ;  /* 0x000000000f0572ca */ /* 0x000fe400000e0000 */
[----:B0-----:R-:W-:-:S02]  /*9df0*/  ISETP.NE.AND P1, PT, R20, 0x1, PT ;  /* 0x000000011400780c */ /* 0x001fc40003f25270 */
[----:B----4-:R-:W-:-:S11]  /*9e00*/  SHF.R.U32.HI R80, RZ, 0x7, R80 ;  /* 0x00000007ff507819 */ /* 0x010fd60000011650 */
[----:B------:R-:W0:Y:S01]  /*9e10*/  @P1 LDC R20, c[0x0][0x44c] ;  /* 0x00011300ff141b82 */ /* 0x000e220000000800 */
[----:B------:R-:W-:Y:S01]  /*9e20*/  @P1 LOP3.LUT R18, R18, 0x100000, RZ, 0xfc, !PT ;  /* 0x0010000012121812 */ /* 0x000fe200078efcff */
[----:B------:R-:W-:Y:S02]  /*9e30*/  WARPGROUP.DEPBAR.LE gsb0, 0x0 ;  /* 0x00008000000079c5 */ /* 0x000fe40000010000 */
[----:B------:R-:W-:-:S06]  /*9e40*/  WARPGROUP.ARRIVE ;  /* 0x00000000000079c5 */ /* 0x000fcc0000000000 */
[----:B------:R-:W-:Y:S01]  /*9e50*/  HGMMA.64x96x16.F32 R24, gdesc[UR4], R24, gsb0 ;  /* 0x01600000041879f0 */ /* 0x000fe20008000818 */
[----:B------:R-:W-:Y:S01]  /*9e60*/  R2UR UR6, R10 ;  /* 0x000000000a0672ca */ /* 0x000fe200000e0000 */
[----:B------:R-:W-:Y:S01]  /*9e70*/  VIADD R10, R8, 0x6 ;  /* 0x00000006080a7836 */ /* 0x000fe20000000000 */
[----:B------:R-:W-:Y:S01]  /*9e80*/  R2UR UR7, R11 ;  /* 0x000000000b0772ca */ /* 0x000fe200000e0000 */
[----:B------:R-:W-:Y:S01]  /*9e90*/  VIADD R8, R6, 0x6 ;  /* 0x0000000606087836 */ /* 0x000fe20000000000 */
[----:B------:R-:W-:Y:S01]  /*9ea0*/  R2UR UR4, R12 ;  /* 0x000000000c0472ca */ /* 0x000fe200000e0000 */
[----:B------:R-:W-:Y:S01]  /*9eb0*/  IMAD.MOV.U32 R11, RZ, RZ, 0x40000040 ;  /* 0x40000040ff0b7424 */ /* 0x000fe200078e00ff */
        /* <DEDUP_REMOVED lines=11> */
[----:B------:R-:W-:Y:S02]  /*9f70*/  ULDC UR4, c[0x0][0x9d8] ;  /* 0x0002760000047ab9 */ /* 0x000fe40000000800 */
[----:B------:R-:W-:Y:S02]  /*9f80*/  WARPGROUP.DEPBAR.LE gsb0, 0x0 ;  /* 0x00008000000079c5 */ /* 0x000fe40000010000 */
[----:B------:R-:W-:Y:S01]  /*9f90*/  FMUL.FTZ R79, R49, UR4 ;  /* 0x00000004314f7c20 */ /* 0x000fe20008410000 */
[----:B------:R-:W-:Y:S01]  /*9fa0*/  FMUL.FTZ R3, R27, UR4 ;  /* 0x000000041b037c20 */ /* 0x000fe20008410000 */
[----:B------:R-:W4:Y:S01]  /*9fb0*/  @P1 LDC R49, c[0x0][0x450] ;  /* 0x00011400ff311b82 */ /* 0x000f220000000800 */
[----:B------:R-:W-:Y:S01]  /*9fc0*/  FMUL.FTZ R27, R39, UR4 ;  /* 0x00000004271b7c20 */ /* 0x000fe20008410000 */
[----:B------:R-:W-:Y:S01]  /*9fd0*/  FMUL.FTZ R39, R55, UR4 ;  /* 0x0000000437277c20 */ /* 0x000fe20008410000 */
[----:B------:R-:W-:Y:S01]  /*9fe0*/  FMUL.FTZ R55, R57, UR4 ;  /* 0x0000000439377c20 */ /* 0x000fe20008410000 */
[----:B------:R-:W-:Y:S01]  /*9ff0*/  FMUL.FTZ R57, R61, UR4 ;  /* 0x000000043d397c20 */ /* 0x000fe20008410000 */
[----:B------:R-:W-:-:S02]  /*a000*/  IMAD.IADD R61, R210, 0x1, R209 ;  /* 0x00000001d23d7824 */ /* 0x000fc400078e02d1 */
[----:B------:R-:W-:Y:S01]  /*a010*/  FMUL.FTZ R74, R25, UR4 ;  /* 0x00000004194a7c20 */ /* 0x000fe20008410000 */
[----:B------:R-:W-:Y:S01]  /*a020*/  FMUL.FTZ R25, R35, UR4 ;  /* 0x0000000423197c20 */ /* 0x000fe20008410000 */
[----:B------:R-:W-:Y:S01]  /*a030*/  FMUL.FTZ R35, R51, UR4 ;  /* 0x0000000433237c20 */ /* 0x000fe20008410000 */
[----:B0-----:R-:W-:-:S04]  /*a040*/  @P1 IMAD.HI.U32 R20, R61, R20, RZ ;  /* 0x000000143d141227 */ /* 0x001fc800078e00ff */
        /* <DEDUP_REMOVED lines=14> */
[----:B----4-:R-:W-:Y:S01]  /*a130*/  @P1 SHF.R.U32.HI R61, RZ, R49, R20 ;  /* 0x00000031ff3d1219 */ /* 0x010fe20000011614 */
[----:B------:R-:W-:-:S02]  /*a140*/  @!P0 VIADD R49, R4, 0x22840 ;  /* 0x0002284004318836 */ /* 0x000fc40000000000 */
[----:B------:R-:W-:Y:S01]  /*a150*/  FMUL.FTZ R44, R59, UR4 ;  /* 0x000000043b2c7c20 */ /* 0x000fe20008410000 */
[----:B------:R-:W-:Y:S01]  /*a160*/  FMUL.FTZ R28, R42, UR4 ;  /* 0x000000042a1c7c20 */ /* 0x000fe20008410000 */
[----:B------:R-:W-:Y:S01]  /*a170*/  FMUL.FTZ R29, R43, UR4 ;  /* 0x000000042b1d7c20 */ /* 0x000fe20008410000 */
[----:B------:R-:W0:Y:S01]  /*a180*/  SHFL.IDX PT, R60, R61, RZ, 0x1c1f ;  /* 0x001c1fff3d3c7589 */ /* 0x000e2200000e0000 */
[----:B------:R-:W-:Y:S01]  /*a190*/  FMUL.FTZ R30, R46, UR4 ;  /* 0x000000042e1e7c20 */ /* 0x000fe20008410000 */
[----:B------:R-:W-:Y:S01]  /*a1a0*/  FMUL.FTZ R31, R47, UR4 ;  /* 0x000000042f1f7c20 */ /* 0x000fe20008410000 */
[----:B------:R-:W-:Y:S01]  /*a1b0*/  FMUL.FTZ R78, R48, UR4 ;  /* 0x00000004304e7c20 */ /* 0x000fe20008410000 */
[----:B------:R-:W-:Y:S01]  /*a1c0*/  FMUL.FTZ R34, R50, UR4 ;  /* 0x0000000432227c20 */ /* 0x000fe20008410000 */
[----:B------:R-:W-:Y:S01]  /*a1d0*/  FMUL.FTZ R59, R64, UR4 ;  /* 0x00000004403b7c20 */ /* 0x000fe20008410000 */
[----:B------:R-:W-:Y:S01]  /*a1e0*/  IADD3 R20, -R80, 0xb, RZ ;  /* 0x0000000b50147810 */ /* 0x000fe20007ffe1ff */
        /* <DEDUP_REMOVED lines=15> */
[----:B------:R-:W-:Y:S01]  /*a2e0*/  @!P0 PRMT R49, RZ, 0x654, R49 ;  /* 0x00000654ff318816 */ /* 0x000fe20000000031 */
[----:B------:R-:W-:Y:S01]  /*a2f0*/  FMUL.FTZ R50, R71, UR4 ;  /* 0x0000000447327c20 */ /* 0x000fe20008410000 */
[----:B------:R-:W-:Y:S01]  /*a300*/  FMUL.FTZ R68, R68, UR4 ;  /* 0x0000000444447c20 */ /* 0x000fe20008410000 */
[----:B------:R-:W-:Y:S01]  /*a310*/  FMUL.FTZ R70, R70, UR4 ;  /* 0x0000000446467c20 */ /* 0x000fe20008410000 */
[----:B------:R-:W-:Y:S01]  /*a320*/  PLOP3.LUT P1, PT, PT, PT, UP0, 0x40, 0x0 ;  /* 0x000000000000781c */ /* 0x000fe20003f2e808 */
[----:B------:R4:W-:Y:S06]  /*a330*/  BAR.ARV R20, 0x100 ;  /* 0x000400140000751d */ /* 0x0009ec0000002000 */
[C-C-:B------:R-:W-:Y:S01]  /*a340*/  IADD3 R58, -R205.reuse, 0x61, R54.reuse ;  /* 0x00000061cd3a7810 */ /* 0x140fe20007ffe136 */
[----:B------:R1:W-:Y:S01]  /*a350*/  @!P0 SYNCS.ARRIVE.TRANS64.RED.A1T0 RZ, [R49+URZ], RZ ;  /* 0x000000ff31ff89a7 */ /* 0x0003e2000810043f */
[----:B------:R-:W1:Y:S01]  /*a360*/  MUFU.TANH R5, R5 ;  /* 0x0000000500057308 */ /* 0x000e620000002400 */
[----:B------:R-:W-:Y:S01]  /*a370*/  IMAD.MOV.U32 R63, RZ, RZ, -0x60 ;  /* 0xffffffa0ff3f7424 */ /* 0x000fe200078e00ff */
[----:B------:R-:W-:Y:S01]  /*a380*/  IADD3 R67, -R205, 0x60, R54 ;  /* 0x00000060cd437810 */ /* 0x000fe20007ffe136 */
[----:B------:R-:W-:-:S02]  /*a390*/  IMAD.IADD R58, R58, 0x1, -R203 ;  /* 0x000000013a3a7824 */ /* 0x000fc400078e0acb */
[----:B------:R-:W-:Y:S02]  /*a3a0*/  IMAD R82, R176, R63, 0x60 ;  /* 0x00000060b0527424 */ /* 0x000fe400078e023f */
[C---:B------:R-:W-:Y:S01]  /*a3b0*/  VIADD R80, R58.reuse, UR8 ;  /* 0x000000083a507c36 */ /* 0x040fe20008000000 */
[----:B------:R-:W1:Y:S01]  /*a3c0*/  MUFU.TANH R74, R74 ;  /* 0x0000004a004a7308 */ /* 0x000e620000002400 */
[----:B------:R-:W-:Y:S02]  /*a3d0*/  VIADD R71, R58, UR43 ;  /* 0x0000002b3a477c36 */ /* 0x000fe40008000000 */
[----:B------:R-:W-:Y:S01]  /*a3e0*/  IMAD.IADD R81, R82, 0x1, -R205 ;  /* 0x0000000152517824 */ /* 0x000fe200078e0acd */
[----:B0-----:R-:W-:Y:S01]  /*a3f0*/  VIADDMNMX R62, R60, R80, R67, PT ;  /* 0x000000503c3e7246 */ /* 0x001fe20003800143 */
[----:B------:R-:W-:-:S03]  /*a400*/  IMAD.IADD R63, R71, 0x1, R60 ;  /* 0x00000001473f7824 */ /* 0x000fc600078e023c */
        /* <DEDUP_REMOVED lines=43> */
[----:B------:R-:W0:Y:S08]  /*a6c0*/  MUFU.TANH R69, R69 ;  /* 0x0000004500457308 */ /* 0x000e300000002400 */
[----:B-1----:R4:W1:Y:S08]  /*a6d0*/  MUFU.TANH R49, R70 ;  /* 0x0000004600317308 */ /* 0x0028700000002400 */
[----:B------:R-:W0:Y:S01]  /*a6e0*/  MUFU.TANH R50, R50 ;  /* 0x0000003200327308 */ /* 0x000e220000002400 */
[----:B----4-:R-:W-:Y:S05]  /*a6f0*/  @P1 BRA `(.L_x_2769) ;  /* 0x0000000000541947 */ /* 0x010fea0003800000 */
        /* <DEDUP_REMOVED lines=12> */
.L_x_2771:
[----:B------:R-:W-:-:S06]  /*a7c0*/  UISETP.NE.AND UP0, UPT, UR9, 0x1, UPT ;  /* 0x000000010900788c */ /* 0x000fcc000bf05270 */
[----:B------:R-:W-:-:S05]  /*a7d0*/  PLOP3.LUT P1, PT, PT, PT, UP0, 0x80, 0x0 ;  /* 0x000000000000781c */ /* 0x000fca0003f2f008 */
[----:B------:R-:W-:-:S08]  /*a7e0*/  @UP0 ULDC.64 UR4, c[0x0][0x9e8] ;  /* 0x00027a0000040ab9 */ /* 0x000fd00000000a00 */
[----:B------:R-:W-:-:S05]  /*a7f0*/  @P1 IMAD.HI.U32 R58, R54, UR4, RZ ;  /* 0x00000004363a1c27 */ /* 0x000fca000f8e00ff */
[----:B------:R-:W-:-:S07]  /*a800*/  @P1 SHF.R.U32.HI R54, RZ, UR5, R58 ;  /* 0x00000005ff361c19 */ /* 0x000fce000801163a */
.L_x_2772:
[----:B------:R-:W-:Y:S05]  /*a810*/  BSYNC B0 ;  /* 0x0000000000007941 */ /* 0x000fea0003800000 */
.L_x_2770:
[----:B------:R-:W-:-:S05]  /*a820*/  IMAD R54, R54, UR9, R81 ;  /* 0x0000000936367c24 */ /* 0x000fca000f8e0251 */
[----:B------:R-:W-:Y:S02]  /*a830*/  VIMNMX R63, R63, R54, !PT ;  /* 0x000000363f3f7248 */ /* 0x000fe40007fe0100 */
[----:B------:R-:W-:-:S07]  /*a840*/  VIADDMNMX R62, R54, UR9, R62, PT ;  /* 0x00000009363e7c46 */ /* 0x000fce000b80013e */
.L_x_2769:
[C---:B------:R-:W-:Y:S01]  /*a850*/  ISETP.GE.AND P1, PT, R82.reuse, 0x2, PT ;  /* 0x000000025200780c */ /* 0x040fe20003f26270 */
[----:B------:R-:W-:Y:S01]  /*a860*/  UISETP.NE.AND UP0, UPT, UR40, URZ, UPT ;  /* 0x0000003f2800728c */ /* 0x000fe2000bf05270 */
[C---:B------:R-:W-:Y:S02]  /*a870*/  ISETP.GE.AND P6, PT, R82.reuse, 0x9, PT ;  /* 0x000000095200780c */ /* 0x040fe40003fc6270 */
[----:B------:R-:W-:Y:S02]  /*a880*/  ISETP.GT.AND P2, PT, R63, 0x1, !P1 ;  /* 0x000000013f00780c */ /* 0x000fe40004f44270 */
[----:B------:R-:W-:Y:S02]  /*a890*/  ISETP.GE.AND P3, PT, R82, 0xa, PT ;  /* 0x0000000a5200780c */ /* 0x000fe40003f66270 */
[----:B------:R-:W-:Y:S02]  /*a8a0*/  ISETP.LT.OR P2, PT, R62, 0x2, P2 ;  /* 0x000000023e00780c */ /* 0x000fe40001741670 */
[----:B------:R-:W-:-:S02]  /*a8b0*/  ISETP.GE.AND P5, PT, R82, 0x1, PT ;  /* 0x000000015200780c */ /* 0x000fc40003fa6270 */
[----:B------:R-:W-:Y:S02]  /*a8c0*/  FSEL R112, R74, -INF , !P2 ;  /* 0xff8000004a707808 */ /* 0x000fe40005000000 */
[----:B------:R-:W-:-:S04]  /*a8d0*/  ISETP.GT.AND P2, PT, R63, 0x8, !P6 ;  /* 0x000000083f00780c */ /* 0x000fc80007744270 */
[----:B------:R-:W-:-:S04]  /*a8e0*/  ISETP.LT.OR P2, PT, R62, 0x9, P2 ;  /* 0x000000093e00780c */ /* 0x000fc80001741670 */
[----:B0-----:R-:W-:Y:S02]  /*a8f0*/  FSEL R110, R75, -INF , !P2 ;  /* 0xff8000004b6e7808 */ /* 0x001fe40005000000 */
        /* <DEDUP_REMOVED lines=50> */
[----:B------:R-:W-:Y:S01]  /*ac20*/  ISETP.GT.AND P2, PT, R63, 0x31, !P3 ;  /* 0x000000313f00780c */ /* 0x000fe20005f44270 */
[----:B------:R-:W0:Y:S01]  /*ac30*/  SHFL.IDX PT, R78, R61, 0x1, 0x1c1f ;  /* 0x003c1f003d4e7f89 */ /* 0x000e2200000e0000 */
        /* <DEDUP_REMOVED lines=11> */
[----:B------:R-:W-:Y:S01]  /*acf0*/  ISETP.LT.OR P2, PT, R62, 0x3a, P2 ;  /* 0x0000003a3e00780c */ /* 0x000fe20001741670 */
[----:B0-----:R-:W-:Y:S01]  /*ad00*/  IMAD.IADD R37, R71, 0x1, R78 ;  /* 0x0000000147257824 */ /* 0x001fe200078e024e */
        /* <DEDUP_REMOVED lines=25> */
[----:B------:R-:W-:-:S02]  /*aea0*/  VIADDMNMX R33, R78, R80, R67, PT ;  /* 0x000000504e217246 */ /* 0x000fc40003800143 */
        /* <DEDUP_REMOVED lines=12> */
[----:B------:R-:W-:-:S04]  /*af70*/  ISETP.GE.AND P4, PT, R82, 0x5a, PT ;  /* 0x0000005a5200780c */ /* 0x000fc80003f86270 */
[----:B------:R-:W-:Y:S02]  /*af80*/  P2R R41, PR, RZ, 0x10 ;  /* 0x00000010ff297803 */ /* 0x000fe40000000000 */
        /* <DEDUP_REMOVED lines=18> */
.L_x_2775:
[----:B------:R-:W-:-:S06]  /*b0b0*/  UISETP.NE.AND UP0, UPT, UR9, 0x1, UPT ;  /* 0x000000010900788c */ /* 0x000fcc000bf05270 */
[----:B------:R-:W-:-:S05]  /*b0c0*/  PLOP3.LUT P4, PT, PT, PT, UP0, 0x80, 0x0 ;  /* 0x000000000000781c */ /* 0x000fca0003f8f008 */
[----:B------:R-:W-:-:S08]  /*b0d0*/  @UP0 ULDC.64 UR4, c[0x0][0x9e8] ;  /* 0x00027a0000040ab9 */ /* 0x000fd00000000a00 */
[----:B------:R-:W-:Y:S01]  /*b0e0*/  @P4 IMAD.HI.U32 R59, R5, UR4, RZ ;  /* 0x00000004053b4c27 */ /* 0x000fe2000f8e00ff */
[----:B------:R-:W-:-:S13]  /*b0f0*/  PLOP3.LUT P4, PT, PT, PT, UP0, 0x80, 0x0 ;  /* 0x000000000000781c */ /* 0x000fda0003f8f008 */
[----:B------:R-:W-:-:S07]  /*b100*/  @P4 SHF.R.U32.HI R5, RZ, UR5, R59 ;  /* 0x00000005ff054c19 */ /* 0x000fce000801163b */
.L_x_2776:
[----:B------:R-:W-:Y:S05]  /*b110*/  BSYNC B0 ;  /* 0x0000000000007941 */ /* 0x000fea0003800000 */
.L_x_2774:
[----:B------:R-:W-:-:S05]  /*b120*/  IMAD R78, R5, UR9, R81 ;  /* 0x00000009054e7c24 */ /* 0x000fca000f8e0251 */
[----:B------:R-:W-:Y:S02]  /*b130*/  VIMNMX R37, R37, R78, !PT ;  /* 0x0000004e25257248 */ /* 0x000fe40007fe0100 */
[----:B------:R-:W-:-:S07]  /*b140*/  VIADDMNMX R33, R78, UR9, R33, PT ;  /* 0x000000094e217c46 */ /* 0x000fce000b800121 */
.L_x_2773:
[C---:B------:R-:W-:Y:S01]  /*b150*/  ISETP.GT.AND P1, PT, R37.reuse, 0x1, !P1 ;  /* 0x000000012500780c */ /* 0x040fe20004f24270 */
[----:B------:R-:W-:Y:S01]  /*b160*/  ULDC UR4, c[0x0][0x988] ;  /* 0x0002620000047ab9 */ /* 0x000fe20000000800 */
[----:B------:R-:W-:Y:S01]  /*b170*/  ISETP.GT.AND P6, PT, R37, 0x8, !P6 ;  /* 0x000000082500780c */ /* 0x000fe200077c4270 */
[----:B------:R-:W-:Y:S01]  /*b180*/  IMAD.U32 R59, RZ, RZ, UR37 ;  /* 0x00000025ff3b7e24 */ /* 0x000fe2000f8e00ff */
        /* <DEDUP_REMOVED lines=8> */
[----:B------:R-:W-:Y:S02]  /*b210*/  FMNMX.FTZ R3, R108, R3, !PT ;  /* 0x000000036c037209 */ /* 0x000fe40007810000 */
[----:B------:R-:W-:Y:S01]  /*b220*/  FSEL R92, R11, -INF , !P1 ;  /* 0xff8000000b5c7808 */ /* 0x000fe20004800000 */
[----:B------:R-:W-:Y:S01]  /*b230*/  IMAD.U32 R11, RZ, RZ, UR4 ;  /* 0x00000004ff0b7e24 */ /* 0x000fe2000f8e00ff */
        /* <DEDUP_REMOVED lines=17> */
[----:B------:R-:W-:Y:S02]  /*b350*/  ISETP.NE.AND P4, PT, R87, RZ, PT ;  /* 0x000000ff5700720c */ /* 0x000fe40003f85270 */
        /* <DEDUP_REMOVED lines=8> */
[----:B------:R-:W-:Y:S02]  /*b3e0*/  ISETP.GT.AND P1, PT, R37, 0x20, !P4 ;  /* 0x000000202500780c */ /* 0x000fe40006724270 */
[----:B------:R-:W-:Y:S02]  /*b3f0*/  FMNMX.FTZ R3, R54, R3, !PT ;  /* 0x0000000336037209 */ /* 0x000fe40007810000 */
        /* <DEDUP_REMOVED lines=27> */
[----:B------:R-:W-:Y:S01]  /*b5b0*/  ISETP.GT.AND P5, PT, R37, RZ, !P5 ;  /* 0x000000ff2500720c */ /* 0x000fe20006fa4270 */
[----:B------:R-:W0:Y:S01]  /*b5c0*/  SHFL.BFLY PT, R10, R3, 0x2, 0x1f ;  /* 0x0c401f00030a7f89 */ /* 0x000e2200000e0000 */
[C---:B------:R-:W-:Y:S02]  /*b5d0*/  ISETP.LT.OR P1, PT, R33.reuse, 0x31, P1 ;  /* 0x000000312100780c */ /* 0x040fe40000f21670 */
[----:B------:R-:W-:Y:S02]  /*b5e0*/  ISETP.LT.OR P5, PT, R33, 0x1, P5 ;  /* 0x000000012100780c */ /* 0x000fe40002fa1670 */
[----:B------:R-:W-:Y:S02]  /*b5f0*/  FSEL R82, R34, -INF , !P1 ;  /* 0xff80000022527808 */ /* 0x000fe40004800000 */
[----:B------:R-:W-:Y:S02]  /*b600*/  ISETP.NE.AND P1, PT, R93, RZ, PT ;  /* 0x000000ff5d00720c */ /* 0x000fe40003f25270 */
[----:B------:R-:W-:-:S02]  /*b610*/  FSEL R0, R0, -INF , !P5 ;  /* 0xff80000000007808 */ /* 0x000fc40006800000 */
[----:B------:R-:W-:Y:S02]  /*b620*/  ISETP.GT.AND P1, PT, R37, 0x31, !P1 ;  /* 0x000000312500780c */ /* 0x000fe40004f24270 */
[----:B------:R-:W-:Y:S02]  /*b630*/  ISETP.NE.AND P6, PT, R55, RZ, PT ;  /* 0x000000ff3700720c */ /* 0x000fe40003fc5270 */
[----:B------:R-:W-:Y:S02]  /*b640*/  ISETP.LT.OR P1, PT, R33, 0x32, P1 ;  /* 0x000000322100780c */ /* 0x000fe40000f21670 */
[----:B------:R-:W-:Y:S02]  /*b650*/  ISETP.NE.AND P4, PT, R97, RZ, PT ;  /* 0x000000ff6100720c */ /* 0x000fe40003f85270 */
[----:B------:R-:W-:Y:S02]  /*b660*/  FSEL R34, R35, -INF , !P1 ;  /* 0xff80000023227808 */ /* 0x000fe40004800000 */
[----:B------:R-:W-:-:S02]  /*b670*/  ISETP.NE.AND P1, PT, R79, RZ, PT ;  /* 0x000000ff4f00720c */ /* 0x000fc40003f25270 */
[C---:B------:R-:W-:Y:S02]  /*b680*/  ISETP.GT.AND P2, PT, R37.reuse, 0x51, !P2 ;  /* 0x000000512500780c */ /* 0x040fe40005744270 */
[----:B------:R-:W-:Y:S02]  /*b690*/  ISETP.GT.AND P1, PT, R37, 0x38, !P1 ;  /* 0x000000382500780c */ /* 0x000fe40004f24270 */
[----:B0-----:R-:W-:Y:S02]  /*b6a0*/  FMNMX.FTZ R10, R3, R10, !PT ;  /* 0x0000000a030a7209 */ /* 0x001fe40007810000 */
[----:B------:R-:W-:Y:S02]  /*b6b0*/  ISETP.LT.OR P1, PT, R33, 0x39, P1 ;  /* 0x000000392100780c */ /* 0x000fe40000f21670 */
[----:B------:R-:W-:Y:S01]  /*b6c0*/  FMNMX.FTZ R3, R0, R94, !PT ;  /* 0x0000005e00037209 */ /* 0x000fe20007810000 */
[----:B------:R-:W0:Y:S01]  /*b6d0*/  SHFL.BFLY PT, R5, R10, 0x1, 0x1f ;  /* 0x0c201f000a057f89 */ /* 0x000e2200000e0000 */
        /* <DEDUP_REMOVED lines=30> */
[----:B0-----:R-:W-:-:S02]  /*b8c0*/  FMNMX.FTZ R5, R10, R5, !PT ;  /* 0x000000050a057209 */ /* 0x001fc40007810000 */
[----:B------:R-:W-:Y:S02]  /*b8d0*/  ISETP.LT.OR P1, PT, R33, 0x4a, P1 ;  /* 0x0000004a2100780c */ /* 0x000fe40000f21670 */
[----:B------:R-:W-:Y:S01]  /*b8e0*/  FMNMX.FTZ R31, R80, R31, !PT ;  /* 0x0000001f501f7209 */ /* 0x000fe20007810000 */
[----:B------:R-:W-:Y:S01]  /*b8f0*/  FMUL.FTZ R27, R5, R11 ;  /* 0x0000000b051b7220 */ /* 0x000fe20000410000 */
[----:B------:R-:W-:Y:S02]  /*b900*/  FSEL R106, R47, -INF , !P1 ;  /* 0xff8000002f6a7808 */ /* 0x000fe40004800000 */
[----:B------:R-:W-:Y:S02]  /*b910*/  FSETP.NEU.FTZ.AND P1, PT, R5, -INF , PT ;  /* 0xff8000000500780b */ /* 0x000fe40003f3d000 */
[----:B------:R-:W-:Y:S02]  /*b920*/  ISETP.NE.AND P4, PT, R57, RZ, PT ;  /* 0x000000ff3900720c */ /* 0x000fe40003f85270 */
[----:B------:R-:W-:-:S02]  /*b930*/  FMNMX.FTZ R35, R42, R31, !PT ;  /* 0x0000001f2a237209 */ /* 0x000fc40007810000 */
[----:B------:R-:W-:Y:S02]  /*b940*/  FSEL R27, R27, RZ, P1 ;  /* 0x000000ff1b1b7208 */ /* 0x000fe40000800000 */
[----:B------:R-:W-:Y:S02]  /*b950*/  ISETP.GT.AND P1, PT, R37, 0x50, !P4 ;  /* 0x000000502500780c */ /* 0x000fe40006724270 */
[----:B------:R-:W-:Y:S01]  /*b960*/  FMNMX.FTZ R35, R44, R35, !PT ;  /* 0x000000232c237209 */ /* 0x000fe20007810000 */
[-CC-:B------:R-:W-:Y:S01]  /*b970*/  FFMA.FTZ R96, R96, R11.reuse, -R27.reuse ;  /* 0x0000000b60607223 */ /* 0x180fe2000001081b */
[----:B------:R-:W-:Y:S01]  /*b980*/  ISETP.LT.OR P1, PT, R33, 0x51, P1 ;  /* 0x000000512100780c */ /* 0x000fe20000f21670 */
[--C-:B------:R-:W-:Y:S01]  /*b990*/  FFMA.FTZ R166, R36, R11, -R27.reuse ;  /* 0x0000000b24a67223 */ /* 0x100fe2000001081b */
[----:B------:R-:W-:Y:S01]  /*b9a0*/  FMNMX.FTZ R35, R46, R35, !PT ;  /* 0x000000232e237209 */ /* 0x000fe20007810000 */
[----:B------:R0:W-:Y:S01]  /*b9b0*/  MUFU.EX2 R31, R96 ;  /* 0x00000060001f7308 */ /* 0x0001e20000000800 */
[----:B------:R-:W-:Y:S01]  /*b9c0*/  ISETP.NE.AND P4, PT, R41, RZ, PT ;  /* 0x000000ff2900720c */ /* 0x000fe20003f85270 */
[-CC-:B-----5:R-:W-:Y:S01]  /*b9d0*/  FFMA.FTZ R152, R114, R11.reuse, -R27.reuse ;  /* 0x0000000b72987223 */ /* 0x1a0fe2000001081b */
[----:B------:R-:W-:Y:S01]  /*b9e0*/  FSEL R48, R48, -INF , !P1 ;  /* 0xff80000030307808 */ /* 0x000fe20004800000 */
[-CC-:B------:R-:W-:Y:S01]  /*b9f0*/  FFMA.FTZ R112, R112, R11.reuse, -R27.reuse ;  /* 0x0000000b70707223 */ /* 0x180fe2000001081b */
[----:B------:R-:W-:Y:S01]  /*ba00*/  ISETP.GT.AND P3, PT, R37, 0x58, !P3 ;  /* 0x000000582500780c */ /* 0x000fe20005f64270 */
[--C-:B------:R-:W-:Y:S01]  /*ba10*/  FFMA.FTZ R154, R110, R11, -R27.reuse ;  /* 0x0000000b6e9a7223 */ /* 0x100fe2000001081b */
[----:B------:R-:W-:Y:S01]  /*ba20*/  ISETP.LT.OR P2, PT, R33, 0x52, P2 ;  /* 0x000000522100780c */ /* 0x000fe20001741670 */
[----:B------:R-:W-:Y:S01]  /*ba30*/  MUFU.EX2 R152, R152 ;  /* 0x0000009800987308 */ /* 0x000fe20000000800 */
[----:B------:R-:W-:Y:S01]  /*ba40*/  FMNMX.FTZ R35, R106, R35, !PT ;  /* 0x000000236a237209 */ /* 0x000fe20007810000 */
[-CC-:B------:R-:W-:Y:S01]  /*ba50*/  FFMA.FTZ R108, R108, R11.reuse, -R27.reuse ;  /* 0x0000000b6c6c7223 */ /* 0x180fe2000001081b */
[----:B------:R-:W-:Y:S01]  /*ba60*/  ISETP.GT.AND P1, PT, R37, 0x59, !P4 ;  /* 0x000000592500780c */ /* 0x000fe20006724270 */
[-CC-:B------:R-:W-:Y:S01]  /*ba70*/  FFMA.FTZ R37, R76, R11.reuse, -R27.reuse ;  /* 0x0000000b4c257223 */ /* 0x180fe2000001081b */
[----:B------:R-:W-:Y:S01]  /*ba80*/  ISETP.LT.OR P3, PT, R33, 0x59, P3 ;  /* 0x000000592100780c */ /* 0x000fe20001f61670 */
[--C-:B------:R-:W-:Y:S01]  /*ba90*/  FFMA.FTZ R156, R104, R11, -R27.reuse ;  /* 0x0000000b689c7223 */ /* 0x100fe2000001081b */
[----:B0-----:R-:W-:Y:S01]  /*baa0*/  FSEL R96, R43, -INF , !P2 ;  /* 0xff8000002b607808 */ /* 0x001fe20005000000 */
[----:B------:R-:W0:Y:S01]  /*bab0*/  MUFU.EX2 R3, R112 ;  /* 0x0000007000037308 */ /* 0x000e220000000800 */
[----:B------:R-:W-:Y:S01]  /*bac0*/  FMNMX.FTZ R35, R48, R35, !PT ;  /* 0x0000002330237209 */ /* 0x000fe20007810000 */
[-CC-:B------:R-:W-:Y:S01]  /*bad0*/  FFMA.FTZ R100, R100, R11.reuse, -R27.reuse ;  /* 0x0000000b64647223 */ /* 0x180fe2000001081b */
[----:B------:R-:W-:Y:S01]  /*bae0*/  ISETP.LT.OR P1, PT, R33, 0x5a, P1 ;  /* 0x0000005a2100780c */ /* 0x000fe20000f21670 */
[-CC-:B------:R-:W-:Y:S01]  /*baf0*/  FFMA.FTZ R158, R102, R11.reuse, -R27.reuse ;  /* 0x0000000b669e7223 */ /* 0x180fe2000001081b */
[----:B-1----:R-:W-:Y:S01]  /*bb00*/  FSEL R76, R49, -INF , !P3 ;  /* 0xff800000314c7808 */ /* 0x002fe20005800000 */
[--C-:B------:R-:W-:Y:S01]  /*bb10*/  FFMA.FTZ R174, R32, R11, -R27.reuse ;  /* 0x0000000b20ae7223 */ /* 0x100fe2000001081b */
[----:B------:R-:W-:Y:S01]  /*bb20*/  FMNMX.FTZ R35, R96, R35, !PT ;  /* 0x0000002360237209 */ /* 0x000fe20007810000 */
[----:B------:R-:W1:Y:S01]  /*bb30*/  MUFU.EX2 R154, R154 ;  /* 0x0000009a009a7308 */ /* 0x000e620000000800 */
[----:B------:R-:W-:Y:S01]  /*bb40*/  FSEL R50, R50, -INF , !P1 ;  /* 0xff80000032327808 */ /* 0x000fe20004800000 */
[--C-:B------:R-:W-:Y:S01]  /*bb50*/  FFMA.FTZ R160, R98, R11, -R27.reuse ;  /* 0x0000000b62a07223 */ /* 0x100fe2000001081b */
[----:B------:R-:W-:Y:S01]  /*bb60*/  FMNMX.FTZ R35, R76, R35, !PT ;  /* 0x000000234c237209 */ /* 0x000fe20007810000 */
[-CC-:B------:R-:W-:Y:S01]  /*bb70*/  FFMA.FTZ R162, R60, R11.reuse, -R27.reuse ;  /* 0x0000000b3ca27223 */ /* 0x180fe2000001081b */
[-CC-:B------:R-:W-:Y:S01]  /*bb80*/  FFMA.FTZ R172, R40, R11.reuse, -R27.reuse ;  /* 0x0000000b28ac7223 */ /* 0x180fe2000001081b */
[----:B------:R-:W-:Y:S01]  /*bb90*/  FFMA.FTZ R164, R54, R11, -R27 ;  /* 0x0000000b36a47223 */ /* 0x000fe2000001081b */
[----:B------:R-:W-:Y:S01]  /*bba0*/  FMNMX.FTZ R10, R50, R35, !PT ;  /* 0x00000023320a7209 */ /* 0x000fe20007810000 */
[----:B------:R-:W4:Y:S01]  /*bbb0*/  MUFU.EX2 R25, R108 ;  /* 0x0000006c00197308 */ /* 0x000f220000000800 */
[----:B0-----:R-:W-:Y:S01]  /*bbc0*/  FADD.FTZ R49, R152, R3 ;  /* 0x0000000398317221 */ /* 0x001fe20000010000 */
[-CC-:B------:R-:W-:Y:S01]  /*bbd0*/  FFMA.FTZ R35, R58, R11.reuse, -R27.reuse ;  /* 0x0000000b3a237223 */ /* 0x180fe2000001081b */
[-CC-:B------:R-:W-:Y:S01]  /*bbe0*/  FFMA.FTZ R39, R70, R11.reuse, -R27.reuse ;  /* 0x0000000b46277223 */ /* 0x180fe2000001081b */
[----:B------:R-:W0:Y:S01]  /*bbf0*/  SHFL.BFLY PT, R41, R10, 0x2, 0x1f ;  /* 0x0c401f000a297f89 */ /* 0x000e2200000e0000 */
[-CC-:B------:R-:W-:Y:S01]  /*bc00*/  FFMA.FTZ R168, R52, R11.reuse, -R27.reuse ;  /* 0x0000000b34a87223 */ /* 0x180fe2000001081b */
[-CC-:B------:R-:W-:Y:S01]  /*bc10*/  FFMA.FTZ R170, R56, R11.reuse, -R27.reuse ;  /* 0x0000000b38aa7223 */ /* 0x180fe2000001081b */
[-CC-:B------:R-:W-:Y:S01]  /*bc20*/  FFMA.FTZ R43, R66, R11.reuse, -R27.reuse ;  /* 0x0000000b422b7223 */ /* 0x180fe2000001081b */
[----:B------:R-:W2:Y:S01]  /*bc30*/  MUFU.EX2 R156, R156 ;  /* 0x0000009c009c7308 */ /* 0x000ea20000000800 */
[----:B------:R-:W-:Y:S01]  /*bc40*/  F2FP.F16.F32.PACK_AB R152, R3, R152 ;  /* 0x000000980398723e */ /* 0x000fe200000000ff */
[----:B------:R-:W-:Y:S01]  /*bc50*/  FFMA.FTZ R45, R64, R11, -R27 ;  /* 0x0000000b402d7223 */ /* 0x000fe2000001081b */
[----:B------:R-:W-:-:S05]  /*bc60*/  ISETP.NE.AND P4, PT, R59, 0x3, PT ;  /* 0x000000033b00780c */ /* 0x000fca0003f85270 */
[----:B------:R-:W3:Y:S08]  /*bc70*/  MUFU.EX2 R29, R100 ;  /* 0x00000064001d7308 */ /* 0x000ef00000000800 */
[----:B------:R-:W3:Y:S01]  /*bc80*/  MUFU.EX2 R158, R158 ;  /* 0x0000009e009e7308 */ /* 0x000ee20000000800 */
[----:B0-----:R-:W-:Y:S01]  /*bc90*/  FMNMX.FTZ R36, R10, R41, !PT ;  /* 0x000000290a247209 */ /* 0x001fe20007810000 */
[----:B------:R-:W-:-:S06]  /*bca0*/  FFMA.FTZ R41, R68, R11, -R27 ;  /* 0x0000000b44297223 */ /* 0x000fcc000001081b */
[----:B------:R-:W0:Y:S01]  /*bcb0*/  MUFU.EX2 R160, R160 ;  /* 0x000000a000a07308 */ /* 0x000e220000000800 */
[----:B------:R-:W1:Y:S07]  /*bcc0*/  SHFL.BFLY PT, R47, R36, 0x1, 0x1f ;  /* 0x0c201f00242f7f89 */ /* 0x000e6e00000e0000 */
[----:B------:R4:W0:Y:S08]  /*bcd0*/  MUFU.EX2 R33, R37 ;  /* 0x0000002500217308 */ /* 0x0008300000000800 */
[----:B------:R-:W-:Y:S01]  /*bce0*/  MUFU.EX2 R162, R162 ;  /* 0x000000a200a27308 */ /* 0x000fe20000000800 */
[-CC-:B----4-:R-:W-:Y:S01]  /*bcf0*/  FFMA.FTZ R37, R74, R11.reuse, -R27.reuse ;  /* 0x0000000b4a257223 */ /* 0x190fe2000001081b */
[----:B------:R-:W-:-:S06]  /*bd00*/  FFMA.FTZ R27, R62, R11, -R27 ;  /* 0x0000000b3e1b7223 */ /* 0x000fcc000001081b */
[----:B------:R-:W-:Y:S01]  /*bd10*/  MUFU.EX2 R35, R35 ;  /* 0x0000002300237308 */ /* 0x000fe20000000800 */
[----:B-1----:R-:W-:Y:S01]  /*bd20*/  FMNMX.FTZ R10, R36, R47, !PT ;  /* 0x0000002f240a7209 */ /* 0x002fe20007810000 */
[----:B------:R-:W-:Y:S01]  /*bd30*/  FADD.FTZ R36, R154, R49 ;  /* 0x000000319a247221 */ /* 0x000fe20000010000 */
[C---:B------:R-:W-:Y:S02]  /*bd40*/  F2FP.F16.F32.PACK_AB R154, R25.reuse, R154 ;  /* 0x0000009a199a723e */ /* 0x040fe400000000ff */
[C---:B------:R-:W-:Y:S01]  /*bd50*/  FSETP.NEU.FTZ.AND P1, PT, R10.reuse, -INF , PT ;  /* 0xff8000000a00780b */ /* 0x040fe20003f3d000 */
[----:B------:R-:W-:Y:S01]  /*bd60*/  FMUL.FTZ R47, R10, R11 ;  /* 0x0000000b0a2f7220 */ /* 0x000fe20000410000 */
[----:B------:R-:W-:Y:S01]  /*bd70*/  FADD.FTZ R49, R25, R36 ;  /* 0x0000002419317221 */ /* 0x000fe20000010000 */
[----:B------:R-:W-:Y:S03]  /*bd80*/  MUFU.EX2 R164, R164 ;  /* 0x000000a400a47308 */ /* 0x000fe60000000800 */
[----:B------:R-:W-:Y:S01]  /*bd90*/  FSEL R47, R47, RZ, P1 ;  /* 0x000000ff2f2f7208 */ /* 0x000fe20000800000 */
[----:B--2---:R-:W-:Y:S01]  /*bda0*/  FADD.FTZ R36, R156, R49 ;  /* 0x000000319c247221 */ /* 0x004fe20000010000 */
[----:B---3--:R-:W-:-:S03]  /*bdb0*/  F2FP.F16.F32.PACK_AB R156, R29, R156 ;  /* 0x0000009c1d9c723e */ /* 0x008fc600000000ff */
        /* <DEDUP_REMOVED lines=10> */
[----:B------:R-:W-:Y:S01]  /*be60*/  FADD.FTZ R51, R29, R36 ;  /* 0x000000241d337221 */ /* 0x000fe20000010000 */
[-CC-:B------:R-:W-:Y:S01]  /*be70*/  FFMA.FTZ R161, R28, R11.reuse, -R47.reuse ;  /* 0x0000000b1ca17223 */ /* 0x180fe2000001082f */
[-CC-:B------:R-:W-:Y:S01]  /*be80*/  FFMA.FTZ R28, R86, R11.reuse, -R47.reuse ;  /* 0x0000000b561c7223 */ /* 0x180fe2000001082f */
[-C--:B------:R-:W-:Y:S01]  /*be90*/  FFMA.FTZ R163, R30, R11.reuse, -R47 ;  /* 0x0000000b1ea37223 */ /* 0x080fe2000001082f */
[----:B------:R-:W1:Y:S01]  /*bea0*/  MUFU.EX2 R0, R0 ;  /* 0x0000000000007308 */ /* 0x000e620000000800 */
[----:B------:R-:W-:Y:S01]  /*beb0*/  FADD.FTZ R40, R158, R51 ;  /* 0x000000339e287221 */ /* 0x000fe20000010000 */
[-CC-:B------:R-:W-:Y:S01]  /*bec0*/  FFMA.FTZ R30, R84, R11.reuse, -R47.reuse ;  /* 0x0000000b541e7223 */ /* 0x180fe2000001082f */
[-CC-:B------:R-:W-:Y:S01]  /*bed0*/  FFMA.FTZ R165, R82, R11.reuse, -R47.reuse ;  /* 0x0000000b52a57223 */ /* 0x180fe2000001082f */
[-CC-:B------:R-:W-:Y:S01]  /*bee0*/  FFMA.FTZ R34, R34, R11.reuse, -R47.reuse ;  /* 0x0000000b22227223 */ /* 0x180fe2000001082f */
[----:B------:R-:W-:Y:S01]  /*bef0*/  FADD.FTZ R51, R31, R40 ;  /* 0x000000281f337221 */ /* 0x000fe20000010000 */
[-CC-:B------:R-:W-:Y:S01]  /*bf00*/  FFMA.FTZ R36, R80, R11.reuse, -R47.reuse ;  /* 0x0000000b50247223 */ /* 0x180fe2000001082f */
[-C--:B------:R-:W-:Y:S01]  /*bf10*/  FFMA.FTZ R169, R42, R11.reuse, -R47 ;  /* 0x0000000b2aa97223 */ /* 0x080fe2000001082f */
[----:B------:R-:W2:Y:S01]  /*bf20*/  MUFU.EX2 R155, R155 ;  /* 0x0000009b009b7308 */ /* 0x000ea20000000800 */
[----:B0-----:R-:W-:Y:S01]  /*bf30*/  FADD.FTZ R40, R160, R51 ;  /* 0x00000033a0287221 */ /* 0x001fe20000010000 */
[-CC-:B------:R-:W-:Y:S01]  /*bf40*/  FFMA.FTZ R44, R44, R11.reuse, -R47.reuse ;  /* 0x0000000b2c2c7223 */ /* 0x180fe2000001082f */
[-CC-:B------:R-:W-:Y:S01]  /*bf50*/  FFMA.FTZ R46, R46, R11.reuse, -R47.reuse ;  /* 0x0000000b2e2e7223 */ /* 0x180fe2000001082f */
[-CC-:B------:R-:W-:Y:S01]  /*bf60*/  FFMA.FTZ R106, R106, R11.reuse, -R47.reuse ;  /* 0x0000000b6a6a7223 */ /* 0x180fe2000001082f */
[----:B------:R-:W-:Y:S01]  /*bf70*/  FADD.FTZ R51, R33, R40 ;  /* 0x0000002821337221 */ /* 0x000fe20000010000 */
[-CC-:B------:R-:W-:Y:S01]  /*bf80*/  FFMA.FTZ R48, R48, R11.reuse, -R47.reuse ;  /* 0x0000000b30307223 */ /* 0x180fe2000001082f */
[-C--:B------:R-:W-:Y:S01]  /*bf90*/  FFMA.FTZ R96, R96, R11.reuse, -R47 ;  /* 0x0000000b60607223 */ /* 0x080fe2000001082f */
[----:B------:R-:W0:Y:S01]  /*bfa0*/  MUFU.EX2 R32, R32 ;  /* 0x0000002000207308 */ /* 0x000e220000000800 */
[----:B-1----:R-:W-:Y:S01]  /*bfb0*/  FADD.FTZ R38, R153, R0 ;  /* 0x0000000099267221 */ /* 0x002fe20000010000 */
[----:B------:R-:W-:Y:S01]  /*bfc0*/  FADD.FTZ R40, R162, R51 ;  /* 0x00000033a2287221 */ /* 0x000fe20000010000 */
[-CC-:B------:R-:W-:Y:S01]  /*bfd0*/  FFMA.FTZ R76, R76, R11.reuse, -R47.reuse ;  /* 0x0000000b4c4c7223 */ /* 0x180fe2000001082f */
[----:B------:R-:W-:Y:S01]  /*bfe0*/  FFMA.FTZ R47, R50, R11, -R47 ;  /* 0x0000000b322f7223 */ /* 0x000fe2000001082f */
[----:B------:R-:W-:Y:S01]  /*bff0*/  F2FP.F16.F32.PACK_AB R153, R0, R153 ;  /* 0x000000990099723e */ /* 0x000fe200000000ff */
[----:B------:R-:W-:Y:S01]  /*c000*/  FADD.FTZ R51, R35, R40 ;  /* 0x0000002823337221 */ /* 0x000fe20000010000 */
[----:B------:R-:W-:Y:S01]  /*c010*/  F2FP.F16.F32.PACK_AB R158, R31, R158 ;  /* 0x0000009e1f9e723e */ /* 0x000fe200000000ff */
[----:B------:R-:W1:Y:S01]  /*c020*/  MUFU.EX2 R157, R157 ;  /* 0x0000009d009d7308 */ /* 0x000e620000000800 */
[----:B--2---:R-:W-:Y:S01]  /*c030*/  FADD.FTZ R49, R155, R38 ;  /* 0x000000269b317221 */ /* 0x004fe20000010000 */
[----:B------:R-:W-:Y:S01]  /*c040*/  FADD.FTZ R40, R164, R51 ;  /* 0x00000033a4287221 */ /* 0x000fe20000010000 */
[----:B------:R-:W-:-:S02]  /*c050*/  F2FP.F16.F32.PACK_AB R160, R33, R160 ;  /* 0x000000a021a0723e */ /* 0x000fc400000000ff */
[----:B------:R-:W-:-:S03]  /*c060*/  F2FP.F16.F32.PACK_AB R162, R35, R162 ;  /* 0x000000a223a2723e */ /* 0x000fc600000000ff */
        /* <DEDUP_REMOVED lines=74> */
[----:B--2---:R-:W-:Y:S01]  /*c510*/  FADD.FTZ R0, R76, R25 ;  /* 0x000000194c007221 */ /* 0x004fe20000010000 */
[C---:B0-----:R-:W-:Y:S01]  /*c520*/  FADD.FTZ R3, R27.reuse, R40 ;  /* 0x000000281b037221 */ /* 0x041fe20000010000 */
[----:B------:R-:W-:Y:S02]  /*c530*/  F2FP.F16.F32.PACK_AB R174, R27, R174 ;  /* 0x000000ae1bae723e */ /* 0x000fe400000000ff */
[C---:B-1----:R-:W-:Y:S01]  /*c540*/  FADD.FTZ R0, R47.reuse, R0 ;  /* 0x000000002f007221 */ /* 0x042fe20000010000 */
[----:B------:R-:W-:Y:S01]  /*c550*/  F2FP.F16.F32.PACK_AB R175, R47, R76 ;  /* 0x0000004c2faf723e */ /* 0x000fe200000000ff */
[----:B------:R-:W-:Y:S06]  /*c560*/  @!P4 BRA `(.L_x_2777) ;  /* 0x000000000004c947 */ /* 0x000fec0003800000 */
[----:B------:R-:W-:Y:S01]  /*c570*/  BPT.TRAP 0x1 ;  /* 0x000000040000795c */ /* 0x000fe20000300000 */
.L_x_2777:
[----:B------:R0:W1:Y:S01]  /*c580*/  SYNCS.PHASECHK.TRANS64.TRYWAIT P1, [R4+URZ+0x22850], R73 ;  /* 0x02285049040075a7 */ /* 0x000062000802017f */
[----:B------:R-:W-:Y:S05]  /*c590*/  @!P4 BRA `(.L_x_2778) ;  /* 0x000000000004c947 */ /* 0x000fea0003800000 */
[----:B------:R-:W-:Y:S01]  /*c5a0*/  BPT.TRAP 0x1 ;  /* 0x000000040000795c */ /* 0x000fe20000300000 */
.L_x_2778:
[----:B------:R-:W-:Y:S04]  /*c5b0*/  BSSY B0, `(.L_x_2779) ;  /* 0x0000004000007945 */ /* 0x000fe80003800000 */
[----:B-1----:R-:W-:Y:S05]  /*c5c0*/  @P1 BRA `(.L_x_2780) ;  /* 0x0000000000081947 */ /* 0x002fea0003800000 */
[----:B------:R-:W1:Y:S02]  /*c5d0*/  SYNCS.PHASECHK.TRANS64.TRYWAIT P1, [R4+URZ+0x22850], R73 ;  /* 0x02285049040075a7 */ /* 0x000e64000802017f */
[----:B-1----:R-:W-:Y:S05]  /*c5e0*/  @!P1 BRA `(.L_x_2781) ;  /* 0x0000019000a49947 */ /* 0x002fea0003800000 */
.L_x_2780:
[----:B------:R-:W-:Y:S05]  /*c5f0*/  BSYNC B0 ;  /* 0x0000000000007941 */ /* 0x000fea0003800000 */
.L_x_2779:
[----:B------:R-:W-:Y:S05]  /*c600*/  WARPSYNC.ALL ;  /* 0x0000000000007948 */ /* 0x000fea0003800000 */
[----:B------:R-:W2:Y:S01]  /*c610*/  LDC R24, c[0x0][0x448] ;  /* 0x00011200ff187b82 */ /* 0x000ea20000000800 */
[----:B------:R-:W-:Y:S01]  /*c620*/  R2UR UR4, R19 ;  /* 0x00000000130472ca */ /* 0x000fe200000e0000 */
[----:B------:R-:W-:Y:S01]  /*c630*/  IMAD.MOV.U32 R27, RZ, RZ, 0xc00 ;  /* 0x00000c00ff1b7424 */ /* 0x000fe200078e00ff */
[----:B------:R-:W-:Y:S01]  /*c640*/  UISETP.NE.AND UP0, UPT, UR40, URZ, UPT ;  /* 0x0000003f2800728c */ /* 0x000fe2000bf05270 */
[----:B------:R-:W-:Y:S02]  /*c650*/  IMAD.MOV.U32 R177, RZ, RZ, R209 ;  /* 0x000000ffffb17224 */ /* 0x000fe400078e00d1 */
[----:B------:R-:W-:-:S02]  /*c660*/  IMAD.MOV.U32 R29, RZ, RZ, 0x40000040 ;  /* 0x40000040ff1d7424 */ /* 0x000fc400078e00ff */
[----:B------:R-:W-:Y:S02]  /*c670*/  IMAD.MOV.U32 R31, RZ, RZ, 0x40000040 ;  /* 0x40000040ff1f7424 */ /* 0x000fe400078e00ff */
[----:B01----:R-:W-:Y:S01]  /*c680*/  @!P0 VIADD R4, R4, 0x22860 ;  /* 0x0002286004048836 */ /* 0x003fe20000000000 */
[C---:B------:R-:W-:Y:S02]  /*c690*/  R2UR UR11, R29.reuse ;  /* 0x000000001d0b72ca */ /* 0x040fe400000e0000 */
[----:B------:R-:W-:Y:S01]  /*c6a0*/  R2UR UR19, R29 ;  /* 0x000000001d1372ca */ /* 0x000fe200000e0000 */
[----:B------:R-:W-:Y:S01]  /*c6b0*/  UIADD3 UR4, UR4, 0x400, URZ ;  /* 0x0000040004047890 */ /* 0x000fe2000fffe03f */
[----:B------:R-:W-:Y:S02]  /*c6c0*/  R2UR UR23, R31 ;  /* 0x000000001f1772ca */ /* 0x000fe400000e0000 */
[----:B------:R-:W-:Y:S01]  /*c6d0*/  @!P0 PRMT R4, RZ, 0x654, R4 ;  /* 0x00000654ff048816 */ /* 0x000fe20000000004 */
[----:B------:R-:W-:-:S04]  /*c6e0*/  USHF.R.U32.HI UR4, URZ, 0x4, UR4 ;  /* 0x000000043f047899 */ /* 0x000fc80008011604 */
[----:B------:R-:W-:Y:S01]  /*c6f0*/  ULOP3.LUT UR4, UR4, 0x3fff, URZ, 0xc0, !UPT ;  /* 0x00003fff04047892 */ /* 0x000fe2000f8ec03f */
[----:B------:R0:W-:Y:S01]  /*c700*/  BAR.SYNC.DEFER_BLOCKING R72, 0x100 ;  /* 0x000400480000751d */ /* 0x0001e20000010000 */
[----:B--2---:R-:W-:Y:S02]  /*c710*/  ISETP.NE.AND P1, PT, R24, 0x1, PT ;  /* 0x000000011800780c */ /* 0x004fe40003f25270 */
[----:B------:R-:W-:-:S06]  /*c720*/  ULOP3.LUT UR42, UR4, 0x3000000, URZ, 0xfc, !UPT ;  /* 0x03000000042a7892 */ /* 0x000fcc000f8efc3f */
[----:B------:R-:W-:Y:S02]  /*c730*/  IMAD R24, R2, R27, UR42 ;  /* 0x0000002a02187e24 */ /* 0x000fe4000f8e021b */
[----:B------:R-:W-:Y:S02]  /*c740*/  IMAD.MOV.U32 R27, RZ, RZ, 0x40000040 ;  /* 0x40000040ff1b7424 */ /* 0x000fe400078e00ff */
[C---:B------:R-:W-:Y:S01]  /*c750*/  VIADD R28, R24.reuse, 0x80 ;  /* 0x00000080181c7836 */ /* 0x040fe20000000000 */
[----:B------:R-:W1:Y:S01]  /*c760*/  @P1 LDC R26, c[0x0][0x44c] ;  /* 0x00011300ff1a1b82 */ /* 0x000e620000000800 */
[C---:B------:R-:W-:Y:S01]  /*c770*/  R2UR UR6, R24.reuse ;  /* 0x00000000180672ca */ /* 0x040fe200000e0000 */
[----:B------:R-:W-:Y:S01]  /*c780*/  VIADD R30, R24, 0x200 ;  /* 0x00000200181e7836 */ /* 0x000fe20000000000 */
[----:B------:R-:W-:Y:S02]  /*c790*/  R2UR UR15, R27 ;  /* 0x000000001b0f72ca */ /* 0x000fe400000e0000 */
[----:B------:R-:W-:Y:S01]  /*c7a0*/  R2UR UR10, R28 ;  /* 0x000000001c0a72ca */ /* 0x000fe200000e0000 */
[----:B------:R-:W-:Y:S01]  /*c7b0*/  VIADD R28, R24, 0x180 ;  /* 0x00000180181c7836 */ /* 0x000fe20000000000 */
[----:B------:R-:W-:Y:S01]  /*c7c0*/  R2UR UR22, R30 ;  /* 0x000000001e1672ca */ /* 0x000fe200000e0000 */
[----:B------:R-:W2:Y:S03]  /*c7d0*/  @P1 LDC R25, c[0x0][0x450] ;  /* 0x00011400ff191b82 */ /* 0x000ea60000000800 */
[----:B------:R-:W-:Y:S01]  /*c7e0*/  R2UR UR18, R28 ;  /* 0x000000001c1272ca */ /* 0x000fe200000e0000 */
[----:B-1----:R-:W-:-:S05]  /*c7f0*/  @P1 IMAD.HI.U32 R26, R209, R26, RZ ;  /* 0x0000001ad11a1227 */ /* 0x002fca00078e00ff */
[----:B--2---:R-:W-:Y:S01]  /*c800*/  @P1 SHF.R.U32.HI R177, RZ, R25, R26 ;  /* 0x00000019ffb11219 */ /* 0x004fe2000001161a */
[----:B------:R-:W-:Y:S01]  /*c810*/  IMAD.MOV.U32 R25, RZ, RZ, 0x40000040 ;  /* 0x40000040ff197424 */ /* 0x000fe200078e00ff */
[----:B------:R-:W-:Y:S01]  /*c820*/  PLOP3.LUT P1, PT, PT, PT, UP0, 0x40, 0x0 ;  /* 0x000000000000781c */ /* 0x000fe20003f2e808 */
[C---:B------:R-:W-:Y:S02]  /*c830*/  VIADD R26, R24.reuse, 0x100 ;  /* 0x00000100181a7836 */ /* 0x040fe40000000000 */
[----:B------:R-:W-:Y:S01]  /*c840*/  VIADD R24, R24, 0x280 ;  /* 0x0000028018187836 */ /* 0x000fe20000000000 */
[----:B------:R-:W-:Y:S02]  /*c850*/  R2UR UR7, R25 ;  /* 0x00000000190772ca */ /* 0x000fe400000e0000 */
[----:B------:R-:W-:Y:S02]  /*c860*/  R2UR UR14, R26 ;  /* 0x000000001a0e72ca */ /* 0x000fe400000e0000 */
[----:B------:R-:W-:-:S02]  /*c870*/  R2UR UR26, R24 ;  /* 0x00000000181a72ca */ /* 0x000fc400000e0000 */
[----:B------:R-:W-:Y:S02]  /*c880*/  R2UR UR27, R25 ;  /* 0x00000000191b72ca */ /* 0x000fe400000e0000 */
[----:B0-----:R-:W-:-:S06]  /*c890*/  WARPGROUP.ARRIVE ;  /* 0x00000000000079c5 */ /* 0x001fcc0000000000 */
[----:B------:R-:W-:Y:S03]  /*c8a0*/  HGMMA.64x256x16.F32 R24, R152, gdesc[UR4].tnspB, RZ, !UPT, gsb0 ;  /* 0x43e0000498187df0 */ /* 0x000fe6000c0008ff */
[----:B------:R-:W-:Y:S02]  /*c8b0*/  WARPGROUP.DEPBAR.LE gsb0, 0x0 ;  /* 0x00008000000079c5 */ /* 0x000fe40000010000 */
[----:B------:R-:W-:Y:S01]  /*c8c0*/  WARPGROUP.ARRIVE ;  /* 0x00000000000079c5 */ /* 0x000fe20000000000 */
[----:B------:R-:W-:-:S15]  /*c8d0*/  IADD3 R152, R177, R204, -R203 ;  /* 0x000000ccb1987210 */ /* 0x000fde0007ffe8cb */
[----:B------:R-:W-:-:S07]  /*c8e0*/  NOP ;  /* 0x0000000000007918 */ /* 0x000fce0000000000 */
[----:B------:R-:W-:Y:S01]  /*c8f0*/  HGMMA.64x256x16.F32 R24, R156, gdesc[UR8].tnspB, R24, gsb0 ;  /* 0x43e000089c187df0 */ /* 0x000fe20008000818 */
[----:B------:R-:W-:Y:S02]  /*c900*/  VIADD R153, R152, UR8 ;  /* 0x0000000898997c36 */ /* 0x000fe40008000000 */
        /* <DEDUP_REMOVED lines=18> */
[----:B0-----:R-:W-:Y:S01]  /*ca30*/  VIADD R4, R176, 0xfffffffe ;  /* 0xfffffffeb0047836 */ /* 0x001fe20000000000 */
[----:B------:R-:W-:Y:S06]  /*ca40*/  @P1 BRA `(.L_x_2782) ;  /* 0x0000000000541947 */ /* 0x000fec0003800000 */
[C---:B------:R-:W-:Y:S01]  /*ca50*/  ISETP.GT.AND P1, PT, R152.reuse, RZ, PT ;  /* 0x000000ff9800720c */ /* 0x040fe20003f24270 */
[----:B------:R-:W-:Y:S01]  /*ca60*/  BSSY B0, `(.L_x_2783) ;  /* 0x0000010000007945 */ /* 0x000fe20003800000 */
[----:B------:R-:W-:-:S11]  /*ca70*/  VIADD R154, R152, 0xffffffff ;  /* 0xffffffff989a7836 */ /* 0x000fd60000000000 */
[----:B------:R-:W-:Y:S05]  /*ca80*/  @P1 BRA `(.L_x_2784) ;  /* 0x0000000000201947 */ /* 0x000fea0003800000 */
[----:B------:R-:W-:Y:S01]  /*ca90*/  UISETP.NE.AND UP0, UPT, UR9, 0x1, UPT ;  /* 0x000000010900788c */ /* 0x000fe2000bf05270 */
[----:B------:R-:W-:-:S05]  /*caa0*/  IMAD.MOV R152, RZ, RZ, -R152 ;  /* 0x000000ffff987224 */ /* 0x000fca00078e0a98 */
[----:B------:R-:W-:-:S05]  /*cab0*/  PLOP3.LUT P1, PT, PT, PT, UP0, 0x80, 0x0 ;  /* 0x000000000000781c */ /* 0x000fca0003f2f008 */
[----:B------:R-:W-:-:S08]  /*cac0*/  @UP0 ULDC.64 UR4, c[0x0][0x9e8] ;  /* 0x00027a0000040ab9 */ /* 0x000fd00000000a00 */
[----:B------:R-:W-:-:S05]  /*cad0*/  @P1 IMAD.HI.U32 R154, R152, UR4, RZ ;  /* 0x00000004989a1c27 */ /* 0x000fca000f8e00ff */
[----:B------:R-:W-:-:S04]  /*cae0*/  @P1 SHF.R.U32.HI R152, RZ, UR5, R154 ;  /* 0x00000005ff981c19 */ /* 0x000fc8000801169a */
[----:B------:R-:W-:Y:S01]  /*caf0*/  LOP3.LUT R154, RZ, R152, RZ, 0x33, !PT ;  /* 0x00000098ff9a7212 */ /* 0x000fe200078e33ff */
[----:B------:R-:W-:Y:S06]  /*cb00*/  BRA `(.L_x_2785) ;  /* 0x0000000000147947 */ /* 0x000fec0003800000 */
.L_x_2784:
[----:B------:R-:W-:-:S06]  /*cb10*/  UISETP.NE.AND UP0, UPT, UR9, 0x1, UPT ;  /* 0x000000010900788c */ /* 0x000fcc000bf05270 */
[----:B------:R-:W-:-:S05]  /*cb20*/  PLOP3.LUT P1, PT, PT, PT, UP0, 0x80, 0x0 ;  /* 0x000000000000781c */ /* 0x000fca0003f2f008 */
[----:B------:R-:W-:-:S08]  /*cb30*/  @UP0 ULDC.64 UR4, c[0x0][0x9e8] ;  /* 0x00027a0000040ab9 */ /* 0x000fd00000000a00 */
[----:B------:R-:W-:-:S05]  /*cb40*/  @P1 IMAD.HI.U32 R152, R154, UR4, RZ ;  /* 0x000000049a981c27 */ /* 0x000fca000f8e00ff */
[----:B------:R-:W-:-:S07]  /*cb50*/  @P1 SHF.R.U32.HI R154, RZ, UR5, R152 ;  /* 0x00000005ff9a1c19 */ /* 0x000fce0008011698 */
.L_x_2785:
[----:B------:R-:W-:Y:S05]  /*cb60*/  BSYNC B0 ;  /* 0x0000000000007941 */ /* 0x000fea0003800000 */
.L_x_2783:
[----:B------:R-:W-:-:S04]  /*cb70*/  IMAD.U32 R152, RZ, RZ, UR9 ;  /* 0x00000009ff987e24 */ /* 0x000fc8000f8e00ff */
[----:B------:R-:W-:-:S05]  /*cb80*/  IMAD R152, R154, R152, UR9 ;  /* 0x000000099a987e24 */ /* 0x000fca000f8e0298 */
[----:B------:R-:W-:-:S07]  /*cb90*/  VIMNMX R153, R153, R152, PT ;  /* 0x0000009899997248 */ /* 0x000fce0003fe0100 */
.L_x_2782:
[----:B------:R-:W-:Y:S01]  /*cba0*/  IMAD.HI R153, R153, 0x2aaaaaab, RZ ;  /* 0x2aaaaaab99997827 */ /* 0x000fe200078e02ff */
[----:B------:R-:W-:Y:S01]  /*cbb0*/  ULDC UR52, c[0x0][0x9e4] ;  /* 0x0002790000347ab9 */ /* 0x000fe20000000800 */
[----:B------:R-:W-:Y:S01]  /*cbc0*/  ULDC UR49, c[0x0][0x9e4] ;  /* 0x0002790000317ab9 */ /* 0x000fe20000000800 */
[----:B------:R-:W-:Y:S01]  /*cbd0*/  ULDC UR54, c[0x0][0x9d8] ;  /* 0x0002760000367ab9 */ /* 0x000fe20000000800 */
[----:B------:R-:W-:Y:S01]  /*cbe0*/  ULDC UR57, c[0x0][0x9d8] ;  /* 0x0002760000397ab9 */ /* 0x000fe20000000800 */
[----:B------:R-:W-:Y:S01]  /*cbf0*/  SHF.R.U32.HI R152, RZ, 0x1f, R153 ;  /* 0x0000001fff987819 */ /* 0x000fe20000011699 */
[----:B------:R-:W-:Y:S01]  /*cc00*/  ULDC UR55, c[0x0][0x9d8] ;  /* 0x0002760000377ab9 */ /* 0x000fe20000000800 */
[----:B------:R-:W-:Y:S01]  /*cc10*/  ULDC UR48, c[0x0][0x988] ;  /* 0x0002620000307ab9 */ /* 0x000fe20000000800 */
[----:B------:R-:W-:Y:S01]  /*cc20*/  ULDC UR51, c[0x0][0x988] ;  /* 0x0002620000337ab9 */ /* 0x000fe20000000800 */
[----:B------:R-:W-:Y:S01]  /*cc30*/  LEA.HI.SX32 R152, R153, R152, 0x1c ;  /* 0x0000009899987211 */ /* 0x000fe200078fe2ff */
[----:B------:R-:W-:Y:S01]  /*cc40*/  ULDC UR50, c[0x0][0x988] ;  /* 0x0002620000327ab9 */ /* 0x000fe20000000800 */
[----:B------:R-:W-:Y:S01]  /*cc50*/  ULDC UR56, c[0x0][0x9e0] ;  /* 0x0002780000387ab9 */ /* 0x000fe20000000800 */
[----:B------:R-:W-:Y:S01]  /*cc60*/  ULDC UR53, c[0x0][0x9e0] ;  /* 0x0002780000357ab9 */ /* 0x000fe20000000800 */
[----:B------:R-:W-:-:S04]  /*cc70*/  VIMNMX R213, R219, R152, !PT ;  /* 0x00000098dbd57248 */ /* 0x000fc80007fe0100 */
[----:B------:R-:W-:-:S13]  /*cc80*/  ISETP.GE.AND P1, PT, R4, R213, PT ;  /* 0x000000d50400720c */ /* 0x000fda0003f26270 */
[----:B------:R-:W-:Y:S05]  /*cc90*/  @!P1 BRA `(.L_x_2786) ;  /* 0x0000003400f09947 */ /* 0x000fea0003800000 */
.L_x_2804:
[----:B------:R-:W-:Y:S01]  /*cca0*/  IMAD.U32 R20, RZ, RZ, UR37 ;  /* 0x00000025ff147e24 */ /* 0x000fe2000f8e00ff */
[----:B------:R-:W-:Y:S05]  /*ccb0*/  YIELD ;  /* 0x0000000000007946 */ /* 0x000fea0003800000 */
[----:B------:R-:W-:Y:S01]  /*ccc0*/  ISETP.NE.AND P2, PT, R20, 0x3, PT ;  /* 0x000000031400780c */ /* 0x000fe20003f45270 */
[----:B------:R-:W-:-:S05]  /*ccd0*/  VIADD R2, R2, 0x1 ;  /* 0x0000000102027836 */ /* 0x000fca0000000000 */
[----:B------:R-:W-:-:S04]  /*cce0*/  ISETP.NE.AND P1, PT, R2, 0x2, PT ;  /* 0x000000020200780c */ /* 0x000fc80003f25270 */
[----:B------:R-:W-:Y:S02]  /*ccf0*/  SEL R11, RZ, 0x1, P1 ;  /* 0x00000001ff0b7807 */ /* 0x000fe40000800000 */
[----:B------:R-:W-:Y:S02]  /*cd00*/  SEL R2, R2, RZ, P1 ;  /* 0x000000ff02027207 */ /* 0x000fe40000800000 */
[----:B------:R-:W-:Y:S01]  /*cd10*/  LOP3.LUT R202, R202, R11, RZ, 0x3c, !PT ;  /* 0x0000000bcaca7212 */ /* 0x000fe200078e3cff */
[----:B0-----:R-:W-:Y:S06]  /*cd20*/  @!P2 BRA `(.L_x_2787) ;  /* 0x000000000004a947 */ /* 0x001fec0003800000 */
[----:B------:R-:W-:Y:S01]  /*cd30*/  BPT.TRAP 0x1 ;  /* 0x000000040000795c */ /* 0x000fe20000300000 */
.L_x_2787:
[----:B------:R-:W-:Y:S01]  /*cd40*/  IMAD R212, R2, 0x8, R19 ;  /* 0x0000000802d47824 */ /* 0x000fe200078e0213 */
[----:B------:R-:W-:-:S04]  /*cd50*/  SHF.L.U32 R211, R202, 0x1f, RZ ;  /* 0x0000001fcad37819 */ /* 0x000fc800000006ff */
[----:B------:R0:W1:Y:S01]  /*cd60*/  SYNCS.PHASECHK.TRANS64.TRYWAIT P1, [R212+URZ+0x22830], R211 ;  /* 0x022830d3d40075a7 */ /* 0x000062000802017f */
[----:B------:R-:W-:Y:S05]  /*cd70*/  @!P2 BRA `(.L_x_2788) ;  /* 0x000000000004a947 */ /* 0x000fea0003800000 */
[----:B------:R-:W-:Y:S01]  /*cd80*/  BPT.TRAP 0x1 ;  /* 0x000000040000795c */ /* 0x000fe20000300000 */
.L_x_2788:
[----:B------:R-:W-:Y:S02]  /*cd90*/  IMAD R214, R2, 0x300, R21 ;  /* 0x0000030002d67824 */ /* 0x000fe400078e0215 */
[----:B------:R-:W-:Y:S01]  /*cda0*/  IMAD.MOV.U32 R215, RZ, RZ, 0x40000040 ;  /* 0x40000040ffd77424 */ /* 0x000fe200078e00ff */
[----:B-1----:R-:W-:Y:S06]  /*cdb0*/  @P1 BRA `(.L_x_2789) ;  /* 0x0000000000081947 */ /* 0x002fec0003800000 */
[----:B------:R-:W1:Y:S02]  /*cdc0*/  SYNCS.PHASECHK.TRANS64.TRYWAIT P1, [R212+URZ+0x22830], R211 ;  /* 0x022830d3d40075a7 */ /* 0x000e64000802017f */
[----:B-1----:R-:W-:Y:S05]  /*cdd0*/  @!P1 BRA `(.L_x_2790) ;  /* 0x0000018800bc9947 */ /* 0x002fea0003800000 */
.L_x_2789:
[----:B------:R-:W-:Y:S05]  /*cde0*/  WARPSYNC.ALL ;  /* 0x0000000000007948 */ /* 0x000fea0003800000 */
[C---:B------:R-:W-:Y:S01]  /*cdf0*/  R2UR UR6, R214.reuse ;  /* 0x00000000d60672ca */ /* 0x040fe200000e0000 */
[----:B------:R-:W-:Y:S01]  /*ce00*/  WARPGROUP.ARRIVE ;  /* 0x00000000000079c5 */ /* 0x000fe20000000000 */
[----:B------:R-:W-:Y:S01]  /*ce10*/  R2UR UR7, R215 ;  /* 0x00000000d70772ca */ /* 0x000fe200000e0000 */
[----:B------:R-:W-:Y:S01]  /*ce20*/  VIADD R216, R214, 0x2 ;  /* 0x00000002d6d87836 */ /* 0x000fe20000000000 */
[----:B------:R-:W-:Y:S01]  /*ce30*/  R2UR UR4, R6 ;  /* 0x00000000060472ca */ /* 0x000fe200000e0000 */
[----:B------:R-:W-:Y:S01]  /*ce40*/  IMAD.MOV.U32 R217, RZ, RZ, 0x40000040 ;  /* 0x40000040ffd97424 */ /* 0x000fe200078e00ff */
[----:B------:R-:W-:Y:S01]  /*ce50*/  R2UR UR5, R7 ;  /* 0x00000000070572ca */ /* 0x000fe200000e0000 */
[----:B------:R-:W-:Y:S01]  /*ce60*/  IMAD.MOV.U32 R215, RZ, RZ, 0x40000040 ;  /* 0x40000040ffd77424 */ /* 0x000fe200078e00ff */
[----:B------:R-:W2:Y:S01]  /*ce70*/  LDC R11, c[0x0][0x448] ;  /* 0x00011200ff0b7b82 */ /* 0x000ea20000000800 */
[----:B------:R-:W3:Y:S01]  /*ce80*/  S2R R228, SR_TID.X ;  /* 0x0000000000e47919 */ /* 0x000ee20000002100 */
[----:B------:R-:W-:-:S09]  /*ce90*/  UISETP.NE.AND UP0, UPT, UR40, URZ, UPT ;  /* 0x0000003f2800728c */ /* 0x000fd2000bf05270 */
[----:B------:R-:W-:Y:S01]  /*cea0*/  HGMMA.64x96x16.F32 R152, gdesc[UR4], RZ, !UPT, gsb0 ;  /* 0x01600000049879f0 */ /* 0x000fe2000c0008ff */
[----:B------:R-:W-:Y:S01]  /*ceb0*/  R2UR UR6, R216 ;  /* 0x00000000d80672ca */ /* 0x000fe200000e0000 */
[----:B------:R-:W-:Y:S01]  /*cec0*/  VIADD R216, R214, 0x4 ;  /* 0x00000004d6d87836 */ /* 0x000fe20000000000 */
[----:B------:R-:W-:Y:S01]  /*ced0*/  R2UR UR7, R217 ;  /* 0x00000000d90772ca */ /* 0x000fe200000e0000 */
[----:B------:R-:W-:Y:S01]  /*cee0*/  IMAD.MOV.U32 R217, RZ, RZ, 0x40000040 ;  /* 0x40000040ffd97424 */ /* 0x000fe200078e00ff */
[----:B------:R-:W-:Y:S01]  /*cef0*/  R2UR UR4, R14 ;  /* 0x000000000e0472ca */ /* 0x000fe200000e0000 */
[----:B------:R-:W-:Y:S01]  /*cf00*/  VIADD R214, R214, 0x6 ;  /* 0x00000006d6d67836 */ /* 0x000fe20000000000 */
[----:B------:R-:W-:Y:S02]  /*cf10*/  R2UR UR5, R15 ;  /* 0x000000000f0572ca */ /* 0x000fe400000e0000 */
[----:B--2---:R-:W-:Y:S01]  /*cf20*/  ISETP.NE.AND P1, PT, R11, 0x1, PT ;  /* 0x000000010b00780c */ /* 0x004fe20003f25270 */
[----:B------:R-:W-:Y:S01]  /*cf30*/  IMAD.IADD R11, R210, 0x1, R209 ;  /* 0x00000001d20b7824 */ /* 0x000fe200078e02d1 */
[----:B---3--:R-:W-:-:S11]  /*cf40*/  SHF.R.U32.HI R228, RZ, 0x7, R228 ;  /* 0x00000007ffe47819 */ /* 0x008fd600000116e4 */
[----:B------:R-:W2:Y:S01]  /*cf50*/  @P1 LDC R20, c[0x0][0x450] ;  /* 0x00011400ff141b82 */ /* 0x000ea20000000800 */
        /* <DEDUP_REMOVED lines=11> */
[----:B------:R-:W-:Y:S01]  /*d010*/  R2UR UR7, R215 ;  /* 0x00000000d70772ca */ /* 0x000fe200000e0000 */
[----:B------:R-:W3:Y:S01]  /*d020*/  @P1 LDC R214, c[0x0][0x44c] ;  /* 0x00011300ffd61b82 */ /* 0x000ee20000000800 */
[----:B------:R-:W-:Y:S02]  /*d030*/  R2UR UR4, R8 ;  /* 0x00000000080472ca */ /* 0x000fe400000e0000 */
[----:B------:R-:W-:Y:S01]  /*d040*/  R2UR UR5, R9 ;  /* 0x00000000090572ca */ /* 0x000fe200000e0000 */
[----:B---3--:R-:W-:-:S05]  /*d050*/  @P1 IMAD.HI.U32 R214, R11, R214, RZ ;  /* 0x000000d60bd61227 */ /* 0x008fca00078e00ff */
[----:B--2---:R-:W-:Y:S02]  /*d060*/  @P1 SHF.R.U32.HI R11, RZ, R20, R214 ;  /* 0x00000014ff0b1219 */ /* 0x004fe400000116d6 */
[----:B------:R-:W-:Y:S02]  /*d070*/  PLOP3.LUT P1, PT, PT, PT, UP0, 0x40, 0x0 ;  /* 0x000000000000781c */ /* 0x000fe40003f2e808 */
[----:B------:R-:W-:Y:S01]  /*d080*/  IADD3 R20, -R228, 0xb, RZ ;  /* 0x0000000be4147810 */ /* 0x000fe20007ffe1ff */
[----:B------:R-:W2:Y:S01]  /*d090*/  SHFL.IDX PT, R229, R11, RZ, 0x1c1f ;  /* 0x001c1fff0be57589 */ /* 0x000ea200000e0000 */
        /* <DEDUP_REMOVED lines=53> */
[----:B------:R-:W-:Y:S01]  /*d3f0*/  IADD3 R199, -R205, 0x1, R194 ;  /* 0x00000001cdc77810 */ /* 0x000fe20007ffe1c2 */
[----:B------:R-:W3:Y:S01]  /*d400*/  MUFU.TANH R152, R152 ;  /* 0x0000009800987308 */ /* 0x000ee20000002400 */
[----:B------:R-:W-:-:S02]  /*d410*/  @!P0 VIADD R166, R212, 0x22840 ;  /* 0x00022840d4a68836 */ /* 0x000fc40000000000 */
[----:B------:R-:W-:-:S03]  /*d420*/  IADD3 R199, -R203, R199, R204 ;  /* 0x000000c7cbc77210 */ /* 0x000fc60007ffe1cc */
        /* <DEDUP_REMOVED lines=54> */
[----:B--234-:R-:W-:Y:S05]  /*d790*/  @P1 BRA `(.L_x_2791) ;  /* 0x0000000000581947 */ /* 0x01cfea0003800000 */
[----:B------:R-:W-:Y:S01]  /*d7a0*/  IADD3 R229, -R203, R204, R229 ;  /* 0x000000cccbe57210 */ /* 0x000fe20007ffe1e5 */
[----:B------:R-:W-:Y:S03]  /*d7b0*/  BSSY B0, `(.L_x_2792) ;  /* 0x0000010000007945 */ /* 0x000fe60003800000 */
[----:B------:R-:W-:-:S13]  /*d7c0*/  ISETP.GT.AND P1, PT, R229, -0x1, PT ;  /* 0xffffffffe500780c */ /* 0x000fda0003f24270 */
[----:B------:R-:W-:Y:S05]  /*d7d0*/  @P1 BRA `(.L_x_2793) ;  /* 0x0000000000201947 */ /* 0x000fea0003800000 */
[----:B------:R-:W-:Y:S01]  /*d7e0*/  IMAD.U32 R235, RZ, RZ, UR52 ;  /* 0x00000034ffeb7e24 */ /* 0x000fe2000f8e00ff */
[----:B------:R-:W-:-:S04]  /*d7f0*/  LOP3.LUT R229, RZ, R229, RZ, 0x33, !PT ;  /* 0x000000e5ffe57212 */ /* 0x000fc800078e33ff */
[----:B------:R-:W-:-:S13]  /*d800*/  ISETP.NE.AND P1, PT, R235, 0x1, PT ;  /* 0x00000001eb00780c */ /* 0x000fda0003f25270 */
[----:B------:R-:W2:Y:S02]  /*d810*/  @P1 LDC.64 R166, c[0x0][0x9e8] ;  /* 0x00027a00ffa61b82 */ /* 0x000ea40000000a00 */
[----:B--2---:R-:W-:-:S05]  /*d820*/  @P1 IMAD.HI.U32 R166, R229, R166, RZ ;  /* 0x000000a6e5a61227 */ /* 0x004fca00078e00ff */
[----:B------:R-:W-:-:S04]  /*d830*/  @P1 SHF.R.U32.HI R229, RZ, R167, R166 ;  /* 0x000000a7ffe51219 */ /* 0x000fc800000116a6 */
[----:B------:R-:W-:Y:S01]  /*d840*/  LOP3.LUT R229, RZ, R229, RZ, 0x33, !PT ;  /* 0x000000e5ffe57212 */ /* 0x000fe200078e33ff */
[----:B------:R-:W-:Y:S06]  /*d850*/  BRA `(.L_x_2794) ;  /* 0x0000000000147947 */ /* 0x000fec0003800000 */
.L_x_2793:
[----:B------:R-:W-:-:S05]  /*d860*/  IMAD.U32 R235, RZ, RZ, UR52 ;  /* 0x00000034ffeb7e24 */ /* 0x000fca000f8e00ff */
[----:B------:R-:W-:-:S13]  /*d870*/  ISETP.NE.AND P1, PT, R235, 0x1, PT ;  /* 0x00000001eb00780c */ /* 0x000fda0003f25270 */
[----:B------:R-:W2:Y:S02]  /*d880*/  @P1 LDC.64 R166, c[0x0][0x9e8] ;  /* 0x00027a00ffa61b82 */ /* 0x000ea40000000a00 */
[----:B--2---:R-:W-:-:S05]  /*d890*/  @P1 IMAD.HI.U32 R166, R229, R166, RZ ;  /* 0x000000a6e5a61227 */ /* 0x004fca00078e00ff */
[----:B------:R-:W-:-:S07]  /*d8a0*/  @P1 SHF.R.U32.HI R229, RZ, R167, R166 ;  /* 0x000000a7ffe51219 */ /* 0x000fce00000116a6 */
.L_x_2794:
[----:B------:R-:W-:Y:S05]  /*d8b0*/  BSYNC B0 ;  /* 0x0000000000007941 */ /* 0x000fea0003800000 */
.L_x_2792:
[----:B------:R-:W-:-:S04]  /*d8c0*/  IMAD.IADD R166, R194, 0x1, -R205 ;  /* 0x00000001c2a67824 */ /* 0x000fc800078e0acd */
[----:B------:R-:W-:-:S05]  /*d8d0*/  IMAD R166, R229, R235, R166 ;  /* 0x000000ebe5a67224 */ /* 0x000fca00078e02a6 */
[----:B------:R-:W-:Y:S02]  /*d8e0*/  VIADDMNMX R198, R166, R235, R198, PT ;  /* 0x000000eba6c67246 */ /* 0x000fe400038001c6 */
[----:B------:R-:W-:-:S07]  /*d8f0*/  VIMNMX R197, R197, R166, !PT ;  /* 0x000000a6c5c57248 */ /* 0x000fce0007fe0100 */
.L_x_2791:
[----:B------:R-:W-:Y:S01]  /*d900*/  ISETP.GE.AND P1, PT, R194, 0x1, PT ;  /* 0x00000001c200780c */ /* 0x000fe20003f26270 */
[----:B------:R-:W2:Y:S01]  /*d910*/  SHFL.IDX PT, R11, R11, 0x1, 0x1c1f ;  /* 0x003c1f000b0b7f89 */ /* 0x000ea200000e0000 */
[----:B------:R-:W-:Y:S01]  /*d920*/  LOP3.LUT R18, R18, 0xfffbffff, RZ, 0xc0, !PT ;  /* 0xfffbffff12127812 */ /* 0x000fe200078ec0ff */
[----:B------:R-:W-:Y:S01]  /*d930*/  UISETP.NE.AND UP0, UPT, UR40, URZ, UPT ;  /* 0x0000003f2800728c */ /* 0x000fe2000bf05270 */
[----:B------:R-:W-:-:S09]  /*d940*/  ISETP.GE.AND P3, PT, R194, 0x9, PT ;  /* 0x00000009c200780c */ /* 0x000fd20003f66270 */
[----:B------:R-:W-:Y:S02]  /*d950*/  @P1 LOP3.LUT R18, R18, 0x40000, RZ, 0xfc, !PT ;  /* 0x0004000012121812 */ /* 0x000fe400078efcff */
[----:B------:R-:W-:Y:S02]  /*d960*/  ISETP.GT.AND P1, PT, R197, RZ, !P1 ;  /* 0x000000ffc500720c */ /* 0x000fe40004f24270 */
[----:B------:R-:W-:Y:S02]  /*d970*/  LOP3.LUT R18, R18, 0xfffffffd, RZ, 0xc0, !PT ;  /* 0xfffffffd12127812 */ /* 0x000fe400078ec0ff */
[----:B------:R-:W-:Y:S02]  /*d980*/  ISETP.LT.OR P2, PT, R198, 0x1, P1 ;  /* 0x00000001c600780c */ /* 0x000fe40000f41670 */
[----:B------:R-:W-:Y:S02]  /*d990*/  ISETP.GE.AND P1, PT, R194, 0x2, PT ;  /* 0x00000002c200780c */ /* 0x000fe40003f26270 */
[----:B------:R-:W-:-:S02]  /*d9a0*/  FSEL R152, R152, -INF , !P2 ;  /* 0xff80000098987808 */ /* 0x000fc40005000000 */
[----:B------:R-:W-:Y:S01]  /*d9b0*/  ISETP.GT.AND P2, PT, R197, 0x1, !P1 ;  /* 0x00000001c500780c */ /* 0x000fe20004f44270 */
[--C-:B--2---:R-:W-:Y:S01]  /*d9c0*/  IMAD.IADD R228, R228, 0x1, R11.reuse ;  /* 0x00000001e4e47824 */ /* 0x104fe200078e020b */
[----:B------:R-:W-:Y:S01]  /*d9d0*/  @P3 LOP3.LUT R18, R18, 0x2, RZ, 0xfc, !PT ;  /* 0x0000000212123812 */ /* 0x000fe200078efcff */
[----:B------:R-:W-:Y:S01]  /*d9e0*/  IMAD.IADD R199, R199, 0x1, R11 ;  /* 0x00000001c7c77824 */ /* 0x000fe200078e020b */
[----:B------:R-:W-:Y:S02]  /*d9f0*/  ISETP.LT.OR P2, PT, R198, 0x2, P2 ;  /* 0x00000002c600780c */ /* 0x000fe40001741670 */
[----:B------:R-:W-:Y:S02]  /*da00*/  LOP3.LUT R18, R18, 0xfffffffb, RZ, 0xc0, !PT ;  /* 0xfffffffb12127812 */ /* 0x000fe400078ec0ff */
[----:B0-----:R-:W-:Y:S02]  /*da10*/  FSEL R214, R214, -INF , !P2 ;  /* 0xff800000d6d67808 */ /* 0x001fe40005000000 */
[----:B------:R-:W-:-:S02]  /*da20*/  ISETP.GT.AND P2, PT, R197, 0x8, !P3 ;  /* 0x00000008c500780c */ /* 0x000fc40005f44270 */
[----:B------:R-:W-:Y:S02]  /*da30*/  ISETP.GE.AND P3, PT, R194, 0xa, PT ;  /* 0x0000000ac200780c */ /* 0x000fe40003f66270 */
[----:B------:R-:W-:-:S04]  /*da40*/  ISETP.LT.OR P2, PT, R198, 0x9, P2 ;  /* 0x00000009c600780c */ /* 0x000fc80001741670 */
        /* <DEDUP_REMOVED lines=131> */
.L_x_2797:
[----:B------:R-:W-:-:S05]  /*e280*/  IMAD.U32 R197, RZ, RZ, UR52 ;  /* 0x00000034ffc57e24 */ /* 0x000fca000f8e00ff */
[----:B------:R-:W-:-:S13]  /*e290*/  ISETP.NE.AND P6, PT, R197, 0x1, PT ;  /* 0x00000001c500780c */ /* 0x000fda0003fc5270 */
[----:B------:R-:W0:Y:S02]  /*e2a0*/  @P6 LDC.64 R166, c[0x0][0x9e8] ;  /* 0x00027a00ffa66b82 */ /* 0x000e240000000a00 */
[----:B0-----:R-:W-:-:S05]  /*e2b0*/  @P6 IMAD.HI.U32 R166, R11, R166, RZ ;  /* 0x000000a60ba66227 */ /* 0x001fca00078e00ff */
[----:B------:R-:W-:-:S07]  /*e2c0*/  @P6 SHF.R.U32.HI R11, RZ, R167, R166 ;  /* 0x000000a7ff0b6219 */ /* 0x000fce00000116a6 */
.L_x_2798:
[----:B------:R-:W-:Y:S05]  /*e2d0*/  BSYNC B0 ;  /* 0x0000000000007941 */ /* 0x000fea0003800000 */
.L_x_2796:
[----:B------:R-:W-:-:S04]  /*e2e0*/  IMAD.IADD R194, R194, 0x1, -R205 ;  /* 0x00000001c2c27824 */ /* 0x000fc800078e0acd */
[----:B------:R-:W-:-:S05]  /*e2f0*/  IMAD R194, R11, R197, R194 ;  /* 0x000000c50bc27224 */ /* 0x000fca00078e02c2 */
[----:B------:R-:W-:Y:S02]  /*e300*/  VIMNMX R199, R199, R194, !PT ;  /* 0x000000c2c7c77248 */ /* 0x000fe40007fe0100 */
[----:B------:R-:W-:-:S07]  /*e310*/  VIADDMNMX R228, R194, R197, R228, PT ;  /* 0x000000c5c2e47246 */ /* 0x000fce00038001e4 */
.L_x_2795:
[----:B------:R-:W-:Y:S01]  /*e320*/  ISETP.GT.AND P1, PT, R199, 0x1, !P1 ;  /* 0x00000001c700780c */ /* 0x000fe20004f24270 */
[----:B------:R-:W-:Y:S01]  /*e330*/  IMAD.U32 R235, RZ, RZ, UR37 ;  /* 0x00000025ffeb7e24 */ /* 0x000fe2000f8e00ff */
        /* <DEDUP_REMOVED lines=67> */
[----:B------:R-:W-:Y:S02]  /*e770*/  FSEL R187, R187, -INF , !P2 ;  /* 0xff800000bbbb7808 */ /* 0x000fe40005000000 */
[C---:B------:R-:W-:Y:S02]  /*e780*/  ISETP.GT.AND P1, PT, R199.reuse, 0x29, !P1 ;  /* 0x00000029c700780c */ /* 0x040fe40004f24270 */
[----:B------:R-:W-:Y:S02]  /*e790*/  LOP3.LUT P2, RZ, R18, 0x40000, RZ, 0xc0, !PT ;  /* 0x0004000012ff7812 */ /* 0x000fe4000784c0ff */
[----:B------:R-:W-:Y:S02]  /*e7a0*/  ISETP.LT.OR P1, PT, R228, 0x2a, P1 ;  /* 0x0000002ae400780c */ /* 0x000fe40000f21670 */
[----:B------:R-:W-:Y:S02]  /*e7b0*/  ISETP.GT.AND P3, PT, R199, 0x50, !P3 ;  /* 0x00000050c700780c */ /* 0x000fe40005f64270 */
[----:B------:R-:W-:-:S02]  /*e7c0*/  FSEL R175, R175, -INF , !P1 ;  /* 0xff800000afaf7808 */ /* 0x000fc40004800000 */
[----:B------:R-:W-:Y:S02]  /*e7d0*/  LOP3.LUT P1, RZ, R18, 0x800, RZ, 0xc0, !PT ;  /* 0x0000080012ff7812 */ /* 0x000fe4000782c0ff */
[----:B0-----:R-:W-:Y:S02]  /*e7e0*/  FMNMX.FTZ R167, R11, R167, !PT ;  /* 0x000000a70ba77209 */ /* 0x001fe40007810000 */
[C---:B------:R-:W-:Y:S02]  /*e7f0*/  ISETP.GT.AND P1, PT, R199.reuse, 0x30, !P1 ;  /* 0x00000030c700780c */ /* 0x040fe40004f24270 */
[C---:B------:R-:W-:Y:S02]  /*e800*/  ISETP.LT.OR P3, PT, R228.reuse, 0x51, P3 ;  /* 0x00000051e400780c */ /* 0x040fe40001f61670 */
[----:B------:R-:W-:Y:S02]  /*e810*/  ISETP.LT.OR P1, PT, R228, 0x31, P1 ;  /* 0x00000031e400780c */ /* 0x000fe40000f21670 */
[----:B------:R-:W-:-:S02]  /*e820*/  ISETP.GT.AND P4, PT, R199, 0x51, !P4 ;  /* 0x00000051c700780c */ /* 0x000fc40006784270 */
[----:B------:R-:W-:Y:S02]  /*e830*/  FSEL R166, R178, -INF , !P1 ;  /* 0xff800000b2a67808 */ /* 0x000fe40004800000 */
[----:B------:R-:W-:Y:S01]  /*e840*/  LOP3.LUT P1, RZ, R18, 0x400, RZ, 0xc0, !PT ;  /* 0x0000040012ff7812 */ /* 0x000fe2000782c0ff */
[----:B------:R-:W0:Y:S01]  /*e850*/  SHFL.BFLY PT, R178, R167, 0x1, 0x1f ;  /* 0x0c201f00a7b27f89 */ /* 0x000e2200000e0000 */
[----:B------:R-:W-:Y:S02]  /*e860*/  FSEL R190, R190, -INF , !P3 ;  /* 0xff800000bebe7808 */ /* 0x000fe40005800000 */
[C---:B------:R-:W-:Y:S02]  /*e870*/  ISETP.GT.AND P1, PT, R199.reuse, 0x31, !P1 ;  /* 0x00000031c700780c */ /* 0x040fe40004f24270 */
[----:B------:R-:W-:Y:S02]  /*e880*/  ISETP.GT.AND P5, PT, R199, 0x58, !P5 ;  /* 0x00000058c700780c */ /* 0x000fe40006fa4270 */
[----:B------:R-:W-:-:S02]  /*e890*/  ISETP.LT.OR P1, PT, R228, 0x32, P1 ;  /* 0x00000032e400780c */ /* 0x000fc40000f21670 */
[----:B------:R-:W-:Y:S02]  /*e8a0*/  ISETP.LT.OR P4, PT, R228, 0x52, P4 ;  /* 0x00000052e400780c */ /* 0x000fe40002781670 */
[----:B------:R-:W-:Y:S02]  /*e8b0*/  FSEL R179, R179, -INF , !P1 ;  /* 0xff800000b3b37808 */ /* 0x000fe40004800000 */
[----:B------:R-:W-:Y:S02]  /*e8c0*/  LOP3.LUT P1, RZ, R18, 0x200, RZ, 0xc0, !PT ;  /* 0x0000020012ff7812 */ /* 0x000fe4000782c0ff */
[----:B------:R-:W-:Y:S02]  /*e8d0*/  ISETP.LT.OR P5, PT, R228, 0x59, P5 ;  /* 0x00000059e400780c */ /* 0x000fe40002fa1670 */
[----:B------:R-:W-:Y:S02]  /*e8e0*/  ISETP.GT.AND P1, PT, R199, 0x38, !P1 ;  /* 0x00000038c700780c */ /* 0x000fe40004f24270 */
[----:B------:R-:W-:-:S02]  /*e8f0*/  FSEL R189, R189, -INF , !P4 ;  /* 0xff800000bdbd7808 */ /* 0x000fc40006000000 */
[----:B------:R-:W-:Y:S02]  /*e900*/  ISETP.LT.OR P1, PT, R228, 0x39, P1 ;  /* 0x00000039e400780c */ /* 0x000fe40000f21670 */
[----:B------:R-:W-:Y:S02]  /*e910*/  FSEL R191, R191, -INF , !P5 ;  /* 0xff800000bfbf7808 */ /* 0x000fe40006800000 */
        /* <DEDUP_REMOVED lines=21> */
[----:B------:R-:W-:-:S04]  /*ea70*/  IMAD.U32 R11, RZ, RZ, UR51 ;  /* 0x00000033ff0b7e24 */ /* 0x000fc8000f8e00ff */
[-C--:B------:R-:W-:Y:S01]  /*ea80*/  FMUL.FTZ R194, R178, R11.reuse ;  /* 0x0000000bb2c27220 */ /* 0x080fe20000410000 */
[----:B------:R-:W-:-:S04]  /*ea90*/  FMUL.FTZ R5, R5, R11 ;  /* 0x0000000b05057220 */ /* 0x000fc80000410000 */
[----:B------:R-:W-:Y:S02]  /*eaa0*/  FSEL R194, R194, RZ, P1 ;  /* 0x000000ffc2c27208 */ /* 0x000fe40000800000 */
[----:B------:R-:W-:Y:S01]  /*eab0*/  ISETP.GT.AND P1, PT, R199, RZ, !P2 ;  /* 0x000000ffc700720c */ /* 0x000fe20005724270 */
[----:B------:R-:W0:Y:S01]  /*eac0*/  MUFU.EX2 R5, R5 ;  /* 0x0000000500057308 */ /* 0x000e220000000800 */
[----:B------:R-:W-:Y:S01]  /*ead0*/  ISETP.NE.AND P2, PT, R235, 0x3, PT ;  /* 0x00000003eb00780c */ /* 0x000fe20003f45270 */
[-CC-:B------:R-:W-:Y:S01]  /*eae0*/  FFMA.FTZ R152, R152, R11.reuse, -R194.reuse ;  /* 0x0000000b98987223 */ /* 0x180fe200000108c2 */
[----:B------:R-:W-:Y:S01]  /*eaf0*/  ISETP.LT.OR P1, PT, R228, 0x1, P1 ;  /* 0x00000001e400780c */ /* 0x000fe20000f21670 */
[-CC-:B------:R-:W-:Y:S01]  /*eb00*/  FFMA.FTZ R214, R214, R11.reuse, -R194.reuse ;  /* 0x0000000bd6d67223 */ /* 0x180fe200000108c2 */
[-CC-:B------:R-:W-:Y:S01]  /*eb10*/  FFMA.FTZ R155, R155, R11.reuse, -R194.reuse ;  /* 0x0000000b9b9b7223 */ /* 0x180fe200000108c2 */
[-CC-:B------:R-:W-:Y:S01]  /*eb20*/  FFMA.FTZ R156, R156, R11.reuse, -R194.reuse ;  /* 0x0000000b9c9c7223 */ /* 0x180fe200000108c2 */
[----:B------:R-:W-:Y:S01]  /*eb30*/  FSEL R153, R153, -INF , !P1 ;  /* 0xff80000099997808 */ /* 0x000fe20004800000 */
[-CC-:B------:R-:W-:Y:S01]  /*eb40*/  FFMA.FTZ R159, R159, R11.reuse, -R194.reuse ;  /* 0x0000000b9f9f7223 */ /* 0x180fe200000108c2 */
[----:B------:R-:W-:Y:S01]  /*eb50*/  ISETP.GT.AND P1, PT, R199, 0x59, !P6 ;  /* 0x00000059c700780c */ /* 0x000fe20007724270 */
[-CC-:B------:R-:W-:Y:S01]  /*eb60*/  FFMA.FTZ R160, R160, R11.reuse, -R194.reuse ;  /* 0x0000000ba0a07223 */ /* 0x180fe200000108c2 */
[----:B------:R-:W-:Y:S01]  /*eb70*/  FMNMX.FTZ R167, R153, R10, !PT ;  /* 0x0000000a99a77209 */ /* 0x000fe20007810000 */
[-CC-:B------:R-:W-:Y:S01]  /*eb80*/  FFMA.FTZ R163, R163, R11.reuse, -R194.reuse ;  /* 0x0000000ba3a37223 */ /* 0x180fe200000108c2 */
[----:B------:R-:W-:Y:S01]  /*eb90*/  ISETP.LT.OR P1, PT, R228, 0x5a, P1 ;  /* 0x0000005ae400780c */ /* 0x000fe20000f21670 */
[--C-:B------:R-:W-:Y:S01]  /*eba0*/  FFMA.FTZ R164, R164, R11, -R194.reuse ;  /* 0x0000000ba4a47223 */ /* 0x100fe200000108c2 */
[----:B------:R-:W-:Y:S01]  /*ebb0*/  FMNMX.FTZ R167, R154, R167, !PT ;  /* 0x000000a79aa77209 */ /* 0x000fe20007810000 */
[-CC-:B------:R-:W-:Y:S01]  /*ebc0*/  FFMA.FTZ R168, R168, R11.reuse, -R194.reuse ;  /* 0x0000000ba8a87223 */ /* 0x180fe200000108c2 */
[----:B------:R-:W-:Y:S01]  /*ebd0*/  FSEL R193, R193, -INF , !P1 ;  /* 0xff800000c1c17808 */ /* 0x000fe20004800000 */
[--C-:B------:R-:W-:Y:S01]  /*ebe0*/  FFMA.FTZ R169, R169, R11, -R194.reuse ;  /* 0x0000000ba9a97223 */ /* 0x100fe200000108c2 */
[----:B------:R-:W-:Y:S01]  /*ebf0*/  FMNMX.FTZ R167, R157, R167, !PT ;  /* 0x000000a79da77209 */ /* 0x000fe20007810000 */
[-CC-:B------:R-:W-:Y:S01]  /*ec00*/  FFMA.FTZ R172, R172, R11.reuse, -R194.reuse ;  /* 0x0000000bacac7223 */ /* 0x180fe200000108c2 */
[-CC-:B------:R-:W-:Y:S01]  /*ec10*/  FFMA.FTZ R173, R173, R11.reuse, -R194.reuse ;  /* 0x0000000badad7223 */ /* 0x180fe200000108c2 */
        /* <DEDUP_REMOVED lines=15> */
[----:B------:R-:W-:Y:S01]  /*ed10*/  FFMA.FTZ R194, R196, R11, -R194 ;  /* 0x0000000bc4c27223 */ /* 0x000fe200000108c2 */
[----:B------:R-:W2:Y:S01]  /*ed20*/  MUFU.EX2 R152, R152 ;  /* 0x0000009800987308 */ /* 0x000ea20000000800 */
[----:B------:R-:W-:Y:S01]  /*ed30*/  FMNMX.FTZ R167, R215, R167, !PT ;  /* 0x000000a7d7a77209 */ /* 0x000fe20007810000 */
[-C--:B0-----:R-:W-:Y:S01]  /*ed40*/  FMUL.FTZ R24, R24, R5.reuse ;  /* 0x0000000518187220 */ /* 0x081fe20000410000 */
[-C--:B------:R-:W-:Y:S01]  /*ed50*/  FMUL.FTZ R25, R25, R5.reuse ;  /* 0x0000000519197220 */ /* 0x080fe20000410000 */
[----:B------:R-:W-:Y:S01]  /*ed60*/  FMUL.FTZ R28, R28, R5 ;  /* 0x000000051c1c7220 */ /* 0x000fe20000410000 */
[----:B------:R-:W-:Y:S01]  /*ed70*/  FMNMX.FTZ R167, R170, R167, !PT ;  /* 0x000000a7aaa77209 */ /* 0x000fe20007810000 */
[-C--:B------:R-:W-:Y:S01]  /*ed80*/  FMUL.FTZ R29, R29, R5.reuse ;  /* 0x000000051d1d7220 */ /* 0x080fe20000410000 */
[----:B------:R-:W-:Y:S01]  /*ed90*/  FMUL.FTZ R32, R32, R5 ;  /* 0x0000000520207220 */ /* 0x000fe20000410000 */
[----:B------:R-:W0:Y:S01]  /*eda0*/  MUFU.EX2 R214, R214 ;  /* 0x000000d600d67308 */ /* 0x000e220000000800 */
[----:B------:R-:W-:Y:S01]  /*edb0*/  FMNMX.FTZ R167, R171, R167, !PT ;  /* 0x000000a7aba77209 */ /* 0x000fe20007810000 */
[-C--:B------:R-:W-:Y:S01]  /*edc0*/  FMUL.FTZ R33, R33, R5.reuse ;  /* 0x0000000521217220 */ /* 0x080fe20000410000 */
[-C--:B------:R-:W-:Y:S01]  /*edd0*/  FMUL.FTZ R36, R36, R5.reuse ;  /* 0x0000000524247220 */ /* 0x080fe20000410000 */
[----:B------:R-:W-:Y:S01]  /*ede0*/  FMUL.FTZ R37, R37, R5 ;  /* 0x0000000525257220 */ /* 0x000fe20000410000 */
[----:B------:R-:W-:Y:S01]  /*edf0*/  FMNMX.FTZ R167, R174, R167, !PT ;  /* 0x000000a7aea77209 */ /* 0x000fe20007810000 */
[-C--:B------:R-:W-:Y:S01]  /*ee00*/  FMUL.FTZ R40, R40, R5.reuse ;  /* 0x0000000528287220 */ /* 0x080fe20000410000 */
[----:B------:R-:W-:Y:S01]  /*ee10*/  FMUL.FTZ R41, R41, R5 ;  /* 0x0000000529297220 */ /* 0x000fe20000410000 */
[----:B------:R-:W3:Y:S01]  /*ee20*/  MUFU.EX2 R155, R155 ;  /* 0x0000009b009b7308 */ /* 0x000ee20000000800 */
[----:B------:R-:W-:Y:S01]  /*ee30*/  FMNMX.FTZ R167, R175, R167, !PT ;  /* 0x000000a7afa77209 */ /* 0x000fe20007810000 */
[----:B--2---:R-:W-:Y:S01]  /*ee40*/  FFMA.FTZ R3, R5, R3, R152 ;  /* 0x0000000305037223 */ /* 0x004fe20000010098 */
[-C--:B------:R-:W-:Y:S01]  /*ee50*/  FMUL.FTZ R44, R44, R5.reuse ;  /* 0x000000052c2c7220 */ /* 0x080fe20000410000 */
[----:B------:R-:W-:Y:S01]  /*ee60*/  FMUL.FTZ R45, R45, R5 ;  /* 0x000000052d2d7220 */ /* 0x000fe20000410000 */
[----:B------:R-:W-:Y:S01]  /*ee70*/  FMNMX.FTZ R167, R166, R167, !PT ;  /* 0x000000a7a6a77209 */ /* 0x000fe20007810000 */
[-C--:B------:R-:W-:Y:S01]  /*ee80*/  FMUL.FTZ R48, R48, R5.reuse ;  /* 0x0000000530307220 */ /* 0x080fe20000410000 */
[----:B------:R-:W-:Y:S01]  /*ee90*/  FMUL.FTZ R49, R49, R5 ;  /* 0x0000000531317220 */ /* 0x000fe20000410000 */
[----:B------:R-:W2:Y:S01]  /*eea0*/  MUFU.EX2 R156, R156 ;  /* 0x0000009c009c7308 */ /* 0x000ea20000000800 */
[----:B------:R-:W-:Y:S01]  /*eeb0*/  FMNMX.FTZ R167, R179, R167, !PT ;  /* 0x000000a7b3a77209 */ /* 0x000fe20007810000 */
[C---:B0-----:R-:W-:Y:S01]  /*eec0*/  FADD.FTZ R3, R214.reuse, R3 ;  /* 0x00000003d6037221 */ /* 0x041fe20000010000 */
[----:B------:R-:W-:Y:S01]  /*eed0*/  F2FP.F16.F32.PACK_AB R152, R214, R152 ;  /* 0x00000098d698723e */ /* 0x000fe200000000ff */
[----:B------:R-:W-:Y:S01]  /*eee0*/  FMUL.FTZ R52, R52, R5 ;  /* 0x0000000534347220 */ /* 0x000fe20000410000 */
[----:B------:R-:W-:Y:S01]  /*eef0*/  FMNMX.FTZ R167, R180, R167, !PT ;  /* 0x000000a7b4a77209 */ /* 0x000fe20007810000 */
[-C--:B------:R-:W-:Y:S01]  /*ef00*/  FMUL.FTZ R53, R53, R5.reuse ;  /* 0x0000000535357220 */ /* 0x080fe20000410000 */
[----:B------:R-:W-:Y:S01]  /*ef10*/  FMUL.FTZ R56, R56, R5 ;  /* 0x0000000538387220 */ /* 0x000fe20000410000 */
[----:B------:R-:W0:Y:S01]  /*ef20*/  MUFU.EX2 R159, R159 ;  /* 0x0000009f009f7308 */ /* 0x000e220000000800 */
[----:B------:R-:W-:Y:S01]  /*ef30*/  FMNMX.FTZ R167, R181, R167, !PT ;  /* 0x000000a7b5a77209 */ /* 0x000fe20007810000 */
[----:B---3--:R-:W-:Y:S01]  /*ef40*/  FADD.FTZ R3, R155, R3 ;  /* 0x000000039b037221 */ /* 0x008fe20000010000 */
[-C--:B------:R-:W-:Y:S01]  /*ef50*/  FMUL.FTZ R57, R57, R5.reuse ;  /* 0x0000000539397220 */ /* 0x080fe20000410000 */
[----:B------:R-:W-:Y:S01]  /*ef60*/  FMUL.FTZ R60, R60, R5 ;  /* 0x000000053c3c7220 */ /* 0x000fe20000410000 */
[----:B------:R-:W-:Y:S01]  /*ef70*/  FMNMX.FTZ R167, R182, R167, !PT ;  /* 0x000000a7b6a77209 */ /* 0x000fe20007810000 */
[-C--:B------:R-:W-:Y:S01]  /*ef80*/  FMUL.FTZ R61, R61, R5.reuse ;  /* 0x000000053d3d7220 */ /* 0x080fe20000410000 */
[----:B------:R-:W-:Y:S01]  /*ef90*/  FMUL.FTZ R64, R64, R5 ;  /* 0x0000000540407220 */ /* 0x000fe20000410000 */
[----:B------:R-:W3:Y:S01]  /*efa0*/  MUFU.EX2 R160, R160 ;  /* 0x000000a000a07308 */ /* 0x000ee20000000800 */
        /* <DEDUP_REMOVED lines=9> */
[----:B0-----:R-:W-:Y:S01]  /*f040*/  FADD.FTZ R3, R159, R3 ;  /* 0x000000039f037221 */ /* 0x001fe20000010000 */
[-C--:B------:R-:W-:Y:S01]  /*f050*/  FMUL.FTZ R73, R73, R5.reuse ;  /* 0x0000000549497220 */ /* 0x080fe20000410000 */
        /* <DEDUP_REMOVED lines=12> */
[----:B------:R-:W2:Y:S01]  /*f120*/  MUFU.EX2 R164, R164 ;  /* 0x000000a400a47308 */ /* 0x000ea20000000800 */
[----:B------:R-:W-:Y:S01]  /*f130*/  FMNMX.FTZ R167, R193, R167, !PT ;  /* 0x000000a7c1a77209 */ /* 0x000fe20007810000 */
[-C--:B------:R-:W-:Y:S01]  /*f140*/  FMUL.FTZ R89, R89, R5.reuse ;  /* 0x0000000559597220 */ /* 0x080fe20000410000 */
[-C--:B------:R-:W-:Y:S01]  /*f150*/  FMUL.FTZ R92, R92, R5.reuse ;  /* 0x000000055c5c7220 */ /* 0x080fe20000410000 */
[-C--:B------:R-:W-:Y:S01]  /*f160*/  FMUL.FTZ R93, R93, R5.reuse ;  /* 0x000000055d5d7220 */ /* 0x080fe20000410000 */
[-C--:B------:R-:W-:Y:S01]  /*f170*/  FMUL.FTZ R96, R96, R5.reuse ;  /* 0x0000000560607220 */ /* 0x080fe20000410000 */
[----:B------:R-:W3:Y:S01]  /*f180*/  SHFL.BFLY PT, R196, R167, 0x2, 0x1f ;  /* 0x0c401f00a7c47f89 */ /* 0x000ee200000e0000 */
[-C--:B------:R-:W-:Y:S01]  /*f190*/  FMUL.FTZ R97, R97, R5.reuse ;  /* 0x0000000561617220 */ /* 0x080fe20000410000 */
[----:B------:R-:W4:Y:S01]  /*f1a0*/  MUFU.EX2 R168, R168 ;  /* 0x000000a800a87308 */ /* 0x000f220000000800 */
        /* <DEDUP_REMOVED lines=16> */
[----:B----4-:R-:W-:Y:S01]  /*f2b0*/  FADD.FTZ R3, R168, R3 ;  /* 0x00000003a8037221 */ /* 0x010fe20000010000 */
[-C--:B------:R-:W-:Y:S01]  /*f2c0*/  FMUL.FTZ R124, R124, R5.reuse ;  /* 0x000000057c7c7220 */ /* 0x080fe20000410000 */
[-C--:B------:R-:W-:Y:S01]  /*f2d0*/  FMUL.FTZ R125, R125, R5.reuse ;  /* 0x000000057d7d7220 */ /* 0x080fe20000410000 */
[-C--:B------:R-:W-:Y:S01]  /*f2e0*/  FMUL.FTZ R128, R128, R5.reuse ;  /* 0x0000000580807220 */ /* 0x080fe20000410000 */
[-C--:B------:R-:W-:Y:S01]  /*f2f0*/  FMUL.FTZ R129, R129, R5.reuse ;  /* 0x0000000581817220 */ /* 0x080fe20000410000 */
[----:B---3--:R-:W-:Y:S01]  /*f300*/  FMNMX.FTZ R167, R167, R196, !PT ;  /* 0x000000c4a7a77209 */ /* 0x008fe20007810000 */
[-C--:B------:R-:W-:Y:S01]  /*f310*/  FMUL.FTZ R132, R132, R5.reuse ;  /* 0x0000000584847220 */ /* 0x080fe20000410000 */
[----:B------:R-:W3:Y:S01]  /*f320*/  MUFU.EX2 R173, R173 ;  /* 0x000000ad00ad7308 */ /* 0x000ee20000000800 */
[----:B0-----:R-:W-:Y:S01]  /*f330*/  FADD.FTZ R3, R169, R3 ;  /* 0x00000003a9037221 */ /* 0x001fe20000010000 */
[-C--:B------:R-:W-:Y:S01]  /*f340*/  FMUL.FTZ R133, R133, R5.reuse ;  /* 0x0000000585857220 */ /* 0x080fe20000410000 */
[----:B------:R-:W0:Y:S01]  /*f350*/  SHFL.BFLY PT, R196, R167, 0x1, 0x1f ;  /* 0x0c201f00a7c47f89 */ /* 0x000e2200000e0000 */
[-C--:B------:R-:W-:Y:S01]  /*f360*/  FMUL.FTZ R136, R136, R5.reuse ;  /* 0x0000000588887220 */ /* 0x080fe20000410000 */
[-C--:B------:R-:W-:Y:S01]  /*f370*/  FMUL.FTZ R137, R137, R5.reuse ;  /* 0x0000000589897220 */ /* 0x080fe20000410000 */
[-C--:B------:R-:W-:Y:S01]  /*f380*/  FMUL.FTZ R140, R140, R5.reuse ;  /* 0x000000058c8c7220 */ /* 0x080fe20000410000 */
[-C--:B------:R-:W-:Y:S01]  /*f390*/  FMUL.FTZ R141, R141, R5.reuse ;  /* 0x000000058d8d7220 */ /* 0x080fe20000410000 */
[----:B------:R-:W4:Y:S01]  /*f3a0*/  MUFU.EX2 R177, R177 ;  /* 0x000000b100b17308 */ /* 0x000f220000000800 */
[----:B--2---:R-:W-:Y:S01]  /*f3b0*/  FADD.FTZ R3, R172, R3 ;  /* 0x00000003ac037221 */ /* 0x004fe20000010000 */
[-C--:B------:R-:W-:Y:S01]  /*f3c0*/  FMUL.FTZ R144, R144, R5.reuse ;  /* 0x0000000590907220 */ /* 0x080fe20000410000 */
[-C--:B------:R-:W-:Y:S01]  /*f3d0*/  FMUL.FTZ R145, R145, R5.reuse ;  /* 0x0000000591917220 */ /* 0x080fe20000410000 */
[-C--:B------:R-:W-:Y:S01]  /*f3e0*/  FMUL.FTZ R148, R148, R5.reuse ;  /* 0x0000000594947220 */ /* 0x080fe20000410000 */
[----:B------:R-:W-:-:S03]  /*f3f0*/  FMUL.FTZ R149, R149, R5 ;  /* 0x0000000595957220 */ /* 0x000fc60000410000 */
[----:B------:R-:W2:Y:S01]  /*f400*/  MUFU.EX2 R216, R216 ;  /* 0x000000d800d87308 */ /* 0x000ea20000000800 */
[----:B---3--:R-:W-:-:S04]  /*f410*/  FADD.FTZ R3, R173, R3 ;  /* 0x00000003ad037221 */ /* 0x008fc80000010000 */
[----:B------:R-:W-:-:S03]  /*f420*/  FADD.FTZ R3, R197, R3 ;  /* 0x00000003c5037221 */ /* 0x000fc60000010000 */
[----:B------:R-:W3:Y:S01]  /*f430*/  MUFU.EX2 R217, R217 ;  /* 0x000000d900d97308 */ /* 0x000ee20000000800 */
[----:B----4-:R-:W-:Y:S01]  /*f440*/  FADD.FTZ R3, R177, R3 ;  /* 0x00000003b1037221 */ /* 0x010fe20000010000 */
[----:B0-----:R-:W-:-:S04]  /*f450*/  FMNMX.FTZ R176, R167, R196, !PT ;  /* 0x000000c4a7b07209 */ /* 0x001fc80007810000 */
[C---:B------:R-:W-:Y:S01]  /*f460*/  FSETP.NEU.FTZ.AND P1, PT, R176.reuse, -INF , PT ;  /* 0xff800000b000780b */ /* 0x040fe20003f3d000 */
[----:B------:R-:W-:Y:S01]  /*f470*/  FMUL.FTZ R198, R176, R11 ;  /* 0x0000000bb0c67220 */ /* 0x000fe20000410000 */
[----:B------:R-:W0:Y:S01]  /*f480*/  MUFU.EX2 R184, R184 ;  /* 0x000000b800b87308 */ /* 0x000e220000000800 */
[----:B--2---:R-:W-:-:S03]  /*f490*/  FADD.FTZ R3, R216, R3 ;  /* 0x00000003d8037221 */ /* 0x004fc60000010000 */
[----:B------:R-:W-:-:S04]  /*f4a0*/  FSEL R198, R198, RZ, P1 ;  /* 0x000000ffc6c67208 */ /* 0x000fc80000800000 */
[----:B------:R-:W2:Y:S01]  /*f4b0*/  MUFU.EX2 R185, R185 ;  /* 0x000000b900b97308 */ /* 0x000ea20000000800 */
[-CC-:B------:R-:W-:Y:S01]  /*f4c0*/  FFMA.FTZ R228, R153, R11.reuse, -R198.reuse ;  /* 0x0000000b99e47223 */ /* 0x180fe200000108c6 */
[-CC-:B------:R-:W-:Y:S01]  /*f4d0*/  FFMA.FTZ R153, R170, R11.reuse, -R198.reuse ;  /* 0x0000000baa997223 */ /* 0x180fe200000108c6 */
[--C-:B------:R-:W-:Y:S01]  /*f4e0*/  FFMA.FTZ R196, R158, R11, -R198.reuse ;  /* 0x0000000b9ec47223 */ /* 0x100fe200000108c6 */
[----:B------:R-:W-:Y:S01]  /*f4f0*/  F2FP.F16.F32.PACK_AB R158, R164, R163 ;  /* 0x000000a3a49e723e */ /* 0x000fe200000000ff */
[-CC-:B------:R-:W-:Y:S01]  /*f500*/  FFMA.FTZ R167, R154, R11.reuse, -R198.reuse ;  /* 0x0000000b9aa77223 */ /* 0x180fe200000108c6 */
[--C-:B------:R-:W-:Y:S01]  /*f510*/  FFMA.FTZ R214, R157, R11, -R198.reuse ;  /* 0x0000000b9dd67223 */ /* 0x100fe200000108c6 */
[----:B------:R-:W-:Y:S01]  /*f520*/  F2FP.F16.F32.PACK_AB R154, R156, R155 ;  /* 0x0000009b9c9a723e */ /* 0x000fe200000000ff */
[----:B------:R4:W-:Y:S01]  /*f530*/  MUFU.EX2 R163, R153 ;  /* 0x0000009900a37308 */ /* 0x0009e20000000800 */
[-CC-:B------:R-:W-:Y:S01]  /*f540*/  FFMA.FTZ R199, R161, R11.reuse, -R198.reuse ;  /* 0x0000000ba1c77223 */ /* 0x180fe200000108c6 */
[-CC-:B------:R-:W-:Y:S01]  /*f550*/  FFMA.FTZ R161, R162, R11.reuse, -R198.reuse ;  /* 0x0000000ba2a17223 */ /* 0x180fe200000108c6 */
[-CC-:B------:R-:W-:Y:S01]  /*f560*/  FFMA.FTZ R165, R165, R11.reuse, -R198.reuse ;  /* 0x0000000ba5a57223 */ /* 0x180fe200000108c6 */
[--C-:B------:R-:W-:Y:S01]  /*f570*/  FFMA.FTZ R215, R215, R11, -R198.reuse ;  /* 0x0000000bd7d77223 */ /* 0x100fe200000108c6 */
[----:B------:R-:W-:Y:S01]  /*f580*/  F2FP.F16.F32.PACK_AB R156, R160, R159 ;  /* 0x0000009fa09c723e */ /* 0x000fe200000000ff */
[-CC-:B------:R-:W-:Y:S01]  /*f590*/  FFMA.FTZ R171, R171, R11.reuse, -R198.reuse ;  /* 0x0000000babab7223 */ /* 0x180fe200000108c6 */
[-CC-:B------:R-:W-:Y:S01]  /*f5a0*/  FFMA.FTZ R157, R174, R11.reuse, -R198.reuse ;  /* 0x0000000bae9d7223 */ /* 0x180fe200000108c6 */
[----:B------:R-:W-:Y:S01]  /*f5b0*/  MUFU.EX2 R228, R228 ;  /* 0x000000e400e47308 */ /* 0x000fe20000000800 */
[----:B----4-:R-:W-:Y:S01]  /*f5c0*/  FSEL R153, R176, RZ, P1 ;  /* 0x000000ffb0997208 */ /* 0x010fe20000800000 */
[-CC-:B------:R-:W-:Y:S01]  /*f5d0*/  FFMA.FTZ R175, R175, R11.reuse, -R198.reuse ;  /* 0x0000000bafaf7223 */ /* 0x180fe200000108c6 */
[-CC-:B------:R-:W-:Y:S01]  /*f5e0*/  FFMA.FTZ R229, R166, R11.reuse, -R198.reuse ;  /* 0x0000000ba6e57223 */ /* 0x180fe200000108c6 */
[-CC-:B------:R-:W-:Y:S01]  /*f5f0*/  FFMA.FTZ R179, R179, R11.reuse, -R198.reuse ;  /* 0x0000000bb3b37223 */ /* 0x180fe200000108c6 */
[-C--:B------:R-:W-:Y:S01]  /*f600*/  FFMA.FTZ R180, R180, R11.reuse, -R198 ;  /* 0x0000000bb4b47223 */ /* 0x080fe200000108c6 */
[----:B------:R-:W-:Y:S01]  /*f610*/  FADD.FTZ R10, -R153, R10 ;  /* 0x0000000a990a7221 */ /* 0x000fe20000010100 */
[-CC-:B------:R-:W-:Y:S01]  /*f620*/  FFMA.FTZ R181, R181, R11.reuse, -R198.reuse ;  /* 0x0000000bb5b57223 */ /* 0x180fe200000108c6 */
[----:B------:R-:W4:Y:S01]  /*f630*/  MUFU.EX2 R167, R167 ;  /* 0x000000a700a77308 */ /* 0x000f220000000800 */
[-CC-:B------:R-:W-:Y:S01]  /*f640*/  FFMA.FTZ R182, R182, R11.reuse, -R198.reuse ;  /* 0x0000000bb6b67223 */ /* 0x180fe200000108c6 */
[-C--:B------:R-:W-:Y:S01]  /*f650*/  FMUL.FTZ R10, R10, R11.reuse ;  /* 0x0000000b0a0a7220 */ /* 0x080fe20000410000 */
[-CC-:B------:R-:W-:Y:S01]  /*f660*/  FFMA.FTZ R183, R183, R11.reuse, -R198.reuse ;  /* 0x0000000bb7b77223 */ /* 0x180fe200000108c6 */
[----:B------:R-:W-:Y:S01]  /*f670*/  F2FP.F16.F32.PACK_AB R160, R169, R168 ;  /* 0x000000a8a9a0723e */ /* 0x000fe200000000ff */
[-CC-:B------:R-:W-:Y:S01]  /*f680*/  FFMA.FTZ R186, R186, R11.reuse, -R198.reuse ;  /* 0x0000000bbaba7223 */ /* 0x180fe200000108c6 */
[-CC-:B------:R-:W-:Y:S01]  /*f690*/  FFMA.FTZ R187, R187, R11.reuse, -R198.reuse ;  /* 0x0000000bbbbb7223 */ /* 0x180fe200000108c6 */
[-CC-:B------:R-:W-:Y:S01]  /*f6a0*/  FFMA.FTZ R190, R190, R11.reuse, -R198.reuse ;  /* 0x0000000bbebe7223 */ /* 0x180fe200000108c6 */
[----:B------:R-:W5:Y:S01]  /*f6b0*/  MUFU.EX2 R10, R10 ;  /* 0x0000000a000a7308 */ /* 0x000f620000000800 */
[----:B---3--:R-:W-:Y:S01]  /*f6c0*/  FADD.FTZ R3, R217, R3 ;  /* 0x00000003d9037221 */ /* 0x008fe20000010000 */
[-CC-:B------:R-:W-:Y:S01]  /*f6d0*/  FFMA.FTZ R189, R189, R11.reuse, -R198.reuse ;  /* 0x0000000bbdbd7223 */ /* 0x180fe200000108c6 */
[----:B------:R-:W-:Y:S01]  /*f6e0*/  F2FP.F16.F32.PACK_AB R162, R173, R172 ;  /* 0x000000acada2723e */ /* 0x000fe200000000ff */
[-CC-:B------:R-:W-:Y:S01]  /*f6f0*/  FFMA.FTZ R191, R191, R11.reuse, -R198.reuse ;  /* 0x0000000bbfbf7223 */ /* 0x180fe200000108c6 */
[----:B0-----:R-:W-:Y:S01]  /*f700*/  FADD.FTZ R3, R184, R3 ;  /* 0x00000003b8037221 */ /* 0x001fe20000010000 */
[----:B------:R-:W-:Y:S01]  /*f710*/  FFMA.FTZ R193, R193, R11, -R198 ;  /* 0x0000000bc1c17223 */ /* 0x000fe200000108c6 */
[----:B------:R-:W-:Y:S01]  /*f720*/  F2FP.F16.F32.PACK_AB R164, R177, R197 ;  /* 0x000000c5b1a4723e */ /* 0x000fe200000000ff */
[----:B------:R-:W0:Y:S01]  /*f730*/  MUFU.EX2 R155, R214 ;  /* 0x000000d6009b7308 */ /* 0x000e220000000800 */
[----:B--2---:R-:W-:Y:S01]  /*f740*/  FADD.FTZ R3, R185, R3 ;  /* 0x00000003b9037221 */ /* 0x004fe20000010000 */
[----:B----4-:R-:W-:-:S02]  /*f750*/  F2FP.F16.F32.PACK_AB R153, R167, R228 ;  /* 0x000000e4a799723e */ /* 0x010fc400000000ff */
[----:B------:R-:W-:Y:S02]  /*f760*/  F2FP.F16.F32.PACK_AB R166, R217, R216 ;  /* 0x000000d8d9a6723e */ /* 0x000fe400000000ff */
[----:B------:R-:W-:Y:S02]  /*f770*/  F2FP.F16.F32.PACK_AB R168, R185, R184 ;  /* 0x000000b8b9a8723e */ /* 0x000fe400000000ff */
[----:B------:R-:W2:Y:S01]  /*f780*/  MUFU.EX2 R196, R196 ;  /* 0x000000c400c47308 */ /* 0x000ea20000000800 */
[----:B-----5:R-:W-:Y:S01]  /*f790*/  FFMA.FTZ R0, R10, R0, R228 ;  /* 0x000000000a007223 */ /* 0x020fe200000100e4 */
[-C--:B------:R-:W-:Y:S01]  /*f7a0*/  FMUL.FTZ R26, R26, R10.reuse ;  /* 0x0000000a1a1a7220 */ /* 0x080fe20000410000 */
[-C--:B------:R-:W-:Y:S01]  /*f7b0*/  FMUL.FTZ R27, R27, R10.reuse ;  /* 0x0000000a1b1b7220 */ /* 0x080fe20000410000 */
[-C--:B------:R-:W-:Y:S01]  /*f7c0*/  FMUL.FTZ R30, R30, R10.reuse ;  /* 0x0000000a1e1e7220 */ /* 0x080fe20000410000 */
[----:B------:R-:W-:Y:S01]  /*f7d0*/  FADD.FTZ R0, R167, R0 ;  /* 0x00000000a7007221 */ /* 0x000fe20000010000 */
        /* <DEDUP_REMOVED lines=42> */
[----:B------:R2:W4:Y:S01]  /*fa80*/  MUFU.EX2 R165, R157 ;  /* 0x0000009d00a57308 */ /* 0x0005220000000800 */
[C---:B---3--:R-:W-:Y:S01]  /*fa90*/  FADD.FTZ R0, R215.reuse, R0 ;  /* 0x00000000d7007221 */ /* 0x048fe20000010000 */
[----:B------:R-:W-:Y:S01]  /*faa0*/  F2FP.F16.F32.PACK_AB R159, R215, R159 ;  /* 0x0000009fd79f723e */ /* 0x000fe200000000ff */
[-C--:B------:R-:W-:Y:S01]  /*fab0*/  FMUL.FTZ R94, R94, R10.reuse ;  /* 0x0000000a5e5e7220 */ /* 0x080fe20000410000 */
[-C--:B------:R-:W-:Y:S01]  /*fac0*/  FMUL.FTZ R95, R95, R10.reuse ;  /* 0x0000000a5f5f7220 */ /* 0x080fe20000410000 */
[----:B------:R-:W-:Y:S01]  /*fad0*/  FADD.FTZ R0, R163, R0 ;  /* 0x00000000a3007221 */ /* 0x000fe20000010000 */
[-C--:B------:R-:W-:Y:S01]  /*fae0*/  FMUL.FTZ R98, R98, R10.reuse ;  /* 0x0000000a62627220 */ /* 0x080fe20000410000 */
[-C--:B------:R-:W-:Y:S01]  /*faf0*/  FMUL.FTZ R99, R99, R10.reuse ;  /* 0x0000000a63637220 */ /* 0x080fe20000410000 */
[----:B------:R-:W3:Y:S01]  /*fb00*/  MUFU.EX2 R175, R175 ;  /* 0x000000af00af7308 */ /* 0x000ee20000000800 */
[----:B0-----:R-:W-:Y:S01]  /*fb10*/  FADD.FTZ R0, R171, R0 ;  /* 0x00000000ab007221 */ /* 0x001fe20000010000 */
[----:B--2---:R-:W-:Y:S01]  /*fb20*/  F2FP.F16.F32.PACK_AB R157, R161, R199 ;  /* 0x000000c7a19d723e */ /* 0x004fe200000000ff */
[-C--:B------:R-:W-:Y:S01]  /*fb30*/  FMUL.FTZ R102, R102, R10.reuse ;  /* 0x0000000a66667220 */ /* 0x080fe20000410000 */
[----:B------:R-:W-:Y:S01]  /*fb40*/  F2FP.F16.F32.PACK_AB R161, R171, R163 ;  /* 0x000000a3aba1723e */ /* 0x000fe200000000ff */
[-C--:B------:R-:W-:Y:S01]  /*fb50*/  FMUL.FTZ R103, R103, R10.reuse ;  /* 0x0000000a67677220 */ /* 0x080fe20000410000 */
[-C--:B------:R-:W-:Y:S01]  /*fb60*/  FMUL.FTZ R106, R106, R10.reuse ;  /* 0x0000000a6a6a7220 */ /* 0x080fe20000410000 */
[-C--:B------:R-:W-:Y:S01]  /*fb70*/  FMUL.FTZ R107, R107, R10.reuse ;  /* 0x0000000a6b6b7220 */ /* 0x080fe20000410000 */
[----:B------:R-:W0:Y:S01]  /*fb80*/  MUFU.EX2 R229, R229 ;  /* 0x000000e500e57308 */ /* 0x000e220000000800 */
[----:B----4-:R-:W-:Y:S01]  /*fb90*/  FADD.FTZ R0, R165, R0 ;  /* 0x00000000a5007221 */ /* 0x010fe20000010000 */
        /* <DEDUP_REMOVED lines=29> */
[----:B------:R-:W-:Y:S01]  /*fd70*/  FMUL.FTZ R151, R151, R10 ;  /* 0x0000000a97977220 */ /* 0x000fe20000410000 */
        /* <DEDUP_REMOVED lines=23> */
[----:B---3--:R-:W-:-:S07]  /*fef0*/  FADD.FTZ R0, R173, R0 ;  /* 0x00000000ad007221 */ /* 0x008fce0000010000 */
        /* <DEDUP_REMOVED lines=14> */
[----:B------:R-:W-:Y:S06]  /*ffe0*/  @!P2 BRA `(.L_x_2799) ;  /* 0x000000000004a947 */ /* 0x000fec0003800000 */
[----:B------:R-:W-:Y:S01]  /*fff0*/  BPT.TRAP 0x1 ;  /* 0x000000040000795c */ /* 0x000fe20000300000 */
.L_x_2799:
[----:B------:R0:W2:Y:S01]  /*10000*/  SYNCS.PHASECHK.TRANS64.TRYWAIT P1, [R212+URZ+0x22850], R211 ;  /* 0x022850d3d40075a7 */ /* 0x0000a2000802017f */
[----:B------:R-:W-:Y:S05]  /*10010*/  @!P2 BRA `(.L_x_2800) ;  /* 0x000000000004a947 */ /* 0x000fea0003800000 */
[----:B------:R-:W-:Y:S01]  /*10020*/  BPT.TRAP 0x1 ;  /* 0x000000040000795c */ /* 0x000fe20000300000 */
.L_x_2800:
[----:B------:R-:W-:Y:S04]  /*10030*/  BSSY B0, `(.L_x_2801) ;  /* 0x0000004000007945 */ /* 0x000fe80003800000 */
[----:B--2---:R-:W-:Y:S05]  /*10040*/  @P1 BRA `(.L_x_2802) ;  /* 0x0000000000081947 */ /* 0x004fea0003800000 */
[----:B------:R-:W2:Y:S02]  /*10050*/  SYNCS.PHASECHK.TRANS64.TRYWAIT P1, [R212+URZ+0x22850], R211 ;  /* 0x022850d3d40075a7 */ /* 0x000ea4000802017f */
[----:B--2---:R-:W-:Y:S05]  /*10060*/  @!P1 BRA `(.L_x_2803) ;  /* 0x00000158002c9947 */ /* 0x004fea0003800000 */
.L_x_2802:
[----:B------:R-:W-:Y:S05]  /*10070*/  BSYNC B0 ;  /* 0x0000000000007941 */ /* 0x000fea0003800000 */
.L_x_2801:
[----:B------:R-:W3:Y:S01]  /*10080*/  S2R R5, SR_TID.X ;  /* 0x0000000000057919 */ /* 0x000ee20000002100 */
[----:B------:R-:W-:Y:S05]  /*10090*/  WARPSYNC.ALL ;  /* 0x0000000000007948 */ /* 0x000fea0003800000 */
[----:B------:R-:W-:Y:S01]  /*100a0*/  IMAD.MOV.U32 R180, RZ, RZ, 0xc00 ;  /* 0x00000c00ffb47424 */ /* 0x000fe200078e00ff */
[----:B------:R-:W-:Y:S01]  /*100b0*/  ISETP.GT.AND P1, PT, R4, R213, PT ;  /* 0x000000d50400720c */ /* 0x000fe20003f24270 */
[----:B------:R-:W-:Y:S02]  /*100c0*/  IMAD.MOV.U32 R181, RZ, RZ, 0x40000040 ;  /* 0x40000040ffb57424 */ /* 0x000fe400078e00ff */
[----:B------:R-:W-:-:S02]  /*100d0*/  IMAD R180, R2, R180, UR42 ;  /* 0x0000002a02b47e24 */ /* 0x000fc4000f8e02b4 */
[----:B012---:R-:W-:Y:S01]  /*100e0*/  @!P0 VIADD R212, R212, 0x22860 ;  /* 0x00022860d4d48836 */ /* 0x007fe20000000000 */
[----:B------:R-:W-:Y:S01]  /*100f0*/  R2UR UR7, R181 ;  /* 0x00000000b50772ca */ /* 0x000fe200000e0000 */
[----:B------:R-:W-:Y:S01]  /*10100*/  IMAD.MOV.U32 R181, RZ, RZ, 0x40000040 ;  /* 0x40000040ffb57424 */ /* 0x000fe200078e00ff */
[----:B------:R-:W-:Y:S01]  /*10110*/  R2UR UR6, R180 ;  /* 0x00000000b40672ca */ /* 0x000fe200000e0000 */
[----:B------:R-:W-:Y:S01]  /*10120*/  VIADD R4, R4, 0xffffffff ;  /* 0xffffffff04047836 */ /* 0x000fe20000000000 */
[----:B------:R-:W-:Y:S01]  /*10130*/  @!P0 PRMT R212, RZ, 0x654, R212 ;  /* 0x00000654ffd48816 */ /* 0x000fe200000000d4 */
[----:B------:R-:W-:Y:S01]  /*10140*/  IMAD.MOV.U32 R10, RZ, RZ, R176 ;  /* 0x000000ffff0a7224 */ /* 0x000fe200078e00b0 */
[----:B---3--:R-:W-:-:S05]  /*10150*/  SHF.R.U32.HI R5, RZ, 0x7, R5 ;  /* 0x00000007ff057819 */ /* 0x008fca0000011605 */
[----:B------:R-:W-:-:S05]  /*10160*/  VIADD R5, R5, 0x8 ;  /* 0x0000000805057836 */ /* 0x000fca0000000000 */
[----:B------:R0:W-:Y:S02]  /*10170*/  BAR.SYNC.DEFER_BLOCKING R5, 0x100 ;  /* 0x000400050000751d */ /* 0x0001e40000010000 */
[----:B0-----:R-:W-:-:S04]  /*10180*/  IMAD.MOV.U32 R5, RZ, RZ, R178 ;  /* 0x000000ffff057224 */ /* 0x001fc800078e00b2 */
        /* <DEDUP_REMOVED lines=43> */
[----:B------:R-:W-:Y:S02]  /*10440*/  IMAD.MOV.U32 R10, RZ, RZ, R176 ;  /* 0x000000ffff0a7224 */ /* 0x000fe400078e00b0 */
[----:B------:R-:W-:-:S07]  /*10450*/  IMAD.MOV.U32 R5, RZ, RZ, R178 ;  /* 0x000000ffff057224 */ /* 0x000fce00078e00b2 */
.L_x_2786:
[----:B------:R-:W1:Y:S01]  /*10460*/  LDC R152, c[0x0][0x448] ;  /* 0x00011200ff987b82 */ /* 0x000e620000000800 */
[----:B------:R-:W-:Y:S01]  /*10470*/  VIADD R153, R209, 0x7f ;  /* 0x0000007fd1997836 */ /* 0x000fe20000000000 */
[----:B------:R-:W-:Y:S01]  /*10480*/  LOP3.LUT R18, R18, 0xffefffff, RZ, 0xc0, !PT ;  /* 0xffefffff12127812 */ /* 0x000fe200078ec0ff */
[----:B------:R-:W-:Y:S02]  /*10490*/  ULDC UR4, c[0x0][0x9dc] ;  /* 0x0002770000047ab9 */ /* 0x000fe40000000800 */
[----:B------:R-:W-:-:S03]  /*104a0*/  IMAD.MOV.U32 R155, RZ, RZ, R153 ;  /* 0x000000ffff9b7224 */ /* 0x000fc600078e0099 */
[----:B------:R-:W2:Y:S01]  /*104b0*/  LDC R235, c[0x0][0x9e4] ;  /* 0x00027900ffeb7b82 */ /* 0x000ea20000000800 */
[----:B-1----:R-:W-:-:S13]  /*104c0*/  ISETP.NE.AND P1, PT, R152, 0x1, PT ;  /* 0x000000019800780c */ /* 0x002fda0003f25270 */
[----:B------:R-:W1:Y:S01]  /*104d0*/  @P1 LDC R154, c[0x0][0x44c] ;  /* 0x00011300ff9a1b82 */ /* 0x000e620000000800 */
[----:B------:R-:W-:-:S04]  /*104e0*/  @P1 LOP3.LUT R18, R18, 0x100000, RZ, 0xfc, !PT ;  /* 0x0010000012121812 */ /* 0x000fc800078efcff */
[----:B------:R-:W-:-:S03]  /*104f0*/  LOP3.LUT R18, R18, 0xffdfffff, RZ, 0xc0, !PT ;  /* 0xffdfffff12127812 */ /* 0x000fc600078ec0ff */
[----:B------:R-:W3:Y:S01]  /*10500*/  @P1 LDC R152, c[0x0][0x450] ;  /* 0x00011400ff981b82 */ /* 0x000ee20000000800 */
[----:B-1----:R-:W-:-:S05]  /*10510*/  @P1 IMAD.HI.U32 R154, R153, R154, RZ ;  /* 0x0000009a999a1227 */ /* 0x002fca00078e00ff */
[----:B---3--:R-:W-:Y:S02]  /*10520*/  @P1 SHF.R.U32.HI R155, RZ, R152, R154 ;  /* 0x00000098ff9b1219 */ /* 0x008fe4000001169a */
[----:B--2---:R-:W-:Y:S02]  /*10530*/  ISETP.GE.AND P1, PT, R235, 0x1, PT ;  /* 0x00000001eb00780c */ /* 0x004fe40003f26270 */
[----:B------:R-:W-:-:S05]  /*10540*/  IADD3 R152, R204, 0x1, -R203 ;  /* 0x00000001cc987810 */ /* 0x000fca0007ffe8cb */
[----:B------:R-:W-:-:S04]  /*10550*/  IMAD.IADD R155, R152, 0x1, R155 ;  /* 0x00000001989b7824 */ /* 0x000fc800078e029b */
[----:B------:R-:W-:Y:S02]  /*10560*/  VIADD R154, R155, -UR4 ;  /* 0x800000049b9a7c36 */ /* 0x000fe40008000000 */
[----:B------:R-:W-:Y:S01]  /*10570*/  @P1 LOP3.LUT R18, R18, 0x200000, RZ, 0xfc, !PT ;  /* 0x0020000012121812 */ /* 0x000fe200078efcff */
[----:B------:R-:W-:Y:S06]  /*10580*/  @!P1 BRA `(.L_x_2805) ;  /* 0x0000000000449947 */ /* 0x000fec0003800000 */
[----:B------:R-:W-:Y:S01]  /*10590*/  ISETP.GT.AND P1, PT, R155, -0x1, PT ;  /* 0xffffffff9b00780c */ /* 0x000fe20003f24270 */
[----:B------:R-:W-:-:S12]  /*105a0*/  BSSY B0, `(.L_x_2806) ;  /* 0x000000d000007945 */ /* 0x000fd80003800000 */
[----:B------:R-:W-:Y:S05]  /*105b0*/  @P1 BRA `(.L_x_2807) ;  /* 0x00000000001c1947 */ /* 0x000fea0003800000 */
[----:B------:R-:W-:Y:S02]  /*105c0*/  ISETP.NE.AND P1, PT, R235, 0x1, PT ;  /* 0x00000001eb00780c */ /* 0x000fe40003f25270 */
[----:B------:R-:W-:-:S11]  /*105d0*/  LOP3.LUT R155, RZ, R155, RZ, 0x33, !PT ;  /* 0x0000009bff9b7212 */ /* 0x000fd600078e33ff */
[----:B------:R-:W1:Y:S02]  /*105e0*/  @P1 LDC.64 R152, c[0x0][0x9e8] ;  /* 0x00027a00ff981b82 */ /* 0x000e640000000a00 */
[----:B-1----:R-:W-:-:S05]  /*105f0*/  @P1 IMAD.HI.U32 R152, R155, R152, RZ ;  /* 0x000000989b981227 */ /* 0x002fca00078e00ff */
[----:B------:R-:W-:-:S04]  /*10600*/  @P1 SHF.R.U32.HI R155, RZ, R153, R152 ;  /* 0x00000099ff9b1219 */ /* 0x000fc80000011698 */
[----:B------:R-:W-:Y:S01]  /*10610*/  LOP3.LUT R155, RZ, R155, RZ, 0x33, !PT ;  /* 0x0000009bff9b7212 */ /* 0x000fe200078e33ff */
[----:B------:R-:W-:Y:S06]  /*10620*/  BRA `(.L_x_2808) ;  /* 0x0000000000107947 */ /* 0x000fec0003800000 */
.L_x_2807:
[----:B------:R-:W-:-:S13]  /*10630*/  ISETP.NE.AND P1, PT, R235, 0x1, PT ;  /* 0x00000001eb00780c */ /* 0x000fda0003f25270 */
[----:B------:R-:W1:Y:S02]  /*10640*/  @P1 LDC.64 R152, c[0x0][0x9e8] ;  /* 0x00027a00ff981b82 */ /* 0x000e640000000a00 */
[----:B-1----:R-:W-:-:S05]  /*10650*/  @P1 IMAD.HI.U32 R152, R155, R152, RZ ;  /* 0x000000989b981227 */ /* 0x002fca00078e00ff */
[----:B------:R-:W-:-:S07]  /*10660*/  @P1 SHF.R.U32.HI R155, RZ, R153, R152 ;  /* 0x00000099ff9b1219 */ /* 0x000fce0000011698 */
.L_x_2808:
[----:B------:R-:W-:Y:S05]  /*10670*/  BSYNC B0 ;  /* 0x0000000000007941 */ /* 0x000fea0003800000 */
.L_x_2806:
[----:B------:R-:W-:-:S05]  /*10680*/  IMAD R155, R155, R235, RZ ;  /* 0x000000eb9b9b7224 */ /* 0x000fca00078e02ff */
[----:B------:R-:W-:-:S07]  /*10690*/  VIMNMX R154, R154, R155, !PT ;  /* 0x0000009b9a9a7248 */ /* 0x000fce0007fe0100 */
.L_x_2805:
[----:B------:R-:W-:-:S04]  /*106a0*/  VIADD R152, R154, 0x5f ;  /* 0x0000005f9a987836 */ /* 0x000fc80000000000 */
[----:B------:R-:W-:-:S05]  /*106b0*/  IMAD.HI R152, R152, 0x2aaaaaab, RZ ;  /* 0x2aaaaaab98987827 */ /* 0x000fca00078e02ff */
[----:B------:R-:W-:-:S04]  /*106c0*/  SHF.R.U32.HI R153, RZ, 0x1f, R152 ;  /* 0x0000001fff997819 */ /* 0x000fc80000011698 */
[----:B------:R-:W-:-:S04]  /*106d0*/  LEA.HI.SX32 R153, R152, R153, 0x1c ;  /* 0x0000009998997211 */ /* 0x000fc800078fe2ff */
[----:B------:R-:W-:-:S04]  /*106e0*/  VIMNMX R211, R219, R153, !PT ;  /* 0x00000099dbd37248 */ /* 0x000fc80007fe0100 */
[----:B------:R-:W-:-:S13]  /*106f0*/  ISETP.GE.AND P1, PT, R4, R211, PT ;  /* 0x000000d30400720c */ /* 0x000fda0003f26270 */
[----:B------:R-:W-:Y:S05]  /*10700*/  @!P1 BRA `(.L_x_2809) ;  /* 0x0000002400509947 */ /* 0x000fea0003800000 */
[----:B------:R-:W-:Y:S02]  /*10710*/  IMAD.MOV.U32 R214, RZ, RZ, R10 ;  /* 0x000000ffffd67224 */ /* 0x000fe400078e000a */
[----:B------:R-:W-:Y:S02]  /*10720*/  IMAD.MOV.U32 R215, RZ, RZ, R5 ;  /* 0x000000ffffd77224 */ /* 0x000fe400078e0005 */
[----:B------:R-:W-:-:S07]  /*10730*/  IMAD.MOV.U32 R213, RZ, RZ, R4 ;  /* 0x000000ffffd57224 */ /* 0x000fce00078e0004 */
.L_x_2819:
[----:B------:R-:W-:Y:S01]  /*10740*/  IMAD.U32 R5, RZ, RZ, UR37 ;  /* 0x00000025ff057e24 */ /* 0x000fe2000f8e00ff */
[----:B------:R-:W-:Y:S05]  /*10750*/  YIELD ;  /* 0x0000000000007946 */ /* 0x000fea0003800000 */
[----:B------:R-:W-:Y:S01]  /*10760*/  ISETP.NE.AND P3, PT, R5, 0x3, PT ;  /* 0x000000030500780c */ /* 0x000fe20003f65270 */
[----:B------:R-:W-:Y:S02]  /*10770*/  VIADD R2, R2, 0x1 ;  /* 0x0000000102027836 */ /* 0x000fe40000000000 */
[----:B-1----:R-:W-:Y:S02]  /*10780*/  IMAD.MOV.U32 R4, RZ, RZ, R213 ;  /* 0x000000ffff047224 */ /* 0x002fe400078e00d5 */
[----:B------:R-:W-:Y:S01]  /*10790*/  VIADD R213, R213, 0xffffffff ;  /* 0xffffffffd5d57836 */ /* 0x000fe20000000000 */
[----:B------:R-:W-:-:S02]  /*107a0*/  ISETP.NE.AND P2, PT, R2, 0x2, PT ;  /* 0x000000020200780c */ /* 0x000fc40003f45270 */
[----:B------:R-:W-:Y:S02]  /*107b0*/  ISETP.GT.AND P1, PT, R4, R211, PT ;  /* 0x000000d30400720c */ /* 0x000fe40003f24270 */
[----:B------:R-:W-:Y:S02]  /*107c0*/  SEL R4, RZ, 0x1, P2 ;  /* 0x00000001ff047807 */ /* 0x000fe40001000000 */
[----:B------:R-:W-:Y:S02]  /*107d0*/  SEL R2, R2, RZ, P2 ;  /* 0x000000ff02027207 */ /* 0x000fe40001000000 */
[----:B------:R-:W-:Y:S01]  /*107e0*/  LOP3.LUT R202, R202, R4, RZ, 0x3c, !PT ;  /* 0x00000004caca7212 */ /* 0x000fe200078e3cff */
[----:B------:R-:W-:Y:S06]  /*107f0*/  @!P3 BRA `(.L_x_2810) ;  /* 0x000000000004b947 */ /* 0x000fec0003800000 */
[----:B------:R-:W-:Y:S01]  /*10800*/  BPT.TRAP 0x1 ;  /* 0x000000040000795c */ /* 0x000fe20000300000 */
.L_x_2810:
[----:B------:R-:W-:Y:S01]  /*10810*/  IMAD R4, R2, 0x8, R19 ;  /* 0x0000000802047824 */ /* 0x000fe200078e0213 */
[----:B0-----:R-:W-:-:S04]  /*10820*/  SHF.L.U32 R212, R202, 0x1f, RZ ;  /* 0x0000001fcad47819 */ /* 0x001fc800000006ff */
[----:B------:R0:W1:Y:S01]  /*10830*/  SYNCS.PHASECHK.TRANS64.TRYWAIT P2, [R4+URZ+0x22830], R212 ;  /* 0x022830d4040075a7 */ /* 0x000062000804017f */
[----:B------:R-:W-:Y:S05]  /*10840*/  @!P3 BRA `(.L_x_2811) ;  /* 0x000000000004b947 */ /* 0x000fea0003800000 */
[----:B------:R-:W-:Y:S01]  /*10850*/  BPT.TRAP 0x1 ;  /* 0x000000040000795c */ /* 0x000fe20000300000 */
.L_x_2811:
[----:B------:R-:W-:Y:S02]  /*10860*/  IMAD R154, R2, 0x300, R21 ;  /* 0x00000300029a7824 */ /* 0x000fe400078e0215 */
[----:B------:R-:W-:Y:S01]  /*10870*/  IMAD.MOV.U32 R155, RZ, RZ, 0x40000040 ;  /* 0x40000040ff9b7424 */ /* 0x000fe200078e00ff */
[----:B-1----:R-:W-:Y:S06]  /*10880*/  @P2 BRA `(.L_x_2812) ;  /* 0x0000000000082947 */ /* 0x002fec0003800000 */
[----:B------:R-:W1:Y:S02]  /*10890*/  SYNCS.PHASECHK.TRANS64.TRYWAIT P2, [R4+URZ+0x22830], R212 ;  /* 0x022830d4040075a7 */ /* 0x000e64000804017f */
[----:B-1----:R-:W-:Y:S05]  /*108a0*/  @!P2 BRA `(.L_x_2813) ;  /* 0x000001500030a947 */ /* 0x002fea0003800000 */
.L_x_2812:
        /* <DEDUP_REMOVED lines=13> */
[----:B------:R-:W-:Y:S01]  /*10980*/  R2UR UR11, R153 ;  /* 0x00000000990b72ca */ /* 0x000fe200000e0000 */
[----:B------:R-:W2:Y:S01]  /*10990*/  S2R R216, SR_TID.X ;  /* 0x0000000000d87919 */ /* 0x000ea20000002100 */
[----:B------:R-:W-:-:S02]  /*109a0*/  R2UR UR19, R155 ;  /* 0x000000009b1372ca */ /* 0x000fc400000e0000 */
[----:B------:R-:W-:Y:S01]  /*109b0*/  WARPGROUP.ARRIVE ;  /* 0x00000000000079c5 */ /* 0x000fe20000000000 */
[----:B------:R-:W-:Y:S02]  /*109c0*/  R2UR UR8, R14 ;  /* 0x000000000e0872ca */ /* 0x000fe400000e0000 */
[----:B------:R-:W-:Y:S02]  /*109d0*/  R2UR UR9, R15 ;  /* 0x000000000f0972ca */ /* 0x000fe400000e0000 */
[----:B------:R-:W-:Y:S01]  /*109e0*/  R2UR UR14, R10 ;  /* 0x000000000a0e72ca */ /* 0x000fe200000e0000 */
[----:B------:R-:W-:Y:S01]  /*109f0*/  HGMMA.64x96x16.F32 R152, gdesc[UR4], RZ, !UPT, gsb0 ;  /* 0x01600000049879f0 */ /* 0x000fe2000c0008ff */
[----:B------:R-:W-:Y:S02]  /*10a00*/  R2UR UR15, R11 ;  /* 0x000000000b0f72ca */ /* 0x000fe400000e0000 */
[----:B------:R-:W-:Y:S02]  /*10a10*/  R2UR UR12, R12 ;  /* 0x000000000c0c72ca */ /* 0x000fe400000e0000 */
[----:B------:R-:W-:-:S02]  /*10a20*/  R2UR UR13, R13 ;  /* 0x000000000d0d72ca */ /* 0x000fc400000e0000 */
[----:B------:R-:W-:Y:S02]  /*10a30*/  R2UR UR16, R8 ;  /* 0x00000000081072ca */ /* 0x000fe400000e0000 */
[----:B------:R-:W-:Y:S02]  /*10a40*/  R2UR UR17, R9 ;  /* 0x00000000091172ca */ /* 0x000fe400000e0000 */
[----:B--2---:R-:W-:Y:S01]  /*10a50*/  SHF.R.U32.HI R216, RZ, 0x7, R216 ;  /* 0x00000007ffd87819 */ /* 0x004fe200000116d8 */
        /* <DEDUP_REMOVED lines=103> */
[C---:B------:R-:W-:Y:S01]  /*110d0*/  FMUL.FTZ R154, R5.reuse, R11 ;  /* 0x0000000b059a7220 */ /* 0x040fe20000410000 */
[----:B------:R-:W-:-:S03]  /*110e0*/  FADD.FTZ R215, -R5, R215 ;  /* 0x000000d705d77221 */ /* 0x000fc60000010100 */
[-CC-:B------:R-:W-:Y:S01]  /*110f0*/  FFMA.FTZ R10, R10, R11.reuse, -R154.reuse ;  /* 0x0000000b0a0a7223 */ /* 0x180fe2000001089a */
[-C--:B------:R-:W-:Y:S01]  /*11100*/  FMUL.FTZ R215, R215, R11.reuse ;  /* 0x0000000bd7d77220 */ /* 0x080fe20000410000 */
        /* <DEDUP_REMOVED lines=25> */
[-C--:B--2---:R-:W-:Y:S01]  /*112a0*/  FMUL.FTZ R24, R24, R152.reuse ;  /* 0x0000009818187220 */ /* 0x084fe20000410000 */
        /* <DEDUP_REMOVED lines=65> */
[----:B------:R-:W-:Y:S01]  /*116c0*/  FMUL.FTZ R3, R170, UR55 ;  /* 0x00000037aa037c20 */ /* 0x000fe20008410000 */
[----:B------:R-:W-:Y:S01]  /*116d0*/  FMUL.FTZ R170, R174, UR55 ;  /* 0x00000037aeaa7c20 */ /* 0x000fe20008410000 */
[----:B--2---:R-:W-:Y:S01]  /*116e0*/  FMUL.FTZ R20, R171, UR55 ;  /* 0x00000037ab147c20 */ /* 0x004fe20008410000 */
[C---:B----4-:R-:W-:Y:S01]  /*116f0*/  FADD.FTZ R174, R154.reuse, R152 ;  /* 0x000000989aae7221 */ /* 0x050fe20000010000 */
[----:B------:R-:W-:Y:S01]  /*11700*/  F2FP.F16.F32.PACK_AB R152, R154, R10 ;  /* 0x0000000a9a98723e */ /* 0x000fe200000000ff */
[----:B------:R-:W-:Y:S01]  /*11710*/  FMUL.FTZ R171, R178, UR55 ;  /* 0x00000037b2ab7c20 */ /* 0x000fe20008410000 */
[----:B------:R-:W2:Y:S01]  /*11720*/  MUFU.EX2 R154, R197 ;  /* 0x000000c5009a7308 */ /* 0x000ea20000000800 */
[----:B------:R-:W-:Y:S01]  /*11730*/  FMUL.FTZ R178, R182, UR55 ;  /* 0x00000037b6b27c20 */ /* 0x000fe20008410000 */
[----:B------:R-:W-:Y:S01]  /*11740*/  FMUL.FTZ R182, R186, UR55 ;  /* 0x00000037bab67c20 */ /* 0x000fe20008410000 */
[----:B------:R-:W-:Y:S01]  /*11750*/  FMUL.FTZ R186, R190, UR55 ;  /* 0x00000037beba7c20 */ /* 0x000fe20008410000 */
[----:B------:R-:W-:Y:S01]  /*11760*/  FMUL.FTZ R190, R194, UR55 ;  /* 0x00000037c2be7c20 */ /* 0x000fe20008410000 */
[----:B------:R-:W-:-:S03]  /*11770*/  FMUL.FTZ R194, R198, UR55 ;  /* 0x00000037c6c27c20 */ /* 0x000fc60008410000 */
[----:B------:R3:W4:Y:S08]  /*11780*/  MUFU.EX2 R10, R153 ;  /* 0x00000099000a7308 */ /* 0x0007300000000800 */
[----:B------:R-:W5:Y:S01]  /*11790*/  MUFU.TANH R3, R3 ;  /* 0x0000000300037308 */ /* 0x000f620000002400 */
[----:B--2---:R-:W-:Y:S01]  /*117a0*/  FADD.FTZ R174, R154, R174 ;  /* 0x000000ae9aae7221 */ /* 0x004fe20000010000 */
[----:B---3--:R-:W-:Y:S01]  /*117b0*/  FMUL.FTZ R153, R175, UR55 ;  /* 0x00000037af997c20 */ /* 0x008fe20008410000 */
[----:B------:R-:W-:Y:S01]  /*117c0*/  FMUL.FTZ R175, R179, UR55 ;  /* 0x00000037b3af7c20 */ /* 0x000fe20008410000 */
[----:B------:R-:W-:Y:S01]  /*117d0*/  FMUL.FTZ R179, R183, UR55 ;  /* 0x00000037b7b37c20 */ /* 0x000fe20008410000 */
[----:B------:R-:W-:Y:S01]  /*117e0*/  FMUL.FTZ R183, R187, UR55 ;  /* 0x00000037bbb77c20 */ /* 0x000fe20008410000 */
[----:B------:R-:W-:Y:S01]  /*117f0*/  FMUL.FTZ R187, R191, UR55 ;  /* 0x00000037bfbb7c20 */ /* 0x000fe20008410000 */
[----:B------:R-:W-:Y:S01]  /*11800*/  FMUL.FTZ R191, R195, UR55 ;  /* 0x00000037c3bf7c20 */ /* 0x000fe20008410000 */
[----:B------:R-:W2:Y:S01]  /*11810*/  MUFU.TANH R20, R20 ;  /* 0x0000001400147308 */ /* 0x000ea20000002400 */
[C---:B----4-:R-:W-:Y:S01]  /*11820*/  FADD.FTZ R174, R10.reuse, R174 ;  /* 0x000000ae0aae7221 */ /* 0x050fe20000010000 */
[----:B------:R-:W-:Y:S01]  /*11830*/  F2FP.F16.F32.PACK_AB R154, R10, R154 ;  /* 0x0000009a0a9a723e */ /* 0x000fe200000000ff */
[----:B------:R-:W-:Y:S01]  /*11840*/  FMUL.FTZ R195, R199, UR55 ;  /* 0x00000037c7c37c20 */ /* 0x000fe20008410000 */
        /* <DEDUP_REMOVED lines=8> */
[----:B------:R-:W0:Y:S03]  /*118d0*/  MUFU.TANH R171, R171 ;  /* 0x000000ab00ab7308 */ /* 0x000e260000002400 */
[----:B------:R-:W-:-:S04]  /*118e0*/  FMNMX.FTZ R10, R166, R10, !PT ;  /* 0x0000000aa60a7209 */ /* 0x000fc80007810000 */
[----:B------:R-:W-:Y:S01]  /*118f0*/  FMNMX.FTZ R10, R167, R10, !PT ;  /* 0x0000000aa70a7209 */ /* 0x000fe20007810000 */
[----:B------:R-:W1:Y:S03]  /*11900*/  MUFU.TANH R175, R175 ;  /* 0x000000af00af7308 */ /* 0x000e660000002400 */
[----:B-----5:R-:W-:-:S04]  /*11910*/  FMNMX.FTZ R10, R3, R10, !PT ;  /* 0x0000000a030a7209 */ /* 0x020fc80007810000 */
[----:B--2---:R-:W-:Y:S01]  /*11920*/  FMNMX.FTZ R10, R20, R10, !PT ;  /* 0x0000000a140a7209 */ /* 0x004fe20007810000 */
[----:B------:R-:W2:Y:S03]  /*11930*/  MUFU.TANH R178, R178 ;  /* 0x000000b200b27308 */ /* 0x000ea60000002400 */
[----:B---3--:R-:W-:-:S04]  /*11940*/  FMNMX.FTZ R10, R170, R10, !PT ;  /* 0x0000000aaa0a7209 */ /* 0x008fc80007810000 */
[----:B----4-:R-:W-:Y:S01]  /*11950*/  FMNMX.FTZ R10, R153, R10, !PT ;  /* 0x0000000a990a7209 */ /* 0x010fe20007810000 */
[----:B------:R-:W3:Y:S03]  /*11960*/  MUFU.TANH R179, R179 ;  /* 0x000000b300b37308 */ /* 0x000ee60000002400 */
[----:B0-----:R-:W-:-:S04]  /*11970*/  FMNMX.FTZ R10, R171, R10, !PT ;  /* 0x0000000aab0a7209 */ /* 0x001fc80007810000 */
[----:B-1----:R-:W-:Y:S01]  /*11980*/  FMNMX.FTZ R10, R175, R10, !PT ;  /* 0x0000000aaf0a7209 */ /* 0x002fe20007810000 */
[----:B------:R-:W0:Y:S03]  /*11990*/  MUFU.TANH R182, R182 ;  /* 0x000000b600b67308 */ /* 0x000e260000002400 */
[----:B--2---:R-:W-:-:S05]  /*119a0*/  FMNMX.FTZ R10, R178, R10, !PT ;  /* 0x0000000ab20a7209 */ /* 0x004fca0007810000 */
[----:B------:R-:W1:Y:S01]  /*119b0*/  MUFU.TANH R183, R183 ;  /* 0x000000b700b77308 */ /* 0x000e620000002400 */
[----:B---3--:R-:W-:-:S07]  /*119c0*/  FMNMX.FTZ R10, R179, R10, !PT ;  /* 0x0000000ab30a7209 */ /* 0x008fce0007810000 */
        /* <DEDUP_REMOVED lines=12> */
[----:B------:R-:W2:Y:S01]  /*11a90*/  MUFU.EX2 R156, R156 ;  /* 0x0000009c009c7308 */ /* 0x000ea20000000800 */
[----:B0-----:R-:W-:-:S07]  /*11aa0*/  FMNMX.FTZ R10, R194, R10, !PT ;  /* 0x0000000ac20a7209 */ /* 0x001fce0007810000 */
[----:B------:R-:W0:Y:S01]  /*11ab0*/  MUFU.EX2 R157, R157 ;  /* 0x0000009d009d7308 */ /* 0x000e220000000800 */
[----:B-1----:R-:W-:-:S05]  /*11ac0*/  FMNMX.FTZ R10, R195, R10, !PT ;  /* 0x0000000ac30a7209 */ /* 0x002fca0007810000 */
[----:B------:R-:W1:Y:S02]  /*11ad0*/  SHFL.BFLY PT, R197, R10, 0x2, 0x1f ;  /* 0x0c401f000ac57f89 */ /* 0x000e6400000e0000 */
[----:B------:R-:W-:Y:S08]  /*11ae0*/  MUFU.EX2 R160, R160 ;  /* 0x000000a000a07308 */ /* 0x000ff00000000800 */
[----:B------:R-:W-:Y:S08]  /*11af0*/  MUFU.EX2 R161, R161 ;  /* 0x000000a100a17308 */ /* 0x000ff00000000800 */
[----:B------:R-:W-:Y:S01]  /*11b00*/  MUFU.EX2 R164, R164 ;  /* 0x000000a400a47308 */ /* 0x000fe20000000800 */
[----:B-1----:R-:W-:-:S07]  /*11b10*/  FMNMX.FTZ R10, R10, R197, !PT ;  /* 0x000000c50a0a7209 */ /* 0x002fce0007810000 */
[----:B------:R-:W-:Y:S01]  /*11b20*/  MUFU.EX2 R165, R165 ;  /* 0x000000a500a57308 */ /* 0x000fe20000000800 */
[----:B------:R-:W1:Y:S07]  /*11b30*/  SHFL.BFLY PT, R197, R10, 0x1, 0x1f ;  /* 0x0c201f000ac57f89 */ /* 0x000e6e00000e0000 */
[----:B------:R-:W-:Y:S08]  /*11b40*/  MUFU.EX2 R168, R168 ;  /* 0x000000a800a87308 */ /* 0x000ff00000000800 */
[----:B------:R-:W-:Y:S08]  /*11b50*/  MUFU.EX2 R169, R169 ;  /* 0x000000a900a97308 */ /* 0x000ff00000000800 */
[----:B------:R-:W-:Y:S01]  /*11b60*/  MUFU.EX2 R172, R172 ;  /* 0x000000ac00ac7308 */ /* 0x000fe20000000800 */
[----:B-1----:R-:W-:-:S05]  /*11b70*/  FMNMX.FTZ R10, R10, R197, !PT ;  /* 0x000000c50a0a7209 */ /* 0x002fca0007810000 */
        /* <DEDUP_REMOVED lines=30> */
[----:B------:R-:W-:Y:S01]  /*11d60*/  FFMA.FTZ R195, R195, R11, -R198 ;  /* 0x0000000bc3c37223 */ /* 0x000fe200000108c6 */
[----:B--2---:R-:W-:Y:S01]  /*11d70*/  FADD.FTZ R20, R156, R174 ;  /* 0x000000ae9c147221 */ /* 0x004fe20000010000 */
[----:B0-----:R-:W-:Y:S01]  /*11d80*/  F2FP.F16.F32.PACK_AB R156, R157, R156 ;  /* 0x0000009c9d9c723e */ /* 0x001fe200000000ff */
[----:B------:R0:W2:Y:S01]  /*11d90*/  MUFU.EX2 R198, R158 ;  /* 0x0000009e00c67308 */ /* 0x0000a20000000800 */
[----:B-1----:R-:W-:Y:S01]  /*11da0*/  FFMA.FTZ R0, R197, R0, R192 ;  /* 0x00000000c5007223 */ /* 0x002fe200000100c0 */
[----:B------:R-:W-:Y:S01]  /*11db0*/  FADD.FTZ R20, R157, R20 ;  /* 0x000000149d147221 */ /* 0x000fe20000010000 */
[----:B------:R-:W-:-:S02]  /*11dc0*/  @!P0 VIADD R157, R4, 0x22840 ;  /* 0x00022840049d8836 */ /* 0x000fc40000000000 */
[-C--:B------:R-:W-:Y:S01]  /*11dd0*/  FMUL.FTZ R26, R26, R197.reuse ;  /* 0x000000c51a1a7220 */ /* 0x080fe20000410000 */
[-C--:B------:R-:W-:Y:S01]  /*11de0*/  FMUL.FTZ R27, R27, R197.reuse ;  /* 0x000000c51b1b7220 */ /* 0x080fe20000410000 */
[-C--:B------:R-:W-:Y:S01]  /*11df0*/  FMUL.FTZ R30, R30, R197.reuse ;  /* 0x000000c51e1e7220 */ /* 0x080fe20000410000 */
[-C--:B------:R-:W-:Y:S01]  /*11e00*/  FMUL.FTZ R31, R31, R197.reuse ;  /* 0x000000c51f1f7220 */ /* 0x080fe20000410000 */
[----:B------:R-:W1:Y:S01]  /*11e10*/  MUFU.EX2 R159, R159 ;  /* 0x0000009f009f7308 */ /* 0x000e620000000800 */
[----:B---3--:R-:W-:Y:S01]  /*11e20*/  FADD.FTZ R0, R155, R0 ;  /* 0x000000009b007221 */ /* 0x008fe20000010000 */
[----:B0-----:R-:W-:Y:S01]  /*11e30*/  FADD.FTZ R158, R160, R20 ;  /* 0x00000014a09e7221 */ /* 0x001fe20000010000 */
[----:B------:R-:W-:Y:S01]  /*11e40*/  IADD3 R20, -R216, 0xb, RZ ;  /* 0x0000000bd8147810 */ /* 0x000fe20007ffe1ff */
[----:B------:R-:W-:Y:S01]  /*11e50*/  IMAD.U32 R216, RZ, RZ, UR37 ;  /* 0x00000025ffd87e24 */ /* 0x000fe2000f8e00ff */
[----:B------:R-:W-:Y:S01]  /*11e60*/  @!P0 PRMT R157, RZ, 0x654, R157 ;  /* 0x00000654ff9d8816 */ /* 0x000fe2000000009d */
[----:B------:R-:W-:Y:S01]  /*11e70*/  FADD.FTZ R158, R161, R158 ;  /* 0x0000009ea19e7221 */ /* 0x000fe20000010000 */
[-C--:B------:R-:W-:Y:S01]  /*11e80*/  FMUL.FTZ R34, R34, R197.reuse ;  /* 0x000000c522227220 */ /* 0x080fe20000410000 */
[----:B------:R0:W3:Y:S01]  /*11e90*/  MUFU.EX2 R214, R162 ;  /* 0x000000a200d67308 */ /* 0x0000e20000000800 */
[----:B--2---:R-:W-:Y:S01]  /*11ea0*/  FADD.FTZ R0, R198, R0 ;  /* 0x00000000c6007221 */ /* 0x004fe20000010000 */
[----:B------:R2:W-:Y:S06]  /*11eb0*/  BAR.ARV R20, 0x100 ;  /* 0x000400140000751d */ /* 0x0005ec0000002000 */
[----:B------:R-:W4:Y:S01]  /*11ec0*/  MUFU.EX2 R163, R163 ;  /* 0x000000a300a37308 */ /* 0x000f220000000800 */
[----:B-1----:R-:W-:Y:S01]  /*11ed0*/  FADD.FTZ R0, R159, R0 ;  /* 0x000000009f007221 */ /* 0x002fe20000010000 */
[----:B------:R1:W-:Y:S01]  /*11ee0*/  @!P0 SYNCS.ARRIVE.TRANS64.RED.A1T0 RZ, [R157+URZ], RZ ;  /* 0x000000ff9dff89a7 */ /* 0x0003e2000810043f */
[----:B0-----:R-:W-:Y:S01]  /*11ef0*/  F2FP.F16.F32.PACK_AB R162, R169, R168 ;  /* 0x000000a8a9a2723e */ /* 0x001fe200000000ff */
[-C--:B------:R-:W-:Y:S01]  /*11f00*/  FMUL.FTZ R35, R35, R197.reuse ;  /* 0x000000c523237220 */ /* 0x080fe20000410000 */
[----:B------:R-:W-:Y:S01]  /*11f10*/  ISETP.NE.AND P3, PT, R216, 0x3, PT ;  /* 0x00000003d800780c */ /* 0x000fe20003f65270 */
[-C--:B------:R-:W-:Y:S01]  /*11f20*/  FMUL.FTZ R38, R38, R197.reuse ;  /* 0x000000c526267220 */ /* 0x080fe20000410000 */
[-C--:B------:R-:W-:Y:S01]  /*11f30*/  FMUL.FTZ R39, R39, R197.reuse ;  /* 0x000000c527277220 */ /* 0x080fe20000410000 */
[----:B------:R-:W0:Y:S01]  /*11f40*/  MUFU.EX2 R215, R166 ;  /* 0x000000a600d77308 */ /* 0x000e220000000800 */
[----:B---3--:R-:W-:Y:S01]  /*11f50*/  FADD.FTZ R0, R214, R0 ;  /* 0x00000000d6007221 */ /* 0x008fe20000010000 */
[----:B-1----:R-:W-:Y:S01]  /*11f60*/  FADD.FTZ R157, R164, R158 ;  /* 0x0000009ea49d7221 */ /* 0x002fe20000010000 */
[----:B------:R-:W-:Y:S01]  /*11f70*/  F2FP.F16.F32.PACK_AB R158, R161, R160 ;  /* 0x000000a0a19e723e */ /* 0x000fe200000000ff */
[-C--:B------:R-:W-:Y:S01]  /*11f80*/  FMUL.FTZ R42, R42, R197.reuse ;  /* 0x000000c52a2a7220 */ /* 0x080fe20000410000 */
[C---:B------:R-:W-:Y:S01]  /*11f90*/  F2FP.F16.F32.PACK_AB R160, R165.reuse, R164 ;  /* 0x000000a4a5a0723e */ /* 0x040fe200000000ff */
[----:B------:R-:W-:Y:S01]  /*11fa0*/  FADD.FTZ R157, R165, R157 ;  /* 0x0000009da59d7221 */ /* 0x000fe20000010000 */
[----:B------:R-:W-:Y:S01]  /*11fb0*/  F2FP.F16.F32.PACK_AB R164, R173, R172 ;  /* 0x000000acada4723e */ /* 0x000fe200000000ff */
[----:B------:R-:W1:Y:S01]  /*11fc0*/  MUFU.EX2 R167, R167 ;  /* 0x000000a700a77308 */ /* 0x000e620000000800 */
[----:B----4-:R-:W-:Y:S01]  /*11fd0*/  FADD.FTZ R0, R163, R0 ;  /* 0x00000000a3007221 */ /* 0x010fe20000010000 */
[----:B------:R-:W-:Y:S01]  /*11fe0*/  FADD.FTZ R157, R168, R157 ;  /* 0x0000009da89d7221 */ /* 0x000fe20000010000 */
[-C--:B------:R-:W-:Y:S01]  /*11ff0*/  FMUL.FTZ R43, R43, R197.reuse ;  /* 0x000000c52b2b7220 */ /* 0x080fe20000410000 */
[-C--:B------:R-:W-:Y:S01]  /*12000*/  FMUL.FTZ R46, R46, R197.reuse ;  /* 0x000000c52e2e7220 */ /* 0x080fe20000410000 */
[-C--:B------:R-:W-:Y:S01]  /*12010*/  FMUL.FTZ R47, R47, R197.reuse ;  /* 0x000000c52f2f7220 */ /* 0x080fe20000410000 */
[----:B------:R-:W-:Y:S01]  /*12020*/  FADD.FTZ R157, R169, R157 ;  /* 0x0000009da99d7221 */ /* 0x000fe20000010000 */
[-C--:B------:R-:W-:Y:S01]  /*12030*/  FMUL.FTZ R50, R50, R197.reuse ;  /* 0x000000c532327220 */ /* 0x080fe20000410000 */
[----:B------:R-:W3:Y:S01]  /*12040*/  MUFU.EX2 R199, R199 ;  /* 0x000000c700c77308 */ /* 0x000ee20000000800 */
        /* <DEDUP_REMOVED lines=33> */
[----:B---3--:R-:W-:Y:S01]  /*12260*/  F2FP.F16.F32.PACK_AB R153, R155, R192 ;  /* 0x000000c09b99723e */ /* 0x008fe200000000ff */
[-C--:B------:R-:W-:Y:S01]  /*12270*/  FMUL.FTZ R95, R95, R197.reuse ;  /* 0x000000c55f5f7220 */ /* 0x080fe20000410000 */
[----:B------:R-:W-:Y:S01]  /*12280*/  F2FP.F16.F32.PACK_AB R155, R159, R198 ;  /* 0x000000c69f9b723e */ /* 0x000fe200000000ff */
[----:B------:R-:W-:Y:S01]  /*12290*/  FMUL.FTZ R98, R98, R197 ;  /* 0x000000c562627220 */ /* 0x000fe20000410000 */
[----:B------:R-:W-:Y:S01]  /*122a0*/  F2FP.F16.F32.PACK_AB R159, R167, R215 ;  /* 0x000000d7a79f723e */ /* 0x000fe200000000ff */
[-C--:B------:R-:W-:Y:S01]  /*122b0*/  FMUL.FTZ R99, R99, R197.reuse ;  /* 0x000000c563637220 */ /* 0x080fe20000410000 */
[----:B------:R-:W1:Y:S01]  /*122c0*/  MUFU.EX2 R176, R176 ;  /* 0x000000b000b07308 */ /* 0x000e620000000800 */
[----:B----4-:R-:W-:Y:S01]  /*122d0*/  FADD.FTZ R0, R169, R0 ;  /* 0x00000000a9007221 */ /* 0x010fe20000010000 */
        /* <DEDUP_REMOVED lines=34> */
[----:B------:R-:W-:Y:S01]  /*12500*/  FMUL.FTZ R151, R151, R197 ;  /* 0x000000c597977220 */ /* 0x000fe20000410000 */
[----:B------:R-:W-:-:S03]  /*12510*/  F2FP.F16.F32.PACK_AB R161, R161, R199 ;  /* 0x000000c7a1a1723e */ /* 0x000fc600000000ff */
[----:B------:R-:W0:Y:S01]  /*12520*/  MUFU.EX2 R179, R179 ;  /* 0x000000b300b37308 */ /* 0x000e220000000800 */
[----:B-1----:R-:W-:-:S07]  /*12530*/  FADD.FTZ R0, R178, R0 ;  /* 0x00000000b2007221 */ /* 0x002fce0000010000 */
[----:B------:R-:W1:Y:S01]  /*12540*/  MUFU.EX2 R181, R181 ;  /* 0x000000b500b57308 */ /* 0x000e620000000800 */
[----:B---3--:R-:W-:-:S07]  /*12550*/  FADD.FTZ R157, R180, R157 ;  /* 0x0000009db49d7221 */ /* 0x008fce0000010000 */
[----:B------:R-:W3:Y:S01]  /*12560*/  MUFU.EX2 R182, R182 ;  /* 0x000000b600b67308 */ /* 0x000ee20000000800 */
[C---:B0-----:R-:W-:Y:S01]  /*12570*/  FADD.FTZ R0, R179.reuse, R0 ;  /* 0x00000000b3007221 */ /* 0x041fe20000010000 */
[----:B------:R-:W-:-:S06]  /*12580*/  F2FP.F16.F32.PACK_AB R167, R179, R178 ;  /* 0x000000b2b3a7723e */ /* 0x000fcc00000000ff */
[----:B------:R-:W0:Y:S01]  /*12590*/  MUFU.EX2 R184, R184 ;  /* 0x000000b800b87308 */ /* 0x000e220000000800 */
[C---:B-1----:R-:W-:Y:S01]  /*125a0*/  FADD.FTZ R157, R181.reuse, R157 ;  /* 0x0000009db59d7221 */ /* 0x042fe20000010000 */
[----:B------:R-:W-:-:S06]  /*125b0*/  F2FP.F16.F32.PACK_AB R168, R181, R180 ;  /* 0x000000b4b5a8723e */ /* 0x000fcc00000000ff */
[----:B------:R-:W1:Y:S01]  /*125c0*/  MUFU.EX2 R183, R183 ;  /* 0x000000b700b77308 */ /* 0x000e620000000800 */
[----:B---3--:R-:W-:-:S07]  /*125d0*/  FADD.FTZ R0, R182, R0 ;  /* 0x00000000b6007221 */ /* 0x008fce0000010000 */
[----:B------:R-:W3:Y:S01]  /*125e0*/  MUFU.EX2 R185, R185 ;  /* 0x000000b900b97308 */ /* 0x000ee20000000800 */
[----:B0-----:R-:W-:-:S07]  /*125f0*/  FADD.FTZ R157, R184, R157 ;  /* 0x0000009db89d7221 */ /* 0x001fce0000010000 */
        /* <DEDUP_REMOVED lines=23> */
[----:B------:R-:W-:Y:S02]  /*12770*/  F2FP.F16.F32.PACK_AB R157, R163, R214 ;  /* 0x000000d6a39d723e */ /* 0x000fe400000000ff */
[----:B------:R-:W-:Y:S02]  /*12780*/  F2FP.F16.F32.PACK_AB R163, R169, R165 ;  /* 0x000000a5a9a3723e */ /* 0x000fe400000000ff */
[----:B------:R-:W-:Y:S02]  /*12790*/  F2FP.F16.F32.PACK_AB R165, R175, R171 ;  /* 0x000000abafa5723e */ /* 0x000fe400000000ff */
[----:B------:R-:W-:Y:S01]  /*127a0*/  F2FP.F16.F32.PACK_AB R174, R196, R193 ;  /* 0x000000c1c4ae723e */ /* 0x000fe200000000ff */
[----:B---3--:R-:W-:Y:S01]  /*127b0*/  FADD.FTZ R0, R194, R0 ;  /* 0x00000000c2007221 */ /* 0x008fe20000010000 */
[----:B------:R-:W-:-:S02]  /*127c0*/  F2FP.F16.F32.PACK_AB R169, R183, R182 ;  /* 0x000000b6b7a9723e */ /* 0x000fc400000000ff */
[----:B------:R-:W-:Y:S01]  /*127d0*/  F2FP.F16.F32.PACK_AB R171, R187, R186 ;  /* 0x000000babbab723e */ /* 0x000fe200000000ff */
[C---:B0-----:R-:W-:Y:S01]  /*127e0*/  FADD.FTZ R0, R195.reuse, R0 ;  /* 0x00000000c3007221 */ /* 0x041fe20000010000 */
[----:B------:R-:W-:Y:S01]  /*127f0*/  F2FP.F16.F32.PACK_AB R175, R195, R194 ;  /* 0x000000c2c3af723e */ /* 0x000fe200000000ff */
[----:B--2---:R-:W-:Y:S06]  /*12800*/  @!P3 BRA `(.L_x_2814) ;  /* 0x000000000004b947 */ /* 0x004fec0003800000 */
[----:B------:R-:W-:Y:S01]  /*12810*/  BPT.TRAP 0x1 ;  /* 0x000000040000795c */ /* 0x000fe20000300000 */
.L_x_2814:
[----:B------:R0:W1:Y:S01]  /*12820*/  SYNCS.PHASECHK.TRANS64.TRYWAIT P2, [R4+URZ+0x22850], R212 ;  /* 0x022850d4040075a7 */ /* 0x000062000804017f */
[----:B------:R-:W-:Y:S05]  /*12830*/  @!P3 BRA `(.L_x_2815) ;  /* 0x000000000004b947 */ /* 0x000fea0003800000 */
[----:B------:R-:W-:Y:S01]  /*12840*/  BPT.TRAP 0x1 ;  /* 0x000000040000795c */ /* 0x000fe20000300000 */
.L_x_2815:
[----:B------:R-:W-:Y:S04]  /*12850*/  BSSY B0, `(.L_x_2816) ;  /* 0x0000004000007945 */ /* 0x000fe80003800000 */
[----:B-1----:R-:W-:Y:S05]  /*12860*/  @P2 BRA `(.L_x_2817) ;  /* 0x0000000000082947 */ /* 0x002fea0003800000 */
[----:B------:R-:W1:Y:S02]  /*12870*/  SYNCS.PHASECHK.TRANS64.TRYWAIT P2, [R4+URZ+0x22850], R212 ;  /* 0x022850d4040075a7 */ /* 0x000e64000804017f */
[----:B-1----:R-:W-:Y:S05]  /*12880*/  @!P2 BRA `(.L_x_2818) ;  /* 0x00000130004ca947 */ /* 0x002fea0003800000 */
.L_x_2817:
[----:B------:R-:W-:Y:S05]  /*12890*/  BSYNC B0 ;  /* 0x0000000000007941 */ /* 0x000fea0003800000 */
.L_x_2816:
[----:B------:R-:W2:Y:S01]  /*128a0*/  S2R R178, SR_TID.X ;  /* 0x0000000000b27919 */ /* 0x000ea20000002100 */
[----:B------:R-:W-:Y:S01]  /*128b0*/  IMAD.MOV.U32 R177, RZ, RZ, 0x40000040 ;  /* 0x40000040ffb17424 */ /* 0x000fe200078e00ff */
[----:B------:R-:W-:Y:S05]  /*128c0*/  WARPSYNC.ALL ;  /* 0x0000000000007948 */ /* 0x000fea0003800000 */
[----:B------:R-:W-:Y:S01]  /*128d0*/  R2UR UR7, R177 ;  /* 0x00000000b10772ca */ /* 0x000fe200000e0000 */
[----:B------:R-:W-:Y:S02]  /*128e0*/  IMAD.MOV.U32 R176, RZ, RZ, 0xc00 ;  /* 0x00000c00ffb07424 */ /* 0x000fe400078e00ff */
[----:B01----:R-:W-:-:S02]  /*128f0*/  @!P0 VIADD R4, R4, 0x22860 ;  /* 0x0002286004048836 */ /* 0x003fc40000000000 */
[----:B------:R-:W-:Y:S02]  /*12900*/  IMAD R176, R2, R176, UR42 ;  /* 0x0000002a02b07e24 */ /* 0x000fe4000f8e02b0 */
[----:B------:R-:W-:Y:S01]  /*12910*/  IMAD.MOV.U32 R214, RZ, RZ, R10 ;  /* 0x000000ffffd67224 */ /* 0x000fe200078e000a */
[----:B------:R-:W-:Y:S01]  /*12920*/  @!P0 PRMT R4, RZ, 0x654, R4 ;  /* 0x00000654ff048816 */ /* 0x000fe20000000004 */
[----:B------:R-:W-:Y:S01]  /*12930*/  IMAD.MOV.U32 R215, RZ, RZ, R5 ;  /* 0x000000ffffd77224 */ /* 0x000fe200078e0005 */
[----:B------:R-:W-:Y:S02]  /*12940*/  R2UR UR6, R176 ;  /* 0x00000000b00672ca */ /* 0x000fe400000e0000 */
[----:B--2---:R-:W-:-:S05]  /*12950*/  SHF.R.U32.HI R178, RZ, 0x7, R178 ;  /* 0x00000007ffb27819 */ /* 0x004fca00000116b2 */
[----:B------:R-:W-:-:S05]  /*12960*/  VIADD R177, R178, 0x8 ;  /* 0x00000008b2b17836 */ /* 0x000fca0000000000 */
[----:B------:R0:W-:Y:S02]  /*12970*/  BAR.SYNC.DEFER_BLOCKING R177, 0x100 ;  /* 0x000400b10000751d */ /* 0x0001e40000010000 */
[----:B0-----:R-:W-:-:S04]  /*12980*/  IMAD.MOV.U32 R177, RZ, RZ, 0x40000040 ;  /* 0x40000040ffb17424 */ /* 0x001fc800078e00ff */
        /* <DEDUP_REMOVED lines=43> */
[----:B-1----:R-:W-:-:S07]  /*12c40*/  IMAD.MOV.U32 R4, RZ, RZ, R213 ;  /* 0x000000ffff047224 */ /* 0x002fce00078e00d5 */
.L_x_2809:
[----:B------:R-:W-:-:S13]  /*12c50*/  ISETP.GE.AND P1, PT, R4, R219, PT ;  /* 0x000000db0400720c */ /* 0x000fda0003f26270 */
[----:B------:R-:W-:Y:S05]  /*12c60*/  @!P1 BRA `(.L_x_2820) ;  /* 0x0000003400e89947 */ /* 0x000fea0003800000 */
[----:B------:R-:W-:Y:S02]  /*12c70*/  IMAD.MOV.U32 R213, RZ, RZ, R10 ;  /* 0x000000ffffd57224 */ /* 0x000fe400078e000a */
[----:B------:R-:W-:-:S07]  /*12c80*/  IMAD.MOV.U32 R216, RZ, RZ, R5 ;  /* 0x000000ffffd87224 */ /* 0x000fce00078e0005 */
.L_x_2838:
        /* <DEDUP_REMOVED lines=8> */
[----:B-1----:R-:W-:Y:S06]  /*12d10*/  @!P2 BRA `(.L_x_2821) ;  /* 0x000000000004a947 */ /* 0x002fec0003800000 */
[----:B------:R-:W-:Y:S01]  /*12d20*/  BPT.TRAP 0x1 ;  /* 0x000000040000795c */ /* 0x000fe20000300000 */
.L_x_2821:
[----:B------:R-:W-:Y:S01]  /*12d30*/  IMAD R211, R2, 0x8, R19 ;  /* 0x0000000802d37824 */ /* 0x000fe200078e0213 */
[----:B0-----:R-:W-:-:S04]  /*12d40*/  SHF.L.U32 R212, R202, 0x1f, RZ ;  /* 0x0000001fcad47819 */ /* 0x001fc800000006ff */
[----:B------:R0:W1:Y:S01]  /*12d50*/  SYNCS.PHASECHK.TRANS64.TRYWAIT P1, [R211+URZ+0x22830], R212 ;  /* 0x022830d4d30075a7 */ /* 0x000062000802017f */
[----:B------:R-:W-:Y:S05]  /*12d60*/  @!P2 BRA `(.L_x_2822) ;  /* 0x000000000004a947 */ /* 0x000fea0003800000 */
[----:B------:R-:W-:Y:S01]  /*12d70*/  BPT.TRAP 0x1 ;  /* 0x000000040000795c */ /* 0x000fe20000300000 */
.L_x_2822:
[----:B------:R-:W-:Y:S02]  /*12d80*/  IMAD R10, R2, 0x300, R21 ;  /* 0x00000300020a7824 */ /* 0x000fe400078e0215 */
[----:B------:R-:W-:Y:S01]  /*12d90*/  IMAD.MOV.U32 R11, RZ, RZ, 0x40000040 ;  /* 0x40000040ff0b7424 */ /* 0x000fe200078e00ff */
[----:B-1----:R-:W-:Y:S06]  /*12da0*/  @P1 BRA `(.L_x_2823) ;  /* 0x0000000000081947 */ /* 0x002fec0003800000 */
[----:B------:R-:W1:Y:S02]  /*12db0*/  SYNCS.PHASECHK.TRANS64.TRYWAIT P1, [R211+URZ+0x22830], R212 ;  /* 0x022830d4d30075a7 */ /* 0x000e64000802017f */
[----:B-1----:R-:W-:Y:S05]  /*12dc0*/  @!P1 BRA `(.L_x_2824) ;  /* 0x0000012c00109947 */ /* 0x002fea0003800000 */
.L_x_2823:
        /* <DEDUP_REMOVED lines=10> */
[----:B------:R-:W3:Y:S10]  /*12e70*/  S2R R20, SR_TID.X ;  /* 0x0000000000147919 */ /* 0x000ef40000002100 */
[----:B------:R-:W-:Y:S01]  /*12e80*/  HGMMA.64x96x16.F32 R152, gdesc[UR4], RZ, !UPT, gsb0 ;  /* 0x01600000049879f0 */ /* 0x000fe2000c0008ff */
[----:B------:R-:W-:Y:S01]  /*12e90*/  R2UR UR6, R214 ;  /* 0x00000000d60672ca */ /* 0x000fe200000e0000 */
[----:B------:R-:W-:Y:S01]  /*12ea0*/  VIADD R214, R10, 0x4 ;  /* 0x000000040ad67836 */ /* 0x000fe20000000000 */
[----:B------:R-:W-:Y:S01]  /*12eb0*/  R2UR UR7, R215 ;  /* 0x00000000d70772ca */ /* 0x000fe200000e0000 */
[----:B------:R-:W-:Y:S01]  /*12ec0*/  IMAD.MOV.U32 R215, RZ, RZ, 0x40000040 ;  /* 0x40000040ffd77424 */ /* 0x000fe200078e00ff */
[----:B------:R-:W-:Y:S01]  /*12ed0*/  R2UR UR4, R14 ;  /* 0x000000000e0472ca */ /* 0x000fe200000e0000 */
[----:B------:R-:W-:Y:S01]  /*12ee0*/  VIADD R10, R10, 0x6 ;  /* 0x000000060a0a7836 */ /* 0x000fe20000000000 */
[----:B------:R-:W-:-:S02]  /*12ef0*/  R2UR UR5, R15 ;  /* 0x000000000f0572ca */ /* 0x000fc400000e0000 */
[----:B--2---:R-:W-:Y:S01]  /*12f00*/  ISETP.NE.AND P1, PT, R5, 0x1, PT ;  /* 0x000000010500780c */ /* 0x004fe20003f25270 */
[----:B------:R-:W-:Y:S01]  /*12f10*/  IMAD.IADD R5, R210, 0x1, R209 ;  /* 0x00000001d2057824 */ /* 0x000fe200078e02d1 */
[----:B---3--:R-:W-:-:S04]  /*12f20*/  SHF.R.U32.HI R20, RZ, 0x7, R20 ;  /* 0x00000007ff147819 */ /* 0x008fc80000011614 */
[----:B------:R-:W-:Y:S01]  /*12f30*/  IADD3 R20, -R20, 0xb, RZ ;  /* 0x0000000b14147810 */ /* 0x000fe20007ffe1ff */
        /* <DEDUP_REMOVED lines=12> */
[----:B------:R-:W2:Y:S01]  /*13000*/  @P1 LDC R10, c[0x0][0x450] ;  /* 0x00011400ff0a1b82 */ /* 0x000ea20000000800 */
[----:B------:R-:W-:Y:S02]  /*13010*/  R2UR UR4, R8 ;  /* 0x00000000080472ca */ /* 0x000fe400000e0000 */
[----:B------:R-:W-:-:S05]  /*13020*/  R2UR UR5, R9 ;  /* 0x00000000090572ca */ /* 0x000fca00000e0000 */
[----:B------:R-:W3:Y:S02]  /*13030*/  @P1 LDC R11, c[0x0][0x44c] ;  /* 0x00011300ff0b1b82 */ /* 0x000ee40000000800 */
[----:B---3--:R-:W-:-:S05]  /*13040*/  @P1 IMAD.HI.U32 R11, R5, R11, RZ ;  /* 0x0000000b050b1227 */ /* 0x008fca00078e00ff */
[----:B--2---:R-:W-:Y:S02]  /*13050*/  @P1 SHF.R.U32.HI R5, RZ, R10, R11 ;  /* 0x0000000aff051219 */ /* 0x004fe4000001160b */
[----:B------:R-:W-:-:S03]  /*13060*/  ISETP.GE.AND P1, PT, R235, 0x1, PT ;  /* 0x00000001eb00780c */ /* 0x000fc60003f26270 */
        /* <DEDUP_REMOVED lines=53> */
[----:B------:R-:W-:-:S02]  /*133c0*/  IMAD R194, R4, -0x60, RZ ;  /* 0xffffffa004c27824 */ /* 0x000fc400078e02ff */
[----:B------:R-:W-:Y:S01]  /*133d0*/  FMUL.FTZ R191, R198, UR54 ;  /* 0x00000036c6bf7c20 */ /* 0x000fe20008410000 */
[----:B------:R-:W-:Y:S01]  /*133e0*/  FMUL.FTZ R193, R199, UR54 ;  /* 0x00000036c7c17c20 */ /* 0x000fe20008410000 */
[----:B------:R3:W-:Y:S06]  /*133f0*/  BAR.ARV R20, 0x100 ;  /* 0x000400140000751d */ /* 0x0007ec0000002000 */
[----:B------:R4:W-:Y:S01]  /*13400*/  @!P0 SYNCS.ARRIVE.TRANS64.RED.A1T0 RZ, [R164+URZ], RZ ;  /* 0x000000ffa4ff89a7 */ /* 0x0009e2000810043f */
[----:B------:R-:W0:Y:S01]  /*13410*/  MUFU.TANH R10, R10 ;  /* 0x0000000a000a7308 */ /* 0x000e220000002400 */
[----:B----4-:R-:W-:-:S07]  /*13420*/  IADD3 R164, -R205, 0x1, R194 ;  /* 0x00000001cda47810 */ /* 0x010fce0007ffe1c2 */
[----:B------:R-:W4:Y:S01]  /*13430*/  MUFU.TANH R11, R11 ;  /* 0x0000000b000b7308 */ /* 0x000f220000002400 */
[----:B------:R-:W-:-:S07]  /*13440*/  IADD3 R164, -R203, R164, R204 ;  /* 0x000000a4cba47210 */ /* 0x000fce0007ffe1cc */
[----:B------:R-:W0:Y:S01]  /*13450*/  MUFU.TANH R152, R152 ;  /* 0x0000009800987308 */ /* 0x000e220000002400 */
[C---:B------:R-:W-:Y:S02]  /*13460*/  VIADD R227, R164.reuse, UR53 ;  /* 0x00000035a4e37c36 */ /* 0x040fe40008000000 */
[----:B------:R-:W-:Y:S02]  /*13470*/  VIADD R199, R164, UR43 ;  /* 0x0000002ba4c77c36 */ /* 0x000fe40008000000 */
        /* <DEDUP_REMOVED lines=47> */
[----:B--234-:R-:W-:Y:S05]  /*13770*/  @!P1 BRA `(.L_x_2825) ;  /* 0x0000000000589947 */ /* 0x01cfea0003800000 */
        /* <DEDUP_REMOVED lines=12> */
.L_x_2827:
[----:B------:R-:W-:-:S05]  /*13840*/  IMAD.U32 R229, RZ, RZ, UR49 ;  /* 0x00000031ffe57e24 */ /* 0x000fca000f8e00ff */
[----:B------:R-:W-:-:S13]  /*13850*/  ISETP.NE.AND P1, PT, R229, 0x1, PT ;  /* 0x00000001e500780c */ /* 0x000fda0003f25270 */
[----:B------:R-:W2:Y:S02]  /*13860*/  @P1 LDC.64 R164, c[0x0][0x9e8] ;  /* 0x00027a00ffa41b82 */ /* 0x000ea40000000a00 */
[----:B--2---:R-:W-:-:S05]  /*13870*/  @P1 IMAD.HI.U32 R164, R228, R164, RZ ;  /* 0x000000a4e4a41227 */ /* 0x004fca00078e00ff */
[----:B------:R-:W-:-:S07]  /*13880*/  @P1 SHF.R.U32.HI R228, RZ, R165, R164 ;  /* 0x000000a5ffe41219 */ /* 0x000fce00000116a4 */
.L_x_2828:
[----:B------:R-:W-:Y:S05]  /*13890*/  BSYNC B0 ;  /* 0x0000000000007941 */ /* 0x000fea0003800000 */
.L_x_2826:
[----:B------:R-:W-:-:S04]  /*138a0*/  IMAD.IADD R164, R194, 0x1, -R205 ;  /* 0x00000001c2a47824 */ /* 0x000fc800078e0acd */
[----:B------:R-:W-:-:S05]  /*138b0*/  IMAD R164, R228, R229, R164 ;  /* 0x000000e5e4a47224 */ /* 0x000fca00078e02a4 */
[----:B------:R-:W-:Y:S02]  /*138c0*/  VIADDMNMX R198, R164, R229, R198, PT ;  /* 0x000000e5a4c67246 */ /* 0x000fe400038001c6 */
[----:B------:R-:W-:-:S07]  /*138d0*/  VIMNMX R197, R197, R164, !PT ;  /* 0x000000a4c5c57248 */ /* 0x000fce0007fe0100 */
.L_x_2825:
[----:B------:R-:W-:Y:S01]  /*138e0*/  ISETP.GE.AND P1, PT, R194, 0x1, PT ;  /* 0x00000001c200780c */ /* 0x000fe20003f26270 */
[----:B------:R-:W2:Y:S01]  /*138f0*/  SHFL.IDX PT, R5, R5, 0x1, 0x1c1f ;  /* 0x003c1f0005057f89 */ /* 0x000ea200000e0000 */
[----:B------:R-:W-:Y:S02]  /*13900*/  LOP3.LUT R18, R18, 0xfffbffff, RZ, 0xc0, !PT ;  /* 0xfffbffff12127812 */ /* 0x000fe400078ec0ff */
[----:B------:R-:W-:-:S09]  /*13910*/  ISETP.GE.AND P3, PT, R194, 0x9, PT ;  /* 0x00000009c200780c */ /* 0x000fd20003f66270 */
[----:B------:R-:W-:Y:S02]  /*13920*/  @P1 LOP3.LUT R18, R18, 0x40000, RZ, 0xfc, !PT ;  /* 0x0004000012121812 */ /* 0x000fe400078efcff */
[----:B------:R-:W-:Y:S02]  /*13930*/  ISETP.GT.AND P1, PT, R197, RZ, !P1 ;  /* 0x000000ffc500720c */ /* 0x000fe40004f24270 */
[----:B------:R-:W-:Y:S02]  /*13940*/  LOP3.LUT R18, R18, 0xfffffffd, RZ, 0xc0, !PT ;  /* 0xfffffffd12127812 */ /* 0x000fe400078ec0ff */
[----:B------:R-:W-:Y:S02]  /*13950*/  ISETP.LT.OR P1, PT, R198, 0x1, P1 ;  /* 0x00000001c600780c */ /* 0x000fe40000f21670 */
[----:B------:R-:W-:Y:S02]  /*13960*/  @P3 LOP3.LUT R18, R18, 0x2, RZ, 0xfc, !PT ;  /* 0x0000000212123812 */ /* 0x000fe400078efcff */
[----:B0-----:R-:W-:-:S02]  /*13970*/  FSEL R164, R10, -INF , !P1 ;  /* 0xff8000000aa47808 */ /* 0x001fc40004800000 */
[----:B------:R-:W-:Y:S01]  /*13980*/  ISETP.GE.AND P1, PT, R194, 0x2, PT ;  /* 0x00000002c200780c */ /* 0x000fe20003f26270 */
[--C-:B--2---:R-:W-:Y:S01]  /*13990*/  IMAD.IADD R227, R227, 0x1, R5.reuse ;  /* 0x00000001e3e37824 */ /* 0x104fe200078e0205 */
[----:B------:R-:W-:Y:S01]  /*139a0*/  LOP3.LUT R18, R18, 0xfffffffb, RZ, 0xc0, !PT ;  /* 0xfffffffb12127812 */ /* 0x000fe200078ec0ff */
[----:B------:R-:W-:Y:S01]  /*139b0*/  IMAD.IADD R199, R199, 0x1, R5 ;  /* 0x00000001c7c77824 */ /* 0x000fe200078e0205 */
[----:B------:R-:W-:-:S04]  /*139c0*/  ISETP.GT.AND P2, PT, R197, 0x1, !P1 ;  /* 0x00000001c500780c */ /* 0x000fc80004f44270 */
[----:B------:R-:W-:-:S04]  /*139d0*/  ISETP.LT.OR P2, PT, R198, 0x2, P2 ;  /* 0x00000002c600780c */ /* 0x000fc80001741670 */
[----:B------:R-:W-:Y:S02]  /*139e0*/  FSEL R165, R11, -INF , !P2 ;  /* 0xff8000000ba57808 */ /* 0x000fe40005000000 */
[----:B------:R-:W-:Y:S02]  /*139f0*/  ISETP.GT.AND P2, PT, R197, 0x8, !P3 ;  /* 0x00000008c500780c */ /* 0x000fe40005f44270 */
        /* <DEDUP_REMOVED lines=119> */
[----:B------:R-:W-:-:S13]  /*14170*/  ISETP.GE.AND P6, PT, R235, 0x1, PT ;  /* 0x00000001eb00780c */ /* 0x000fda0003fc6270 */
[----:B------:R-:W-:Y:S05]  /*14180*/  @!P6 BRA `(.L_x_2829) ;  /* 0x000000000058e947 */ /* 0x000fea0003800000 */
        /* <DEDUP_REMOVED lines=12> */
.L_x_2831:
[----:B------:R-:W-:-:S05]  /*14250*/  IMAD.U32 R197, RZ, RZ, UR49 ;  /* 0x00000031ffc57e24 */ /* 0x000fca000f8e00ff */
[----:B------:R-:W-:-:S13]  /*14260*/  ISETP.NE.AND P6, PT, R197, 0x1, PT ;  /* 0x00000001c500780c */ /* 0x000fda0003fc5270 */
[----:B------:R-:W0:Y:S02]  /*14270*/  @P6 LDC.64 R10, c[0x0][0x9e8] ;  /* 0x00027a00ff0a6b82 */ /* 0x000e240000000a00 */
[----:B0-----:R-:W-:-:S05]  /*14280*/  @P6 IMAD.HI.U32 R10, R5, R10, RZ ;  /* 0x0000000a050a6227 */ /* 0x001fca00078e00ff */
[----:B------:R-:W-:-:S07]  /*14290*/  @P6 SHF.R.U32.HI R5, RZ, R11, R10 ;  /* 0x0000000bff056219 */ /* 0x000fce000001160a */
.L_x_2832:
[----:B------:R-:W-:Y:S05]  /*142a0*/  BSYNC B0 ;  /* 0x0000000000007941 */ /* 0x000fea0003800000 */
.L_x_2830:
[----:B------:R-:W-:-:S04]  /*142b0*/  IMAD.IADD R194, R194, 0x1, -R205 ;  /* 0x00000001c2c27824 */ /* 0x000fc800078e0acd */
[----:B------:R-:W-:-:S05]  /*142c0*/  IMAD R194, R5, R197, R194 ;  /* 0x000000c505c27224 */ /* 0x000fca00078e02c2 */
[----:B------:R-:W-:Y:S02]  /*142d0*/  VIMNMX R199, R199, R194, !PT ;  /* 0x000000c2c7c77248 */ /* 0x000fe40007fe0100 */
[----:B------:R-:W-:-:S07]  /*142e0*/  VIADDMNMX R227, R194, R197, R227, PT ;  /* 0x000000c5c2e37246 */ /* 0x000fce00038001e3 */
.L_x_2829:
[----:B------:R-:W-:Y:S01]  /*142f0*/  ISETP.GT.AND P1, PT, R199, 0x1, !P1 ;  /* 0x00000001c700780c */ /* 0x000fe20004f24270 */
[----:B------:R-:W-:Y:S01]  /*14300*/  IMAD.U32 R11, RZ, RZ, UR48 ;  /* 0x00000030ff0b7e24 */ /* 0x000fe2000f8e00ff */
[----:B------:R-:W-:Y:S01]  /*14310*/  FMNMX.FTZ R5, R164, R216, !PT ;  /* 0x000000d8a4057209 */ /* 0x000fe20007810000 */
[----:B------:R-:W-:Y:S01]  /*14320*/  IMAD.U32 R228, RZ, RZ, UR37 ;  /* 0x00000025ffe47e24 */ /* 0x000fe2000f8e00ff */
        /* <DEDUP_REMOVED lines=67> */
[----:B------:R-:W-:Y:S02]  /*14760*/  ISETP.GT.AND P1, PT, R199, 0x29, !P1 ;  /* 0x00000029c700780c */ /* 0x000fe40004f24270 */
[----:B------:R-:W-:Y:S02]  /*14770*/  LOP3.LUT P2, RZ, R18, 0x40000, RZ, 0xc0, !PT ;  /* 0x0004000012ff7812 */ /* 0x000fe4000784c0ff */
        /* <DEDUP_REMOVED lines=12> */
[----:B------:R-:W-:Y:S02]  /*14840*/  FSEL R190, R190, -INF , !P3 ;  /* 0xff800000bebe7808 */ /* 0x000fe40005800000 */
[----:B------:R-:W-:Y:S02]  /*14850*/  ISETP.GT.AND P1, PT, R199, 0x31, !P1 ;  /* 0x00000031c700780c */ /* 0x000fe40004f24270 */
[C---:B------:R-:W-:Y:S02]  /*14860*/  ISETP.LT.OR P4, PT, R227.reuse, 0x52, P4 ;  /* 0x00000052e300780c */ /* 0x040fe40002781670 */
[----:B------:R-:W-:-:S02]  /*14870*/  ISETP.LT.OR P1, PT, R227, 0x32, P1 ;  /* 0x00000032e300780c */ /* 0x000fc40000f21670 */
[----:B------:R-:W-:Y:S02]  /*14880*/  ISETP.GT.AND P5, PT, R199, 0x58, !P5 ;  /* 0x00000058c700780c */ /* 0x000fe40006fa4270 */
[----:B------:R-:W-:Y:S02]  /*14890*/  FSEL R179, R179, -INF , !P1 ;  /* 0xff800000b3b37808 */ /* 0x000fe40004800000 */
[----:B------:R-:W-:Y:S02]  /*148a0*/  LOP3.LUT P1, RZ, R18, 0x200, RZ, 0xc0, !PT ;  /* 0x0000020012ff7812 */ /* 0x000fe4000782c0ff */
[----:B------:R-:W-:Y:S02]  /*148b0*/  FSEL R189, R189, -INF , !P4 ;  /* 0xff800000bdbd7808 */ /* 0x000fe40006000000 */
[----:B------:R-:W-:Y:S02]  /*148c0*/  ISETP.GT.AND P1, PT, R199, 0x38, !P1 ;  /* 0x00000038c700780c */ /* 0x000fe40004f24270 */
[----:B0-----:R-:W-:-:S02]  /*148d0*/  FMNMX.FTZ R5, R5, R10, !PT ;  /* 0x0000000a05057209 */ /* 0x001fc40007810000 */
[C---:B------:R-:W-:Y:S02]  /*148e0*/  ISETP.LT.OR P1, PT, R227.reuse, 0x39, P1 ;  /* 0x00000039e300780c */ /* 0x040fe40000f21670 */
[----:B------:R-:W-:Y:S01]  /*148f0*/  ISETP.LT.OR P5, PT, R227, 0x59, P5 ;  /* 0x00000059e300780c */ /* 0x000fe20002fa1670 */
[----:B------:R-:W-:Y:S01]  /*14900*/  FMUL.FTZ R10, R5, R11 ;  /* 0x0000000b050a7220 */ /* 0x000fe20000410000 */
[----:B------:R-:W-:Y:S02]  /*14910*/  FSEL R180, R180, -INF , !P1 ;  /* 0xff800000b4b47808 */ /* 0x000fe40004800000 */
[----:B------:R-:W-:Y:S02]  /*14920*/  LOP3.LUT P1, RZ, R18, 0x100, RZ, 0xc0, !PT ;  /* 0x0000010012ff7812 */ /* 0x000fe4000782c0ff */
[----:B------:R-:W-:Y:S02]  /*14930*/  FSEL R191, R191, -INF , !P5 ;  /* 0xff800000bfbf7808 */ /* 0x000fe40006800000 */
        /* <DEDUP_REMOVED lines=16> */
[----:B------:R-:W-:Y:S02]  /*14a40*/  FSEL R194, R5, RZ, P1 ;  /* 0x000000ff05c27208 */ /* 0x000fe40000800000 */
[----:B------:R-:W-:Y:S02]  /*14a50*/  FSEL R10, R10, RZ, P1 ;  /* 0x000000ff0a0a7208 */ /* 0x000fe40000800000 */
[----:B------:R-:W-:Y:S01]  /*14a60*/  ISETP.GT.AND P1, PT, R199, RZ, !P2 ;  /* 0x000000ffc700720c */ /* 0x000fe20005724270 */
[----:B------:R-:W-:Y:S01]  /*14a70*/  FADD.FTZ R194, -R194, R216 ;  /* 0x000000d8c2c27221 */ /* 0x000fe20000010100 */
        /* <DEDUP_REMOVED lines=27> */
[----:B------:R-:W-:Y:S01]  /*14c30*/  FMNMX.FTZ R10, R198, R213, !PT ;  /* 0x000000d5c60a7209 */ /* 0x000fe20007810000 */
[----:B------:R-:W-:Y:S01]  /*14c40*/  MUFU.EX2 R152, R164 ;  /* 0x000000a400987308 */ /* 0x000fe20000000800 */
[----:B------:R-:W-:Y:S01]  /*14c50*/  ISETP.GT.AND P1, PT, R199, 0x59, !P6 ;  /* 0x00000059c700780c */ /* 0x000fe20007724270 */
[----:B------:R-:W-:Y:S01]  /*14c60*/  FMUL.FTZ R184, R194, R11 ;  /* 0x0000000bc2b87220 */ /* 0x000fe20000410000 */
[----:B------:R-:W-:-:S02]  /*14c70*/  FMNMX.FTZ R10, R153, R10, !PT ;  /* 0x0000000a990a7209 */ /* 0x000fc40007810000 */
[----:B------:R-:W-:Y:S02]  /*14c80*/  ISETP.LT.OR P1, PT, R227, 0x5a, P1 ;  /* 0x0000005ae300780c */ /* 0x000fe40000f21670 */
[----:B------:R-:W-:Y:S01]  /*14c90*/  FMNMX.FTZ R10, R156, R10, !PT ;  /* 0x0000000a9c0a7209 */ /* 0x000fe20007810000 */
[----:B------:R-:W0:Y:S01]  /*14ca0*/  MUFU.EX2 R184, R184 ;  /* 0x000000b800b87308 */ /* 0x000e220000000800 */
[----:B------:R-:W-:Y:S02]  /*14cb0*/  FSEL R193, R193, -INF , !P1 ;  /* 0xff800000c1c17808 */ /* 0x000fe40004800000 */
[----:B------:R-:W-:-:S04]  /*14cc0*/  FMNMX.FTZ R10, R157, R10, !PT ;  /* 0x0000000a9d0a7209 */ /* 0x000fc80007810000 */
[----:B------:R-:W-:Y:S01]  /*14cd0*/  FMNMX.FTZ R10, R160, R10, !PT ;  /* 0x0000000aa00a7209 */ /* 0x000fe20007810000 */
[----:B------:R-:W2:Y:S03]  /*14ce0*/  MUFU.EX2 R165, R165 ;  /* 0x000000a500a57308 */ /* 0x000ea60000000800 */
[----:B------:R-:W-:-:S04]  /*14cf0*/  FMNMX.FTZ R10, R161, R10, !PT ;  /* 0x0000000aa10a7209 */ /* 0x000fc80007810000 */
[----:B------:R-:W-:Y:S01]  /*14d00*/  FMNMX.FTZ R10, R166, R10, !PT ;  /* 0x0000000aa60a7209 */ /* 0x000fe20007810000 */
[----:B------:R-:W3:Y:S01]  /*14d10*/  MUFU.EX2 R154, R154 ;  /* 0x0000009a009a7308 */ /* 0x000ee20000000800 */
[----:B0-----:R-:W-:Y:S01]  /*14d20*/  FFMA.FTZ R3, R184, R3, R152 ;  /* 0x00000003b8037223 */ /* 0x001fe20000010098 */
[----:B------:R-:W-:Y:S01]  /*14d30*/  FMUL.FTZ R24, R24, R184 ;  /* 0x000000b818187220 */ /* 0x000fe20000410000 */
[----:B------:R-:W-:Y:S01]  /*14d40*/  FMNMX.FTZ R10, R167, R10, !PT ;  /* 0x0000000aa70a7209 */ /* 0x000fe20007810000 */
[-C--:B------:R-:W-:Y:S01]  /*14d50*/  FMUL.FTZ R25, R25, R184.reuse ;  /* 0x000000b819197220 */ /* 0x080fe20000410000 */
[-C--:B------:R-:W-:Y:S01]  /*14d60*/  FMUL.FTZ R28, R28, R184.reuse ;  /* 0x000000b81c1c7220 */ /* 0x080fe20000410000 */
[----:B------:R-:W-:Y:S01]  /*14d70*/  FMUL.FTZ R29, R29, R184 ;  /* 0x000000b81d1d7220 */ /* 0x000fe20000410000 */
[----:B------:R-:W-:Y:S01]  /*14d80*/  FMNMX.FTZ R10, R170, R10, !PT ;  /* 0x0000000aaa0a7209 */ /* 0x000fe20007810000 */
[----:B------:R-:W0:Y:S01]  /*14d90*/  MUFU.EX2 R155, R155 ;  /* 0x0000009b009b7308 */ /* 0x000e220000000800 */
[C---:B--2---:R-:W-:Y:S01]  /*14da0*/  FADD.FTZ R3, R165.reuse, R3 ;  /* 0x00000003a5037221 */ /* 0x044fe20000010000 */
[----:B------:R-:W-:Y:S01]  /*14db0*/  F2FP.F16.F32.PACK_AB R152, R165, R152 ;  /* 0x00000098a598723e */ /* 0x000fe200000000ff */
[----:B------:R-:W-:Y:S01]  /*14dc0*/  FMUL.FTZ R32, R32, R184 ;  /* 0x000000b820207220 */ /* 0x000fe20000410000 */
[----:B------:R-:W-:Y:S01]  /*14dd0*/  FMNMX.FTZ R10, R171, R10, !PT ;  /* 0x0000000aab0a7209 */ /* 0x000fe20007810000 */
[-C--:B------:R-:W-:Y:S01]  /*14de0*/  FMUL.FTZ R33, R33, R184.reuse ;  /* 0x000000b821217220 */ /* 0x080fe20000410000 */
[-C--:B------:R-:W-:Y:S01]  /*14df0*/  FMUL.FTZ R36, R36, R184.reuse ;  /* 0x000000b824247220 */ /* 0x080fe20000410000 */
[----:B------:R-:W-:Y:S01]  /*14e00*/  FMUL.FTZ R37, R37, R184 ;  /* 0x000000b825257220 */ /* 0x000fe20000410000 */
[----:B------:R-:W-:Y:S01]  /*14e10*/  FMNMX.FTZ R10, R174, R10, !PT ;  /* 0x0000000aae0a7209 */ /* 0x000fe20007810000 */
[----:B------:R-:W2:Y:S01]  /*14e20*/  MUFU.EX2 R158, R158 ;  /* 0x0000009e009e7308 */ /* 0x000ea20000000800 */
[----:B---3--:R-:W-:Y:S01]  /*14e30*/  FADD.FTZ R3, R154, R3 ;  /* 0x000000039a037221 */ /* 0x008fe20000010000 */
[----:B------:R-:W-:Y:S01]  /*14e40*/  FMUL.FTZ R40, R40, R184 ;  /* 0x000000b828287220 */ /* 0x000fe20000410000 */
[----:B------:R-:W-:Y:S01]  /*14e50*/  FMNMX.FTZ R10, R175, R10, !PT ;  /* 0x0000000aaf0a7209 */ /* 0x000fe20007810000 */
[-C--:B------:R-:W-:Y:S01]  /*14e60*/  FMUL.FTZ R41, R41, R184.reuse ;  /* 0x000000b829297220 */ /* 0x080fe20000410000 */
[-C--:B------:R-:W-:Y:S01]  /*14e70*/  FMUL.FTZ R44, R44, R184.reuse ;  /* 0x000000b82c2c7220 */ /* 0x080fe20000410000 */
[----:B------:R-:W-:Y:S01]  /*14e80*/  FMUL.FTZ R45, R45, R184 ;  /* 0x000000b82d2d7220 */ /* 0x000fe20000410000 */
[----:B------:R-:W-:Y:S01]  /*14e90*/  FMNMX.FTZ R10, R178, R10, !PT ;  /* 0x0000000ab20a7209 */ /* 0x000fe20007810000 */
[----:B------:R-:W3:Y:S01]  /*14ea0*/  MUFU.EX2 R159, R159 ;  /* 0x0000009f009f7308 */ /* 0x000ee20000000800 */
[C---:B0-----:R-:W-:Y:S01]  /*14eb0*/  FADD.FTZ R3, R155.reuse, R3 ;  /* 0x000000039b037221 */ /* 0x041fe20000010000 */
[----:B------:R-:W-:Y:S01]  /*14ec0*/  F2FP.F16.F32.PACK_AB R154, R155, R154 ;  /* 0x0000009a9b9a723e */ /* 0x000fe200000000ff */
[----:B------:R-:W-:Y:S01]  /*14ed0*/  FMUL.FTZ R48, R48, R184 ;  /* 0x000000b830307220 */ /* 0x000fe20000410000 */
[----:B------:R-:W-:Y:S01]  /*14ee0*/  FMNMX.FTZ R10, R179, R10, !PT ;  /* 0x0000000ab30a7209 */ /* 0x000fe20007810000 */
[-C--:B------:R-:W-:Y:S01]  /*14ef0*/  FMUL.FTZ R49, R49, R184.reuse ;  /* 0x000000b831317220 */ /* 0x080fe20000410000 */
[-C--:B------:R-:W-:Y:S01]  /*14f00*/  FMUL.FTZ R52, R52, R184.reuse ;  /* 0x000000b834347220 */ /* 0x080fe20000410000 */
[----:B------:R-:W-:Y:S01]  /*14f10*/  FMUL.FTZ R53, R53, R184 ;  /* 0x000000b835357220 */ /* 0x000fe20000410000 */
[----:B------:R-:W-:Y:S01]  /*14f20*/  FMNMX.FTZ R10, R180, R10, !PT ;  /* 0x0000000ab40a7209 */ /* 0x000fe20007810000 */
[----:B------:R-:W0:Y:S01]  /*14f30*/  MUFU.EX2 R162, R162 ;  /* 0x000000a200a27308 */ /* 0x000e220000000800 */
[----:B--2---:R-:W-:Y:S01]  /*14f40*/  FADD.FTZ R3, R158, R3 ;  /* 0x000000039e037221 */ /* 0x004fe20000010000 */
        /* <DEDUP_REMOVED lines=15> */
[----:B0-----:R-:W-:Y:S01]  /*15040*/  FADD.FTZ R3, R162, R3 ;  /* 0x00000003a2037221 */ /* 0x001fe20000010000 */
        /* <DEDUP_REMOVED lines=20> */
[-C--:B------:R-:W-:Y:S01]  /*15190*/  FMUL.FTZ R93, R93, R184.reuse ;  /* 0x000000b85d5d7220 */ /* 0x080fe20000410000 */
[-C--:B------:R-:W-:Y:S01]  /*151a0*/  FMUL.FTZ R96, R96, R184.reuse ;  /* 0x000000b860607220 */ /* 0x080fe20000410000 */
[----:B------:R-:W3:Y:S01]  /*151b0*/  SHFL.BFLY PT, R164, R10, 0x2, 0x1f ;  /* 0x0c401f000aa47f89 */ /* 0x000ee200000e0000 */
        /* <DEDUP_REMOVED lines=22> */
[----:B------:R-:W-:Y:S01]  /*15320*/  FMUL.FTZ R129, R129, R184 ;  /* 0x000000b881817220 */ /* 0x000fe20000410000 */
[----:B---3--:R-:W-:Y:S01]  /*15330*/  FMNMX.FTZ R10, R10, R164, !PT ;  /* 0x000000a40a0a7209 */ /* 0x008fe20007810000 */
[----:B------:R-:W3:Y:S01]  /*15340*/  MUFU.EX2 R214, R214 ;  /* 0x000000d600d67308 */ /* 0x000ee20000000800 */
[----:B0-----:R-:W-:Y:S01]  /*15350*/  FADD.FTZ R3, R176, R3 ;  /* 0x00000003b0037221 */ /* 0x001fe20000010000 */
[-C--:B------:R-:W-:Y:S01]  /*15360*/  FMUL.FTZ R132, R132, R184.reuse ;  /* 0x000000b884847220 */ /* 0x080fe20000410000 */
[-C--:B------:R-:W-:Y:S01]  /*15370*/  FMUL.FTZ R133, R133, R184.reuse ;  /* 0x000000b885857220 */ /* 0x080fe20000410000 */
[----:B------:R-:W0:Y:S01]  /*15380*/  SHFL.BFLY PT, R164, R10, 0x1, 0x1f ;  /* 0x0c201f000aa47f89 */ /* 0x000e2200000e0000 */
        /* <DEDUP_REMOVED lines=8> */
[-C--:B------:R-:W-:Y:S01]  /*15410*/  FMUL.FTZ R148, R148, R184.reuse ;  /* 0x000000b894947220 */ /* 0x080fe20000410000 */
[----:B------:R-:W-:-:S02]  /*15420*/  FMUL.FTZ R149, R149, R184 ;  /* 0x000000b895957220 */ /* 0x000fc40000410000 */
[----:B------:R-:W2:Y:S01]  /*15430*/  MUFU.EX2 R197, R197 ;  /* 0x000000c500c57308 */ /* 0x000ea20000000800 */
[----:B---3--:R-:W-:-:S07]  /*15440*/  FADD.FTZ R3, R214, R3 ;  /* 0x00000003d6037221 */ /* 0x008fce0000010000 */
[----:B------:R-:W3:Y:S01]  /*15450*/  MUFU.EX2 R185, R185 ;  /* 0x000000b900b97308 */ /* 0x000ee20000000800 */
[----:B----4-:R-:W-:Y:S01]  /*15460*/  FADD.FTZ R3, R215, R3 ;  /* 0x00000003d7037221 */ /* 0x010fe20000010000 */
[----:B0-----:R-:W-:-:S04]  /*15470*/  FMNMX.FTZ R10, R10, R164, !PT ;  /* 0x000000a40a0a7209 */ /* 0x001fc80007810000 */
[C---:B------:R-:W-:Y:S01]  /*15480*/  FSETP.NEU.FTZ.AND P1, PT, R10.reuse, -INF , PT ;  /* 0xff8000000a00780b */ /* 0x040fe20003f3d000 */
[----:B------:R-:W-:Y:S01]  /*15490*/  FMUL.FTZ R194, R10, R11 ;  /* 0x0000000b0ac27220 */ /* 0x000fe20000410000 */
[----:B------:R-:W0:Y:S01]  /*154a0*/  MUFU.EX2 R188, R188 ;  /* 0x000000bc00bc7308 */ /* 0x000e220000000800 */
[----:B--2---:R-:W-:-:S03]  /*154b0*/  FADD.FTZ R3, R197, R3 ;  /* 0x00000003c5037221 */ /* 0x004fc60000010000 */
[----:B------:R-:W-:Y:S01]  /*154c0*/  FSEL R194, R194, RZ, P1 ;  /* 0x000000ffc2c27208 */ /* 0x000fe20000800000 */
[----:B---3--:R-:W-:-:S03]  /*154d0*/  FADD.FTZ R3, R185, R3 ;  /* 0x00000003b9037221 */ /* 0x008fc60000010000 */
[----:B------:R-:W2:Y:S01]  /*154e0*/  MUFU.EX2 R217, R217 ;  /* 0x000000d900d97308 */ /* 0x000ea20000000800 */
[-CC-:B------:R-:W-:Y:S01]  /*154f0*/  FFMA.FTZ R164, R153, R11.reuse, -R194.reuse ;  /* 0x0000000b99a47223 */ /* 0x180fe200000108c2 */
[-CC-:B------:R-:W-:Y:S01]  /*15500*/  FFMA.FTZ R153, R170, R11.reuse, -R194.reuse ;  /* 0x0000000baa997223 */ /* 0x180fe200000108c2 */
[-CC-:B------:R-:W-:Y:S01]  /*15510*/  FFMA.FTZ R216, R156, R11.reuse, -R194.reuse ;  /* 0x0000000b9cd87223 */ /* 0x180fe200000108c2 */
[----:B------:R-:W-:Y:S01]  /*15520*/  F2FP.F16.F32.PACK_AB R156, R159, R158 ;  /* 0x0000009e9f9c723e */ /* 0x000fe200000000ff */
[-CC-:B------:R-:W-:Y:S01]  /*15530*/  FFMA.FTZ R227, R198, R11.reuse, -R194.reuse ;  /* 0x0000000bc6e37223 */ /* 0x180fe200000108c2 */
[----:B------:R-:W-:Y:S01]  /*15540*/  F2FP.F16.F32.PACK_AB R158, R163, R162 ;  /* 0x000000a2a39e723e */ /* 0x000fe200000000ff */
[-CC-:B------:R-:W-:Y:S01]  /*15550*/  FFMA.FTZ R157, R157, R11.reuse, -R194.reuse ;  /* 0x0000000b9d9d7223 */ /* 0x180fe200000108c2 */
[----:B------:R3:W-:Y:S01]  /*15560*/  MUFU.EX2 R163, R153 ;  /* 0x0000009900a37308 */ /* 0x0007e20000000800 */
[-CC-:B------:R-:W-:Y:S01]  /*15570*/  FFMA.FTZ R199, R160, R11.reuse, -R194.reuse ;  /* 0x0000000ba0c77223 */ /* 0x180fe200000108c2 */
[-CC-:B------:R-:W-:Y:S01]  /*15580*/  FFMA.FTZ R161, R161, R11.reuse, -R194.reuse ;  /* 0x0000000ba1a17223 */ /* 0x180fe200000108c2 */
[-CC-:B------:R-:W-:Y:S01]  /*15590*/  FFMA.FTZ R198, R166, R11.reuse, -R194.reuse ;  /* 0x0000000ba6c67223 */ /* 0x180fe200000108c2 */
[-CC-:B------:R-:W-:Y:S01]  /*155a0*/  FFMA.FTZ R167, R167, R11.reuse, -R194.reuse ;  /* 0x0000000ba7a77223 */ /* 0x180fe200000108c2 */
[-CC-:B------:R-:W-:Y:S01]  /*155b0*/  FFMA.FTZ R171, R171, R11.reuse, -R194.reuse ;  /* 0x0000000babab7223 */ /* 0x180fe200000108c2 */
[-CC-:B------:R-:W-:Y:S01]  /*155c0*/  FFMA.FTZ R165, R174, R11.reuse, -R194.reuse ;  /* 0x0000000baea57223 */ /* 0x180fe200000108c2 */
[-CC-:B------:R-:W-:Y:S01]  /*155d0*/  FFMA.FTZ R175, R175, R11.reuse, -R194.reuse ;  /* 0x0000000bafaf7223 */ /* 0x180fe200000108c2 */
[----:B------:R4:W-:Y:S01]  /*155e0*/  MUFU.EX2 R155, R164 ;  /* 0x000000a4009b7308 */ /* 0x0009e20000000800 */
[----:B---3--:R-:W-:Y:S01]  /*155f0*/  FSEL R153, R10, RZ, P1 ;  /* 0x000000ff0a997208 */ /* 0x008fe20000800000 */
[-CC-:B------:R-:W-:Y:S01]  /*15600*/  FFMA.FTZ R178, R178, R11.reuse, -R194.reuse ;  /* 0x0000000bb2b27223 */ /* 0x180fe200000108c2 */
[-CC-:B------:R-:W-:Y:S01]  /*15610*/  FFMA.FTZ R179, R179, R11.reuse, -R194.reuse ;  /* 0x0000000bb3b37223 */ /* 0x180fe200000108c2 */
[-CC-:B------:R-:W-:Y:S01]  /*15620*/  FFMA.FTZ R180, R180, R11.reuse, -R194.reuse ;  /* 0x0000000bb4b47223 */ /* 0x180fe200000108c2 */
[-CC-:B------:R-:W-:Y:S01]  /*15630*/  FFMA.FTZ R181, R181, R11.reuse, -R194.reuse ;  /* 0x0000000bb5b57223 */ /* 0x180fe200000108c2 */
[----:B------:R-:W-:Y:S01]  /*15640*/  FADD.FTZ R153, -R153, R213 ;  /* 0x000000d599997221 */ /* 0x000fe20000010100 */
[-CC-:B------:R-:W-:Y:S01]  /*15650*/  FFMA.FTZ R182, R182, R11.reuse, -R194.reuse ;  /* 0x0000000bb6b67223 */ /* 0x180fe200000108c2 */
[----:B------:R-:W3:Y:S01]  /*15660*/  MUFU.EX2 R227, R227 ;  /* 0x000000e300e37308 */ /* 0x000ee20000000800 */
[----:B----4-:R-:W-:Y:S01]  /*15670*/  F2FP.F16.F32.PACK_AB R164, R177, R176 ;  /* 0x000000b0b1a4723e */ /* 0x010fe200000000ff */
[-C--:B------:R-:W-:Y:S01]  /*15680*/  FMUL.FTZ R153, R153, R11.reuse ;  /* 0x0000000b99997220 */ /* 0x080fe20000410000 */
[-CC-:B------:R-:W-:Y:S01]  /*15690*/  FFMA.FTZ R183, R183, R11.reuse, -R194.reuse ;  /* 0x0000000bb7b77223 */ /* 0x180fe200000108c2 */
[----:B------:R-:W-:Y:S01]  /*156a0*/  F2FP.F16.F32.PACK_AB R160, R169, R168 ;  /* 0x000000a8a9a0723e */ /* 0x000fe200000000ff */
[-CC-:B------:R-:W-:Y:S01]  /*156b0*/  FFMA.FTZ R186, R186, R11.reuse, -R194.reuse ;  /* 0x0000000bbaba7223 */ /* 0x180fe200000108c2 */
[-CC-:B------:R-:W-:Y:S01]  /*156c0*/  FFMA.FTZ R187, R187, R11.reuse, -R194.reuse ;  /* 0x0000000bbbbb7223 */ /* 0x180fe200000108c2 */
[-CC-:B------:R-:W-:Y:S01]  /*156d0*/  FFMA.FTZ R190, R190, R11.reuse, -R194.reuse ;  /* 0x0000000bbebe7223 */ /* 0x180fe200000108c2 */
[----:B------:R3:W4:Y:S01]  /*156e0*/  MUFU.EX2 R176, R153 ;  /* 0x0000009900b07308 */ /* 0x0007220000000800 */
[-CC-:B------:R-:W-:Y:S01]  /*156f0*/  FFMA.FTZ R189, R189, R11.reuse, -R194.reuse ;  /* 0x0000000bbdbd7223 */ /* 0x180fe200000108c2 */
[----:B------:R-:W-:Y:S01]  /*15700*/  F2FP.F16.F32.PACK_AB R162, R173, R172 ;  /* 0x000000acada2723e */ /* 0x000fe200000000ff */
[-CC-:B------:R-:W-:Y:S01]  /*15710*/  FFMA.FTZ R191, R191, R11.reuse, -R194.reuse ;  /* 0x0000000bbfbf7223 */ /* 0x180fe200000108c2 */
[----:B------:R-:W-:Y:S01]  /*15720*/  FFMA.FTZ R193, R193, R11, -R194 ;  /* 0x0000000bc1c17223 */ /* 0x000fe200000108c2 */
[----:B0-----:R-:W-:Y:S01]  /*15730*/  FADD.FTZ R3, R188, R3 ;  /* 0x00000003bc037221 */ /* 0x001fe20000010000 */
[----:B------:R-:W-:-:S02]  /*15740*/  F2FP.F16.F32.PACK_AB R166, R215, R214 ;  /* 0x000000d6d7a6723e */ /* 0x000fc400000000ff */
[----:B------:R-:W0:Y:S01]  /*15750*/  MUFU.EX2 R216, R216 ;  /* 0x000000d800d87308 */ /* 0x000e220000000800 */
[----:B--2---:R-:W-:Y:S01]  /*15760*/  FADD.FTZ R3, R217, R3 ;  /* 0x00000003d9037221 */ /* 0x004fe20000010000 */
[----:B---3--:R-:W-:Y:S02]  /*15770*/  F2FP.F16.F32.PACK_AB R153, R155, R227 ;  /* 0x000000e39b99723e */ /* 0x008fe400000000ff */
[----:B------:R-:W-:Y:S02]  /*15780*/  F2FP.F16.F32.PACK_AB R168, R185, R197 ;  /* 0x000000c5b9a8723e */ /* 0x000fe400000000ff */
[----:B------:R-:W-:Y:S02]  /*15790*/  F2FP.F16.F32.PACK_AB R170, R217, R188 ;  /* 0x000000bcd9aa723e */ /* 0x000fe400000000ff */
[----:B------:R-:W2:Y:S01]  /*157a0*/  MUFU.EX2 R157, R157 ;  /* 0x0000009d009d7308 */ /* 0x000ea20000000800 */
[----:B----4-:R-:W-:Y:S01]  /*157b0*/  FFMA.FTZ R0, R176, R0, R227 ;  /* 0x00000000b0007223 */ /* 0x010fe200000100e3 */
        /* <DEDUP_REMOVED lines=127> */
[----:B------:R-:W-:Y:S06]  /*15fb0*/  @!P2 BRA `(.L_x_2833) ;  /* 0x000000000004a947 */ /* 0x000fec0003800000 */
[----:B------:R-:W-:Y:S01]  /*15fc0*/  BPT.TRAP 0x1 ;  /* 0x000000040000795c */ /* 0x000fe20000300000 */
.L_x_2833:
[----:B------:R0:W2:Y:S01]  /*15fd0*/  SYNCS.PHASECHK.TRANS64.TRYWAIT P1, [R211+URZ+0x22850], R212 ;  /* 0x022850d4d30075a7 */ /* 0x0000a2000802017f */
[----:B------:R-:W-:Y:S05]  /*15fe0*/  @!P2 BRA `(.L_x_2834) ;  /* 0x000000000004a947 */ /* 0x000fea0003800000 */
[----:B------:R-:W-:Y:S01]  /*15ff0*/  BPT.TRAP 0x1 ;  /* 0x000000040000795c */ /* 0x000fe20000300000 */
.L_x_2834:
[----:B------:R-:W-:Y:S04]  /*16000*/  BSSY B0, `(.L_x_2835) ;  /* 0x0000004000007945 */ /* 0x000fe80003800000 */
[----:B--2---:R-:W-:Y:S05]  /*16010*/  @P1 BRA `(.L_x_2836) ;  /* 0x0000000000081947 */ /* 0x004fea0003800000 */
[----:B------:R-:W2:Y:S02]  /*16020*/  SYNCS.PHASECHK.TRANS64.TRYWAIT P1, [R211+URZ+0x22850], R212 ;  /* 0x022850d4d30075a7 */ /* 0x000ea4000802017f */
[----:B--2---:R-:W-:Y:S05]  /*16030*/  @!P1 BRA `(.L_x_2837) ;  /* 0x000000f800889947 */ /* 0x004fea0003800000 */
.L_x_2836:
[----:B------:R-:W-:Y:S05]  /*16040*/  BSYNC B0 ;  /* 0x0000000000007941 */ /* 0x000fea0003800000 */
.L_x_2835:
[----:B------:R-:W3:Y:S01]  /*16050*/  S2R R178, SR_TID.X ;  /* 0x0000000000b27919 */ /* 0x000ee20000002100 */
[----:B------:R-:W-:Y:S01]  /*16060*/  IMAD.MOV.U32 R177, RZ, RZ, 0x40000040 ;  /* 0x40000040ffb17424 */ /* 0x000fe200078e00ff */
[----:B------:R-:W-:Y:S05]  /*16070*/  WARPSYNC.ALL ;  /* 0x0000000000007948 */ /* 0x000fea0003800000 */
[----:B------:R-:W-:Y:S01]  /*16080*/  R2UR UR7, R177 ;  /* 0x00000000b10772ca */ /* 0x000fe200000e0000 */
[----:B------:R-:W-:Y:S01]  /*16090*/  IMAD.MOV.U32 R176, RZ, RZ, 0xc00 ;  /* 0x00000c00ffb07424 */ /* 0x000fe200078e00ff */
[----:B------:R-:W-:Y:S01]  /*160a0*/  ISETP.GT.AND P1, PT, R4, R219, PT ;  /* 0x000000db0400720c */ /* 0x000fe20003f24270 */
[----:B012---:R-:W-:-:S02]  /*160b0*/  @!P0 VIADD R211, R211, 0x22860 ;  /* 0x00022860d3d38836 */ /* 0x007fc40000000000 */
[----:B------:R-:W-:Y:S02]  /*160c0*/  IMAD R176, R2, R176, UR42 ;  /* 0x0000002a02b07e24 */ /* 0x000fe4000f8e02b0 */
[----:B------:R-:W-:Y:S01]  /*160d0*/  VIADD R4, R4, 0xffffffff ;  /* 0xffffffff04047836 */ /* 0x000fe20000000000 */
[----:B------:R-:W-:Y:S01]  /*160e0*/  @!P0 PRMT R211, RZ, 0x654, R211 ;  /* 0x00000654ffd38816 */ /* 0x000fe200000000d3 */
[----:B------:R-:W-:Y:S01]  /*160f0*/  IMAD.MOV.U32 R213, RZ, RZ, R10 ;  /* 0x000000ffffd57224 */ /* 0x000fe200078e000a */
[----:B------:R-:W-:Y:S01]  /*16100*/  R2UR UR6, R176 ;  /* 0x00000000b00672ca */ /* 0x000fe200000e0000 */
[----:B------:R-:W-:Y:S01]  /*16110*/  IMAD.MOV.U32 R216, RZ, RZ, R5 ;  /* 0x000000ffffd87224 */ /* 0x000fe200078e0005 */
[----:B---3--:R-:W-:-:S05]  /*16120*/  SHF.R.U32.HI R178, RZ, 0x7, R178 ;  /* 0x00000007ffb27819 */ /* 0x008fca00000116b2 */
        /* <DEDUP_REMOVED lines=46> */
.L_x_2820:
[----:B------:R-:W-:Y:S05]  /*16410*/  WARPSYNC.ALL ;  /* 0x0000000000007948 */ /* 0x000fea0003800000 */
[----:B------:R-:W2:Y:S01]  /*16420*/  SHFL.BFLY PT, R4, R3, 0x2, 0x1f ;  /* 0x0c401f0003047f89 */ /* 0x000ea200000e0000 */
[----:B------:R-:W-:Y:S02]  /*16430*/  IMAD.MOV.U32 R21, RZ, RZ, -0x800000 ;  /* 0xff800000ff157424 */ /* 0x000fe400078e00ff */
[----:B------:R-:W-:Y:S01]  /*16440*/  VIADD R2, R2, 0x1 ;  /* 0x0000000102027836 */ /* 0x000fe20000000000 */
[----:B------:R-:W3:Y:S01]  /*16450*/  SHFL.BFLY PT, R9, R0, 0x2, 0x1f ;  /* 0x0c401f0000097f89 */ /* 0x000ee200000e0000 */
[----:B------:R-:W-:Y:S01]  /*16460*/  VIADD R232, R232, 0x1 ;  /* 0x00000001e8e87836 */ /* 0x000fe20000000000 */
[----:B------:R4:W-:Y:S08]  /*16470*/  BAR.ARV R20, 0x100 ;  /* 0x000400140000751d */ /* 0x0009f00000002000 */
[----:B------:R-:W-:Y:S06]  /*16480*/  BAR.ARV 0x8, 0x180 ;  /* 0x0206000000007b1d */ /* 0x000fec0000002000 */
[----:B--2---:R-:W-:Y:S01]  /*16490*/  FADD.FTZ R4, R4, R3 ;  /* 0x0000000304047221 */ /* 0x004fe20000010000 */
[----:B---3--:R-:W-:-:S04]  /*164a0*/  FADD.FTZ R9, R9, R0 ;  /* 0x0000000009097221 */ /* 0x008fc80000010000 */
[----:B------:R-:W2:Y:S04]  /*164b0*/  SHFL.BFLY PT, R7, R4, 0x1, 0x1f ;  /* 0x0c201f0004077f89 */ /* 0x000ea800000e0000 */
[----:B------:R-:W3:Y:S01]  /*164c0*/  SHFL.BFLY PT, R6, R9, 0x1, 0x1f ;  /* 0x0c201f0009067f89 */ /* 0x000ee200000e0000 */
[----:B--2---:R-:W-:Y:S01]  /*164d0*/  FADD.FTZ R7, R4, R7 ;  /* 0x0000000704077221 */ /* 0x004fe20000010000 */
[----:B------:R-:W-:Y:S02]  /*164e0*/  IMAD.MOV.U32 R4, RZ, RZ, RZ ;  /* 0x000000ffff047224 */ /* 0x000fe400078e00ff */
[----:B---3--:R-:W-:Y:S02]  /*164f0*/  FADD.FTZ R6, R9, R6 ;  /* 0x0000000609067221 */ /* 0x008fe40000010000 */
[----:B------:R-:W-:-:S03]  /*16500*/  FSETP.NE.FTZ.AND P0, PT, R7, RZ, PT ;  /* 0x000000ff0700720b */ /* 0x000fc60003f15000 */
[----:B------:R-:W-:-:S10]  /*16510*/  FSETP.NE.FTZ.AND P1, PT, R6, RZ, PT ;  /* 0x000000ff0600720b */ /* 0x000fd40003f35000 */
[----:B------:R-:W2:Y:S01]  /*16520*/  @P0 MUFU.LG2 R8, R7 ;  /* 0x0000000700080308 */ /* 0x000ea20000000c00 */
[----:B------:R-:W-:-:S07]  /*16530*/  @P0 FMUL.FTZ R0, R11, 0.69314718246459960938 ;  /* 0x3f3172180b000820 */ /* 0x000fce0000410000 */
[----:B------:R-:W3:Y:S08]  /*16540*/  @P1 MUFU.LG2 R3, R6 ;  /* 0x0000000600031308 */ /* 0x000ef00000000c00 */
[----:B------:R-:W5:Y:S01]  /*16550*/  @P0 MUFU.RCP R4, R7 ;  /* 0x0000000700040308 */ /* 0x000f620000001000 */
[----:B--2---:R-:W-:-:S04]  /*16560*/  @P0 FMUL.FTZ R13, R8, 0.69314718246459960938 ;  /* 0x3f317218080d0820 */ /* 0x004fc80000410000 */
[----:B------:R-:W-:Y:S01]  /*16570*/  @P0 FFMA.FTZ R21, R0, R5, R13 ;  /* 0x0000000500150223 */ /* 0x000fe2000001000d */
[----:B------:R-:W-:Y:S01]  /*16580*/  @P1 FMUL.FTZ R0, R11, 0.69314718246459960938 ;  /* 0x3f3172180b001820 */ /* 0x000fe20000410000 */
[----:B------:R-:W-:Y:S01]  /*16590*/  PLOP3.LUT P0, PT, PT, PT, PT, 0x8, 0x0 ;  /* 0x000000000000781c */ /* 0x000fe20003f0e170 */
[----:B---3--:R-:W-:Y:S01]  /*165a0*/  @P1 FMUL.FTZ R5, R3, 0.69314718246459960938 ;  /* 0x3f31721803051820 */ /* 0x008fe20000410000 */
[----:B------:R-:W-:-:S03]  /*165b0*/  IMAD.MOV.U32 R3, RZ, RZ, -0x800000 ;  /* 0xff800000ff037424 */ /* 0x000fc600078e00ff */
[----:B------:R-:W-:Y:S01]  /*165c0*/  @P1 FFMA.FTZ R3, R0, R10, R5 ;  /* 0x0000000a00031223 */ /* 0x000fe20000010005 */
[----:B------:R-:W-:Y:S02]  /*165d0*/  IMAD.MOV.U32 R0, RZ, RZ, RZ ;  /* 0x000000ffff007224 */ /* 0x000fe400078e00ff */
[-C--:B-----5:R-:W-:Y:S01]  /*165e0*/  FMUL.FTZ R24, R24, R4.reuse ;  /* 0x0000000418187220 */ /* 0x0a0fe20000410000 */
[-C--:B------:R-:W-:Y:S01]  /*165f0*/  FMUL.FTZ R25, R25, R4.reuse ;  /* 0x0000000419197220 */ /* 0x080fe20000410000 */
[-C--:B------:R-:W-:Y:S02]  /*16600*/  FMUL.FTZ R28, R28, R4.reuse ;  /* 0x000000041c1c7220 */ /* 0x080fe40000410000 */
[----:B------:R-:W2:Y:S01]  /*16610*/  @P1 MUFU.RCP R0, R6 ;  /* 0x0000000600001308 */ /* 0x000ea20000001000 */
[----:B------:R-:W-:Y:S01]  /*16620*/  ISETP.NE.AND P1, PT, R2, 0x2, PT ;  /* 0x000000020200780c */ /* 0x000fe20003f25270 */
[-C--:B------:R-:W-:Y:S01]  /*16630*/  FMUL.FTZ R29, R29, R4.reuse ;  /* 0x000000041d1d7220 */ /* 0x080fe20000410000 */
[-C--:B------:R-:W-:Y:S01]  /*16640*/  FMUL.FTZ R32, R32, R4.reuse ;  /* 0x0000000420207220 */ /* 0x080fe20000410000 */
[-C--:B------:R-:W-:Y:S01]  /*16650*/  FMUL.FTZ R33, R33, R4.reuse ;  /* 0x0000000421217220 */ /* 0x080fe20000410000 */
[----:B------:R-:W-:Y:S01]  /*16660*/  SEL R5, RZ, 0x1, P1 ;  /* 0x00000001ff057807 */ /* 0x000fe20000800000 */
        /* <DEDUP_REMOVED lines=122> */
[----:B------:R-:W-:-:S02]  /*16e10*/  LOP3.LUT R202, R202, R5, RZ, 0x3c, !PT ;  /* 0x00000005caca7212 */ /* 0x000fc400078e3cff */
[----:B----4-:R-:W-:-:S07]  /*16e20*/  SEL R2, R2, RZ, P1 ;  /* 0x000000ff02027207 */ /* 0x010fce0000800000 */
.L_x_2730:
[----:B------:R-:W-:Y:S05]  /*16e30*/  WARPSYNC.ALL ;  /* 0x0000000000007948 */ /* 0x000fea0003800000 */
[----:B------:R-:W2:Y:S08]  /*16e40*/  S2UR UR5, SR_CgaCtaId ;  /* 0x00000000000579c3 */ /* 0x000eb00000008800 */
[----:B------:R-:W-:Y:S06]  /*16e50*/  BAR.SYNC.DEFER_BLOCKING 0x5, 0x180 ;  /* 0x0146000000007b1d */ /* 0x000fec0000010000 */
[----:B------:R-:W-:Y:S01]  /*16e60*/  UMOV UR4, 0x400 ;  /* 0x0000040000047882 */ /* 0x000fe20000000000 */
[----:B------:R-:W-:Y:S01]  /*16e70*/  BSSY B0, `(.L_x_2839) ;  /* 0x0000507000007945 */ /* 0x000fe20003800000 */
[----:B--2---:R-:W-:-:S06]  /*16e80*/  ULEA UR4, UR5, UR4, 0x18 ;  /* 0x0000000405047291 */ /* 0x004fcc000f8ec03f */
[----:B------:R-:W-:-:S05]  /*16e90*/  IMAD.U32 R19, RZ, RZ, UR4 ;  /* 0x00000004ff137e24 */ /* 0x000fca000f8e00ff */
[----:B-----5:R2:W3:Y:S01]  /*16ea0*/  LDS.128 R152, [R19+0x228d0] ;  /* 0x0228d00013987984 */ /* 0x0204e20000000c00 */
[----:B------:R-:W-:Y:S06]  /*16eb0*/  BAR.ARV 0x4, 0x180 ;  /* 0x0106000000007b1d */ /* 0x000fec0000002000 */
[----:B------:R-:W-:Y:S05]  /*16ec0*/  @P0 BRA `(.L_x_2840) ;  /* 0x0000004000300947 */ /* 0x000fea0003800000 */
[----:B------:R-:W4:Y:S01]  /*16ed0*/  LDL R4, [R1+0x70] ;  /* 0x0000700001047983 */ /* 0x000f220000100800 */
[----:B------:R-:W-:Y:S01]  /*16ee0*/  ISETP.NE.AND P0, PT, R225, RZ, PT ;  /* 0x000000ffe100720c */ /* 0x000fe20003f05270 */
[----:B------:R-:W-:Y:S01]  /*16ef0*/  ULDC UR4, c[0x0][0xad4] ;  /* 0x0002b50000047ab9 */ /* 0x000fe20000000800 */
[----:B------:R-:W-:Y:S01]  /*16f00*/  F2FP.F16.F32.PACK_AB R6, R29, R28 ;  /* 0x0000001c1d06723e */ /* 0x000fe200000000ff */
[----:B------:R-:W0:Y:S01]  /*16f10*/  S2R R0, SR_SWINHI ;  /* 0x0000000000007919 */ /* 0x000e220000002f00 */
        /* <DEDUP_REMOVED lines=13> */
[----:B0-----:R-:W-:-:S03]  /*16ff0*/  MOV R13, R0 ;  /* 0x00000000000d7202 */ /* 0x001fc60000000f00 */
[----:B----4-:R-:W-:-:S04]  /*17000*/  IMAD.WIDE R14, R4, 0x2, R12 ;  /* 0x00000002040e7825 */ /* 0x010fc800078e020c */
        /* <DEDUP_REMOVED lines=162> */
[----:B0-----:R-:W-:Y:S01]  /*17a30*/  IADD3 R0, P0, R14, 0xc060, RZ ;  /* 0x0000c0600e007810 */ /* 0x001fe20007f1e0ff */
[----:B------:R-:W0:Y:S03]  /*17a40*/  LDC.64 R6, c[0x0][0xc00] ;  /* 0x00030000ff067b82 */ /* 0x000e260000000a00 */
[----:B------:R-:W-:Y:S01]  /*17a50*/  LOP3.LUT R4, R0, 0x380, RZ, 0xc0, !PT ;  /* 0x0000038000047812 */ /* 0x000fe200078ec0ff */
[----:B------:R-:W-:-:S03]  /*17a60*/  IMAD.X R15, RZ, RZ, R15, P0 ;  /* 0x000000ffff0f7224 */ /* 0x000fc600000e060f */
[----:B------:R-:W-:-:S04]  /*17a70*/  SHF.R.U64 R4, R4, 0x3, RZ ;  /* 0x0000000304047819 */ /* 0x000fc800000012ff */
[----:B------:R-:W-:Y:S01]  /*17a80*/  LOP3.LUT R14, R4, R0, RZ, 0x3c, !PT ;  /* 0x00000000040e7212 */ /* 0x000fe200078e3cff */
[----:B------:R-:W-:-:S03]  /*17a90*/  IMAD.MOV.U32 R4, RZ, RZ, RZ ;  /* 0x000000ffff047224 */ /* 0x000fc600078e00ff */
[----:B------:R-:W-:-:S05]  /*17aa0*/  MOV R14, R14 ;  /* 0x0000000e000e7202 */ /* 0x000fca0000000f00 */
[----:B------:R4:W-:Y:S01]  /*17ab0*/  STSM.16.M88.4 [R14], R8 ;  /* 0x000000080e007844 */ /* 0x0009e20000000200 */
[----:B0-----:R-:W-:Y:S01]  /*17ac0*/  IMAD.WIDE R6, R230, 0x4, R6 ;  /* 0x00000004e6067825 */ /* 0x001fe200078e0206 */
[----:B------:R-:W-:Y:S06]  /*17ad0*/  BAR.SYNC.DEFER_BLOCKING 0x1, 0x100 ;  /* 0x0044000000007b1d */ /* 0x000fec0000010000 */
[----:B------:R-:W5:Y:S01]  /*17ae0*/  @P1 LDG.E R4, desc[UR38][R6.64] ;  /* 0x0000002606041981 */ /* 0x000f62000c1e1900 */
[----:B------:R-:W-:Y:S01]  /*17af0*/  ISETP.NE.U32.AND P0, PT, RZ, UR6, PT ;  /* 0x00000006ff007c0c */ /* 0x000fe2000bf05070 */
[----:B------:R-:W-:Y:S01]  /*17b00*/  ULDC UR6, c[0x0][0xa88] ;  /* 0x0002a20000067ab9 */ /* 0x000fe20000000800 */
[----:B------:R-:W-:-:S02]  /*17b10*/  IMAD.MOV.U32 R20, RZ, RZ, 0x9b8 ;  /* 0x000009b8ff147424 */ /* 0x000fc400078e00ff */
[----:B------:R-:W-:Y:S01]  /*17b20*/  ISETP.NE.AND.EX P0, PT, RZ, UR7, PT, P0 ;  /* 0x00000007ff007c0c */ /* 0x000fe2000bf05300 */
[----:B------:R-:W-:-:S12]  /*17b30*/  IMAD.U32 R0, RZ, RZ, UR6 ;  /* 0x00000006ff007e24 */ /* 0x000fd8000f8e00ff */
[----:B----4-:R-:W0:Y:S01]  /*17b40*/  @P0 LDC.64 R8, c[0x0][0xc08] ;  /* 0x00030200ff080b82 */ /* 0x010e220000000a00 */
[----:B------:R-:W-:-:S04]  /*17b50*/  ISETP.GT.AND P2, PT, R225, 0x1, PT ;  /* 0x00000001e100780c */ /* 0x000fc80003f44270 */
[----:B------:R-:W-:-:S04]  /*17b60*/  SEL R20, R20, 0x978, P2 ;  /* 0x0000097814147807 */ /* 0x000fc80001000000 */
[----:B------:R4:W1:Y:S01]  /*17b70*/  LDC.64 R10, c[0x0][R20+0x220] ;  /* 0x00008800140a7b82 */ /* 0x0008620000000a00 */
[----:B0-----:R-:W-:-:S05]  /*17b80*/  @P0 IMAD.WIDE R8, R230, 0x4, R8 ;  /* 0x00000004e6080825 */ /* 0x001fca00078e0208 */
[----:B------:R0:W5:Y:S02]  /*17b90*/  @P0 LDG.E R0, desc[UR38][R8.64] ;  /* 0x0000002608000981 */ /* 0x000164000c1e1900 */
[----:B0-----:R4:W0:Y:S01]  /*17ba0*/  LDC.64 R8, c[0x0][R20+0x218] ;  /* 0x0000860014087b82 */ /* 0x0018220000000a00 */
[----:B-1----:R-:W-:Y:S05]  /*17bb0*/  @P0 BRA `(.L_x_2841) ;  /* 0x0000000000100947 */ /* 0x002fea0003800000 */
[----:B------:R-:W-:Y:S05]  /*17bc0*/  @!P1 BRA `(.L_x_2841) ;  /* 0x00000000000c9947 */ /* 0x000fea0003800000 */
[----:B-----5:R-:W2:Y:S04]  /*17bd0*/  LDG.E R0, desc[UR38][R6.64] ;  /* 0x0000002606007981 */ /* 0x020ea8000c1e1900 */
[----:B------:R-:W2:Y:S02]  /*17be0*/  LDG.E R6, desc[UR38][R6.64+0x4] ;  /* 0x0000042606067981 */ /* 0x000ea4000c1e1900 */
[----:B--2---:R-:W-:-:S07]  /*17bf0*/  IMAD.IADD R0, R6, 0x1, -R0 ;  /* 0x0000000106007824 */ /* 0x004fce00078e0a00 */
.L_x_2841:
[----:B------:R-:W2:Y:S01]  /*17c00*/  LDL R159, [R1+0x6c] ;  /* 0x00006c00019f7983 */ /* 0x000ea20000100800 */
[----:B------:R-:W1:Y:S03]  /*17c10*/  LDC R157, c[0x0][0xbe8] ;  /* 0x0002fa00ff9d7b82 */ /* 0x000e660000000800 */
[----:B------:R-:W2:Y:S01]  /*17c20*/  LDL R158, [R1+0x64] ;  /* 0x00006400019e7983 */ /* 0x000ea20000100800 */
[----:B------:R-:W-:Y:S02]  /*17c30*/  ISETP.NE.U32.AND P0, PT, RZ, UR4, PT ;  /* 0x00000004ff007c0c */ /* 0x000fe4000bf05070 */
[----:B------:R-:W-:Y:S02]  /*17c40*/  SHF.R.S32.HI R5, RZ, 0x1f, R230 ;  /* 0x0000001fff057819 */ /* 0x000fe400000114e6 */
[----:B------:R-:W4:Y:S01]  /*17c50*/  LDC.64 R14, c[0x0][R20+0x228] ;  /* 0x00008a00140e7b82 */ /* 0x000f220000000a00 */
[----:B------:R-:W-:-:S04]  /*17c60*/  ISETP.NE.AND.EX P0, PT, RZ, UR5, PT, P0 ;  /* 0x00000005ff007c0c */ /* 0x000fc8000bf05300 */
[----:B------:R-:W-:Y:S02]  /*17c70*/  SEL R6, R230, RZ, !P0 ;  /* 0x000000ffe6067207 */ /* 0x000fe40004000000 */
[----:B------:R-:W-:-:S03]  /*17c80*/  SEL R5, R5, RZ, !P0 ;  /* 0x000000ff05057207 */ /* 0x000fc60004000000 */
[----:B---3--:R-:W-:-:S04]  /*17c90*/  IMAD R152, R11, R6, RZ ;  /* 0x000000060b987224 */ /* 0x008fc800078e02ff */
[----:B------:R-:W-:Y:S01]  /*17ca0*/  IMAD R152, R10, R5, R152 ;  /* 0x000000050a987224 */ /* 0x000fe200078e0298 */
[----:B-1----:R-:W-:Y:S01]  /*17cb0*/  ISETP.NE.AND P1, PT, R157, 0x1, PT ;  /* 0x000000019d00780c */ /* 0x002fe20003f25270 */
[-C--:B0-----:R-:W-:Y:S02]  /*17cc0*/  IMAD R5, R9, R224.reuse, RZ ;  /* 0x000000e009057224 */ /* 0x081fe400078e02ff */
[----:B------:R-:W-:-:S04]  /*17cd0*/  IMAD.WIDE.U32 R8, R8, R224, RZ ;  /* 0x000000e008087225 */ /* 0x000fc800078e00ff */
[----:B------:R-:W-:-:S04]  /*17ce0*/  IMAD.WIDE.U32 R10, R10, R6, RZ ;  /* 0x000000060a0a7225 */ /* 0x000fc800078e00ff */
[----:B------:R-:W-:Y:S01]  /*17cf0*/  IMAD.IADD R156, R9, 0x1, R5 ;  /* 0x00000001099c7824 */ /* 0x000fe200078e0205 */
[----:B-----5:R-:W-:Y:S01]  /*17d00*/  IADD3 R7, P0, P3, R10, R8, R4 ;  /* 0x000000080a077210 */ /* 0x020fe20007b1e004 */
[----:B------:R-:W0:Y:S01]  /*17d10*/  @P1 LDC R9, c[0x0][0xbec] ;  /* 0x0002fb00ff091b82 */ /* 0x000e220000000800 */
[----:B------:R-:W-:Y:S01]  /*17d20*/  SEL R10, R233, RZ, P2 ;  /* 0x000000ffe90a7207 */ /* 0x000fe20001000000 */
[----:B------:R-:W-:Y:S01]  /*17d30*/  IMAD.IADD R152, R11, 0x1, R152 ;  /* 0x000000010b987824 */ /* 0x000fe200078e0298 */
[----:B------:R-:W-:Y:S01]  /*17d40*/  SHF.R.S32.HI R5, RZ, 0x1f, R4 ;  /* 0x0000001fff057819 */ /* 0x000fe20000011404 */
[----:B------:R-:W-:-:S04]  /*17d50*/  IMAD R0, R0, R157, RZ ;  /* 0x0000009d00007224 */ /* 0x000fc800078e02ff */
[----:B------:R-:W1:Y:S01]  /*17d60*/  @P1 LDC R8, c[0x0][0xbf0] ;  /* 0x0002fc00ff081b82 */ /* 0x000e620000000800 */
[-C--:B----4-:R-:W-:Y:S02]  /*17d70*/  IMAD R15, R15, R10.reuse, RZ ;  /* 0x0000000a0f0f7224 */ /* 0x090fe400078e02ff */
[----:B------:R-:W-:Y:S01]  /*17d80*/  IMAD.WIDE.U32 R10, R14, R10, RZ ;  /* 0x0000000a0e0a7225 */ /* 0x000fe200078e00ff */
[----:B------:R-:W-:-:S03]  /*17d90*/  IADD3.X R14, R152, R156, R5, P0, P3 ;  /* 0x0000009c980e7210 */ /* 0x000fc600007e6405 */
[----:B------:R-:W-:Y:S02]  /*17da0*/  IMAD.IADD R152, R210, 0x1, R209 ;  /* 0x00000001d2987824 */ /* 0x000fe400078e02d1 */
[----:B------:R-:W-:Y:S02]  /*17db0*/  IMAD.IADD R15, R11, 0x1, R15 ;  /* 0x000000010b0f7824 */ /* 0x000fe400078e020f */
[----:B0-----:R-:W-:-:S04]  /*17dc0*/  @P1 IMAD.HI.U32 R9, R152, R9, RZ ;  /* 0x0000000998091227 */ /* 0x001fc800078e00ff */
[----:B------:R-:W-:Y:S01]  /*17dd0*/  IMAD.MOV.U32 R156, RZ, RZ, R152 ;  /* 0x000000ffff9c7224 */ /* 0x000fe200078e0098 */
[----:B-1----:R-:W-:Y:S02]  /*17de0*/  @P1 SHF.R.U32.HI R156, RZ, R8, R9 ;  /* 0x00000008ff9c1219 */ /* 0x002fe40000011609 */
[----:B------:R0:W1:Y:S02]  /*17df0*/  LDC.64 R8, c[0x0][R20+0x210] ;  /* 0x0000840014087b82 */ /* 0x0000640000000a00 */
[----:B------:R-:W-:Y:S02]  /*17e00*/  IADD3 R10, P0, P3, R156, R7, R10 ;  /* 0x000000079c0a7210 */ /* 0x000fe40007b1e00a */
[----:B------:R-:W-:-:S04]  /*17e10*/  SHF.R.S32.HI R7, RZ, 0x1f, R156 ;  /* 0x0000001fff077819 */ /* 0x000fc8000001149c */
[----:B------:R-:W-:Y:S01]  /*17e20*/  IADD3.X R11, R7, R14, R15, P0, P3 ;  /* 0x0000000e070b7210 */ /* 0x000fe200007e640f */
[----:B0-----:R-:W-:Y:S01]  /*17e30*/  IMAD.MOV R20, RZ, RZ, -R156 ;  /* 0x000000ffff147224 */ /* 0x001fe200078e0a9c */
[----:B------:R-:W0:Y:S03]  /*17e40*/  LDC.64 R14, c[0x0][0xba8] ;  /* 0x0002ea00ff0e7b82 */ /* 0x000e260000000a00 */
[----:B------:R-:W-:-:S05]  /*17e50*/  IMAD R20, R157, R20, R152 ;  /* 0x000000149d147224 */ /* 0x000fca00078e0298 */
[----:B------:R-:W-:Y:S01]  /*17e60*/  SHF.R.S32.HI R7, RZ, 0x1f, R20 ;  /* 0x0000001fff077819 */ /* 0x000fe20000011414 */
[----:B0-----:R-:W0:Y:S08]  /*17e70*/  @!P2 LDC R14, c[0x0][0xb50] ;  /* 0x0002d400ff0eab82 */ /* 0x001e300000000800 */
[----:B------:R-:W3:Y:S01]  /*17e80*/  @!P2 LDC R15, c[0x0][0xb54] ;  /* 0x0002d500ff0fab82 */ /* 0x000ee20000000800 */
[----:B-1----:R-:W-:-:S02]  /*17e90*/  IMAD R9, R9, R20, RZ ;  /* 0x0000001409097224 */ /* 0x002fc400078e02ff */
[----:B------:R-:W-:-:S04]  /*17ea0*/  IMAD.WIDE.U32 R10, R8, R20, R10 ;  /* 0x00000014080a7225 */ /* 0x000fc800078e000a */
[----:B------:R-:W-:-:S04]  /*17eb0*/  IMAD R7, R8, R7, R9 ;  /* 0x0000000708077224 */ /* 0x000fc800078e0209 */
[----:B------:R-:W-:Y:S01]  /*17ec0*/  IMAD.IADD R7, R11, 0x1, R7 ;  /* 0x000000010b077824 */ /* 0x000fe200078e0207 */
[----:B0-----:R-:W-:-:S05]  /*17ed0*/  LEA R14, P0, R10, R14, 0x2 ;  /* 0x0000000e0a0e7211 */ /* 0x001fca00078010ff */
[----:B------:R-:W-:Y:S01]  /*17ee0*/  SHFL.IDX PT, R8, R14, RZ, 0x1c1f ;  /* 0x001c1fff0e087589 */ /* 0x000fe200000e0000 */
[----:B---3--:R-:W-:-:S03]  /*17ef0*/  LEA.HI.X R7, R10, R15, R7, 0x2, P0 ;  /* 0x0000000f0a077211 */ /* 0x008fc600000f1407 */
[----:B------:R-:W-:Y:S04]  /*17f00*/  SHFL.IDX PT, R10, R14, 0x1, 0x1c1f ;  /* 0x003c1f000e0a7f89 */ /* 0x000fe800000e0000 */
[----:B------:R-:W0:Y:S04]  /*17f10*/  SHFL.IDX PT, R9, R7, RZ, 0x1c1f ;  /* 0x001c1fff07097589 */ /* 0x000e2800000e0000 */
[----:B------:R1:W3:Y:S01]  /*17f20*/  SHFL.IDX PT, R11, R7, 0x1, 0x1c1f ;  /* 0x003c1f00070b7f89 */ /* 0x0002e200000e0000 */
[----:B--2---:R-:W-:Y:S01]  /*17f30*/  IMAD.IADD R20, R159, 0x1, R209 ;  /* 0x000000019f147824 */ /* 0x004fe200078e02d1 */
[----:B------:R-:W-:-:S03]  /*17f40*/  LOP3.LUT P0, RZ, R158, 0x3, RZ, 0xc0, !PT ;  /* 0x000000039eff7812 */ /* 0x000fc6000780c0ff */
[C---:B-1----:R-:W-:Y:S01]  /*17f50*/  VIADD R7, R20.reuse, 0x8 ;  /* 0x0000000814077836 */ /* 0x042fe20000000000 */
[----:B------:R-:W-:-:S04]  /*17f60*/  ISETP.GE.OR P3, PT, R20, R0, P0 ;  /* 0x000000001400720c */ /* 0x000fc80000766670 */
[----:B------:R-:W-:-:S09]  /*17f70*/  ISETP.GE.OR P0, PT, R7, R0, P0 ;  /* 0x000000000700720c */ /* 0x000fd20000706670 */
[----:B0-----:R0:W-:Y:S04]  /*17f80*/  @!P3 ST.E desc[UR38][R8.64], R21 ;  /* 0x000000150800b985 */ /* 0x0011e8000c101926 */
[----:B---3--:R0:W-:Y:S01]  /*17f90*/  @!P0 ST.E desc[UR38][R10.64], R3 ;  /* 0x000000030a008985 */ /* 0x0081e2000c101926 */
[----:B------:R-:W-:Y:S05]  /*17fa0*/  @P2 BRA `(.L_x_2842) ;  /* 0x0000001000382947 */ /* 0x000fea0003800000 */
[----:B0-----:R-:W0:Y:S01]  /*17fb0*/  S2R R3, SR_TID.X ;  /* 0x0000000000037919 */ /* 0x001e220000002100 */
        /* <DEDUP_REMOVED lines=10> */
[----:B------:R-:W-:Y:S02]  /*18060*/  IADD3 R41, P4, R12, 0x4000, RZ ;  /* 0x000040000c297810 */ /* 0x000fe40007f9e0ff */
[----:B------:R-:W-:Y:S02]  /*18070*/  LOP3.LUT R28, R29, 0x380, RZ, 0xc0, !PT ;  /* 0x000003801d1c7812 */ /* 0x000fe400078ec0ff */
[----:B------:R-:W-:-:S02]  /*18080*/  LOP3.LUT R32, R33, 0x380, RZ, 0xc0, !PT ;  /* 0x0000038021207812 */ /* 0x000fc400078ec0ff */
[----:B------:R-:W-:Y:S02]  /*18090*/  LOP3.LUT R36, R37, 0x380, RZ, 0xc0, !PT ;  /* 0x0000038025247812 */ /* 0x000fe400078ec0ff */
[----:B------:R-:W-:Y:S02]  /*180a0*/  LOP3.LUT R40, R41, 0x380, RZ, 0xc0, !PT ;  /* 0x0000038029287812 */ /* 0x000fe400078ec0ff */
[----:B------:R-:W-:Y:S02]  /*180b0*/  IADD3 R45, P5, R12, 0x5000, RZ ;  /* 0x000050000c2d7810 */ /* 0x000fe40007fbe0ff */
[----:B------:R-:W-:Y:S02]  /*180c0*/  SHF.R.U64 R28, R28, 0x3, RZ ;  /* 0x000000031c1c7819 */ /* 0x000fe400000012ff */
[----:B------:R-:W-:Y:S02]  /*180d0*/  SHF.R.U64 R32, R32, 0x3, RZ ;  /* 0x0000000320207819 */ /* 0x000fe400000012ff */
[----:B------:R-:W-:-:S02]  /*180e0*/  SHF.R.U64 R36, R36, 0x3, RZ ;  /* 0x0000000324247819 */ /* 0x000fc400000012ff */
        /* <DEDUP_REMOVED lines=17> */
[----:B------:R-:W-:Y:S02]  /*18200*/  SHF.R.U64 R44, R44, 0x3, RZ ;  /* 0x000000032c2c7819 */ /* 0x000fe400000012ff */
[----:B------:R-:W-:Y:S01]  /*18210*/  LOP3.LUT R48, R49, 0x380, RZ, 0xc0, !PT ;  /* 0x0000038031307812 */ /* 0x000fe200078ec0ff */
[----:B------:R-:W5:Y:S01]  /*18220*/  LD.E.128 R36, desc[UR38][R36.64] ;  /* 0x0000002624247980 */ /* 0x000f62000c101d00 */
[----:B------:R-:W-:Y:S02]  /*18230*/  LOP3.LUT R52, R53, 0x380, RZ, 0xc0, !PT ;  /* 0x0000038035347812 */ /* 0x000fe400078ec0ff */
[----:B------:R-:W-:Y:S01]  /*18240*/  LOP3.LUT R56, R57, 0x380, RZ, 0xc0, !PT ;  /* 0x0000038039387812 */ /* 0x000fe200078ec0ff */
[----:B------:R-:W5:Y:S01]  /*18250*/  LD.E.128 R40, desc[UR38][R40.64] ;  /* 0x0000002628287980 */ /* 0x000f62000c101d00 */
[----:B------:R-:W-:-:S02]  /*18260*/  LOP3.LUT R60, R61, 0x380, RZ, 0xc0, !PT ;  /* 0x000003803d3c7812 */ /* 0x000fc400078ec0ff */
[----:B------:R-:W-:Y:S01]  /*18270*/  LOP3.LUT R44, R44, R45, RZ, 0x3c, !PT ;  /* 0x0000002d2c2c7212 */ /* 0x000fe200078e3cff */
[----:B------:R-:W-:Y:S01]  /*18280*/  IMAD.X R45, RZ, RZ, R13, P5 ;  /* 0x000000ffff2d7224 */ /* 0x000fe200028e060d */
[----:B------:R-:W-:Y:S02]  /*18290*/  IADD3 R65, P5, R12, 0xa000, RZ ;  /* 0x0000a0000c417810 */ /* 0x000fe40007fbe0ff */
[----:B------:R-:W-:Y:S02]  /*182a0*/  SHF.R.U64 R48, R48, 0x3, RZ ;  /* 0x0000000330307819 */ /* 0x000fe400000012ff */
[----:B------:R-:W-:Y:S01]  /*182b0*/  SHF.R.U64 R52, R52, 0x3, RZ ;  /* 0x0000000334347819 */ /* 0x000fe200000012ff */
[----:B------:R-:W5:Y:S01]  /*182c0*/  LD.E.128 R44, desc[UR38][R44.64] ;  /* 0x000000262c2c7980 */ /* 0x000f62000c101d00 */
[----:B------:R-:W-:Y:S02]  /*182d0*/  SHF.R.U64 R56, R56, 0x3, RZ ;  /* 0x0000000338387819 */ /* 0x000fe400000012ff */
[----:B------:R-:W-:-:S02]  /*182e0*/  SHF.R.U64 R60, R60, 0x3, RZ ;  /* 0x000000033c3c7819 */ /* 0x000fc400000012ff */
        /* <DEDUP_REMOVED lines=14> */
[C---:B------:R-:W-:Y:S02]  /*183d0*/  IADD3 R81, P4, R12.reuse, 0xe000, RZ ;  /* 0x0000e0000c517810 */ /* 0x040fe40007f9e0ff */
[----:B------:R-:W-:Y:S01]  /*183e0*/  LOP3.LUT R11, R12, 0x380, RZ, 0xc0, !PT ;  /* 0x000003800c0b7812 */ /* 0x000fe200078ec0ff */
[----:B------:R-:W5:Y:S01]  /*183f0*/  LD.E.128 R56, desc[UR38][R56.64] ;  /* 0x0000002638387980 */ /* 0x000f62000c101d00 */
[----:B------:R-:W-:Y:S02]  /*18400*/  SHF.R.U64 R64, R64, 0x3, RZ ;  /* 0x0000000340407819 */ /* 0x000fe400000012ff */
[----:B------:R-:W-:Y:S01]  /*18410*/  LOP3.LUT R68, R69, 0x380, RZ, 0xc0, !PT ;  /* 0x0000038045447812 */ /* 0x000fe200078ec0ff */
[----:B------:R-:W5:Y:S01]  /*18420*/  LD.E.128 R60, desc[UR38][R60.64] ;  /* 0x000000263c3c7980 */ /* 0x000f62000c101d00 */
[----:B------:R-:W-:-:S02]  /*18430*/  LOP3.LUT R72, R73, 0x380, RZ, 0xc0, !PT ;  /* 0x0000038049487812 */ /* 0x000fc400078ec0ff */
[----:B------:R-:W-:Y:S02]  /*18440*/  LOP3.LUT R76, R77, 0x380, RZ, 0xc0, !PT ;  /* 0x000003804d4c7812 */ /* 0x000fe400078ec0ff */
[----:B------:R-:W-:Y:S02]  /*18450*/  LOP3.LUT R80, R81, 0x380, RZ, 0xc0, !PT ;  /* 0x0000038051507812 */ /* 0x000fe400078ec0ff */
[----:B------:R-:W-:Y:S02]  /*18460*/  SHF.R.U64 R11, R11, 0x3, RZ ;  /* 0x000000030b0b7819 */ /* 0x000fe400000012ff */
[----:B------:R-:W-:Y:S01]  /*18470*/  LOP3.LUT R64, R64, R65, RZ, 0x3c, !PT ;  /* 0x0000004140407212 */ /* 0x000fe200078e3cff */
[----:B------:R-:W-:Y:S01]  /*18480*/  IMAD.X R65, RZ, RZ, R13, P5 ;  /* 0x000000ffff417224 */ /* 0x000fe200028e060d */
[----:B------:R-:W-:Y:S02]  /*18490*/  IADD3 R10, P5, R12, 0xf000, RZ ;  /* 0x0000f0000c0a7810 */ /* 0x000fe40007fbe0ff */
[----:B------:R-:W-:-:S02]  /*184a0*/  SHF.R.U64 R68, R68, 0x3, RZ ;  /* 0x0000000344447819 */ /* 0x000fc400000012ff */
[----:B------:R-:W-:Y:S01]  /*184b0*/  SHF.R.U64 R72, R72, 0x3, RZ ;  /* 0x0000000348487819 */ /* 0x000fe200000012ff */
[--C-:B------:R-:W-:Y:S01]  /*184c0*/  IMAD.X R85, RZ, RZ, R13.reuse, P5 ;  /* 0x000000ffff557224 */ /* 0x100fe200028e060d */
[----:B------:R-:W-:Y:S01]  /*184d0*/  SHF.R.U64 R76, R76, 0x3, RZ ;  /* 0x000000034c4c7819 */ /* 0x000fe200000012ff */
[----:B------:R-:W5:Y:S01]  /*184e0*/  LD.E.128 R64, desc[UR38][R64.64] ;  /* 0x0000002640407980 */ /* 0x000f62000c101d00 */
[----:B------:R-:W-:Y:S02]  /*184f0*/  SHF.R.U64 R80, R80, 0x3, RZ ;  /* 0x0000000350507819 */ /* 0x000fe400000012ff */
        /* <DEDUP_REMOVED lines=9> */
[----:B------:R0:W5:Y:S01]  /*18590*/  LD.E.128 R24, desc[UR38][R12.64] ;  /* 0x000000260c187980 */ /* 0x000162000c101d00 */
[----:B------:R-:W-:-:S02]  /*185a0*/  LOP3.LUT R9, R10, 0x380, RZ, 0xc0, !PT ;  /* 0x000003800a097812 */ /* 0x000fc400078ec0ff */
[----:B------:R-:W-:Y:S01]  /*185b0*/  LOP3.LUT R8, R8, 0xfffffff8, RZ, 0xc0, !PT ;  /* 0xfffffff808087812 */ /* 0x000fe200078ec0ff */
[----:B------:R-:W5:Y:S01]  /*185c0*/  LD.E.128 R68, desc[UR38][R68.64] ;  /* 0x0000002644447980 */ /* 0x000f62000c101d00 */
[----:B------:R-:W-:Y:S02]  /*185d0*/  SHF.R.U64 R9, R9, 0x3, RZ ;  /* 0x0000000309097819 */ /* 0x000fe400000012ff */
[----:B------:R-:W-:Y:S01]  /*185e0*/  SHF.R.S32.HI R11, RZ, 0x1f, R6 ;  /* 0x0000001fff0b7819 */ /* 0x000fe20000011406 */
[----:B------:R-:W5:Y:S01]  /*185f0*/  LD.E.128 R72, desc[UR38][R72.64] ;  /* 0x0000002648487980 */ /* 0x000f62000c101d00 */
[----:B------:R-:W-:Y:S01]  /*18600*/  LOP3.LUT R84, R9, R10, RZ, 0x3c, !PT ;  /* 0x0000000a09547212 */ /* 0x000fe200078e3cff */
[----:B0-----:R-:W0:Y:S01]  /*18610*/  @P1 LDC R13, c[0x0][0xbec] ;  /* 0x0002fb00ff0d1b82 */ /* 0x001e220000000800 */
[----:B------:R-:W-:Y:S01]  /*18620*/  IMAD.IADD R8, R3, 0x1, -R8 ;  /* 0x0000000103087824 */ /* 0x000fe200078e0a08 */
[----:B------:R-:W5:Y:S04]  /*18630*/  LD.E.128 R76, desc[UR38][R76.64] ;  /* 0x000000264c4c7980 */ /* 0x000f68000c101d00 */
[----:B------:R-:W5:Y:S02]  /*18640*/  LD.E.128 R80, desc[UR38][R80.64] ;  /* 0x0000002650507980 */ /* 0x000f64000c101d00 */
[----:B------:R-:W1:Y:S01]  /*18650*/  @P1 LDC R12, c[0x0][0xbf0] ;  /* 0x0002fc00ff0c1b82 */ /* 0x000e620000000800 */
[C---:B------:R-:W-:Y:S01]  /*18660*/  IMAD R9, R4.reuse, UR5, R5 ;  /* 0x0000000504097c24 */ /* 0x040fe2000f8e0205 */
[----:B------:R-:W5:Y:S01]  /*18670*/  LD.E.128 R84, desc[UR38][R84.64] ;  /* 0x0000002654547980 */ /* 0x000f62000c101d00 */
[----:B------:R-:W-:Y:S01]  /*18680*/  IMAD.WIDE.U32 R4, R4, UR4, RZ ;  /* 0x0000000404047c25 */ /* 0x000fe2000f8e00ff */
[----:B------:R-:W-:Y:S01]  /*18690*/  ULDC.64 UR4, c[0x0][0xae8] ;  /* 0x0002ba0000047ab9 */ /* 0x000fe20000000a00 */
[----:B------:R-:W-:Y:S01]  /*186a0*/  @!PT LDS RZ, [RZ] ;  /* 0x00000000fffff984 */ /* 0x000fe20000000800 */
[----:B------:R-:W-:Y:S01]  /*186b0*/  @!PT LDS RZ, [RZ] ;  /* 0x00000000fffff984 */ /* 0x000fe20000000800 */
[----:B------:R-:W-:Y:S01]  /*186c0*/  @!PT LDS RZ, [RZ] ;  /* 0x00000000fffff984 */ /* 0x000fe20000000800 */
[----:B------:R-:W-:Y:S01]  /*186d0*/  @!PT LDS RZ, [RZ] ;  /* 0x00000000fffff984 */ /* 0x000fe20000000800 */
[----:B------:R2:W-:Y:S06]  /*186e0*/  MEMBAR.ALL.CTA ;  /* 0x0000000000007992 */ /* 0x0005ec0000008000 */
[----:B--2---:R-:W2:Y:S01]  /*186f0*/  FENCE.VIEW.ASYNC.S ;  /* 0x00000000000073c6 */ /* 0x004ea20000000000 */
[----:B------:R-:W-:-:S02]  /*18700*/  IMAD R8, R8, 0x20, R7 ;  /* 0x0000002008087824 */ /* 0x000fc400078e0207 */
[----:B------:R-:W-:Y:S02]  /*18710*/  IMAD.IADD R5, R5, 0x1, R9 ;  /* 0x0000000105057824 */ /* 0x000fe400078e0209 */
[----:B------:R-:W-:Y:S02]  /*18720*/  IMAD.IADD R10, R209, 0x1, R8 ;  /* 0x00000001d10a7824 */ /* 0x000fe400078e0208 */
[----:B------:R-:W-:-:S04]  /*18730*/  IMAD.WIDE.U32 R4, R224, UR4, R4 ;  /* 0x00000004e0047c25 */ /* 0x000fc8000f8e0004 */
[----:B0-----:R-:W-:-:S04]  /*18740*/  @P1 IMAD.HI.U32 R3, R10, R13, RZ ;  /* 0x0000000d0a031227 */ /* 0x001fc800078e00ff */
[----:B------:R-:W-:Y:S01]  /*18750*/  IMAD R5, R224, UR5, R5 ;  /* 0x00000005e0057c24 */ /* 0x000fe2000f8e0205 */
[----:B------:R-:W-:Y:S01]  /*18760*/  ULDC.64 UR4, c[0x0][0xaf0] ;  /* 0x0002bc0000047ab9 */ /* 0x000fe20000000a00 */
[----:B------:R-:W-:Y:S01]  /*18770*/  IMAD.MOV.U32 R9, RZ, RZ, R10 ;  /* 0x000000ffff097224 */ /* 0x000fe200078e000a */
[----:B-1----:R-:W-:Y:S01]  /*18780*/  @P1 SHF.R.U32.HI R9, RZ, R12, R3 ;  /* 0x0000000cff091219 */ /* 0x002fe20000011603 */
[----:B------:R-:W-:Y:S02]  /*18790*/  IMAD R11, R11, UR4, RZ ;  /* 0x000000040b0b7c24 */ /* 0x000fe4000f8e02ff */
[----:B------:R-:W-:Y:S01]  /*187a0*/  IMAD.WIDE.U32 R4, R6, UR4, R4 ;  /* 0x0000000406047c25 */ /* 0x000fe2000f8e0004 */
[----:B------:R-:W-:-:S03]  /*187b0*/  SHF.R.S32.HI R3, RZ, 0x1f, R9 ;  /* 0x0000001fff037819 */ /* 0x000fc60000011409 */
[----:B------:R-:W-:Y:S01]  /*187c0*/  IMAD R11, R6, UR5, R11 ;  /* 0x00000005060b7c24 */ /* 0x000fe2000f8e020b */
[----:B------:R-:W-:Y:S01]  /*187d0*/  ULDC.64 UR4, c[0x0][0xae0] ;  /* 0x0002b80000047ab9 */ /* 0x000fe20000000a00 */
[----:B------:R-:W-:Y:S02]  /*187e0*/  IMAD.MOV R8, RZ, RZ, -R9 ;  /* 0x000000ffff087224 */ /* 0x000fe400078e0a09 */
[----:B------:R-:W-:Y:S02]  /*187f0*/  IMAD.IADD R5, R5, 0x1, R11 ;  /* 0x0000000105057824 */ /* 0x000fe400078e020b */
[----:B------:R-:W-:Y:S02]  /*18800*/  IMAD R6, R3, UR4, RZ ;  /* 0x0000000403067c24 */ /* 0x000fe4000f8e02ff */
[----:B------:R-:W-:Y:S02]  /*18810*/  IMAD R157, R157, R8, R10 ;  /* 0x000000089d9d7224 */ /* 0x000fe400078e020a */
[----:B------:R-:W-:-:S04]  /*18820*/  IMAD.WIDE.U32 R4, R9, UR4, R4 ;  /* 0x0000000409047c25 */ /* 0x000fc8000f8e0004 */
[----:B------:R-:W-:Y:S01]  /*18830*/  IMAD R9, R9, UR5, R6 ;  /* 0x0000000509097c24 */ /* 0x000fe2000f8e0206 */
[----:B------:R-:W-:Y:S01]  /*18840*/  SHF.R.S32.HI R6, RZ, 0x1f, R157 ;  /* 0x0000001fff067819 */ /* 0x000fe2000001149d */
[----:B------:R-:W-:Y:S02]  /*18850*/  ULDC.64 UR4, c[0x0][0xad8] ;  /* 0x0002b60000047ab9 */ /* 0x000fe40000000a00 */
[----:B------:R-:W-:Y:S02]  /*18860*/  IMAD.IADD R5, R5, 0x1, R9 ;  /* 0x0000000105057824 */ /* 0x000fe400078e0209 */
[----:B------:R-:W-:Y:S02]  /*18870*/  IMAD R6, R6, UR4, RZ ;  /* 0x0000000406067c24 */ /* 0x000fe4000f8e02ff */
[----:B------:R-:W-:Y:S02]  /*18880*/  VIADD R3, R19, 0x22820 ;  /* 0x0002282013037836 */ /* 0x000fe40000000000 */
[----:B------:R-:W-:-:S04]  /*18890*/  IMAD.WIDE.U32 R4, R157, UR4, R4 ;  /* 0x000000049d047c25 */ /* 0x000fc8000f8e0004 */
[----:B------:R-:W-:Y:S01]  /*188a0*/  IMAD R21, R157, UR5, R6 ;  /* 0x000000059d157c24 */ /* 0x000fe2000f8e0206 */
[----:B------:R-:W-:Y:S01]  /*188b0*/  ULDC.64 UR4, c[0x0][0xa80] ;  /* 0x0002a00000047ab9 */ /* 0x000fe20000000a00 */
[----:B------:R-:W-:Y:S02]  /*188c0*/  PRMT R3, RZ, 0x654, R3 ;  /* 0x00000654ff037816 */ /* 0x000fe40000000003 */
[----:B------:R-:W-:Y:S01]  /*188d0*/  IMAD.IADD R21, R5, 0x1, R21 ;  /* 0x0000000105157824 */ /* 0x000fe200078e0215 */
[C---:B------:R-:W-:Y:S01]  /*188e0*/  LEA R20, P0, R4.reuse, UR4, 0x1 ;  /* 0x0000000404147c11 */ /* 0x040fe2000f8008ff */
[----:B------:R-:W-:Y:S01]  /*188f0*/  UMOV UR4, 0xffffffff ;  /* 0xffffffff00047882 */ /* 0x000fe20000000000 */
[----:B--2---:R0:W-:Y:S02]  /*18900*/  SYNCS.ARRIVE.TRANS64.RED.A1T0 RZ, [R3+URZ], RZ ;  /* 0x000000ff03ff79a7 */ /* 0x0041e4000810043f */
[----:B------:R-:W-:Y:S01]  /*18910*/  LEA.HI.X R21, R4, UR5, R21, 0x1, P0 ;  /* 0x0000000504157c11 */ /* 0x000fe200080f0c15 */
[----:B------:R-:W-:Y:S08]  /*18920*/  BRA.DIV UR4, `(.L_x_2843) ;  /* 0x000000d204607947 */ /* 0x000ff0000b800000 */
[----:B0-----:R0:W1:Y:S04]  /*18930*/  SHFL.IDX PT, R3, R21, RZ, 0x181f ;  /* 0x00181fff15037589 */ /* 0x00106800000e0000 */
[----:B------:R0:W2:Y:S02]  /*18940*/  SHFL.IDX PT, R14, R20, RZ, 0x181f ;  /* 0x00181fff140e7589 */ /* 0x0000a400000e0000 */
.L_x_3085:
[----:B------:R-:W-:Y:S01]  /*18950*/  IMAD.IADD R209, R7, 0x1, R209 ;  /* 0x0000000107d17824 */ /* 0x000fe200078e02d1 */
        /* <DEDUP_REMOVED lines=14> */
[-C--:B------:R-:W-:Y:S02]  /*18a40*/  @!P2 LEA R6, P4, R223, R14.reuse, 0x1 ;  /* 0x0000000edf06a211 */ /* 0x080fe400078808ff */
[----:B-1----:R-:W-:Y:S02]  /*18a50*/  @!P3 LEA.HI.X R5, R208, R3, R8, 0x1, P5 ;  /* 0x00000003d005b211 */ /* 0x002fe400028f0c08 */
[----:B------:R-:W-:-:S02]  /*18a60*/  @!P1 LEA R8, P5, R222, R14, 0x1 ;  /* 0x0000000ede089211 */ /* 0x000fc400078a08ff */
[-C--:B------:R-:W-:Y:S01]  /*18a70*/  @!P2 LEA.HI.X R7, R223, R3.reuse, R10, 0x1, P4 ;  /* 0x00000003df07a211 */ /* 0x080fe200020f0c0a */
        /* <DEDUP_REMOVED lines=8> */
.L_x_2845:
[----:B------:R-:W-:Y:S05]  /*18b00*/  BSYNC B1 ;  /* 0x0000000000017941 */ /* 0x000fea0003800000 */
.L_x_2844:
[----:B------:R-:W-:Y:S01]  /*18b10*/  UMOV UR4, 0xffffffff ;  /* 0xffffffff00047882 */ /* 0x000fe20000000000 */
[----:B---3-5:R-:W-:Y:S02]  /*18b20*/  SHF.R.S32.HI R24, RZ, 0x1f, R88 ;  /* 0x0000001fff187819 */ /* 0x028fe40000011458 */
[----:B------:R-:W-:Y:S05]  /*18b30*/  BRA.DIV UR4, `(.L_x_2846) ;  /* 0x000000d204107947 */ /* 0x000fea000b800000 */
[----:B-1----:R1:W3:Y:S04]  /*18b40*/  SHFL.IDX PT, R3, R21, 0x1, 0x181f ;  /* 0x00381f0015037f89 */ /* 0x0022e800000e0000 */
[----:B--2---:R1:W2:Y:S02]  /*18b50*/  SHFL.IDX PT, R14, R20, 0x1, 0x181f ;  /* 0x00381f00140e7f89 */ /* 0x0042a400000e0000 */
.L_x_3089:
        /* <DEDUP_REMOVED lines=13> */
[CC--:B------:R-:W-:Y:S02]  /*18c30*/  @!P2 LEA R6, P4, R223.reuse, R14.reuse, 0x1 ;  /* 0x0000000edf06a211 */ /* 0x0c0fe400078808ff */
[-C--:B---3--:R-:W-:Y:S02]  /*18c40*/  @!P3 LEA.HI.X R5, R208, R3.reuse, R8, 0x1, P5 ;  /* 0x00000003d005b211 */ /* 0x088fe400028f0c08 */
[-C--:B------:R-:W-:Y:S02]  /*18c50*/  @!P1 LEA R8, P5, R222, R14.reuse, 0x1 ;  /* 0x0000000ede089211 */ /* 0x080fe400078a08ff */
        /* <DEDUP_REMOVED lines=8> */
.L_x_2848:
[----:B------:R-:W-:Y:S05]  /*18ce0*/  BSYNC B1 ;  /* 0x0000000000017941 */ /* 0x000fea0003800000 */
.L_x_2847:
[----:B------:R-:W-:-:S03]  /*18cf0*/  UMOV UR4, 0xffffffff ;  /* 0xffffffff00047882 */ /* 0x000fc60000000000 */
[----:B------:R-:W-:Y:S05]  /*18d00*/  BRA.DIV UR4, `(.L_x_2849) ;  /* 0x000000ce04e47947 */ /* 0x000fea000b800000 */
[----:B---3--:R3:W0:Y:S04]  /*18d10*/  SHFL.IDX PT, R3, R21, 0x2, 0x181f ;  /* 0x00581f0015037f89 */ /* 0x00862800000e0000 */
[----:B--2---:R3:W2:Y:S02]  /*18d20*/  SHFL.IDX PT, R14, R20, 0x2, 0x181f ;  /* 0x00581f00140e7f89 */ /* 0x0046a400000e0000 */
.L_x_3093:
        /* <DEDUP_REMOVED lines=14> */
[-C--:B0-----:R-:W-:Y:S02]  /*18e10*/  @!P3 LEA.HI.X R9, R208, R3.reuse, R4, 0x1, P5 ;  /* 0x00000003d009b211 */ /* 0x081fe400028f0c04 */
        /* <DEDUP_REMOVED lines=9> */
.L_x_2851:
[----:B------:R-:W-:Y:S05]  /*18eb0*/  BSYNC B1 ;  /* 0x0000000000017941 */ /* 0x000fea0003800000 */
.L_x_2850:
[----:B------:R-:W-:-:S03]  /*18ec0*/  UMOV UR4, 0xffffffff ;  /* 0xffffffff00047882 */ /* 0x000fc60000000000 */
[----:B------:R-:W-:Y:S05]  /*18ed0*/  BRA.DIV UR4, `(.L_x_2852) ;  /* 0x000000ce04b87947 */ /* 0x000fea000b800000 */
[----:B0-----:R0:W0:Y:S04]  /*18ee0*/  SHFL.IDX PT, R3, R21, 0x3, 0x181f ;  /* 0x00781f0015037f89 */ /* 0x00102800000e0000 */
[----:B--2-4-:R2:W4:Y:S02]  /*18ef0*/  SHFL.IDX PT, R14, R20, 0x3, 0x181f ;  /* 0x00781f00140e7f89 */ /* 0x01452400000e0000 */
.L_x_3097:
[----:B------:R-:W-:-:S05]  /*18f00*/  VIADD R5, R209, 0x60 ;  /* 0x00000060d1057836 */ /* 0x000fca0000000000 */
        /* <DEDUP_REMOVED lines=9> */
[-C--:B----4-:R-:W-:Y:S02]  /*18fa0*/  @!P3 LEA R4, P0, R208, R14.reuse, 0x1 ;  /* 0x0000000ed004b211 */ /* 0x090fe400078008ff */
[CC--:B------:R-:W-:Y:S02]  /*18fb0*/  @!P4 LEA R6, P1, R223.reuse, R14.reuse, 0x1 ;  /* 0x0000000edf06c211 */ /* 0x0c0fe400078208ff */
        /* <DEDUP_REMOVED lines=13> */
.L_x_2842:
[----:B0-----:R-:W0:Y:S01]  /*19090*/  @P1 LDC R9, c[0x0][0xbec] ;  /* 0x0002fb00ff091b82 */ /* 0x001e220000000800 */
[----:B------:R-:W-:Y:S01]  /*190a0*/  ULDC.64 UR4, c[0x0][0xb08] ;  /* 0x0002c20000047ab9 */ /* 0x000fe20000000a00 */
[----:B------:R-:W-:Y:S02]  /*190b0*/  IMAD.MOV.U32 R3, RZ, RZ, R152 ;  /* 0x000000ffff037224 */ /* 0x000fe400078e0098 */
[----:B------:R-:W-:-:S04]  /*190c0*/  IMAD R5, R5, UR4, RZ ;  /* 0x0000000405057c24 */ /* 0x000fc8000f8e02ff */
[----:B------:R-:W1:Y:S01]  /*190d0*/  @P1 LDC R8, c[0x0][0xbf0] ;  /* 0x0002fc00ff081b82 */ /* 0x000e620000000800 */
[----:B0-----:R-:W-:-:S05]  /*190e0*/  @P1 IMAD.HI.U32 R9, R152, R9, RZ ;  /* 0x0000000998091227 */ /* 0x001fca00078e00ff */
[----:B-1----:R-:W-:Y:S01]  /*190f0*/  @P1 SHF.R.U32.HI R3, RZ, R8, R9 ;  /* 0x00000008ff031219 */ /* 0x002fe20000011609 */
[C---:B------:R-:W-:Y:S01]  /*19100*/  IMAD R8, R4.reuse, UR5, R5 ;  /* 0x0000000504087c24 */ /* 0x040fe2000f8e0205 */
[----:B------:R-:W-:Y:S01]  /*19110*/  SHF.R.S32.HI R9, RZ, 0x1f, R6 ;  /* 0x0000001fff097819 */ /* 0x000fe20000011406 */
[----:B------:R-:W-:Y:S01]  /*19120*/  IMAD.WIDE.U32 R4, R4, UR4, RZ ;  /* 0x0000000404047c25 */ /* 0x000fe2000f8e00ff */
[----:B------:R-:W-:-:S03]  /*19130*/  ULDC.64 UR4, c[0x0][0xb38] ;  /* 0x0002ce0000047ab9 */ /* 0x000fc60000000a00 */
        /* <DEDUP_REMOVED lines=8> */
[--C-:B------:R-:W-:Y:S02]  /*191c0*/  IMAD.MOV R6, RZ, RZ, -R3.reuse ;  /* 0x000000ffff067224 */ /* 0x100fe400078e0a03 */
        /* <DEDUP_REMOVED lines=26> */
.L_x_3100:
        /* <DEDUP_REMOVED lines=22> */
[----:B-1----:R-:W-:Y:S01]  /*194d0*/  @!P1 LEA R4, P2, R12, R11, 0x2 ;  /* 0x0000000b0c049211 */ /* 0x002fe200078410ff */
[----:B------:R-:W-:-:S03]  /*194e0*/  VIADD R24, R205, 0xa0 ;  /* 0x000000a0cd187836 */ /* 0x000fc60000000000 */
[----:B------:R-:W-:Y:S01]  /*194f0*/  @!P1 LEA.HI.X R5, R12, R10, R13, 0x2, P2 ;  /* 0x0000000a0c059211 */ /* 0x000fe200010f140d */
[C---:B------:R-:W-:Y:S01]  /*19500*/  VIADD R13, R205.reuse, 0x10 ;  /* 0x00000010cd0d7836 */ /* 0x040fe20000000000 */
[----:B------:R-:W-:Y:S01]  /*19510*/  SHF.R.S32.HI R24, RZ, 0x1f, R24 ;  /* 0x0000001fff187819 */ /* 0x000fe20000011418 */
        /* <DEDUP_REMOVED lines=13> */
[----:B------:R-:W-:Y:S01]  /*195f0*/  VIADD R13, R205, 0x20 ;  /* 0x00000020cd0d7836 */ /* 0x000fe20000000000 */
        /* <DEDUP_REMOVED lines=104> */
[C---:B------:R-:W-:Y:S01]  /*19c80*/  VIADD R15, R205.reuse, 0xa8 ;  /* 0x000000a8cd0f7836 */ /* 0x040fe20000000000 */
        /* <DEDUP_REMOVED lines=9> */
[----:B-1----:R-:W-:-:S04]  /*19d20*/  @!P0 LEA R4, P3, R21, R11, 0x2 ;  /* 0x0000000b15048211 */ /* 0x002fc800078610ff */
[-C--:B------:R-:W-:Y:S01]  /*19d30*/  @!P0 LEA.HI.X R5, R21, R10.reuse, R24, 0x2, P3 ;  /* 0x0000000a15058211 */ /* 0x080fe200018f1418 */
[C---:B------:R-:W-:Y:S02]  /*19d40*/  VIADD R24, R205.reuse, 0xb0 ;  /* 0x000000b0cd187836 */ /* 0x040fe40000000000 */
[C---:B------:R-:W-:Y:S01]  /*19d50*/  VIADD R21, R205.reuse, 0xd0 ;  /* 0x000000d0cd157836 */ /* 0x040fe20000000000 */
[C---:B--2---:R-:W-:Y:S01]  /*19d60*/  @!P2 LEA R8, P5, R14.reuse, R11, 0x2 ;  /* 0x0000000b0e08a211 */ /* 0x044fe200078a10ff */
[----:B------:R1:W-:Y:S01]  /*19d70*/  @!P0 ST.E.64 desc[UR38][R4.64], R104 ;  /* 0x0000006804008985 */ /* 0x0003e2000c101b26 */
[----:B------:R-:W-:Y:S02]  /*19d80*/  SHF.R.S32.HI R24, RZ, 0x1f, R24 ;  /* 0x0000001fff187819 */ /* 0x000fe40000011418 */
[----:B------:R-:W-:Y:S01]  /*19d90*/  @!P2 LEA.HI.X R9, R14, R10, R15, 0x2, P5 ;  /* 0x0000000a0e09a211 */ /* 0x000fe200028f140f */
[C---:B------:R-:W-:Y:S01]  /*19da0*/  VIADD R14, R205.reuse, 0xc8 ;  /* 0x000000c8cd0e7836 */ /* 0x040fe20000000000 */
[----:B------:R-:W-:Y:S01]  /*19db0*/  ISETP.GE.AND P0, PT, R12, UR4, PT ;  /* 0x000000040c007c0c */ /* 0x000fe2000bf06270 */
[----:B------:R-:W-:-:S02]  /*19dc0*/  VIADD R15, R205, 0xb8 ;  /* 0x000000b8cd0f7836 */ /* 0x000fc40000000000 */
[----:B------:R2:W-:Y:S01]  /*19dd0*/  @!P2 ST.E.64 desc[UR38][R8.64], R108 ;  /* 0x0000006c0800a985 */ /* 0x0005e2000c101b26 */
[----:B------:R-:W-:Y:S02]  /*19de0*/  ISETP.GE.AND P2, PT, R14, UR4, PT ;  /* 0x000000040e007c0c */ /* 0x000fe4000bf46270 */
[----:B------:R-:W-:Y:S02]  /*19df0*/  SHF.R.S32.HI R15, RZ, 0x1f, R15 ;  /* 0x0000001fff0f7819 */ /* 0x000fe4000001140f */
[----:B-1----:R-:W-:-:S04]  /*19e00*/  @!P4 LEA R4, P3, R20, R11, 0x2 ;  /* 0x0000000b1404c211 */ /* 0x002fc800078610ff */
[-C--:B------:R-:W-:Y:S01]  /*19e10*/  @!P4 LEA.HI.X R5, R20, R10.reuse, R24, 0x2, P3 ;  /* 0x0000000a1405c211 */ /* 0x080fe200018f1418 */
[----:B------:R-:W-:Y:S01]  /*19e20*/  VIADD R24, R205, 0xc8 ;  /* 0x000000c8cd187836 */ /* 0x000fe20000000000 */
[----:B------:R-:W-:Y:S01]  /*19e30*/  ISETP.GE.AND P3, PT, R21, UR4, PT ;  /* 0x0000000415007c0c */ /* 0x000fe2000bf66270 */
[----:B------:R-:W-:Y:S01]  /*19e40*/  VIADD R20, R205, 0xd8 ;  /* 0x000000d8cd147836 */ /* 0x000fe20000000000 */
[C---:B--2---:R-:W-:Y:S01]  /*19e50*/  @!P1 LEA R8, P5, R13.reuse, R11, 0x2 ;  /* 0x0000000b0d089211 */ /* 0x044fe200078a10ff */
[----:B------:R1:W-:Y:S01]  /*19e60*/  @!P4 ST.E.64 desc[UR38][R4.64], R112 ;  /* 0x000000700400c985 */ /* 0x0003e2000c101b26 */
[----:B------:R-:W-:Y:S02]  /*19e70*/  SHF.R.S32.HI R24, RZ, 0x1f, R24 ;  /* 0x0000001fff187819 */ /* 0x000fe40000011418 */
[----:B------:R-:W-:Y:S01]  /*19e80*/  @!P1 LEA.HI.X R9, R13, R10, R15, 0x2, P5 ;  /* 0x0000000a0d099211 */ /* 0x000fe200028f140f */
[C---:B------:R-:W-:Y:S02]  /*19e90*/  VIADD R13, R205.reuse, 0xc0 ;  /* 0x000000c0cd0d7836 */ /* 0x040fe40000000000 */
[----:B------:R-:W-:-:S02]  /*19ea0*/  VIADD R15, R205, 0xe0 ;  /* 0x000000e0cd0f7836 */ /* 0x000fc40000000000 */
        /* <DEDUP_REMOVED lines=8> */
[----:B------:R-:W-:Y:S02]  /*19f30*/  ISETP.GE.AND P0, PT, R15, UR4, PT ;  /* 0x000000040f007c0c */ /* 0x000fe4000bf06270 */
[----:B------:R-:W-:Y:S01]  /*19f40*/  @!P2 LEA.HI.X R9, R14, R10, R24, 0x2, P5 ;  /* 0x0000000a0e09a211 */ /* 0x000fe200028f1418 */
[C---:B------:R-:W-:Y:S02]  /*19f50*/  VIADD R24, R205.reuse, 0xd0 ;  /* 0x000000d0cd187836 */ /* 0x040fe40000000000 */
[----:B------:R-:W-:-:S02]  /*19f60*/  VIADD R14, R205, 0xe8 ;  /* 0x000000e8cd0e7836 */ /* 0x000fc40000000000 */
[----:B------:R2:W-:Y:S01]  /*19f70*/  @!P2 ST.E.64 desc[UR38][R8.64], R124 ;  /* 0x0000007c0800a985 */ /* 0x0005e2000c101b26 */
[----:B------:R-:W-:Y:S02]  /*19f80*/  SHF.R.S32.HI R24, RZ, 0x1f, R24 ;  /* 0x0000001fff187819 */ /* 0x000fe40000011418 */
[----:B------:R-:W-:Y:S02]  /*19f90*/  ISETP.GE.AND P2, PT, R237, UR4, PT ;  /* 0x00000004ed007c0c */ /* 0x000fe4000bf46270 */
[----:B------:R-:W-:Y:S01]  /*19fa0*/  @!P3 LEA.HI.X R13, R21, R10, R24, 0x2, P4 ;  /* 0x0000000a150db211 */ /* 0x000fe200020f1418 */
[----:B------:R-:W-:Y:S01]  /*19fb0*/  VIADD R21, R205, 0xd8 ;  /* 0x000000d8cd157836 */ /* 0x000fe20000000000 */
[----:B-1----:R-:W-:Y:S02]  /*19fc0*/  @!P1 LEA R4, P5, R20, R11, 0x2 ;  /* 0x0000000b14049211 */ /* 0x002fe400078a10ff */
[----:B------:R-:W-:Y:S01]  /*19fd0*/  ISETP.GE.AND P4, PT, R14, UR4, PT ;  /* 0x000000040e007c0c */ /* 0x000fe2000bf86270 */
[----:B------:R1:W-:Y:S01]  /*19fe0*/  @!P3 ST.E.64 desc[UR38][R12.64], R128 ;  /* 0x000000800c00b985 */ /* 0x0003e2000c101b26 */
[----:B------:R-:W-:-:S02]  /*19ff0*/  SHF.R.S32.HI R21, RZ, 0x1f, R21 ;  /* 0x0000001fff157819 */ /* 0x000fc40000011415 */
[----:B------:R-:W-:Y:S02]  /*1a000*/  ISETP.GE.AND P3, PT, R236, UR4, PT ;  /* 0x00000004ec007c0c */ /* 0x000fe4000bf66270 */
[----:B------:R-:W-:Y:S01]  /*1a010*/  @!P1 LEA.HI.X R5, R20, R10, R21, 0x2, P5 ;  /* 0x0000000a14059211 */ /* 0x000fe200028f1415 */
[----:B------:R-:W-:Y:S01]  /*1a020*/  VIADD R20, R205, 0xe0 ;  /* 0x000000e0cd147836 */ /* 0x000fe20000000000 */
[-C--:B--2---:R-:W-:Y:S02]  /*1a030*/  @!P0 LEA R8, P5, R15, R11.reuse, 0x2 ;  /* 0x0000000b0f088211 */ /* 0x084fe400078a10ff */
[----:B------:R-:W-:Y:S01]  /*1a040*/  SHF.R.S32.HI R21, RZ, 0x1f, R237 ;  /* 0x0000001fff157819 */ /* 0x000fe200000114ed */
[----:B------:R2:W-:Y:S01]  /*1a050*/  @!P1 ST.E.64 desc[UR38][R4.64], R132 ;  /* 0x0000008404009985 */ /* 0x0005e2000c101b26 */
[----:B------:R-:W-:Y:S02]  /*1a060*/  SHF.R.S32.HI R20, RZ, 0x1f, R20 ;  /* 0x0000001fff147819 */ /* 0x000fe40000011414 */
[----:B-1----:R-:W-:-:S02]  /*1a070*/  @!P4 LEA R12, P1, R14, R11, 0x2 ;  /* 0x0000000b0e0cc211 */ /* 0x002fc400078210ff */
[----:B------:R-:W-:Y:S01]  /*1a080*/  @!P0 LEA.HI.X R9, R15, R10, R20, 0x2, P5 ;  /* 0x0000000a0f098211 */ /* 0x000fe200028f1414 */
[----:B------:R-:W-:Y:S01]  /*1a090*/  VIADD R15, R205, 0xe8 ;  /* 0x000000e8cd0f7836 */ /* 0x000fe20000000000 */
[----:B------:R-:W-:-:S03]  /*1a0a0*/  SHF.R.S32.HI R20, RZ, 0x1f, R236 ;  /* 0x0000001fff147819 */ /* 0x000fc600000114ec */
[----:B------:R3:W-:Y:S01]  /*1a0b0*/  @!P0 ST.E.64 desc[UR38][R8.64], R136 ;  /* 0x0000008808008985 */ /* 0x0007e2000c101b26 */
[----:B------:R-:W-:Y:S02]  /*1a0c0*/  SHF.R.S32.HI R15, RZ, 0x1f, R15 ;  /* 0x0000001fff0f7819 */ /* 0x000fe4000001140f */
[CC--:B--2---:R-:W-:Y:S02]  /*1a0d0*/  @!P2 LEA R4, P5, R237.reuse, R11.reuse, 0x2 ;  /* 0x0000000bed04a211 */ /* 0x0c4fe400078a10ff */
[-C--:B------:R-:W-:Y:S02]  /*1a0e0*/  @!P4 LEA.HI.X R13, R14, R10.reuse, R15, 0x2, P1 ;  /* 0x0000000a0e0dc211 */ /* 0x080fe400008f140f */
[C---:B------:R-:W-:Y:S02]  /*1a0f0*/  @!P3 LEA R14, P1, R236.reuse, R11, 0x2 ;  /* 0x0000000bec0eb211 */ /* 0x040fe400078210ff */
[-C--:B------:R-:W-:Y:S01]  /*1a100*/  @!P2 LEA.HI.X R5, R237, R10.reuse, R21, 0x2, P5 ;  /* 0x0000000aed05a211 */ /* 0x080fe200028f1415 */
[----:B------:R3:W-:Y:S01]  /*1a110*/  @!P4 ST.E.64 desc[UR38][R12.64], R140 ;  /* 0x0000008c0c00c985 */ /* 0x0007e2000c101b26 */
[----:B------:R-:W-:-:S03]  /*1a120*/  @!P3 LEA.HI.X R15, R236, R10, R20, 0x2, P1 ;  /* 0x0000000aec0fb211 */ /* 0x000fc600008f1414 */
[----:B------:R3:W-:Y:S04]  /*1a130*/  @!P2 ST.E.64 desc[UR38][R4.64], R144 ;  /* 0x000000900400a985 */ /* 0x0007e8000c101b26 */
[----:B------:R3:W-:Y:S02]  /*1a140*/  @!P3 ST.E.64 desc[UR38][R14.64], R148 ;  /* 0x000000940e00b985 */ /* 0x0007e4000c101b26 */
.L_x_2856:
[----:B------:R-:W-:Y:S05]  /*1a150*/  BSYNC B1 ;  /* 0x0000000000017941 */ /* 0x000fea0003800000 */
.L_x_2855:
[----:B------:R-:W-:-:S03]  /*1a160*/  UMOV UR4, 0xffffffff ;  /* 0xffffffff00047882 */ /* 0x000fc60000000000 */
[----:B------:R-:W-:Y:S05]  /*1a170*/  BRA.DIV UR4, `(.L_x_2857) ;  /* 0x000000be04907947 */ /* 0x000fea000b800000 */
[----:B-1----:R1:W4:Y:S04]  /*1a180*/  SHFL.IDX PT, R10, R6, 0x1, 0x1c1f ;  /* 0x003c1f00060a7f89 */ /* 0x00232800000e0000 */
[----:B---3--:R1:W3:Y:S02]  /*1a190*/  SHFL.IDX PT, R14, R3, 0x1, 0x1c1f ;  /* 0x003c1f00030e7f89 */ /* 0x0082e400000e0000 */
.L_x_3104:
[----:B------:R-:W-:-:S13]  /*1a1a0*/  ISETP.GE.AND P0, PT, R7, R0, PT ;  /* 0x000000000700720c */ /* 0x000fda0003f06270 */
[----:B------:R-:W-:Y:S05]  /*1a1b0*/  @P0 BRA `(.L_x_2853) ;  /* 0x0000001c00480947 */ /* 0x000fea0003800000 */
[----:B------:R-:W-:Y:S01]  /*1a1c0*/  ULDC UR4, c[0x0][0xac8] ;  /* 0x0002b20000047ab9 */ /* 0x000fe20000000800 */
[C---:B------:R-:W-:Y:S01]  /*1a1d0*/  VIADD R9, R205.reuse, 0x8 ;  /* 0x00000008cd097836 */ /* 0x040fe20000000000 */
[C---:B------:R-:W-:Y:S01]  /*1a1e0*/  ISETP.GE.AND P2, PT, R205.reuse, UR4, PT ;  /* 0x00000004cd007c0c */ /* 0x040fe2000bf46270 */
[C---:B01----:R-:W-:Y:S02]  /*1a1f0*/  VIADD R3, R205.reuse, 0x10 ;  /* 0x00000010cd037836 */ /* 0x043fe40000000000 */
[----:B------:R-:W-:Y:S01]  /*1a200*/  VIADD R12, R205, 0x18 ;  /* 0x00000018cd0c7836 */ /* 0x000fe20000000000 */
[----:B------:R-:W-:Y:S01]  /*1a210*/  ISETP.GE.AND P3, PT, R9, UR4, PT ;  /* 0x0000000409007c0c */ /* 0x000fe2000bf66270 */
[----:B------:R-:W-:Y:S01]  /*1a220*/  VIADD R13, R205, 0x8 ;  /* 0x00000008cd0d7836 */ /* 0x000fe20000000000 */
[----:B------:R-:W-:Y:S01]  /*1a230*/  ISETP.GE.AND P1, PT, R3, UR4, PT ;  /* 0x0000000403007c0c */ /* 0x000fe2000bf26270 */
[C---:B------:R-:W-:Y:S01]  /*1a240*/  VIADD R8, R205.reuse, 0x20 ;  /* 0x00000020cd087836 */ /* 0x040fe20000000000 */
[----:B------:R-:W-:Y:S01]  /*1a250*/  ISETP.GE.AND P0, PT, R12, UR4, PT ;  /* 0x000000040c007c0c */ /* 0x000fe2000bf06270 */
[C---:B--2---:R-:W-:Y:S01]  /*1a260*/  VIADD R11, R205.reuse, 0x10 ;  /* 0x00000010cd0b7836 */ /* 0x044fe20000000000 */
[----:B------:R-:W-:Y:S01]  /*1a270*/  SHF.R.S32.HI R13, RZ, 0x1f, R13 ;  /* 0x0000001fff0d7819 */ /* 0x000fe2000001140d */
[----:B------:R-:W-:-:S02]  /*1a280*/  VIADD R24, R205, 0x68 ;  /* 0x00000068cd187836 */ /* 0x000fc40000000000 */
[----:B---3--:R-:W-:Y:S01]  /*1a290*/  @!P2 IMAD.MOV.U32 R4, RZ, RZ, R14 ;  /* 0x000000ffff04a224 */ /* 0x008fe200078e000e */
[----:B------:R-:W-:Y:S01]  /*1a2a0*/  SHF.R.S32.HI R11, RZ, 0x1f, R11 ;  /* 0x0000001fff0b7819 */ /* 0x000fe2000001140b */
[----:B----4-:R-:W-:Y:S02]  /*1a2b0*/  @!P2 IMAD.MOV.U32 R5, RZ, RZ, R10 ;  /* 0x000000ffff05a224 */ /* 0x010fe400078e000a */
[----:B------:R-:W-:Y:S01]  /*1a2c0*/  @!P3 LEA R6, P4, R9, R14, 0x2 ;  /* 0x0000000e0906b211 */ /* 0x000fe200078810ff */
[C---:B------:R-:W-:Y:S02]  /*1a2d0*/  VIADD R15, R205.reuse, 0x58 ;  /* 0x00000058cd0f7836 */ /* 0x040fe40000000000 */
[----:B------:R-:W-:Y:S01]  /*1a2e0*/  @!P2 IMAD.WIDE R4, R205, 0x4, R4 ;  /* 0x00000004cd04a825 */ /* 0x000fe200078e0204 */
[----:B------:R-:W-:Y:S02]  /*1a2f0*/  @!P3 LEA.HI.X R7, R9, R10, R13, 0x2, P4 ;  /* 0x0000000a0907b211 */ /* 0x000fe400020f140d */
[----:B------:R-:W-:Y:S01]  /*1a300*/  SHF.R.S32.HI R15, RZ, 0x1f, R15 ;  /* 0x0000001fff0f7819 */ /* 0x000fe2000001140f */
[C---:B------:R-:W-:Y:S01]  /*1a310*/  VIADD R9, R205.reuse, 0x28 ;  /* 0x00000028cd097836 */ /* 0x040fe20000000000 */
[----:B------:R0:W-:Y:S01]  /*1a320*/  @!P2 ST.E.64 desc[UR38][R4.64], R26 ;  /* 0x0000001a0400a985 */ /* 0x0001e2000c101b26 */
[----:B------:R-:W-:Y:S01]  /*1a330*/  ISETP.GE.AND P2, PT, R8, UR4, PT ;  /* 0x0000000408007c0c */ /* 0x000fe2000bf46270 */
[----:B------:R-:W-:-:S02]  /*1a340*/  VIADD R13, R205, 0x18 ;  /* 0x00000018cd0d7836 */ /* 0x000fc40000000000 */
[----:B------:R1:W-:Y:S01]  /*1a350*/  @!P3 ST.E.64 desc[UR38][R6.64], R30 ;  /* 0x0000001e0600b985 */ /* 0x0003e2000c101b26 */
[----:B------:R-:W-:Y:S01]  /*1a360*/  ISETP.GE.AND P3, PT, R9, UR4, PT ;  /* 0x0000000409007c0c */ /* 0x000fe2000bf66270 */
[C---:B------:R-:W-:Y:S01]  /*1a370*/  VIADD R25, R205.reuse, 0x78 ;  /* 0x00000078cd197836 */ /* 0x040fe20000000000 */
[----:B------:R-:W-:Y:S01]  /*1a380*/  SHF.R.S32.HI R13, RZ, 0x1f, R13 ;  /* 0x0000001fff0d7819 */ /* 0x000fe2000001140d */
[C---:B------:R-:W-:Y:S02]  /*1a390*/  VIADD R28, R205.reuse, 0x68 ;  /* 0x00000068cd1c7836 */ /* 0x040fe40000000000 */
[----:B------:R-:W-:-:S03]  /*1a3a0*/  VIADD R29, R205, 0x98 ;  /* 0x00000098cd1d7836 */ /* 0x000fc60000000000 */
[----:B------:R-:W-:Y:S02]  /*1a3b0*/  SHF.R.S32.HI R28, RZ, 0x1f, R28 ;  /* 0x0000001fff1c7819 */ /* 0x000fe4000001141c */
[C---:B0-----:R-:W-:Y:S02]  /*1a3c0*/  @!P1 LEA R4, P5, R3.reuse, R14, 0x2 ;  /* 0x0000000e03049211 */ /* 0x041fe400078a10ff */
[----:B------:R-:W-:Y:S02]  /*1a3d0*/  SHF.R.S32.HI R29, RZ, 0x1f, R29 ;  /* 0x0000001fff1d7819 */ /* 0x000fe4000001141d */
[----:B------:R-:W-:Y:S01]  /*1a3e0*/  @!P1 LEA.HI.X R5, R3, R10, R11, 0x2, P5 ;  /* 0x0000000a03059211 */ /* 0x000fe200028f140b */
[C---:B------:R-:W-:Y:S01]  /*1a3f0*/  VIADD R3, R205.reuse, 0x30 ;  /* 0x00000030cd037836 */ /* 0x040fe20000000000 */
[----:B-1----:R-:W-:Y:S01]  /*1a400*/  @!P0 LEA R6, P4, R12, R14, 0x2 ;  /* 0x0000000e0c068211 */ /* 0x002fe200078810ff */
[----:B------:R-:W-:Y:S02]  /*1a410*/  VIADD R11, R205, 0x20 ;  /* 0x00000020cd0b7836 */ /* 0x000fe40000000000 */
[----:B------:R0:W-:Y:S01]  /*1a420*/  @!P1 ST.E.64 desc[UR38][R4.64], R34 ;  /* 0x0000002204009985 */ /* 0x0001e2000c101b26 */
[----:B------:R-:W-:-:S02]  /*1a430*/  ISETP.GE.AND P1, PT, R3, UR4, PT ;  /* 0x0000000403007c0c */ /* 0x000fc4000bf26270 */
[----:B------:R-:W-:Y:S02]  /*1a440*/  SHF.R.S32.HI R11, RZ, 0x1f, R11 ;  /* 0x0000001fff0b7819 */ /* 0x000fe4000001140b */
[----:B------:R-:W-:Y:S01]  /*1a450*/  @!P0 LEA.HI.X R7, R12, R10, R13, 0x2, P4 ;  /* 0x0000000a0c078211 */ /* 0x000fe200020f140d */
[C---:B------:R-:W-:Y:S02]  /*1a460*/  VIADD R12, R205.reuse, 0x38 ;  /* 0x00000038cd0c7836 */ /* 0x040fe40000000000 */
[----:B------:R-:W-:Y:S02]  /*1a470*/  VIADD R13, R205, 0x28 ;  /* 0x00000028cd0d7836 */ /* 0x000fe40000000000 */
[----:B------:R1:W-:Y:S01]  /*1a480*/  @!P0 ST.E.64 desc[UR38][R6.64], R38 ;  /* 0x0000002606008985 */ /* 0x0003e2000c101b26 */
[----:B------:R-:W-:Y:S02]  /*1a490*/  ISETP.GE.AND P0, PT, R12, UR4, PT ;  /* 0x000000040c007c0c */ /* 0x000fe4000bf06270 */
[----:B------:R-:W-:-:S02]  /*1a4a0*/  SHF.R.S32.HI R13, RZ, 0x1f, R13 ;  /* 0x0000001fff0d7819 */ /* 0x000fc4000001140d */
[----:B0-----:R-:W-:-:S04]  /*1a4b0*/  @!P2 LEA R4, P5, R8, R14, 0x2 ;  /* 0x0000000e0804a211 */ /* 0x001fc800078a10ff */
[----:B------:R-:W-:Y:S01]  /*1a4c0*/  @!P2 LEA.HI.X R5, R8, R10, R11, 0x2, P5 ;  /* 0x0000000a0805a211 */ /* 0x000fe200028f140b */
[C---:B------:R-:W-:Y:S02]  /*1a4d0*/  VIADD R8, R205.reuse, 0x40 ;  /* 0x00000040cd087836 */ /* 0x040fe40000000000 */
[----:B------:R-:W-:Y:S01]  /*1a4e0*/  VIADD R11, R205, 0x30 ;  /* 0x00000030cd0b7836 */ /* 0x000fe20000000000 */
[C---:B-1----:R-:W-:Y:S01]  /*1a4f0*/  @!P3 LEA R6, P4, R9.reuse, R14, 0x2 ;  /* 0x0000000e0906b211 */ /* 0x042fe200078810ff */
        /* <DEDUP_REMOVED lines=9> */
[----:B0-----:R-:W-:-:S04]  /*1a590*/  @!P1 LEA R4, P5, R3, R14, 0x2 ;  /* 0x0000000e03049211 */ /* 0x001fc800078a10ff */
[----:B------:R-:W-:Y:S01]  /*1a5a0*/  @!P1 LEA.HI.X R5, R3, R10, R11, 0x2, P5 ;  /* 0x0000000a03059211 */ /* 0x000fe200028f140b */
[C---:B------:R-:W-:Y:S02]  /*1a5b0*/  VIADD R3, R205.reuse, 0x50 ;  /* 0x00000050cd037836 */ /* 0x040fe40000000000 */
[----:B------:R-:W-:Y:S01]  /*1a5c0*/  VIADD R11, R205, 0x40 ;  /* 0x00000040cd0b7836 */ /* 0x000fe20000000000 */
[C---:B-1----:R-:W-:Y:S01]  /*1a5d0*/  @!P0 LEA R6, P4, R12.reuse, R14, 0x2 ;  /* 0x0000000e0c068211 */ /* 0x042fe200078810ff */
        /* <DEDUP_REMOVED lines=12> */
[----:B------:R-:W-:Y:S01]  /*1a6a0*/  VIADD R8, R205, 0x50 ;  /* 0x00000050cd087836 */ /* 0x000fe20000000000 */
[----:B-1----:R-:W-:Y:S01]  /*1a6b0*/  @!P3 LEA R6, P4, R9, R14, 0x2 ;  /* 0x0000000e0906b211 */ /* 0x002fe200078810ff */
[----:B------:R0:W-:Y:S01]  /*1a6c0*/  @!P2 ST.E.64 desc[UR38][R4.64], R58 ;  /* 0x0000003a0400a985 */ /* 0x0001e2000c101b26 */
[----:B------:R-:W-:Y:S02]  /*1a6d0*/  ISETP.GE.AND P2, PT, R11, UR4, PT ;  /* 0x000000040b007c0c */ /* 0x000fe4000bf46270 */
[----:B------:R-:W-:Y:S01]  /*1a6e0*/  @!P3 LEA.HI.X R7, R9, R10, R12, 0x2, P4 ;  /* 0x0000000a0907b211 */ /* 0x000fe200020f140c */
[----:B------:R-:W-:Y:S01]  /*1a6f0*/  VIADD R12, R205, 0x60 ;  /* 0x00000060cd0c7836 */ /* 0x000fe20000000000 */
[----:B------:R-:W-:-:S03]  /*1a700*/  SHF.R.S32.HI R8, RZ, 0x1f, R8 ;  /* 0x0000001fff087819 */ /* 0x000fc60000011408 */
[----:B------:R1:W-:Y:S01]  /*1a710*/  @!P3 ST.E.64 desc[UR38][R6.64], R62 ;  /* 0x0000003e0600b985 */ /* 0x0003e2000c101b26 */
[----:B------:R-:W-:Y:S02]  /*1a720*/  ISETP.GE.AND P3, PT, R24, UR4, PT ;  /* 0x0000000418007c0c */ /* 0x000fe4000bf66270 */
[----:B------:R-:W-:Y:S02]  /*1a730*/  SHF.R.S32.HI R12, RZ, 0x1f, R12 ;  /* 0x0000001fff0c7819 */ /* 0x000fe4000001140c */
[----:B0-----:R-:W-:-:S04]  /*1a740*/  @!P1 LEA R4, P5, R3, R14, 0x2 ;  /* 0x0000000e03049211 */ /* 0x001fc800078a10ff */
[----:B------:R-:W-:Y:S01]  /*1a750*/  @!P1 LEA.HI.X R5, R3, R10, R8, 0x2, P5 ;  /* 0x0000000a03059211 */ /* 0x000fe200028f1408 */
[----:B------:R-:W-:Y:S01]  /*1a760*/  VIADD R3, R205, 0x70 ;  /* 0x00000070cd037836 */ /* 0x000fe20000000000 */
[-C--:B------:R-:W-:Y:S02]  /*1a770*/  @!P2 LEA R8, P5, R11, R14.reuse, 0x2 ;  /* 0x0000000e0b08a211 */ /* 0x080fe400078a10ff */
[----:B-1----:R-:W-:Y:S01]  /*1a780*/  @!P0 LEA R6, P4, R13, R14, 0x2 ;  /* 0x0000000e0d068211 */ /* 0x002fe200078810ff */
        /* <DEDUP_REMOVED lines=9> */
[----:B------:R-:W-:Y:S01]  /*1a820*/  @!P3 LEA.HI.X R13, R24, R10, R28, 0x2, P4 ;  /* 0x0000000a180db211 */ /* 0x000fe200020f141c */
[----:B------:R2:W-:Y:S01]  /*1a830*/  @!P2 ST.E.64 desc[UR38][R8.64], R74 ;  /* 0x0000004a0800a985 */ /* 0x0005e2000c101b26 */
[----:B------:R-:W-:Y:S01]  /*1a840*/  ISETP.GE.AND P2, PT, R11, UR4, PT ;  /* 0x000000040b007c0c */ /* 0x000fe2000bf46270 */
[C---:B------:R-:W-:Y:S01]  /*1a850*/  VIADD R24, R205.reuse, 0x88 ;  /* 0x00000088cd187836 */ /* 0x040fe20000000000 */
[----:B------:R-:W-:Y:S01]  /*1a860*/  SHF.R.S32.HI R15, RZ, 0x1f, R15 ;  /* 0x0000001fff0f7819 */ /* 0x000fe2000001140f */
[----:B------:R-:W-:Y:S01]  /*1a870*/  VIADD R28, R205, 0x78 ;  /* 0x00000078cd1c7836 */ /* 0x000fe20000000000 */
[C---:B------:R-:W-:Y:S01]  /*1a880*/  @!P1 LEA R20, P5, R3.reuse, R14, 0x2 ;  /* 0x0000000e03149211 */ /* 0x040fe200078a10ff */
[----:B------:R3:W-:Y:S01]  /*1a890*/  @!P3 ST.E.64 desc[UR38][R12.64], R78 ;  /* 0x0000004e0c00b985 */ /* 0x0007e2000c101b26 */
[----:B------:R-:W-:Y:S02]  /*1a8a0*/  ISETP.GE.AND P3, PT, R24, UR4, PT ;  /* 0x0000000418007c0c */ /* 0x000fe4000bf66270 */
[----:B------:R-:W-:Y:S01]  /*1a8b0*/  @!P1 LEA.HI.X R21, R3, R10, R15, 0x2, P5 ;  /* 0x0000000a03159211 */ /* 0x000fe200028f140f */
[----:B------:R-:W-:Y:S01]  /*1a8c0*/  VIADD R3, R205, 0x90 ;  /* 0x00000090cd037836 */ /* 0x000fe20000000000 */
[----:B0-----:R-:W-:Y:S01]  /*1a8d0*/  @!P0 LEA R4, P4, R25, R14, 0x2 ;  /* 0x0000000e19048211 */ /* 0x001fe200078810ff */
[----:B------:R-:W-:Y:S01]  /*1a8e0*/  VIADD R15, R205, 0x80 ;  /* 0x00000080cd0f7836 */ /* 0x000fe20000000000 */
[----:B------:R-:W-:Y:S01]  /*1a8f0*/  SHF.R.S32.HI R28, RZ, 0x1f, R28 ;  /* 0x0000001fff1c7819 */ /* 0x000fe2000001141c */
[----:B------:R0:W-:Y:S01]  /*1a900*/  @!P1 ST.E.64 desc[UR38][R20.64], R82 ;  /* 0x0000005214009985 */ /* 0x0001e2000c101b26 */
[----:B------:R-:W-:-:S02]  /*1a910*/  ISETP.GE.AND P1, PT, R3, UR4, PT ;  /* 0x0000000403007c0c */ /* 0x000fc4000bf26270 */
[----:B------:R-:W-:Y:S02]  /*1a920*/  SHF.R.S32.HI R15, RZ, 0x1f, R15 ;  /* 0x0000001fff0f7819 */ /* 0x000fe4000001140f */
[----:B-1----:R-:W-:Y:S02]  /*1a930*/  @!P2 LEA R6, P5, R11, R14, 0x2 ;  /* 0x0000000e0b06a211 */ /* 0x002fe400078a10ff */
[-C--:B------:R-:W-:Y:S01]  /*1a940*/  @!P0 LEA.HI.X R5, R25, R10.reuse, R28, 0x2, P4 ;  /* 0x0000000a19058211 */ /* 0x080fe200020f141c */
[----:B------:R-:W-:Y:S01]  /*1a950*/  VIADD R25, R205, 0x98 ;  /* 0x00000098cd197836 */ /* 0x000fe20000000000 */
[----:B------:R-:W-:Y:S01]  /*1a960*/  @!P2 LEA.HI.X R7, R11, R10, R15, 0x2, P5 ;  /* 0x0000000a0b07a211 */ /* 0x000fe200028f140f */
[C---:B------:R-:W-:Y:S01]  /*1a970*/  VIADD R28, R205.reuse, 0x88 ;  /* 0x00000088cd1c7836 */ /* 0x040fe20000000000 */
[----:B--2---:R-:W-:Y:S01]  /*1a980*/  @!P3 LEA R8, P4, R24, R14, 0x2 ;  /* 0x0000000e1808b211 */ /* 0x004fe200078810ff */
[----:B------:R-:W-:Y:S01]  /*1a990*/  VIADD R11, R205, 0xa0 ;  /* 0x000000a0cd0b7836 */ /* 0x000fe20000000000 */
[----:B------:R1:W-:Y:S01]  /*1a9a0*/  @!P0 ST.E.64 desc[UR38][R4.64], R86 ;  /* 0x0000005604008985 */ /* 0x0003e2000c101b26 */
[----:B------:R-:W-:Y:S01]  /*1a9b0*/  ISETP.GE.AND P0, PT, R25, UR4, PT ;  /* 0x0000000419007c0c */ /* 0x000fe2000bf06270 */
[----:B------:R-:W-:Y:S01]  /*1a9c0*/  VIADD R15, R205, 0x90 ;  /* 0x00000090cd0f7836 */ /* 0x000fe20000000000 */
[----:B------:R-:W-:Y:S01]  /*1a9d0*/  SHF.R.S32.HI R28, RZ, 0x1f, R28 ;  /* 0x0000001fff1c7819 */ /* 0x000fe2000001141c */
[----:B------:R2:W-:Y:S01]  /*1a9e0*/  @!P2 ST.E.64 desc[UR38][R6.64], R90 ;  /* 0x0000005a0600a985 */ /* 0x0005e2000c101b26 */
[----:B------:R-:W-:-:S02]  /*1a9f0*/  ISETP.GE.AND P2, PT, R11, UR4, PT ;  /* 0x000000040b007c0c */ /* 0x000fc4000bf46270 */
[----:B------:R-:W-:Y:S01]  /*1aa00*/  @!P3 LEA.HI.X R9, R24, R10, R28, 0x2, P4 ;  /* 0x0000000a1809b211 */ /* 0x000fe200020f141c */
[C---:B------:R-:W-:Y:S01]  /*1aa10*/  VIADD R28, R205.reuse, 0xa8 ;  /* 0x000000a8cd1c7836 */ /* 0x040fe20000000000 */
[----:B------:R-:W-:Y:S01]  /*1aa20*/  SHF.R.S32.HI R15, RZ, 0x1f, R15 ;  /* 0x0000001fff0f7819 */ /* 0x000fe2000001140f */
[----:B------:R-:W-:Y:S01]  /*1aa30*/  VIADD R24, R205, 0xa0 ;  /* 0x000000a0cd187836 */ /* 0x000fe20000000000 */
[C---:B---3--:R-:W-:Y:S01]  /*1aa40*/  @!P1 LEA R12, P5, R3.reuse, R14, 0x2 ;  /* 0x0000000e030c9211 */ /* 0x048fe200078a10ff */
[----:B------:R3:W-:Y:S01]  /*1aa50*/  @!P3 ST.E.64 desc[UR38][R8.64], R94 ;  /* 0x0000005e0800b985 */ /* 0x0007e2000c101b26 */
[----:B------:R-:W-:Y:S02]  /*1aa60*/  ISETP.GE.AND P4, PT, R28, UR4, PT ;  /* 0x000000041c007c0c */ /* 0x000fe4000bf86270 */
[----:B------:R-:W-:Y:S01]  /*1aa70*/  @!P1 LEA.HI.X R13, R3, R10, R15, 0x2, P5 ;  /* 0x0000000a030d9211 */ /* 0x000fe200028f140f */
[----:B------:R-:W-:Y:S01]  /*1aa80*/  VIADD R15, R205, 0xb0 ;  /* 0x000000b0cd0f7836 */ /* 0x000fe20000000000 */
[-C--:B0-----:R-:W-:Y:S01]  /*1aa90*/  @!P0 LEA R20, P5, R25, R14.reuse, 0x2 ;  /* 0x0000000e19148211 */ /* 0x081fe200078a10ff */
[----:B------:R-:W-:Y:S01]  /*1aaa0*/  VIADD R3, R205, 0xb8 ;  /* 0x000000b8cd037836 */ /* 0x000fe20000000000 */
[----:B------:R-:W-:Y:S01]  /*1aab0*/  SHF.R.S32.HI R24, RZ, 0x1f, R24 ;  /* 0x0000001fff187819 */ /* 0x000fe20000011418 */
[----:B------:R0:W-:Y:S01]  /*1aac0*/  @!P1 ST.E.64 desc[UR38][R12.64], R98 ;  /* 0x000000620c009985 */ /* 0x0001e2000c101b26 */
[----:B-1----:R-:W-:-:S02]  /*1aad0*/  @!P2 LEA R4, P1, R11, R14, 0x2 ;  /* 0x0000000e0b04a211 */ /* 0x002fc400078210ff */
[----:B------:R-:W-:Y:S02]  /*1aae0*/  ISETP.GE.AND P3, PT, R15, UR4, PT ;  /* 0x000000040f007c0c */ /* 0x000fe4000bf66270 */
[-C--:B------:R-:W-:Y:S01]  /*1aaf0*/  @!P0 LEA.HI.X R21, R25, R10.reuse, R29, 0x2, P5 ;  /* 0x0000000a19158211 */ /* 0x080fe200028f141d */
[----:B------:R-:W-:Y:S01]  /*1ab00*/  VIADD R29, R205, 0xa8 ;  /* 0x000000a8cd1d7836 */ /* 0x000fe20000000000 */
[----:B------:R-:W-:Y:S01]  /*1ab10*/  @!P2 LEA.HI.X R5, R11, R10, R24, 0x2, P1 ;  /* 0x0000000a0b05a211 */ /* 0x000fe200008f1418 */
[----:B------:R-:W-:Y:S01]  /*1ab20*/  VIADD R25, R205, 0xc8 ;  /* 0x000000c8cd197836 */ /* 0x000fe20000000000 */
[----:B------:R-:W-:Y:S01]  /*1ab30*/  ISETP.GE.AND P1, PT, R3, UR4, PT ;  /* 0x0000000403007c0c */ /* 0x000fe2000bf26270 */
[----:B------:R-:W-:Y:S01]  /*1ab40*/  @!P0 ST.E.64 desc[UR38][R20.64], R102 ;  /* 0x0000006614008985 */ /* 0x000fe2000c101b26 */
[-C--:B--2---:R-:W-:Y:S01]  /*1ab50*/  @!P4 LEA R6, P0, R28, R14.reuse, 0x2 ;  /* 0x0000000e1c06c211 */ /* 0x084fe200078010ff */
[C---:B------:R-:W-:Y:S01]  /*1ab60*/  VIADD R24, R205.reuse, 0xb0 ;  /* 0x000000b0cd187836 */ /* 0x040fe20000000000 */
[----:B------:R-:W-:Y:S01]  /*1ab70*/  SHF.R.S32.HI R29, RZ, 0x1f, R29 ;  /* 0x0000001fff1d7819 */ /* 0x000fe2000001141d */
[----:B------:R-:W-:Y:S01]  /*1ab80*/  VIADD R11, R205, 0xc0 ;  /* 0x000000c0cd0b7836 */ /* 0x000fe20000000000 */
[----:B------:R1:W-:Y:S01]  /*1ab90*/  @!P2 ST.E.64 desc[UR38][R4.64], R106 ;  /* 0x0000006a0400a985 */ /* 0x0003e2000c101b26 */
[----:B---3--:R-:W-:-:S02]  /*1aba0*/  @!P3 LEA R8, P5, R15, R14, 0x2 ;  /* 0x0000000e0f08b211 */ /* 0x008fc400078a10ff */
[----:B------:R-:W-:Y:S01]  /*1abb0*/  @!P4 LEA.HI.X R7, R28, R10, R29, 0x2, P0 ;  /* 0x0000000a1c07c211 */ /* 0x000fe200000f141d */
[----:B------:R-:W-:Y:S01]  /*1abc0*/  VIADD R28, R205, 0xb8 ;  /* 0x000000b8cd1c7836 */ /* 0x000fe20000000000 */
[----:B------:R-:W-:Y:S02]  /*1abd0*/  SHF.R.S32.HI R24, RZ, 0x1f, R24 ;  /* 0x0000001fff187819 */ /* 0x000fe40000011418 */
[----:B------:R-:W-:Y:S01]  /*1abe0*/  ISETP.GE.AND P0, PT, R25, UR4, PT ;  /* 0x0000000419007c0c */ /* 0x000fe2000bf06270 */
[----:B------:R2:W-:Y:S01]  /*1abf0*/  @!P4 ST.E.64 desc[UR38][R6.64], R110 ;  /* 0x0000006e0600c985 */ /* 0x0005e2000c101b26 */
[----:B------:R-:W-:Y:S02]  /*1ac00*/  ISETP.GE.AND P2, PT, R11, UR4, PT ;  /* 0x000000040b007c0c */ /* 0x000fe4000bf46270 */
[----:B0-----:R-:W-:Y:S02]  /*1ac10*/  @!P1 LEA R12, P4, R3, R14, 0x2 ;  /* 0x0000000e030c9211 */ /* 0x001fe400078810ff */
[----:B------:R-:W-:-:S02]  /*1ac20*/  SHF.R.S32.HI R28, RZ, 0x1f, R28 ;  /* 0x0000001fff1c7819 */ /* 0x000fc4000001141c */
[-C--:B------:R-:W-:Y:S01]  /*1ac30*/  @!P3 LEA.HI.X R9, R15, R10.reuse, R24, 0x2, P5 ;  /* 0x0000000a0f09b211 */ /* 0x080fe200028f1418 */
[----:B------:R-:W-:Y:S01]  /*1ac40*/  VIADD R15, R205, 0xd0 ;  /* 0x000000d0cd0f7836 */ /* 0x000fe20000000000 */
[----:B------:R-:W-:Y:S01]  /*1ac50*/  @!P1 LEA.HI.X R13, R3, R10, R28, 0x2, P4 ;  /* 0x0000000a030d9211 */ /* 0x000fe200020f141c */
[----:B------:R-:W-:Y:S02]  /*1ac60*/  VIADD R28, R205, 0xc8 ;  /* 0x000000c8cd1c7836 */ /* 0x000fe40000000000 */
[----:B------:R0:W-:Y:S01]  /*1ac70*/  @!P3 ST.E.64 desc[UR38][R8.64], R114 ;  /* 0x000000720800b985 */ /* 0x0001e2000c101b26 */
[----:B------:R-:W-:Y:S01]  /*1ac80*/  ISETP.GE.AND P3, PT, R15, UR4, PT ;  /* 0x000000040f007c0c */ /* 0x000fe2000bf66270 */
[----:B------:R-:W-:Y:S01]  /*1ac90*/  VIADD R24, R205, 0xc0 ;  /* 0x000000c0cd187836 */ /* 0x000fe20000000000 */
[-C--:B-1----:R-:W-:Y:S01]  /*1aca0*/  @!P0 LEA R4, P4, R25, R14.reuse, 0x2 ;  /* 0x0000000e19048211 */ /* 0x082fe200078810ff */
[----:B------:R-:W-:Y:S01]  /*1acb0*/  VIADD R3, R205, 0xd8 ;  /* 0x000000d8cd037836 */ /* 0x000fe20000000000 */
[----:B------:R-:W-:Y:S01]  /*1acc0*/  SHF.R.S32.HI R28, RZ, 0x1f, R28 ;  /* 0x0000001fff1c7819 */ /* 0x000fe2000001141c */
[----:B------:R1:W-:Y:S01]  /*1acd0*/  @!P1 ST.E.64 desc[UR38][R12.64], R118 ;  /* 0x000000760c009985 */ /* 0x0003e2000c101b26 */
[----:B------:R-:W-:-:S02]  /*1ace0*/  @!P2 LEA R20, P5, R11, R14, 0x2 ;  /* 0x0000000e0b14a211 */ /* 0x000fc400078a10ff */
[----:B------:R-:W-:Y:S02]  /*1acf0*/  SHF.R.S32.HI R24, RZ, 0x1f, R24 ;  /* 0x0000001fff187819 */ /* 0x000fe40000011418 */
[-C--:B------:R-:W-:Y:S01]  /*1ad00*/  @!P0 LEA.HI.X R5, R25, R10.reuse, R28, 0x2, P4 ;  /* 0x0000000a19058211 */ /* 0x080fe200020f141c */
[----:B------:R-:W-:Y:S01]  /*1ad10*/  VIADD R25, R205, 0xd0 ;  /* 0x000000d0cd197836 */ /* 0x000fe20000000000 */
[----:B------:R-:W-:Y:S01]  /*1ad20*/  @!P2 LEA.HI.X R21, R11, R10, R24, 0x2, P5 ;  /* 0x0000000a0b15a211 */ /* 0x000fe200028f1418 */
[----:B------:R-:W-:Y:S01]  /*1ad30*/  VIADD R24, R205, 0xe0 ;  /* 0x000000e0cd187836 */ /* 0x000fe20000000000 */
[----:B------:R-:W-:Y:S01]  /*1ad40*/  ISETP.GE.AND P1, PT, R3, UR4, PT ;  /* 0x0000000403007c0c */ /* 0x000fe2000bf26270 */
[----:B------:R-:W-:Y:S01]  /*1ad50*/  VIADD R11, R205, 0xe8 ;  /* 0x000000e8cd0b7836 */ /* 0x000fe20000000000 */
[----:B------:R-:W-:Y:S01]  /*1ad60*/  SHF.R.S32.HI R25, RZ, 0x1f, R25 ;  /* 0x0000001fff197819 */ /* 0x000fe20000011419 */
[----:B------:R3:W-:Y:S01]  /*1ad70*/  @!P2 ST.E.64 desc[UR38][R20.64], R122 ;  /* 0x0000007a1400a985 */ /* 0x0007e2000c101b26 */
[----:B--2---:R-:W-:-:S02]  /*1ad80*/  @!P3 LEA R6, P5, R15, R14, 0x2 ;  /* 0x0000000e0f06b211 */ /* 0x004fc400078a10ff */
[----:B------:R-:W-:Y:S01]  /*1ad90*/  ISETP.GE.AND P4, PT, R24, UR4, PT ;  /* 0x0000000418007c0c */ /* 0x000fe2000bf86270 */
[----:B------:R2:W-:Y:S01]  /*1ada0*/  @!P0 ST.E.64 desc[UR38][R4.64], R126 ;  /* 0x0000007e04008985 */ /* 0x0005e2000c101b26 */
[----:B------:R-:W-:Y:S01]  /*1adb0*/  @!P3 LEA.HI.X R7, R15, R10, R25, 0x2, P5 ;  /* 0x0000000a0f07b211 */ /* 0x000fe200028f1419 */
[----:B------:R-:W-:Y:S01]  /*1adc0*/  VIADD R15, R205, 0xd8 ;  /* 0x000000d8cd0f7836 */ /* 0x000fe20000000000 */
[----:B------:R-:W-:Y:S01]  /*1add0*/  ISETP.GE.AND P2, PT, R11, UR4, PT ;  /* 0x000000040b007c0c */ /* 0x000fe2000bf46270 */
[----:B------:R-:W-:Y:S01]  /*1ade0*/  VIADD R25, R205, 0xe0 ;  /* 0x000000e0cd197836 */ /* 0x000fe20000000000 */
[----:B------:R-:W-:Y:S01]  /*1adf0*/  ISETP.GE.AND P0, PT, R237, UR4, PT ;  /* 0x00000004ed007c0c */ /* 0x000fe2000bf06270 */
[----:B------:R2:W-:Y:S01]  /*1ae00*/  @!P3 ST.E.64 desc[UR38][R6.64], R130 ;  /* 0x000000820600b985 */ /* 0x0005e2000c101b26 */
[----:B------:R-:W-:Y:S02]  /*1ae10*/  SHF.R.S32.HI R15, RZ, 0x1f, R15 ;  /* 0x0000001fff0f7819 */ /* 0x000fe4000001140f */
[----:B0-----:R-:W-:-:S02]  /*1ae20*/  @!P1 LEA R8, P5, R3, R14, 0x2 ;  /* 0x0000000e03089211 */ /* 0x001fc400078a10ff */
[----:B------:R-:W-:Y:S02]  /*1ae30*/  SHF.R.S32.HI R25, RZ, 0x1f, R25 ;  /* 0x0000001fff197819 */ /* 0x000fe40000011419 */
[----:B------:R-:W-:Y:S01]  /*1ae40*/  @!P1 LEA.HI.X R9, R3, R10, R15, 0x2, P5 ;  /* 0x0000000a03099211 */ /* 0x000fe200028f140f */
[----:B------:R-:W-:Y:S01]  /*1ae50*/  VIADD R15, R205, 0xe8 ;  /* 0x000000e8cd0f7836 */ /* 0x000fe20000000000 */
[CC--:B-1----:R-:W-:Y:S02]  /*1ae60*/  @!P4 LEA R12, P3, R24.reuse, R14.reuse, 0x2 ;  /* 0x0000000e180cc211 */ /* 0x0c2fe400078610ff */
[----:B---3--:R-:W-:Y:S01]  /*1ae70*/  @!P2 LEA R20, P5, R11, R14, 0x2 ;  /* 0x0000000e0b14a211 */ /* 0x008fe200078a10ff */
[----:B------:R2:W-:Y:S01]  /*1ae80*/  @!P1 ST.E.64 desc[UR38][R8.64], R134 ;  /* 0x0000008608009985 */ /* 0x0005e2000c101b26 */
[----:B------:R-:W-:Y:S02]  /*1ae90*/  SHF.R.S32.HI R15, RZ, 0x1f, R15 ;  /* 0x0000001fff0f7819 */ /* 0x000fe4000001140f */
[----:B------:R-:W-:-:S02]  /*1aea0*/  @!P4 LEA.HI.X R13, R24, R10, R25, 0x2, P3 ;  /* 0x0000000a180dc211 */ /* 0x000fc400018f1419 */
[----:B------:R-:W-:Y:S02]  /*1aeb0*/  SHF.R.S32.HI R3, RZ, 0x1f, R237 ;  /* 0x0000001fff037819 */ /* 0x000fe400000114ed */
[----:B------:R-:W-:Y:S01]  /*1aec0*/  @!P0 LEA R24, P3, R237, R14, 0x2 ;  /* 0x0000000eed188211 */ /* 0x000fe200078610ff */
[----:B------:R2:W-:Y:S01]  /*1aed0*/  @!P4 ST.E.64 desc[UR38][R12.64], R138 ;  /* 0x0000008a0c00c985 */ /* 0x0005e2000c101b26 */
[-C--:B------:R-:W-:Y:S02]  /*1aee0*/  @!P2 LEA.HI.X R21, R11, R10.reuse, R15, 0x2, P5 ;  /* 0x0000000a0b15a211 */ /* 0x080fe400028f140f */
        /* <DEDUP_REMOVED lines=10> */
.L_x_2840:
[----:B------:R-:W-:Y:S01]  /*1af90*/  ULDC.64 UR4, c[0x0][0xc08] ;  /* 0x0003020000047ab9 */ /* 0x000fe20000000a00 */
[----:B------:R-:W4:Y:S01]  /*1afa0*/  LDC.64 R4, c[0x0][0xc00] ;  /* 0x00030000ff047b82 */ /* 0x000f220000000a00 */
[----:B------:R-:W-:Y:S01]  /*1afb0*/  ISETP.NE.U32.AND P0, PT, RZ, UR4, PT ;  /* 0x00000004ff007c0c */ /* 0x000fe2000bf05070 */
[----:B------:R-:W-:-:S03]  /*1afc0*/  IMAD.MOV.U32 R3, RZ, RZ, RZ ;  /* 0x000000ffff037224 */ /* 0x000fc600078e00ff */
[----:B------:R-:W-:Y:S01]  /*1afd0*/  ISETP.NE.AND.EX P1, PT, RZ, UR5, PT, P0 ;  /* 0x00000005ff007c0c */ /* 0x000fe2000bf25300 */
[----:B------:R-:W-:Y:S02]  /*1afe0*/  ULDC.64 UR4, c[0x0][0xc00] ;  /* 0x0003000000047ab9 */ /* 0x000fe40000000a00 */
[----:B------:R-:W-:-:S04]  /*1aff0*/  ISETP.NE.U32.AND P0, PT, RZ, UR4, PT ;  /* 0x00000004ff007c0c */ /* 0x000fc8000bf05070 */
[----:B------:R-:W-:-:S06]  /*1b000*/  ISETP.NE.AND.EX P0, PT, RZ, UR5, PT, P0 ;  /* 0x00000005ff007c0c */ /* 0x000fcc000bf05300 */
[----:B------:R-:W0:Y:S01]  /*1b010*/  @P1 LDC.64 R6, c[0x0][0xc08] ;  /* 0x00030200ff061b82 */ /* 0x000e220000000a00 */
[----:B------:R-:W-:Y:S02]  /*1b020*/  ULDC UR4, c[0x0][0xa88] ;  /* 0x0002a20000047ab9 */ /* 0x000fe40000000800 */
[----:B------:R-:W-:Y:S02]  /*1b030*/  IMAD.U32 R20, RZ, RZ, UR4 ;  /* 0x00000004ff147e24 */ /* 0x000fe4000f8e00ff */
[----:B----4-:R-:W-:-:S05]  /*1b040*/  IMAD.WIDE R4, R230, 0x4, R4 ;  /* 0x00000004e6047825 */ /* 0x010fca00078e0204 */
[----:B------:R4:W5:Y:S01]  /*1b050*/  @P0 LDG.E R3, desc[UR38][R4.64] ;  /* 0x0000002604030981 */ /* 0x000962000c1e1900 */
[----:B0-----:R-:W-:-:S05]  /*1b060*/  @P1 IMAD.WIDE R6, R230, 0x4, R6 ;  /* 0x00000004e6061825 */ /* 0x001fca00078e0206 */
[----:B------:R4:W5:Y:S01]  /*1b070*/  @P1 LDG.E R20, desc[UR38][R6.64] ;  /* 0x0000002606141981 */ /* 0x000962000c1e1900 */
[----:B------:R-:W-:Y:S02]  /*1b080*/  ISETP.NE.AND P2, PT, R225, RZ, PT ;  /* 0x000000ffe100720c */ /* 0x000fe40003f45270 */
[----:B------:R-:W-:Y:S01]  /*1b090*/  SHF.R.S32.HI R28, RZ, 0x1f, R230 ;  /* 0x0000001fff1c7819 */ /* 0x000fe200000114e6 */
[----:B------:R-:W0:Y:S10]  /*1b0a0*/  S2R R8, SR_TID.X ;  /* 0x0000000000087919 */ /* 0x000e340000002100 */
[----:B------:R-:W1:Y:S01]  /*1b0b0*/  @!P2 LDC R225, c[0x0][0xad4] ;  /* 0x0002b500ffe1ab82 */ /* 0x000e620000000800 */
[----:B0-----:R-:W-:Y:S01]  /*1b0c0*/  VIADD R0, R8, 0xffffff80 ;  /* 0xffffff8008007836 */ /* 0x001fe20000000000 */
[----:B-1----:R-:W-:-:S04]  /*1b0d0*/  ISETP.GT.AND P2, PT, R225, 0x1, PT ;  /* 0x00000001e100780c */ /* 0x002fc80003f44270 */
[----:B------:R-:W-:Y:S01]  /*1b0e0*/  ISETP.GT.AND P3, PT, R0, 0x7f, PT ;  /* 0x0000007f0000780c */ /* 0x000fe20003f64270 */
[----:B----4-:R-:W-:-:S12]  /*1b0f0*/  @P1 BRA `(.L_x_2858) ;  /* 0x0000000000101947 */ /* 0x010fd80003800000 */
[----:B------:R-:W-:Y:S05]  /*1b100*/  @!P0 BRA `(.L_x_2858) ;  /* 0x00000000000c8947 */ /* 0x000fea0003800000 */
[----:B------:R-:W4:Y:S04]  /*1b110*/  LDG.E R7, desc[UR38][R4.64] ;  /* 0x0000002604077981 */ /* 0x000f28000c1e1900 */
[----:B-----5:R-:W4:Y:S02]  /*1b120*/  LDG.E R20, desc[UR38][R4.64+0x4] ;  /* 0x0000042604147981 */ /* 0x020f24000c1e1900 */
[----:B----4-:R-:W-:-:S07]  /*1b130*/  IMAD.IADD R20, R20, 0x1, -R7 ;  /* 0x0000000114147824 */ /* 0x010fce00078e0a07 */
.L_x_2858:
[----:B------:R-:W-:Y:S01]  /*1b140*/  BSSY B1, `(.L_x_2859) ;  /* 0x0000035000017945 */ /* 0x000fe20003800000 */
[----:B------:R-:W-:Y:S02]  /*1b150*/  SEL R27, R230, RZ, !P0 ;  /* 0x000000ffe61b7207 */ /* 0x000fe40004000000 */
[----:B------:R-:W-:Y:S02]  /*1b160*/  SEL R28, R28, RZ, !P0 ;  /* 0x000000ff1c1c7207 */ /* 0x000fe40004000000 */
[----:B-----5:R-:W-:Y:S01]  /*1b170*/  SHF.R.S32.HI R26, RZ, 0x1f, R3 ;  /* 0x0000001fff1a7819 */ /* 0x020fe20000011403 */
[----:B------:R-:W-:Y:S06]  /*1b180*/  @P3 BRA `(.L_x_2860) ;  /* 0x0000000000c03947 */ /* 0x000fec0003800000 */
[----:B------:R-:W0:Y:S01]  /*1b190*/  LDC R31, c[0x0][0xbe8] ;  /* 0x0002fa00ff1f7b82 */ /* 0x000e220000000800 */
[----:B------:R-:W-:Y:S01]  /*1b1a0*/  IADD3 R29, R209, -0x80, R8 ;  /* 0xffffff80d11d7810 */ /* 0x000fe20007ffe008 */
[----:B0-----:R-:W-:-:S05]  /*1b1b0*/  IMAD R0, R20, R31, RZ ;  /* 0x0000001f14007224 */ /* 0x001fca00078e02ff */
        /* <DEDUP_REMOVED lines=9> */
[----:B------:R-:W1:Y:S08]  /*1b250*/  LDC.64 R12, c[0x0][R24+0x220] ;  /* 0x00008800180c7b82 */ /* 0x000e700000000a00 */
[----:B------:R-:W4:Y:S08]  /*1b260*/  LDC.64 R14, c[0x0][R24+0x218] ;  /* 0x00008600180e7b82 */ /* 0x000f300000000a00 */
[----:B------:R-:W5:Y:S08]  /*1b270*/  LDC.64 R8, c[0x0][R24+0x228] ;  /* 0x00008a0018087b82 */ /* 0x000f700000000a00 */
[----:B------:R-:W2:Y:S08]  /*1b280*/  LDC.64 R6, c[0x0][R24+0x210] ;  /* 0x0000840018067b82 */ /* 0x000eb00000000a00 */
[----:B------:R-:W3:Y:S08]  /*1b290*/  @P1 LDC R0, c[0x0][0xbec] ;  /* 0x0002fb00ff001b82 */ /* 0x000ef00000000800 */
[----:B------:R-:W5:Y:S01]  /*1b2a0*/  @P1 LDC R33, c[0x0][0xbf0] ;  /* 0x0002fc00ff211b82 */ /* 0x000f620000000800 */
[----:B-1----:R-:W-:-:S07]  /*1b2b0*/  IMAD R13, R13, R27, RZ ;  /* 0x0000001b0d0d7224 */ /* 0x002fce00078e02ff */
[----:B0-----:R-:W0:Y:S01]  /*1b2c0*/  @!P0 LDC R4, c[0x0][0xb50] ;  /* 0x0002d400ff048b82 */ /* 0x001e220000000800 */
[----:B------:R-:W-:-:S04]  /*1b2d0*/  IMAD.WIDE.U32 R10, R12, R27, RZ ;  /* 0x0000001b0c0a7225 */ /* 0x000fc800078e00ff */
[----:B------:R-:W-:Y:S02]  /*1b2e0*/  IMAD R13, R12, R28, R13 ;  /* 0x0000001c0c0d7224 */ /* 0x000fe400078e020d */
[----:B---3--:R-:W-:Y:S01]  /*1b2f0*/  @P1 IMAD.HI.U32 R0, R29, R0, RZ ;  /* 0x000000001d001227 */ /* 0x008fe200078e00ff */
[----:B------:R-:W1:Y:S03]  /*1b300*/  @!P0 LDC R5, c[0x0][0xb54] ;  /* 0x0002d500ff058b82 */ /* 0x000e660000000800 */
        /* <DEDUP_REMOVED lines=15> */
[----:B--2---:R-:W-:Y:S01]  /*1b400*/  IMAD R0, R7, R11, RZ ;  /* 0x0000000b07007224 */ /* 0x004fe200078e02ff */
[----:B------:R-:W-:-:S05]  /*1b410*/  SHF.R.S32.HI R13, RZ, 0x1f, R11 ;  /* 0x0000001fff0d7819 */ /* 0x000fca000001140b */
[C---:B------:R-:W-:Y:S02]  /*1b420*/  IMAD R13, R6.reuse, R13, R0 ;  /* 0x0000000d060d7224 */ /* 0x040fe400078e0200 */
[----:B------:R-:W-:-:S04]  /*1b430*/  IMAD.WIDE.U32 R6, R6, R11, R8 ;  /* 0x0000000b06067225 */ /* 0x000fc800078e0008 */
[----:B------:R-:W-:Y:S01]  /*1b440*/  IMAD.IADD R0, R7, 0x1, R13 ;  /* 0x0000000107007824 */ /* 0x000fe200078e020d */
[----:B0-----:R-:W-:Y:S01]  /*1b450*/  LEA R4, P0, R6, R4, 0x2 ;  /* 0x0000000406047211 */ /* 0x001fe200078010ff */
[----:B------:R-:W-:-:S03]  /*1b460*/  IMAD.MOV.U32 R7, RZ, RZ, -0x800000 ;  /* 0xff800000ff077424 */ /* 0x000fc600078e00ff */
[----:B-1----:R-:W-:-:S05]  /*1b470*/  LEA.HI.X R5, R6, R5, R0, 0x2, P0 ;  /* 0x0000000506057211 */ /* 0x002fca00000f1400 */
[----:B------:R0:W-:Y:S04]  /*1b480*/  STG.E desc[UR38][R4.64], R7 ;  /* 0x0000000704007986 */ /* 0x0001e8000c101926 */
.L_x_2860:
[----:B------:R-:W-:Y:S05]  /*1b490*/  BSYNC B1 ;  /* 0x0000000000017941 */ /* 0x000fea0003800000 */
.L_x_2859:
[----:B------:R-:W-:Y:S05]  /*1b4a0*/  @P2 BRA `(.L_x_2853) ;  /* 0x00000008008c2947 */ /* 0x000fea0003800000 */
[----:B------:R-:W1:Y:S01]  /*1b4b0*/  S2R R0, SR_TID.X ;  /* 0x0000000000007919 */ /* 0x000e620000002100 */
[----:B------:R-:W4:Y:S01]  /*1b4c0*/  LDC R21, c[0x0][0xbe8] ;  /* 0x0002fa00ff157b82 */ /* 0x000f220000000800 */
[----:B------:R-:W-:Y:S01]  /*1b4d0*/  ULDC.64 UR4, c[0x0][0xaa0] ;  /* 0x0002a80000047ab9 */ /* 0x000fe20000000a00 */
[----:B------:R-:W-:Y:S01]  /*1b4e0*/  ULDC.64 UR6, c[0x0][0xaf0] ;  /* 0x0002bc0000067ab9 */ /* 0x000fe20000000a00 */
[----:B----4-:R-:W-:Y:S01]  /*1b4f0*/  ISETP.NE.AND P0, PT, R21, 0x1, PT ;  /* 0x000000011500780c */ /* 0x010fe20003f05270 */
[----:B-1----:R-:W-:Y:S02]  /*1b500*/  VIADD R6, R0, 0xffffff80 ;  /* 0xffffff8000067836 */ /* 0x002fe40000000000 */
[----:B------:R-:W-:-:S03]  /*1b510*/  IMAD R0, R26, UR4, RZ ;  /* 0x000000041a007c24 */ /* 0x000fc6000f8e02ff */
[----:B0-----:R-:W-:-:S07]  /*1b520*/  SHF.R.S32.HI R5, RZ, 0x1f, R6 ;  /* 0x0000001fff057819 */ /* 0x001fce0000011406 */
[----:B------:R-:W0:Y:S01]  /*1b530*/  @P0 LDC R8, c[0x0][0xbec] ;  /* 0x0002fb00ff080b82 */ /* 0x000e220000000800 */
[----:B------:R-:W-:Y:S01]  /*1b540*/  IMAD R7, R3, UR5, R0 ;  /* 0x0000000503077c24 */ /* 0x000fe2000f8e0200 */
[----:B------:R-:W-:Y:S01]  /*1b550*/  LEA.HI R9, R5, R6, RZ, 0x3 ;  /* 0x0000000605097211 */ /* 0x000fe200078f18ff */
[----:B------:R-:W-:Y:S01]  /*1b560*/  IMAD.WIDE.U32 R4, R3, UR4, RZ ;  /* 0x0000000403047c25 */ /* 0x000fe2000f8e00ff */
[----:B------:R-:W-:Y:S02]  /*1b570*/  ULDC.64 UR4, c[0x0][0xae8] ;  /* 0x0002ba0000047ab9 */ /* 0x000fe40000000a00 */
[----:B------:R-:W-:Y:S02]  /*1b580*/  LOP3.LUT R13, R9, 0xfffffff8, RZ, 0xc0, !PT ;  /* 0xfffffff8090d7812 */ /* 0x000fe400078ec0ff */
[----:B------:R-:W1:Y:S01]  /*1b590*/  @P0 LDC R11, c[0x0][0xbf0] ;  /* 0x0002fc00ff0b0b82 */ /* 0x000e620000000800 */
[----:B------:R-:W-:Y:S01]  /*1b5a0*/  SHF.R.S32.HI R10, RZ, 0x3, R9 ;  /* 0x00000003ff0a7819 */ /* 0x000fe20000011409 */
[----:B------:R-:W-:-:S02]  /*1b5b0*/  IMAD.IADD R5, R5, 0x1, R7 ;  /* 0x0000000105057824 */ /* 0x000fc400078e0207 */
[----:B------:R-:W-:Y:S02]  /*1b5c0*/  IMAD.IADD R0, R6, 0x1, -R13 ;  /* 0x0000000106007824 */ /* 0x000fe400078e0a0d */
[----:B------:R-:W-:-:S04]  /*1b5d0*/  IMAD.WIDE.U32 R4, R224, UR4, R4 ;  /* 0x00000004e0047c25 */ /* 0x000fc8000f8e0004 */
[----:B------:R-:W-:Y:S02]  /*1b5e0*/  IMAD R0, R0, 0x20, R10 ;  /* 0x0000002000007824 */ /* 0x000fe400078e020a */
[----:B------:R-:W-:Y:S01]  /*1b5f0*/  IMAD R5, R224, UR5, R5 ;  /* 0x00000005e0057c24 */ /* 0x000fe2000f8e0205 */
[----:B------:R-:W-:Y:S01]  /*1b600*/  ULDC.64 UR4, c[0x0][0xae0] ;  /* 0x0002b80000047ab9 */ /* 0x000fe20000000a00 */
[----:B------:R-:W-:Y:S02]  /*1b610*/  IMAD.IADD R9, R209, 0x1, R0 ;  /* 0x00000001d1097824 */ /* 0x000fe400078e0200 */
[----:B------:R-:W-:Y:S02]  /*1b620*/  IMAD R6, R28, UR6, RZ ;  /* 0x000000061c067c24 */ /* 0x000fe4000f8e02ff */
[----:B0-----:R-:W-:-:S04]  /*1b630*/  @P0 IMAD.HI.U32 R0, R9, R8, RZ ;  /* 0x0000000809000227 */ /* 0x001fc800078e00ff */
[----:B------:R-:W-:Y:S01]  /*1b640*/  IMAD.MOV.U32 R3, RZ, RZ, R9 ;  /* 0x000000ffff037224 */ /* 0x000fe200078e0009 */
[----:B-1----:R-:W-:Y:S01]  /*1b650*/  @P0 SHF.R.U32.HI R3, RZ, R11, R0 ;  /* 0x0000000bff030219 */ /* 0x002fe20000011600 */
[C---:B------:R-:W-:Y:S02]  /*1b660*/  IMAD R7, R27.reuse, UR7, R6 ;  /* 0x000000071b077c24 */ /* 0x040fe4000f8e0206 */
[----:B------:R-:W-:Y:S01]  /*1b670*/  IMAD.WIDE.U32 R4, R27, UR6, R4 ;  /* 0x000000061b047c25 */ /* 0x000fe2000f8e0004 */
[----:B------:R-:W-:-:S03]  /*1b680*/  SHF.R.S32.HI R0, RZ, 0x1f, R3 ;  /* 0x0000001fff007819 */ /* 0x000fc60000011403 */
[----:B------:R-:W-:Y:S02]  /*1b690*/  IMAD.MOV R6, RZ, RZ, -R3 ;  /* 0x000000ffff067224 */ /* 0x000fe400078e0a03 */
[----:B------:R-:W-:Y:S02]  /*1b6a0*/  IMAD.IADD R5, R5, 0x1, R7 ;  /* 0x0000000105057824 */ /* 0x000fe400078e0207 */
[----:B------:R-:W-:Y:S02]  /*1b6b0*/  IMAD R0, R0, UR4, RZ ;  /* 0x0000000400007c24 */ /* 0x000fe4000f8e02ff */
[----:B------:R-:W-:Y:S02]  /*1b6c0*/  IMAD R7, R21, R6, R9 ;  /* 0x0000000615077224 */ /* 0x000fe400078e0209 */
[----:B------:R-:W-:-:S04]  /*1b6d0*/  IMAD.WIDE.U32 R4, R3, UR4, R4 ;  /* 0x0000000403047c25 */ /* 0x000fc8000f8e0004 */
[----:B------:R-:W-:Y:S01]  /*1b6e0*/  IMAD R3, R3, UR5, R0 ;  /* 0x0000000503037c24 */ /* 0x000fe2000f8e0200 */
[----:B------:R-:W-:Y:S01]  /*1b6f0*/  SHF.R.S32.HI R0, RZ, 0x1f, R7 ;  /* 0x0000001fff007819 */ /* 0x000fe20000011407 */
[----:B------:R-:W-:Y:S01]  /*1b700*/  ULDC.64 UR4, c[0x0][0xad8] ;  /* 0x0002b60000047ab9 */ /* 0x000fe20000000a00 */
[----:B------:R-:W-:Y:S02]  /*1b710*/  VIADD R6, R208, 0xc0 ;  /* 0x000000c0d0067836 */ /* 0x000fe40000000000 */
[----:B------:R-:W-:Y:S02]  /*1b720*/  IMAD.IADD R5, R5, 0x1, R3 ;  /* 0x0000000105057824 */ /* 0x000fe400078e0203 */
[----:B------:R-:W-:Y:S02]  /*1b730*/  IMAD R0, R0, UR4, RZ ;  /* 0x0000000400007c24 */ /* 0x000fe4000f8e02ff */
[----:B------:R-:W-:-:S04]  /*1b740*/  IMAD.WIDE.U32 R4, R7, UR4, R4 ;  /* 0x0000000407047c25 */ /* 0x000fc8000f8e0004 */
[----:B------:R-:W-:Y:S01]  /*1b750*/  IMAD R3, R7, UR5, R0 ;  /* 0x0000000507037c24 */ /* 0x000fe2000f8e0200 */
[----:B------:R-:W-:Y:S01]  /*1b760*/  ULDC.64 UR4, c[0x0][0xa80] ;  /* 0x0002a00000047ab9 */ /* 0x000fe20000000a00 */
[----:B------:R-:W-:Y:S02]  /*1b770*/  SHF.R.S32.HI R7, RZ, 0x1f, R6 ;  /* 0x0000001fff077819 */ /* 0x000fe40000011406 */
[----:B------:R-:W-:Y:S01]  /*1b780*/  IMAD.IADD R3, R5, 0x1, R3 ;  /* 0x0000000105037824 */ /* 0x000fe200078e0203 */
[----:B------:R-:W-:Y:S01]  /*1b790*/  LEA R0, P0, R4, UR4, 0x1 ;  /* 0x0000000404007c11 */ /* 0x000fe2000f8008ff */
[----:B------:R-:W-:-:S03]  /*1b7a0*/  UMOV UR4, 0xffffffff ;  /* 0xffffffff00047882 */ /* 0x000fc60000000000 */
[----:B------:R-:W-:Y:S01]  /*1b7b0*/  LEA.HI.X R4, R4, UR5, R3, 0x1, P0 ;  /* 0x0000000504047c11 */ /* 0x000fe200080f0c03 */
[----:B------:R-:W-:Y:S08]  /*1b7c0*/  BRA.DIV UR4, `(.L_x_2861) ;  /* 0x000000aa04447947 */ /* 0x000ff0000b800000 */
[----:B------:R0:W1:Y:S04]  /*1b7d0*/  SHFL.IDX PT, R3, R4, RZ, 0x181f ;  /* 0x00181fff04037589 */ /* 0x00006800000e0000 */
[----:B------:R0:W4:Y:S02]  /*1b7e0*/  SHFL.IDX PT, R14, R0, RZ, 0x181f ;  /* 0x00181fff000e7589 */ /* 0x00012400000e0000 */
.L_x_3107:
[----:B------:R-:W-:Y:S01]  /*1b7f0*/  IMAD R20, R20, R21, RZ ;  /* 0x0000001514147224 */ /* 0x000fe200078e02ff */
[----:B------:R-:W-:Y:S01]  /*1b800*/  BSSY B1, `(.L_x_2862) ;  /* 0x0000018000017945 */ /* 0x000fe20003800000 */
[----:B------:R-:W-:-:S05]  /*1b810*/  IMAD.IADD R209, R10, 0x1, R209 ;  /* 0x000000010ad17824 */ /* 0x000fca00078e02d1 */
        /* <DEDUP_REMOVED lines=10> */
[CC--:B------:R-:W-:Y:S02]  /*1b8c0*/  @!P2 LEA R10, P4, R223.reuse, R14.reuse, 0x1 ;  /* 0x0000000edf0aa211 */ /* 0x0c0fe400078808ff */
[-C--:B-1----:R-:W-:Y:S02]  /*1b8d0*/  @!P3 LEA.HI.X R9, R208, R3.reuse, R5, 0x1, P5 ;  /* 0x00000003d009b211 */ /* 0x082fe400028f0c05 */
        /* <DEDUP_REMOVED lines=10> */
.L_x_2863:
[----:B------:R-:W-:Y:S05]  /*1b980*/  BSYNC B1 ;  /* 0x0000000000017941 */ /* 0x000fea0003800000 */
.L_x_2862:
[----:B------:R-:W-:-:S03]  /*1b990*/  UMOV UR4, 0xffffffff ;  /* 0xffffffff00047882 */ /* 0x000fc60000000000 */
[----:B------:R-:W-:Y:S05]  /*1b9a0*/  BRA.DIV UR4, `(.L_x_2864) ;  /* 0x000000aa04007947 */ /* 0x000fea000b800000 */
[----:B-1----:R1:W0:Y:S04]  /*1b9b0*/  SHFL.IDX PT, R3, R4, 0x1, 0x181f ;  /* 0x00381f0004037f89 */ /* 0x00222800000e0000 */
[----:B----4-:R1:W4:Y:S02]  /*1b9c0*/  SHFL.IDX PT, R14, R0, 0x1, 0x181f ;  /* 0x00381f00000e7f89 */ /* 0x01032400000e0000 */
.L_x_3111:
        /* <DEDUP_REMOVED lines=12> */
[CC--:B----4-:R-:W-:Y:S02]  /*1ba90*/  @!P3 LEA R8, P5, R208.reuse, R14.reuse, 0x1 ;  /* 0x0000000ed008b211 */ /* 0x0d0fe400078a08ff */
[CC--:B------:R-:W-:Y:S02]  /*1baa0*/  @!P2 LEA R10, P4, R223.reuse, R14.reuse, 0x1 ;  /* 0x0000000edf0aa211 */ /* 0x0c0fe400078808ff */
[-C--:B0-----:R-:W-:Y:S02]  /*1bab0*/  @!P3 LEA.HI.X R9, R208, R3.reuse, R12, 0x1, P5 ;  /* 0x00000003d009b211 */ /* 0x081fe400028f0c0c */
[-C--:B------:R-:W-:Y:S02]  /*1bac0*/  @!P1 LEA R12, P5, R222, R14.reuse, 0x1 ;  /* 0x0000000ede0c9211 */ /* 0x080fe400078a08ff */
        /* <DEDUP_REMOVED lines=8> */
.L_x_2866:
[----:B------:R-:W-:Y:S05]  /*1bb50*/  BSYNC B1 ;  /* 0x0000000000017941 */ /* 0x000fea0003800000 */
.L_x_2865:
[----:B------:R-:W-:-:S03]  /*1bb60*/  UMOV UR4, 0xffffffff ;  /* 0xffffffff00047882 */ /* 0x000fc60000000000 */
[----:B------:R-:W-:Y:S05]  /*1bb70*/  BRA.DIV UR4, `(.L_x_2867) ;  /* 0x000000a604d47947 */ /* 0x000fea000b800000 */
[----:B0-----:R0:W0:Y:S04]  /*1bb80*/  SHFL.IDX PT, R3, R4, 0x2, 0x181f ;  /* 0x00581f0004037f89 */ /* 0x00102800000e0000 */
[----:B----4-:R4:W0:Y:S02]  /*1bb90*/  SHFL.IDX PT, R14, R0, 0x2, 0x181f ;  /* 0x00581f00000e7f89 */ /* 0x01082400000e0000 */
.L_x_3115:
        /* <DEDUP_REMOVED lines=12> */
[CC--:B0-----:R-:W-:Y:S02]  /*1bc60*/  @!P3 LEA R8, P5, R208.reuse, R14.reuse, 0x1 ;  /* 0x0000000ed008b211 */ /* 0x0c1fe400078a08ff */
[CC--:B------:R-:W-:Y:S02]  /*1bc70*/  @!P2 LEA R10, P4, R223.reuse, R14.reuse, 0x1 ;  /* 0x0000000edf0aa211 */ /* 0x0c0fe400078808ff */
[-C--:B------:R-:W-:Y:S02]  /*1bc80*/  @!P3 LEA.HI.X R9, R208, R3.reuse, R12, 0x1, P5 ;  /* 0x00000003d009b211 */ /* 0x080fe400028f0c0c */
        /* <DEDUP_REMOVED lines=9> */
.L_x_2869:
[----:B------:R-:W-:Y:S05]  /*1bd20*/  BSYNC B1 ;  /* 0x0000000000017941 */ /* 0x000fea0003800000 */
.L_x_2868:
[----:B------:R-:W-:-:S03]  /*1bd30*/  UMOV UR4, 0xffffffff ;  /* 0xffffffff00047882 */ /* 0x000fc60000000000 */
[----:B------:R-:W-:Y:S05]  /*1bd40*/  BRA.DIV UR4, `(.L_x_2870) ;  /* 0x000000a604a87947 */ /* 0x000fea000b800000 */
[----:B0-----:R0:W0:Y:S04]  /*1bd50*/  SHFL.IDX PT, R3, R4, 0x3, 0x181f ;  /* 0x00781f0004037f89 */ /* 0x00102800000e0000 */
[----:B------:R0:W0:Y:S02]  /*1bd60*/  SHFL.IDX PT, R14, R0, 0x3, 0x181f ;  /* 0x00781f00000e7f89 */ /* 0x00002400000e0000 */
.L_x_3119:
        /* <DEDUP_REMOVED lines=11> */
[CC--:B------:R-:W-:Y:S02]  /*1be20*/  @!P3 LEA R4, P5, R208.reuse, R14.reuse, 0x1 ;  /* 0x0000000ed004b211 */ /* 0x0c0fe400078a08ff */
        /* <DEDUP_REMOVED lines=11> */
.L_x_2853:
[----:B------:R-:W-:Y:S05]  /*1bee0*/  BSYNC B0 ;  /* 0x0000000000007941 */ /* 0x000fea0003800000 */
.L_x_2839:
[----:B------:R-:W-:Y:S02]  /*1bef0*/  ULDC UR4, c[0x0][0xc3c] ;  /* 0x00030f0000047ab9 */ /* 0x000fe40000000800 */
[----:B---3--:R-:W-:-:S13]  /*1bf00*/  ISETP.GE.AND P0, PT, R155, UR4, PT ;  /* 0x000000049b007c0c */ /* 0x008fda000bf06270 */
[----:B------:R-:W-:Y:S05]  /*1bf10*/  @!P0 BRA `(.L_x_2871) ;  /* 0xfffffe54002c8947 */ /* 0x000fea000383ffff */
[----:B------:R-:W-:Y:S05]  /*1bf20*/  BRA `(.L_x_2652) ;  /* 0x0000008c00507947 */ /* 0x000fea0003800000 */
.L_x_2650:
        /* <DEDUP_REMOVED lines=18> */
.L_x_2872:
        /* <DEDUP_REMOVED lines=43> */
.L_x_2876:
        /* <DEDUP_REMOVED lines=39> */
.L_x_2874:
        /* <DEDUP_REMOVED lines=12> */
.L_x_2877:
        /* <DEDUP_REMOVED lines=63> */
.L_x_2878:
        /* <DEDUP_REMOVED lines=61> */
.L_x_2879:
[----:B01----:R-:W-:-:S05]  /*1cdf0*/  LOP3.LUT R3, RZ, R2, RZ, 0x33, !PT ;  /* 0x00000002ff037212 */ /* 0x003fca00078e33ff */
[----:B------:R-:W-:-:S05]  /*1ce00*/  IMAD.IADD R2, R4, 0x1, R3 ;  /* 0x0000000104027824 */ /* 0x000fca00078e0203 */
[----:B------:R1:W-:Y:S01]  /*1ce10*/  STL [R1+0x4], R2 ;  /* 0x0000040201007387 */ /* 0x0003e20000100800 */
[----:B------:R-:W-:Y:S05]  /*1ce20*/  BRA `(.L_x_2880) ;  /* 0x0000000000107947 */ /* 0x000fea0003800000 */
.L_x_2875:
[----:B------:R-:W-:Y:S01]  /*1ce30*/  IMAD.U32 R2, RZ, RZ, UR6 ;  /* 0x00000006ff027e24 */ /* 0x000fe2000f8e00ff */
[----:B------:R0:W-:Y:S04]  /*1ce40*/  STL [R1+0x4], RZ ;  /* 0x000004ff01007387 */ /* 0x0001e80000100800 */
[----:B------:R0:W-:Y:S04]  /*1ce50*/  STL [R1+0x8], RZ ;  /* 0x000008ff01007387 */ /* 0x0001e80000100800 */
[----:B------:R0:W-:Y:S02]  /*1ce60*/  STL [R1], R2 ;  /* 0x0000000201007387 */ /* 0x0001e40000100800 */
.L_x_2880:
        /* <DEDUP_REMOVED lines=10> */
.L_x_2873:
        /* <DEDUP_REMOVED lines=13> */
[----:B------:R-:W-:Y:S01]  /*1cfe0*/  ULDC.64 UR40, c[0x0][0x198] ;  /* 0x0000660000287ab9 */ /* 0x000fe20000000a00 */
[----:B------:R-:W-:Y:S01]  /*1cff0*/  LOP3.LUT R3, R0, 0x1f8, RZ, 0xc0, !PT ;  /* 0x000001f800037812 */ /* 0x000fe200078ec0ff */
[----:B01----:R-:W-:Y:S01]  /*1d000*/  IMAD.SHL.U32 R2, R4, 0x8, RZ ;  /* 0x0000000804027824 */ /* 0x003fe200078e00ff */
[----:B------:R-:W-:Y:S01]  /*1d010*/  ULDC UR37, c[0x0][0xc] ;  /* 0x0000030000257ab9 */ /* 0x000fe20000000800 */
        /* <DEDUP_REMOVED lines=12> */
[----:B------:R0:W-:Y:S04]  /*1d0e0*/  STL [R1+0x14], RZ ;  /* 0x000014ff01007387 */ /* 0x0001e80000100800 */
[----:B------:R0:W-:Y:S04]  /*1d0f0*/  STL [R1+0x10], RZ ;  /* 0x000010ff01007387 */ /* 0x0001e80000100800 */
[----:B------:R0:W-:Y:S02]  /*1d100*/  STL [R1+0x18], R0 ;  /* 0x0000180001007387 */ /* 0x0001e40000100800 */
.L_x_3041:
[----:B--2---:R-:W2:Y:S01]  /*1d110*/  LDL R14, [R1+0xc] ;  /* 0x00000c00010e7983 */ /* 0x004ea20000100800 */
[----:B------:R-:W-:Y:S05]  /*1d120*/  YIELD ;  /* 0x0000000000007946 */ /* 0x000fea0003800000 */
[----:B------:R-:W-:Y:S01]  /*1d130*/  ULDC.64 UR4, c[0x0][0xa28] ;  /* 0x00028a0000047ab9 */ /* 0x000fe20000000a00 */
[----:B01----:R-:W-:Y:S02]  /*1d140*/  CS2R R6, SRZ ;  /* 0x0000000000067805 */ /* 0x003fe4000001ff00 */
[----:B------:R-:W-:Y:S01]  /*1d150*/  ISETP.NE.U32.AND P0, PT, RZ, UR4, PT ;  /* 0x00000004ff007c0c */ /* 0x000fe2000bf05070 */
[----:B------:R-:W1:Y:S01]  /*1d160*/  LDC.64 R12, c[0x0][0xa00] ;  /* 0x00028000ff0c7b82 */ /* 0x000e620000000a00 */
[----:B------:R-:W-:Y:S01]  /*1d170*/  ULDC.64 UR6, c[0x0][0xa08] ;  /* 0x0002820000067ab9 */ /* 0x000fe20000000a00 */
[----:B------:R-:W-:Y:S01]  /*1d180*/  ULDC.64 UR8, c[0x0][0xa10] ;  /* 0x0002840000087ab9 */ /* 0x000fe20000000a00 */
[----:B------:R-:W-:Y:S01]  /*1d190*/  ISETP.NE.AND.EX P0, PT, RZ, UR5, PT, P0 ;  /* 0x00000005ff007c0c */ /* 0x000fe2000bf05300 */
[----:B------:R-:W-:-:S04]  /*1d1a0*/  ULDC.64 UR4, c[0x0][0xa18] ;  /* 0x0002860000047ab9 */ /* 0x000fc80000000a00 */
[----:B------:R-:W4:Y:S08]  /*1d1b0*/  LDC.64 R4, c[0x0][0xa08] ;  /* 0x00028200ff047b82 */ /* 0x000f300000000a00 */
[----:B0-----:R-:W2:Y:S02]  /*1d1c0*/  @P0 LDC.64 R2, c[0x0][0xa28] ;  /* 0x00028a00ff020b82 */ /* 0x001ea40000000a00 */
[----:B--2---:R-:W-:-:S05]  /*1d1d0*/  @P0 IMAD.WIDE R2, R14, 0x4, R2 ;  /* 0x000000040e020825 */ /* 0x004fca00078e0202 */
[----:B------:R0:W5:Y:S01]  /*1d1e0*/  @P0 LDG.E R6, desc[UR38][R2.64] ;  /* 0x0000002602060981 */ /* 0x000162000c1e1900 */
[----:B------:R-:W-:Y:S01]  /*1d1f0*/  ISETP.NE.U32.AND P0, PT, RZ, UR4, PT ;  /* 0x00000004ff007c0c */ /* 0x000fe2000bf05070 */
[----:B-1----:R-:W-:Y:S01]  /*1d200*/  IMAD.WIDE R12, R14, 0x4, R12 ;  /* 0x000000040e0c7825 */ /* 0x002fe200078e020c */
[----:B------:R-:W-:Y:S02]  /*1d210*/  ISETP.NE.U32.AND P2, PT, RZ, UR6, PT ;  /* 0x00000006ff007c0c */ /* 0x000fe4000bf45070 */
[----:B------:R-:W-:Y:S01]  /*1d220*/  ISETP.NE.AND.EX P0, PT, RZ, UR5, PT, P0 ;  /* 0x00000005ff007c0c */ /* 0x000fe2000bf05300 */
[----:B------:R-:W-:Y:S01]  /*1d230*/  ULDC.64 UR4, c[0x0][0xa00] ;  /* 0x0002800000047ab9 */ /* 0x000fe20000000a00 */
[----:B------:R-:W-:Y:S01]  /*1d240*/  ISETP.NE.U32.AND P4, PT, RZ, UR8, PT ;  /* 0x00000008ff007c0c */ /* 0x000fe2000bf85070 */
[----:B---3--:R-:W-:Y:S01]  /*1d250*/  IMAD.MOV.U32 R8, RZ, RZ, RZ ;  /* 0x000000ffff087224 */ /* 0x008fe200078e00ff */
[----:B------:R-:W-:Y:S01]  /*1d260*/  ISETP.NE.U32.AND P1, PT, RZ, UR4, PT ;  /* 0x00000004ff007c0c */ /* 0x000fe2000bf25070 */
[----:B0-----:R-:W0:Y:S01]  /*1d270*/  LDC.64 R2, c[0x0][0xa10] ;  /* 0x00028400ff027b82 */ /* 0x001e220000000a00 */
[----:B------:R-:W-:-:S02]  /*1d280*/  IMAD.MOV.U32 R0, RZ, RZ, RZ ;  /* 0x000000ffff007224 */ /* 0x000fc400078e00ff */
[----:B------:R-:W-:Y:S01]  /*1d290*/  ISETP.NE.AND.EX P3, PT, RZ, UR5, PT, P1 ;  /* 0x00000005ff007c0c */ /* 0x000fe2000bf65310 */
[----:B----4-:R-:W-:-:S04]  /*1d2a0*/  IMAD.WIDE R4, R14, 0x4, R4 ;  /* 0x000000040e047825 */ /* 0x010fc800078e0204 */
[----:B------:R-:W1:Y:S01]  /*1d2b0*/  @P0 LDC.64 R10, c[0x0][0xa18] ;  /* 0x00028600ff0a0b82 */ /* 0x000e620000000a00 */
[----:B------:R-:W-:Y:S01]  /*1d2c0*/  ULDC UR4, c[0x0][0x288] ;  /* 0x0000a20000047ab9 */ /* 0x000fe20000000800 */
[----:B------:R-:W-:Y:S02]  /*1d2d0*/  ISETP.NE.AND.EX P1, PT, RZ, UR7, PT, P2 ;  /* 0x00000007ff007c0c */ /* 0x000fe4000bf25320 */
[----:B------:R-:W-:-:S04]  /*1d2e0*/  ISETP.NE.AND.EX P2, PT, RZ, UR9, PT, P4 ;  /* 0x00000009ff007c0c */ /* 0x000fc8000bf45340 */
[----:B------:R-:W2:Y:S07]  /*1d2f0*/  @P3 LDG.E R7, desc[UR38][R12.64] ;  /* 0x000000260c073981 */ /* 0x000eae000c1e1900 */
[----:B------:R3:W5:Y:S01]  /*1d300*/  @P1 LDG.E R8, desc[UR38][R4.64] ;  /* 0x0000002604081981 */ /* 0x000762000c1e1900 */
[----:B0-----:R-:W-:-:S05]  /*1d310*/  IMAD.WIDE R2, R14, 0x4, R2 ;  /* 0x000000040e027825 */ /* 0x001fca00078e0202 */
[----:B------:R3:W5:Y:S01]  /*1d320*/  @P2 LDG.E R0, desc[UR38][R2.64] ;  /* 0x0000002602002981 */ /* 0x000762000c1e1900 */
[----:B-1----:R-:W-:-:S03]  /*1d330*/  @P0 IMAD.WIDE R10, R14, 0x4, R10 ;  /* 0x000000040e0a0825 */ /* 0x002fc600078e020a */
[----:B--2---:R0:W-:Y:S02]  /*1d340*/  STL [R1+0x48], R7 ;  /* 0x0000480701007387 */ /* 0x0041e40000100800 */
[----:B0-----:R-:W-:Y:S01]  /*1d350*/  IMAD.U32 R7, RZ, RZ, UR4 ;  /* 0x00000004ff077e24 */ /* 0x001fe2000f8e00ff */
[----:B------:R-:W-:-:S05]  /*1d360*/  ULDC.64 UR4, c[0x0][0x418] ;  /* 0x0001060000047ab9 */ /* 0x000fca0000000a00 */
[----:B------:R-:W2:Y:S01]  /*1d370*/  @P0 LDG.E R7, desc[UR38][R10.64] ;  /* 0x000000260a070981 */ /* 0x000ea2000c1e1900 */
[----:B------:R-:W-:-:S03]  /*1d380*/  UISETP.NE.U32.AND UP0, UPT, UR4, URZ, UPT ;  /* 0x0000003f0400728c */ /* 0x000fc6000bf05070 */
[----:B------:R-:W-:Y:S01]  /*1d390*/  ULDC UR4, c[0x0][0x424] ;  /* 0x0001090000047ab9 */ /* 0x000fe20000000800 */
[----:B------:R-:W-:-:S03]  /*1d3a0*/  UISETP.NE.AND.EX UP0, UPT, UR5, URZ, UPT, UP0 ;  /* 0x0000003f0500728c */ /* 0x000fc6000bf05300 */
[----:B------:R-:W-:Y:S01]  /*1d3b0*/  ULDC UR5, c[0x0][0x2f0] ;  /* 0x0000bc0000057ab9 */ /* 0x000fe20000000800 */
[----:B------:R-:W-:Y:S01]  /*1d3c0*/  USEL UR4, UR4, 0x1, UP0 ;  /* 0x0000000104047887 */ /* 0x000fe20008000000 */
[----:B--2---:R0:W-:Y:S04]  /*1d3d0*/  STL [R1+0x38], R7 ;  /* 0x0000380701007387 */ /* 0x0041e80000100800 */
[----:B------:R3:W5:Y:S01]  /*1d3e0*/  LDL R15, [R1+0x38] ;  /* 0x00003800010f7983 */ /* 0x0007620000100800 */
[----:B------:R-:W-:-:S03]  /*1d3f0*/  UIMAD UR4, UR4, UR5, URZ ;  /* 0x00000005040472a4 */ /* 0x000fc6000f8e023f */
[----:B------:R-:W-:Y:S02]  /*1d400*/  ULDC UR5, c[0x0][0x348] ;  /* 0x0000d20000057ab9 */ /* 0x000fe40000000800 */
[----:B------:R-:W-:Y:S02]  /*1d410*/  IMAD.U32 R10, RZ, RZ, UR5 ;  /* 0x00000005ff0a7e24 */ /* 0x000fe4000f8e00ff */
[----:B0-----:R-:W-:Y:S01]  /*1d420*/  IMAD.U32 R7, RZ, RZ, UR4 ;  /* 0x00000004ff077e24 */ /* 0x001fe2000f8e00ff */
[----:B---3--:R-:W-:Y:S06]  /*1d430*/  @P0 BRA `(.L_x_2882) ;  /* 0x0000000000140947 */ /* 0x008fec0003800000 */
[----:B------:R-:W-:Y:S05]  /*1d440*/  @!P3 BRA `(.L_x_2882) ;  /* 0x000000000010b947 */ /* 0x000fea0003800000 */
[----:B------:R-:W2:Y:S04]  /*1d450*/  LDG.E R9, desc[UR38][R12.64] ;  /* 0x000000260c097981 */ /* 0x000ea8000c1e1900 */
[----:B------:R-:W2:Y:S02]  /*1d460*/  LDG.E R12, desc[UR38][R12.64+0x4] ;  /* 0x000004260c0c7981 */ /* 0x000ea4000c1e1900 */
[----:B--2--5:R-:W-:-:S05]  /*1d470*/  IMAD.IADD R15, R12, 0x1, -R9 ;  /* 0x000000010c0f7824 */ /* 0x024fca00078e0a09 */
[----:B------:R0:W-:Y:S02]  /*1d480*/  STL [R1+0x38], R15 ;  /* 0x0000380f01007387 */ /* 0x0001e40000100800 */
.L_x_2882:
[----:B------:R-:W2:Y:S01]  /*1d490*/  LDL.LU R12, [R1+0x8] ;  /* 0x00000800010c7983 */ /* 0x000ea20000300800 */
[----:B-----5:R-:W-:Y:S01]  /*1d4a0*/  IMAD.IADD R8, R8, 0x1, R6 ;  /* 0x0000000108087824 */ /* 0x020fe200078e0206 */
[----:B------:R-:W-:Y:S02]  /*1d4b0*/  ULDC.64 UR4, c[0x0][0xa20] ;  /* 0x0002880000047ab9 */ /* 0x000fe40000000a00 */
[----:B------:R-:W-:Y:S02]  /*1d4c0*/  ISETP.NE.U32.AND P0, PT, RZ, UR4, PT ;  /* 0x00000004ff007c0c */ /* 0x000fe4000bf05070 */
[----:B------:R1:W-:Y:S02]  /*1d4d0*/  STL [R1+0x20], R8 ;  /* 0x0000200801007387 */ /* 0x0003e40000100800 */
[----:B------:R-:W-:Y:S02]  /*1d4e0*/  ISETP.NE.AND.EX P0, PT, RZ, UR5, PT, P0 ;  /* 0x00000005ff007c0c */ /* 0x000fe4000bf05300 */
[----:B--2---:R-:W-:-:S02]  /*1d4f0*/  LOP3.LUT R11, R12, 0xff000000, RZ, 0xc0, !PT ;  /* 0xff0000000c0b7812 */ /* 0x004fc400078ec0ff */
[C---:B------:R-:W-:Y:S02]  /*1d500*/  LOP3.LUT R9, R12.reuse, 0xff0000, RZ, 0xc0, !PT ;  /* 0x00ff00000c097812 */ /* 0x040fe400078ec0ff */
[----:B------:R-:W-:Y:S02]  /*1d510*/  SHF.R.U32.HI R11, RZ, 0x8, R11 ;  /* 0x00000008ff0b7819 */ /* 0x000fe4000001160b */
[----:B------:R-:W-:Y:S02]  /*1d520*/  LOP3.LUT R16, R12, 0xffff, RZ, 0xc0, !PT ;  /* 0x0000ffff0c107812 */ /* 0x000fe400078ec0ff */
[----:B------:R-:W-:-:S03]  /*1d530*/  LEA.HI R11, R9, R11, RZ, 0x10 ;  /* 0x0000000b090b7211 */ /* 0x000fc600078f80ff */
[----:B-1----:R-:W-:Y:S05]  /*1d540*/  @!P0 BRA `(.L_x_2883) ;  /* 0x0000000000108947 */ /* 0x002fea0003800000 */
[----:B------:R-:W1:Y:S02]  /*1d550*/  LDC.64 R4, c[0x0][0xa20] ;  /* 0x00028800ff047b82 */ /* 0x000e640000000a00 */
[----:B-1----:R-:W-:-:S05]  /*1d560*/  IMAD.WIDE R4, R14, 0x4, R4 ;  /* 0x000000040e047825 */ /* 0x002fca00078e0204 */
[----:B------:R1:W5:Y:S01]  /*1d570*/  LDG.E R7, desc[UR38][R4.64] ;  /* 0x0000002604077981 */ /* 0x000362000c1e1900 */
[----:B------:R-:W-:Y:S05]  /*1d580*/  BRA `(.L_x_2884) ;  /* 0x0000000000107947 */ /* 0x000fea0003800000 */
.L_x_2883:
[----:B------:R-:W-:Y:S05]  /*1d590*/  @!P1 BRA `(.L_x_2884) ;  /* 0x00000000000c9947 */ /* 0x000fea0003800000 */
[----:B------:R-:W2:Y:S04]  /*1d5a0*/  LDG.E R7, desc[UR38][R4.64] ;  /* 0x0000002604077981 */ /* 0x000ea8000c1e1900 */
[----:B------:R-:W2:Y:S02]  /*1d5b0*/  LDG.E R4, desc[UR38][R4.64+0x4] ;  /* 0x0000042604047981 */ /* 0x000ea4000c1e1900 */
[----:B--2---:R-:W-:-:S07]  /*1d5c0*/  IMAD.IADD R7, R4, 0x1, -R7 ;  /* 0x0000000104077824 */ /* 0x004fce00078e0a07 */
.L_x_2884:
[----:B------:R-:W2:Y:S04]  /*1d5d0*/  LDL.LU R8, [R1+0x4] ;  /* 0x0000040001087983 */ /* 0x000ea80000300800 */
[----:B-1----:R-:W3:Y:S04]  /*1d5e0*/  @P2 LDG.E R4, desc[UR38][R2.64] ;  /* 0x0000002602042981 */ /* 0x002ee8000c1e1900 */
[----:B------:R1:W3:Y:S01]  /*1d5f0*/  @P2 LDG.E R2, desc[UR38][R2.64+0x4] ;  /* 0x0000042602022981 */ /* 0x0002e2000c1e1900 */
[----:B-----5:R-:W-:Y:S01]  /*1d600*/  IMAD.IADD R9, R7, 0x1, -R6 ;  /* 0x0000000107097824 */ /* 0x020fe200078e0a06 */
[----:B-1----:R-:W1:Y:S02]  /*1d610*/  LDC R3, c[0x0][0x448] ;  /* 0x00011200ff037b82 */ /* 0x002e640000000800 */
[----:B-1----:R-:W-:-:S13]  /*1d620*/  ISETP.NE.AND P1, PT, R3, 0x1, PT ;  /* 0x000000010300780c */ /* 0x002fda0003f25270 */
[----:B------:R-:W1:Y:S08]  /*1d630*/  @P1 LDC R3, c[0x0][0x44c] ;  /* 0x00011300ff031b82 */ /* 0x000e700000000800 */
[----:B------:R-:W4:Y:S01]  /*1d640*/  @P1 LDC R5, c[0x0][0x450] ;  /* 0x00011400ff051b82 */ /* 0x000f220000000800 */
[----:B--2---:R-:W-:-:S04]  /*1d650*/  IMAD.SHL.U32 R13, R8, 0x80, RZ ;  /* 0x00000080080d7824 */ /* 0x004fc800078e00ff */
[----:B------:R-:W-:Y:S01]  /*1d660*/  VIADD R7, R13, 0x7f ;  /* 0x0000007f0d077836 */ /* 0x000fe20000000000 */
[----:B------:R2:W-:Y:S01]  /*1d670*/  STL [R1+0x28], R13 ;  /* 0x0000280d01007387 */ /* 0x0005e20000100800 */
[----:B---3--:R-:W-:Y:S02]  /*1d680*/  @P2 IMAD.IADD R10, R2, 0x1, -R4 ;  /* 0x00000001020a2824 */ /* 0x008fe400078e0a04 */
[----:B-1----:R-:W-:-:S04]  /*1d690*/  @P1 IMAD.HI.U32 R2, R7, R3, RZ ;  /* 0x0000000307021227 */ /* 0x002fc800078e00ff */
[----:B------:R-:W-:Y:S01]  /*1d6a0*/  IMAD.IADD R6, R9, 0x1, R10 ;  /* 0x0000000109067824 */ /* 0x000fe200078e020a */
[----:B----4-:R-:W-:-:S03]  /*1d6b0*/  @P1 SHF.R.U32.HI R7, RZ, R5, R2 ;  /* 0x00000005ff071219 */ /* 0x010fc60000011602 */
[C---:B------:R-:W-:Y:S01]  /*1d6c0*/  VIADD R2, R6.reuse, 0x5f ;  /* 0x0000005f06027836 */ /* 0x040fe20000000000 */
[----:B------:R-:W-:-:S03]  /*1d6d0*/  IADD3 R20, R6, 0x1, -R15 ;  /* 0x0000000106147810 */ /* 0x000fc60007ffe80f */
[----:B------:R-:W-:-:S04]  /*1d6e0*/  IMAD.HI R2, R2, 0x2aaaaaab, RZ ;  /* 0x2aaaaaab02027827 */ /* 0x000fc800078e02ff */
[----:B------:R-:W-:Y:S01]  /*1d6f0*/  IMAD.IADD R7, R20, 0x1, R7 ;  /* 0x0000000114077824 */ /* 0x000fe200078e0207 */
[----:B------:R-:W-:-:S04]  /*1d700*/  SHF.R.U32.HI R3, RZ, 0x1f, R2 ;  /* 0x0000001fff037819 */ /* 0x000fc80000011602 */
[----:B------:R-:W-:Y:S02]  /*1d710*/  LEA.HI.SX32 R12, R2, R3, 0x1c ;  /* 0x00000003020c7211 */ /* 0x000fe400078fe2ff */
[----:B------:R-:W1:Y:S03]  /*1d720*/  LDC.64 R2, c[0x0][0x9e0] ;  /* 0x00027800ff027b82 */ /* 0x000e660000000a00 */
[----:B------:R2:W-:Y:S01]  /*1d730*/  STL [R1+0x5c], R12 ;  /* 0x00005c0c01007387 */ /* 0x0005e20000100800 */
[----:B-1----:R-:W-:Y:S01]  /*1d740*/  ISETP.GE.AND P3, PT, R3, 0x1, PT ;  /* 0x000000010300780c */ /* 0x002fe20003f66270 */
        /* <DEDUP_REMOVED lines=8> */
[----:B------:R-:W1:Y:S02]  /*1d7d0*/  @P0 LDC.64 R4, c[0x0][0x9e8] ;  /* 0x00027a00ff040b82 */ /* 0x000e640000000a00 */
[----:B-1----:R-:W-:-:S05]  /*1d7e0*/  @P0 IMAD.HI.U32 R4, R2, R4, RZ ;  /* 0x0000000402040227 */ /* 0x002fca00078e00ff */
[----:B------:R-:W-:-:S04]  /*1d7f0*/  @P0 SHF.R.U32.HI R2, RZ, R5, R4 ;  /* 0x00000005ff020219 */ /* 0x000fc80000011604 */
[----:B------:R-:W-:Y:S01]  /*1d800*/  LOP3.LUT R2, RZ, R2, RZ, 0x33, !PT ;  /* 0x00000002ff027212 */ /* 0x000fe200078e33ff */
[----:B------:R-:W-:Y:S06]  /*1d810*/  BRA `(.L_x_2888) ;  /* 0x0000000000107947 */ /* 0x000fec0003800000 */
.L_x_2887:
[----:B------:R-:W-:-:S13]  /*1d820*/  ISETP.NE.AND P0, PT, R3, 0x1, PT ;  /* 0x000000010300780c */ /* 0x000fda0003f05270 */
[----:B------:R-:W1:Y:S02]  /*1d830*/  @P0 LDC.64 R4, c[0x0][0x9e8] ;  /* 0x00027a00ff040b82 */ /* 0x000e640000000a00 */
[----:B-1----:R-:W-:-:S05]  /*1d840*/  @P0 IMAD.HI.U32 R4, R2, R4, RZ ;  /* 0x0000000402040227 */ /* 0x002fca00078e00ff */
[----:B------:R-:W-:-:S07]  /*1d850*/  @P0 SHF.R.U32.HI R2, RZ, R5, R4 ;  /* 0x00000005ff020219 */ /* 0x000fce0000011604 */
.L_x_2888:
[----:B------:R-:W-:Y:S05]  /*1d860*/  BSYNC B0 ;  /* 0x0000000000007941 */ /* 0x000fea0003800000 */
.L_x_2886:
[----:B------:R-:W-:-:S05]  /*1d870*/  IMAD R2, R2, R3, R3 ;  /* 0x0000000302027224 */ /* 0x000fca00078e0203 */
[----:B------:R-:W-:-:S07]  /*1d880*/  VIMNMX R8, R8, R2, PT ;  /* 0x0000000208087248 */ /* 0x000fce0003fe0100 */
.L_x_2885:
[----:B------:R-:W1:Y:S01]  /*1d890*/  @P1 LDC R4, c[0x0][0x44c] ;  /* 0x00011300ff041b82 */ /* 0x000e620000000800 */
[----:B------:R-:W-:Y:S01]  /*1d8a0*/  VIADD R8, R8, 0x5f ;  /* 0x0000005f08087836 */ /* 0x000fe20000000000 */
[----:B------:R-:W-:Y:S01]  /*1d8b0*/  ULDC UR4, c[0x0][0x9dc] ;  /* 0x0002770000047ab9 */ /* 0x000fe20000000800 */
[----:B------:R-:W-:Y:S02]  /*1d8c0*/  IMAD.MOV.U32 R2, RZ, RZ, R13 ;  /* 0x000000ffff027224 */ /* 0x000fe400078e000d */
[----:B------:R-:W-:-:S03]  /*1d8d0*/  IMAD.HI R8, R8, 0x2aaaaaab, RZ ;  /* 0x2aaaaaab08087827 */ /* 0x000fc600078e02ff */
[----:B------:R-:W2:Y:S01]  /*1d8e0*/  @P1 LDC R5, c[0x0][0x450] ;  /* 0x00011400ff051b82 */ /* 0x000ea20000000800 */
[----:B------:R-:W-:Y:S02]  /*1d8f0*/  IMAD.IADD R17, R6, 0x1, -R15 ;  /* 0x0000000106117824 */ /* 0x000fe400078e0a0f */
[----:B-1----:R-:W-:-:S05]  /*1d900*/  @P1 IMAD.HI.U32 R4, R13, R4, RZ ;  /* 0x000000040d041227 */ /* 0x002fca00078e00ff */
[----:B--2---:R-:W-:Y:S02]  /*1d910*/  @P1 SHF.R.U32.HI R2, RZ, R5, R4 ;  /* 0x00000005ff021219 */ /* 0x004fe40000011604 */
[----:B------:R-:W-:-:S03]  /*1d920*/  SHF.R.U32.HI R4, RZ, 0x1f, R8 ;  /* 0x0000001fff047819 */ /* 0x000fc60000011608 */
[----:B------:R-:W-:Y:S01]  /*1d930*/  IMAD.IADD R2, R17, 0x1, R2 ;  /* 0x0000000111027824 */ /* 0x000fe200078e0202 */
[----:B------:R-:W-:-:S03]  /*1d940*/  LEA.HI.SX32 R8, R8, R4, 0x1c ;  /* 0x0000000408087211 */ /* 0x000fc600078fe2ff */
[----:B------:R-:W-:Y:S01]  /*1d950*/  VIADD R6, R2, -UR4 ;  /* 0x8000000402067c36 */ /* 0x000fe20008000000 */
[----:B------:R-:W-:Y:S01]  /*1d960*/  VIMNMX R8, R12, R8, PT ;  /* 0x000000080c087248 */ /* 0x000fe20003fe0100 */
        /* <DEDUP_REMOVED lines=11> */
.L_x_2891:
[----:B------:R-:W-:-:S13]  /*1da20*/  ISETP.NE.AND P0, PT, R3, 0x1, PT ;  /* 0x000000010300780c */ /* 0x000fda0003f05270 */
[----:B------:R-:W1:Y:S02]  /*1da30*/  @P0 LDC.64 R4, c[0x0][0x9e8] ;  /* 0x00027a00ff040b82 */ /* 0x000e640000000a00 */
[----:B-1----:R-:W-:-:S05]  /*1da40*/  @P0 IMAD.HI.U32 R4, R2, R4, RZ ;  /* 0x0000000402040227 */ /* 0x002fca00078e00ff */
[----:B------:R-:W-:-:S07]  /*1da50*/  @P0 SHF.R.U32.HI R2, RZ, R5, R4 ;  /* 0x00000005ff020219 */ /* 0x000fce0000011604 */
.L_x_2892:
[----:B------:R-:W-:Y:S05]  /*1da60*/  BSYNC B0 ;  /* 0x0000000000007941 */ /* 0x000fea0003800000 */
.L_x_2890:
[----:B------:R-:W-:-:S05]  /*1da70*/  IMAD R2, R2, R3, RZ ;  /* 0x0000000302027224 */ /* 0x000fca00078e02ff */
[----:B------:R-:W-:-:S07]  /*1da80*/  VIMNMX R6, R6, R2, !PT ;  /* 0x0000000206067248 */ /* 0x000fce0007fe0100 */
.L_x_2889:
[----:B------:R-:W-:Y:S01]  /*1da90*/  IMAD.HI R6, R6, 0x2aaaaaab, RZ ;  /* 0x2aaaaaab06067827 */ /* 0x000fe200078e02ff */
[----:B------:R-:W-:Y:S01]  /*1daa0*/  LOP3.LUT R13, R11, 0xff, RZ, 0xc0, !PT ;  /* 0x000000ff0b0d7812 */ /* 0x000fe200078ec0ff */
[----:B------:R-:W-:Y:S01]  /*1dab0*/  BSSY B0, `(.L_x_2893) ;  /* 0x0000027000007945 */ /* 0x000fe20003800000 */
[----:B------:R-:W-:Y:S01]  /*1dac0*/  SHF.R.U32.HI R4, RZ, 0x10, R11 ;  /* 0x00000010ff047819 */ /* 0x000fe2000001160b */
[----:B------:R-:W-:Y:S01]  /*1dad0*/  IMAD.MOV.U32 R2, RZ, RZ, RZ ;  /* 0x000000ffff027224 */ /* 0x000fe200078e00ff */
[----:B------:R-:W-:Y:S01]  /*1dae0*/  SHF.R.U32.HI R5, RZ, 0x1f, R6 ;  /* 0x0000001fff057819 */ /* 0x000fe20000011606 */
[----:B------:R1:W-:Y:S03]  /*1daf0*/  STL [R1+0x54], R13 ;  /* 0x0000540d01007387 */ /* 0x0003e60000100800 */
[----:B------:R-:W-:-:S04]  /*1db00*/  LEA.HI.SX32 R5, R6, R5, 0x1c ;  /* 0x0000000506057211 */ /* 0x000fc800078fe2ff */
[----:B------:R-:W-:-:S04]  /*1db10*/  VIMNMX R5, RZ, R5, !PT ;  /* 0x00000005ff057248 */ /* 0x000fc80007fe0100 */
[----:B------:R-:W-:-:S13]  /*1db20*/  ISETP.GT.AND P0, PT, R8, R5, PT ;  /* 0x000000050800720c */ /* 0x000fda0003f04270 */
[----:B-1----:R-:W-:Y:S05]  /*1db30*/  @!P0 BRA `(.L_x_2894) ;  /* 0x0000000000788947 */ /* 0x002fea0003800000 */
[----:B------:R-:W-:Y:S01]  /*1db40*/  ISETP.NE.AND P0, PT, R4, RZ, PT ;  /* 0x000000ff0400720c */ /* 0x000fe20003f05270 */
[----:B------:R-:W-:-:S03]  /*1db50*/  ULDC UR4, c[0x0][0x9f0] ;  /* 0x00027c0000047ab9 */ /* 0x000fc60000000800 */
[----:B------:R-:W-:-:S04]  /*1db60*/  SEL R6, R4, UR4, P0 ;  /* 0x0000000404067c07 */ /* 0x000fc80008000000 */
[----:B------:R-:W-:Y:S02]  /*1db70*/  IABS R7, R6 ;  /* 0x0000000600077213 */ /* 0x000fe40000000000 */
[----:B------:R-:W-:Y:S02]  /*1db80*/  IADD3 R11, R6, -0x1, R8 ;  /* 0xffffffff060b7810 */ /* 0x000fe40007ffe008 */
[----:B------:R-:W1:Y:S03]  /*1db90*/  I2F.RP R2, R7 ;  /* 0x0000000700027306 */ /* 0x000e660000209400 */
[----:B------:R-:W-:-:S05]  /*1dba0*/  IMAD.IADD R11, R11, 0x1, -R5 ;  /* 0x000000010b0b7824 */ /* 0x000fca00078e0a05 */
        /* <DEDUP_REMOVED lines=23> */
.L_x_2894:
[----:B------:R-:W-:Y:S05]  /*1dd20*/  BSYNC B0 ;  /* 0x0000000000007941 */ /* 0x000fea0003800000 */
.L_x_2893:
[-C--:B------:R-:W-:Y:S01]  /*1dd30*/  IMAD R5, R13, R2.reuse, R5 ;  /* 0x000000020d057224 */ /* 0x080fe200078e0205 */
        /* <DEDUP_REMOVED lines=23> */
[----:B------:R1:W2:Y:S02]  /*1deb0*/  SHFL.IDX PT, R14, R6, RZ, 0x1f ;  /* 0x00001fff060e7589 */ /* 0x0002a400000e0000 */
.L_x_3122:
[----:B--2---:R-:W-:Y:S02]  /*1dec0*/  ISETP.NE.AND P0, PT, R14, RZ, PT ;  /* 0x000000ff0e00720c */ /* 0x004fe40003f05270 */
[----:B------:R-:W-:-:S11]  /*1ded0*/  PLOP3.LUT P6, PT, PT, PT, PT, 0x8, 0x0 ;  /* 0x000000000000781c */ /* 0x000fd60003fce170 */
[----:B------:R-:W-:Y:S05]  /*1dee0*/  @P0 BRA `(.L_x_2898) ;  /* 0x00000000000c0947 */ /* 0x000fea0003800000 */
[----:B------:R-:W-:-:S03]  /*1def0*/  UMOV UR4, 0xffffffff ;  /* 0xffffffff00047882 */ /* 0x000fc60000000000 */
[----:B------:R-:W-:Y:S05]  /*1df00*/  BRA.DIV UR4, `(.L_x_2899) ;  /* 0x0000008604b47947 */ /* 0x000fea000b800000 */
[----:B------:R-:W-:-:S13]  /*1df10*/  ELECT P6, URZ, PT ;  /* 0x00000000003f782f */ /* 0x000fda00038c0000 */
.L_x_2898:
[----:B-1----:R-:W2:Y:S01]  /*1df20*/  LDL R6, [R1+0x58] ;  /* 0x0000580001067983 */ /* 0x002ea20000100800 */
[----:B------:R-:W-:Y:S01]  /*1df30*/  BSSY B1, `(.L_x_2900) ;  /* 0x0000008000017945 */ /* 0x000fe20003800000 */
[----:B--2---:R-:W-:-:S05]  /*1df40*/  VIADD R6, R6, 0x1 ;  /* 0x0000000106067836 */ /* 0x004fca0000000000 */
[----:B------:R-:W-:-:S04]  /*1df50*/  LEA.HI R7, R6, R6, RZ, 0x1 ;  /* 0x0000000606077211 */ /* 0x000fc800078f08ff */
[----:B------:R-:W-:-:S05]  /*1df60*/  LOP3.LUT R7, R7, 0xfffffffe, RZ, 0xc0, !PT ;  /* 0xfffffffe07077812 */ /* 0x000fca00078ec0ff */
[----:B------:R-:W-:-:S05]  /*1df70*/  IMAD.IADD R6, R6, 0x1, -R7 ;  /* 0x0000000106067824 */ /* 0x000fca00078e0a07 */
[----:B------:R-:W-:-:S04]  /*1df80*/  SHF.L.U32 R6, R6, 0x1f, RZ ;  /* 0x0000001f06067819 */ /* 0x000fc800000006ff */
[----:B------:R-:W1:Y:S02]  /*1df90*/  SYNCS.PHASECHK.TRANS64.TRYWAIT P0, [R19+URZ+0x22820], R6 ;  /* 0x02282006130075a7 */ /* 0x000e64000800017f */
[----:B-1----:R-:W-:Y:S05]  /*1dfa0*/  @!P0 BRA `(.L_x_2901) ;  /* 0x0000008400ac8947 */ /* 0x002fea0003800000 */
.L_x_3125:
[----:B------:R-:W-:Y:S05]  /*1dfb0*/  BSYNC B1 ;  /* 0x0000000000017941 */ /* 0x000fea0003800000 */
.L_x_2900:
[----:B------:R-:W-:Y:S04]  /*1dfc0*/  BSSY B1, `(.L_x_2902) ;  /* 0x000007f000017945 */ /* 0x000fe80003800000 */
[----:B------:R-:W-:Y:S05]  /*1dfd0*/  @!P6 BRA `(.L_x_2903) ;  /* 0x0000000400f4e947 */ /* 0x000fea0003800000 */
[----:B------:R-:W2:Y:S04]  /*1dfe0*/  LDL R7, [R1+0x14] ;  /* 0x0000140001077983 */ /* 0x000ea80000100800 */
[----:B------:R-:W3:Y:S01]  /*1dff0*/  LDL R9, [R1+0x1c] ;  /* 0x00001c0001097983 */ /* 0x000ee20000100800 */
[----:B------:R-:W-:Y:S01]  /*1e000*/  BSSY B2, `(.L_x_2904) ;  /* 0x0000008000027945 */ /* 0x000fe20003800000 */
[----:B------:R-:W4:Y:S02]  /*1e010*/  S2R R8, SR_TID.X ;  /* 0x0000000000087919 */ /* 0x000f240000002100 */
[----:B----4-:R-:W-:-:S04]  /*1e020*/  LOP3.LUT R8, R8, 0x7f, RZ, 0xc0, !PT ;  /* 0x0000007f08087812 */ /* 0x010fc800078ec0ff */
[----:B------:R-:W-:Y:S01]  /*1e030*/  ISETP.NE.AND P1, PT, R8, RZ, PT ;  /* 0x000000ff0800720c */ /* 0x000fe20003f25270 */
[----:B--2---:R-:W-:Y:S01]  /*1e040*/  IMAD R7, R7, 0x8, R19 ;  /* 0x0000000807077824 */ /* 0x004fe200078e0213 */
[----:B---3--:R-:W-:-:S04]  /*1e050*/  SHF.L.U32 R10, R9, 0x1f, RZ ;  /* 0x0000001f090a7819 */ /* 0x008fc800000006ff */
[----:B------:R-:W2:Y:S02]  /*1e060*/  SYNCS.PHASECHK.TRANS64.TRYWAIT P0, [R7+URZ+0x228a0], R10 ;  /* 0x0228a00a070075a7 */ /* 0x000ea4000800017f */
[----:B--2---:R-:W-:Y:S05]  /*1e070*/  @!P0 BRA `(.L_x_2905) ;  /* 0x00000084008c8947 */ /* 0x004fea0003800000 */
.L_x_3126:
[----:B------:R-:W-:Y:S05]  /*1e080*/  BSYNC B2 ;  /* 0x0000000000027941 */ /* 0x000fea0003800000 */
.L_x_2904:
[----:B------:R-:W-:Y:S04]  /*1e090*/  BSSY B2, `(.L_x_2906) ;  /* 0x0000009000027945 */ /* 0x000fe80003800000 */
[----:B------:R-:W-:Y:S05]  /*1e0a0*/  @P1 BRA `(.L_x_2907) ;  /* 0x00000000001c1947 */ /* 0x000fea0003800000 */
[----:B------:R-:W3:Y:S01]  /*1e0b0*/  S2R R8, SR_TID.X ;  /* 0x0000000000087919 */ /* 0x000ee20000002100 */
[----:B-1----:R-:W-:-:S04]  /*1e0c0*/  IMAD.MOV.U32 R6, RZ, RZ, 0x3000 ;  /* 0x00003000ff067424 */ /* 0x002fc800078e00ff */
[----:B------:R4:W-:Y:S01]  /*1e0d0*/  SYNCS.ARRIVE.TRANS64 RZ, [R7+URZ+0x22890], R6 ;  /* 0x0228900607ff79a7 */ /* 0x0009e2000800003f */
[----:B---3--:R-:W-:-:S04]  /*1e0e0*/  LOP3.LUT R8, R8, 0x1f, RZ, 0xc0, !PT ;  /* 0x0000001f08087812 */ /* 0x008fc800078ec0ff */
[----:B------:R-:W-:-:S13]  /*1e0f0*/  ISETP.NE.AND P0, PT, R8, RZ, PT ;  /* 0x000000ff0800720c */ /* 0x000fda0003f05270 */
[----:B----4-:R-:W-:Y:S05]  /*1e100*/  @!P0 BRA `(.L_x_2907) ;  /* 0x0000000000048947 */ /* 0x010fea0003800000 */
[----:B------:R-:W-:Y:S01]  /*1e110*/  BPT.TRAP 0x1 ;  /* 0x000000040000795c */ /* 0x000fe20000300000 */
.L_x_2907:
[----:B------:R-:W-:Y:S05]  /*1e120*/  BSYNC B2 ;  /* 0x0000000000027941 */ /* 0x000fea0003800000 */
.L_x_2906:
[----:B------:R-:W3:Y:S01]  /*1e130*/  LDL R8, [R1+0x14] ;  /* 0x0000140001087983 */ /* 0x000ee20000100800 */
[----:B------:R-:W-:Y:S01]  /*1e140*/  IMAD.MOV.U32 R12, RZ, RZ, RZ ;  /* 0x000000ffff0c7224 */ /* 0x000fe200078e00ff */
[----:B------:R-:W-:Y:S01]  /*1e150*/  UIADD3 UR4, UP0, UR40, 0x570, URZ ;  /* 0x0000057028047890 */ /* 0x000fe2000ff1e03f */
[----:B-1----:R-:W-:Y:S01]  /*1e160*/  IMAD R6, R5, 0x60, R0 ;  /* 0x0000006005067824 */ /* 0x002fe200078e0200 */
[----:B------:R-:W-:Y:S01]  /*1e170*/  PLOP3.LUT P0, PT, PT, PT, PT, 0x80, 0x0 ;  /* 0x000000000000781c */ /* 0x000fe20003f0f070 */
[----:B------:R-:W-:Y:S01]  /*1e180*/  VIADD R9, R7, 0x22890 ;  /* 0x0002289007097836 */ /* 0x000fe20000000000 */
[----:B------:R-:W-:Y:S01]  /*1e190*/  R2UR UR10, R12 ;  /* 0x000000000c0a72ca */ /* 0x000fe200000e0000 */
[----:B------:R-:W-:Y:S01]  /*1e1a0*/  VIADD R6, R6, 0xffffffa0 ;  /* 0xffffffa006067836 */ /* 0x000fe20000000000 */
[----:B------:R-:W-:Y:S01]  /*1e1b0*/  UIADD3.X UR5, URZ, UR41, URZ, UP0, !UPT ;  /* 0x000000293f057290 */ /* 0x000fe200087fe43f */
[----:B------:R-:W-:Y:S01]  /*1e1c0*/  UMOV UR6, 0x0 ;  /* 0x0000000000067882 */ /* 0x000fe20000000000 */
[----:B------:R-:W-:Y:S01]  /*1e1d0*/  UMOV UR7, 0x12f00000 ;  /* 0x12f0000000077882 */ /* 0x000fe20000000000 */
[----:B---3--:R-:W-:-:S04]  /*1e1e0*/  IMAD R8, R8, 0x3000, R19 ;  /* 0x0000300008087824 */ /* 0x008fc800078e0213 */
[----:B------:R-:W-:-:S07]  /*1e1f0*/  VIADD R8, R8, 0x1c400 ;  /* 0x0001c40008087836 */ /* 0x000fce0000000000 */
.L_x_2908:
        /* <DEDUP_REMOVED lines=13> */
.L_x_3127:
[----:B------:R-:W-:Y:S05]  /*1e2d0*/  BSYNC B2 ;  /* 0x0000000000027941 */ /* 0x000fea0003800000 */
.L_x_2909:
[----:B------:R-:W-:Y:S01]  /*1e2e0*/  BSSY B2, `(.L_x_2911) ;  /* 0x000000b000027945 */ /* 0x000fe20003800000 */
[----:B-12---:R-:W-:Y:S02]  /*1e2f0*/  IMAD.MOV.U32 R10, RZ, RZ, 0x0 ;  /* 0x00000000ff0a7424 */ /* 0x006fe400078e00ff */
[----:B------:R-:W-:Y:S01]  /*1e300*/  IMAD.MOV.U32 R11, RZ, RZ, 0x12f00000 ;  /* 0x12f00000ff0b7424 */ /* 0x000fe200078e00ff */
[----:B------:R-:W-:Y:S06]  /*1e310*/  @P1 BRA `(.L_x_2912) ;  /* 0x00000000001c1947 */ /* 0x000fec0003800000 */
[----:B------:R-:W1:Y:S01]  /*1e320*/  S2R R9, SR_TID.X ;  /* 0x0000000000097919 */ /* 0x000e620000002100 */
[----:B------:R-:W-:-:S04]  /*1e330*/  IMAD.MOV.U32 R8, RZ, RZ, 0xc000 ;  /* 0x0000c000ff087424 */ /* 0x000fc800078e00ff */
[----:B------:R2:W-:Y:S01]  /*1e340*/  SYNCS.ARRIVE.TRANS64 RZ, [R7+URZ+0x228b0], R8 ;  /* 0x0228b00807ff79a7 */ /* 0x0005e2000800003f */
[----:B-1----:R-:W-:-:S04]  /*1e350*/  LOP3.LUT R9, R9, 0x1f, RZ, 0xc0, !PT ;  /* 0x0000001f09097812 */ /* 0x002fc800078ec0ff */
[----:B------:R-:W-:-:S13]  /*1e360*/  ISETP.NE.AND P0, PT, R9, RZ, PT ;  /* 0x000000ff0900720c */ /* 0x000fda0003f05270 */
[----:B--2---:R-:W-:Y:S05]  /*1e370*/  @!P0 BRA `(.L_x_2912) ;  /* 0x0000000000048947 */ /* 0x004fea0003800000 */
[----:B------:R-:W-:Y:S01]  /*1e380*/  BPT.TRAP 0x1 ;  /* 0x000000040000795c */ /* 0x000fe20000300000 */
.L_x_2912:
[----:B------:R-:W-:Y:S05]  /*1e390*/  BSYNC B2 ;  /* 0x0000000000027941 */ /* 0x000fea0003800000 */
.L_x_2911:
[----:B------:R-:W2:Y:S01]  /*1e3a0*/  LDL R8, [R1+0x14] ;  /* 0x0000140001087983 */ /* 0x000ea20000100800 */
        /* <DEDUP_REMOVED lines=9> */
.L_x_2913:
        /* <DEDUP_REMOVED lines=10> */
[----:B------:R-:W-:Y:S01]  /*1e4e0*/  R2UR UR6, R10 ;  /* 0x000000000a0672ca */ /* 0x000fe200000e0000 */
[----:B------:R-:W-:Y:S01]  /*1e4f0*/  VIADD R9, R8, 0x3400 ;  /* 0x0000340008097836 */ /* 0x000fe20000000000 */
[----:B------:R-:W-:Y:S01]  /*1e500*/  R2UR UR7, R11 ;  /* 0x000000000b0772ca */ /* 0x000fe200000e0000 */
[----:B------:R-:W-:Y:S01]  /*1e510*/  UMOV UR10, 0x40 ;  /* 0x00000040000a7882 */ /* 0x000fe20000000000 */
[----:B------:R-:W-:-:S13]  /*1e520*/  PLOP3.LUT P0, PT, PT, PT, PT, 0x80, 0x0 ;  /* 0x000000000000781c */ /* 0x000fda0003f0f070 */
.L_x_2914:
        /* <DEDUP_REMOVED lines=15> */
.L_x_2915:
        /* <DEDUP_REMOVED lines=15> */
.L_x_2916:
        /* <DEDUP_REMOVED lines=10> */
.L_x_2903:
[----:B------:R-:W-:Y:S05]  /*1e7b0*/  BSYNC B1 ;  /* 0x0000000000017941 */ /* 0x000fea0003800000 */
.L_x_2902:
[----:B------:R-:W1:Y:S04]  /*1e7c0*/  LDL.LU R10, [R1+0x14] ;  /* 0x00001400010a7983 */ /* 0x000e680000300800 */
[----:B------:R-:W2:Y:S01]  /*1e7d0*/  LDL.LU R9, [R1+0x1c] ;  /* 0x00001c0001097983 */ /* 0x000ea20000300800 */
[----:B------:R-:W-:Y:S01]  /*1e7e0*/  VIADD R5, R5, 0xfffffffe ;  /* 0xfffffffe05057836 */ /* 0x000fe20000000000 */
[----:B------:R-:W-:-:S04]  /*1e7f0*/  PLOP3.LUT P0, PT, PT, PT, PT, 0x8, 0x0 ;  /* 0x000000000000781c */ /* 0x000fc80003f0e170 */
[----:B------:R-:W-:Y:S01]  /*1e800*/  ISETP.GE.AND P2, PT, R5, R3, PT ;  /* 0x000000030500720c */ /* 0x000fe20003f46270 */
[----:B-1----:R-:W-:-:S05]  /*1e810*/  VIADD R6, R10, 0x1 ;  /* 0x000000010a067836 */ /* 0x002fca0000000000 */
[----:B------:R-:W-:-:S04]  /*1e820*/  ISETP.NE.AND P1, PT, R6, 0x2, PT ;  /* 0x000000020600780c */ /* 0x000fc80003f25270 */
[----:B------:R-:W-:Y:S02]  /*1e830*/  SEL R7, RZ, 0x1, P1 ;  /* 0x00000001ff077807 */ /* 0x000fe40000800000 */
[----:B------:R-:W-:Y:S02]  /*1e840*/  SEL R6, R6, RZ, P1 ;  /* 0x000000ff06067207 */ /* 0x000fe40000800000 */
[----:B--2---:R-:W-:-:S03]  /*1e850*/  LOP3.LUT R9, R9, R7, RZ, 0x3c, !PT ;  /* 0x0000000709097212 */ /* 0x004fc600078e3cff */
[----:B------:R1:W-:Y:S04]  /*1e860*/  STL [R1+0x14], R6 ;  /* 0x0000140601007387 */ /* 0x0003e80000100800 */
[----:B------:R1:W-:Y:S01]  /*1e870*/  STL [R1+0x1c], R9 ;  /* 0x00001c0901007387 */ /* 0x0003e20000100800 */
[----:B------:R-:W-:Y:S05]  /*1e880*/  @!P2 BRA `(.L_x_2896) ;  /* 0x000000080030a947 */ /* 0x000fea0003800000 */
.L_x_2932:
[----:B------:R-:W-:Y:S05]  /*1e890*/  YIELD ;  /* 0x0000000000007946 */ /* 0x000fea0003800000 */
[----:B------:R-:W-:Y:S04]  /*1e8a0*/  BSSY B1, `(.L_x_2917) ;  /* 0x000007e000017945 */ /* 0x000fe80003800000 */
[----:B--2---:R-:W-:Y:S05]  /*1e8b0*/  @!P6 BRA `(.L_x_2918) ;  /* 0x0000000400f0e947 */ /* 0x004fea0003800000 */
[----:B-1----:R-:W2:Y:S04]  /*1e8c0*/  LDL R6, [R1+0x14] ;  /* 0x0000140001067983 */ /* 0x002ea80000100800 */
[----:B------:R-:W3:Y:S01]  /*1e8d0*/  LDL R7, [R1+0x1c] ;  /* 0x00001c0001077983 */ /* 0x000ee20000100800 */
[----:B------:R-:W-:Y:S01]  /*1e8e0*/  BSSY B2, `(.L_x_2919) ;  /* 0x0000008000027945 */ /* 0x000fe20003800000 */
[----:B------:R-:W1:Y:S02]  /*1e8f0*/  S2R R8, SR_TID.X ;  /* 0x0000000000087919 */ /* 0x000e640000002100 */
[----:B-1----:R-:W-:-:S04]  /*1e900*/  LOP3.LUT R8, R8, 0x7f, RZ, 0xc0, !PT ;  /* 0x0000007f08087812 */ /* 0x002fc800078ec0ff */
[----:B------:R-:W-:Y:S01]  /*1e910*/  ISETP.NE.AND P2, PT, R8, RZ, PT ;  /* 0x000000ff0800720c */ /* 0x000fe20003f45270 */
[----:B--2---:R-:W-:Y:S01]  /*1e920*/  IMAD R6, R6, 0x8, R19 ;  /* 0x0000000806067824 */ /* 0x004fe200078e0213 */
[----:B---3--:R-:W-:-:S04]  /*1e930*/  SHF.L.U32 R7, R7, 0x1f, RZ ;  /* 0x0000001f07077819 */ /* 0x008fc800000006ff */
[----:B------:R-:W1:Y:S02]  /*1e940*/  SYNCS.PHASECHK.TRANS64.TRYWAIT P1, [R6+URZ+0x228a0], R7 ;  /* 0x0228a007060075a7 */ /* 0x000e64000802017f */
[----:B-1----:R-:W-:Y:S05]  /*1e950*/  @!P1 BRA `(.L_x_2920) ;  /* 0x0000007c007c9947 */ /* 0x002fea0003800000 */
.L_x_3128:
[----:B------:R-:W-:Y:S05]  /*1e960*/  BSYNC B2 ;  /* 0x0000000000027941 */ /* 0x000fea0003800000 */
.L_x_2919:
        /* <DEDUP_REMOVED lines=9> */
.L_x_2922:
[----:B------:R-:W-:Y:S05]  /*1ea00*/  BSYNC B2 ;  /* 0x0000000000027941 */ /* 0x000fea0003800000 */
.L_x_2921:
        /* <DEDUP_REMOVED lines=12> */
.L_x_2923:
        /* <DEDUP_REMOVED lines=13> */
.L_x_3129:
[----:B------:R-:W-:Y:S05]  /*1eba0*/  BSYNC B2 ;  /* 0x0000000000027941 */ /* 0x000fea0003800000 */
.L_x_2924:
[----:B------:R-:W-:Y:S01]  /*1ebb0*/  BSSY B2, `(.L_x_2926) ;  /* 0x000000b000027945 */ /* 0x000fe20003800000 */
[----:B------:R-:W-:Y:S02]  /*1ebc0*/  IMAD.MOV.U32 R10, RZ, RZ, 0x0 ;  /* 0x00000000ff0a7424 */ /* 0x000fe400078e00ff */
[----:B------:R-:W-:Y:S01]  /*1ebd0*/  IMAD.MOV.U32 R11, RZ, RZ, 0x12f00000 ;  /* 0x12f00000ff0b7424 */ /* 0x000fe200078e00ff */
[----:B------:R-:W-:Y:S06]  /*1ebe0*/  @P2 BRA `(.L_x_2927) ;  /* 0x00000000001c2947 */ /* 0x000fec0003800000 */
[----:B------:R-:W3:Y:S01]  /*1ebf0*/  S2R R8, SR_TID.X ;  /* 0x0000000000087919 */ /* 0x000ee20000002100 */
[----:B-12---:R-:W-:-:S04]  /*1ec00*/  IMAD.MOV.U32 R7, RZ, RZ, 0xc000 ;  /* 0x0000c000ff077424 */ /* 0x006fc800078e00ff */
[----:B------:R4:W-:Y:S01]  /*1ec10*/  SYNCS.ARRIVE.TRANS64 RZ, [R6+URZ+0x228b0], R7 ;  /* 0x0228b00706ff79a7 */ /* 0x0009e2000800003f */
[----:B---3--:R-:W-:-:S04]  /*1ec20*/  LOP3.LUT R8, R8, 0x1f, RZ, 0xc0, !PT ;  /* 0x0000001f08087812 */ /* 0x008fc800078ec0ff */
[----:B------:R-:W-:-:S13]  /*1ec30*/  ISETP.NE.AND P1, PT, R8, RZ, PT ;  /* 0x000000ff0800720c */ /* 0x000fda0003f25270 */
[----:B----4-:R-:W-:Y:S05]  /*1ec40*/  @!P1 BRA `(.L_x_2927) ;  /* 0x0000000000049947 */ /* 0x010fea0003800000 */
[----:B------:R-:W-:Y:S01]  /*1ec50*/  BPT.TRAP 0x1 ;  /* 0x000000040000795c */ /* 0x000fe20000300000 */
.L_x_2927:
[----:B------:R-:W-:Y:S05]  /*1ec60*/  BSYNC B2 ;  /* 0x0000000000027941 */ /* 0x000fea0003800000 */
.L_x_2926:
        /* <DEDUP_REMOVED lines=10> */
.L_x_2928:
        /* <DEDUP_REMOVED lines=15> */
.L_x_2929:
        /* <DEDUP_REMOVED lines=15> */
.L_x_2930:
        /* <DEDUP_REMOVED lines=15> */
.L_x_2931:
        /* <DEDUP_REMOVED lines=10> */
.L_x_2918:
[----:B------:R-:W-:Y:S05]  /*1f080*/  BSYNC B1 ;  /* 0x0000000000017941 */ /* 0x000fea0003800000 */
.L_x_2917:
[----:B------:R-:W1:Y:S04]  /*1f090*/  LDL.LU R10, [R1+0x14] ;  /* 0x00001400010a7983 */ /* 0x000e680000300800 */
[----:B------:R-:W2:Y:S01]  /*1f0a0*/  LDL.LU R8, [R1+0x1c] ;  /* 0x00001c0001087983 */ /* 0x000ea20000300800 */
[C---:B------:R-:W-:Y:S01]  /*1f0b0*/  ISETP.GT.AND P2, PT, R5.reuse, R3, PT ;  /* 0x000000030500720c */ /* 0x040fe20003f44270 */
[----:B------:R-:W-:Y:S02]  /*1f0c0*/  VIADD R5, R5, 0xffffffff ;  /* 0xffffffff05057836 */ /* 0x000fe40000000000 */
[----:B-1----:R-:W-:-:S05]  /*1f0d0*/  VIADD R6, R10, 0x1 ;  /* 0x000000010a067836 */ /* 0x002fca0000000000 */
[----:B------:R-:W-:-:S04]  /*1f0e0*/  ISETP.NE.AND P1, PT, R6, 0x2, PT ;  /* 0x000000020600780c */ /* 0x000fc80003f25270 */
[----:B------:R-:W-:Y:S02]  /*1f0f0*/  SEL R7, RZ, 0x1, P1 ;  /* 0x00000001ff077807 */ /* 0x000fe40000800000 */
[----:B------:R-:W-:Y:S02]  /*1f100*/  SEL R6, R6, RZ, P1 ;  /* 0x000000ff06067207 */ /* 0x000fe40000800000 */
[----:B--2---:R-:W-:-:S05]  /*1f110*/  LOP3.LUT R8, R8, R7, RZ, 0x3c, !PT ;  /* 0x0000000708087212 */ /* 0x004fca00078e3cff */
[----:B------:R2:W-:Y:S04]  /*1f120*/  STL [R1+0x1c], R8 ;  /* 0x00001c0801007387 */ /* 0x0005e80000100800 */
[----:B------:R2:W-:Y:S01]  /*1f130*/  STL [R1+0x14], R6 ;  /* 0x0000140601007387 */ /* 0x0005e20000100800 */
[----:B------:R-:W-:Y:S05]  /*1f140*/  @P2 BRA `(.L_x_2932) ;  /* 0xfffffff400d02947 */ /* 0x000fea000383ffff */
.L_x_2896:
[----:B------:R-:W-:Y:S05]  /*1f150*/  BSYNC B0 ;  /* 0x0000000000007941 */ /* 0x000fea0003800000 */
.L_x_2895:
[----:B--2---:R-:W2:Y:S01]  /*1f160*/  LDL R8, [R1+0x28] ;  /* 0x0000280001087983 */ /* 0x004ea20000100800 */
[----:B------:R-:W3:Y:S01]  /*1f170*/  LDC R0, c[0x0][0x448] ;  /* 0x00011200ff007b82 */ /* 0x000ee20000000800 */
[----:B------:R-:W-:Y:S07]  /*1f180*/  @!P0 WARPSYNC.ALL ;  /* 0x0000000000008948 */ /* 0x000fee0003800000 */
[----:B------:R-:W-:Y:S01]  /*1f190*/  @!P0 BAR.SYNC.DEFER_BLOCKING 0xc, 0x180 ;  /* 0x0306000000008b1d */ /* 0x000fe20000010000 */
[----:B---3--:R-:W-:-:S13]  /*1f1a0*/  ISETP.NE.AND P1, PT, R0, 0x1, PT ;  /* 0x000000010000780c */ /* 0x008fda0003f25270 */
[----:B------:R-:W3:Y:S08]  /*1f1b0*/  @P1 LDC R0, c[0x0][0x44c] ;  /* 0x00011300ff001b82 */ /* 0x000ef00000000800 */
[----:B------:R-:W4:Y:S01]  /*1f1c0*/  @P1 LDC R3, c[0x0][0x450] ;  /* 0x00011400ff031b82 */ /* 0x000f220000000800 */
[----:B--2---:R-:W-:-:S04]  /*1f1d0*/  VIADD R2, R8, 0x7f ;  /* 0x0000007f08027836 */ /* 0x004fc80000000000 */
[----:B---3--:R-:W-:-:S05]  /*1f1e0*/  @P1 IMAD.HI.U32 R0, R2, R0, RZ ;  /* 0x0000000002001227 */ /* 0x008fca00078e00ff */
[----:B----4-:R-:W-:-:S05]  /*1f1f0*/  @P1 SHF.R.U32.HI R2, RZ, R3, R0 ;  /* 0x00000003ff021219 */ /* 0x010fca0000011600 */
[----:B------:R-:W-:Y:S02]  /*1f200*/  IMAD.IADD R0, R20, 0x1, R2 ;  /* 0x0000000114007824 */ /* 0x000fe400078e0202 */
[----:B------:R-:W2:Y:S02]  /*1f210*/  LDC.64 R2, c[0x0][0x9e0] ;  /* 0x00027800ff027b82 */ /* 0x000ea40000000a00 */
[----:B--2---:R-:W-:Y:S01]  /*1f220*/  ISETP.GE.AND P2, PT, R3, 0x1, PT ;  /* 0x000000010300780c */ /* 0x004fe20003f46270 */
[----:B------:R-:W-:-:S12]  /*1f230*/  IMAD.IADD R2, R0, 0x1, R2 ;  /* 0x0000000100027824 */ /* 0x000fd800078e0202 */
[----:B------:R-:W-:Y:S05]  /*1f240*/  @!P2 BRA `(.L_x_2933) ;  /* 0x000000000048a947 */ /* 0x000fea0003800000 */
[C---:B------:R-:W-:Y:S01]  /*1f250*/  ISETP.GT.AND P0, PT, R0.reuse, RZ, PT ;  /* 0x000000ff0000720c */ /* 0x040fe20003f04270 */
[----:B------:R-:W-:Y:S01]  /*1f260*/  BSSY B0, `(.L_x_2934) ;  /* 0x000000e000007945 */ /* 0x000fe20003800000 */
[----:B------:R-:W-:-:S11]  /*1f270*/  VIADD R5, R0, 0xffffffff ;  /* 0xffffffff00057836 */ /* 0x000fd60000000000 */
[----:B------:R-:W-:Y:S05]  /*1f280*/  @P0 BRA `(.L_x_2935) ;  /* 0x00000000001c0947 */ /* 0x000fea0003800000 */
[----:B------:R-:W-:Y:S01]  /*1f290*/  ISETP.NE.AND P0, PT, R3, 0x1, PT ;  /* 0x000000010300780c */ /* 0x000fe20003f05270 */
[----:B------:R-:W-:-:S12]  /*1f2a0*/  IMAD.MOV R0, RZ, RZ, -R0 ;  /* 0x000000ffff007224 */ /* 0x000fd800078e0a00 */
[----:B-1----:R-:W1:Y:S02]  /*1f2b0*/  @P0 LDC.64 R6, c[0x0][0x9e8] ;  /* 0x00027a00ff060b82 */ /* 0x002e640000000a00 */
[----:B-1----:R-:W-:-:S05]  /*1f2c0*/  @P0 IMAD.HI.U32 R6, R0, R6, RZ ;  /* 0x0000000600060227 */ /* 0x002fca00078e00ff */
[----:B------:R-:W-:-:S04]  /*1f2d0*/  @P0 SHF.R.U32.HI R0, RZ, R7, R6 ;  /* 0x00000007ff000219 */ /* 0x000fc80000011606 */
[----:B------:R-:W-:Y:S01]  /*1f2e0*/  LOP3.LUT R5, RZ, R0, RZ, 0x33, !PT ;  /* 0x00000000ff057212 */ /* 0x000fe200078e33ff */
[----:B------:R-:W-:Y:S06]  /*1f2f0*/  BRA `(.L_x_2936) ;  /* 0x0000000000107947 */ /* 0x000fec0003800000 */
.L_x_2935:
[----:B------:R-:W-:-:S13]  /*1f300*/  ISETP.NE.AND P0, PT, R3, 0x1, PT ;  /* 0x000000010300780c */ /* 0x000fda0003f05270 */
[----:B-1----:R-:W1:Y:S02]  /*1f310*/  @P0 LDC.64 R6, c[0x0][0x9e8] ;  /* 0x00027a00ff060b82 */ /* 0x002e640000000a00 */
[----:B-1----:R-:W-:-:S05]  /*1f320*/  @P0 IMAD.HI.U32 R6, R5, R6, RZ ;  /* 0x0000000605060227 */ /* 0x002fca00078e00ff */
[----:B------:R-:W-:-:S07]  /*1f330*/  @P0 SHF.R.U32.HI R5, RZ, R7, R6 ;  /* 0x00000007ff050219 */ /* 0x000fce0000011606 */
.L_x_2936:
[----:B------:R-:W-:Y:S05]  /*1f340*/  BSYNC B0 ;  /* 0x0000000000007941 */ /* 0x000fea0003800000 */
.L_x_2934:
[----:B------:R-:W-:-:S05]  /*1f350*/  IMAD R5, R5, R3, R3 ;  /* 0x0000000305057224 */ /* 0x000fca00078e0203 */
[----:B------:R-:W-:-:S07]  /*1f360*/  VIMNMX R2, R2, R5, PT ;  /* 0x0000000502027248 */ /* 0x000fce0003fe0100 */
.L_x_2933:
[----:B------:R-:W2:Y:S01]  /*1f370*/  LDL R7, [R1+0x5c] ;  /* 0x00005c0001077983 */ /* 0x000ea20000100800 */
[----:B------:R-:W3:Y:S01]  /*1f380*/  @P1 LDC R0, c[0x0][0x44c] ;  /* 0x00011300ff001b82 */ /* 0x000ee20000000800 */
[----:B------:R-:W-:Y:S01]  /*1f390*/  VIADD R2, R2, 0x5f ;  /* 0x0000005f02027836 */ /* 0x000fe20000000000 */
[----:B------:R-:W-:Y:S01]  /*1f3a0*/  ULDC UR4, c[0x0][0x9dc] ;  /* 0x0002770000047ab9 */ /* 0x000fe20000000800 */
[----:B------:R-:W-:Y:S02]  /*1f3b0*/  IMAD.MOV.U32 R5, RZ, RZ, R8 ;  /* 0x000000ffff057224 */ /* 0x000fe400078e0008 */
[----:B------:R-:W-:-:S03]  /*1f3c0*/  IMAD.HI R2, R2, 0x2aaaaaab, RZ ;  /* 0x2aaaaaab02027827 */ /* 0x000fc600078e02ff */
[----:B-1----:R-:W1:Y:S01]  /*1f3d0*/  @P1 LDC R6, c[0x0][0x450] ;  /* 0x00011400ff061b82 */ /* 0x002e620000000800 */
[----:B---3--:R-:W-:-:S05]  /*1f3e0*/  @P1 IMAD.HI.U32 R0, R8, R0, RZ ;  /* 0x0000000008001227 */ /* 0x008fca00078e00ff */
[----:B-1----:R-:W-:-:S05]  /*1f3f0*/  @P1 SHF.R.U32.HI R5, RZ, R6, R0 ;  /* 0x00000006ff051219 */ /* 0x002fca0000011600 */
[----:B------:R-:W-:Y:S01]  /*1f400*/  IMAD.IADD R0, R17, 0x1, R5 ;  /* 0x0000000111007824 */ /* 0x000fe200078e0205 */
[----:B------:R-:W-:-:S04]  /*1f410*/  SHF.R.U32.HI R5, RZ, 0x1f, R2 ;  /* 0x0000001fff057819 */ /* 0x000fc80000011602 */
[----:B------:R-:W-:Y:S01]  /*1f420*/  LEA.HI.SX32 R8, R2, R5, 0x1c ;  /* 0x0000000502087211 */ /* 0x000fe200078fe2ff */
[----:B------:R-:W-:-:S04]  /*1f430*/  VIADD R2, R0, -UR4 ;  /* 0x8000000400027c36 */ /* 0x000fc80008000000 */
[----:B------:R1:W-:Y:S01]  /*1f440*/  STL [R1+0x60], R8 ;  /* 0x0000600801007387 */ /* 0x0003e20000100800 */
[----:B--2---:R-:W-:Y:S01]  /*1f450*/  VIMNMX R5, R7, R8, PT ;  /* 0x0000000807057248 */ /* 0x004fe20003fe0100 */
[----:B-1----:R-:W-:Y:S06]  /*1f460*/  @!P2 BRA `(.L_x_2937) ;  /* 0x000000000044a947 */ /* 0x002fec0003800000 */
        /* <DEDUP_REMOVED lines=10> */
.L_x_2939:
[----:B------:R-:W-:-:S13]  /*1f510*/  ISETP.NE.AND P0, PT, R3, 0x1, PT ;  /* 0x000000010300780c */ /* 0x000fda0003f05270 */
[----:B------:R-:W1:Y:S02]  /*1f520*/  @P0 LDC.64 R6, c[0x0][0x9e8] ;  /* 0x00027a00ff060b82 */ /* 0x000e640000000a00 */
[----:B-1----:R-:W-:-:S05]  /*1f530*/  @P0 IMAD.HI.U32 R6, R0, R6, RZ ;  /* 0x0000000600060227 */ /* 0x002fca00078e00ff */
[----:B------:R-:W-:-:S07]  /*1f540*/  @P0 SHF.R.U32.HI R0, RZ, R7, R6 ;  /* 0x00000007ff000219 */ /* 0x000fce0000011606 */
.L_x_2940:
[----:B------:R-:W-:Y:S05]  /*1f550*/  BSYNC B0 ;  /* 0x0000000000007941 */ /* 0x000fea0003800000 */
.L_x_2938:
[----:B------:R-:W-:-:S05]  /*1f560*/  IMAD R0, R0, R3, RZ ;  /* 0x0000000300007224 */ /* 0x000fca00078e02ff */
[----:B------:R-:W-:-:S07]  /*1f570*/  VIMNMX R2, R2, R0, !PT ;  /* 0x0000000002027248 */ /* 0x000fce0007fe0100 */
.L_x_2937:
[----:B------:R-:W-:Y:S01]  /*1f580*/  IMAD.HI R2, R2, 0x2aaaaaab, RZ ;  /* 0x2aaaaaab02027827 */ /* 0x000fe200078e02ff */
[----:B------:R-:W-:Y:S01]  /*1f590*/  ISETP.NE.AND P1, PT, R4, RZ, PT ;  /* 0x000000ff0400720c */ /* 0x000fe20003f25270 */
[----:B------:R-:W-:Y:S03]  /*1f5a0*/  BSSY B0, `(.L_x_2941) ;  /* 0x0000025000007945 */ /* 0x000fe60003800000 */
[----:B------:R-:W-:-:S04]  /*1f5b0*/  SHF.R.U32.HI R0, RZ, 0x1f, R2 ;  /* 0x0000001fff007819 */ /* 0x000fc80000011602 */
[----:B------:R-:W-:-:S04]  /*1f5c0*/  LEA.HI.SX32 R0, R2, R0, 0x1c ;  /* 0x0000000002007211 */ /* 0x000fc800078fe2ff */
[----:B------:R-:W-:Y:S01]  /*1f5d0*/  VIMNMX R9, RZ, R0, !PT ;  /* 0x00000000ff097248 */ /* 0x000fe20007fe0100 */
[----:B------:R-:W1:Y:S03]  /*1f5e0*/  @!P1 LDC R4, c[0x0][0x9f0] ;  /* 0x00027c00ff049b82 */ /* 0x000e660000000800 */
[----:B------:R-:W-:Y:S01]  /*1f5f0*/  ISETP.GT.AND P0, PT, R5, R9, PT ;  /* 0x000000090500720c */ /* 0x000fe20003f04270 */
[----:B------:R2:W-:Y:S04]  /*1f600*/  STL [R1+0x3c], R9 ;  /* 0x00003c0901007387 */ /* 0x0005e80000100800 */
[----:B------:R2:W-:Y:S08]  /*1f610*/  STL [R1+0x40], RZ ;  /* 0x000040ff01007387 */ /* 0x0005f00000100800 */
[----:B--2---:R-:W-:Y:S05]  /*1f620*/  @!P0 BRA `(.L_x_2942) ;  /* 0x0000000000708947 */ /* 0x004fea0003800000 */
        /* <DEDUP_REMOVED lines=9> */
[----:B------:R-:W-:Y:S02]  /*1f6c0*/  IADD3 R6, R4, -0x1, R5 ;  /* 0xffffffff04067810 */ /* 0x000fe40007ffe005 */
[----:B------:R-:W-:-:S03]  /*1f6d0*/  IABS R2, R4 ;  /* 0x0000000400027213 */ /* 0x000fc60000000000 */
[----:B------:R-:W-:Y:S02]  /*1f6e0*/  IMAD.IADD R6, R6, 0x1, -R9 ;  /* 0x0000000106067824 */ /* 0x000fe400078e0a09 */
[----:B------:R-:W-:-:S03]  /*1f6f0*/  IMAD.MOV R2, RZ, RZ, -R2 ;  /* 0x000000ffff027224 */ /* 0x000fc600078e0a02 */
[----:B------:R-:W-:Y:S01]  /*1f700*/  IABS R3, R6 ;  /* 0x0000000600037213 */ /* 0x000fe20000000000 */
[----:B------:R-:W-:Y:S01]  /*1f710*/  IMAD.MOV.U32 R7, RZ, RZ, R2 ;  /* 0x000000ffff077224 */ /* 0x000fe200078e0002 */
        /* <DEDUP_REMOVED lines=13> */
.L_x_2942:
[----:B------:R-:W-:Y:S05]  /*1f7f0*/  BSYNC B0 ;  /* 0x0000000000007941 */ /* 0x000fea0003800000 */
.L_x_2941:
[----:B------:R-:W3:Y:S04]  /*1f800*/  LDL R0, [R1+0x40] ;  /* 0x0000400001007983 */ /* 0x000ee80000100800 */
[----:B--2---:R-:W3:Y:S01]  /*1f810*/  LDL R2, [R1+0x54] ;  /* 0x0000540001027983 */ /* 0x004ee20000100800 */
[----:B------:R-:W-:Y:S01]  /*1f820*/  BSSY B7, `(.L_x_2943) ;  /* 0x00003ec000077945 */ /* 0x000fe20003800000 */
[----:B---3--:R-:W-:-:S05]  /*1f830*/  IMAD R2, R2, R0, R9 ;  /* 0x0000000002027224 */ /* 0x008fca00078e0209 */
[----:B------:R-:W-:Y:S01]  /*1f840*/  VIADDMNMX R0, R2, R0, R5, PT ;  /* 0x0000000002007246 */ /* 0x000fe20003800105 */
[----:B------:R2:W-:Y:S03]  /*1f850*/  STL [R1+0x24], R2 ;  /* 0x0000240201007387 */ /* 0x0005e60000100800 */
[----:B------:R-:W-:Y:S01]  /*1f860*/  ISETP.GT.AND P0, PT, R0, R2, PT ;  /* 0x000000020000720c */ /* 0x000fe20003f04270 */
[----:B------:R2:W-:-:S12]  /*1f870*/  STL [R1+0x34], R0 ;  /* 0x0000340001007387 */ /* 0x0005d80000100800 */
[----:B--2---:R-:W-:Y:S05]  /*1f880*/  @P0 BRA `(.L_x_2944) ;  /* 0x0000000000480947 */ /* 0x004fea0003800000 */
[----:B------:R-:W2:Y:S02]  /*1f890*/  S2R R0, SR_TID.X ;  /* 0x0000000000007919 */ /* 0x000ea40000002100 */
[----:B--2---:R-:W-:-:S04]  /*1f8a0*/  LOP3.LUT R0, R0, 0x7f, RZ, 0xc0, !PT ;  /* 0x0000007f00007812 */ /* 0x004fc800078ec0ff */
[----:B------:R-:W-:-:S13]  /*1f8b0*/  ISETP.NE.AND P0, PT, R0, RZ, PT ;  /* 0x000000ff0000720c */ /* 0x000fda0003f05270 */
[----:B------:R-:W-:Y:S05]  /*1f8c0*/  @P0 BRA `(.L_x_2945) ;  /* 0x0000003c00840947 */ /* 0x000fea0003800000 */
[----:B------:R-:W2:Y:S01]  /*1f8d0*/  S2R R5, SR_LANEID ;  /* 0x0000000000057919 */ /* 0x000ea20000000000 */
[----:B------:R-:W-:Y:S01]  /*1f8e0*/  VOTEU.ANY UR4, UPT, PT ;  /* 0x0000000000047886 */ /* 0x000fe200038e0100 */
[----:B------:R-:W3:Y:S01]  /*1f8f0*/  LDC.64 R2, c[0x0][0xc60] ;  /* 0x00031800ff027b82 */ /* 0x000ee20000000a00 */
[----:B------:R-:W2:Y:S02]  /*1f900*/  FLO.U32 R0, UR4 ;  /* 0x0000000400007d00 */ /* 0x000ea400080e0000 */
[----:B--2---:R-:W-:-:S06]  /*1f910*/  ISETP.EQ.U32.AND P0, PT, R0, R5, PT ;  /* 0x000000050000720c */ /* 0x004fcc0003f02070 */
[----:B------:R-:W3:Y:S07]  /*1f920*/  POPC R5, UR4 ;  /* 0x0000000400057d09 */ /* 0x000eee0008000000 */
[----:B---3--:R-:W2:Y:S01]  /*1f930*/  @P0 ATOMG.E.ADD.STRONG.GPU PT, R3, desc[UR38][R2.64], R5 ;  /* 0x00000005020309a8 */ /* 0x008ea200081ee1e6 */
[----:B-1----:R-:W1:Y:S02]  /*1f940*/  S2R R4, SR_LTMASK ;  /* 0x0000000000047919 */ /* 0x002e640000003900 */
[----:B-1----:R-:W-:-:S04]  /*1f950*/  LOP3.LUT R4, R4, UR4, RZ, 0xc0, !PT ;  /* 0x0000000404047c12 */ /* 0x002fc8000f8ec0ff */
[----:B------:R-:W1:Y:S01]  /*1f960*/  POPC R7, R4 ;  /* 0x0000000400077309 */ /* 0x000e620000000000 */
[----:B--2---:R-:W1:Y:S02]  /*1f970*/  SHFL.IDX PT, R0, R3, R0, 0x1f ;  /* 0x00001f0003007589 */ /* 0x004e6400000e0000 */
[----:B-1----:R-:W-:-:S05]  /*1f980*/  IADD3 R0, R0, UR37, R7 ;  /* 0x0000002500007c10 */ /* 0x002fca000fffe007 */
[----:B------:R4:W-:Y:S01]  /*1f990*/  STL [R1], R0 ;  /* 0x0000000001007387 */ /* 0x0009e20000100800 */
[----:B------:R-:W-:Y:S05]  /*1f9a0*/  BRA `(.L_x_2945) ;  /* 0x0000003c004c7947 */ /* 0x000fea0003800000 */
.L_x_2944:
        /* <DEDUP_REMOVED lines=19> */
[----:B01----:R-:W-:Y:S05]  /*1fae0*/  CALL.ABS.NOINC R2 ;  /* 0x0000000002007343 */ /* 0x003fea0003c00000 */
.L_x_2947:
[----:B------:R-:W-:Y:S05]  /*1faf0*/  BSYNC B6 ;  /* 0x0000000000067941 */ /* 0x000fea0003800000 */
.L_x_2946:
        /* <DEDUP_REMOVED lines=8> */
[----:B------:R2:W3:Y:S01]  /*1fb80*/  LDC.64 R2, c[0x4][R17] ;  /* 0x0100000011027b82 */ /* 0x0004e20000000a00 */
[----:B-1----:R-:W-:Y:S02]  /*1fb90*/  IMAD.U32 R4, RZ, RZ, UR6 ;  /* 0x00000006ff047e24 */ /* 0x002fe4000f8e00ff */
[----:B------:R-:W-:Y:S02]  /*1fba0*/  IMAD.U32 R5, RZ, RZ, UR7 ;  /* 0x00000007ff057e24 */ /* 0x000fe4000f8e00ff */
[----:B------:R-:W-:Y:S02]  /*1fbb0*/  IMAD.U32 R6, RZ, RZ, UR8 ;  /* 0x00000008ff067e24 */ /* 0x000fe4000f8e00ff */
[----:B------:R-:W-:-:S02]  /*1fbc0*/  IMAD.U32 R7, RZ, RZ, UR9 ;  /* 0x00000009ff077e24 */ /* 0x000fc4000f8e00ff */
[----:B------:R-:W-:Y:S02]  /*1fbd0*/  IMAD.U32 R10, RZ, RZ, UR4 ;  /* 0x00000004ff0a7e24 */ /* 0x000fe4000f8e00ff */
[----:B------:R-:W-:Y:S02]  /*1fbe0*/  IMAD.U32 R11, RZ, RZ, UR5 ;  /* 0x00000005ff0b7e24 */ /* 0x000fe4000f8e00ff */
[----:B------:R-:W-:Y:S02]  /*1fbf0*/  IMAD.MOV.U32 R8, RZ, RZ, 0x70 ;  /* 0x00000070ff087424 */ /* 0x000fe400078e00ff */
[----:B------:R-:W-:Y:S02]  /*1fc00*/  IMAD.MOV.U32 R12, RZ, RZ, 0x1 ;  /* 0x00000001ff0c7424 */ /* 0x000fe400078e00ff */
[----:B--2---:R-:W-:-:S07]  /*1fc10*/  IMAD.MOV.U32 R13, RZ, RZ, RZ ;  /* 0x000000ffff0d7224 */ /* 0x004fce00078e00ff */
[----:B------:R-:W-:-:S07]  /*1fc20*/  LEPC R20, `(.L_x_2950) ;  /* 0x000000001014794e */ /* 0x000fce0000000000 */
[----:B0--3--:R-:W-:Y:S05]  /*1fc30*/  CALL.ABS.NOINC R2 ;  /* 0x0000000002007343 */ /* 0x009fea0003c00000 */
.L_x_2950:
        /* <DEDUP_REMOVED lines=15> */
.L_x_2949:
[----:B------:R-:W-:Y:S05]  /*1fd30*/  BSYNC B6 ;  /* 0x0000000000067941 */ /* 0x000fea0003800000 */
.L_x_2948:
[----:B------:R-:W2:Y:S01]  /*1fd40*/  LDL R0, [R1+0xc] ;  /* 0x00000c0001007983 */ /* 0x000ea20000100800 */
[----:B------:R-:W-:Y:S02]  /*1fd50*/  ULDC.64 UR4, c[0x0][0x9f8] ;  /* 0x00027e0000047ab9 */ /* 0x000fe40000000a00 */
[----:B------:R-:W-:Y:S01]  /*1fd60*/  ISETP.NE.U32.AND P0, PT, RZ, UR4, PT ;  /* 0x00000004ff007c0c */ /* 0x000fe2000bf05070 */
[----:B------:R-:W3:Y:S03]  /*1fd70*/  LDL R17, [R1+0x34] ;  /* 0x0000340001117983 */ /* 0x000ee60000100800 */
[----:B------:R-:W-:Y:S01]  /*1fd80*/  ISETP.NE.AND.EX P0, PT, RZ, UR5, PT, P0 ;  /* 0x00000005ff007c0c */ /* 0x000fe2000bf05300 */
[----:B------:R-:W-:-:S12]  /*1fd90*/  ULDC.64 UR4, c[0x0][0xa08] ;  /* 0x0002820000047ab9 */ /* 0x000fd80000000a00 */
[----:B------:R-:W4:Y:S01]  /*1fda0*/  @P0 LDC.64 R2, c[0x0][0x9f8] ;  /* 0x00027e00ff020b82 */ /* 0x000f220000000a00 */
[----:B--2---:R-:W-:Y:S02]  /*1fdb0*/  IMAD.MOV.U32 R7, RZ, RZ, R0 ;  /* 0x000000ffff077224 */ /* 0x004fe400078e0000 */
[----:B----4-:R-:W-:-:S05]  /*1fdc0*/  @P0 IMAD.WIDE R2, R0, 0x4, R2 ;  /* 0x0000000400020825 */ /* 0x010fca00078e0202 */
[----:B------:R2:W4:Y:S01]  /*1fdd0*/  @P0 LDG.E R7, desc[UR38][R2.64] ;  /* 0x0000002602070981 */ /* 0x000522000c1e1900 */
[----:B---3--:R-:W-:Y:S01]  /*1fde0*/  VIADD R0, R17, 0xffffffff ;  /* 0xffffffff11007836 */ /* 0x008fe20000000000 */
[----:B--2---:R-:W2:Y:S02]  /*1fdf0*/  LDC.64 R2, c[0x0][0x418] ;  /* 0x00010600ff027b82 */ /* 0x004ea40000000a00 */
[----:B--2---:R-:W-:Y:S01]  /*1fe00*/  LOP3.LUT P0, RZ, R2, UR4, RZ, 0xfc, !PT ;  /* 0x0000000402ff7c12 */ /* 0x004fe2000f80fcff */
[----:B------:R-:W-:-:S03]  /*1fe10*/  UMOV UR4, 0xffffffff ;  /* 0xffffffff00047882 */ /* 0x000fc60000000000 */
[----:B------:R-:W-:Y:S02]  /*1fe20*/  LOP3.LUT P0, RZ, R3, UR5, RZ, 0xfc, P0 ;  /* 0x0000000503ff7c12 */ /* 0x000fe4000800fcff */
[----:B----4-:R-:W-:Y:S01]  /*1fe30*/  SHF.R.S32.HI R8, RZ, 0x1f, R7 ;  /* 0x0000001fff087819 */ /* 0x010fe20000011407 */
        /* <DEDUP_REMOVED lines=8> */
.L_x_3132:
        /* <DEDUP_REMOVED lines=9> */
.L_x_3135:
        /* <DEDUP_REMOVED lines=24> */
.L_x_2954:
[----:B------:R-:W4:Y:S04]  /*200d0*/  LDL R0, [R1+0x10] ;  /* 0x0000100001007983 */ /* 0x000f280000100800 */
[----:B---3--:R-:W3:Y:S01]  /*200e0*/  LDL R2, [R1+0x18] ;  /* 0x0000180001027983 */ /* 0x008ee20000100800 */
[----:B----4-:R-:W-:Y:S01]  /*200f0*/  IMAD R0, R0, 0x8, R19 ;  /* 0x0000000800007824 */ /* 0x010fe200078e0213 */
[----:B---3--:R-:W-:-:S04]  /*20100*/  SHF.L.U32 R2, R2, 0x1f, RZ ;  /* 0x0000001f02027819 */ /* 0x008fc800000006ff */
[----:B------:R-:W3:Y:S02]  /*20110*/  SYNCS.PHASECHK.TRANS64.TRYWAIT P0, [R0+URZ+0x22840], R2 ;  /* 0x02284002000075a7 */ /* 0x000ee4000800017f */
[----:B---3--:R-:W-:Y:S05]  /*20120*/  @!P0 BRA `(.L_x_2955) ;  /* 0x0000006800048947 */ /* 0x008fea0003800000 */
.L_x_3136:
        /* <DEDUP_REMOVED lines=11> */
.L_x_2956:
        /* <DEDUP_REMOVED lines=23> */
.L_x_2952:
        /* <DEDUP_REMOVED lines=23> */
[----:B--2---:R-:W-:-:S02]  /*204c0*/  IMAD.U32 R7, RZ, RZ, UR7 ;  /* 0x00000007ff077e24 */ /* 0x004fc4000f8e00ff */
[----:B------:R-:W-:Y:S02]  /*204d0*/  IMAD.U32 R10, RZ, RZ, UR8 ;  /* 0x00000008ff0a7e24 */ /* 0x000fe4000f8e00ff */
[----:B------:R-:W-:Y:S02]  /*204e0*/  IMAD.U32 R11, RZ, RZ, UR9 ;  /* 0x00000009ff0b7e24 */ /* 0x000fe4000f8e00ff */
[----:B------:R-:W-:Y:S02]  /*204f0*/  IMAD.MOV.U32 R8, RZ, RZ, 0x70 ;  /* 0x00000070ff087424 */ /* 0x000fe400078e00ff */
[----:B------:R-:W-:Y:S02]  /*20500*/  IMAD.MOV.U32 R12, RZ, RZ, 0x1 ;  /* 0x00000001ff0c7424 */ /* 0x000fe400078e00ff */
[----:B------:R-:W-:-:S07]  /*20510*/  IMAD.MOV.U32 R13, RZ, RZ, RZ ;  /* 0x000000ffff0d7224 */ /* 0x000fce00078e00ff */
[----:B------:R-:W-:-:S07]  /*20520*/  LEPC R20, `(.L_x_2958) ;  /* 0x000000001014794e */ /* 0x000fce0000000000 */
[----:B01----:R-:W-:Y:S05]  /*20530*/  CALL.ABS.NOINC R2 ;  /* 0x0000000002007343 */ /* 0x003fea0003c00000 */
.L_x_2958:
[----:B------:R-:W-:Y:S05]  /*20540*/  BSYNC B6 ;  /* 0x0000000000067941 */ /* 0x000fea0003800000 */
.L_x_2957:
[----:B-1----:R-:W3:Y:S01]  /*20550*/  LDL.LU R0, [R1+0x50] ;  /* 0x0000500001007983 */ /* 0x002ee20000300800 */
[----:B------:R-:W-:Y:S01]  /*20560*/  ULDC.64 UR6, c[0x0][0xa00] ;  /* 0x0002800000067ab9 */ /* 0x000fe20000000a00 */
[----:B------:R-:W-:Y:S01]  /*20570*/  ULDC.64 UR4, c[0x0][0x2d8] ;  /* 0x0000b60000047ab9 */ /* 0x000fe20000000a00 */
[----:B--2---:R-:W1:Y:S01]  /*20580*/  LDC R7, c[0x0][0x448] ;  /* 0x00011200ff077b82 */ /* 0x004e620000000800 */
[----:B------:R-:W3:Y:S04]  /*20590*/  LDL.LU.64 R2, [R1+0x48] ;  /* 0x0000480001027983 */ /* 0x000ee80000300a00 */
[----:B------:R-:W2:Y:S04]  /*205a0*/  LDL R5, [R1+0xc] ;  /* 0x00000c0001057983 */ /* 0x000ea80000100800 */
[----:B------:R-:W4:Y:S01]  /*205b0*/  LDL R12, [R1+0x28] ;  /* 0x00002800010c7983 */ /* 0x000f220000100800 */
[----:B------:R-:W-:Y:S01]  /*205c0*/  ISETP.NE.U32.AND P0, PT, RZ, UR6, PT ;  /* 0x00000006ff007c0c */ /* 0x000fe2000bf05070 */
[----:B------:R-:W-:-:S03]  /*205d0*/  ULDC UR6, c[0x0][0x2b8] ;  /* 0x0000ae0000067ab9 */ /* 0x000fc60000000800 */
[----:B------:R-:W-:Y:S01]  /*205e0*/  ISETP.NE.AND.EX P0, PT, RZ, UR7, PT, P0 ;  /* 0x00000007ff007c0c */ /* 0x000fe2000bf05300 */
[----:B------:R-:W0:Y:S02]  /*205f0*/  S2R R8, SR_TID.X ;  /* 0x0000000000087919 */ /* 0x000e240000002100 */
[----:B0-----:R-:W-:Y:S02]  /*20600*/  IMAD.SHL.U32 R8, R8, 0x10, RZ ;  /* 0x0000001008087824 */ /* 0x001fe400078e00ff */
[----:B---3--:R-:W-:Y:S01]  /*20610*/  IMAD.MOV.U32 R3, RZ, RZ, R0 ;  /* 0x000000ffff037224 */ /* 0x008fe200078e0000 */
[----:B--2---:R-:W-:-:S04]  /*20620*/  SHF.R.S32.HI R0, RZ, 0x1f, R5 ;  /* 0x0000001fff007819 */ /* 0x004fc80000011405 */
[----:B------:R-:W-:Y:S02]  /*20630*/  SEL R4, R0, RZ, !P0 ;  /* 0x000000ff00047207 */ /* 0x000fe40004000000 */
[----:B------:R-:W-:Y:S02]  /*20640*/  SEL R0, R5, RZ, !P0 ;  /* 0x000000ff05007207 */ /* 0x000fe40004000000 */
[----:B------:R-:W0:Y:S01]  /*20650*/  S2R R5, SR_TID.X ;  /* 0x0000000000057919 */ /* 0x000e220000002100 */
[----:B------:R-:W-:-:S04]  /*20660*/  IMAD.WIDE.U32 R2, R16, UR4, R2 ;  /* 0x0000000410027c25 */ /* 0x000fc8000f8e0002 */
[----:B------:R-:W-:Y:S01]  /*20670*/  IMAD R3, R16, UR5, R3 ;  /* 0x0000000510037c24 */ /* 0x000fe2000f8e0203 */
[----:B------:R-:W-:Y:S02]  /*20680*/  ULDC.64 UR4, c[0x0][0x2e0] ;  /* 0x0000b80000047ab9 */ /* 0x000fe40000000a00 */
[----:B------:R-:W-:Y:S02]  /*20690*/  IMAD R4, R4, UR4, RZ ;  /* 0x0000000404047c24 */ /* 0x000fe4000f8e02ff */
[----:B------:R-:W-:-:S04]  /*206a0*/  IMAD.WIDE.U32 R2, R0, UR4, R2 ;  /* 0x0000000400027c25 */ /* 0x000fc8000f8e0002 */
[----:B------:R-:W-:Y:S01]  /*206b0*/  IMAD R0, R0, UR5, R4 ;  /* 0x0000000500007c24 */ /* 0x000fe2000f8e0204 */
[----:B-1----:R-:W-:Y:S01]  /*206c0*/  ISETP.NE.AND P0, PT, R7, 0x1, PT ;  /* 0x000000010700780c */ /* 0x002fe20003f05270 */
[----:B------:R-:W1:Y:S01]  /*206d0*/  S2R R9, SR_TID.X ;  /* 0x0000000000097919 */ /* 0x000e620000002100 */
[----:B------:R-:W-:-:S11]  /*206e0*/  ULDC.64 UR4, c[0x0][0x2d0] ;  /* 0x0000b40000047ab9 */ /* 0x000fd60000000a00 */
[----:B------:R-:W2:Y:S01]  /*206f0*/  @P0 LDC R6, c[0x0][0x450] ;  /* 0x00011400ff060b82 */ /* 0x000ea20000000800 */
[----:B0-----:R-:W-:-:S04]  /*20700*/  LOP3.LUT R5, R5, 0x7f, RZ, 0xc0, !PT ;  /* 0x0000007f05057812 */ /* 0x001fc800078ec0ff */
[----:B------:R-:W-:-:S04]  /*20710*/  SHF.R.U32.HI R5, RZ, 0x3, R5 ;  /* 0x00000003ff057819 */ /* 0x000fc80000011605 */
[----:B------:R-:W-:Y:S02]  /*20720*/  LOP3.LUT R8, R5, 0x70, R8, 0xf8, !PT ;  /* 0x0000007005087812 */ /* 0x000fe400078ef808 */
[----:B------:R-:W0:Y:S03]  /*20730*/  @P0 LDC R5, c[0x0][0x44c] ;  /* 0x00011300ff050b82 */ /* 0x000e260000000800 */
[----:B----4-:R-:W-:Y:S02]  /*20740*/  IMAD.IADD R4, R8, 0x1, R12 ;  /* 0x0000000108047824 */ /* 0x010fe400078e020c */
[----:B------:R3:W5:Y:S01]  /*20750*/  LDL R8, [R1+0x30] ;  /* 0x0000300001087983 */ /* 0x0007620000100800 */
[----:B------:R-:W-:Y:S02]  /*20760*/  IMAD.IADD R3, R3, 0x1, R0 ;  /* 0x0000000103037824 */ /* 0x000fe400078e0200 */
[----:B------:R-:W-:Y:S01]  /*20770*/  IMAD.MOV.U32 R0, RZ, RZ, R4 ;  /* 0x000000ffff007224 */ /* 0x000fe200078e0004 */
[----:B------:R-:W4:Y:S01]  /*20780*/  S2R R10, SR_TID.X ;  /* 0x00000000000a7919 */ /* 0x000f220000002100 */
[----:B0-----:R-:W-:-:S05]  /*20790*/  @P0 IMAD.HI.U32 R5, R4, R5, RZ ;  /* 0x0000000504050227 */ /* 0x001fca00078e00ff */
[----:B--2---:R-:W-:-:S05]  /*207a0*/  @P0 SHF.R.U32.HI R0, RZ, R6, R5 ;  /* 0x00000006ff000219 */ /* 0x004fca0000011605 */
        /* <DEDUP_REMOVED lines=9> */
[----:B-1----:R-:W-:-:S04]  /*20840*/  IMAD.SHL.U32 R9, R9, 0x8, RZ ;  /* 0x0000000809097824 */ /* 0x002fc800078e00ff */
        /* <DEDUP_REMOVED lines=12> */
[----:B---3--:R-:W-:Y:S08]  /*20910*/  BRA.DIV UR4, `(.L_x_2959) ;  /* 0x00000062041c7947 */ /* 0x008ff0000b800000 */
        /* <DEDUP_REMOVED lines=70> */
.L_x_3153:
        /* <DEDUP_REMOVED lines=10> */
.L_x_2960:
        /* <DEDUP_REMOVED lines=18> */
.L_x_3154:
[----:B------:R-:W-:Y:S05]  /*20f40*/  BSYNC B0 ;  /* 0x0000000000007941 */ /* 0x000fea0003800000 */
.L_x_2961:
        /* <DEDUP_REMOVED lines=13> */
.L_x_3155:
[----:B------:R-:W-:Y:S05]  /*21020*/  BSYNC B1 ;  /* 0x0000000000017941 */ /* 0x000fea0003800000 */
.L_x_2965:
        /* <DEDUP_REMOVED lines=9> */
.L_x_2968:
[----:B------:R-:W-:Y:S05]  /*210c0*/  BSYNC B1 ;  /* 0x0000000000017941 */ /* 0x000fea0003800000 */
.L_x_2967:
        /* <DEDUP_REMOVED lines=13> */
.L_x_2969:
        /* <DEDUP_REMOVED lines=15> */
.L_x_2970:
        /* <DEDUP_REMOVED lines=15> */
.L_x_2971:
        /* <DEDUP_REMOVED lines=15> */
.L_x_2972:
        /* <DEDUP_REMOVED lines=10> */
.L_x_2964:
[----:B------:R-:W-:Y:S05]  /*21510*/  BSYNC B0 ;  /* 0x0000000000007941 */ /* 0x000fea0003800000 */
.L_x_2963:
        /* <DEDUP_REMOVED lines=61> */
.L_x_2979:
        /* <DEDUP_REMOVED lines=8> */
.L_x_3156:
[----:B------:R-:W-:Y:S05]  /*21970*/  BSYNC B3 ;  /* 0x0000000000037941 */ /* 0x000fea0003800000 */
.L_x_2980:
        /* <DEDUP_REMOVED lines=9> */
.L_x_2983:
[----:B------:R-:W-:Y:S05]  /*21a10*/  BSYNC B3 ;  /* 0x0000000000037941 */ /* 0x000fea0003800000 */
.L_x_2982:
[----:B------:R-:W2:Y:S04]  /*21a20*/  LDL R3, [R1+0x10] ;  /* 0x0000100001037983 */ /* 0x000ea80000100800 */
[----:B------:R-:W3:Y:S01]  /*21a30*/  LDL R4, [R1+0x20] ;  /* 0x0000200001047983 */ /* 0x000ee20000100800 */
[----:B0-----:R-:W-:Y:S01]  /*21a40*/  IMAD.MOV.U32 R9, RZ, RZ, RZ ;  /* 0x000000ffff097224 */ /* 0x001fe200078e00ff */
        /* <DEDUP_REMOVED lines=10> */
.L_x_2984:
        /* <DEDUP_REMOVED lines=13> */
.L_x_3157:
[----:B------:R-:W-:Y:S05]  /*21bc0*/  BSYNC B3 ;  /* 0x0000000000037941 */ /* 0x000fea0003800000 */
.L_x_2985:
        /* <DEDUP_REMOVED lines=11> */
.L_x_2988:
[----:B------:R-:W-:Y:S05]  /*21c80*/  BSYNC B3 ;  /* 0x0000000000037941 */ /* 0x000fea0003800000 */
.L_x_2987:
        /* <DEDUP_REMOVED lines=10> */
.L_x_2989:
        /* <DEDUP_REMOVED lines=15> */
.L_x_2990:
        /* <DEDUP_REMOVED lines=15> */
.L_x_2991:
        /* <DEDUP_REMOVED lines=15> */
.L_x_2992:
        /* <DEDUP_REMOVED lines=10> */
.L_x_2978:
[----:B------:R-:W-:Y:S05]  /*220a0*/  BSYNC B1 ;  /* 0x0000000000017941 */ /* 0x000fea0003800000 */
.L_x_2977:
[----:B------:R-:W2:Y:S02]  /*220b0*/  LDL.LU R4, [R1+0x34] ;  /* 0x0000340001047983 */ /* 0x000ea40000300800 */
[----:B--2---:R-:W-:-:S07]  /*220c0*/  VIADD R0, R4, 0xfffffffd ;  /* 0xfffffffd04007836 */ /* 0x004fce0000000000 */
.L_x_2976:
[----:B------:R-:W-:Y:S05]  /*220d0*/  BSYNC B2 ;  /* 0x0000000000027941 */ /* 0x000fea0003800000 */
.L_x_2975:
[----:B------:R-:W-:-:S05]  /*220e0*/  VIADD R8, R8, 0xfffffffe ;  /* 0xfffffffe08087836 */ /* 0x000fca0000000000 */
[----:B------:R-:W-:-:S13]  /*220f0*/  ISETP.NE.AND P0, PT, R8, R5, PT ;  /* 0x000000050800720c */ /* 0x000fda0003f05270 */
[----:B------:R-:W-:Y:S05]  /*22100*/  @!P0 BRA `(.L_x_2974) ;  /* 0x0000001400008947 */ /* 0x000fea0003800000 */
.L_x_3025:
        /* <DEDUP_REMOVED lines=35> */
.L_x_2995:
        /* <DEDUP_REMOVED lines=8> */
.L_x_3158:
[----:B------:R-:W-:Y:S05]  /*223c0*/  BSYNC B2 ;  /* 0x0000000000027941 */ /* 0x000fea0003800000 */
.L_x_2996:
        /* <DEDUP_REMOVED lines=9> */
.L_x_2999:
[----:B------:R-:W-:Y:S05]  /*22460*/  BSYNC B2 ;  /* 0x0000000000027941 */ /* 0x000fea0003800000 */
.L_x_2998:
        /* <DEDUP_REMOVED lines=12> */
.L_x_3000:
        /* <DEDUP_REMOVED lines=13> */
.L_x_3159:
[----:B------:R-:W-:Y:S05]  /*22600*/  BSYNC B2 ;  /* 0x0000000000027941 */ /* 0x000fea0003800000 */
.L_x_3001:
        /* <DEDUP_REMOVED lines=11> */
.L_x_3004:
[----:B------:R-:W-:Y:S05]  /*226c0*/  BSYNC B2 ;  /* 0x0000000000027941 */ /* 0x000fea0003800000 */
.L_x_3003:
[----:B------:R-:W-:Y:S01]  /*226d0*/  R2UR UR10, R10 ;  /* 0x000000000a0a72ca */ /* 0x000fe200000e0000 */
[----:B01----:R-:W-:Y:S01]  /*226e0*/  IMAD R2, R7, 0xc000, R19 ;  /* 0x0000c00007027824 */ /* 0x003fe200078e0213 */
[----:B------:R-:W-:Y:S01]  /*226f0*/  R2UR UR6, R8 ;  /* 0x00000000080672ca */ /* 0x000fe200000e0000 */
[----:B------:R-:W-:Y:S01]  /*22700*/  UIADD3 UR4, UP0, UR40, 0x470, URZ ;  /* 0x0000047028047890 */ /* 0x000fe2000ff1e03f */
[----:B------:R-:W-:Y:S01]  /*22710*/  R2UR UR7, R9 ;  /* 0x00000000090772ca */ /* 0x000fe200000e0000 */
[----:B------:R-:W-:Y:S01]  /*22720*/  VIADD R3, R3, 0x22850 ;  /* 0x0002285003037836 */ /* 0x000fe20000000000 */
[----:B------:R-:W-:Y:S01]  /*22730*/  PLOP3.LUT P0, PT, PT, PT, PT, 0x80, 0x0 ;  /* 0x000000000000781c */ /* 0x000fe20003f0f070 */
[----:B------:R-:W-:Y:S01]  /*22740*/  VIADD R5, R2, 0x400 ;  /* 0x0000040002057836 */ /* 0x000fe20000000000 */
[----:B------:R-:W-:-:S12]  /*22750*/  UIADD3.X UR5, URZ, UR41, URZ, UP0, !UPT ;  /* 0x000000293f057290 */ /* 0x000fd800087fe43f */
.L_x_3005:
        /* <DEDUP_REMOVED lines=15> */
.L_x_3006:
        /* <DEDUP_REMOVED lines=15> */
.L_x_3007:
        /* <DEDUP_REMOVED lines=15> */
.L_x_3008:
        /* <DEDUP_REMOVED lines=10> */
.L_x_2994:
[----:B------:R-:W-:Y:S05]  /*22ad0*/  BSYNC B1 ;  /* 0x0000000000017941 */ /* 0x000fea0003800000 */
.L_x_2993:
        /* <DEDUP_REMOVED lines=35> */
.L_x_3011:
        /* <DEDUP_REMOVED lines=8> */
.L_x_3160:
[----:B------:R-:W-:Y:S05]  /*22d90*/  BSYNC B2 ;  /* 0x0000000000027941 */ /* 0x000fea0003800000 */
.L_x_3012:
        /* <DEDUP_REMOVED lines=9> */
.L_x_3015:
[----:B------:R-:W-:Y:S05]  /*22e30*/  BSYNC B2 ;  /* 0x0000000000027941 */ /* 0x000fea0003800000 */
.L_x_3014:
        /* <DEDUP_REMOVED lines=13> */
.L_x_3016:
        /* <DEDUP_REMOVED lines=13> */
.L_x_3161:
[----:B------:R-:W-:Y:S05]  /*22fe0*/  BSYNC B2 ;  /* 0x0000000000027941 */ /* 0x000fea0003800000 */
.L_x_3017:
        /* <DEDUP_REMOVED lines=11> */
.L_x_3020:
[----:B------:R-:W-:Y:S05]  /*230a0*/  BSYNC B2 ;  /* 0x0000000000027941 */ /* 0x000fea0003800000 */
.L_x_3019:
        /* <DEDUP_REMOVED lines=10> */
.L_x_3021:
        /* <DEDUP_REMOVED lines=15> */
.L_x_3022:
        /* <DEDUP_REMOVED lines=15> */
.L_x_3023:
        /* <DEDUP_REMOVED lines=15> */
.L_x_3024:
        /* <DEDUP_REMOVED lines=10> */
.L_x_3010:
[----:B------:R-:W-:Y:S05]  /*234c0*/  BSYNC B1 ;  /* 0x0000000000017941 */ /* 0x000fea0003800000 */
.L_x_3009:
[----:B------:R-:W2:Y:S01]  /*234d0*/  LDL R5, [R1+0x24] ;  /* 0x0000240001057983 */ /* 0x000ea20000100800 */
[----:B------:R-:W-:Y:S01]  /*234e0*/  VIADD R0, R0, 0xfffffffe ;  /* 0xfffffffe00007836 */ /* 0x000fe20000000000 */
[----:B--2---:R-:W-:-:S13]  /*234f0*/  ISETP.GT.AND P0, PT, R6, R5, PT ;  /* 0x000000050600720c */ /* 0x004fda0003f04270 */
[----:B------:R-:W-:Y:S05]  /*23500*/  @P0 BRA `(.L_x_3025) ;  /* 0xffffffec00000947 */ /* 0x000fea000383ffff */
.L_x_2974:
[----:B------:R-:W-:Y:S05]  /*23510*/  BSYNC B0 ;  /* 0x0000000000007941 */ /* 0x000fea0003800000 */
.L_x_2973:
        /* <DEDUP_REMOVED lines=25> */
.L_x_3027:
[----:B------:R-:W-:Y:S05]  /*236b0*/  BSYNC B0 ;  /* 0x0000000000007941 */ /* 0x000fea0003800000 */
.L_x_3026:
[----:B------:R-:W-:-:S05]  /*236c0*/  SEL R0, R0, RZ, P0 ;  /* 0x000000ff00007207 */ /* 0x000fca0000000000 */
[----:B------:R3:W-:Y:S02]  /*236d0*/  STL [R1+0x10], R0 ;  /* 0x0000100001007387 */ /* 0x0007e40000100800 */
.L_x_2945:
[----:B------:R-:W-:Y:S05]  /*236e0*/  BSYNC B7 ;  /* 0x0000000000077941 */ /* 0x000fea0003800000 */
.L_x_2943:
        /* <DEDUP_REMOVED lines=8> */
[----:B-1----:R-:W1:Y:S04]  /*23770*/  LDS.128 R4, [R19+0x228d0] ;  /* 0x0228d00013047984 */ /* 0x002e680000000c00 */
[----:B-1----:R1:W-:Y:S04]  /*23780*/  STL.64 [R1], R4 ;  /* 0x0000000401007387 */ /* 0x0023e80000100a00 */
[----:B------:R1:W-:Y:S01]  /*23790*/  STL.64 [R1+0x8], R6 ;  /* 0x0000080601007387 */ /* 0x0003e20000100a00 */
[----:B------:R-:W-:Y:S06]  /*237a0*/  BAR.ARV 0x4, 0x180 ;  /* 0x0106000000007b1d */ /* 0x000fec0000002000 */
[----:B------:R-:W-:Y:S05]  /*237b0*/  BRA `(.L_x_3029) ;  /* 0x0000001000307947 */ /* 0x000fea0003800000 */
.L_x_3028:
[----:B------:R-:W5:Y:S01]  /*237c0*/  S2R R16, SR_TID.X ;  /* 0x0000000000107919 */ /* 0x000f620000002100 */
[----:B------:R-:W-:Y:S01]  /*237d0*/  UMOV UR4, 0xffffffff ;  /* 0xffffffff00047882 */ /* 0x000fe20000000000 */
[----:B-----5:R-:W-:-:S04]  /*237e0*/  LOP3.LUT R16, R16, 0x1f, RZ, 0xc0, !PT ;  /* 0x0000001f10107812 */ /* 0x020fc800078ec0ff */
[----:B------:R-:W-:Y:S01]  /*237f0*/  ISETP.NE.AND P0, PT, R16, 0x1f, PT ;  /* 0x0000001f1000780c */ /* 0x000fe20003f05270 */
[----:B------:R-:W-:-:S12]  /*23800*/  BRA.DIV UR4, `(.L_x_3030) ;  /* 0x0000003e04947947 */ /* 0x000fd8000b800000 */
[----:B--2---:R-:W0:Y:S01]  /*23810*/  LDL.LU R2, [R1] ;  /* 0x0000000001027983 */ /* 0x004e220000300800 */
[----:B------:R-:W-:-:S03]  /*23820*/  ULDC UR4, c[0x0][0xc3c] ;  /* 0x00030f0000047ab9 */ /* 0x000fc60000000800 */
[----:B-1----:R-:W3:Y:S01]  /*23830*/  LDL R3, [R1+0xc] ;  /* 0x00000c0001037983 */ /* 0x002ee20000100800 */
[----:B0-----:R-:W-:Y:S02]  /*23840*/  IMAD.MOV.U32 R10, RZ, RZ, R2 ;  /* 0x000000ffff0a7224 */ /* 0x001fe400078e0002 */
[----:B---34-:R-:W-:-:S05]  /*23850*/  IMAD.IADD R0, R3, 0x1, R16 ;  /* 0x0000000103007824 */ /* 0x018fca00078e0210 */
        /* <DEDUP_REMOVED lines=10> */
[C---:B------:R-:W-:Y:S01]  /*23900*/  ISETP.GE.U32.AND P3, PT, R16.reuse, 0x4, PT ;  /* 0x000000041000780c */ /* 0x040fe20003f66070 */
[----:B------:R-:W-:Y:S01]  /*23910*/  SHFL.IDX PT, R0, R10, 0x1, 0x1f ;  /* 0x00201f000a007f89 */ /* 0x000fe200000e0000 */
[C---:B------:R-:W-:Y:S02]  /*23920*/  ISETP.GE.U32.AND P4, PT, R16.reuse, 0x8, PT ;  /* 0x000000081000780c */ /* 0x040fe40003f86070 */
[----:B------:R-:W-:Y:S01]  /*23930*/  ISETP.GE.U32.AND P5, PT, R16, 0x10, PT ;  /* 0x000000101000780c */ /* 0x000fe20003fa6070 */
[----:B--2---:R-:W-:Y:S02]  /*23940*/  @!P1 IMAD.MOV.U32 R4, RZ, RZ, R8 ;  /* 0x000000ffff049224 */ /* 0x004fe400078e0008 */
[----:B------:R-:W-:-:S02]  /*23950*/  IMAD.MOV.U32 R8, RZ, RZ, RZ ;  /* 0x000000ffff087224 */ /* 0x000fc400078e00ff */
[----:B---3--:R-:W-:Y:S01]  /*23960*/  @!P1 IMAD.MOV.U32 R6, RZ, RZ, R2 ;  /* 0x000000ffff069224 */ /* 0x008fe200078e0002 */
[----:B------:R-:W-:-:S03]  /*23970*/  ISETP.NE.AND P1, PT, R16, RZ, PT ;  /* 0x000000ff1000720c */ /* 0x000fc60003f25270 */
[----:B------:R-:W-:-:S05]  /*23980*/  IMAD R2, R6, R4, RZ ;  /* 0x0000000406027224 */ /* 0x000fca00078e02ff */
[----:B------:R-:W0:Y:S02]  /*23990*/  SHFL.UP PT, R3, R2, 0x1, RZ ;  /* 0x0420000002037989 */ /* 0x000e2400000e00ff */
[----:B0-----:R-:W-:-:S05]  /*239a0*/  SEL R5, R3, RZ, P1 ;  /* 0x000000ff03057207 */ /* 0x001fca0000800000 */
[----:B------:R-:W-:Y:S02]  /*239b0*/  IMAD.IADD R2, R2, 0x1, R5 ;  /* 0x0000000102027824 */ /* 0x000fe400078e0205 */
[----:B------:R-:W-:Y:S04]  /*239c0*/  SHFL.IDX PT, R5, R10, RZ, 0x1f ;  /* 0x00001fff0a057589 */ /* 0x000fe800000e0000 */
        /* <DEDUP_REMOVED lines=13> */
.L_x_3171:
[----:B------:R-:W-:Y:S02]  /*23aa0*/  ULDC UR4, c[0x0][0xc38] ;  /* 0x00030e0000047ab9 */ /* 0x000fe40000000800 */
[----:B------:R-:W-:-:S04]  /*23ab0*/  IMAD.U32 R2, RZ, RZ, UR4 ;  /* 0x00000004ff027e24 */ /* 0x000fc8000f8e00ff */
[----:B-1----:R-:W-:-:S04]  /*23ac0*/  IMAD R9, R9, R2, RZ ;  /* 0x0000000209097224 */ /* 0x002fc800078e02ff */
[----:B------:R-:W-:-:S05]  /*23ad0*/  IMAD.IADD R0, R0, 0x1, R9 ;  /* 0x0000000100007824 */ /* 0x000fca00078e0209 */
[----:B------:R-:W-:-:S13]  /*23ae0*/  ISETP.GT.AND P6, PT, R0, R5, PT ;  /* 0x000000050000720c */ /* 0x000fda0003fc4270 */
[----:B------:R-:W-:Y:S05]  /*23af0*/  @P6 BRA `(.L_x_3031) ;  /* 0x0000000000ac6947 */ /* 0x000fea0003800000 */
.L_x_3034:
        /* <DEDUP_REMOVED lines=37> */
.L_x_3179:
[----:B------:R-:W-:Y:S02]  /*23d50*/  ULDC UR4, c[0x0][0xc38] ;  /* 0x00030e0000047ab9 */ /* 0x000fe40000000800 */
[----:B------:R-:W-:-:S04]  /*23d60*/  IMAD.U32 R2, RZ, RZ, UR4 ;  /* 0x00000004ff027e24 */ /* 0x000fc8000f8e00ff */
[----:B-1----:R-:W-:-:S04]  /*23d70*/  IMAD R9, R9, R2, RZ ;  /* 0x0000000209097224 */ /* 0x002fc800078e02ff */
[----:B------:R-:W-:-:S05]  /*23d80*/  IMAD.IADD R0, R9, 0x1, R0 ;  /* 0x0000000109007824 */ /* 0x000fca00078e0200 */
[----:B------:R-:W-:-:S13]  /*23d90*/  ISETP.GT.AND P6, PT, R0, R5, PT ;  /* 0x000000050000720c */ /* 0x000fda0003fc4270 */
[----:B------:R-:W-:Y:S05]  /*23da0*/  @!P6 BRA `(.L_x_3034) ;  /* 0xfffffffc0054e947 */ /* 0x000fea000383ffff */
.L_x_3031:
        /* <DEDUP_REMOVED lines=8> */
[----:B-1----:R1:W3:Y:S04]  /*23e30*/  SHFL.IDX PT, R4, R4, R3, 0x1f ;  /* 0x00001f0304047589 */ /* 0x0022e800000e0000 */
[----:B------:R1:W4:Y:S01]  /*23e40*/  SHFL.IDX PT, R6, R6, R3, 0x1f ;  /* 0x00001f0306067589 */ /* 0x00032200000e0000 */
[----:B--2---:R-:W-:-:S05]  /*23e50*/  IMAD.IADD R10, R3, 0x1, R10 ;  /* 0x00000001030a7824 */ /* 0x004fca00078e020a */
[----:B---34-:R1:W-:Y:S02]  /*23e60*/  STL [R1+0xc], R10 ;  /* 0x00000c0a01007387 */ /* 0x0183e40000100800 */
.L_x_3184:
[----:B------:R-:W-:-:S13]  /*23e70*/  ISETP.NE.AND P0, PT, R0, RZ, PT ;  /* 0x000000ff0000720c */ /* 0x000fda0003f05270 */
[----:B------:R-:W-:Y:S05]  /*23e80*/  @!P0 BRA `(.L_x_3036) ;  /* 0x0000000000108947 */ /* 0x000fea0003800000 */
[----:B------:R-:W-:Y:S01]  /*23e90*/  UMOV UR4, 0xffffffff ;  /* 0xffffffff00047882 */ /* 0x000fe20000000000 */
[----:B-1----:R-:W-:Y:S02]  /*23ea0*/  VIADD R3, R3, 0xffffffff ;  /* 0xffffffff03037836 */ /* 0x002fe40000000000 */
[----:B------:R-:W-:Y:S05]  /*23eb0*/  BRA.DIV UR4, `(.L_x_3037) ;  /* 0x0000004204887947 */ /* 0x000fea000b800000 */
[----:B------:R3:W4:Y:S02]  /*23ec0*/  SHFL.IDX PT, R8, R7, R3, 0x1f ;  /* 0x00001f0307087589 */ /* 0x00072400000e0000 */
.L_x_3036:
[----:B------:R-:W-:Y:S01]  /*23ed0*/  ISETP.NE.AND P0, PT, R6, 0x1, PT ;  /* 0x000000010600780c */ /* 0x000fe20003f05270 */
[----:B----4-:R-:W-:-:S05]  /*23ee0*/  IMAD R0, R8, R2, R9 ;  /* 0x0000000208007224 */ /* 0x010fca00078e0209 */
[----:B------:R4:W-:Y:S02]  /*23ef0*/  STL [R1], R0 ;  /* 0x0000000001007387 */ /* 0x0009e40000100800 */
[----:B----4-:R-:W-:-:S05]  /*23f00*/  IMAD.IADD R0, R5, 0x1, -R0 ;  /* 0x0000000105007824 */ /* 0x010fca00078e0a00 */
[----:B------:R-:W-:Y:S05]  /*23f10*/  @!P0 BRA `(.L_x_3038) ;  /* 0x0000000000e48947 */ /* 0x000fea0003800000 */
[----:B------:R-:W-:-:S04]  /*23f20*/  IABS R5, R4 ;  /* 0x0000000400057213 */ /* 0x000fc80000000000 */
[----:B0--3--:R-:W0:Y:S08]  /*23f30*/  I2F.RP R7, R5 ;  /* 0x0000000500077306 */ /* 0x009e300000209400 */
[----:B0-----:R-:W0:Y:S02]  /*23f40*/  MUFU.RCP R7, R7 ;  /* 0x0000000700077308 */ /* 0x001e240000001000 */
[----:B0-----:R-:W-:-:S06]  /*23f50*/  VIADD R9, R7, 0xffffffe ;  /* 0x0ffffffe07097836 */ /* 0x001fcc0000000000 */
[----:B-1----:R-:W0:Y:S02]  /*23f60*/  F2I.FTZ.U32.TRUNC.NTZ R3, R9 ;  /* 0x0000000900037305 */ /* 0x002e24000021f000 */
        /* <DEDUP_REMOVED lines=39> */
[----:B------:R-:W-:-:S04]  /*241e0*/  IMAD.MOV R2, RZ, RZ, -R3 ;  /* 0x000000ffff027224 */ /* 0x000fc800078e0a03 */
[----:B------:R-:W-:Y:S01]  /*241f0*/  IMAD R0, R4, R2, R0 ;  /* 0x0000000204007224 */ /* 0x000fe200078e0200 */
[----:B------:R-:W-:-:S04]  /*24200*/  LOP3.LUT R2, R3, R6, RZ, 0x3c, !PT ;  /* 0x0000000603027212 */ /* 0x000fc800078e3cff */
[----:B------:R-:W-:-:S03]  /*24210*/  ISETP.GE.AND P2, PT, R2, RZ, PT ;  /* 0x000000ff0200720c */ /* 0x000fc60003f46270 */
[----:B------:R-:W-:-:S10]  /*24220*/  @P0 VIADD R7, R7, 0x1 ;  /* 0x0000000107070836 */ /* 0x000fd40000000000 */
        /* <DEDUP_REMOVED lines=8> */
.L_x_3038:
[----:B-1-3--:R-:W3:Y:S01]  /*242b0*/  LDL R3, [R1+0xc] ;  /* 0x00000c0001037983 */ /* 0x00aee20000100800 */
[----:B0-----:R-:W3:Y:S02]  /*242c0*/  LDC.64 R6, c[0x0][0xc90] ;  /* 0x00032400ff067b82 */ /* 0x001ee40000000a00 */
[----:B---3--:R-:W-:-:S05]  /*242d0*/  IMAD.WIDE R6, R3, 0x4, R6 ;  /* 0x0000000403067825 */ /* 0x008fca00078e0206 */
[----:B------:R-:W3:Y:S02]  /*242e0*/  LDG.E R3, desc[UR38][R6.64] ;  /* 0x0000002606037981 */ /* 0x000ee4000c1e1900 */
[----:B---3--:R-:W-:-:S05]  /*242f0*/  IMAD R5, R4, R3, RZ ;  /* 0x0000000304057224 */ /* 0x008fca00078e02ff */
        /* <DEDUP_REMOVED lines=28> */
[----:B------:R-:W-:Y:S02]  /*244c0*/  VIADDMNMX R8, R8, R2, R3, PT ;  /* 0x0000000208087246 */ /* 0x000fe40003800103 */
[----:B------:R-:W-:Y:S02]  /*244d0*/  IADD3 R7, R7, 0x1000000, R6 ;  /* 0x0100000007077810 */ /* 0x000fe40007ffe006 */
[----:B------:R-:W-:-:S04]  /*244e0*/  IABS R9, R8 ;  /* 0x0000000800097213 */ /* 0x000fc80000000000 */
[----:B------:R-:W0:Y:S08]  /*244f0*/  I2F.RP R2, R9 ;  /* 0x0000000900027306 */ /* 0x000e300000209400 */
[----:B0-----:R-:W0:Y:S02]  /*24500*/  MUFU.RCP R2, R2 ;  /* 0x0000000200027308 */ /* 0x001e240000001000 */
[----:B0-----:R-:W-:-:S06]  /*24510*/  VIADD R2, R2, 0xffffffe ;  /* 0x0ffffffe02027836 */ /* 0x001fcc0000000000 */
[----:B------:R0:W1:Y:S02]  /*24520*/  F2I.FTZ.U32.TRUNC.NTZ R3, R2 ;  /* 0x0000000200037305 */ /* 0x000064000021f000 */
[----:B0-----:R-:W-:Y:S02]  /*24530*/  IMAD.MOV.U32 R2, RZ, RZ, RZ ;  /* 0x000000ffff027224 */ /* 0x001fe400078e00ff */
[----:B-1----:R-:W-:-:S04]  /*24540*/  IMAD.MOV R0, RZ, RZ, -R3 ;  /* 0x000000ffff007224 */ /* 0x002fc800078e0a03 */
[----:B------:R-:W-:-:S04]  /*24550*/  IMAD R0, R0, R9, RZ ;  /* 0x0000000900007224 */ /* 0x000fc800078e02ff */
        /* <DEDUP_REMOVED lines=13> */
[----:B------:R-:W-:-:S04]  /*24630*/  @P0 VIADD R2, R2, 0x1 ;  /* 0x0000000102020836 */ /* 0x000fc80000000000 */
[----:B------:R-:W-:-:S04]  /*24640*/  IMAD.MOV.U32 R0, RZ, RZ, R2 ;  /* 0x000000ffff007224 */ /* 0x000fc800078e0002 */
[----:B------:R-:W-:Y:S01]  /*24650*/  @!P2 IMAD.MOV R0, RZ, RZ, -R0 ;  /* 0x000000ffff00a224 */ /* 0x000fe200078e0a00 */
[----:B------:R-:W-:Y:S01]  /*24660*/  @!P1 LOP3.LUT R0, RZ, R8, RZ, 0x33, !PT ;  /* 0x00000008ff009212 */ /* 0x000fe200078e33ff */
[----:B------:R-:W-:-:S04]  /*24670*/  IMAD.MOV R8, RZ, RZ, -R8 ;  /* 0x000000ffff087224 */ /* 0x000fc800078e0a08 */
[----:B------:R-:W-:-:S05]  /*24680*/  IMAD R2, R0, R8, R7 ;  /* 0x0000000800027224 */ /* 0x000fca00078e0207 */
[----:B------:R0:W-:Y:S02]  /*24690*/  STL [R1+0x8], R2 ;  /* 0x0000080201007387 */ /* 0x0001e40000100800 */
.L_x_3039:
[----:B------:R-:W-:-:S05]  /*246a0*/  LOP3.LUT R3, RZ, R0, RZ, 0x33, !PT ;  /* 0x00000000ff037212 */ /* 0x000fca00078e33ff */
[----:B------:R-:W-:-:S05]  /*246b0*/  IMAD.IADD R0, R4, 0x1, R3 ;  /* 0x0000000104007824 */ /* 0x000fca00078e0203 */
[----:B------:R3:W-:Y:S01]  /*246c0*/  STL [R1+0x4], R0 ;  /* 0x0000040001007387 */ /* 0x0007e20000100800 */
[----:B------:R-:W-:Y:S05]  /*246d0*/  BRA `(.L_x_3040) ;  /* 0x0000000000287947 */ /* 0x000fea0003800000 */
.L_x_3032:
        /* <DEDUP_REMOVED lines=10> */
.L_x_3040:
[----:B-1----:R-:W4:Y:S04]  /*24780*/  LDL R3, [R1+0x8] ;  /* 0x0000080001037983 */ /* 0x002f280000100800 */
[----:B0-----:R-:W5:Y:S04]  /*24790*/  LDL R2, [R1+0xc] ;  /* 0x00000c0001027983 */ /* 0x001f680000100800 */
[----:B------:R-:W2:Y:S04]  /*247a0*/  LDL R5, [R1+0x4] ;  /* 0x0000040001057983 */ /* 0x000ea80000100800 */
[----:B------:R-:W2:Y:S01]  /*247b0*/  LDL R4, [R1] ;  /* 0x0000000001047983 */ /* 0x000ea20000100800 */
[----:B---3--:R-:W0:Y:S01]  /*247c0*/  S2R R0, SR_TID.X ;  /* 0x0000000000007919 */ /* 0x008e220000002100 */
[----:B------:R-:W-:Y:S05]  /*247d0*/  WARPSYNC.ALL ;  /* 0x0000000000007948 */ /* 0x000fea0003800000 */
[----:B0-----:R-:W-:Y:S01]  /*247e0*/  LOP3.LUT R0, R0, 0x1f, RZ, 0xc0, !PT ;  /* 0x0000001f00007812 */ /* 0x001fe200078ec0ff */
[----:B------:R-:W-:Y:S03]  /*247f0*/  BAR.SYNC.DEFER_BLOCKING 0x4, 0x180 ;  /* 0x0106000000007b1d */ /* 0x000fe60000010000 */
[----:B------:R-:W-:-:S13]  /*24800*/  ISETP.NE.AND P0, PT, R0, RZ, PT ;  /* 0x000000ff0000720c */ /* 0x000fda0003f05270 */
[----:B------:R-:W-:Y:S01]  /*24810*/  @!P0 MOV R0, 0x400 ;  /* 0x0000040000008802 */ /* 0x000fe20000000f00 */
[----:B----4-:R-:W-:Y:S02]  /*24820*/  IMAD.MOV.U32 R6, RZ, RZ, R3 ;  /* 0x000000ffff067224 */ /* 0x010fe400078e0003 */
[----:B------:R-:W0:Y:S01]  /*24830*/  @!P0 S2R R3, SR_CgaCtaId ;  /* 0x0000000000038919 */ /* 0x000e220000008800 */
[----:B-----5:R-:W-:Y:S01]  /*24840*/  IMAD.MOV.U32 R7, RZ, RZ, R2 ;  /* 0x000000ffff077224 */ /* 0x020fe200078e0002 */
[----:B0-----:R-:W-:-:S05]  /*24850*/  @!P0 LEA R19, R3, R0, 0x18 ;  /* 0x0000000003138211 */ /* 0x001fca00078ec0ff */
[----:B--2---:R0:W-:Y:S01]  /*24860*/  @!P0 STS.128 [R19+0x228d0], R4 ;  /* 0x0228d00413008388 */ /* 0x0041e20000000c00 */
[----:B------:R-:W-:Y:S06]  /*24870*/  BAR.ARV 0x5, 0x180 ;  /* 0x0146000000007b1d */ /* 0x000fec0000002000 */
.L_x_3029:
[----:B---34-:R-:W3:Y:S01]  /*24880*/  LDL R0, [R1+0xc] ;  /* 0x00000c0001007983 */ /* 0x018ee20000100800 */
[----:B------:R-:W-:Y:S02]  /*24890*/  ULDC UR4, c[0x0][0xc3c] ;  /* 0x00030f0000047ab9 */ /* 0x000fe40000000800 */
[----:B---3--:R-:W-:-:S13]  /*248a0*/  ISETP.GE.AND P0, PT, R0, UR4, PT ;  /* 0x0000000400007c0c */ /* 0x008fda000bf06270 */
[----:B------:R-:W-:Y:S05]  /*248b0*/  @!P0 BRA `(.L_x_3041) ;  /* 0xffffff8800148947 */ /* 0x000fea000383ffff */
[----:B------:R-:W-:Y:S05]  /*248c0*/  BSYNC B8 ;  /* 0x0000000000087941 */ /* 0x000fea0003800000 */
.L_x_2881:
        /* <DEDUP_REMOVED lines=12> */
.L_x_3187:
[----:B------:R-:W-:Y:S05]  /*24990*/  BSYNC B0 ;  /* 0x0000000000007941 */ /* 0x000fea0003800000 */
.L_x_3042:
[----:B------:R-:W-:-:S03]  /*249a0*/  UMOV UR4, 0xffffffff ;  /* 0xffffffff00047882 */ /* 0x000fc60000000000 */
[----:B------:R-:W-:Y:S05]  /*249b0*/  BRA.DIV UR4, `(.L_x_3044) ;  /* 0x0000003a04087947 */ /* 0x000fea000b800000 */
[----:B------:R-:W1:Y:S02]  /*249c0*/  S2R R2, SR_TID.X ;  /* 0x0000000000027919 */ /* 0x000e640000002100 */
[----:B-1----:R-:W-:-:S04]  /*249d0*/  SHF.R.U32.HI R2, RZ, 0x5, R2 ;  /* 0x00000005ff027819 */ /* 0x002fc80000011602 */
[----:B------:R-:W-:-:S05]  /*249e0*/  LOP3.LUT R2, R2, 0x3, RZ, 0xc0, !PT ;  /* 0x0000000302027812 */ /* 0x000fca00078ec0ff */
[----:B------:R1:W2:Y:S02]  /*249f0*/  SHFL.IDX PT, R14, R2, RZ, 0x1f ;  /* 0x00001fff020e7589 */ /* 0x0002a400000e0000 */
.L_x_3190:
[----:B--2---:R-:W-:-:S13]  /*24a00*/  ISETP.NE.AND P0, PT, R14, RZ, PT ;  /* 0x000000ff0e00720c */ /* 0x004fda0003f05270 */
[----:B------:R-:W-:Y:S05]  /*24a10*/  @P0 BRA `(.L_x_2652) ;  /* 0x0000000000940947 */ /* 0x000fea0003800000 */
[----:B------:R-:W-:-:S03]  /*24a20*/  UMOV UR4, 0xffffffff ;  /* 0xffffffff00047882 */ /* 0x000fc60000000000 */
[----:B------:R-:W-:Y:S05]  /*24a30*/  BRA.DIV UR4, `(.L_x_3045) ;  /* 0x0000003a041c7947 */ /* 0x000fea000b800000 */
[----:B------:R-:W-:-:S13]  /*24a40*/  ELECT P6, URZ, PT ;  /* 0x00000000003f782f */ /* 0x000fda00038c0000 */
.L_x_3193:
[----:B------:R-:W-:Y:S05]  /*24a50*/  @!P6 BRA `(.L_x_2652) ;  /* 0x000000000084e947 */ /* 0x000fea0003800000 */
[----:B------:R-:W-:-:S06]  /*24a60*/  ULOP3.LUT UR4, UR36, 0x2, URZ, 0xfc, !UPT ;  /* 0x0000000224047892 */ /* 0x000fcc000f8efc3f */
[----:B-1----:R-:W-:-:S05]  /*24a70*/  IMAD.U32 R2, RZ, RZ, UR4 ;  /* 0x00000004ff027e24 */ /* 0x002fca000f8e00ff */
[----:B------:R-:W-:-:S13]  /*24a80*/  ISETP.NE.AND P2, PT, R2, 0x3, PT ;  /* 0x000000030200780c */ /* 0x000fda0003f45270 */
[----:B------:R-:W-:Y:S05]  /*24a90*/  @!P2 BRA `(.L_x_3046) ;  /* 0x000000000004a947 */ /* 0x000fea0003800000 */
[----:B------:R-:W-:Y:S01]  /*24aa0*/  BPT.TRAP 0x1 ;  /* 0x000000040000795c */ /* 0x000fe20000300000 */
.L_x_3046:
        /* <DEDUP_REMOVED lines=14> */
.L_x_3194:
[----:B------:R-:W1:Y:S02]  /*24b90*/  SYNCS.PHASECHK.TRANS64.TRYWAIT P0, [R7+URZ], R2 ;  /* 0x00000002070075a7 */ /* 0x000e64000800017f */
[----:B-1----:R-:W-:Y:S05]  /*24ba0*/  @!P0 BRA `(.L_x_3048) ;  /* 0x0000003400f48947 */ /* 0x002fea0003800000 */
.L_x_3195:
[----:B------:R-:W-:Y:S05]  /*24bb0*/  @!P2 BRA `(.L_x_3049) ;  /* 0x000000000004a947 */ /* 0x000fea0003800000 */
[----:B------:R-:W-:Y:S01]  /*24bc0*/  BPT.TRAP 0x1 ;  /* 0x000000040000795c */ /* 0x000fe20000300000 */
.L_x_3049:
[----:B------:R-:W2:Y:S01]  /*24bd0*/  LDL.LU R4, [R1+0x10] ;  /* 0x0000100001047983 */ /* 0x000ea20000300800 */
[----:B------:R-:W-:-:S04]  /*24be0*/  VIADD R0, R0, 0x22860 ;  /* 0x0002286000007836 */ /* 0x000fc80000000000 */
[----:B--2---:R-:W-:-:S04]  /*24bf0*/  IMAD R4, R4, 0x8, R0 ;  /* 0x0000000804047824 */ /* 0x004fc800078e0200 */
[----:B------:R-:W2:Y:S02]  /*24c00*/  SYNCS.PHASECHK.TRANS64.TRYWAIT P0, [R4+URZ], R5 ;  /* 0x00000005040075a7 */ /* 0x000ea4000800017f */
[----:B--2---:R-:W-:Y:S05]  /*24c10*/  @!P0 BRA `(.L_x_3050) ;  /* 0x0000003400ec8947 */ /* 0x004fea0003800000 */
.L_x_3196:
[----:B------:R-:W-:-:S07]  /*24c20*/  IMAD R3, R3, 0x8, R0 ;  /* 0x0000000803037824 */ /* 0x000fce00078e0200 */
.L_x_3051:
[----:B----4-:R4:W0:Y:S02]  /*24c30*/  SYNCS.PHASECHK.TRANS64.TRYWAIT P0, [R3+URZ], R2 ;  /* 0x00000002030075a7 */ /* 0x010824000800017f */
[----:B0-----:R-:W-:Y:S05]  /*24c40*/  @!P0 NANOSLEEP.SYNCS 0x989680 ;  /* 0x009896800000895d */ /* 0x001fea0003900000 */
[----:B------:R-:W0:Y:S02]  /*24c50*/  @!P0 SYNCS.PHASECHK.TRANS64 P0, [R3+URZ], R2 ;  /* 0x00000002030085a7 */ /* 0x000e24000800007f */
[----:B0-----:R-:W-:Y:S05]  /*24c60*/  @!P0 BRA `(.L_x_3051) ;  /* 0xfffffffc00f08947 */ /* 0x001fea000383ffff */
.L_x_2652:
[----:B------:R-:W-:Y:S05]  /*24c70*/  BSYNC B9 ;  /* 0x0000000000097941 */ /* 0x000fea0003800000 */
.L_x_2649:
[----:B------:R-:W-:Y:S05]  /*24c80*/  EXIT ;  /* 0x000000000000794d */ /* 0x000fea0003800000 */
.L_x_2680:
[----:B0-----:R0:W1:Y:S02]  /*24c90*/  SYNCS.PHASECHK.TRANS64.TRYWAIT P6, [R95+URZ+0x22890], R106 ;  /* 0x0228906a5f0075a7 */ /* 0x00106400080c017f */
[----:B-1----:R-:W-:Y:S05]  /*24ca0*/  @!P6 NANOSLEEP.SYNCS 0x989680 ;  /* 0x009896800000e95d */ /* 0x002fea0003900000 */
[----:B------:R-:W1:Y:S02]  /*24cb0*/  @!P6 SYNCS.PHASECHK.TRANS64 P6, [R95+URZ+0x22890], R106 ;  /* 0x0228906a5f00e5a7 */ /* 0x000e6400080c007f */
[----:B-1----:R-:W-:Y:S05]  /*24cc0*/  @!P6 BRA `(.L_x_2680) ;  /* 0xfffffffc00f0e947 */ /* 0x002fea000383ffff */
[----:B------:R-:W-:Y:S05]  /*24cd0*/  BRA `(.L_x_3052) ;  /* 0xfffffde800287947 */ /* 0x000fea000383ffff */
.L_x_2698:
[----:B0-----:R0:W1:Y:S02]  /*24ce0*/  SYNCS.PHASECHK.TRANS64.TRYWAIT P5, [R95+URZ+0x22890], R106 ;  /* 0x0228906a5f0075a7 */ /* 0x00106400080a017f */
[----:B-1----:R-:W-:Y:S05]  /*24cf0*/  @!P5 NANOSLEEP.SYNCS 0x989680 ;  /* 0x009896800000d95d */ /* 0x002fea0003900000 */
[----:B------:R-:W1:Y:S02]  /*24d00*/  @!P5 SYNCS.PHASECHK.TRANS64 P5, [R95+URZ+0x22890], R106 ;  /* 0x0228906a5f00d5a7 */ /* 0x000e6400080a007f */
[----:B-1----:R-:W-:Y:S05]  /*24d10*/  @!P5 BRA `(.L_x_2698) ;  /* 0xfffffffc00f0d947 */ /* 0x002fea000383ffff */
[----:B------:R-:W-:Y:S05]  /*24d20*/  BRA `(.L_x_3053) ;  /* 0xfffffdf800747947 */ /* 0x000fea000383ffff */
.L_x_2707:
[----:B0-----:R0:W1:Y:S02]  /*24d30*/  SYNCS.PHASECHK.TRANS64.TRYWAIT P4, [R95+URZ+0x22890], R106 ;  /* 0x0228906a5f0075a7 */ /* 0x001064000808017f */
[----:B-1----:R-:W-:Y:S05]  /*24d40*/  @!P4 NANOSLEEP.SYNCS 0x989680 ;  /* 0x009896800000c95d */ /* 0x002fea0003900000 */
[----:B------:R-:W1:Y:S02]  /*24d50*/  @!P4 SYNCS.PHASECHK.TRANS64 P4, [R95+URZ+0x22890], R106 ;  /* 0x0228906a5f00c5a7 */ /* 0x000e64000808007f */
[----:B-1----:R-:W-:Y:S05]  /*24d60*/  @!P4 BRA `(.L_x_2707) ;  /* 0xfffffffc00f0c947 */ /* 0x002fea000383ffff */
[----:B------:R-:W-:Y:S05]  /*24d70*/  BRA `(.L_x_3054) ;  /* 0xfffffe08006c7947 */ /* 0x000fea000383ffff */
.L_x_2713:
[----:B--2---:R2:W3:Y:S02]  /*24d80*/  SYNCS.PHASECHK.TRANS64.TRYWAIT P3, [R95+URZ+0x228b0], R106 ;  /* 0x0228b06a5f0075a7 */ /* 0x0044e4000806017f */
[----:B---3--:R-:W-:Y:S05]  /*24d90*/  @!P3 NANOSLEEP.SYNCS 0x989680 ;  /* 0x009896800000b95d */ /* 0x008fea0003900000 */
[----:B------:R-:W3:Y:S02]  /*24da0*/  @!P3 SYNCS.PHASECHK.TRANS64 P3, [R95+URZ+0x228b0], R106 ;  /* 0x0228b06a5f00b5a7 */ /* 0x000ee4000806007f */
[----:B---3--:R-:W-:Y:S05]  /*24db0*/  @!P3 BRA `(.L_x_2713) ;  /* 0xfffffffc00f0b947 */ /* 0x008fea000383ffff */
[----:B------:R-:W-:Y:S05]  /*24dc0*/  BRA `(.L_x_3055) ;  /* 0xfffffe0800fc7947 */ /* 0x000fea000383ffff */
.L_x_2731:
[----:B------:R-:W-:Y:S01]  /*24dd0*/  BSSY B0, `(.L_x_3056) ;  /* 0x0000007000007945 */ /* 0x000fe20003800000 */
[----:B------:R-:W-:Y:S02]  /*24de0*/  IMAD.MOV.U32 R12, RZ, RZ, RZ ;  /* 0x000000ffff0c7224 */ /* 0x000fe400078e00ff */
[----:B------:R-:W-:Y:S02]  /*24df0*/  IMAD.MOV.U32 R11, RZ, RZ, 0x1f ;  /* 0x0000001fff0b7424 */ /* 0x000fe400078e00ff */
[----:B------:R-:W-:-:S07]  /*24e00*/  IMAD.MOV.U32 R15, RZ, RZ, -0x1 ;  /* 0xffffffffff0f7424 */ /* 0x000fce00078e00ff */
[----:B-----5:R-:W-:Y:S05]  /*24e10*/  WARPSYNC.COLLECTIVE R15, `(.L_x_3057) ;  /* 0x000000000f087348 */ /* 0x020fea0003c00000 */
[----:B------:R0:W1:Y:S02]  /*24e20*/  SHFL.IDX P6, R14, R13, R12, R11 ;  /* 0x0000000c0d0e7389 */ /* 0x00006400000c000b */
[----:B01---5:R-:W-:Y:S01]  /*24e30*/  ENDCOLLECTIVE ;  /* 0x000000000000791b */ /* 0x023fe20003800000 */
.L_x_3057:
[----:B------:R-:W-:Y:S05]  /*24e40*/  BSYNC B0 ;  /* 0x0000000000007941 */ /* 0x000fea0003800000 */
.L_x_3056:
[----:B------:R-:W-:Y:S05]  /*24e50*/  BRA `(.L_x_3058) ;  /* 0xfffffe1c00507947 */ /* 0x000fea000383ffff */
.L_x_2743:
        /* <DEDUP_REMOVED lines=8> */
.L_x_3060:
[----:B------:R-:W-:Y:S05]  /*24ee0*/  BSYNC B1 ;  /* 0x0000000000017941 */ /* 0x000fea0003800000 */
.L_x_3059:
        /* <DEDUP_REMOVED lines=8> */
.L_x_3061:
[----:B------:R-:W-:Y:S02]  /*24f70*/  IMAD.MOV.U32 R13, RZ, RZ, R10 ;  /* 0x000000ffff0d7224 */ /* 0x000fe400078e000a */
[----:B------:R-:W-:-:S07]  /*24f80*/  IMAD.MOV.U32 R0, RZ, RZ, R14 ;  /* 0x000000ffff007224 */ /* 0x000fce00078e000e */
[----:B------:R-:W-:Y:S05]  /*24f90*/  WARPSYNC.COLLECTIVE R15, `(.L_x_3062) ;  /* 0x000000000f087348 */ /* 0x000fea0003c00000 */
[----:B------:R0:W1:Y:S02]  /*24fa0*/  SHFL.IDX P6, R14, R13, R12, R11 ;  /* 0x0000000c0d0e7389 */ /* 0x00006400000c000b */
[----:B01----:R-:W-:Y:S01]  /*24fb0*/  ENDCOLLECTIVE ;  /* 0x000000000000791b */ /* 0x003fe20003800000 */
.L_x_3062:
[----:B------:R-:W-:Y:S02]  /*24fc0*/  IMAD.MOV.U32 R13, RZ, RZ, R4 ;  /* 0x000000ffff0d7224 */ /* 0x000fe400078e0004 */
[----:B------:R-:W-:-:S07]  /*24fd0*/  IMAD.MOV.U32 R5, RZ, RZ, R14 ;  /* 0x000000ffff057224 */ /* 0x000fce00078e000e */
[----:B------:R-:W-:Y:S05]  /*24fe0*/  WARPSYNC.COLLECTIVE R15, `(.L_x_3063) ;  /* 0x000000000f087348 */ /* 0x000fea0003c00000 */
[----:B------:R0:W1:Y:S02]  /*24ff0*/  SHFL.IDX P6, R14, R13, R12, R11 ;  /* 0x0000000c0d0e7389 */ /* 0x00006400000c000b */
[----:B01----:R-:W-:Y:S01]  /*25000*/  ENDCOLLECTIVE ;  /* 0x000000000000791b */ /* 0x003fe20003800000 */
.L_x_3063:
[----:B------:R-:W-:Y:S05]  /*25010*/  BRA `(.L_x_3064) ;  /* 0xfffffe2000cc7947 */ /* 0x000fea000383ffff */
.L_x_2746:
[----:B------:R-:W-:Y:S01]  /*25020*/  BSSY B1, `(.L_x_3065) ;  /* 0x0000008000017945 */ /* 0x000fe20003800000 */
[----:B------:R-:W-:Y:S02]  /*25030*/  IMAD.MOV.U32 R13, RZ, RZ, R7 ;  /* 0x000000ffff0d7224 */ /* 0x000fe400078e0007 */
[----:B------:R-:W-:Y:S02]  /*25040*/  IMAD.MOV.U32 R12, RZ, RZ, 0x1 ;  /* 0x00000001ff0c7424 */ /* 0x000fe400078e00ff */
[----:B------:R-:W-:Y:S02]  /*25050*/  IMAD.MOV.U32 R11, RZ, RZ, 0x1c1f ;  /* 0x00001c1fff0b7424 */ /* 0x000fe400078e00ff */
[----:B------:R-:W-:-:S07]  /*25060*/  IMAD.MOV.U32 R15, RZ, RZ, -0x1 ;  /* 0xffffffffff0f7424 */ /* 0x000fce00078e00ff */
[----:B-1----:R-:W-:Y:S05]  /*25070*/  WARPSYNC.COLLECTIVE R15, `(.L_x_3066) ;  /* 0x000000000f087348 */ /* 0x002fea0003c00000 */
[----:B------:R0:W2:Y:S02]  /*25080*/  SHFL.IDX P6, R14, R13, R12, R11 ;  /* 0x0000000c0d0e7389 */ /* 0x0000a400000c000b */
[----:B012---:R-:W-:Y:S01]  /*25090*/  ENDCOLLECTIVE ;  /* 0x000000000000791b */ /* 0x007fe20003800000 */
.L_x_3066:
[----:B------:R-:W-:Y:S05]  /*250a0*/  BSYNC B1 ;  /* 0x0000000000017941 */ /* 0x000fea0003800000 */
.L_x_3065:
        /* <DEDUP_REMOVED lines=8> */
.L_x_3067:
[----:B------:R-:W-:Y:S02]  /*25130*/  IMAD.MOV.U32 R13, RZ, RZ, R10 ;  /* 0x000000ffff0d7224 */ /* 0x000fe400078e000a */
[----:B------:R-:W-:-:S07]  /*25140*/  IMAD.MOV.U32 R0, RZ, RZ, R14 ;  /* 0x000000ffff007224 */ /* 0x000fce00078e000e */
[----:B------:R-:W-:Y:S05]  /*25150*/  WARPSYNC.COLLECTIVE R15, `(.L_x_3068) ;  /* 0x000000000f087348 */ /* 0x000fea0003c00000 */
[----:B------:R0:W1:Y:S02]  /*25160*/  SHFL.IDX P6, R14, R13, R12, R11 ;  /* 0x0000000c0d0e7389 */ /* 0x00006400000c000b */
[----:B01----:R-:W-:Y:S01]  /*25170*/  ENDCOLLECTIVE ;  /* 0x000000000000791b */ /* 0x003fe20003800000 */
.L_x_3068:
[----:B------:R-:W-:Y:S02]  /*25180*/  IMAD.MOV.U32 R13, RZ, RZ, R4 ;  /* 0x000000ffff0d7224 */ /* 0x000fe400078e0004 */
[----:B------:R-:W-:-:S07]  /*25190*/  IMAD.MOV.U32 R5, RZ, RZ, R14 ;  /* 0x000000ffff057224 */ /* 0x000fce00078e000e */
[----:B------:R-:W-:Y:S05]  /*251a0*/  WARPSYNC.COLLECTIVE R15, `(.L_x_3069) ;  /* 0x000000000f087348 */ /* 0x000fea0003c00000 */
[----:B------:R0:W1:Y:S02]  /*251b0*/  SHFL.IDX P6, R14, R13, R12, R11 ;  /* 0x0000000c0d0e7389 */ /* 0x00006400000c000b */
[----:B01----:R-:W-:Y:S01]  /*251c0*/  ENDCOLLECTIVE ;  /* 0x000000000000791b */ /* 0x003fe20003800000 */
.L_x_3069:
[----:B------:R-:W-:Y:S01]  /*251d0*/  IMAD.MOV.U32 R4, RZ, RZ, R14 ;  /* 0x000000ffff047224 */ /* 0x000fe200078e000e */
[----:B------:R-:W-:Y:S06]  /*251e0*/  BRA `(.L_x_3070) ;  /* 0xfffffe2400287947 */ /* 0x000fec000383ffff */
.L_x_2750:
[----:B0-----:R0:W1:Y:S02]  /*251f0*/  SYNCS.PHASECHK.TRANS64.TRYWAIT P0, [R19+URZ+0x22800], R36 ;  /* 0x02280024130075a7 */ /* 0x001064000800017f */
[----:B-1----:R-:W-:Y:S05]  /*25200*/  @!P0 NANOSLEEP.SYNCS 0x989680 ;  /* 0x009896800000895d */ /* 0x002fea0003900000 */
[----:B------:R-:W1:Y:S02]  /*25210*/  @!P0 SYNCS.PHASECHK.TRANS64 P0, [R19+URZ+0x22800], R36 ;  /* 0x02280024130085a7 */ /* 0x000e64000800007f */
[----:B-1----:R-:W-:Y:S05]  /*25220*/  @!P0 BRA `(.L_x_2750) ;  /* 0xfffffffc00f08947 */ /* 0x002fea000383ffff */
[----:B------:R-:W-:Y:S05]  /*25230*/  BRA `(.L_x_3071) ;  /* 0xfffffe28000c7947 */ /* 0x000fea000383ffff */
.L_x_2758:
[----:B------:R-:W1:Y:S01]  /*25240*/  LDC R41, c[0x0][0x3f4] ;  /* 0x0000fd00ff297b82 */ /* 0x000e620000000800 */
[----:B------:R-:W-:Y:S01]  /*25250*/  BSSY B1, `(.L_x_3072) ;  /* 0x0000008000017945 */ /* 0x000fe20003800000 */
[----:B0-----:R-:W-:Y:S02]  /*25260*/  IMAD.MOV.U32 R13, RZ, RZ, R26 ;  /* 0x000000ffff0d7224 */ /* 0x001fe400078e001a */
[----:B------:R-:W-:Y:S02]  /*25270*/  IMAD.MOV.U32 R12, RZ, RZ, RZ ;  /* 0x000000ffff0c7224 */ /* 0x000fe400078e00ff */
[----:B------:R-:W-:Y:S02]  /*25280*/  IMAD.MOV.U32 R11, RZ, RZ, 0x1c1f ;  /* 0x00001c1fff0b7424 */ /* 0x000fe400078e00ff */
[----:B------:R-:W-:-:S07]  /*25290*/  IMAD.MOV.U32 R15, RZ, RZ, -0x1 ;  /* 0xffffffffff0f7424 */ /* 0x000fce00078e00ff */
[----:B-1----:R-:W-:Y:S05]  /*252a0*/  WARPSYNC.COLLECTIVE R15, `(.L_x_3073) ;  /* 0x000000000f087348 */ /* 0x002fea0003c00000 */
[----:B------:R0:W2:Y:S02]  /*252b0*/  SHFL.IDX P6, R14, R13, R12, R11 ;  /* 0x0000000c0d0e7389 */ /* 0x0000a400000c000b */
[----:B012---:R-:W-:Y:S01]  /*252c0*/  ENDCOLLECTIVE ;  /* 0x000000000000791b */ /* 0x007fe20003800000 */
.L_x_3073:
[----:B------:R-:W-:Y:S05]  /*252d0*/  BSYNC B1 ;  /* 0x0000000000017941 */ /* 0x000fea0003800000 */
.L_x_3072:
[----:B------:R-:W-:Y:S01]  /*252e0*/  IMAD.MOV.U32 R13, RZ, RZ, R25 ;  /* 0x000000ffff0d7224 */ /* 0x000fe200078e0019 */
[----:B------:R-:W-:Y:S01]  /*252f0*/  ISETP.GE.AND P0, PT, R16, R41, PT ;  /* 0x000000291000720c */ /* 0x000fe20003f06270 */
[----:B------:R-:W-:Y:S02]  /*25300*/  IMAD.MOV.U32 R12, RZ, RZ, RZ ;  /* 0x000000ffff0c7224 */ /* 0x000fe400078e00ff */
[----:B------:R-:W-:Y:S02]  /*25310*/  IMAD.MOV.U32 R11, RZ, RZ, 0x1c1f ;  /* 0x00001c1fff0b7424 */ /* 0x000fe400078e00ff */
[----:B------:R-:W-:Y:S02]  /*25320*/  IMAD.MOV.U32 R15, RZ, RZ, -0x1 ;  /* 0xffffffffff0f7424 */ /* 0x000fe400078e00ff */
[----:B------:R-:W-:Y:S02]  /*25330*/  IMAD.MOV.U32 R0, RZ, RZ, R14 ;  /* 0x000000ffff007224 */ /* 0x000fe400078e000e */
[----:B------:R-:W-:-:S07]  /*25340*/  IMAD R36, R203, R36, RZ ;  /* 0x00000024cb247224 */ /* 0x000fce00078e02ff */
[----:B------:R-:W-:Y:S05]  /*25350*/  WARPSYNC.COLLECTIVE R15, `(.L_x_3074) ;  /* 0x000000000f087348 */ /* 0x000fea0003c00000 */
[----:B------:R0:W1:Y:S02]  /*25360*/  SHFL.IDX P6, R14, R13, R12, R11 ;  /* 0x0000000c0d0e7389 */ /* 0x00006400000c000b */
[----:B01----:R-:W-:Y:S01]  /*25370*/  ENDCOLLECTIVE ;  /* 0x000000000000791b */ /* 0x003fe20003800000 */
.L_x_3074:
[----:B------:R-:W-:Y:S01]  /*25380*/  ISETP.GE.OR P1, PT, R39, R36, P0 ;  /* 0x000000242700720c */ /* 0x000fe20000726670 */
[----:B------:R-:W-:-:S12]  /*25390*/  IMAD.MOV.U32 R13, RZ, RZ, R24 ;  /* 0x000000ffff0d7224 */ /* 0x000fd800078e0018 */
[C---:B------:R-:W-:Y:S01]  /*253a0*/  @!P1 IMAD.SHL.U32 R5, R16.reuse, 0x2, RZ ;  /* 0x0000000210059824 */ /* 0x040fe200078e00ff */
[----:B------:R-:W-:Y:S01]  /*253b0*/  @!P1 SHF.L.U64.HI R21, R16, 0x1, R43 ;  /* 0x0000000110159819 */ /* 0x000fe2000001022b */
[----:B------:R-:W-:-:S07]  /*253c0*/  IMAD.MOV.U32 R3, RZ, RZ, R14 ;  /* 0x000000ffff037224 */ /* 0x000fce00078e000e */
[----:B------:R-:W-:Y:S05]  /*253d0*/  WARPSYNC.COLLECTIVE R15, `(.L_x_3075) ;  /* 0x000000000f087348 */ /* 0x000fea0003c00000 */
[----:B------:R0:W1:Y:S02]  /*253e0*/  SHFL.IDX P6, R14, R13, R12, R11 ;  /* 0x0000000c0d0e7389 */ /* 0x00006400000c000b */
[----:B01----:R-:W-:Y:S01]  /*253f0*/  ENDCOLLECTIVE ;  /* 0x000000000000791b */ /* 0x003fe20003800000 */
.L_x_3075:
[----:B------:R-:W-:-:S05]  /*25400*/  @!P1 IADD3 R6, P2, R3, R5, RZ ;  /* 0x0000000503069210 */ /* 0x000fca0007f5e0ff */
[----:B------:R-:W-:Y:S02]  /*25410*/  @!P1 IMAD.X R7, R0, 0x1, R21, P2 ;  /* 0x0000000100079824 */ /* 0x000fe400010e0615 */
[----:B------:R-:W-:Y:S02]  /*25420*/  IMAD.MOV.U32 R13, RZ, RZ, R27 ;  /* 0x000000ffff0d7224 */ /* 0x000fe400078e001b */
[----:B------:R-:W-:-:S07]  /*25430*/  IMAD.MOV.U32 R4, RZ, RZ, R14 ;  /* 0x000000ffff047224 */ /* 0x000fce00078e000e */
[----:B------:R-:W-:Y:S05]  /*25440*/  WARPSYNC.COLLECTIVE R15, `(.L_x_3076) ;  /* 0x000000000f087348 */ /* 0x000fea0003c00000 */
[----:B------:R0:W1:Y:S02]  /*25450*/  SHFL.IDX P6, R14, R13, R12, R11 ;  /* 0x0000000c0d0e7389 */ /* 0x00006400000c000b */
[----:B01----:R-:W-:Y:S01]  /*25460*/  ENDCOLLECTIVE ;  /* 0x000000000000791b */ /* 0x003fe20003800000 */
.L_x_3076:
[----:B------:R-:W2:Y:S01]  /*25470*/  @!P1 LD.E.128 R8, desc[UR38][R6.64] ;  /* 0x0000002606089980 */ /* 0x000ea2000c101d00 */
[----:B------:R-:W-:-:S05]  /*25480*/  @!P1 IADD3 R14, P2, R14, R5, RZ ;  /* 0x000000050e0e9210 */ /* 0x000fca0007f5e0ff */
[----:B------:R-:W-:-:S04]  /*25490*/  @!P1 IMAD.X R3, R4, 0x1, R21, P2 ;  /* 0x0000000104039824 */ /* 0x000fc800010e0615 */
[----:B------:R-:W-:-:S05]  /*254a0*/  @!P1 IMAD.MOV.U32 R15, RZ, RZ, R3 ;  /* 0x000000ffff0f9224 */ /* 0x000fca00078e0003 */
[----:B------:R0:W5:Y:S01]  /*254b0*/  @!P1 LD.E.128 R4, desc[UR38][R14.64] ;  /* 0x000000260e049980 */ /* 0x000162000c101d00 */
[----:B------:R-:W-:Y:S01]  /*254c0*/  CS2R R28, SRZ ;  /* 0x00000000001c7805 */ /* 0x000fe2000001ff00 */
[----:B------:R-:W-:Y:S01]  /*254d0*/  IMAD.MOV.U32 R13, RZ, RZ, R26 ;  /* 0x000000ffff0d7224 */ /* 0x000fe200078e001a */
[----:B------:R-:W-:Y:S01]  /*254e0*/  CS2R R20, SRZ ;  /* 0x0000000000147805 */ /* 0x000fe2000001ff00 */
[----:B------:R-:W-:Y:S01]  /*254f0*/  IMAD.MOV.U32 R12, RZ, RZ, 0x1 ;  /* 0x00000001ff0c7424 */ /* 0x000fe200078e00ff */
[----:B------:R-:W-:Y:S02]  /*25500*/  CS2R R30, SRZ ;  /* 0x00000000001e7805 */ /* 0x000fe4000001ff00 */
[----:B------:R-:W-:Y:S01]  /*25510*/  CS2R R32, SRZ ;  /* 0x0000000000207805 */ /* 0x000fe2000001ff00 */
[----:B0-----:R-:W-:Y:S02]  /*25520*/  IMAD.MOV.U32 R15, RZ, RZ, -0x1 ;  /* 0xffffffffff0f7424 */ /* 0x001fe400078e00ff */
[----:B--2---:R-:W-:-:S02]  /*25530*/  @!P1 IMAD.MOV.U32 R29, RZ, RZ, R11 ;  /* 0x000000ffff1d9224 */ /* 0x004fc400078e000b */
[----:B------:R-:W-:Y:S02]  /*25540*/  IMAD.MOV.U32 R11, RZ, RZ, 0x1c1f ;  /* 0x00001c1fff0b7424 */ /* 0x000fe400078e00ff */
[----:B------:R-:W-:Y:S02]  /*25550*/  @!P1 IMAD.MOV.U32 R20, RZ, RZ, R8 ;  /* 0x000000ffff149224 */ /* 0x000fe400078e0008 */
[----:B------:R-:W-:-:S07]  /*25560*/  @!P1 IMAD.MOV.U32 R21, RZ, RZ, R9 ;  /* 0x000000ffff159224 */ /* 0x000fce00078e0009 */
[----:B-----5:R-:W-:Y:S05]  /*25570*/  WARPSYNC.COLLECTIVE R15, `(.L_x_3077) ;  /* 0x000000000f087348 */ /* 0x020fea0003c00000 */
[----:B------:R0:W1:Y:S02]  /*25580*/  SHFL.IDX P6, R14, R13, R12, R11 ;  /* 0x0000000c0d0e7389 */ /* 0x00006400000c000b */
[----:B01---5:R-:W-:Y:S01]  /*25590*/  ENDCOLLECTIVE ;  /* 0x000000000000791b */ /* 0x023fe20003800000 */
.L_x_3077:
[----:B------:R-:W-:Y:S02]  /*255a0*/  IMAD.MOV.U32 R0, RZ, RZ, R20 ;  /* 0x000000ffff007224 */ /* 0x000fe400078e0014 */
[----:B------:R-:W-:Y:S02]  /*255b0*/  IMAD.MOV.U32 R3, RZ, RZ, R21 ;  /* 0x000000ffff037224 */ /* 0x000fe400078e0015 */
[----:B------:R-:W-:Y:S01]  /*255c0*/  @!P1 IMAD.MOV.U32 R28, RZ, RZ, R10 ;  /* 0x000000ffff1c9224 */ /* 0x000fe200078e000a */
[----:B------:R-:W-:Y:S01]  /*255d0*/  PRMT R53, R53, 0x5410, R0 ;  /* 0x0000541035357816 */ /* 0x000fe20000000000 */
[----:B------:R-:W-:Y:S01]  /*255e0*/  IMAD.MOV.U32 R9, RZ, RZ, R29 ;  /* 0x000000ffff097224 */ /* 0x000fe200078e001d */
[----:B------:R-:W-:Y:S01]  /*255f0*/  PRMT R40, R40, 0x5410, R3 ;  /* 0x0000541028287816 */ /* 0x000fe20000000003 */
[----:B------:R-:W-:Y:S02]  /*25600*/  IMAD.MOV.U32 R8, RZ, RZ, R28 ;  /* 0x000000ffff087224 */ /* 0x000fe400078e001c */
[----:B------:R-:W-:-:S03]  /*25610*/  IMAD.MOV.U32 R13, RZ, RZ, R25 ;  /* 0x000000ffff0d7224 */ /* 0x000fc600078e0019 */
[----:B------:R-:W-:Y:S01]  /*25620*/  PRMT R35, R8, 0x5410, R9 ;  /* 0x0000541008237816 */ /* 0x000fe20000000009 */
[----:B------:R-:W-:Y:S02]  /*25630*/  @!P1 IMAD.MOV.U32 R30, RZ, RZ, R4 ;  /* 0x000000ffff1e9224 */ /* 0x000fe400078e0004 */
[----:B------:R-:W-:Y:S02]  /*25640*/  @!P1 IMAD.MOV.U32 R31, RZ, RZ, R5 ;  /* 0x000000ffff1f9224 */ /* 0x000fe400078e0005 */
[----:B------:R-:W-:Y:S02]  /*25650*/  @!P1 IMAD.MOV.U32 R33, RZ, RZ, R7 ;  /* 0x000000ffff219224 */ /* 0x000fe400078e0007 */
[----:B------:R-:W-:Y:S02]  /*25660*/  @!P1 IMAD.MOV.U32 R32, RZ, RZ, R6 ;  /* 0x000000ffff209224 */ /* 0x000fe400078e0006 */
[----:B------:R-:W-:-:S07]  /*25670*/  IMAD.MOV.U32 R0, RZ, RZ, R14 ;  /* 0x000000ffff007224 */ /* 0x000fce00078e000e */
[----:B------:R-:W-:Y:S05]  /*25680*/  WARPSYNC.COLLECTIVE R15, `(.L_x_3078) ;  /* 0x000000000f087348 */ /* 0x000fea0003c00000 */
[----:B------:R0:W1:Y:S02]  /*25690*/  SHFL.IDX P6, R14, R13, R12, R11 ;  /* 0x0000000c0d0e7389 */ /* 0x00006400000c000b */
[----:B01----:R-:W-:Y:S01]  /*256a0*/  ENDCOLLECTIVE ;  /* 0x000000000000791b */ /* 0x003fe20003800000 */
.L_x_3078:
[----:B------:R-:W-:Y:S02]  /*256b0*/  IMAD.MOV.U32 R4, RZ, RZ, R30 ;  /* 0x000000ffff047224 */ /* 0x000fe400078e001e */
[----:B------:R-:W-:Y:S02]  /*256c0*/  IMAD.MOV.U32 R5, RZ, RZ, R31 ;  /* 0x000000ffff057224 */ /* 0x000fe400078e001f */
[----:B------:R-:W-:Y:S02]  /*256d0*/  IMAD.MOV.U32 R7, RZ, RZ, R33 ;  /* 0x000000ffff077224 */ /* 0x000fe400078e0021 */
[----:B------:R-:W-:Y:S01]  /*256e0*/  IMAD.MOV.U32 R6, RZ, RZ, R32 ;  /* 0x000000ffff067224 */ /* 0x000fe200078e0020 */
[----:B------:R-:W-:Y:S02]  /*256f0*/  PRMT R40, R5, 0x7610, R40 ;  /* 0x0000761005287816 */ /* 0x000fe40000000028 */
[----:B------:R-:W-:Y:S02]  /*25700*/  PRMT R46, R4, 0x5410, R7 ;  /* 0x00005410042e7816 */ /* 0x000fe40000000007 */
[----:B------:R-:W-:-:S02]  /*25710*/  CS2R R4, SRZ ;  /* 0x0000000000047805 */ /* 0x000fc4000001ff00 */
[----:B------:R-:W-:Y:S01]  /*25720*/  PRMT R53, R6, 0x7610, R53 ;  /* 0x0000761006357816 */ /* 0x000fe20000000035 */
[----:B------:R-:W-:Y:S02]  /*25730*/  IMAD.MOV.U32 R13, RZ, RZ, R24 ;  /* 0x000000ffff0d7224 */ /* 0x000fe400078e0018 */
[----:B------:R-:W-:-:S07]  /*25740*/  IMAD.MOV.U32 R3, RZ, RZ, R14 ;  /* 0x000000ffff037224 */ /* 0x000fce00078e000e */
[----:B------:R-:W-:Y:S05]  /*25750*/  WARPSYNC.COLLECTIVE R15, `(.L_x_3079) ;  /* 0x000000000f087348 */ /* 0x000fea0003c00000 */
[----:B------:R0:W1:Y:S02]  /*25760*/  SHFL.IDX P6, R14, R13, R12, R11 ;  /* 0x0000000c0d0e7389 */ /* 0x00006400000c000b */
[----:B01----:R-:W-:Y:S01]  /*25770*/  ENDCOLLECTIVE ;  /* 0x000000000000791b */ /* 0x003fe20003800000 */
.L_x_3079:
[----:B------:R-:W-:Y:S02]  /*25780*/  IMAD.MOV.U32 R13, RZ, RZ, R27 ;  /* 0x000000ffff0d7224 */ /* 0x000fe400078e001b */
[----:B------:R-:W-:-:S07]  /*25790*/  IMAD.MOV.U32 R24, RZ, RZ, R14 ;  /* 0x000000ffff187224 */ /* 0x000fce00078e000e */
[----:B------:R-:W-:Y:S05]  /*257a0*/  WARPSYNC.COLLECTIVE R15, `(.L_x_3080) ;  /* 0x000000000f087348 */ /* 0x000fea0003c00000 */
[----:B------:R0:W1:Y:S02]  /*257b0*/  SHFL.IDX P6, R14, R13, R12, R11 ;  /* 0x0000000c0d0e7389 */ /* 0x00006400000c000b */
[----:B01----:R-:W-:Y:S01]  /*257c0*/  ENDCOLLECTIVE ;  /* 0x000000000000791b */ /* 0x003fe20003800000 */
.L_x_3080:
[----:B------:R-:W-:Y:S05]  /*257d0*/  BRA `(.L_x_3081) ;  /* 0xfffffe3000d87947 */ /* 0x000fea000383ffff */
.L_x_2762:
[----:B0-----:R0:W1:Y:S02]  /*257e0*/  SYNCS.PHASECHK.TRANS64.TRYWAIT P1, [R19+URZ+0x22800], R12 ;  /* 0x0228000c130075a7 */ /* 0x001064000802017f */
[----:B-1----:R-:W-:Y:S05]  /*257f0*/  @!P1 NANOSLEEP.SYNCS 0x989680 ;  /* 0x009896800000995d */ /* 0x002fea0003900000 */
[----:B------:R-:W1:Y:S02]  /*25800*/  @!P1 SYNCS.PHASECHK.TRANS64 P1, [R19+URZ+0x22800], R12 ;  /* 0x0228000c130095a7 */ /* 0x000e64000802007f */
[----:B-1----:R-:W-:Y:S05]  /*25810*/  @!P1 BRA `(.L_x_2762) ;  /* 0xfffffffc00f09947 */ /* 0x002fea000383ffff */
[----:B------:R-:W-:Y:S05]  /*25820*/  BRA `(.L_x_3082) ;  /* 0xfffffe3400647947 */ /* 0x000fea000383ffff */
.L_x_2768:
[----:B---3--:R3:W4:Y:S02]  /*25830*/  SYNCS.PHASECHK.TRANS64.TRYWAIT P1, [R4+URZ+0x22830], R73 ;  /* 0x02283049040075a7 */ /* 0x008724000802017f */
[----:B----4-:R-:W-:Y:S05]  /*25840*/  @!P1 NANOSLEEP.SYNCS 0x989680 ;  /* 0x009896800000995d */ /* 0x010fea0003900000 */
[----:B------:R-:W4:Y:S02]  /*25850*/  @!P1 SYNCS.PHASECHK.TRANS64 P1, [R4+URZ+0x22830], R73 ;  /* 0x02283049040095a7 */ /* 0x000f24000802007f */
[----:B----4-:R-:W-:Y:S05]  /*25860*/  @!P1 BRA `(.L_x_2768) ;  /* 0xfffffffc00f09947 */ /* 0x010fea000383ffff */
[----:B------:R-:W-:Y:S05]  /*25870*/  BRA `(.L_x_2767) ;  /* 0xfffffe4000d87947 */ /* 0x000fea000383ffff */
.L_x_2781:
[----:B-1----:R1:W2:Y:S02]  /*25880*/  SYNCS.PHASECHK.TRANS64.TRYWAIT P1, [R4+URZ+0x22850], R73 ;  /* 0x02285049040075a7 */ /* 0x0022a4000802017f */
[----:B--2---:R-:W-:Y:S05]  /*25890*/  @!P1 NANOSLEEP.SYNCS 0x989680 ;  /* 0x009896800000995d */ /* 0x004fea0003900000 */
[----:B------:R-:W2:Y:S02]  /*258a0*/  @!P1 SYNCS.PHASECHK.TRANS64 P1, [R4+URZ+0x22850], R73 ;  /* 0x02285049040095a7 */ /* 0x000ea4000802007f */
[----:B--2---:R-:W-:Y:S05]  /*258b0*/  @!P1 BRA `(.L_x_2781) ;  /* 0xfffffffc00f09947 */ /* 0x004fea000383ffff */
[----:B------:R-:W-:Y:S05]  /*258c0*/  BRA `(.L_x_2780) ;  /* 0xfffffe6c00487947 */ /* 0x000fea000383ffff */
.L_x_2790:
[----:B-1----:R1:W2:Y:S02]  /*258d0*/  SYNCS.PHASECHK.TRANS64.TRYWAIT P1, [R212+URZ+0x22830], R211 ;  /* 0x022830d3d40075a7 */ /* 0x0022a4000802017f */
[----:B--2---:R-:W-:Y:S05]  /*258e0*/  @!P1 NANOSLEEP.SYNCS 0x989680 ;  /* 0x009896800000995d */ /* 0x004fea0003900000 */
[----:B------:R-:W2:Y:S02]  /*258f0*/  @!P1 SYNCS.PHASECHK.TRANS64 P1, [R212+URZ+0x22830], R211 ;  /* 0x022830d3d40095a7 */ /* 0x000ea4000802007f */
[----:B--2---:R-:W-:Y:S05]  /*25900*/  @!P1 BRA `(.L_x_2790) ;  /* 0xfffffffc00f09947 */ /* 0x004fea000383ffff */
[----:B------:R-:W-:Y:S05]  /*25910*/  BRA `(.L_x_2789) ;  /* 0xfffffe7400307947 */ /* 0x000fea000383ffff */
.L_x_2803:
[----:B--2---:R2:W3:Y:S02]  /*25920*/  SYNCS.PHASECHK.TRANS64.TRYWAIT P1, [R212+URZ+0x22850], R211 ;  /* 0x022850d3d40075a7 */ /* 0x0044e4000802017f */
[----:B---3--:R-:W-:Y:S05]  /*25930*/  @!P1 NANOSLEEP.SYNCS 0x989680 ;  /* 0x009896800000995d */ /* 0x008fea0003900000 */
[----:B------:R-:W3:Y:S02]  /*25940*/  @!P1 SYNCS.PHASECHK.TRANS64 P1, [R212+URZ+0x22850], R211 ;  /* 0x022850d3d40095a7 */ /* 0x000ee4000802007f */
[----:B---3--:R-:W-:Y:S05]  /*25950*/  @!P1 BRA `(.L_x_2803) ;  /* 0xfffffffc00f09947 */ /* 0x008fea000383ffff */
[----:B------:R-:W-:Y:S05]  /*25960*/  BRA `(.L_x_2802) ;  /* 0xfffffea400c07947 */ /* 0x000fea000383ffff */
.L_x_2813:
[----:B-1----:R1:W2:Y:S02]  /*25970*/  SYNCS.PHASECHK.TRANS64.TRYWAIT P2, [R4+URZ+0x22830], R212 ;  /* 0x022830d4040075a7 */ /* 0x0022a4000804017f */
[----:B--2---:R-:W-:Y:S05]  /*25980*/  @!P2 NANOSLEEP.SYNCS 0x989680 ;  /* 0x009896800000a95d */ /* 0x004fea0003900000 */
[----:B------:R-:W2:Y:S02]  /*25990*/  @!P2 SYNCS.PHASECHK.TRANS64 P2, [R4+URZ+0x22830], R212 ;  /* 0x022830d40400a5a7 */ /* 0x000ea4000804007f */
[----:B--2---:R-:W-:Y:S05]  /*259a0*/  @!P2 BRA `(.L_x_2813) ;  /* 0xfffffffc00f0a947 */ /* 0x004fea000383ffff */
[----:B------:R-:W-:Y:S05]  /*259b0*/  BRA `(.L_x_2812) ;  /* 0xfffffeac00bc7947 */ /* 0x000fea000383ffff */
.L_x_2818:
[----:B-1----:R1:W2:Y:S02]  /*259c0*/  SYNCS.PHASECHK.TRANS64.TRYWAIT P2, [R4+URZ+0x22850], R212 ;  /* 0x022850d4040075a7 */ /* 0x0022a4000804017f */
[----:B--2---:R-:W-:Y:S05]  /*259d0*/  @!P2 NANOSLEEP.SYNCS 0x989680 ;  /* 0x009896800000a95d */ /* 0x004fea0003900000 */
[----:B------:R-:W2:Y:S02]  /*259e0*/  @!P2 SYNCS.PHASECHK.TRANS64 P2, [R4+URZ+0x22850], R212 ;  /* 0x022850d40400a5a7 */ /* 0x000ea4000804007f */
[----:B--2---:R-:W-:Y:S05]  /*259f0*/  @!P2 BRA `(.L_x_2818) ;  /* 0xfffffffc00f0a947 */ /* 0x004fea000383ffff */
[----:B------:R-:W-:Y:S05]  /*25a00*/  BRA `(.L_x_2817) ;  /* 0xfffffecc00a07947 */ /* 0x000fea000383ffff */
.L_x_2824:
[----:B-1----:R1:W2:Y:S02]  /*25a10*/  SYNCS.PHASECHK.TRANS64.TRYWAIT P1, [R211+URZ+0x22830], R212 ;  /* 0x022830d4d30075a7 */ /* 0x0022a4000802017f */
[----:B--2---:R-:W-:Y:S05]  /*25a20*/  @!P1 NANOSLEEP.SYNCS 0x989680 ;  /* 0x009896800000995d */ /* 0x004fea0003900000 */
[----:B------:R-:W2:Y:S02]  /*25a30*/  @!P1 SYNCS.PHASECHK.TRANS64 P1, [R211+URZ+0x22830], R212 ;  /* 0x022830d4d30095a7 */ /* 0x000ea4000802007f */
[----:B--2---:R-:W-:Y:S05]  /*25a40*/  @!P1 BRA `(.L_x_2824) ;  /* 0xfffffffc00f09947 */ /* 0x004fea000383ffff */
[----:B------:R-:W-:Y:S05]  /*25a50*/  BRA `(.L_x_2823) ;  /* 0xfffffed000dc7947 */ /* 0x000fea000383ffff */
.L_x_2837:
[----:B--2---:R2:W3:Y:S02]  /*25a60*/  SYNCS.PHASECHK.TRANS64.TRYWAIT P1, [R211+URZ+0x22850], R212 ;  /* 0x022850d4d30075a7 */ /* 0x0044e4000802017f */
[----:B---3--:R-:W-:Y:S05]  /*25a70*/  @!P1 NANOSLEEP.SYNCS 0x989680 ;  /* 0x009896800000995d */ /* 0x008fea0003900000 */
[----:B------:R-:W3:Y:S02]  /*25a80*/  @!P1 SYNCS.PHASECHK.TRANS64 P1, [R211+URZ+0x22850], R212 ;  /* 0x022850d4d30095a7 */ /* 0x000ee4000802007f */
[----:B---3--:R-:W-:Y:S05]  /*25a90*/  @!P1 BRA `(.L_x_2837) ;  /* 0xfffffffc00f09947 */ /* 0x008fea000383ffff */
[----:B------:R-:W-:Y:S05]  /*25aa0*/  BRA `(.L_x_2836) ;  /* 0xffffff0400647947 */ /* 0x000fea000383ffff */
.L_x_2843:
[----:B------:R-:W-:Y:S02]  /*25ab0*/  IMAD.MOV.U32 R13, RZ, RZ, R21 ;  /* 0x000000ffff0d7224 */ /* 0x000fe400078e0015 */
[----:B------:R-:W-:Y:S02]  /*25ac0*/  IMAD.MOV.U32 R12, RZ, RZ, RZ ;  /* 0x000000ffff0c7224 */ /* 0x000fe400078e00ff */
[----:B------:R-:W-:Y:S02]  /*25ad0*/  IMAD.MOV.U32 R11, RZ, RZ, 0x181f ;  /* 0x0000181fff0b7424 */ /* 0x000fe400078e00ff */
[----:B------:R-:W-:-:S07]  /*25ae0*/  IMAD.MOV.U32 R15, RZ, RZ, -0x1 ;  /* 0xffffffffff0f7424 */ /* 0x000fce00078e00ff */
[----:B0----5:R-:W-:Y:S05]  /*25af0*/  WARPSYNC.COLLECTIVE R15, `(.L_x_3083) ;  /* 0x000000000f087348 */ /* 0x021fea0003c00000 */
[----:B------:R1:W2:Y:S02]  /*25b00*/  SHFL.IDX P6, R14, R13, R12, R11 ;  /* 0x0000000c0d0e7389 */ /* 0x0002a400000c000b */
[----:B012--5:R-:W-:Y:S01]  /*25b10*/  ENDCOLLECTIVE ;  /* 0x000000000000791b */ /* 0x027fe20003800000 */
.L_x_3083:
[----:B------:R-:W-:Y:S02]  /*25b20*/  IMAD.MOV.U32 R13, RZ, RZ, R20 ;  /* 0x000000ffff0d7224 */ /* 0x000fe400078e0014 */
[----:B------:R-:W-:-:S07]  /*25b30*/  IMAD.MOV.U32 R3, RZ, RZ, R14 ;  /* 0x000000ffff037224 */ /* 0x000fce00078e000e */
[----:B------:R-:W-:Y:S05]  /*25b40*/  WARPSYNC.COLLECTIVE R15, `(.L_x_3084) ;  /* 0x000000000f087348 */ /* 0x000fea0003c00000 */
[----:B------:R0:W1:Y:S02]  /*25b50*/  SHFL.IDX P6, R14, R13, R12, R11 ;  /* 0x0000000c0d0e7389 */ /* 0x00006400000c000b */
[----:B01----:R-:W-:Y:S01]  /*25b60*/  ENDCOLLECTIVE ;  /* 0x000000000000791b */ /* 0x003fe20003800000 */
.L_x_3084:
[----:B------:R-:W-:Y:S05]  /*25b70*/  BRA `(.L_x_3085) ;  /* 0xffffff2c00747947 */ /* 0x000fea000383ffff */
.L_x_2846:
        /* <DEDUP_REMOVED lines=8> */
.L_x_3087:
[----:B------:R-:W-:Y:S05]  /*25c00*/  BSYNC B1 ;  /* 0x0000000000017941 */ /* 0x000fea0003800000 */
.L_x_3086:
        /* <DEDUP_REMOVED lines=8> */
.L_x_3088:
[----:B------:R-:W-:Y:S05]  /*25c90*/  BRA `(.L_x_3089) ;  /* 0xffffff2c00b07947 */ /* 0x000fea000383ffff */
.L_x_2849:
        /* <DEDUP_REMOVED lines=8> */
.L_x_3091:
[----:B------:R-:W-:Y:S05]  /*25d20*/  BSYNC B1 ;  /* 0x0000000000017941 */ /* 0x000fea0003800000 */
.L_x_3090:
        /* <DEDUP_REMOVED lines=8> */
.L_x_3092:
[----:B------:R-:W-:Y:S05]  /*25db0*/  BRA `(.L_x_3093) ;  /* 0xffffff2c00dc7947 */ /* 0x000fea000383ffff */
.L_x_2852:
[----:B------:R-:W-:Y:S01]  /*25dc0*/  BSSY B1, `(.L_x_3094) ;  /* 0x0000008000017945 */ /* 0x000fe20003800000 */
[----:B------:R-:W-:Y:S02]  /*25dd0*/  IMAD.MOV.U32 R13, RZ, RZ, R21 ;  /* 0x000000ffff0d7224 */ /* 0x000fe400078e0015 */
[----:B------:R-:W-:Y:S02]  /*25de0*/  IMAD.MOV.U32 R12, RZ, RZ, 0x3 ;  /* 0x00000003ff0c7424 */ /* 0x000fe400078e00ff */
[----:B------:R-:W-:Y:S02]  /*25df0*/  IMAD.MOV.U32 R11, RZ, RZ, 0x181f ;  /* 0x0000181fff0b7424 */ /* 0x000fe400078e00ff */
[----:B----4-:R-:W-:-:S07]  /*25e00*/  IMAD.MOV.U32 R15, RZ, RZ, -0x1 ;  /* 0xffffffffff0f7424 */ /* 0x010fce00078e00ff */
[----:B0123--:R-:W-:Y:S05]  /*25e10*/  WARPSYNC.COLLECTIVE R15, `(.L_x_3095) ;  /* 0x000000000f087348 */ /* 0x00ffea0003c00000 */
[----:B--2---:R2:W4:Y:S02]  /*25e20*/  SHFL.IDX P6, R14, R13, R12, R11 ;  /* 0x0000000c0d0e7389 */ /* 0x00452400000c000b */
[----:B01234-:R-:W-:Y:S01]  /*25e30*/  ENDCOLLECTIVE ;  /* 0x000000000000791b */ /* 0x01ffe20003800000 */
.L_x_3095:
[----:B------:R-:W-:Y:S05]  /*25e40*/  BSYNC B1 ;  /* 0x0000000000017941 */ /* 0x000fea0003800000 */
.L_x_3094:
        /* <DEDUP_REMOVED lines=8> */
.L_x_3096:
[----:B------:R-:W-:Y:S05]  /*25ed0*/  BRA `(.L_x_3097) ;  /* 0xffffff3000087947 */ /* 0x000fea000383ffff */
.L_x_2854:
[----:B------:R-:W-:Y:S02]  /*25ee0*/  IMAD.MOV.U32 R13, RZ, RZ, R6 ;  /* 0x000000ffff0d7224 */ /* 0x000fe400078e0006 */
[----:B------:R-:W-:Y:S02]  /*25ef0*/  IMAD.MOV.U32 R12, RZ, RZ, RZ ;  /* 0x000000ffff0c7224 */ /* 0x000fe400078e00ff */
[----:B------:R-:W-:Y:S02]  /*25f00*/  IMAD.MOV.U32 R11, RZ, RZ, 0x1c1f ;  /* 0x00001c1fff0b7424 */ /* 0x000fe400078e00ff */
[----:B------:R-:W-:-:S07]  /*25f10*/  IMAD.MOV.U32 R15, RZ, RZ, -0x1 ;  /* 0xffffffffff0f7424 */ /* 0x000fce00078e00ff */
[----:B------:R-:W-:Y:S05]  /*25f20*/  WARPSYNC.COLLECTIVE R15, `(.L_x_3098) ;  /* 0x000000000f087348 */ /* 0x000fea0003c00000 */
[----:B------:R0:W1:Y:S02]  /*25f30*/  SHFL.IDX P6, R14, R13, R12, R11 ;  /* 0x0000000c0d0e7389 */ /* 0x00006400000c000b */
[----:B01----:R-:W-:Y:S01]  /*25f40*/  ENDCOLLECTIVE ;  /* 0x000000000000791b */ /* 0x003fe20003800000 */
.L_x_3098:
[----:B------:R-:W-:Y:S02]  /*25f50*/  IMAD.MOV.U32 R13, RZ, RZ, R3 ;  /* 0x000000ffff0d7224 */ /* 0x000fe400078e0003 */
[----:B------:R-:W-:-:S07]  /*25f60*/  IMAD.MOV.U32 R10, RZ, RZ, R14 ;  /* 0x000000ffff0a7224 */ /* 0x000fce00078e000e */
[----:B------:R-:W-:Y:S05]  /*25f70*/  WARPSYNC.COLLECTIVE R15, `(.L_x_3099) ;  /* 0x000000000f087348 */ /* 0x000fea0003c00000 */
[----:B------:R0:W1:Y:S02]  /*25f80*/  SHFL.IDX P6, R14, R13, R12, R11 ;  /* 0x0000000c0d0e7389 */ /* 0x00006400000c000b */
[----:B01----:R-:W-:Y:S01]  /*25f90*/  ENDCOLLECTIVE ;  /* 0x000000000000791b */ /* 0x003fe20003800000 */
.L_x_3099:
[----:B------:R-:W-:Y:S01]  /*25fa0*/  IMAD.MOV.U32 R11, RZ, RZ, R14 ;  /* 0x000000ffff0b7224 */ /* 0x000fe200078e000e */
[----:B------:R-:W-:Y:S06]  /*25fb0*/  BRA `(.L_x_3100) ;  /* 0xffffff3000ec7947 */ /* 0x000fec000383ffff */
.L_x_2857:
        /* <DEDUP_REMOVED lines=8> */
.L_x_3102:
[----:B------:R-:W-:Y:S05]  /*26040*/  BSYNC B1 ;  /* 0x0000000000017941 */ /* 0x000fea0003800000 */
.L_x_3101:
        /* <DEDUP_REMOVED lines=8> */
.L_x_3103:
[----:B------:R-:W-:Y:S05]  /*260d0*/  BRA `(.L_x_3104) ;  /* 0xffffff4000307947 */ /* 0x000fea000383ffff */
.L_x_2861:
[----:B------:R-:W-:Y:S02]  /*260e0*/  IMAD.MOV.U32 R13, RZ, RZ, R4 ;  /* 0x000000ffff0d7224 */ /* 0x000fe400078e0004 */
[----:B------:R-:W-:Y:S02]  /*260f0*/  IMAD.MOV.U32 R12, RZ, RZ, RZ ;  /* 0x000000ffff0c7224 */ /* 0x000fe400078e00ff */
[----:B------:R-:W-:Y:S02]  /*26100*/  IMAD.MOV.U32 R11, RZ, RZ, 0x181f ;  /* 0x0000181fff0b7424 */ /* 0x000fe400078e00ff */
[----:B------:R-:W-:-:S07]  /*26110*/  IMAD.MOV.U32 R15, RZ, RZ, -0x1 ;  /* 0xffffffffff0f7424 */ /* 0x000fce00078e00ff */
[----:B--23--:R-:W-:Y:S05]  /*26120*/  WARPSYNC.COLLECTIVE R15, `(.L_x_3105) ;  /* 0x000000000f087348 */ /* 0x00cfea0003c00000 */
[----:B------:R0:W1:Y:S02]  /*26130*/  SHFL.IDX P6, R14, R13, R12, R11 ;  /* 0x0000000c0d0e7389 */ /* 0x00006400000c000b */
[----:B0123--:R-:W-:Y:S01]  /*26140*/  ENDCOLLECTIVE ;  /* 0x000000000000791b */ /* 0x00ffe20003800000 */
.L_x_3105:
[----:B------:R-:W-:Y:S02]  /*26150*/  IMAD.MOV.U32 R13, RZ, RZ, R0 ;  /* 0x000000ffff0d7224 */ /* 0x000fe400078e0000 */
[----:B------:R-:W-:-:S07]  /*26160*/  IMAD.MOV.U32 R3, RZ, RZ, R14 ;  /* 0x000000ffff037224 */ /* 0x000fce00078e000e */
[----:B------:R-:W-:Y:S05]  /*26170*/  WARPSYNC.COLLECTIVE R15, `(.L_x_3106) ;  /* 0x000000000f087348 */ /* 0x000fea0003c00000 */
[----:B------:R0:W1:Y:S02]  /*26180*/  SHFL.IDX P6, R14, R13, R12, R11 ;  /* 0x0000000c0d0e7389 */ /* 0x00006400000c000b */
[----:B01----:R-:W-:Y:S01]  /*26190*/  ENDCOLLECTIVE ;  /* 0x000000000000791b */ /* 0x003fe20003800000 */
.L_x_3106:
[----:B------:R-:W-:Y:S05]  /*261a0*/  BRA `(.L_x_3107) ;  /* 0xffffff5400907947 */ /* 0x000fea000383ffff */
.L_x_2864:
[----:B------:R-:W-:Y:S01]  /*261b0*/  BSSY B1, `(.L_x_3108) ;  /* 0x0000008000017945 */ /* 0x000fe20003800000 */
[----:B-1----:R-:W-:Y:S02]  /*261c0*/  IMAD.MOV.U32 R13, RZ, RZ, R4 ;  /* 0x000000ffff0d7224 */ /* 0x002fe400078e0004 */
[----:B------:R-:W-:Y:S02]  /*261d0*/  IMAD.MOV.U32 R12, RZ, RZ, 0x1 ;  /* 0x00000001ff0c7424 */ /* 0x000fe400078e00ff */
[----:B------:R-:W-:Y:S02]  /*261e0*/  IMAD.MOV.U32 R11, RZ, RZ, 0x181f ;  /* 0x0000181fff0b7424 */ /* 0x000fe400078e00ff */
[----:B------:R-:W-:-:S07]  /*261f0*/  IMAD.MOV.U32 R15, RZ, RZ, -0x1 ;  /* 0xffffffffff0f7424 */ /* 0x000fce00078e00ff */
[----:B0-234-:R-:W-:Y:S05]  /*26200*/  WARPSYNC.COLLECTIVE R15, `(.L_x_3109) ;  /* 0x000000000f087348 */ /* 0x01dfea0003c00000 */
[----:B----4-:R1:W4:Y:S02]  /*26210*/  SHFL.IDX P6, R14, R13, R12, R11 ;  /* 0x0000000c0d0e7389 */ /* 0x01032400000c000b */
[----:B01234-:R-:W-:Y:S01]  /*26220*/  ENDCOLLECTIVE ;  /* 0x000000000000791b */ /* 0x01ffe20003800000 */
.L_x_3109:
[----:B------:R-:W-:Y:S05]  /*26230*/  BSYNC B1 ;  /* 0x0000000000017941 */ /* 0x000fea0003800000 */
.L_x_3108:
        /* <DEDUP_REMOVED lines=8> */
.L_x_3110:
[----:B------:R-:W-:Y:S05]  /*262c0*/  BRA `(.L_x_3111) ;  /* 0xffffff5400c07947 */ /* 0x000fea000383ffff */
.L_x_2867:
        /* <DEDUP_REMOVED lines=8> */
.L_x_3113:
[----:B------:R-:W-:Y:S05]  /*26350*/  BSYNC B1 ;  /* 0x0000000000017941 */ /* 0x000fea0003800000 */
.L_x_3112:
        /* <DEDUP_REMOVED lines=8> */
.L_x_3114:
[----:B------:R-:W-:Y:S05]  /*263e0*/  BRA `(.L_x_3115) ;  /* 0xffffff5400ec7947 */ /* 0x000fea000383ffff */
.L_x_2870:
        /* <DEDUP_REMOVED lines=8> */
.L_x_3117:
[----:B------:R-:W-:Y:S05]  /*26470*/  BSYNC B1 ;  /* 0x0000000000017941 */ /* 0x000fea0003800000 */
.L_x_3116:
        /* <DEDUP_REMOVED lines=8> */
.L_x_3118:
[----:B------:R-:W-:Y:S05]  /*26500*/  BRA `(.L_x_3119) ;  /* 0xffffff5800187947 */ /* 0x000fea000383ffff */
.L_x_2897:
[----:B------:R-:W1:Y:S01]  /*26510*/  S2R R11, SR_TID.X ;  /* 0x00000000000b7919 */ /* 0x000e620000002100 */
[----:B------:R-:W-:Y:S01]  /*26520*/  BSSY B1, `(.L_x_3120) ;  /* 0x000000a000017945 */ /* 0x000fe20003800000 */
[----:B------:R-:W-:Y:S02]  /*26530*/  IMAD.MOV.U32 R12, RZ, RZ, RZ ;  /* 0x000000ffff0c7224 */ /* 0x000fe400078e00ff */
[----:B0-----:R-:W-:Y:S01]  /*26540*/  IMAD.MOV.U32 R15, RZ, RZ, -0x1 ;  /* 0xffffffffff0f7424 */ /* 0x001fe200078e00ff */
[----:B-1----:R-:W-:-:S04]  /*26550*/  SHF.R.U32.HI R11, RZ, 0x5, R11 ;  /* 0x00000005ff0b7819 */ /* 0x002fc8000001160b */
[----:B------:R-:W-:-:S05]  /*26560*/  LOP3.LUT R11, R11, 0x3, RZ, 0xc0, !PT ;  /* 0x000000030b0b7812 */ /* 0x000fca00078ec0ff */
[----:B------:R-:W-:Y:S02]  /*26570*/  IMAD.MOV.U32 R13, RZ, RZ, R11 ;  /* 0x000000ffff0d7224 */ /* 0x000fe400078e000b */
[----:B------:R-:W-:-:S07]  /*26580*/  IMAD.MOV.U32 R11, RZ, RZ, 0x1f ;  /* 0x0000001fff0b7424 */ /* 0x000fce00078e00ff */
[----:B------:R-:W-:Y:S05]  /*26590*/  WARPSYNC.COLLECTIVE R15, `(.L_x_3121) ;  /* 0x000000000f087348 */ /* 0x000fea0003c00000 */
[----:B------:R0:W1:Y:S02]  /*265a0*/  SHFL.IDX P6, R14, R13, R12, R11 ;  /* 0x0000000c0d0e7389 */ /* 0x00006400000c000b */
[----:B01----:R-:W-:Y:S01]  /*265b0*/  ENDCOLLECTIVE ;  /* 0x000000000000791b */ /* 0x003fe20003800000 */
.L_x_3121:
[----:B------:R-:W-:Y:S05]  /*265c0*/  BSYNC B1 ;  /* 0x0000000000017941 */ /* 0x000fea0003800000 */
.L_x_3120:
[----:B------:R-:W-:Y:S05]  /*265d0*/  BRA `(.L_x_3122) ;  /* 0xffffff7800387947 */ /* 0x000fea000383ffff */
.L_x_2899:
[----:B------:R-:W-:Y:S01]  /*265e0*/  BSSY B1, `(.L_x_3123) ;  /* 0x0000006000017945 */ /* 0x000fe20003800000 */
[----:B0-----:R-:W-:-:S07]  /*265f0*/  IMAD.MOV.U32 R15, RZ, RZ, -0x1 ;  /* 0xffffffffff0f7424 */ /* 0x001fce00078e00ff */
[----:B-1----:R-:W-:Y:S05]  /*26600*/  WARPSYNC.COLLECTIVE R15, `(.L_x_3124) ;  /* 0x000000000f0c7348 */ /* 0x002fea0003c00000 */
[----:B------:R-:W-:Y:S02]  /*26610*/  ELECT P6, UR62, PT ;  /* 0x00000000003e782f */ /* 0x000fe400038c0000 */
[----:B------:R-:W-:Y:S01]  /*26620*/  MOV R14, UR62 ;  /* 0x0000003e000e7c02 */ /* 0x000fe20008000f00 */
[----:B-1----:R-:W-:Y:S10]  /*26630*/  ENDCOLLECTIVE ;  /* 0x000000000000791b */ /* 0x002ff40003800000 */
.L_x_3124:
[----:B------:R-:W-:Y:S05]  /*26640*/  BSYNC B1 ;  /* 0x0000000000017941 */ /* 0x000fea0003800000 */
.L_x_3123:
[----:B------:R-:W-:Y:S05]  /*26650*/  BRA `(.L_x_2898) ;  /* 0xffffff7800307947 */ /* 0x000fea000383ffff */
.L_x_2901:
[----:B-1----:R1:W2:Y:S02]  /*26660*/  SYNCS.PHASECHK.TRANS64.TRYWAIT P0, [R19+URZ+0x22820], R6 ;  /* 0x02282006130075a7 */ /* 0x0022a4000800017f */
[----:B--2---:R-:W-:Y:S05]  /*26670*/  @!P0 NANOSLEEP.SYNCS 0x989680 ;  /* 0x009896800000895d */ /* 0x004fea0003900000 */
[----:B------:R-:W2:Y:S02]  /*26680*/  @!P0 SYNCS.PHASECHK.TRANS64 P0, [R19+URZ+0x22820], R6 ;  /* 0x02282006130085a7 */ /* 0x000ea4000800007f */
[----:B--2---:R-:W-:Y:S05]  /*26690*/  @!P0 BRA `(.L_x_2901) ;  /* 0xfffffffc00f08947 */ /* 0x004fea000383ffff */
[----:B------:R-:W-:Y:S05]  /*266a0*/  BRA `(.L_x_3125) ;  /* 0xffffff7800407947 */ /* 0x000fea000383ffff */
.L_x_2905:
[----:B--2---:R2:W3:Y:S02]  /*266b0*/  SYNCS.PHASECHK.TRANS64.TRYWAIT P0, [R7+URZ+0x228a0], R10 ;  /* 0x0228a00a070075a7 */ /* 0x0044e4000800017f */
[----:B---3--:R-:W-:Y:S05]  /*266c0*/  @!P0 NANOSLEEP.SYNCS 0x989680 ;  /* 0x009896800000895d */ /* 0x008fea0003900000 */
[----:B------:R-:W3:Y:S02]  /*266d0*/  @!P0 SYNCS.PHASECHK.TRANS64 P0, [R7+URZ+0x228a0], R10 ;  /* 0x0228a00a070085a7 */ /* 0x000ee4000800007f */
[----:B---3--:R-:W-:Y:S05]  /*266e0*/  @!P0 BRA `(.L_x_2905) ;  /* 0xfffffffc00f08947 */ /* 0x008fea000383ffff */
[----:B------:R-:W-:Y:S05]  /*266f0*/  BRA `(.L_x_3126) ;  /* 0xffffff7800607947 */ /* 0x000fea000383ffff */
.L_x_2910:
[----:B-1----:R1:W3:Y:S02]  /*26700*/  SYNCS.PHASECHK.TRANS64.TRYWAIT P0, [R7+URZ+0x228c0], R10 ;  /* 0x0228c00a070075a7 */ /* 0x0022e4000800017f */
[----:B---3--:R-:W-:Y:S05]  /*26710*/  @!P0 NANOSLEEP.SYNCS 0x989680 ;  /* 0x009896800000895d */ /* 0x008fea0003900000 */
[----:B------:R-:W3:Y:S02]  /*26720*/  @!P0 SYNCS.PHASECHK.TRANS64 P0, [R7+URZ+0x228c0], R10 ;  /* 0x0228c00a070085a7 */ /* 0x000ee4000800007f */
[----:B---3--:R-:W-:Y:S05]  /*26730*/  @!P0 BRA `(.L_x_2910) ;  /* 0xfffffffc00f08947 */ /* 0x008fea000383ffff */
[----:B------:R-:W-:Y:S05]  /*26740*/  BRA `(.L_x_3127) ;  /* 0xffffff7800e07947 */ /* 0x000fea000383ffff */
.L_x_2920:
[----:B-1----:R1:W2:Y:S02]  /*26750*/  SYNCS.PHASECHK.TRANS64.TRYWAIT P1, [R6+URZ+0x228a0], R7 ;  /* 0x0228a007060075a7 */ /* 0x0022a4000802017f */
[----:B--2---:R-:W-:Y:S05]  /*26760*/  @!P1 NANOSLEEP.SYNCS 0x989680 ;  /* 0x009896800000995d */ /* 0x004fea0003900000 */
[----:B------:R-:W2:Y:S02]  /*26770*/  @!P1 SYNCS.PHASECHK.TRANS64 P1, [R6+URZ+0x228a0], R7 ;  /* 0x0228a007060095a7 */ /* 0x000ea4000802007f */
[----:B--2---:R-:W-:Y:S05]  /*26780*/  @!P1 BRA `(.L_x_2920) ;  /* 0xfffffffc00f09947 */ /* 0x004fea000383ffff */
[----:B------:R-:W-:Y:S05]  /*26790*/  BRA `(.L_x_3128) ;  /* 0xffffff8000707947 */ /* 0x000fea000383ffff */
.L_x_2925:
[----:B--2---:R2:W3:Y:S02]  /*267a0*/  SYNCS.PHASECHK.TRANS64.TRYWAIT P1, [R6+URZ+0x228c0], R7 ;  /* 0x0228c007060075a7 */ /* 0x0044e4000802017f */
[----:B---3--:R-:W-:Y:S05]  /*267b0*/  @!P1 NANOSLEEP.SYNCS 0x989680 ;  /* 0x009896800000995d */ /* 0x008fea0003900000 */
[----:B------:R-:W3:Y:S02]  /*267c0*/  @!P1 SYNCS.PHASECHK.TRANS64 P1, [R6+URZ+0x228c0], R7 ;  /* 0x0228c007060095a7 */ /* 0x000ee4000802007f */
[----:B---3--:R-:W-:Y:S05]  /*267d0*/  @!P1 BRA `(.L_x_2925) ;  /* 0xfffffffc00f09947 */ /* 0x008fea000383ffff */
[----:B------:R-:W-:Y:S05]  /*267e0*/  BRA `(.L_x_3129) ;  /* 0xffffff8000ec7947 */ /* 0x000fea000383ffff */
.L_x_2951:
[----:B-1----:R-:W1:Y:S01]  /*267f0*/  S2R R4, SR_TID.X ;  /* 0x0000000000047919 */ /* 0x002e620000002100 */
[----:B------:R-:W-:Y:S01]  /*26800*/  BSSY B0, `(.L_x_3130) ;  /* 0x000000a000007945 */ /* 0x000fe20003800000 */
[----:B------:R-:W-:Y:S02]  /*26810*/  IMAD.MOV.U32 R12, RZ, RZ, RZ ;  /* 0x000000ffff0c7224 */ /* 0x000fe400078e00ff */
[----:B------:R-:W-:Y:S02]  /*26820*/  IMAD.MOV.U32 R11, RZ, RZ, 0x1f ;  /* 0x0000001fff0b7424 */ /* 0x000fe400078e00ff */
[----:B0-----:R-:W-:Y:S01]  /*26830*/  IMAD.MOV.U32 R15, RZ, RZ, -0x1 ;  /* 0xffffffffff0f7424 */ /* 0x001fe200078e00ff */
[----:B-1----:R-:W-:-:S04]  /*26840*/  SHF.R.U32.HI R4, RZ, 0x5, R4 ;  /* 0x00000005ff047819 */ /* 0x002fc80000011604 */
[----:B------:R-:W-:-:S05]  /*26850*/  LOP3.LUT R4, R4, 0x3, RZ, 0xc0, !PT ;  /* 0x0000000304047812 */ /* 0x000fca00078ec0ff */
[----:B------:R-:W-:-:S07]  /*26860*/  IMAD.MOV.U32 R13, RZ, RZ, R4 ;  /* 0x000000ffff0d7224 */ /* 0x000fce00078e0004 */
[----:B--2---:R-:W-:Y:S05]  /*26870*/  WARPSYNC.COLLECTIVE R15, `(.L_x_3131) ;  /* 0x000000000f087348 */ /* 0x004fea0003c00000 */
[----:B------:R0:W1:Y:S02]  /*26880*/  SHFL.IDX P6, R14, R13, R12, R11 ;  /* 0x0000000c0d0e7389 */ /* 0x00006400000c000b */
[----:B012---:R-:W-:Y:S01]  /*26890*/  ENDCOLLECTIVE ;  /* 0x000000000000791b */ /* 0x007fe20003800000 */
.L_x_3131:
[----:B------:R-:W-:Y:S05]  /*268a0*/  BSYNC B0 ;  /* 0x0000000000007941 */ /* 0x000fea0003800000 */
.L_x_3130:
[----:B------:R-:W-:Y:S05]  /*268b0*/  BRA `(.L_x_3132) ;  /* 0xffffff9400807947 */ /* 0x000fea000383ffff */
.L_x_2953:
[----:B------:R-:W-:Y:S01]  /*268c0*/  BSSY B0, `(.L_x_3133) ;  /* 0x0000006000007945 */ /* 0x000fe20003800000 */
[----:B0-----:R-:W-:-:S07]  /*268d0*/  IMAD.MOV.U32 R15, RZ, RZ, -0x1 ;  /* 0xffffffffff0f7424 */ /* 0x001fce00078e00ff */
[----:B-12---:R-:W-:Y:S05]  /*268e0*/  WARPSYNC.COLLECTIVE R15, `(.L_x_3134) ;  /* 0x000000000f0c7348 */ /* 0x006fea0003c00000 */
[----:B------:R-:W-:Y:S02]  /*268f0*/  ELECT P6, UR62, PT ;  /* 0x00000000003e782f */ /* 0x000fe400038c0000 */
[----:B------:R-:W-:Y:S01]  /*26900*/  MOV R14, UR62 ;  /* 0x0000003e000e7c02 */ /* 0x000fe20008000f00 */
[----:B-12---:R-:W-:Y:S10]  /*26910*/  ENDCOLLECTIVE ;  /* 0x000000000000791b */ /* 0x006ff40003800000 */
.L_x_3134:
[----:B------:R-:W-:Y:S05]  /*26920*/  BSYNC B0 ;  /* 0x0000000000007941 */ /* 0x000fea0003800000 */
.L_x_3133:
[----:B------:R-:W-:Y:S05]  /*26930*/  BRA `(.L_x_3135) ;  /* 0xffffff9400847947 */ /* 0x000fea000383ffff */
.L_x_2955:
[----:B---3--:R3:W4:Y:S02]  /*26940*/  SYNCS.PHASECHK.TRANS64.TRYWAIT P0, [R0+URZ+0x22840], R2 ;  /* 0x02284002000075a7 */ /* 0x008724000800017f */
[----:B----4-:R-:W-:Y:S05]  /*26950*/  @!P0 NANOSLEEP.SYNCS 0x989680 ;  /* 0x009896800000895d */ /* 0x010fea0003900000 */
[----:B------:R-:W4:Y:S02]  /*26960*/  @!P0 SYNCS.PHASECHK.TRANS64 P0, [R0+URZ+0x22840], R2 ;  /* 0x02284002000085a7 */ /* 0x000f24000800007f */
[----:B----4-:R-:W-:Y:S05]  /*26970*/  @!P0 BRA `(.L_x_2955) ;  /* 0xfffffffc00f08947 */ /* 0x010fea000383ffff */
[----:B------:R-:W-:Y:S05]  /*26980*/  BRA `(.L_x_3136) ;  /* 0xffffff9400e87947 */ /* 0x000fea000383ffff */
.L_x_2959:
        /* <DEDUP_REMOVED lines=13> */
.L_x_3137:
[----:B------:R-:W-:Y:S02]  /*26a60*/  IMAD.MOV.U32 R13, RZ, RZ, R4 ;  /* 0x000000ffff0d7224 */ /* 0x000fe400078e0004 */
[----:B------:R-:W-:-:S07]  /*26a70*/  IMAD.MOV.U32 R6, RZ, RZ, R14 ;  /* 0x000000ffff067224 */ /* 0x000fce00078e000e */
[----:B------:R-:W-:Y:S05]  /*26a80*/  WARPSYNC.COLLECTIVE R15, `(.L_x_3138) ;  /* 0x000000000f087348 */ /* 0x000fea0003c00000 */
[----:B------:R0:W1:Y:S02]  /*26a90*/  SHFL.IDX P6, R14, R13, R12, R11 ;  /* 0x0000000c0d0e7389 */ /* 0x00006400000c000b */
[----:B01----:R-:W-:Y:S01]  /*26aa0*/  ENDCOLLECTIVE ;  /* 0x000000000000791b */ /* 0x003fe20003800000 */
.L_x_3138:
[----:B------:R-:W-:Y:S02]  /*26ab0*/  IMAD.MOV.U32 R13, RZ, RZ, R3 ;  /* 0x000000ffff0d7224 */ /* 0x000fe400078e0003 */
[----:B------:R-:W-:Y:S02]  /*26ac0*/  IMAD.MOV.U32 R12, RZ, RZ, 0x1 ;  /* 0x00000001ff0c7424 */ /* 0x000fe400078e00ff */
[----:B------:R-:W-:-:S07]  /*26ad0*/  IMAD.MOV.U32 R7, RZ, RZ, R14 ;  /* 0x000000ffff077224 */ /* 0x000fce00078e000e */
[----:B------:R-:W-:Y:S05]  /*26ae0*/  WARPSYNC.COLLECTIVE R15, `(.L_x_3139) ;  /* 0x000000000f087348 */ /* 0x000fea0003c00000 */
[----:B------:R0:W1:Y:S02]  /*26af0*/  SHFL.IDX P6, R14, R13, R12, R11 ;  /* 0x0000000c0d0e7389 */ /* 0x00006400000c000b */
[----:B01----:R-:W-:Y:S01]  /*26b00*/  ENDCOLLECTIVE ;  /* 0x000000000000791b */ /* 0x003fe20003800000 */
.L_x_3139:
        /* <DEDUP_REMOVED lines=15> */
.L_x_3140:
[----:B------:R-:W-:Y:S02]  /*26c00*/  IMAD.MOV.U32 R13, RZ, RZ, R3 ;  /* 0x000000ffff0d7224 */ /* 0x000fe400078e0003 */
[----:B------:R-:W-:Y:S02]  /*26c10*/  IMAD.MOV.U32 R12, RZ, RZ, 0x2 ;  /* 0x00000002ff0c7424 */ /* 0x000fe400078e00ff */
[----:B------:R-:W-:-:S07]  /*26c20*/  IMAD.MOV.U32 R5, RZ, RZ, R14 ;  /* 0x000000ffff057224 */ /* 0x000fce00078e000e */
[----:B------:R-:W-:Y:S05]  /*26c30*/  WARPSYNC.COLLECTIVE R15, `(.L_x_3141) ;  /* 0x000000000f087348 */ /* 0x000fea0003c00000 */
[----:B------:R0:W1:Y:S02]  /*26c40*/  SHFL.IDX P6, R14, R13, R12, R11 ;  /* 0x0000000c0d0e7389 */ /* 0x00006400000c000b */
[----:B01----:R-:W-:Y:S01]  /*26c50*/  ENDCOLLECTIVE ;  /* 0x000000000000791b */ /* 0x003fe20003800000 */
.L_x_3141:
        /* <DEDUP_REMOVED lines=15> */
.L_x_3142:
[----:B------:R-:W-:Y:S02]  /*26d50*/  IMAD.MOV.U32 R13, RZ, RZ, R3 ;  /* 0x000000ffff0d7224 */ /* 0x000fe400078e0003 */
[----:B------:R-:W-:Y:S02]  /*26d60*/  IMAD.MOV.U32 R12, RZ, RZ, 0x3 ;  /* 0x00000003ff0c7424 */ /* 0x000fe400078e00ff */
[----:B------:R-:W-:-:S07]  /*26d70*/  IMAD.MOV.U32 R5, RZ, RZ, R14 ;  /* 0x000000ffff057224 */ /* 0x000fce00078e000e */
[----:B------:R-:W-:Y:S05]  /*26d80*/  WARPSYNC.COLLECTIVE R15, `(.L_x_3143) ;  /* 0x000000000f087348 */ /* 0x000fea0003c00000 */
[----:B------:R0:W1:Y:S02]  /*26d90*/  SHFL.IDX P6, R14, R13, R12, R11 ;  /* 0x0000000c0d0e7389 */ /* 0x00006400000c000b */
[----:B01----:R-:W-:Y:S01]  /*26da0*/  ENDCOLLECTIVE ;  /* 0x000000000000791b */ /* 0x003fe20003800000 */
.L_x_3143:
        /* <DEDUP_REMOVED lines=15> */
.L_x_3144:
[----:B------:R-:W-:Y:S02]  /*26ea0*/  IMAD.MOV.U32 R13, RZ, RZ, R3 ;  /* 0x000000ffff0d7224 */ /* 0x000fe400078e0003 */
[----:B------:R-:W-:Y:S02]  /*26eb0*/  IMAD.MOV.U32 R12, RZ, RZ, 0x4 ;  /* 0x00000004ff0c7424 */ /* 0x000fe400078e00ff */
[----:B------:R-:W-:-:S07]  /*26ec0*/  IMAD.MOV.U32 R5, RZ, RZ, R14 ;  /* 0x000000ffff057224 */ /* 0x000fce00078e000e */
[----:B------:R-:W-:Y:S05]  /*26ed0*/  WARPSYNC.COLLECTIVE R15, `(.L_x_3145) ;  /* 0x000000000f087348 */ /* 0x000fea0003c00000 */
[----:B------:R0:W1:Y:S02]  /*26ee0*/  SHFL.IDX P6, R14, R13, R12, R11 ;  /* 0x0000000c0d0e7389 */ /* 0x00006400000c000b */
[----:B01----:R-:W-:Y:S01]  /*26ef0*/  ENDCOLLECTIVE ;  /* 0x000000000000791b */ /* 0x003fe20003800000 */
.L_x_3145:
        /* <DEDUP_REMOVED lines=15> */
.L_x_3146:
[----:B------:R-:W-:Y:S02]  /*26ff0*/  IMAD.MOV.U32 R13, RZ, RZ, R3 ;  /* 0x000000ffff0d7224 */ /* 0x000fe400078e0003 */
[----:B------:R-:W-:Y:S02]  /*27000*/  IMAD.MOV.U32 R12, RZ, RZ, 0x5 ;  /* 0x00000005ff0c7424 */ /* 0x000fe400078e00ff */
[----:B------:R-:W-:-:S07]  /*27010*/  IMAD.MOV.U32 R5, RZ, RZ, R14 ;  /* 0x000000ffff057224 */ /* 0x000fce00078e000e */
[----:B------:R-:W-:Y:S05]  /*27020*/  WARPSYNC.COLLECTIVE R15, `(.L_x_3147) ;  /* 0x000000000f087348 */ /* 0x000fea0003c00000 */
[----:B------:R0:W1:Y:S02]  /*27030*/  SHFL.IDX P6, R14, R13, R12, R11 ;  /* 0x0000000c0d0e7389 */ /* 0x00006400000c000b */
[----:B01----:R-:W-:Y:S01]  /*27040*/  ENDCOLLECTIVE ;  /* 0x000000000000791b */ /* 0x003fe20003800000 */
.L_x_3147:
        /* <DEDUP_REMOVED lines=15> */
.L_x_3148:
[----:B------:R-:W-:Y:S02]  /*27140*/  IMAD.MOV.U32 R13, RZ, RZ, R3 ;  /* 0x000000ffff0d7224 */ /* 0x000fe400078e0003 */
[----:B------:R-:W-:Y:S02]  /*27150*/  IMAD.MOV.U32 R12, RZ, RZ, 0x6 ;  /* 0x00000006ff0c7424 */ /* 0x000fe400078e00ff */
[----:B------:R-:W-:-:S07]  /*27160*/  IMAD.MOV.U32 R5, RZ, RZ, R14 ;  /* 0x000000ffff057224 */ /* 0x000fce00078e000e */
[----:B------:R-:W-:Y:S05]  /*27170*/  WARPSYNC.COLLECTIVE R15, `(.L_x_3149) ;  /* 0x000000000f087348 */ /* 0x000fea0003c00000 */
[----:B------:R0:W1:Y:S02]  /*27180*/  SHFL.IDX P6, R14, R13, R12, R11 ;  /* 0x0000000c0d0e7389 */ /* 0x00006400000c000b */
[----:B01----:R-:W-:Y:S01]  /*27190*/  ENDCOLLECTIVE ;  /* 0x000000000000791b */ /* 0x003fe20003800000 */
.L_x_3149:
        /* <DEDUP_REMOVED lines=13> */
.L_x_3150:
        /* <DEDUP_REMOVED lines=8> */
.L_x_3151:
        /* <DEDUP_REMOVED lines=13> */
.L_x_3152:
[----:B------:R-:W-:Y:S01]  /*273c0*/  IMAD.MOV.U32 R3, RZ, RZ, R14 ;  /* 0x000000ffff037224 */ /* 0x000fe200078e000e */
[----:B------:R-:W-:Y:S06]  /*273d0*/  BRA `(.L_x_3153) ;  /* 0xffffff9800687947 */ /* 0x000fec000383ffff */
.L_x_2962:
[----:B0-----:R0:W1:Y:S02]  /*273e0*/  SYNCS.PHASECHK.TRANS64.TRYWAIT P0, [R19+URZ+0x22820], R0 ;  /* 0x02282000130075a7 */ /* 0x001064000800017f */
[----:B-1----:R-:W-:Y:S05]  /*273f0*/  @!P0 NANOSLEEP.SYNCS 0x989680 ;  /* 0x009896800000895d */ /* 0x002fea0003900000 */
[----:B------:R-:W1:Y:S02]  /*27400*/  @!P0 SYNCS.PHASECHK.TRANS64 P0, [R19+URZ+0x22820], R0 ;  /* 0x02282000130085a7 */ /* 0x000e64000800007f */
[----:B-1----:R-:W-:Y:S05]  /*27410*/  @!P0 BRA `(.L_x_2962) ;  /* 0xfffffffc00f08947 */ /* 0x002fea000383ffff */
[----:B------:R-:W-:Y:S05]  /*27420*/  BRA `(.L_x_3154) ;  /* 0xffffff9800c47947 */ /* 0x000fea000383ffff */
.L_x_2966:
[----:B0-----:R0:W1:Y:S02]  /*27430*/  SYNCS.PHASECHK.TRANS64.TRYWAIT P0, [R2+URZ+0x22860], R0 ;  /* 0x02286000020075a7 */ /* 0x001064000800017f */
[----:B-1----:R-:W-:Y:S05]  /*27440*/  @!P0 NANOSLEEP.SYNCS 0x989680 ;  /* 0x009896800000895d */ /* 0x002fea0003900000 */
[----:B------:R-:W1:Y:S02]  /*27450*/  @!P0 SYNCS.PHASECHK.TRANS64 P0, [R2+URZ+0x22860], R0 ;  /* 0x02286000020085a7 */ /* 0x000e64000800007f */
[----:B-1----:R-:W-:Y:S05]  /*27460*/  @!P0 BRA `(.L_x_2966) ;  /* 0xfffffffc00f08947 */ /* 0x002fea000383ffff */
[----:B------:R-:W-:Y:S05]  /*27470*/  BRA `(.L_x_3155) ;  /* 0xffffff9800e87947 */ /* 0x000fea000383ffff */
.L_x_2981:
[----:B-1----:R1:W2:Y:S02]  /*27480*/  SYNCS.PHASECHK.TRANS64.TRYWAIT P0, [R2+URZ+0x22840], R6 ;  /* 0x02284006020075a7 */ /* 0x0022a4000800017f */
[----:B--2---:R-:W-:Y:S05]  /*27490*/  @!P0 NANOSLEEP.SYNCS 0x989680 ;  /* 0x009896800000895d */ /* 0x004fea0003900000 */
[----:B------:R-:W2:Y:S02]  /*274a0*/  @!P0 SYNCS.PHASECHK.TRANS64 P0, [R2+URZ+0x22840], R6 ;  /* 0x02284006020085a7 */ /* 0x000ea4000800007f */
[----:B--2---:R-:W-:Y:S05]  /*274b0*/  @!P0 BRA `(.L_x_2981) ;  /* 0xfffffffc00f08947 */ /* 0x004fea000383ffff */
[----:B------:R-:W-:Y:S05]  /*274c0*/  BRA `(.L_x_3156) ;  /* 0xffffffa400287947 */ /* 0x000fea000383ffff */
.L_x_2986:
[----:B0-----:R0:W2:Y:S02]  /*274d0*/  SYNCS.PHASECHK.TRANS64.TRYWAIT P0, [R2+URZ+0x22860], R6 ;  /* 0x02286006020075a7 */ /* 0x0010a4000800017f */
[----:B--2---:R-:W-:Y:S05]  /*274e0*/  @!P0 NANOSLEEP.SYNCS 0x989680 ;  /* 0x009896800000895d */ /* 0x004fea0003900000 */
[----:B------:R-:W2:Y:S02]  /*274f0*/  @!P0 SYNCS.PHASECHK.TRANS64 P0, [R2+URZ+0x22860], R6 ;  /* 0x02286006020085a7 */ /* 0x000ea4000800007f */
[----:B--2---:R-:W-:Y:S05]  /*27500*/  @!P0 BRA `(.L_x_2986) ;  /* 0xfffffffc00f08947 */ /* 0x004fea000383ffff */
[----:B------:R-:W-:Y:S05]  /*27510*/  BRA `(.L_x_3157) ;  /* 0xffffffa400a87947 */ /* 0x000fea000383ffff */
.L_x_2997:
[----:B-1----:R1:W2:Y:S02]  /*27520*/  SYNCS.PHASECHK.TRANS64.TRYWAIT P0, [R3+URZ+0x22840], R2 ;  /* 0x02284002030075a7 */ /* 0x0022a4000800017f */
[----:B--2---:R-:W-:Y:S05]  /*27530*/  @!P0 NANOSLEEP.SYNCS 0x989680 ;  /* 0x009896800000895d */ /* 0x004fea0003900000 */
[----:B------:R-:W2:Y:S02]  /*27540*/  @!P0 SYNCS.PHASECHK.TRANS64 P0, [R3+URZ+0x22840], R2 ;  /* 0x02284002030085a7 */ /* 0x000ea4000800007f */
[----:B--2---:R-:W-:Y:S05]  /*27550*/  @!P0 BRA `(.L_x_2997) ;  /* 0xfffffffc00f08947 */ /* 0x004fea000383ffff */
[----:B------:R-:W-:Y:S05]  /*27560*/  BRA `(.L_x_3158) ;  /* 0xffffffac00947947 */ /* 0x000fea000383ffff */
.L_x_3002:
[----:B0-----:R0:W2:Y:S02]  /*27570*/  SYNCS.PHASECHK.TRANS64.TRYWAIT P0, [R3+URZ+0x22860], R2 ;  /* 0x02286002030075a7 */ /* 0x0010a4000800017f */
[----:B--2---:R-:W-:Y:S05]  /*27580*/  @!P0 NANOSLEEP.SYNCS 0x989680 ;  /* 0x009896800000895d */ /* 0x004fea0003900000 */
[----:B------:R-:W2:Y:S02]  /*27590*/  @!P0 SYNCS.PHASECHK.TRANS64 P0, [R3+URZ+0x22860], R2 ;  /* 0x02286002030085a7 */ /* 0x000ea4000800007f */
[----:B--2---:R-:W-:Y:S05]  /*275a0*/  @!P0 BRA `(.L_x_3002) ;  /* 0xfffffffc00f08947 */ /* 0x004fea000383ffff */
[----:B------:R-:W-:Y:S05]  /*275b0*/  BRA `(.L_x_3159) ;  /* 0xffffffb000107947 */ /* 0x000fea000383ffff */
.L_x_3013:
[----:B-1----:R1:W2:Y:S02]  /*275c0*/  SYNCS.PHASECHK.TRANS64.TRYWAIT P0, [R3+URZ+0x22840], R2 ;  /* 0x02284002030075a7 */ /* 0x0022a4000800017f */
[----:B--2---:R-:W-:Y:S05]  /*275d0*/  @!P0 NANOSLEEP.SYNCS 0x989680 ;  /* 0x009896800000895d */ /* 0x004fea0003900000 */
[----:B------:R-:W2:Y:S02]  /*275e0*/  @!P0 SYNCS.PHASECHK.TRANS64 P0, [R3+URZ+0x22840], R2 ;  /* 0x02284002030085a7 */ /* 0x000ea4000800007f */
[----:B--2---:R-:W-:Y:S05]  /*275f0*/  @!P0 BRA `(.L_x_3013) ;  /* 0xfffffffc00f08947 */ /* 0x004fea000383ffff */
[----:B------:R-:W-:Y:S05]  /*27600*/  BRA `(.L_x_3160) ;  /* 0xffffffb400e07947 */ /* 0x000fea000383ffff */
.L_x_3018:
[----:B--2---:R2:W3:Y:S02]  /*27610*/  SYNCS.PHASECHK.TRANS64.TRYWAIT P0, [R3+URZ+0x22860], R2 ;  /* 0x02286002030075a7 */ /* 0x0044e4000800017f */
[----:B---3--:R-:W-:Y:S05]  /*27620*/  @!P0 NANOSLEEP.SYNCS 0x989680 ;  /* 0x009896800000895d */ /* 0x008fea0003900000 */
[----:B------:R-:W3:Y:S02]  /*27630*/  @!P0 SYNCS.PHASECHK.TRANS64 P0, [R3+URZ+0x22860], R2 ;  /* 0x02286002030085a7 */ /* 0x000ee4000800007f */
[----:B---3--:R-:W-:Y:S05]  /*27640*/  @!P0 BRA `(.L_x_3018) ;  /* 0xfffffffc00f08947 */ /* 0x008fea000383ffff */
[----:B------:R-:W-:Y:S05]  /*27650*/  BRA `(.L_x_3161) ;  /* 0xffffffb800607947 */ /* 0x000fea000383ffff */
.L_x_3030:
[----:B---34-:R-:W3:Y:S01]  /*27660*/  LDL R0, [R1] ;  /* 0x0000000001007983 */ /* 0x018ee20000100800 */
[----:B------:R-:W-:Y:S01]  /*27670*/  BSSY B0, `(.L_x_3162) ;  /* 0x0000008000007945 */ /* 0x000fe20003800000 */
[----:B------:R-:W-:Y:S02]  /*27680*/  IMAD.MOV.U32 R12, RZ, RZ, RZ ;  /* 0x000000ffff0c7224 */ /* 0x000fe400078e00ff */
[----:B------:R-:W-:Y:S02]  /*27690*/  IMAD.MOV.U32 R11, RZ, RZ, 0x1f ;  /* 0x0000001fff0b7424 */ /* 0x000fe400078e00ff */
[----:B0-----:R-:W-:Y:S02]  /*276a0*/  IMAD.MOV.U32 R15, RZ, RZ, -0x1 ;  /* 0xffffffffff0f7424 */ /* 0x001fe400078e00ff */
[----:B---3--:R-:W-:-:S07]  /*276b0*/  IMAD.MOV.U32 R13, RZ, RZ, R0 ;  /* 0x000000ffff0d7224 */ /* 0x008fce00078e0000 */
[----:B-12---:R-:W-:Y:S05]  /*276c0*/  WARPSYNC.COLLECTIVE R15, `(.L_x_3163) ;  /* 0x000000000f087348 */ /* 0x006fea0003c00000 */
[----:B------:R0:W3:Y:S02]  /*276d0*/  SHFL.IDX P6, R14, R13, R12, R11 ;  /* 0x0000000c0d0e7389 */ /* 0x0000e400000c000b */
[----:B0123--:R-:W-:Y:S01]  /*276e0*/  ENDCOLLECTIVE ;  /* 0x000000000000791b */ /* 0x00ffe20003800000 */
.L_x_3163:
[----:B------:R-:W-:Y:S05]  /*276f0*/  BSYNC B0 ;  /* 0x0000000000007941 */ /* 0x000fea0003800000 */
.L_x_3162:
        /* <DEDUP_REMOVED lines=9> */
.L_x_3164:
        /* <DEDUP_REMOVED lines=26> */
.L_x_3165:
        /* <DEDUP_REMOVED lines=8> */
.L_x_3166:
        /* <DEDUP_REMOVED lines=8> */
.L_x_3167:
        /* <DEDUP_REMOVED lines=8> */
.L_x_3168:
        /* <DEDUP_REMOVED lines=8> */
.L_x_3169:
        /* <DEDUP_REMOVED lines=9> */
.L_x_3170:
[----:B------:R-:W-:Y:S01]  /*27bc0*/  IMAD.MOV.U32 R9, RZ, RZ, R14 ;  /* 0x000000ffff097224 */ /* 0x000fe200078e000e */
[----:B------:R-:W-:Y:S06]  /*27bd0*/  BRA `(.L_x_3171) ;  /* 0xffffffbc00b07947 */ /* 0x000fec000383ffff */
.L_x_3033:
        /* <DEDUP_REMOVED lines=8> */
.L_x_3173:
[----:B------:R-:W-:Y:S05]  /*27c60*/  BSYNC B0 ;  /* 0x0000000000007941 */ /* 0x000fea0003800000 */
.L_x_3172:
        /* <DEDUP_REMOVED lines=10> */
.L_x_3174:
        /* <DEDUP_REMOVED lines=8> */
.L_x_3175:
        /* <DEDUP_REMOVED lines=8> */
.L_x_3176:
        /* <DEDUP_REMOVED lines=8> */
.L_x_3177:
        /* <DEDUP_REMOVED lines=9> */
.L_x_3178:
[----:B------:R-:W-:Y:S01]  /*27f20*/  IMAD.MOV.U32 R9, RZ, RZ, R14 ;  /* 0x000000ffff097224 */ /* 0x000fe200078e000e */
[----:B------:R-:W-:Y:S06]  /*27f30*/  BRA `(.L_x_3179) ;  /* 0xffffffbc00847947 */ /* 0x000fec000383ffff */
.L_x_3035:
[----:B------:R-:W-:Y:S01]  /*27f40*/  BSSY B0, `(.L_x_3180) ;  /* 0x0000006000007945 */ /* 0x000fe20003800000 */
[----:B------:R-:W-:Y:S01]  /*27f50*/  PLOP3.LUT P6, PT, P6, PT, PT, 0x8, 0x0 ;  /* 0x000000000000781c */ /* 0x000fe200037ce170 */
[----:B------:R-:W-:-:S12]  /*27f60*/  IMAD.MOV.U32 R15, RZ, RZ, -0x1 ;  /* 0xffffffffff0f7424 */ /* 0x000fd800078e00ff */
[----:B0-----:R-:W-:Y:S05]  /*27f70*/  WARPSYNC.COLLECTIVE R15, `(.L_x_3181) ;  /* 0x000000000f087348 */ /* 0x001fea0003c00000 */
[----:B------:R-:W-:Y:S01]  /*27f80*/  VOTE.ANY R14, PT, P6 ;  /* 0x00000000000e7806 */ /* 0x000fe200030e0100 */
[----:B0-----:R-:W-:Y:S06]  /*27f90*/  ENDCOLLECTIVE ;  /* 0x000000000000791b */ /* 0x001fec0003800000 */
.L_x_3181:
[----:B------:R-:W-:Y:S05]  /*27fa0*/  BSYNC B0 ;  /* 0x0000000000007941 */ /* 0x000fea0003800000 */
.L_x_3180:
        /* <DEDUP_REMOVED lines=10> */
.L_x_3182:
[----:B------:R-:W-:Y:S02]  /*28050*/  IMAD.MOV.U32 R13, RZ, RZ, R6 ;  /* 0x000000ffff0d7224 */ /* 0x000fe400078e0006 */
[----:B------:R-:W-:-:S07]  /*28060*/  IMAD.MOV.U32 R4, RZ, RZ, R14 ;  /* 0x000000ffff047224 */ /* 0x000fce00078e000e */
[----:B------:R-:W-:Y:S05]  /*28070*/  WARPSYNC.COLLECTIVE R15, `(.L_x_3183) ;  /* 0x000000000f087348 */ /* 0x000fea0003c00000 */
[----:B------:R0:W1:Y:S02]  /*28080*/  SHFL.IDX P6, R14, R13, R12, R11 ;  /* 0x0000000c0d0e7389 */ /* 0x00006400000c000b */
[----:B01----:R-:W-:Y:S01]  /*28090*/  ENDCOLLECTIVE ;  /* 0x000000000000791b */ /* 0x003fe20003800000 */
.L_x_3183:
[----:B------:R-:W-:Y:S02]  /*280a0*/  IMAD.MOV.U32 R6, RZ, RZ, R14 ;  /* 0x000000ffff067224 */ /* 0x000fe400078e000e */
[----:B------:R-:W-:-:S05]  /*280b0*/  IMAD.IADD R10, R3, 0x1, R10 ;  /* 0x00000001030a7824 */ /* 0x000fca00078e020a */
[----:B------:R2:W-:Y:S01]  /*280c0*/  STL [R1+0xc], R10 ;  /* 0x00000c0a01007387 */ /* 0x0005e20000100800 */
[----:B------:R-:W-:Y:S05]  /*280d0*/  BRA `(.L_x_3184) ;  /* 0xffffffbc00647947 */ /* 0x000fea000383ffff */
.L_x_3037:
[----:B------:R-:W-:Y:S01]  /*280e0*/  BSSY B0, `(.L_x_3185) ;  /* 0x0000008000007945 */ /* 0x000fe20003800000 */
[----:B------:R-:W-:Y:S02]  /*280f0*/  IMAD.MOV.U32 R13, RZ, RZ, R7 ;  /* 0x000000ffff0d7224 */ /* 0x000fe400078e0007 */
[----:B------:R-:W-:Y:S02]  /*28100*/  IMAD.MOV.U32 R12, RZ, RZ, R3 ;  /* 0x000000ffff0c7224 */ /* 0x000fe400078e0003 */
[----:B------:R-:W-:Y:S02]  /*28110*/  IMAD.MOV.U32 R11, RZ, RZ, 0x1f ;  /* 0x0000001fff0b7424 */ /* 0x000fe400078e00ff */
[----:B------:R-:W-:-:S07]  /*28120*/  IMAD.MOV.U32 R15, RZ, RZ, -0x1 ;  /* 0xffffffffff0f7424 */ /* 0x000fce00078e00ff */
[----:B0-2---:R-:W-:Y:S05]  /*28130*/  WARPSYNC.COLLECTIVE R15, `(.L_x_3186) ;  /* 0x000000000f087348 */ /* 0x005fea0003c00000 */
[----:B------:R1:W3:Y:S02]  /*28140*/  SHFL.IDX P6, R14, R13, R12, R11 ;  /* 0x0000000c0d0e7389 */ /* 0x0002e400000c000b */
[----:B0123--:R-:W-:Y:S01]  /*28150*/  ENDCOLLECTIVE ;  /* 0x000000000000791b */ /* 0x00ffe20003800000 */
.L_x_3186:
[----:B------:R-:W-:Y:S05]  /*28160*/  BSYNC B0 ;  /* 0x0000000000007941 */ /* 0x000fea0003800000 */
.L_x_3185:
[----:B------:R-:W-:Y:S01]  /*28170*/  IMAD.MOV.U32 R8, RZ, RZ, R14 ;  /* 0x000000ffff087224 */ /* 0x000fe200078e000e */
[----:B------:R-:W-:Y:S06]  /*28180*/  BRA `(.L_x_3036) ;  /* 0xffffffbc00507947 */ /* 0x000fec000383ffff */
.L_x_3043:
[----:B0-----:R0:W1:Y:S02]  /*28190*/  SYNCS.PHASECHK.TRANS64.TRYWAIT P0, [R0+URZ+0x22820], R3 ;  /* 0x02282003000075a7 */ /* 0x001064000800017f */
[----:B-1----:R-:W-:Y:S05]  /*281a0*/  @!P0 NANOSLEEP.SYNCS 0x989680 ;  /* 0x009896800000895d */ /* 0x002fea0003900000 */
[----:B------:R-:W1:Y:S02]  /*281b0*/  @!P0 SYNCS.PHASECHK.TRANS64 P0, [R0+URZ+0x22820], R3 ;  /* 0x02282003000085a7 */ /* 0x000e64000800007f */
[----:B-1----:R-:W-:Y:S05]  /*281c0*/  @!P0 BRA `(.L_x_3043) ;  /* 0xfffffffc00f08947 */ /* 0x002fea000383ffff */
[----:B------:R-:W-:Y:S05]  /*281d0*/  BRA `(.L_x_3187) ;  /* 0xffffffc400ec7947 */ /* 0x000fea000383ffff */
.L_x_3044:
        /* <DEDUP_REMOVED lines=11> */
.L_x_3189:
[----:B------:R-:W-:Y:S05]  /*28290*/  BSYNC B0 ;  /* 0x0000000000007941 */ /* 0x000fea0003800000 */
.L_x_3188:
[----:B------:R-:W-:Y:S05]  /*282a0*/  BRA `(.L_x_3190) ;  /* 0xffffffc400d47947 */ /* 0x000fea000383ffff */
.L_x_3045:
[----:B------:R-:W-:Y:S01]  /*282b0*/  BSSY B0, `(.L_x_3191) ;  /* 0x0000006000007945 */ /* 0x000fe20003800000 */
[----:B------:R-:W-:-:S07]  /*282c0*/  IMAD.MOV.U32 R15, RZ, RZ, -0x1 ;  /* 0xffffffffff0f7424 */ /* 0x000fce00078e00ff */
[----:B01-3--:R-:W-:Y:S05]  /*282d0*/  WARPSYNC.COLLECTIVE R15, `(.L_x_3192) ;  /* 0x000000000f0c7348 */ /* 0x00bfea0003c00000 */
[----:B------:R-:W-:Y:S02]  /*282e0*/  ELECT P6, UR62, PT ;  /* 0x00000000003e782f */ /* 0x000fe400038c0000 */
[----:B------:R-:W-:Y:S01]  /*282f0*/  MOV R14, UR62 ;  /* 0x0000003e000e7c02 */ /* 0x000fe20008000f00 */
[----:B01-3--:R-:W-:Y:S10]  /*28300*/  ENDCOLLECTIVE ;  /* 0x000000000000791b */ /* 0x00bff40003800000 */
.L_x_3192:
[----:B------:R-:W-:Y:S05]  /*28310*/  BSYNC B0 ;  /* 0x0000000000007941 */ /* 0x000fea0003800000 */
.L_x_3191:
[----:B------:R-:W-:Y:S05]  /*28320*/  BRA `(.L_x_3193) ;  /* 0xffffffc400c87947 */ /* 0x000fea000383ffff */
.L_x_3047:
[----:B0-----:R0:W1:Y:S02]  /*28330*/  SYNCS.PHASECHK.TRANS64.TRYWAIT P0, [R6+URZ], R5 ;  /* 0x00000005060075a7 */ /* 0x001064000800017f */
[----:B-1----:R-:W-:Y:S05]  /*28340*/  @!P0 NANOSLEEP.SYNCS 0x989680 ;  /* 0x009896800000895d */ /* 0x002fea0003900000 */
[----:B------:R-:W1:Y:S02]  /*28350*/  @!P0 SYNCS.PHASECHK.TRANS64 P0, [R6+URZ], R5 ;  /* 0x00000005060085a7 */ /* 0x000e64000800007f */
[----:B-1----:R-:W-:Y:S05]  /*28360*/  @!P0 BRA `(.L_x_3047) ;  /* 0xfffffffc00f08947 */ /* 0x002fea000383ffff */
[----:B------:R-:W-:Y:S05]  /*28370*/  BRA `(.L_x_3194) ;  /* 0xffffffc800047947 */ /* 0x000fea000383ffff */
.L_x_3048:
[----:B-1----:R1:W2:Y:S02]  /*28380*/  SYNCS.PHASECHK.TRANS64.TRYWAIT P0, [R7+URZ], R2 ;  /* 0x00000002070075a7 */ /* 0x0022a4000800017f */
[----:B--2---:R-:W-:Y:S05]  /*28390*/  @!P0 NANOSLEEP.SYNCS 0x989680 ;  /* 0x009896800000895d */ /* 0x004fea0003900000 */
[----:B------:R-:W2:Y:S02]  /*283a0*/  @!P0 SYNCS.PHASECHK.TRANS64 P0, [R7+URZ], R2 ;  /* 0x00000002070085a7 */ /* 0x000ea4000800007f */
[----:B--2---:R-:W-:Y:S05]  /*283b0*/  @!P0 BRA `(.L_x_3048) ;  /* 0xfffffffc00f08947 */ /* 0x004fea000383ffff */
[----:B------:R-:W-:Y:S05]  /*283c0*/  BRA `(.L_x_3195) ;  /* 0xffffffc400f87947 */ /* 0x000fea000383ffff */
.L_x_3050:
[----:B--2---:R2:W4:Y:S02]  /*283d0*/  SYNCS.PHASECHK.TRANS64.TRYWAIT P0, [R4+URZ], R5 ;  /* 0x00000005040075a7 */ /* 0x004524000800017f */
[----:B----4-:R-:W-:Y:S05]  /*283e0*/  @!P0 NANOSLEEP.SYNCS 0x989680 ;  /* 0x009896800000895d */ /* 0x010fea0003900000 */
[----:B------:R-:W4:Y:S02]  /*283f0*/  @!P0 SYNCS.PHASECHK.TRANS64 P0, [R4+URZ], R5 ;  /* 0x00000005040085a7 */ /* 0x000f24000800007f */
[----:B----4-:R-:W-:Y:S05]  /*28400*/  @!P0 BRA `(.L_x_3050) ;  /* 0xfffffffc00f08947 */ /* 0x010fea000383ffff */
[----:B------:R-:W-:Y:S05]  /*28410*/  BRA `(.L_x_3196) ;  /* 0xffffffc800007947 */ /* 0x000fea000383ffff */
.L_x_3197:
        /* <DEDUP_REMOVED lines=14> */
.L_x_6138:


//--------------------- .text._ZN7cutlass13device_kernelIN5flash11enable_sm90INS1_16FlashAttnFwdSm90INS1_25CollectiveMainloopFwdSm90ILi2EN4cute5tupleIJNS5_1CILi1EEES8_S8_EEENS6_IJNS7_ILi128EEENS7_ILi96EEENS7_ILi64EEEEEELi256ENS_6half_tEfNS_4arch4Sm90ELb0ELb1ELb1ELb1ELb0ELb0ELb1ELb1ELb0ELb1ELb1ELb0EEENS1_21CollectiveEpilogueFwdINS6_IJSA_NS7_ILi256EEESB_EEES9_SE_SG_Li256ELb1ELb1ELb1ELb0EEENS1_36VarlenDynamicPersistentTileSchedulerILi128ELi96ELi256ELi128ELb1ELb1ELb1ELb1ELb0ELb1EEEEEEEEEvNT_6ParamsE --------------------------
	.section	.text._ZN7cutlass13device_kernelIN5flash11enable_sm90INS1_16FlashAttnFwdSm90INS1_25CollectiveMainloopFwdSm90ILi2EN4cute5tupleIJNS5_1CILi1EEES8_S8_EEENS6_IJNS7_ILi128EEENS7_ILi96EEENS7_ILi64EEEEEELi256ENS_6half_tEfNS_4arch4Sm90ELb0ELb1ELb1ELb1ELb0ELb0ELb1ELb1ELb0ELb1ELb1ELb0EEENS1_21CollectiveEpilogueFwdINS6_IJSA_NS7_ILi256EEESB_EEES9_SE_SG_Li256ELb1ELb1ELb1ELb0EEENS1_36VarlenDynamicPersistentTileSchedulerILi128ELi96ELi256ELi128ELb1ELb1ELb1ELb1ELb0ELb1EEEEEEEEEvNT_6ParamsE,"ax",@progbits
	.align	128
.text._ZN7cutlass13device_kernelIN5flash11enable_sm90INS1_16FlashAttnFwdSm90INS1_25CollectiveMainloopFwdSm90ILi2EN4cute5tupleIJNS5_1CILi1EEES8_S8_EEENS6_IJNS7_ILi128EEENS7_ILi96EEENS7_ILi64EEEEEELi256ENS_6half_tEfNS_4arch4Sm90ELb0ELb1ELb1ELb1ELb0ELb0ELb1ELb1ELb0ELb1ELb1ELb0EEENS1_21CollectiveEpilogueFwdINS6_IJSA_NS7_ILi256EEESB_EEES9_SE_SG_Li256ELb1ELb1ELb1ELb0EEENS1_36VarlenDynamicPersistentTileSchedulerILi128ELi96ELi256ELi128ELb1ELb1ELb1ELb1ELb0ELb1EEEEEEEEEvNT_6ParamsE:
        .type           _ZN7cutlass13device_kernelIN5flash11enable_sm90INS1_16FlashAttnFwdSm90INS1_25CollectiveMainloopFwdSm90ILi2EN4cute5tupleIJNS5_1CILi1EEES8_S8_EEENS6_IJNS7_ILi128EEENS7_ILi96EEENS7_ILi64EEEEEELi256ENS_6half_tEfNS_4arch4Sm90ELb0ELb1ELb1ELb1ELb0ELb0ELb1ELb1ELb0ELb1ELb1ELb0EEENS1_21CollectiveEpilogueFwdINS6_IJSA_NS7_ILi256EEESB_EEES9_SE_SG_Li256ELb1ELb1ELb1ELb0EEENS1_36VarlenDynamicPersistentTileSchedulerILi128ELi96ELi256ELi128ELb1ELb1ELb1ELb1ELb0ELb1EEEEEEEEEvNT_6ParamsE,@function
        .size           _ZN7cutlass13device_kernelIN5flash11enable_sm90INS1_16FlashAttnFwdSm90INS1_25CollectiveMainloopFwdSm90ILi2EN4cute5tupleIJNS5_1CILi1EEES8_S8_EEENS6_IJNS7_ILi128EEENS7_ILi96EEENS7_ILi64EEEEEELi256ENS_6half_tEfNS_4arch4Sm90ELb0ELb1ELb1ELb1ELb0ELb0ELb1ELb1ELb0ELb1ELb1ELb0EEENS1_21CollectiveEpilogueFwdINS6_IJSA_NS7_ILi256EEESB_EEES9_SE_SG_Li256ELb1ELb1ELb1ELb0EEENS1_36VarlenDynamicPersistentTileSchedulerILi128ELi96ELi256ELi128ELb1ELb1ELb1ELb1ELb0ELb1EEEEEEEEEvNT_6ParamsE,(.L_x_6139 - _ZN7cutlass13device_kernelIN5flash11enable_sm90INS1_16FlashAttnFwdSm90INS1_25CollectiveMainloopFwdSm90ILi2EN4cute5tupleIJNS5_1CILi1EEES8_S8_EEENS6_IJNS7_ILi128EEENS7_ILi96EEENS7_ILi64EEEEEELi256ENS_6half_tEfNS_4arch4Sm90ELb0ELb1ELb1ELb1ELb0ELb0ELb1ELb1ELb0ELb1ELb1ELb0EEENS1_21CollectiveEpilogueFwdINS6_IJSA_NS7_ILi256EEESB_EEES9_SE_SG_Li256ELb1ELb1ELb1ELb0EEENS1_36VarlenDynamicPersistentTileSchedulerILi128ELi96ELi256ELi128ELb1ELb1ELb1ELb1ELb0ELb1EEEEEEEEEvNT_6ParamsE)
        .other          _ZN7cutlass13device_kernelIN5flash11enable_sm90INS1_16FlashAttnFwdSm90INS1_25CollectiveMainloopFwdSm90ILi2EN4cute5tupleIJNS5_1CILi1EEES8_S8_EEENS6_IJNS7_ILi128EEENS7_ILi96EEENS7_ILi64EEEEEELi256ENS_6half_tEfNS_4arch4Sm90ELb0ELb1ELb1ELb1ELb0ELb0ELb1ELb1ELb0ELb1ELb1ELb0EEENS1_21CollectiveEpilogueFwdINS6_IJSA_NS7_ILi256EEESB_EEES9_SE_SG_Li256ELb1ELb1ELb1ELb0EEENS1_36VarlenDynamicPersistentTileSchedulerILi128ELi96ELi256ELi128ELb1ELb1ELb1ELb1ELb0ELb1EEEEEEEEEvNT_6ParamsE,@"STO_CUDA_ENTRY STV_DEFAULT"
_ZN7cutlass13device_kernelIN5flash11enable_sm90INS1_16FlashAttnFwdSm90INS1_25CollectiveMainloopFwdSm90ILi2EN4cute5tupleIJNS5_1CILi1EEES8_S8_EEENS6_IJNS7_ILi128EEENS7_ILi96EEENS7_ILi64EEEEEELi256ENS_6half_tEfNS_4arch4Sm90ELb0ELb1ELb1ELb1ELb0ELb0ELb1ELb1ELb0ELb1ELb1ELb0EEENS1_21CollectiveEpilogueFwdINS6_IJSA_NS7_ILi256EEESB_EEES9_SE_SG_Li256ELb1ELb1ELb1ELb0EEENS1_36VarlenDynamicPersistentTileSchedulerILi128ELi96ELi256ELi128ELb1ELb1ELb1ELb1ELb0ELb1EEEEEEEEEvNT_6ParamsE:
        /* <DEDUP_REMOVED lines=22> */
.L_x_3199:
[----:B------:R-:W-:Y:S05]  /*0160*/  BSYNC B0 ;  /* 0x0000000000007941 */ /* 0x000fea0003800000 */
.L_x_3198:
        /* <DEDUP_REMOVED lines=43> */
.L_x_3200:
        /* <DEDUP_REMOVED lines=22> */
.L_x_3201:
        /* <DEDUP_REMOVED lines=18> */
.L_x_3202:
        /* <DEDUP_REMOVED lines=22> */
.L_x_3203:
        /* <DEDUP_REMOVED lines=22> */
.L_x_3204:
[----:B------:R-:W-:Y:S01]  /*0960*/  PLOP3.LUT P0, PT, PT, PT, UP0, 0x80, 0x0 ;  /* 0x000000000000781c */ /* 0x000fe20003f0f008 */
[----:B------:R-:W-:Y:S01]  /*0970*/  UMOV UR36, 0x1 ;  /* 0x0000000100247882 */ /* 0x000fe20000000000 */
[----:B------:R-:W-:Y:S01]  /*0980*/  NOP ;  /* 0x0000000000007918 */ /* 0x000fe20000000000 */
[----:B------:R-:W-:Y:S01]  /*0990*/  USEL UR36, UR36, 0x2, !UP0 ;  /* 0x0000000224247887 */ /* 0x000fe2000c000000 */
[----:B------:R-:W-:Y:S01]  /*09a0*/  ULDC.64 UR40, c[0x0][0x208] ;  /* 0x0000820000287ab9 */ /* 0x000fe20000000a00 */
[----:B0123--:R-:W-:Y:S08]  /*09b0*/  BAR.SYNC.DEFER_BLOCKING 0x0 ;  /* 0x0000000000007b1d */ /* 0x00fff00000010000 */
[----:B------:R-:W-:Y:S05]  /*09c0*/  @!P0 BRA `(.L_x_3205) ;  /* 0x0000024400d48947 */ /* 0x000fea0003800000 */
.L_x_3206:
        /* <DEDUP_REMOVED lines=8> */
[----:B------:R-:W-:Y:S01]  /*0a50*/  IADD3 R2, P1, R16, 0x218, RZ ;  /* 0x0000021810027810 */ /* 0x000fe20007f3e0ff */
[----:B------:R-:W-:Y:S04]  /*0a60*/  STL.64 [R1+0x218], RZ ;  /* 0x000218ff01007387 */ /* 0x000fe80000100a00 */
[----:B------:R-:W-:Y:S01]  /*0a70*/  IMAD.X R3, RZ, RZ, R17, P1 ;  /* 0x000000ffff037224 */ /* 0x000fe200008e0611 */
[----:B------:R-:W-:Y:S04]  /*0a80*/  STL [R1+0x220], RZ ;  /* 0x000220ff01007387 */ /* 0x000fe80000100800 */
[----:B------:R-:W-:Y:S04]  /*0a90*/  STL.64 [R1+0x4c0], R2 ;  /* 0x0004c00201007387 */ /* 0x000fe80000100a00 */
[----:B------:R-:W-:Y:S01]  /*0aa0*/  STL [R1+0x224], RZ ;  /* 0x000224ff01007387 */ /* 0x000fe20000100800 */
[----:B-1----:R-:W-:Y:S01]  /*0ab0*/  ULEA UR4, UR5, UR4, 0x18 ;  /* 0x0000000405047291 */ /* 0x002fe2000f8ec03f */
[----:B0-----:R-:W-:-:S04]  /*0ac0*/  SHF.R.U32.HI R0, RZ, 0x7, R0 ;  /* 0x00000007ff007819 */ /* 0x001fc80000011600 */
[----:B------:R-:W-:-:S13]  /*0ad0*/  ISETP.NE.AND P0, PT, R0, 0x1, PT ;  /* 0x000000010000780c */ /* 0x000fda0003f05270 */
[----:B------:R-:W-:Y:S08]  /*0ae0*/  @!P0 BAR.ARV 0x9, 0x100 ;  /* 0x0244000000008b1d */ /* 0x000ff00000002000 */
[----:B------:R-:W-:Y:S01]  /*0af0*/  BAR.SYNC.DEFER_BLOCKING 0x5, 0x180 ;  /* 0x0146000000007b1d */ /* 0x000fe20000010000 */
[----:B------:R-:W-:-:S05]  /*0b00*/  IADD3 R0, P2, R16, 0x224, RZ ;  /* 0x0000022410007810 */ /* 0x000fca0007f5e0ff */
[----:B------:R0:W-:Y:S02]  /*0b10*/  STL [R1+0x4d0], R0 ;  /* 0x0004d00001007387 */ /* 0x0001e40000100800 */
[----:B0-----:R-:W-:-:S05]  /*0b20*/  IMAD.X R0, RZ, RZ, R17, P2 ;  /* 0x000000ffff007224 */ /* 0x001fca00010e0611 */
[----:B------:R-:W-:Y:S04]  /*0b30*/  STL [R1+0x4cc], R0 ;  /* 0x0004cc0001007387 */ /* 0x000fe80000100800 */
[----:B------:R-:W0:Y:S01]  /*0b40*/  LDS.128 R12, [UR4+0x324d0] ;  /* 0x0324d004ff0c7984 */ /* 0x000e220008000c00 */
[----:B------:R-:W-:Y:S01]  /*0b50*/  ULDC UR4, c[0x0][0xd3c] ;  /* 0x00034f0000047ab9 */ /* 0x000fe20000000800 */
[----:B------:R-:W-:Y:S06]  /*0b60*/  BAR.ARV 0x4, 0x180 ;  /* 0x0106000000007b1d */ /* 0x000fec0000002000 */
[----:B0-----:R-:W-:-:S13]  /*0b70*/  ISETP.GE.AND P0, PT, R15, UR4, PT ;  /* 0x000000040f007c0c */ /* 0x001fda000bf06270 */
[----:B------:R-:W-:Y:S05]  /*0b80*/  @P0 EXIT ;  /* 0x000000000000094d */ /* 0x000fea0003800000 */
[----:B------:R-:W0:Y:S01]  /*0b90*/  S2R R0, SR_TID.X ;  /* 0x0000000000007919 */ /* 0x000e220000002100 */
[----:B------:R-:W-:Y:S02]  /*0ba0*/  R2UR UR5, R13 ;  /* 0x000000000d0572ca */ /* 0x000fe400000e0000 */
[----:B------:R-:W-:Y:S02]  /*0bb0*/  R2UR UR7, R14 ;  /* 0x000000000e0772ca */ /* 0x000fe400000e0000 */
[----:B------:R-:W-:Y:S01]  /*0bc0*/  R2UR UR6, R15 ;  /* 0x000000000f0672ca */ /* 0x000fe200000e0000 */
[----:B0-----:R-:W-:-:S05]  /*0bd0*/  VIADD R216, R0, 0xffffff80 ;  /* 0xffffff8000d87836 */ /* 0x001fca0000000000 */
[----:B------:R-:W-:-:S04]  /*0be0*/  SHF.R.S32.HI R3, RZ, 0x1f, R216 ;  /* 0x0000001fff037819 */ /* 0x000fc800000114d8 */
[CC--:B------:R-:W-:Y:S02]  /*0bf0*/  LEA.HI R0, R3.reuse, R216.reuse, RZ, 0x7 ;  /* 0x000000d803007211 */ /* 0x0c0fe400078f38ff */
[----:B------:R-:W-:Y:S02]  /*0c00*/  LEA.HI R4, R3, R216, RZ, 0x5 ;  /* 0x000000d803047211 */ /* 0x000fe400078f28ff */
[----:B------:R-:W-:-:S03]  /*0c10*/  LOP3.LUT R5, R0, 0xffffff80, RZ, 0xc0, !PT ;  /* 0xffffff8000057812 */ /* 0x000fc600078ec0ff */
[----:B------:R-:W-:Y:S02]  /*0c20*/  IMAD.SHL.U32 R6, R4, 0x20, RZ ;  /* 0x0000002004067824 */ /* 0x000fe400078e00ff */
[----:B------:R-:W-:Y:S01]  /*0c30*/  IMAD.IADD R11, R216, 0x1, -R5 ;  /* 0x00000001d80b7824 */ /* 0x000fe200078e0a05 */
[----:B------:R-:W-:Y:S02]  /*0c40*/  LEA.HI R5, R3, R216, RZ, 0x4 ;  /* 0x000000d803057211 */ /* 0x000fe400078f20ff */
[----:B------:R-:W-:Y:S02]  /*0c50*/  LOP3.LUT R10, R6, 0xfffffc00, RZ, 0xc0, !PT ;  /* 0xfffffc00060a7812 */ /* 0x000fe400078ec0ff */
[----:B------:R-:W-:Y:S01]  /*0c60*/  SHF.R.S32.HI R8, RZ, 0x4, R5 ;  /* 0x00000004ff087819 */ /* 0x000fe20000011405 */
[----:B------:R-:W-:Y:S01]  /*0c70*/  STL [R1+0x4c8], R11 ;  /* 0x0004c80b01007387 */ /* 0x000fe20000100800 */
[----:B------:R-:W-:Y:S02]  /*0c80*/  SHF.R.S32.HI R2, RZ, 0x1f, R11 ;  /* 0x0000001fff027819 */ /* 0x000fe4000001140b */
[----:B------:R-:W-:-:S02]  /*0c90*/  LEA.HI R9, R5, R8, RZ, 0x1 ;  /* 0x0000000805097211 */ /* 0x000fc400078f08ff */
[----:B------:R-:W-:Y:S02]  /*0ca0*/  LEA.HI R4, R2, R11, RZ, 0x2 ;  /* 0x0000000b02047211 */ /* 0x000fe400078f10ff */
[----:B------:R-:W-:Y:S02]  /*0cb0*/  LOP3.LUT R9, R9, 0x1ffffffe, RZ, 0xc0, !PT ;  /* 0x1ffffffe09097812 */ /* 0x000fe400078ec0ff */
[----:B------:R-:W-:Y:S02]  /*0cc0*/  LOP3.LUT R7, R5, 0x3fffff0, RZ, 0xc0, !PT ;  /* 0x03fffff005077812 */ /* 0x000fe400078ec0ff */
[--C-:B------:R-:W-:Y:S01]  /*0cd0*/  SHF.R.S32.HI R5, RZ, 0x2, R4.reuse ;  /* 0x00000002ff057819 */ /* 0x100fe20000011404 */
[----:B------:R-:W-:Y:S01]  /*0ce0*/  IMAD.IADD R9, R8, 0x1, -R9 ;  /* 0x0000000108097824 */ /* 0x000fe200078e0a09 */
[----:B------:R-:W-:Y:S01]  /*0cf0*/  SHF.R.S32.HI R6, RZ, 0x1f, R4 ;  /* 0x0000001fff067819 */ /* 0x000fe20000011404 */
[----:B------:R-:W-:Y:S01]  /*0d00*/  IMAD.IADD R7, R216, 0x1, -R7 ;  /* 0x00000001d8077824 */ /* 0x000fe200078e0a07 */
[----:B------:R-:W-:-:S02]  /*0d10*/  SHF.R.S32.HI R8, RZ, 0x7, R0 ;  /* 0x00000007ff087819 */ /* 0x000fc40000011400 */
[----:B------:R-:W-:Y:S01]  /*0d20*/  LEA.HI R6, R6, R5, RZ, 0x3 ;  /* 0x0000000506067211 */ /* 0x000fe200078f18ff */
[----:B------:R-:W-:Y:S01]  /*0d30*/  IMAD R10, R7, 0x40, R10 ;  /* 0x00000040070a7824 */ /* 0x000fe200078e020a */
[----:B------:R-:W-:Y:S01]  /*0d40*/  LOP3.LUT R4, R4, 0x7ffffffc, RZ, 0xc0, !PT ;  /* 0x7ffffffc04047812 */ /* 0x000fe200078ec0ff */
[----:B------:R-:W-:Y:S01]  /*0d50*/  STL [R1+0x4d4], R8 ;  /* 0x0004d40801007387 */ /* 0x000fe20000100800 */
[----:B------:R-:W-:Y:S01]  /*0d60*/  LOP3.LUT R6, R6, 0xfffffff8, RZ, 0xc0, !PT ;  /* 0xfffffff806067812 */ /* 0x000fe200078ec0ff */
[----:B------:R-:W-:Y:S01]  /*0d70*/  IMAD R9, R9, 0x8, R10 ;  /* 0x0000000809097824 */ /* 0x000fe200078e020a */
[----:B------:R-:W-:Y:S01]  /*0d80*/  LEA.HI R2, R2, R11, RZ, 0x5 ;  /* 0x0000000b02027211 */ /* 0x000fe200078f28ff */
[----:B------:R-:W-:Y:S01]  /*0d90*/  IMAD.IADD R4, R11, 0x1, -R4 ;  /* 0x000000010b047824 */ /* 0x000fe200078e0a04 */
[----:B------:R-:W-:Y:S01]  /*0da0*/  LEA.HI R0, R0, R8, RZ, 0x1 ;  /* 0x0000000800007211 */ /* 0x000fe200078f08ff */
[----:B------:R-:W-:Y:S01]  /*0db0*/  IMAD.IADD R5, R5, 0x1, -R6 ;  /* 0x0000000105057824 */ /* 0x000fe200078e0a06 */
[----:B------:R-:W-:Y:S01]  /*0dc0*/  SHF.R.S32.HI R2, RZ, 0x5, R2 ;  /* 0x00000005ff027819 */ /* 0x000fe20000011402 */
[----:B------:R-:W-:Y:S01]  /*0dd0*/  IMAD.SHL.U32 R179, R4, 0x2, RZ ;  /* 0x0000000204b37824 */ /* 0x000fe200078e00ff */
[----:B------:R-:W-:Y:S01]  /*0de0*/  LOP3.LUT R0, R0, 0x3fffffe, RZ, 0xc0, !PT ;  /* 0x03fffffe00007812 */ /* 0x000fe200078ec0ff */
[----:B------:R-:W-:Y:S01]  /*0df0*/  STL [R1+0x4dc], R9 ;  /* 0x0004dc0901007387 */ /* 0x000fe20000100800 */
[CC--:B------:R-:W-:Y:S01]  /*0e00*/  LEA.HI R7, R3.reuse, R216.reuse, RZ, 0x2 ;  /* 0x000000d803077211 */ /* 0x0c0fe200078f10ff */
[----:B------:R-:W-:Y:S01]  /*0e10*/  IMAD R5, R2, 0x10, R5 ;  /* 0x0000001002057824 */ /* 0x000fe200078e0205 */
[----:B------:R-:W-:Y:S01]  /*0e20*/  LEA.HI R3, R3, R216, RZ, 0x3 ;  /* 0x000000d803037211 */ /* 0x000fe200078f18ff */
[----:B------:R-:W-:Y:S01]  /*0e30*/  IMAD.IADD R0, R8, 0x1, -R0 ;  /* 0x0000000108007824 */ /* 0x000fe200078e0a00 */
[----:B------:R-:W-:Y:S01]  /*0e40*/  LOP3.LUT R7, R7, 0xfffffffc, RZ, 0xc0, !PT ;  /* 0xfffffffc07077812 */ /* 0x000fe200078ec0ff */
[----:B------:R-:W-:Y:S01]  /*0e50*/  VIADD R210, R179, 0x18 ;  /* 0x00000018b3d27836 */ /* 0x000fe20000000000 */
[----:B------:R-:W-:Y:S01]  /*0e60*/  LOP3.LUT R217, R3, 0xfffffff8, RZ, 0xc0, !PT ;  /* 0xfffffff803d97812 */ /* 0x000fe200078ec0ff */
[----:B------:R-:W-:Y:S01]  /*0e70*/  IMAD R178, R0, 0x40, R5 ;  /* 0x0000004000b27824 */ /* 0x000fe200078e0205 */
[----:B------:R-:W-:Y:S01]  /*0e80*/  SHF.R.S32.HI R215, RZ, 0x3, R3 ;  /* 0x00000003ffd77819 */ /* 0x000fe20000011403 */
[C---:B------:R-:W-:Y:S01]  /*0e90*/  VIADD R212, R179.reuse, 0x8 ;  /* 0x00000008b3d47836 */ /* 0x040fe20000000000 */
[----:B------:R-:W-:Y:S01]  /*0ea0*/  SHF.R.S32.HI R0, RZ, 0x1f, R210 ;  /* 0x0000001fff007819 */ /* 0x000fe200000114d2 */
[----:B------:R-:W-:-:S02]  /*0eb0*/  VIADD R211, R179, 0x10 ;  /* 0x00000010b3d37836 */ /* 0x000fc40000000000 */
[C---:B------:R-:W-:Y:S01]  /*0ec0*/  VIADD R207, R179.reuse, 0x30 ;  /* 0x00000030b3cf7836 */ /* 0x040fe20000000000 */
[----:B------:R-:W-:Y:S01]  /*0ed0*/  SHF.R.S32.HI R3, RZ, 0x1f, R212 ;  /* 0x0000001fff037819 */ /* 0x000fe200000114d4 */
[----:B------:R0:W-:Y:S01]  /*0ee0*/  STL [R1+0x4b4], R0 ;  /* 0x0004b40001007387 */ /* 0x0001e20000100800 */
[----:B------:R-:W-:Y:S01]  /*0ef0*/  SHF.R.S32.HI R2, RZ, 0x1f, R211 ;  /* 0x0000001fff027819 */ /* 0x000fe200000114d3 */
[C---:B------:R-:W-:Y:S02]  /*0f00*/  VIADD R209, R179.reuse, 0x20 ;  /* 0x00000020b3d17836 */ /* 0x040fe40000000000 */
[C---:B------:R-:W-:Y:S01]  /*0f10*/  VIADD R208, R179.reuse, 0x28 ;  /* 0x00000028b3d07836 */ /* 0x040fe20000000000 */
[----:B------:R1:W-:Y:S01]  /*0f20*/  STL [R1+0x4bc], R3 ;  /* 0x0004bc0301007387 */ /* 0x0003e20000100800 */
[C---:B------:R-:W-:Y:S02]  /*0f30*/  VIADD R204, R179.reuse, 0x48 ;  /* 0x00000048b3cc7836 */ /* 0x040fe40000000000 */
[C---:B------:R-:W-:Y:S01]  /*0f40*/  VIADD R206, R179.reuse, 0x38 ;  /* 0x00000038b3ce7836 */ /* 0x040fe20000000000 */
[----:B------:R2:W-:Y:S01]  /*0f50*/  STL [R1+0x4b8], R2 ;  /* 0x0004b80201007387 */ /* 0x0005e20000100800 */
[----:B0-----:R-:W-:Y:S01]  /*0f60*/  SHF.R.S32.HI R0, RZ, 0x1f, R207 ;  /* 0x0000001fff007819 */ /* 0x001fe200000114cf */
[----:B------:R-:W-:-:S02]  /*0f70*/  VIADD R205, R179, 0x40 ;  /* 0x00000040b3cd7836 */ /* 0x000fc40000000000 */
[C---:B------:R-:W-:Y:S02]  /*0f80*/  VIADD R201, R179.reuse, 0x60 ;  /* 0x00000060b3c97836 */ /* 0x040fe40000000000 */
[----:B------:R0:W-:Y:S01]  /*0f90*/  STL [R1+0x4a8], R0 ;  /* 0x0004a80001007387 */ /* 0x0001e20000100800 */
[----:B-1----:R-:W-:Y:S01]  /*0fa0*/  SHF.R.S32.HI R3, RZ, 0x1f, R209 ;  /* 0x0000001fff037819 */ /* 0x002fe200000114d1 */
[----:B------:R-:W-:Y:S01]  /*0fb0*/  IMAD.IADD R7, R216, 0x1, -R7 ;  /* 0x00000001d8077824 */ /* 0x000fe200078e0a07 */
[----:B--2---:R-:W-:Y:S01]  /*0fc0*/  SHF.R.S32.HI R2, RZ, 0x1f, R208 ;  /* 0x0000001fff027819 */ /* 0x004fe200000114d0 */
[C---:B------:R-:W-:Y:S02]  /*0fd0*/  VIADD R203, R179.reuse, 0x50 ;  /* 0x00000050b3cb7836 */ /* 0x040fe40000000000 */
[----:B------:R1:W-:Y:S01]  /*0fe0*/  STL [R1+0x4b0], R3 ;  /* 0x0004b00301007387 */ /* 0x0003e20000100800 */
[----:B------:R-:W-:Y:S01]  /*0ff0*/  VIADD R202, R179, 0x58 ;  /* 0x00000058b3ca7836 */ /* 0x000fe20000000000 */
[----:B------:R-:W-:Y:S01]  /*1000*/  LEA.HI R6, R7, R7, RZ, 0x1 ;  /* 0x0000000707067211 */ /* 0x000fe200078f08ff */
[C---:B------:R-:W-:Y:S01]  /*1010*/  VIADD R198, R179.reuse, 0x78 ;  /* 0x00000078b3c67836 */ /* 0x040fe20000000000 */
[----:B0-----:R-:W-:Y:S01]  /*1020*/  SHF.R.S32.HI R0, RZ, 0x1f, R204 ;  /* 0x0000001fff007819 */ /* 0x001fe200000114cc */
[----:B------:R0:W-:Y:S01]  /*1030*/  STL [R1+0x4ac], R2 ;  /* 0x0004ac0201007387 */ /* 0x0001e20000100800 */
[C---:B------:R-:W-:Y:S01]  /*1040*/  VIADD R200, R179.reuse, 0x68 ;  /* 0x00000068b3c87836 */ /* 0x040fe20000000000 */
[----:B------:R-:W-:Y:S01]  /*1050*/  LOP3.LUT R6, R6, 0x1ffffffe, RZ, 0xc0, !PT ;  /* 0x1ffffffe06067812 */ /* 0x000fe200078ec0ff */
[C---:B------:R-:W-:Y:S01]  /*1060*/  VIADD R199, R179.reuse, 0x70 ;  /* 0x00000070b3c77836 */ /* 0x040fe20000000000 */
[----:B------:R2:W-:Y:S01]  /*1070*/  STL [R1+0x49c], R0 ;  /* 0x00049c0001007387 */ /* 0x0005e20000100800 */
[----:B-1----:R-:W-:Y:S01]  /*1080*/  SHF.R.S32.HI R3, RZ, 0x1f, R206 ;  /* 0x0000001fff037819 */ /* 0x002fe200000114ce */
[----:B------:R-:W-:-:S02]  /*1090*/  VIADD R195, R179, 0x90 ;  /* 0x00000090b3c37836 */ /* 0x000fc40000000000 */
[C---:B------:R-:W-:Y:S01]  /*10a0*/  VIADD R197, R179.reuse, 0x80 ;  /* 0x00000080b3c57836 */ /* 0x040fe20000000000 */
[----:B0-----:R-:W-:Y:S01]  /*10b0*/  SHF.R.S32.HI R2, RZ, 0x1f, R205 ;  /* 0x0000001fff027819 */ /* 0x001fe200000114cd */
[----:B------:R0:W-:Y:S01]  /*10c0*/  STL [R1+0x4a4], R3 ;  /* 0x0004a40301007387 */ /* 0x0001e20000100800 */
[----:B------:R-:W-:Y:S01]  /*10d0*/  VIADD R196, R179, 0x88 ;  /* 0x00000088b3c47836 */ /* 0x000fe20000000000 */
[----:B--2---:R-:W-:Y:S02]  /*10e0*/  SHF.R.S32.HI R0, RZ, 0x1f, R201 ;  /* 0x0000001fff007819 */ /* 0x004fe400000114c9 */
[----:B------:R1:W-:Y:S01]  /*10f0*/  STL [R1+0x4a0], R2 ;  /* 0x0004a00201007387 */ /* 0x0003e20000100800 */
[----:B------:R-:W-:Y:S02]  /*1100*/  IMAD.IADD R7, R7, 0x1, -R6 ;  /* 0x0000000107077824 */ /* 0x000fe400078e0a06 */
[----:B------:R-:W-:Y:S01]  /*1110*/  IMAD.IADD R217, R216, 0x1, -R217 ;  /* 0x00000001d8d97824 */ /* 0x000fe200078e0ad9 */
[----:B------:R2:W-:Y:S01]  /*1120*/  STL [R1+0x48c], R0 ;  /* 0x00048c0001007387 */ /* 0x0005e20000100800 */
[----:B------:R-:W-:Y:S01]  /*1130*/  VIADD R194, R179, 0x98 ;  /* 0x00000098b3c27836 */ /* 0x000fe20000000000 */
[----:B0-----:R-:W-:Y:S01]  /*1140*/  SHF.R.S32.HI R3, RZ, 0x1f, R203 ;  /* 0x0000001fff037819 */ /* 0x001fe200000114cb */
[----:B------:R-:W-:-:S02]  /*1150*/  IMAD.SHL.U32 R22, R217, 0x8, RZ ;  /* 0x00000008d9167824 */ /* 0x000fc400078e00ff */
[C---:B------:R-:W-:Y:S01]  /*1160*/  VIADD R193, R179.reuse, 0xa0 ;  /* 0x000000a0b3c17836 */ /* 0x040fe20000000000 */
[----:B-1----:R-:W-:Y:S01]  /*1170*/  SHF.R.S32.HI R2, RZ, 0x1f, R202 ;  /* 0x0000001fff027819 */ /* 0x002fe200000114ca */
[----:B------:R0:W-:Y:S01]  /*1180*/  STL [R1+0x498], R3 ;  /* 0x0004980301007387 */ /* 0x0001e20000100800 */
[C---:B------:R-:W-:Y:S01]  /*1190*/  VIADD R176, R22.reuse, 0x40 ;  /* 0x0000004016b07836 */ /* 0x040fe20000000000 */
[----:B------:R-:W-:Y:S01]  /*11a0*/  SHF.R.S32.HI R183, RZ, 0x1f, R22 ;  /* 0x0000001fffb77819 */ /* 0x000fe20000011416 */
[C---:B------:R-:W-:Y:S01]  /*11b0*/  VIADD R23, R22.reuse, 0x80 ;  /* 0x0000008016177836 */ /* 0x040fe20000000000 */
[----:B--2---:R-:W-:Y:S01]  /*11c0*/  SHF.R.S32.HI R0, RZ, 0x1f, R198 ;  /* 0x0000001fff007819 */ /* 0x004fe200000114c6 */
[----:B------:R1:W-:Y:S01]  /*11d0*/  STL [R1+0x494], R2 ;  /* 0x0004940201007387 */ /* 0x0003e20000100800 */
[----:B------:R-:W-:Y:S01]  /*11e0*/  VIADD R177, R22, 0xc0 ;  /* 0x000000c016b17836 */ /* 0x000fe20000000000 */
[----:B------:R-:W-:Y:S01]  /*11f0*/  SHF.R.S32.HI R182, RZ, 0x1f, R176 ;  /* 0x0000001fffb67819 */ /* 0x000fe200000114b0 */
[C---:B------:R-:W-:Y:S01]  /*1200*/  VIADD R192, R179.reuse, 0xa8 ;  /* 0x000000a8b3c07836 */ /* 0x040fe20000000000 */
[----:B------:R2:W-:Y:S01]  /*1210*/  STL [R1+0x480], R0 ;  /* 0x0004800001007387 */ /* 0x0005e20000100800 */
[----:B0-----:R-:W-:Y:S01]  /*1220*/  SHF.R.S32.HI R3, RZ, 0x1f, R200 ;  /* 0x0000001fff037819 */ /* 0x001fe200000114c8 */
[C---:B------:R-:W-:Y:S01]  /*1230*/  VIADD R191, R179.reuse, 0xb0 ;  /* 0x000000b0b3bf7836 */ /* 0x040fe20000000000 */
[----:B------:R-:W-:Y:S01]  /*1240*/  SHF.R.S32.HI R181, RZ, 0x1f, R23 ;  /* 0x0000001fffb57819 */ /* 0x000fe20000011417 */
[C---:B------:R-:W-:Y:S01]  /*1250*/  VIADD R190, R179.reuse, 0xb8 ;  /* 0x000000b8b3be7836 */ /* 0x040fe20000000000 */
[----:B------:R-:W-:Y:S01]  /*1260*/  SHF.R.S32.HI R180, RZ, 0x1f, R177 ;  /* 0x0000001fffb47819 */ /* 0x000fe200000114b1 */
[----:B------:R0:W-:Y:S01]  /*1270*/  STL [R1+0x488], R3 ;  /* 0x0004880301007387 */ /* 0x0001e20000100800 */
[----:B-1----:R-:W-:Y:S01]  /*1280*/  SHF.R.S32.HI R2, RZ, 0x1f, R199 ;  /* 0x0000001fff027819 */ /* 0x002fe200000114c7 */
[C---:B------:R-:W-:Y:S01]  /*1290*/  VIADD R189, R179.reuse, 0xc0 ;  /* 0x000000c0b3bd7836 */ /* 0x040fe20000000000 */
[----:B------:R-:W-:Y:S01]  /*12a0*/  SHF.R.S32.HI R237, RZ, 0x1f, R194 ;  /* 0x0000001fffed7819 */ /* 0x000fe200000114c2 */
[C---:B------:R-:W-:Y:S01]  /*12b0*/  VIADD R188, R179.reuse, 0xc8 ;  /* 0x000000c8b3bc7836 */ /* 0x040fe20000000000 */
[----:B--2---:R-:W-:Y:S01]  /*12c0*/  SHF.R.S32.HI R0, RZ, 0x1f, R195 ;  /* 0x0000001fff007819 */ /* 0x004fe200000114c3 */
[----:B------:R1:W-:Y:S01]  /*12d0*/  STL [R1+0x484], R2 ;  /* 0x0004840201007387 */ /* 0x0003e20000100800 */
[C---:B------:R-:W-:Y:S01]  /*12e0*/  VIADD R187, R179.reuse, 0xd0 ;  /* 0x000000d0b3bb7836 */ /* 0x040fe20000000000 */
        /* <DEDUP_REMOVED lines=10> */
[----:B------:R-:W-:Y:S01]  /*1390*/  VIADD R214, R179, 0xf0 ;  /* 0x000000f0b3d67836 */ /* 0x000fe20000000000 */
[----:B------:R-:W-:Y:S01]  /*13a0*/  SHF.R.S32.HI R233, RZ, 0x1f, R190 ;  /* 0x0000001fffe97819 */ /* 0x000fe200000114be */
[----:B--2---:R-:W-:Y:S01]  /*13b0*/  IMAD R0, R7, 0x8, R178 ;  /* 0x0000000807007824 */ /* 0x004fe200078e02b2 */
[----:B------:R-:W-:Y:S01]  /*13c0*/  SHF.R.S32.HI R232, RZ, 0x1f, R189 ;  /* 0x0000001fffe87819 */ /* 0x000fe200000114bd */
[----:B------:R0:W-:Y:S01]  /*13d0*/  STL [R1+0x478], R2 ;  /* 0x0004780201007387 */ /* 0x0001e20000100800 */
[----:B------:R-:W-:Y:S01]  /*13e0*/  VIADD R213, R179, 0xf8 ;  /* 0x000000f8b3d57836 */ /* 0x000fe20000000000 */
[----:B------:R-:W-:-:S02]  /*13f0*/  SHF.R.S32.HI R224, RZ, 0x1f, R188 ;  /* 0x0000001fffe07819 */ /* 0x000fc400000114bc */
[----:B------:R0:W-:Y:S01]  /*1400*/  STL [R1+0x4d8], R0 ;  /* 0x0004d80001007387 */ /* 0x0001e20000100800 */
[----:B------:R-:W-:Y:S02]  /*1410*/  SHF.R.S32.HI R223, RZ, 0x1f, R187 ;  /* 0x0000001fffdf7819 */ /* 0x000fe400000114bb */
[----:B------:R-:W-:Y:S02]  /*1420*/  SHF.R.S32.HI R222, RZ, 0x1f, R186 ;  /* 0x0000001fffde7819 */ /* 0x000fe400000114ba */
[----:B------:R-:W-:Y:S02]  /*1430*/  SHF.R.S32.HI R221, RZ, 0x1f, R185 ;  /* 0x0000001fffdd7819 */ /* 0x000fe400000114b9 */
[----:B------:R-:W-:Y:S02]  /*1440*/  SHF.R.S32.HI R220, RZ, 0x1f, R184 ;  /* 0x0000001fffdc7819 */ /* 0x000fe400000114b8 */
[----:B------:R-:W-:Y:S02]  /*1450*/  SHF.R.S32.HI R219, RZ, 0x1f, R214 ;  /* 0x0000001fffdb7819 */ /* 0x000fe400000114d6 */
[----:B0-----:R-:W-:-:S07]  /*1460*/  SHF.R.S32.HI R218, RZ, 0x1f, R213 ;  /* 0x0000001fffda7819 */ /* 0x001fce00000114d5 */
.L_x_3330:
[----:B------:R-:W-:Y:S01]  /*1470*/  ULDC.64 UR8, c[0x0][0xb20] ;  /* 0x0002c80000087ab9 */ /* 0x000fe20000000a00 */
[----:B------:R-:W-:Y:S02]  /*1480*/  ULOP3.LUT UR44, UR7, 0xff0000, URZ, 0xc0, !UPT ;  /* 0x00ff0000072c7892 */ /* 0x000fe4000f8ec03f */
[----:B------:R-:W-:Y:S01]  /*1490*/  UISETP.NE.U32.AND UP0, UPT, UR8, URZ, UPT ;  /* 0x0000003f0800728c */ /* 0x000fe2000bf05070 */
[----:B------:R-:W-:-:S03]  /*14a0*/  ULDC UR48, c[0x0][0x2f0] ;  /* 0x0000bc0000307ab9 */ /* 0x000fc60000000800 */
[----:B------:R-:W-:-:S03]  /*14b0*/  UISETP.NE.AND.EX UP0, UPT, UR9, URZ, UPT, UP0 ;  /* 0x0000003f0900728c */ /* 0x000fc6000bf05300 */
[----:B------:R-:W-:Y:S02]  /*14c0*/  ULDC.64 UR8, c[0x0][0xb10] ;  /* 0x0002c40000087ab9 */ /* 0x000fe40000000a00 */
[----:B------:R-:W-:Y:S01]  /*14d0*/  UISETP.NE.U32.AND UP1, UPT, UR8, URZ, UPT ;  /* 0x0000003f0800728c */ /* 0x000fe2000bf25070 */
[----:B------:R-:W-:-:S03]  /*14e0*/  PLOP3.LUT P0, PT, PT, PT, UP0, 0x80, 0x0 ;  /* 0x000000000000781c */ /* 0x000fc60003f0f008 */
[----:B------:R-:W-:-:S03]  /*14f0*/  UISETP.NE.AND.EX UP1, UPT, UR9, URZ, UPT, UP1 ;  /* 0x0000003f0900728c */ /* 0x000fc6000bf25310 */
[----:B------:R-:W-:Y:S02]  /*1500*/  @UP0 ULDC.64 UR8, c[0x0][0xb20] ;  /* 0x0002c80000080ab9 */ /* 0x000fe40000000a00 */
[----:B------:R-:W-:Y:S01]  /*1510*/  @UP0 UIMAD.WIDE UR8, UR6, 0x4, UR8 ;  /* 0x00000004060808a5 */ /* 0x000fe2000f8e0208 */
[----:B------:R-:W-:-:S05]  /*1520*/  PLOP3.LUT P2, PT, PT, PT, UP1, 0x80, 0x0 ;  /* 0x000000000000781c */ /* 0x000fca0003f4f018 */
[----:B------:R-:W-:Y:S01]  /*1530*/  @UP1 ULDC.64 UR10, c[0x0][0xb10] ;  /* 0x0002c400000a1ab9 */ /* 0x000fe20000000a00 */
[----:B01-34-:R-:W-:Y:S02]  /*1540*/  IMAD.U32 R2, RZ, RZ, UR8 ;  /* 0x00000008ff027e24 */ /* 0x01bfe4000f8e00ff */
[----:B------:R-:W-:Y:S01]  /*1550*/  IMAD.U32 R3, RZ, RZ, UR9 ;  /* 0x00000009ff037e24 */ /* 0x000fe2000f8e00ff */
[----:B------:R-:W-:-:S03]  /*1560*/  @UP1 UIMAD.WIDE UR8, UR6, 0x4, UR10 ;  /* 0x00000004060818a5 */ /* 0x000fc6000f8e020a */
[----:B------:R-:W-:Y:S01]  /*1570*/  ULDC.64 UR10, c[0x0][0xb18] ;  /* 0x0002c600000a7ab9 */ /* 0x000fe20000000a00 */
[----:B--2---:R-:W2:Y:S02]  /*1580*/  @P0 LDG.E R2, desc[UR40][R2.64] ;  /* 0x0000002802020981 */ /* 0x004ea4000c1e1900 */
[----:B------:R-:W-:Y:S02]  /*1590*/  IMAD.U32 R4, RZ, RZ, UR8 ;  /* 0x00000008ff047e24 */ /* 0x000fe4000f8e00ff */
[----:B------:R-:W-:Y:S01]  /*15a0*/  IMAD.U32 R5, RZ, RZ, UR9 ;  /* 0x00000009ff057e24 */ /* 0x000fe2000f8e00ff */
[----:B------:R-:W-:-:S04]  /*15b0*/  ULDC.64 UR8, c[0x0][0x418] ;  /* 0x0001060000087ab9 */ /* 0x000fc80000000a00 */
[----:B------:R-:W3:Y:S01]  /*15c0*/  @P2 LDG.E R4, desc[UR40][R4.64] ;  /* 0x0000002804042981 */ /* 0x000ee2000c1e1900 */
[----:B------:R-:W-:Y:S01]  /*15d0*/  UISETP.NE.U32.AND UP0, UPT, UR8, URZ, UPT ;  /* 0x0000003f0800728c */ /* 0x000fe2000bf05070 */
[----:B------:R-:W-:Y:S01]  /*15e0*/  ISETP.NE.U32.AND P1, PT, RZ, UR10, PT ;  /* 0x0000000aff007c0c */ /* 0x000fe2000bf25070 */
[----:B------:R-:W-:Y:S02]  /*15f0*/  ULOP3.LUT UR8, UR7, 0xff000000, URZ, 0xc0, !UPT ;  /* 0xff00000007087892 */ /* 0x000fe4000f8ec03f */
[----:B------:R-:W-:Y:S01]  /*1600*/  UISETP.NE.AND.EX UP0, UPT, UR9, URZ, UPT, UP0 ;  /* 0x0000003f0900728c */ /* 0x000fe2000bf05300 */
[----:B------:R-:W-:Y:S01]  /*1610*/  ISETP.NE.AND.EX P1, PT, RZ, UR11, PT, P1 ;  /* 0x0000000bff007c0c */ /* 0x000fe2000bf25310 */
[----:B------:R-:W-:Y:S01]  /*1620*/  USHF.R.U32.HI UR8, URZ, 0x8, UR8 ;  /* 0x000000083f087899 */ /* 0x000fe20008011608 */
[----:B------:R-:W-:Y:S01]  /*1630*/  ULDC UR9, c[0x0][0x424] ;  /* 0x0001090000097ab9 */ /* 0x000fe20000000800 */
[----:B------:R-:W-:Y:S01]  /*1640*/  UMOV UR4, URZ ;  /* 0x0000003f00047c82 */ /* 0x000fe20008000000 */
[----:B------:R-:W-:Y:S01]  /*1650*/  USEL UR9, UR9, 0x1, UP0 ;  /* 0x0000000109097887 */ /* 0x000fe20008000000 */
[----:B------:R-:W-:Y:S01]  /*1660*/  ULDC UR47, c[0x0][0x288] ;  /* 0x0000a200002f7ab9 */ /* 0x000fe20000000800 */
[----:B------:R-:W-:-:S02]  /*1670*/  ULEA.HI UR44, UR44, UR8, URZ, 0x10 ;  /* 0x000000082c2c7291 */ /* 0x000fc4000f8f803f */
[----:B------:R-:W-:Y:S02]  /*1680*/  UIMAD UR48, UR9, UR48, URZ ;  /* 0x00000030093072a4 */ /* 0x000fe4000f8e023f */
[----:B------:R-:W-:Y:S01]  /*1690*/  ULOP3.LUT UR37, UR7, 0xffff, URZ, 0xc0, !UPT ;  /* 0x0000ffff07257892 */ /* 0x000fe2000f8ec03f */
[----:B--2---:R-:W-:Y:S02]  /*16a0*/  @P0 R2UR UR4, R2 ;  /* 0x00000000020402ca */ /* 0x004fe400000e0000 */
        /* <DEDUP_REMOVED lines=15> */
.L_x_3207:
[----:B------:R-:W-:Y:S01]  /*17a0*/  UMOV UR38, UR6 ;  /* 0x0000000600267c82 */ /* 0x000fe20008000000 */
[----:B------:R-:W-:Y:S05]  /*17b0*/  @!P1 BRA `(.L_x_3208) ;  /* 0x00000000001c9947 */ /* 0x000fea0003800000 */
[----:B------:R-:W-:Y:S02]  /*17c0*/  ULDC.64 UR8, c[0x0][0xb18] ;  /* 0x0002c60000087ab9 */ /* 0x000fe40000000a00 */
[----:B------:R-:W-:-:S06]  /*17d0*/  UIMAD.WIDE UR6, UR6, 0x4, UR8 ;  /* 0x00000004060678a5 */ /* 0x000fcc000f8e0208 */
[----:B------:R-:W-:Y:S02]  /*17e0*/  IMAD.U32 R2, RZ, RZ, UR6 ;  /* 0x00000006ff027e24 */ /* 0x000fe4000f8e00ff */
[----:B------:R-:W-:-:S05]  /*17f0*/  IMAD.U32 R3, RZ, RZ, UR7 ;  /* 0x00000007ff037e24 */ /* 0x000fca000f8e00ff */
[----:B------:R-:W2:Y:S02]  /*1800*/  LDG.E R2, desc[UR40][R2.64] ;  /* 0x0000002802027981 */ /* 0x000ea4000c1e1900 */
[----:B--2---:R-:W-:Y:S01]  /*1810*/  R2UR UR48, R2 ;  /* 0x00000000023072ca */ /* 0x004fe200000e0000 */
[----:B------:R-:W-:-:S14]  /*1820*/  BRA `(.L_x_3209) ;  /* 0x0000000000347947 */ /* 0x000fdc0003800000 */
.L_x_3208:
        /* <DEDUP_REMOVED lines=13> */
.L_x_3209:
[----:B------:R-:W0:Y:S01]  /*1900*/  S2R R0, SR_TID.X ;  /* 0x0000000000007919 */ /* 0x000e220000002100 */
[----:B------:R-:W-:Y:S01]  /*1910*/  MOV R72, 0x400 ;  /* 0x0000040000487802 */ /* 0x000fe20000000f00 */
[----:B------:R-:W1:Y:S01]  /*1920*/  LDC R18, c[0x0][0xa80] ;  /* 0x0002a000ff127b82 */ /* 0x000e620000000800 */
[----:B------:R-:W-:Y:S01]  /*1930*/  IMAD.MOV.U32 R2, RZ, RZ, 0x3000 ;  /* 0x00003000ff027424 */ /* 0x000fe200078e00ff */
[----:B------:R-:W2:Y:S01]  /*1940*/  S2R R7, SR_CgaCtaId ;  /* 0x0000000000077919 */ /* 0x000ea20000008800 */
[----:B------:R-:W-:Y:S01]  /*1950*/  IMAD.U32 R3, RZ, RZ, UR36 ;  /* 0x00000024ff037e24 */ /* 0x000fe2000f8e00ff */
[----:B------:R-:W-:Y:S01]  /*1960*/  UIADD3 UR48, -UR4, UR48, URZ ;  /* 0x0000003004307290 */ /* 0x000fe2000fffe13f */
[----:B------:R-:W-:Y:S01]  /*1970*/  IMAD.MOV.U32 R12, RZ, RZ, 0x1 ;  /* 0x00000001ff0c7424 */ /* 0x000fe200078e00ff */
[----:B------:R-:W3:Y:S01]  /*1980*/  S2R R5, SR_SWINHI ;  /* 0x0000000000057919 */ /* 0x000ee20000002f00 */
[----:B------:R-:W-:Y:S01]  /*1990*/  IMAD.MOV.U32 R13, RZ, RZ, RZ ;  /* 0x000000ffff0d7224 */ /* 0x000fe200078e00ff */
[----:B------:R-:W-:Y:S01]  /*19a0*/  ULDC UR4, c[0x0][0x448] ;  /* 0x0001120000047ab9 */ /* 0x000fe20000000800 */
[----:B------:R-:W-:Y:S01]  /*19b0*/  IMAD.MOV.U32 R9, RZ, RZ, 0x100 ;  /* 0x00000100ff097424 */ /* 0x000fe200078e00ff */
[----:B------:R-:W-:Y:S01]  /*19c0*/  STL.64 [R1+0x18], R2 ;  /* 0x0000180201007387 */ /* 0x000fe20000100a00 */
[----:B------:R-:W-:Y:S01]  /*19d0*/  IMAD.MOV.U32 R10, RZ, RZ, 0x1 ;  /* 0x00000001ff0a7424 */ /* 0x000fe200078e00ff */
[----:B------:R-:W-:Y:S01]  /*19e0*/  UISETP.NE.AND UP0, UPT, UR4, 0x1, UPT ;  /* 0x000000010400788c */ /* 0x000fe2000bf05270 */
[----:B------:R-:W-:Y:S01]  /*19f0*/  IMAD.MOV.U32 R11, RZ, RZ, RZ ;  /* 0x000000ffff0b7224 */ /* 0x000fe200078e00ff */
[----:B------:R4:W-:Y:S01]  /*1a00*/  STL.64 [R1+0x60], R12 ;  /* 0x0000600c01007387 */ /* 0x0009e20000100a00 */
[----:B------:R-:W-:Y:S01]  /*1a10*/  IMAD.MOV.U32 R4, RZ, RZ, 0xc000 ;  /* 0x0000c000ff047424 */ /* 0x000fe200078e00ff */
[----:B------:R-:W-:-:S02]  /*1a20*/  USHF.L.U32 UR39, UR5, 0x7, URZ ;  /* 0x0000000705277899 */ /* 0x000fc4000800063f */
[----:B------:R-:W-:Y:S01]  /*1a30*/  IMAD.U32 R20, RZ, RZ, UR5 ;  /* 0x00000005ff147e24 */ /* 0x000fe2000f8e00ff */
[----:B------:R-:W-:Y:S01]  /*1a40*/  STL.128 [R1+0x230], RZ ;  /* 0x000230ff01007387 */ /* 0x000fe20000100c00 */
[----:B------:R-:W-:Y:S01]  /*1a50*/  ULDC.64 UR4, c[0x0][0xad8] ;  /* 0x0002b60000047ab9 */ /* 0x000fe20000000a00 */
[----:B------:R-:W-:Y:S02]  /*1a60*/  UIADD3 UR8, UR39, 0x7f, URZ ;  /* 0x0000007f27087890 */ /* 0x000fe4000fffe03f */
[----:B------:R-:W-:Y:S01]  /*1a70*/  UISETP.GE.AND UP1, UPT, UR5, 0x1, UPT ;  /* 0x000000010500788c */ /* 0x000fe2000bf26270 */
[----:B------:R-:W-:Y:S01]  /*1a80*/  STL [R1+0x70], R20 ;  /* 0x0000701401007387 */ /* 0x000fe20000100800 */
[----:B------:R-:W-:Y:S01]  /*1a90*/  @UP0 ULDC UR6, c[0x0][0x44c] ;  /* 0x0001130000060ab9 */ /* 0x000fe20000000800 */
[----:B------:R-:W-:Y:S01]  /*1aa0*/  @UP0 ULDC UR9, c[0x0][0x450] ;  /* 0x0001140000090ab9 */ /* 0x000fe20000000800 */
[----:B------:R-:W-:Y:S01]  /*1ab0*/  UIMAD.WIDE.U32 UR6, UR8, UR6, URZ ;  /* 0x00000006080672a5 */ /* 0x000fe2000f8e003f */
[----:B-1----:R-:W-:Y:S01]  /*1ac0*/  STL [R1+0x250], R18 ;  /* 0x0002501201007387 */ /* 0x002fe20000100800 */
[----:B------:R-:W-:Y:S01]  /*1ad0*/  UIADD3 UR42, UR48, 0x1, -UR47 ;  /* 0x00000001302a7890 */ /* 0x000fe2000fffe82f */
[----:B0-----:R-:W-:-:S02]  /*1ae0*/  LOP3.LUT R0, R0, 0x7f, RZ, 0xc0, !PT ;  /* 0x0000007f00007812 */ /* 0x001fc400078ec0ff */
[----:B------:R-:W-:Y:S01]  /*1af0*/  STL.128 [R1+0x240], RZ ;  /* 0x000240ff01007387 */ /* 0x000fe20000100c00 */
[----:B------:R-:W-:Y:S01]  /*1b00*/  @UP0 USHF.R.U32.HI UR8, URZ, UR9, UR7 ;  /* 0x000000093f080299 */ /* 0x000fe20008011607 */
[----:B--2---:R-:W-:Y:S01]  /*1b10*/  LEA R72, R7, R72, 0x18 ;  /* 0x0000004807487211 */ /* 0x004fe200078ec0ff */
[----:B------:R-:W-:Y:S01]  /*1b20*/  IMAD.MOV.U32 R7, RZ, RZ, 0x100 ;  /* 0x00000100ff077424 */ /* 0x000fe200078e00ff */
[----:B------:R-:W-:Y:S01]  /*1b30*/  ISETP.NE.AND P0, PT, R0, RZ, PT ;  /* 0x000000ff0000720c */ /* 0x000fe20003f05270 */
[----:B------:R-:W-:Y:S01]  /*1b40*/  STL.128 [R1+0x270], RZ ;  /* 0x000270ff01007387 */ /* 0x000fe20000100c00 */
[----:B------:R-:W-:Y:S02]  /*1b50*/  MOV R26, R72 ;  /* 0x00000048001a7202 */ /* 0x000fe40000000f00 */
[----:B---3--:R-:W-:Y:S01]  /*1b60*/  MOV R27, R5 ;  /* 0x00000005001b7202 */ /* 0x008fe20000000f00 */
[----:B------:R-:W-:Y:S01]  /*1b70*/  IMAD.U32 R5, RZ, RZ, UR36 ;  /* 0x00000024ff057e24 */ /* 0x000fe2000f8e00ff */
[----:B------:R-:W-:Y:S01]  /*1b80*/  SEL R8, RZ, 0x1, P0 ;  /* 0x00000001ff087807 */ /* 0x000fe20000000000 */
[----:B------:R-:W-:Y:S01]  /*1b90*/  STL.128 [R1+0x280], RZ ;  /* 0x000280ff01007387 */ /* 0x000fe20000100c00 */
[C---:B------:R-:W-:Y:S01]  /*1ba0*/  IADD3 R0, P2, R26.reuse, 0x32450, RZ ;  /* 0x000324501a007810 */ /* 0x040fe20007f5e0ff */
[----:B------:R-:W-:Y:S01]  /*1bb0*/  UIADD3 UR6, UR42, UR8, URZ ;  /* 0x000000082a067290 */ /* 0x000fe2000fffe03f */
[C---:B------:R-:W-:Y:S01]  /*1bc0*/  IADD3 R14, P3, R26.reuse, 0x32460, RZ ;  /* 0x000324601a0e7810 */ /* 0x040fe20007f7e0ff */
[----:B------:R-:W-:Y:S01]  /*1bd0*/  IMAD.MOV.U32 R6, RZ, RZ, R8 ;  /* 0x000000ffff067224 */ /* 0x000fe200078e0008 */
[----:B------:R0:W-:Y:S01]  /*1be0*/  STL.128 [R1+0x20], R8 ;  /* 0x0000200801007387 */ /* 0x0001e20000100c00 */
[C---:B----4-:R-:W-:Y:S01]  /*1bf0*/  IADD3 R12, P0, R26.reuse, 0x32430, RZ ;  /* 0x000324301a0c7810 */ /* 0x050fe20007f1e0ff */
[----:B------:R-:W-:Y:S01]  /*1c00*/  UIADD3 UR4, UR6, UR4, URZ ;  /* 0x0000000406047290 */ /* 0x000fe2000fffe03f */
[----:B------:R-:W-:Y:S01]  /*1c10*/  IADD3 R2, P1, R26, 0x32440, RZ ;  /* 0x000324401a027810 */ /* 0x000fe20007f3e0ff */
[--C-:B------:R-:W-:Y:S01]  /*1c20*/  IMAD.X R15, RZ, RZ, R27.reuse, P3 ;  /* 0x000000ffff0f7224 */ /* 0x100fe200018e061b */
[----:B------:R1:W-:Y:S01]  /*1c30*/  STL.128 [R1+0x50], R4 ;  /* 0x0000500401007387 */ /* 0x0003e20000100c00 */
[--C-:B------:R-:W-:Y:S01]  /*1c40*/  IMAD.X R13, RZ, RZ, R27.reuse, P0 ;  /* 0x000000ffff0d7224 */ /* 0x100fe200000e061b */
[----:B------:R-:W-:Y:S01]  /*1c50*/  PLOP3.LUT P3, PT, PT, PT, UP1, 0x80, 0x0 ;  /* 0x000000000000781c */ /* 0x000fe20003f6f018 */
[----:B------:R-:W-:Y:S01]  /*1c60*/  IMAD.X R3, RZ, RZ, R27, P1 ;  /* 0x000000ffff037224 */ /* 0x000fe200008e061b */
[----:B------:R2:W-:Y:S01]  /*1c70*/  STL.128 [R1+0x290], RZ ;  /* 0x000290ff01007387 */ /* 0x0005e20000100c00 */
[----:B------:R-:W-:-:S02]  /*1c80*/  IADD3 R35, P0, R16, 0x230, RZ ;  /* 0x0000023010237810 */ /* 0x000fc40007f1e0ff */
[C---:B------:R-:W-:Y:S01]  /*1c90*/  IADD3 R34, P1, R16.reuse, 0x270, RZ ;  /* 0x0000027010227810 */ /* 0x040fe20007f3e0ff */
[----:B------:R2:W-:Y:S02]  /*1ca0*/  STL.64 [R1+0x8], R12 ;  /* 0x0000080c01007387 */ /* 0x0005e40000100a00 */
[----:B------:R-:W-:Y:S02]  /*1cb0*/  IMAD.X R44, RZ, RZ, R17, P0 ;  /* 0x000000ffff2c7224 */ /* 0x000fe400000e0611 */
[----:B0-----:R-:W-:Y:S01]  /*1cc0*/  IMAD.X R9, RZ, RZ, R27, P2 ;  /* 0x000000ffff097224 */ /* 0x001fe200010e061b */
[----:B------:R2:W-:Y:S01]  /*1cd0*/  STL.64 [R1+0x10], R2 ;  /* 0x0000100201007387 */ /* 0x0005e20000100a00 */
[----:B------:R-:W-:Y:S01]  /*1ce0*/  IADD3 R42, P2, R16, 0x38, RZ ;  /* 0x00000038102a7810 */ /* 0x000fe20007f5e0ff */
[----:B------:R-:W-:Y:S02]  /*1cf0*/  IMAD.X R43, RZ, RZ, R17, P1 ;  /* 0x000000ffff2b7224 */ /* 0x000fe400008e0611 */
[----:B-1----:R-:W-:Y:S01]  /*1d00*/  IMAD.MOV.U32 R4, RZ, RZ, R0 ;  /* 0x000000ffff047224 */ /* 0x002fe200078e0000 */
[----:B------:R2:W-:Y:S01]  /*1d10*/  STL.64 [R1+0x30], R2 ;  /* 0x0000300201007387 */ /* 0x0005e20000100a00 */
[----:B------:R-:W-:-:S02]  /*1d20*/  IMAD.MOV.U32 R5, RZ, RZ, R9 ;  /* 0x000000ffff057224 */ /* 0x000fc400078e0009 */
[----:B------:R-:W-:Y:S01]  /*1d30*/  IMAD.MOV.U32 R6, RZ, RZ, R14 ;  /* 0x000000ffff067224 */ /* 0x000fe200078e000e */
[----:B------:R2:W-:Y:S01]  /*1d40*/  STL.128 [R1+0x2a0], RZ ;  /* 0x0002a0ff01007387 */ /* 0x0005e20000100c00 */
[----:B------:R-:W-:Y:S02]  /*1d50*/  IMAD.MOV.U32 R7, RZ, RZ, R15 ;  /* 0x000000ffff077224 */ /* 0x000fe400078e000f */
[----:B------:R-:W-:Y:S01]  /*1d60*/  IMAD.X R57, RZ, RZ, R17, P2 ;  /* 0x000000ffff397224 */ /* 0x000fe200010e0611 */
[----:B------:R2:W-:Y:S04]  /*1d70*/  STL.128 [R1+0x2b0], RZ ;  /* 0x0002b0ff01007387 */ /* 0x0005e80000100c00 */
[----:B------:R2:W-:Y:S04]  /*1d80*/  STL.128 [R1+0x40], R4 ;  /* 0x0000400401007387 */ /* 0x0005e80000100c00 */
[----:B------:R2:W-:Y:S04]  /*1d90*/  STL.64 [R1+0x68], R6 ;  /* 0x0000680601007387 */ /* 0x0005e80000100a00 */
[----:B------:R2:W-:Y:S04]  /*1da0*/  STL.128 [R1+0x2c0], RZ ;  /* 0x0002c0ff01007387 */ /* 0x0005e80000100c00 */
        /* <DEDUP_REMOVED lines=26> */
[----:B------:R2:W-:Y:S04]  /*1f50*/  STL.64 [R1], RZ ;  /* 0x000000ff01007387 */ /* 0x0005e80000100a00 */
[----:B------:R2:W-:Y:S01]  /*1f60*/  STL.64 [R1+0x38], RZ ;  /* 0x000038ff01007387 */ /* 0x0005e20000100a00 */
        /* <DEDUP_REMOVED lines=11> */
.L_x_3211:
[----:B------:R-:W-:-:S11]  /*2020*/  UISETP.NE.AND UP1, UPT, UR5, 0x1, UPT ;  /* 0x000000010500788c */ /* 0x000fd6000bf25270 */
[----:B------:R-:W-:Y:S02]  /*2030*/  @UP1 ULDC.64 UR10, c[0x0][0xae0] ;  /* 0x0002b800000a1ab9 */ /* 0x000fe40000000a00 */
[----:B------:R-:W-:-:S04]  /*2040*/  UIMAD.WIDE.U32 UR6, UR8, UR10, URZ ;  /* 0x0000000a080672a5 */ /* 0x000fc8000f8e003f */
[----:B------:R-:W-:-:S12]  /*2050*/  @UP1 USHF.R.U32.HI UR8, URZ, UR11, UR7 ;  /* 0x0000000b3f081299 */ /* 0x000fd80008011607 */
.L_x_3212:
[----:B------:R-:W-:-:S04]  /*2060*/  UIMAD UR8, UR8, UR5, UR5 ;  /* 0x00000005080872a4 */ /* 0x000fc8000f8e0205 */
[----:B------:R-:W-:-:S04]  /*2070*/  UISETP.LT.AND UP1, UPT, UR4, UR8, UPT ;  /* 0x000000080400728c */ /* 0x000fc8000bf21270 */
[----:B------:R-:W-:-:S12]  /*2080*/  USEL UR4, UR4, UR8, UP1 ;  /* 0x0000000804047287 */ /* 0x000fd80008800000 */
.L_x_3210:
[----:B------:R-:W-:Y:S02]  /*2090*/  UIADD3 UR6, UR48, 0x5f, URZ ;  /* 0x0000005f30067890 */ /* 0x000fe4000fffe03f */
[----:B------:R-:W-:Y:S02]  /*20a0*/  UIADD3 UR8, UR4, 0x5f, URZ ;  /* 0x0000005f04087890 */ /* 0x000fe4000fffe03f */
[----:B------:R-:W-:Y:S02]  /*20b0*/  UIMAD.WIDE UR6, UR6, 0x2aaaaaab, URZ ;  /* 0x2aaaaaab060678a5 */ /* 0x000fe4000f8e023f */
[----:B------:R-:W-:Y:S01]  /*20c0*/  UIMAD.WIDE UR8, UR8, 0x2aaaaaab, URZ ;  /* 0x2aaaaaab080878a5 */ /* 0x000fe2000f8e023f */
[----:B------:R-:W-:Y:S01]  /*20d0*/  @UP0 ULDC UR10, c[0x0][0x44c] ;  /* 0x00011300000a0ab9 */ /* 0x000fe20000000800 */
[----:B------:R-:W-:Y:S02]  /*20e0*/  USHF.R.U32.HI UR4, URZ, 0x1f, UR7 ;  /* 0x0000001f3f047899 */ /* 0x000fe40008011607 */
[----:B------:R-:W-:-:S02]  /*20f0*/  UIMAD.WIDE.U32 UR10, UR39, UR10, URZ ;  /* 0x0000000a270a72a5 */ /* 0x000fc4000f8e003f */
[----:B------:R-:W-:Y:S01]  /*2100*/  USHF.R.U32.HI UR6, URZ, 0x1f, UR9 ;  /* 0x0000001f3f067899 */ /* 0x000fe20008011609 */
[----:B------:R-:W-:Y:S01]  /*2110*/  @UP0 ULDC UR13, c[0x0][0x450] ;  /* 0x00011400000d0ab9 */ /* 0x000fe20000000800 */
[----:B------:R-:W-:Y:S01]  /*2120*/  UMOV UR12, UR39 ;  /* 0x00000027000c7c82 */ /* 0x000fe20008000000 */
[----:B------:R-:W-:Y:S02]  /*2130*/  UIADD3 UR46, UR48, -UR47, URZ ;  /* 0x8000002f302e7290 */ /* 0x000fe4000fffe03f */
[----:B------:R-:W-:Y:S02]  /*2140*/  @UP0 USHF.R.U32.HI UR12, URZ, UR13, UR11 ;  /* 0x0000000d3f0c0299 */ /* 0x000fe4000801160b */
[----:B------:R-:W-:Y:S02]  /*2150*/  ULEA.HI.SX32 UR4, UR7, UR4, 0x1c ;  /* 0x0000000407047291 */ /* 0x000fe4000f8fe23f */
[----:B------:R-:W-:Y:S02]  /*2160*/  ULEA.HI.SX32 UR6, UR9, UR6, 0x1c ;  /* 0x0000000609067291 */ /* 0x000fe4000f8fe23f */
[----:B------:R-:W-:-:S02]  /*2170*/  UIADD3 UR7, UR46, UR12, URZ ;  /* 0x0000000c2e077290 */ /* 0x000fc4000fffe03f */
        /* <DEDUP_REMOVED lines=15> */
.L_x_3214:
[----:B------:R-:W-:-:S11]  /*2270*/  UISETP.NE.AND UP0, UPT, UR5, 0x1, UPT ;  /* 0x000000010500788c */ /* 0x000fd6000bf05270 */
[----:B------:R-:W-:Y:S02]  /*2280*/  @UP0 ULDC.64 UR12, c[0x0][0xae0] ;  /* 0x0002b800000c0ab9 */ /* 0x000fe40000000a00 */
[----:B------:R-:W-:-:S04]  /*2290*/  UIMAD.WIDE.U32 UR8, UR7, UR12, URZ ;  /* 0x0000000c070872a5 */ /* 0x000fc8000f8e003f */
[----:B------:R-:W-:-:S12]  /*22a0*/  @UP0 USHF.R.U32.HI UR7, URZ, UR13, UR9 ;  /* 0x0000000d3f070299 */ /* 0x000fd80008011609 */
.L_x_3215:
[----:B------:R-:W-:-:S04]  /*22b0*/  UIMAD UR5, UR7, UR5, URZ ;  /* 0x00000005070572a4 */ /* 0x000fc8000f8e023f */
[----:B------:R-:W-:-:S04]  /*22c0*/  UISETP.LT.AND UP0, UPT, UR10, UR5, UPT ;  /* 0x000000050a00728c */ /* 0x000fc8000bf01270 */
[----:B------:R-:W-:-:S12]  /*22d0*/  USEL UR10, UR10, UR5, !UP0 ;  /* 0x000000050a0a7287 */ /* 0x000fd8000c000000 */
.L_x_3213:
[----:B------:R-:W-:Y:S02]  /*22e0*/  UIMAD.WIDE UR4, UR10, 0x2aaaaaab, URZ ;  /* 0x2aaaaaab0a0478a5 */ /* 0x000fe4000f8e023f */
[----:B------:R-:W-:Y:S02]  /*22f0*/  ULOP3.LUT UR43, UR44, 0xff, URZ, 0xc0, !UPT ;  /* 0x000000ff2c2b7892 */ /* 0x000fe4000f8ec03f */
[----:B------:R-:W-:Y:S02]  /*2300*/  USHF.R.U32.HI UR4, URZ, 0x1f, UR5 ;  /* 0x0000001f3f047899 */ /* 0x000fe40008011605 */
[----:B------:R-:W-:Y:S02]  /*2310*/  USHF.R.U32.HI UR44, URZ, 0x10, UR44 ;  /* 0x000000103f2c7899 */ /* 0x000fe4000801162c */
[----:B------:R-:W-:-:S04]  /*2320*/  ULEA.HI.SX32 UR4, UR5, UR4, 0x1c ;  /* 0x0000000405047291 */ /* 0x000fc8000f8fe23f */
[----:B------:R-:W-:-:S04]  /*2330*/  UISETP.LT.AND UP0, UPT, URZ, UR4, UPT ;  /* 0x000000043f00728c */ /* 0x000fc8000bf01270 */
[----:B------:R-:W-:-:S03]  /*2340*/  USEL UR45, URZ, UR4, !UP0 ;  /* 0x000000043f2d7287 */ /* 0x000fc6000c000000 */
[----:B------:R-:W-:Y:S01]  /*2350*/  UMOV UR4, URZ ;  /* 0x0000003f00047c82 */ /* 0x000fe20008000000 */
[----:B------:R-:W-:-:S06]  /*2360*/  UISETP.GT.AND UP0, UPT, UR6, UR45, UPT ;  /* 0x0000002d0600728c */ /* 0x000fcc000bf04270 */
[----:B------:R-:W-:-:S13]  /*2370*/  PLOP3.LUT P0, PT, PT, PT, UP0, 0x80, 0x0 ;  /* 0x000000000000781c */ /* 0x000fda0003f0f008 */
[----:B------:R-:W-:Y:S05]  /*2380*/  @!P0 BRA `(.L_x_3216) ;  /* 0x0000000000948947 */ /* 0x000fea0003800000 */
[----:B------:R-:W-:Y:S01]  /*2390*/  UISETP.NE.AND UP0, UPT, UR44, URZ, UPT ;  /* 0x0000003f2c00728c */ /* 0x000fe2000bf05270 */
[----:B------:R-:W-:-:S03]  /*23a0*/  ULDC UR4, c[0x0][0xae8] ;  /* 0x0002ba0000047ab9 */ /* 0x000fc60000000800 */
[----:B------:R-:W-:-:S04]  /*23b0*/  USEL UR10, UR44, UR4, UP0 ;  /* 0x000000042c0a7287 */ /* 0x000fc80008000000 */
[----:B------:R-:W-:Y:S02]  /*23c0*/  UIADD3 UR4, UR10, -0x1, UR6 ;  /* 0xffffffff0a047890 */ /* 0x000fe4000fffe006 */
[----:B--2---:R-:W-:Y:S02]  /*23d0*/  IMAD.U32 R3, RZ, RZ, UR10 ;  /* 0x0000000aff037e24 */ /* 0x004fe4000f8e00ff */
[----:B------:R-:W-:-:S03]  /*23e0*/  UIADD3 UR7, -UR45, UR4, URZ ;  /* 0x000000042d077290 */ /* 0x000fc6000fffe13f */
[-C--:B------:R-:W-:Y:S01]  /*23f0*/  IABS R0, R3.reuse ;  /* 0x0000000300007213 */ /* 0x080fe20000000000 */
[----:B------:R-:W-:Y:S01]  /*2400*/  UMOV UR4, URZ ;  /* 0x0000003f00047c82 */ /* 0x000fe20008000000 */
[----:B------:R-:W-:Y:S01]  /*2410*/  IABS R5, R3 ;  /* 0x0000000300057213 */ /* 0x000fe20000000000 */
[----:B------:R-:W-:Y:S01]  /*2420*/  IMAD.U32 R4, RZ, RZ, UR7 ;  /* 0x00000007ff047e24 */ /* 0x000fe2000f8e00ff */
[----:B------:R-:W-:Y:S01]  /*2430*/  R2UR UR11, R0 ;  /* 0x00000000000b72ca */ /* 0x000fe200000e0000 */
[----:B------:R-:W-:-:S03]  /*2440*/  ULOP3.LUT UR7, UR7, UR10, URZ, 0x3c, !UPT ;  /* 0x0000000a07077292 */ /* 0x000fc6000f8e3c3f */
[----:B------:R-:W-:-:S05]  /*2450*/  IABS R4, R4 ;  /* 0x0000000400047213 */ /* 0x000fca0000000000 */
[----:B------:R-:W-:-:S04]  /*2460*/  IMAD.MOV.U32 R3, RZ, RZ, R4 ;  /* 0x000000ffff037224 */ /* 0x000fc800078e0004 */
[----:B------:R-:W0:Y:S01]  /*2470*/  I2F.RP R0, UR11 ;  /* 0x0000000b00007d06 */ /* 0x000e220008209400 */
[----:B------:R-:W-:-:S07]  /*2480*/  R2UR UR9, R3 ;  /* 0x00000000030972ca */ /* 0x000fce00000e0000 */
        /* <DEDUP_REMOVED lines=21> */
.L_x_3216:
[----:B------:R-:W-:Y:S01]  /*25e0*/  UIMAD UR45, UR43, UR4, UR45 ;  /* 0x000000042b2d72a4 */ /* 0x000fe2000f8e022d */
[----:B------:R-:W-:Y:S01]  /*25f0*/  IMAD.U32 R0, RZ, RZ, UR6 ;  /* 0x00000006ff007e24 */ /* 0x000fe2000f8e00ff */
[----:B------:R-:W-:Y:S01]  /*2600*/  PLOP3.LUT P0, PT, PT, PT, PT, 0x80, 0x0 ;  /* 0x000000000000781c */ /* 0x000fe20003f0f070 */
[----:B--2---:R-:W-:-:S05]  /*2610*/  IMAD.U32 R3, RZ, RZ, UR4 ;  /* 0x00000004ff037e24 */ /* 0x004fca000f8e00ff */
[----:B------:R-:W-:-:S04]  /*2620*/  VIADDMNMX R0, R3, UR45, R0, PT ;  /* 0x0000002d03007c46 */ /* 0x000fc8000b800100 */
[----:B------:R-:W-:-:S13]  /*2630*/  R2UR UR49, R0 ;  /* 0x00000000003172ca */ /* 0x000fda00000e0000 */
[----:B------:R-:W-:-:S06]  /*2640*/  UISETP.GT.AND UP0, UPT, UR49, UR45, UPT ;  /* 0x0000002d3100728c */ /* 0x000fcc000bf04270 */
[----:B------:R-:W-:-:S13]  /*2650*/  PLOP3.LUT P1, PT, PT, PT, UP0, 0x80, 0x0 ;  /* 0x000000000000781c */ /* 0x000fda0003f2f008 */
[----:B------:R-:W-:Y:S05]  /*2660*/  @!P1 BRA `(.L_x_3217) ;  /* 0x000001dc00ec9947 */ /* 0x000fea0003800000 */
[----:B------:R-:W2:Y:S01]  /*2670*/  LDL R2, [R1+0x4d4] ;  /* 0x0004d40001027983 */ /* 0x000ea20000100800 */
[----:B------:R-:W-:Y:S01]  /*2680*/  VIADD R8, R72, 0x400 ;  /* 0x0000040048087836 */ /* 0x000fe20000000000 */
[----:B------:R-:W-:Y:S01]  /*2690*/  IADD3 R32, P5, R16, 0xa8, RZ ;  /* 0x000000a810207810 */ /* 0x000fe20007fbe0ff */
[----:B------:R-:W-:Y:S01]  /*26a0*/  IMAD.MOV.U32 R4, RZ, RZ, 0x1 ;  /* 0x00000001ff047424 */ /* 0x000fe200078e00ff */
[----:B------:R-:W-:Y:S01]  /*26b0*/  STL.64 [R1+0x78], RZ ;  /* 0x000078ff01007387 */ /* 0x000fe20000100a00 */
[----:B------:R-:W-:Y:S01]  /*26c0*/  IMAD.MOV.U32 R5, RZ, RZ, RZ ;  /* 0x000000ffff057224 */ /* 0x000fe200078e00ff */
[----:B------:R-:W-:Y:S01]  /*26d0*/  SHF.R.U32.HI R8, RZ, 0x4, R8 ;  /* 0x00000004ff087819 */ /* 0x000fe20000011608 */
[----:B------:R-:W-:Y:S01]  /*26e0*/  IMAD.MOV.U32 R6, RZ, RZ, 0x1 ;  /* 0x00000001ff067424 */ /* 0x000fe200078e00ff */
[----:B------:R-:W-:Y:S01]  /*26f0*/  STL.128 [R1+0xb0], RZ ;  /* 0x0000b0ff01007387 */ /* 0x000fe20000100c00 */
[----:B------:R-:W-:Y:S01]  /*2700*/  IMAD.MOV.U32 R7, RZ, RZ, RZ ;  /* 0x000000ffff077224 */ /* 0x000fe200078e00ff */
[----:B------:R-:W-:Y:S01]  /*2710*/  LOP3.LUT R8, R8, 0x3fff, RZ, 0xc0, !PT ;  /* 0x00003fff08087812 */ /* 0x000fe200078ec0ff */
[----:B------:R-:W-:Y:S01]  /*2720*/  IMAD.MOV.U32 R10, RZ, RZ, 0x1 ;  /* 0x00000001ff0a7424 */ /* 0x000fe200078e00ff */
[----:B------:R-:W-:Y:S01]  /*2730*/  STL.128 [R1+0xc0], RZ ;  /* 0x0000c0ff01007387 */ /* 0x000fe20000100c00 */
[----:B------:R-:W-:Y:S01]  /*2740*/  IMAD.MOV.U32 R11, RZ, RZ, RZ ;  /* 0x000000ffff0b7224 */ /* 0x000fe200078e00ff */
[C---:B------:R-:W-:Y:S01]  /*2750*/  IADD3 R18, P6, R16.reuse, 0x78, RZ ;  /* 0x0000007810127810 */ /* 0x040fe20007fde0ff */
[----:B------:R-:W-:Y:S01]  /*2760*/  IMAD.X R33, RZ, RZ, R17, P5 ;  /* 0x000000ffff217224 */ /* 0x000fe200028e0611 */
[----:B------:R0:W-:Y:S01]  /*2770*/  STL.128 [R1+0x80], R4 ;  /* 0x0000800401007387 */ /* 0x0001e20000100c00 */
[----:B------:R-:W-:-:S02]  /*2780*/  IADD3 R41, P1, R16, 0x80, RZ ;  /* 0x0000008010297810 */ /* 0x000fc40007f3e0ff */
[C---:B------:R-:W-:Y:S01]  /*2790*/  IADD3 R40, P2, R16.reuse, 0x88, RZ ;  /* 0x0000008810287810 */ /* 0x040fe20007f5e0ff */
[----:B------:R-:W-:Y:S01]  /*27a0*/  STL.64 [R1+0x90], R10 ;  /* 0x0000900a01007387 */ /* 0x000fe20000100a00 */
[--C-:B------:R-:W-:Y:S01]  /*27b0*/  IMAD.X R19, RZ, RZ, R17.reuse, P6 ;  /* 0x000000ffff137224 */ /* 0x100fe200030e0611 */
[C---:B------:R-:W-:Y:S01]  /*27c0*/  IADD3 R39, P3, R16.reuse, 0x90, RZ ;  /* 0x0000009010277810 */ /* 0x040fe20007f7e0ff */
[--C-:B------:R-:W-:Y:S01]  /*27d0*/  IMAD.X R54, RZ, RZ, R17.reuse, P1 ;  /* 0x000000ffff367224 */ /* 0x100fe200008e0611 */
[----:B------:R-:W-:Y:S01]  /*27e0*/  STL.128 [R1+0xd0], RZ ;  /* 0x0000d0ff01007387 */ /* 0x000fe20000100c00 */
[--C-:B------:R-:W-:Y:S01]  /*27f0*/  IMAD.X R55, RZ, RZ, R17.reuse, P2 ;  /* 0x000000ffff377224 */ /* 0x100fe200010e0611 */
[C---:B------:R-:W-:Y:S01]  /*2800*/  IADD3 R38, P4, R16.reuse, 0x98, RZ ;  /* 0x0000009810267810 */ /* 0x040fe20007f9e0ff */
[----:B------:R-:W-:Y:S01]  /*2810*/  IMAD.X R52, RZ, RZ, R17, P3 ;  /* 0x000000ffff347224 */ /* 0x000fe200018e0611 */
[----:B------:R-:W-:Y:S01]  /*2820*/  STL.128 [R1+0xe0], RZ ;  /* 0x0000e0ff01007387 */ /* 0x000fe20000100c00 */
[----:B------:R-:W-:-:S02]  /*2830*/  IADD3 R37, P5, R16, 0xa0, RZ ;  /* 0x000000a010257810 */ /* 0x000fc40007fbe0ff */
[----:B------:R-:W-:Y:S01]  /*2840*/  IADD3 R36, P6, R16, 0xb0, RZ ;  /* 0x000000b010247810 */ /* 0x000fe20007fde0ff */
[----:B0-----:R-:W-:Y:S01]  /*2850*/  IMAD.MOV.U32 R5, RZ, RZ, 0x40000040 ;  /* 0x40000040ff057424 */ /* 0x001fe200078e00ff */
[C---:B------:R-:W-:Y:S01]  /*2860*/  LOP3.LUT R6, R8.reuse, 0x3000000, RZ, 0xfc, !PT ;  /* 0x0300000008067812 */ /* 0x040fe200078efcff */
[----:B------:R-:W-:Y:S01]  /*2870*/  IMAD.MOV.U32 R7, RZ, RZ, 0x40000040 ;  /* 0x40000040ff077424 */ /* 0x000fe200078e00ff */
[----:B------:R-:W-:Y:S01]  /*2880*/  LOP3.LUT R8, R8, 0x10000, RZ, 0xfc, !PT ;  /* 0x0001000008087812 */ /* 0x000fe200078efcff */
[----:B------:R-:W-:Y:S01]  /*2890*/  STL.128 [R1+0xf0], RZ ;  /* 0x0000f0ff01007387 */ /* 0x000fe20000100c00 */
[C---:B------:R-:W-:Y:S01]  /*28a0*/  IADD3 R48, P1, R16.reuse, 0x110, RZ ;  /* 0x0000011010307810 */ /* 0x040fe20007f3e0ff */
[--C-:B------:R-:W-:Y:S01]  /*28b0*/  IMAD.X R53, RZ, RZ, R17.reuse, P4 ;  /* 0x000000ffff357224 */ /* 0x100fe200020e0611 */
[----:B------:R-:W-:Y:S01]  /*28c0*/  IADD3 R46, P2, R16, 0x118, RZ ;  /* 0x00000118102e7810 */ /* 0x000fe20007f5e0ff */
[----:B------:R-:W-:Y:S01]  /*28d0*/  STL.128 [R1+0x100], RZ ;  /* 0x000100ff01007387 */ /* 0x000fe20000100c00 */
[----:B------:R-:W-:-:S02]  /*28e0*/  IMAD.X R50, RZ, RZ, R17, P5 ;  /* 0x000000ffff327224 */ /* 0x000fc400028e0611 */
[--C-:B------:R-:W-:Y:S02]  /*28f0*/  IMAD.X R51, RZ, RZ, R17.reuse, P6 ;  /* 0x000000ffff337224 */ /* 0x100fe400030e0611 */
[--C-:B------:R-:W-:Y:S02]  /*2900*/  IMAD.X R49, RZ, RZ, R17.reuse, P1 ;  /* 0x000000ffff317224 */ /* 0x100fe400008e0611 */
[----:B------:R-:W-:Y:S01]  /*2910*/  IMAD.X R47, RZ, RZ, R17, P2 ;  /* 0x000000ffff2f7224 */ /* 0x000fe200010e0611 */
[----:B--2---:R-:W0:Y:S02]  /*2920*/  SHFL.IDX PT, R0, R2, RZ, 0x1f ;  /* 0x00001fff02007589 */ /* 0x004e2400000e0000 */
[----:B0-----:R-:W-:-:S04]  /*2930*/  LEA.HI R2, R0, R0, RZ, 0x1 ;  /* 0x0000000000027211 */ /* 0x001fc800078f08ff */
[----:B------:R-:W-:Y:S01]  /*2940*/  LOP3.LUT R3, R2, 0x7fffe, RZ, 0xc0, !PT ;  /* 0x0007fffe02037812 */ /* 0x000fe200078ec0ff */
[----:B------:R-:W-:-:S04]  /*2950*/  VIADD R2, R72, 0x1c400 ;  /* 0x0001c40048027836 */ /* 0x000fc80000000000 */
[----:B------:R-:W-:Y:S01]  /*2960*/  IMAD.IADD R0, R0, 0x1, -R3 ;  /* 0x0000000100007824 */ /* 0x000fe200078e0a03 */
[----:B------:R-:W-:Y:S01]  /*2970*/  SHF.R.U32.HI R2, RZ, 0x4, R2 ;  /* 0x00000004ff027819 */ /* 0x000fe20000011602 */
[----:B------:R-:W-:-:S03]  /*2980*/  VIADD R3, R72, 0x18400 ;  /* 0x0001840048037836 */ /* 0x000fc60000000000 */
[----:B------:R-:W-:Y:S01]  /*2990*/  LOP3.LUT R2, R2, 0x3fff, RZ, 0xc0, !PT ;  /* 0x00003fff02027812 */ /* 0x000fe200078ec0ff */
[----:B------:R-:W-:Y:S01]  /*29a0*/  IMAD R0, R0, 0x2000, R3 ;  /* 0x0000200000007824 */ /* 0x000fe200078e0203 */
[----:B------:R-:W-:Y:S02]  /*29b0*/  LOP3.LUT P0, RZ, R3, 0x1bf, RZ, 0xc0, !PT ;  /* 0x000001bf03ff7812 */ /* 0x000fe4000780c0ff */
[----:B------:R-:W-:Y:S01]  /*29c0*/  LOP3.LUT R4, R2, 0x10000, RZ, 0xfc, !PT ;  /* 0x0001000002047812 */ /* 0x000fe200078efcff */
[----:B------:R-:W-:Y:S01]  /*29d0*/  VIADD R3, R0, 0xa000 ;  /* 0x0000a00000037836 */ /* 0x000fe20000000000 */
[----:B------:R-:W-:-:S03]  /*29e0*/  SHF.R.U32.HI R0, RZ, 0x4, R0 ;  /* 0x00000004ff007819 */ /* 0x000fc60000011600 */
[----:B------:R0:W-:Y:S01]  /*29f0*/  STL.128 [R1+0xa0], R4 ;  /* 0x0000a00401007387 */ /* 0x0001e20000100c00 */
[----:B------:R-:W-:Y:S02]  /*2a00*/  SHF.R.U32.HI R3, RZ, 0x4, R3 ;  /* 0x00000004ff037819 */ /* 0x000fe40000011603 */
[----:B------:R-:W-:Y:S02]  /*2a10*/  LOP3.LUT R0, R0, 0x3fff, RZ, 0xc0, !PT ;  /* 0x00003fff00007812 */ /* 0x000fe400078ec0ff */
[----:B------:R-:W-:Y:S02]  /*2a20*/  LOP3.LUT R3, R3, 0x3fff, RZ, 0xc0, !PT ;  /* 0x00003fff03037812 */ /* 0x000fe400078ec0ff */
[----:B------:R-:W-:Y:S02]  /*2a30*/  LOP3.LUT R2, R0, 0x10000, RZ, 0xfc, !PT ;  /* 0x0001000000027812 */ /* 0x000fe400078efcff */
[----:B------:R-:W-:Y:S01]  /*2a40*/  LOP3.LUT R0, R3, 0x10000, RZ, 0xfc, !PT ;  /* 0x0001000003007812 */ /* 0x000fe200078efcff */
[----:B------:R-:W-:-:S05]  /*2a50*/  IMAD.MOV.U32 R3, RZ, RZ, 0x40000040 ;  /* 0x40000040ff037424 */ /* 0x000fca00078e00ff */
[----:B------:R1:W-:Y:S01]  /*2a60*/  STL.64 [R1+0x98], R2 ;  /* 0x0000980201007387 */ /* 0x0003e20000100a00 */
[----:B0-----:R-:W-:Y:S02]  /*2a70*/  IMAD.MOV.U32 R6, RZ, RZ, R8 ;  /* 0x000000ffff067224 */ /* 0x001fe400078e0008 */
[----:B------:R-:W-:-:S05]  /*2a80*/  IMAD.MOV.U32 R4, RZ, RZ, R0 ;  /* 0x000000ffff047224 */ /* 0x000fca00078e0000 */
[----:B------:R1:W-:Y:S01]  /*2a90*/  STL.128 [R1+0x110], R4 ;  /* 0x0001100401007387 */ /* 0x0003e20000100c00 */
[----:B------:R-:W-:Y:S05]  /*2aa0*/  @!P0 BRA `(.L_x_3218) ;  /* 0x0000000000408947 */ /* 0x000fea0003800000 */
[----:B-1----:R-:W-:Y:S01]  /*2ab0*/  MOV R2, 0x0 ;  /* 0x0000000000027802 */ /* 0x002fe20000000f00 */
        /* <DEDUP_REMOVED lines=15> */
.L_x_3218:
[----:B------:R-:W2:Y:S01]  /*2bb0*/  LDL R45, [R1+0x224] ;  /* 0x00022400012d7983 */ /* 0x000ea20000100800 */
[----:B------:R-:W0:Y:S01]  /*2bc0*/  LDC.64 R10, c[0x0][0xad0] ;  /* 0x0002b400ff0a7b82 */ /* 0x000e220000000a00 */
[C---:B------:R-:W-:Y:S01]  /*2bd0*/  IADD3 R24, P0, R16.reuse, 0x120, RZ ;  /* 0x0000012010187810 */ /* 0x040fe20007f1e0ff */
[----:B------:R-:W-:Y:S01]  /*2be0*/  IMAD.U32 R13, RZ, RZ, UR48 ;  /* 0x00000030ff0d7e24 */ /* 0x000fe2000f8e00ff */
[----:B------:R-:W3:Y:S01]  /*2bf0*/  S2R R56, SR_TID.X ;  /* 0x0000000000387919 */ /* 0x000ee20000002100 */
[----:B------:R-:W-:Y:S01]  /*2c00*/  IMAD.U32 R12, RZ, RZ, UR47 ;  /* 0x0000002fff0c7e24 */ /* 0x000fe2000f8e00ff */
[----:B------:R-:W-:Y:S01]  /*2c10*/  BSSY B0, `(.L_x_3219) ;  /* 0x000001f000007945 */ /* 0x000fe20003800000 */
[--C-:B------:R-:W-:Y:S01]  /*2c20*/  IMAD.X R25, RZ, RZ, R17.reuse, P0 ;  /* 0x000000ffff197224 */ /* 0x100fe200000e0611 */
[----:B------:R-:W-:Y:S01]  /*2c30*/  IADD3 R20, P0, R16, 0x16c, RZ ;  /* 0x0000016c10147810 */ /* 0x000fe20007f1e0ff */
[----:B------:R-:W4:Y:S01]  /*2c40*/  LDC.64 R8, c[0x0][0xad8] ;  /* 0x0002b600ff087b82 */ /* 0x000f220000000a00 */
[----:B------:R-:W-:Y:S01]  /*2c50*/  IMAD.MOV.U32 R28, RZ, RZ, RZ ;  /* 0x000000ffff1c7224 */ /* 0x000fe200078e00ff */
[----:B------:R0:W-:Y:S02]  /*2c60*/  STL.64 [R1+0x130], R18 ;  /* 0x0001301201007387 */ /* 0x0001e40000100a00 */
[----:B------:R-:W-:-:S02]  /*2c70*/  IMAD.X R21, RZ, RZ, R17, P0 ;  /* 0x000000ffff157224 */ /* 0x000fc400000e0611 */
[----:B------:R0:W-:Y:S02]  /*2c80*/  STL.64 [R1+0x128], R24 ;  /* 0x0001281801007387 */ /* 0x0001e40000100a00 */
[----:B-1----:R-:W1:Y:S02]  /*2c90*/  LDC.64 R2, c[0x0][0xae0] ;  /* 0x0002b800ff027b82 */ /* 0x002e640000000a00 */
[----:B------:R0:W-:Y:S04]  /*2ca0*/  STL.64 [R1+0x170], R20 ;  /* 0x0001701401007387 */ /* 0x0001e80000100a00 */
[----:B------:R0:W-:Y:S02]  /*2cb0*/  STL.64 [R1+0x120], R178 ;  /* 0x000120b201007387 */ /* 0x0001e40000100a00 */
[----:B------:R-:W5:Y:S01]  /*2cc0*/  LDC R6, c[0x0][0x450] ;  /* 0x00011400ff067b82 */ /* 0x000f620000000800 */
[----:B0-----:R-:W-:Y:S01]  /*2cd0*/  IMAD.MOV.U32 R14, RZ, RZ, R11 ;  /* 0x000000ffff0e7224 */ /* 0x001fe200078e000b */
[----:B------:R0:W-:Y:S01]  /*2ce0*/  STL.U8 [R1+0x138], RZ ;  /* 0x000138ff01007387 */ /* 0x0001e20000100000 */
[----:B------:R-:W-:-:S05]  /*2cf0*/  IMAD.MOV.U32 R7, RZ, RZ, R10 ;  /* 0x000000ffff077224 */ /* 0x000fca00078e000a */
[----:B------:R-:W5:Y:S01]  /*2d00*/  LDC.64 R4, c[0x0][0x448] ;  /* 0x00011200ff047b82 */ /* 0x000f620000000a00 */
[----:B----4-:R-:W-:Y:S02]  /*2d10*/  IMAD.MOV.U32 R15, RZ, RZ, R8 ;  /* 0x000000ffff0f7224 */ /* 0x010fe400078e0008 */
[----:B------:R-:W-:Y:S02]  /*2d20*/  IMAD.MOV.U32 R29, RZ, RZ, R9 ;  /* 0x000000ffff1d7224 */ /* 0x000fe400078e0009 */
[----:B---3--:R-:W-:Y:S01]  /*2d30*/  VIADD R216, R56, 0xffffff80 ;  /* 0xffffff8038d87836 */ /* 0x008fe20000000000 */
[----:B------:R0:W-:Y:S01]  /*2d40*/  STL.128 [R1+0x140], R12 ;  /* 0x0001400c01007387 */ /* 0x0001e20000100c00 */
[----:B-1----:R-:W-:Y:S02]  /*2d50*/  IMAD.MOV.U32 R30, RZ, RZ, R2 ;  /* 0x000000ffff1e7224 */ /* 0x002fe400078e0002 */
[----:B------:R-:W-:Y:S01]  /*2d60*/  IMAD.MOV.U32 R31, RZ, RZ, R3 ;  /* 0x000000ffff1f7224 */ /* 0x000fe200078e0003 */
[----:B------:R0:W-:Y:S04]  /*2d70*/  STL [R1+0x13c], R216 ;  /* 0x00013cd801007387 */ /* 0x0001e80000100800 */
[----:B------:R0:W-:Y:S04]  /*2d80*/  STL.128 [R1+0x150], R28 ;  /* 0x0001501c01007387 */ /* 0x0001e80000100c00 */
[----:B-----5:R0:W-:Y:S01]  /*2d90*/  STL.128 [R1+0x160], R4 ;  /* 0x0001600401007387 */ /* 0x0201e20000100c00 */
[----:B--2---:R-:W-:-:S04]  /*2da0*/  LEA.HI R0, R45, R45, RZ, 0x1 ;  /* 0x0000002d2d007211 */ /* 0x004fc800078f08ff */
[----:B------:R-:W-:-:S05]  /*2db0*/  LOP3.LUT R0, R0, 0xfffffffe, RZ, 0xc0, !PT ;  /* 0xfffffffe00007812 */ /* 0x000fca00078ec0ff */
[----:B------:R-:W-:-:S05]  /*2dc0*/  IMAD.IADD R0, R45, 0x1, -R0 ;  /* 0x000000012d007824 */ /* 0x000fca00078e0a00 */
[----:B------:R-:W-:-:S04]  /*2dd0*/  SHF.L.U32 R11, R0, 0x1f, RZ ;  /* 0x0000001f000b7819 */ /* 0x000fc800000006ff */
[----:B------:R-:W1:Y:S02]  /*2de0*/  SYNCS.PHASECHK.TRANS64.TRYWAIT P0, [R72+URZ+0x32400], R11 ;  /* 0x0324000b480075a7 */ /* 0x000e64000800017f */
[----:B01----:R-:W-:Y:S05]  /*2df0*/  @!P0 BRA `(.L_x_3220) ;  /* 0x000002a000688947 */ /* 0x003fea0003800000 */
.L_x_3471:
[----:B------:R-:W-:Y:S05]  /*2e00*/  BSYNC B0 ;  /* 0x0000000000007941 */ /* 0x000fea0003800000 */
.L_x_3219:
[----:B------:R-:W2:Y:S04]  /*2e10*/  LDL R7, [R1+0x4cc] ;  /* 0x0004cc0001077983 */ /* 0x000ea80000100800 */
[----:B------:R-:W3:Y:S04]  /*2e20*/  LDL R0, [R1+0x4d0] ;  /* 0x0004d00001007983 */ /* 0x000ee80000100800 */
[----:B------:R-:W4:Y:S04]  /*2e30*/  LDL.64 R30, [R1+0x4c0] ;  /* 0x0004c000011e7983 */ /* 0x000f280000100a00 */
[----:B------:R-:W4:Y:S04]  /*2e40*/  LDL R28, [R1+0x1c] ;  /* 0x00001c00011c7983 */ /* 0x000f280000100800 */
[----:B0-----:R0:W5:Y:S01]  /*2e50*/  LDL.64 R10, [R1+0x218] ;  /* 0x00021800010a7983 */ /* 0x0011620000100a00 */
[C---:B------:R-:W-:Y:S01]  /*2e60*/  IADD3 R14, P0, R16.reuse, 0x138, RZ ;  /* 0x00000138100e7810 */ /* 0x040fe20007f1e0ff */
[----:B------:R-:W-:Y:S01]  /*2e70*/  IMAD.MOV.U32 R12, RZ, RZ, R41 ;  /* 0x000000ffff0c7224 */ /* 0x000fe200078e0029 */
[----:B------:R-:W-:Y:S01]  /*2e80*/  IADD3 R18, P1, R16, 0x170, RZ ;  /* 0x0000017010127810 */ /* 0x000fe20007f3e0ff */
[----:B------:R-:W-:Y:S01]  /*2e90*/  IMAD.MOV.U32 R13, RZ, RZ, R54 ;  /* 0x000000ffff0d7224 */ /* 0x000fe200078e0036 */
[----:B------:R-:W1:Y:S01]  /*2ea0*/  S2R R29, SR_TID.X ;  /* 0x00000000001d7919 */ /* 0x000e620000002100 */
[--C-:B------:R-:W-:Y:S01]  /*2eb0*/  IMAD.X R15, RZ, RZ, R17.reuse, P0 ;  /* 0x000000ffff0f7224 */ /* 0x100fe200000e0611 */
[----:B------:R-:W-:Y:S05]  /*2ec0*/  WARPSYNC.ALL ;  /* 0x0000000000007948 */ /* 0x000fea0003800000 */
[----:B------:R0:W-:Y:S01]  /*2ed0*/  STL.128 [R1+0x180], R12 ;  /* 0x0001800c01007387 */ /* 0x0001e20000100c00 */
[----:B------:R-:W-:Y:S01]  /*2ee0*/  IMAD.X R19, RZ, RZ, R17, P1 ;  /* 0x000000ffff137224 */ /* 0x000fe200008e0611 */
[----:B------:R-:W-:Y:S01]  /*2ef0*/  BSSY B0, `(.L_x_3221) ;  /* 0x0000032000007945 */ /* 0x000fe20003800000 */
[----:B------:R-:W-:Y:S01]  /*2f00*/  IMAD.MOV.U32 R24, RZ, RZ, R37 ;  /* 0x000000ffff187224 */ /* 0x000fe200078e0025 */
[----:B------:R-:W-:Y:S01]  /*2f10*/  STL.64 [R1+0x210], R32 ;  /* 0x0002102001007387 */ /* 0x000fe20000100a00 */
[----:B------:R-:W-:-:S05]  /*2f20*/  IMAD.MOV.U32 R25, RZ, RZ, R50 ;  /* 0x000000ffff197224 */ /* 0x000fca00078e0032 */
[----:B------:R-:W-:Y:S01]  /*2f30*/  STL.128 [R1+0x1a0], R24 ;  /* 0x0001a01801007387 */ /* 0x000fe20000100c00 */
[----:B0-----:R-:W-:Y:S02]  /*2f40*/  IMAD.MOV.U32 R14, RZ, RZ, R42 ;  /* 0x000000ffff0e7224 */ /* 0x001fe400078e002a */
[----:B------:R-:W-:Y:S01]  /*2f50*/  IMAD.MOV.U32 R15, RZ, RZ, R57 ;  /* 0x000000ffff0f7224 */ /* 0x000fe200078e0039 */
[----:B-1----:R-:W-:Y:S01]  /*2f60*/  SHF.R.U32.HI R29, RZ, 0x7, R29 ;  /* 0x00000007ff1d7819 */ /* 0x002fe2000001161d */
[----:B--2---:R-:W-:Y:S02]  /*2f70*/  IMAD.MOV.U32 R13, RZ, RZ, R7 ;  /* 0x000000ffff0d7224 */ /* 0x004fe400078e0007 */
[----:B---3--:R-:W-:Y:S01]  /*2f80*/  IMAD.MOV.U32 R12, RZ, RZ, R0 ;  /* 0x000000ffff0c7224 */ /* 0x008fe200078e0000 */
[C---:B------:R-:W-:Y:S01]  /*2f90*/  IADD3 R0, P0, R16.reuse, 0x260, RZ ;  /* 0x0000026010007810 */ /* 0x040fe20007f1e0ff */
[----:B----4-:R-:W-:Y:S04]  /*2fa0*/  STL.64 [R1+0x178], R30 ;  /* 0x0001781e01007387 */ /* 0x010fe80000100a00 */
[--C-:B------:R-:W-:Y:S01]  /*2fb0*/  IMAD.X R7, RZ, RZ, R17.reuse, P0 ;  /* 0x000000ffff077224 */ /* 0x100fe200000e0611 */
[----:B------:R-:W-:Y:S01]  /*2fc0*/  IADD3 R20, P0, R16, 0x128, RZ ;  /* 0x0000012810147810 */ /* 0x000fe20007f1e0ff */
[----:B------:R0:W-:Y:S04]  /*2fd0*/  STL.128 [R1+0x1b0], R12 ;  /* 0x0001b00c01007387 */ /* 0x0001e80000100c00 */
[----:B------:R-:W-:-:S02]  /*2fe0*/  IMAD.X R21, RZ, RZ, R17, P0 ;  /* 0x000000ffff157224 */ /* 0x000fc400000e0611 */
[----:B0-----:R-:W-:Y:S02]  /*2ff0*/  IMAD.MOV.U32 R12, RZ, RZ, R39 ;  /* 0x000000ffff0c7224 */ /* 0x001fe400078e0027 */
[----:B------:R-:W-:Y:S02]  /*3000*/  IMAD.MOV.U32 R13, RZ, RZ, R52 ;  /* 0x000000ffff0d7224 */ /* 0x000fe400078e0034 */
[----:B------:R-:W-:Y:S02]  /*3010*/  IMAD.MOV.U32 R14, RZ, RZ, R48 ;  /* 0x000000ffff0e7224 */ /* 0x000fe400078e0030 */
[----:B------:R-:W-:-:S05]  /*3020*/  IMAD.MOV.U32 R15, RZ, RZ, R49 ;  /* 0x000000ffff0f7224 */ /* 0x000fca00078e0031 */
[----:B------:R0:W-:Y:S02]  /*3030*/  STL.128 [R1+0x1c0], R12 ;  /* 0x0001c00c01007387 */ /* 0x0001e40000100c00 */
[----:B0-----:R-:W-:Y:S02]  /*3040*/  IMAD.MOV.U32 R12, RZ, RZ, R46 ;  /* 0x000000ffff0c7224 */ /* 0x001fe400078e002e */
[----:B------:R-:W-:Y:S02]  /*3050*/  IMAD.MOV.U32 R13, RZ, RZ, R47 ;  /* 0x000000ffff0d7224 */ /* 0x000fe400078e002f */
[----:B------:R-:W-:Y:S01]  /*3060*/  IMAD.MOV.U32 R14, RZ, RZ, R0 ;  /* 0x000000ffff0e7224 */ /* 0x000fe200078e0000 */
[----:B------:R-:W-:Y:S01]  /*3070*/  LOP3.LUT R0, R28, 0x1, RZ, 0xfc, !PT ;  /* 0x000000011c007812 */ /* 0x000fe200078efcff */
[----:B------:R-:W-:Y:S02]  /*3080*/  IMAD.MOV.U32 R15, RZ, RZ, R7 ;  /* 0x000000ffff0f7224 */ /* 0x000fe400078e0007 */
[----:B------:R-:W-:-:S05]  /*3090*/  VIADD R7, R29, 0x8 ;  /* 0x000000081d077836 */ /* 0x000fca0000000000 */
[----:B------:R0:W-:Y:S01]  /*30a0*/  BAR.SYNC.DEFER_BLOCKING R7, 0x100 ;  /* 0x000400070000751d */ /* 0x0001e20000010000 */
[----:B------:R-:W-:-:S05]  /*30b0*/  ISETP.NE.AND P1, PT, R0, 0x3, PT ;  /* 0x000000030000780c */ /* 0x000fca0003f25270 */
[----:B------:R1:W-:Y:S02]  /*30c0*/  STL.128 [R1+0x1d0], R12 ;  /* 0x0001d00c01007387 */ /* 0x0003e40000100c00 */
[----:B-1----:R-:W-:Y:S02]  /*30d0*/  IMAD.MOV.U32 R14, RZ, RZ, R35 ;  /* 0x000000ffff0e7224 */ /* 0x002fe400078e0023 */
[----:B------:R-:W-:Y:S02]  /*30e0*/  IMAD.MOV.U32 R15, RZ, RZ, R44 ;  /* 0x000000ffff0f7224 */ /* 0x000fe400078e002c */
[----:B------:R-:W-:Y:S02]  /*30f0*/  IMAD.MOV.U32 R12, RZ, RZ, R18 ;  /* 0x000000ffff0c7224 */ /* 0x000fe400078e0012 */
[----:B------:R-:W-:Y:S02]  /*3100*/  IMAD.MOV.U32 R13, RZ, RZ, R19 ;  /* 0x000000ffff0d7224 */ /* 0x000fe400078e0013 */
[----:B------:R-:W-:-:S02]  /*3110*/  IMAD.MOV.U32 R18, RZ, RZ, R38 ;  /* 0x000000ffff127224 */ /* 0x000fc400078e0026 */
[----:B------:R-:W-:Y:S01]  /*3120*/  IMAD.MOV.U32 R19, RZ, RZ, R53 ;  /* 0x000000ffff137224 */ /* 0x000fe200078e0035 */
[----:B------:R1:W-:Y:S04]  /*3130*/  STL.128 [R1+0x1e0], R12 ;  /* 0x0001e00c01007387 */ /* 0x0003e80000100c00 */
[----:B------:R-:W-:Y:S01]  /*3140*/  STL.128 [R1+0x190], R16 ;  /* 0x0001901001007387 */ /* 0x000fe20000100c00 */
[----:B-1----:R-:W-:Y:S02]  /*3150*/  IMAD.MOV.U32 R14, RZ, RZ, R34 ;  /* 0x000000ffff0e7224 */ /* 0x002fe400078e0022 */
[----:B------:R-:W-:Y:S02]  /*3160*/  IMAD.MOV.U32 R15, RZ, RZ, R43 ;  /* 0x000000ffff0f7224 */ /* 0x000fe400078e002b */
[----:B------:R-:W-:-:S02]  /*3170*/  IMAD.MOV.U32 R12, RZ, RZ, R20 ;  /* 0x000000ffff0c7224 */ /* 0x000fc400078e0014 */
[----:B------:R-:W-:-:S05]  /*3180*/  IMAD.MOV.U32 R13, RZ, RZ, R21 ;  /* 0x000000ffff0d7224 */ /* 0x000fca00078e0015 */
[----:B------:R1:W-:Y:S02]  /*3190*/  STL.128 [R1+0x1f0], R12 ;  /* 0x0001f00c01007387 */ /* 0x0003e40000100c00 */
[----:B-1----:R-:W-:Y:S02]  /*31a0*/  IMAD.MOV.U32 R12, RZ, RZ, R40 ;  /* 0x000000ffff0c7224 */ /* 0x002fe400078e0028 */
[----:B------:R-:W-:Y:S02]  /*31b0*/  IMAD.MOV.U32 R13, RZ, RZ, R55 ;  /* 0x000000ffff0d7224 */ /* 0x000fe400078e0037 */
[----:B------:R-:W-:Y:S02]  /*31c0*/  IMAD.MOV.U32 R14, RZ, RZ, R36 ;  /* 0x000000ffff0e7224 */ /* 0x000fe400078e0024 */
[----:B------:R-:W-:-:S05]  /*31d0*/  IMAD.MOV.U32 R15, RZ, RZ, R51 ;  /* 0x000000ffff0f7224 */ /* 0x000fca00078e0033 */
[----:B------:R0:W-:Y:S01]  /*31e0*/  STL.128 [R1+0x200], R12 ;  /* 0x0002000c01007387 */ /* 0x0001e20000100c00 */
[----:B------:R-:W-:Y:S05]  /*31f0*/  @!P1 BRA `(.L_x_3222) ;  /* 0x0000000000049947 */ /* 0x000fea0003800000 */
[----:B------:R-:W-:Y:S01]  /*3200*/  BPT.TRAP 0x1 ;  /* 0x000000040000795c */ /* 0x000fe20000300000 */
.L_x_3222:
[----:B------:R-:W-:Y:S05]  /*3210*/  BSYNC B0 ;  /* 0x0000000000007941 */ /* 0x000fea0003800000 */
.L_x_3221:
[----:B0-----:R-:W2:Y:S01]  /*3220*/  LDL.64 R12, [R1+0x8] ;  /* 0x00000800010c7983 */ /* 0x001ea20000100a00 */
[----:B-----5:R-:W-:Y:S01]  /*3230*/  SHF.L.U32 R11, R11, 0x1f, RZ ;  /* 0x0000001f0b0b7819 */ /* 0x020fe200000006ff */
[----:B------:R-:W-:Y:S01]  /*3240*/  BSSY B0, `(.L_x_3223) ;  /* 0x0000006000007945 */ /* 0x000fe20003800000 */
[----:B--2---:R-:W-:-:S05]  /*3250*/  MOV R13, R12 ;  /* 0x0000000c000d7202 */ /* 0x004fca0000000f00 */
[----:B------:R-:W-:-:S04]  /*3260*/  IMAD R10, R10, 0x8, R13 ;  /* 0x000000080a0a7824 */ /* 0x000fc800078e020d */
[----:B------:R0:W1:Y:S01]  /*3270*/  SYNCS.PHASECHK.TRANS64.TRYWAIT P0, [R10+URZ], R11 ;  /* 0x0000000b0a0075a7 */ /* 0x000062000800017f */
[----:B------:R-:W-:Y:S05]  /*3280*/  @!P1 BRA `(.L_x_3224) ;  /* 0x0000000000049947 */ /* 0x000fea0003800000 */
[----:B------:R-:W-:Y:S01]  /*3290*/  BPT.TRAP 0x1 ;  /* 0x000000040000795c */ /* 0x000fe20000300000 */
.L_x_3224:
[----:B------:R-:W-:Y:S05]  /*32a0*/  BSYNC B0 ;  /* 0x0000000000007941 */ /* 0x000fea0003800000 */
.L_x_3223:
[----:B------:R-:W-:Y:S04]  /*32b0*/  BSSY B0, `(.L_x_3225) ;  /* 0x0000004000007945 */ /* 0x000fe80003800000 */
[----:B-1----:R-:W-:Y:S05]  /*32c0*/  @P0 BRA `(.L_x_3226) ;  /* 0x0000000000080947 */ /* 0x002fea0003800000 */
[----:B------:R-:W1:Y:S02]  /*32d0*/  SYNCS.PHASECHK.TRANS64.TRYWAIT P0, [R10+URZ], R11 ;  /* 0x0000000b0a0075a7 */ /* 0x000e64000800017f */
[----:B-1----:R-:W-:Y:S05]  /*32e0*/  @!P0 BRA `(.L_x_3227) ;  /* 0x0000029c00408947 */ /* 0x002fea0003800000 */
.L_x_3226:
[----:B------:R-:W-:Y:S05]  /*32f0*/  BSYNC B0 ;  /* 0x0000000000007941 */ /* 0x000fea0003800000 */
.L_x_3225:
        /* <DEDUP_REMOVED lines=58> */
.L_x_3472:
[----:B------:R-:W-:Y:S05]  /*36a0*/  BSYNC B0 ;  /* 0x0000000000007941 */ /* 0x000fea0003800000 */
.L_x_3228:
[----:B------:R-:W2:Y:S04]  /*36b0*/  LDL R12, [R1+0x54] ;  /* 0x00005400010c7983 */ /* 0x000ea80000100800 */
[----:B0-----:R0:W5:Y:S01]  /*36c0*/  LDL.64 R10, [R1+0x218] ;  /* 0x00021800010a7983 */ /* 0x0011620000100a00 */
[----:B------:R-:W-:Y:S01]  /*36d0*/  BSSY B0, `(.L_x_3230) ;  /* 0x0000005000007945 */ /* 0x000fe20003800000 */
[----:B--2---:R-:W-:-:S04]  /*36e0*/  LOP3.LUT R12, R12, 0x1, RZ, 0xfc, !PT ;  /* 0x000000010c0c7812 */ /* 0x004fc800078efcff */
[----:B------:R-:W-:-:S13]  /*36f0*/  ISETP.NE.AND P1, PT, R12, 0x3, PT ;  /* 0x000000030c00780c */ /* 0x000fda0003f25270 */
[----:B0-----:R-:W-:Y:S05]  /*3700*/  @!P1 BRA `(.L_x_3231) ;  /* 0x0000000000049947 */ /* 0x001fea0003800000 */
[----:B------:R-:W-:Y:S01]  /*3710*/  BPT.TRAP 0x1 ;  /* 0x000000040000795c */ /* 0x000fe20000300000 */
.L_x_3231:
[----:B------:R-:W-:Y:S05]  /*3720*/  BSYNC B0 ;  /* 0x0000000000007941 */ /* 0x000fea0003800000 */
.L_x_3230:
        /* <DEDUP_REMOVED lines=8> */
.L_x_3233:
[----:B------:R-:W-:Y:S05]  /*37b0*/  BSYNC B0 ;  /* 0x0000000000007941 */ /* 0x000fea0003800000 */
.L_x_3232:
[----:B------:R-:W-:Y:S04]  /*37c0*/  BSSY B0, `(.L_x_3234) ;  /* 0x0000004000007945 */ /* 0x000fe80003800000 */
[----:B-1----:R-:W-:Y:S05]  /*37d0*/  @P0 BRA `(.L_x_3235) ;  /* 0x0000000000080947 */ /* 0x002fea0003800000 */
[----:B------:R-:W1:Y:S02]  /*37e0*/  SYNCS.PHASECHK.TRANS64.TRYWAIT P0, [R10+URZ], R11 ;  /* 0x0000000b0a0075a7 */ /* 0x000e64000800017f */
[----:B-1----:R-:W-:Y:S05]  /*37f0*/  @!P0 BRA `(.L_x_3236) ;  /* 0x0000029800248947 */ /* 0x002fea0003800000 */
.L_x_3235:
[----:B------:R-:W-:Y:S05]  /*3800*/  BSYNC B0 ;  /* 0x0000000000007941 */ /* 0x000fea0003800000 */
.L_x_3234:
        /* <DEDUP_REMOVED lines=9> */
[----:B------:R-:W5:Y:S04]  /*38a0*/  LDL.64 R74, [R1+0x110] ;  /* 0x00011000014a7983 */ /* 0x000f680000100a00 */
[----:B------:R-:W5:Y:S01]  /*38b0*/  LDL.64 R76, [R1+0x110] ;  /* 0x00011000014c7983 */ /* 0x000f620000100a00 */
[----:B--2---:R-:W-:Y:S01]  /*38c0*/  IMAD R10, R73, 0xc00, R10 ;  /* 0x00000c00490a7824 */ /* 0x004fe200078e020a */
[----:B------:R-:W-:-:S02]  /*38d0*/  R2UR UR7, R11 ;  /* 0x000000000b0772ca */ /* 0x000fc400000e0000 */
[----:B---3--:R-:W-:Y:S02]  /*38e0*/  ISETP.NE.U32.AND P0, PT, R72, RZ, PT ;  /* 0x000000ff4800720c */ /* 0x008fe40003f05070 */
[----:B------:R-:W-:Y:S02]  /*38f0*/  R2UR UR6, R10 ;  /* 0x000000000a0672ca */ /* 0x000fe400000e0000 */
[----:B----4-:R-:W-:Y:S02]  /*3900*/  R2UR UR4, R20 ;  /* 0x00000000140472ca */ /* 0x010fe400000e0000 */
[----:B------:R-:W-:Y:S02]  /*3910*/  R2UR UR5, R21 ;  /* 0x00000000150572ca */ /* 0x000fe400000e0000 */
[----:B------:R-:W2:Y:S05]  /*3920*/  LDL.64 R20, [R1+0x110] ;  /* 0x0001100001147983 */ /* 0x000eaa0000100a00 */
        /* <DEDUP_REMOVED lines=53> */
[----:B------:R-:W3:Y:S01]  /*3c80*/  LDL.64 R72, [R1+0x110] ;  /* 0x0001100001487983 */ /* 0x000ee20000100a00 */
[----:B----4-:R-:W-:Y:S01]  /*3c90*/  VIADD R14, R14, 0x404 ;  /* 0x000004040e0e7836 */ /* 0x010fe20000000000 */
[----:B------:R-:W-:Y:S02]  /*3ca0*/  WARPGROUP.DEPBAR.LE gsb0, 0x0 ;  /* 0x00008000000079c5 */ /* 0x000fe40000010000 */
[----:B------:R-:W-:-:S08]  /*3cb0*/  WARPGROUP.ARRIVE ;  /* 0x00000000000079c5 */ /* 0x000fd00000000000 */
[----:B------:R-:W-:Y:S01]  /*3cc0*/  HGMMA.64x96x16.F32 R24, gdesc[UR4], R24, gsb0 ;  /* 0x01600000041879f0 */ /* 0x000fe20008000818 */
[----:B------:R-:W-:Y:S02]  /*3cd0*/  VIADD R12, R10, 0x304 ;  /* 0x000003040a0c7836 */ /* 0x000fe40000000000 */
[----:B------:R-:W-:Y:S01]  /*3ce0*/  IMAD.MOV.U32 R13, RZ, RZ, R11 ;  /* 0x000000ffff0d7224 */ /* 0x000fe200078e000b */
[----:B------:R-:W-:Y:S02]  /*3cf0*/  R2UR UR4, R14 ;  /* 0x000000000e0472ca */ /* 0x000fe400000e0000 */
[----:B------:R-:W-:Y:S02]  /*3d00*/  R2UR UR6, R12 ;  /* 0x000000000c0672ca */ /* 0x000fe400000e0000 */
[----:B------:R-:W-:Y:S02]  /*3d10*/  R2UR UR7, R13 ;  /* 0x000000000d0772ca */ /* 0x000fe400000e0000 */
[----:B------:R-:W-:Y:S01]  /*3d20*/  R2UR UR5, R15 ;  /* 0x000000000f0572ca */ /* 0x000fe200000e0000 */
[----:B-----5:R-:W-:-:S02]  /*3d30*/  VIADD R18, R18, 0x406 ;  /* 0x0000040612127836 */ /* 0x020fc40000000000 */
        /* <DEDUP_REMOVED lines=9> */
[----:B--2---:R-:W-:Y:S02]  /*3dd0*/  VIADD R20, R20, 0x800 ;  /* 0x0000080014147836 */ /* 0x004fe40000000000 */
[----:B------:R-:W-:-:S02]  /*3de0*/  VIADD R12, R10, 0x600 ;  /* 0x000006000a0c7836 */ /* 0x000fc40000000000 */
[----:B------:R-:W-:Y:S01]  /*3df0*/  IMAD.MOV.U32 R13, RZ, RZ, R11 ;  /* 0x000000ffff0d7224 */ /* 0x000fe200078e000b */
[----:B------:R-:W-:Y:S02]  /*3e00*/  WARPGROUP.DEPBAR.LE gsb0, 0x0 ;  /* 0x00008000000079c5 */ /* 0x000fe40000010000 */
[----:B------:R-:W-:-:S06]  /*3e10*/  WARPGROUP.ARRIVE ;  /* 0x00000000000079c5 */ /* 0x000fcc0000000000 */
[----:B------:R-:W-:Y:S01]  /*3e20*/  HGMMA.64x96x16.F32 R24, gdesc[UR4], R24, gsb0 ;  /* 0x01600000041879f0 */ /* 0x000fe20008000818 */
[----:B------:R-:W-:Y:S02]  /*3e30*/  R2UR UR6, R12 ;  /* 0x000000000c0672ca */ /* 0x000fe400000e0000 */
[----:B------:R-:W-:Y:S02]  /*3e40*/  R2UR UR7, R13 ;  /* 0x000000000d0772ca */ /* 0x000fe400000e0000 */
[----:B------:R-:W-:Y:S01]  /*3e50*/  R2UR UR4, R20 ;  /* 0x00000000140472ca */ /* 0x000fe200000e0000 */
[----:B------:R-:W2:Y:S01]  /*3e60*/  LDL.64 R12, [R1+0x110] ;  /* 0x00011000010c7983 */ /* 0x000ea20000100a00 */
[----:B------:R-:W-:Y:S01]  /*3e70*/  R2UR UR5, R21 ;  /* 0x00000000150572ca */ /* 0x000fe200000e0000 */
[----:B---3--:R-:W-:Y:S02]  /*3e80*/  VIADD R72, R72, 0x802 ;  /* 0x0000080248487836 */ /* 0x008fe40000000000 */
        /* <DEDUP_REMOVED lines=8> */
[----:B------:R-:W3:Y:S01]  /*3f10*/  LDL.64 R14, [R1+0x110] ;  /* 0x00011000010e7983 */ /* 0x000ee20000100a00 */
[----:B------:R-:W-:Y:S01]  /*3f20*/  R2UR UR5, R73 ;  /* 0x00000000490572ca */ /* 0x000fe200000e0000 */
[----:B------:R-:W-:Y:S02]  /*3f30*/  VIADD R74, R74, 0x804 ;  /* 0x000008044a4a7836 */ /* 0x000fe40000000000 */
[----:B------:R-:W-:Y:S01]  /*3f40*/  VIADD R18, R10, 0x604 ;  /* 0x000006040a127836 */ /* 0x000fe20000000000 */
[----:B------:R-:W4:Y:S01]  /*3f50*/  LDL.64 R72, [R1+0x110] ;  /* 0x0001100001487983 */ /* 0x000f220000100a00 */
[----:B------:R-:W-:Y:S01]  /*3f60*/  IMAD.MOV.U32 R19, RZ, RZ, R11 ;  /* 0x000000ffff137224 */ /* 0x000fe200078e000b */
[----:B------:R-:W-:-:S02]  /*3f70*/  WARPGROUP.DEPBAR.LE gsb0, 0x0 ;  /* 0x00008000000079c5 */ /* 0x000fc40000010000 */
[----:B------:R-:W-:-:S06]  /*3f80*/  WARPGROUP.ARRIVE ;  /* 0x00000000000079c5 */ /* 0x000fcc0000000000 */
[----:B------:R-:W-:Y:S01]  /*3f90*/  HGMMA.64x96x16.F32 R24, gdesc[UR4], R24, gsb0 ;  /* 0x01600000041879f0 */ /* 0x000fe20008000818 */
[----:B------:R-:W-:Y:S02]  /*3fa0*/  R2UR UR6, R18 ;  /* 0x00000000120672ca */ /* 0x000fe400000e0000 */
[----:B------:R-:W-:Y:S02]  /*3fb0*/  R2UR UR7, R19 ;  /* 0x00000000130772ca */ /* 0x000fe400000e0000 */
[----:B------:R-:W-:Y:S01]  /*3fc0*/  R2UR UR4, R74 ;  /* 0x000000004a0472ca */ /* 0x000fe200000e0000 */
[----:B------:R-:W5:Y:S01]  /*3fd0*/  LDL.64 R18, [R1+0x110] ;  /* 0x0001100001127983 */ /* 0x000f620000100a00 */
        /* <DEDUP_REMOVED lines=21> */
[----:B------:R-:W0:Y:S01]  /*4130*/  S2R R78, SR_TID.X ;  /* 0x00000000004e7919 */ /* 0x000e220000002100 */
[----:B---3--:R-:W-:Y:S02]  /*4140*/  VIADD R14, R14, 0xc02 ;  /* 0x00000c020e0e7836 */ /* 0x008fe40000000000 */
[----:B------:R-:W-:-:S02]  /*4150*/  VIADD R12, R10, 0x902 ;  /* 0x000009020a0c7836 */ /* 0x000fc40000000000 */
[----:B------:R-:W-:Y:S01]  /*4160*/  IMAD.MOV.U32 R13, RZ, RZ, R11 ;  /* 0x000000ffff0d7224 */ /* 0x000fe200078e000b */
[----:B------:R-:W-:Y:S02]  /*4170*/  WARPGROUP.DEPBAR.LE gsb0, 0x0 ;  /* 0x00008000000079c5 */ /* 0x000fe40000010000 */
[----:B------:R-:W-:-:S06]  /*4180*/  WARPGROUP.ARRIVE ;  /* 0x00000000000079c5 */ /* 0x000fcc0000000000 */
[----:B------:R-:W-:Y:S01]  /*4190*/  HGMMA.64x96x16.F32 R24, gdesc[UR4], R24, gsb0 ;  /* 0x01600000041879f0 */ /* 0x000fe20008000818 */
[----:B0-----:R-:W-:-:S04]  /*41a0*/  LOP3.LUT R78, R78, 0x7f, RZ, 0xc0, !PT ;  /* 0x0000007f4e4e7812 */ /* 0x001fc800078ec0ff */
[----:B------:R-:W-:Y:S02]  /*41b0*/  ISETP.NE.AND P0, PT, R78, RZ, PT ;  /* 0x000000ff4e00720c */ /* 0x000fe40003f05270 */
[----:B------:R-:W-:-:S11]  /*41c0*/  R2UR UR6, R12 ;  /* 0x000000000c0672ca */ /* 0x000fd600000e0000 */
        /* <DEDUP_REMOVED lines=8> */
[----:B-----5:R-:W-:Y:S02]  /*4250*/  VIADD R18, R18, 0xc04 ;  /* 0x00000c0412127836 */ /* 0x020fe40000000000 */
        /* <DEDUP_REMOVED lines=10> */
[----:B----4-:R-:W-:Y:S01]  /*4300*/  VIADD R72, R72, 0xc06 ;  /* 0x00000c0648487836 */ /* 0x010fe20000000000 */
[----:B------:R-:W-:Y:S02]  /*4310*/  R2UR UR6, R10 ;  /* 0x000000000a0672ca */ /* 0x000fe400000e0000 */
[----:B------:R-:W-:Y:S02]  /*4320*/  R2UR UR7, R11 ;  /* 0x000000000b0772ca */ /* 0x000fe400000e0000 */
[----:B------:R-:W-:Y:S02]  /*4330*/  R2UR UR4, R72 ;  /* 0x00000000480472ca */ /* 0x000fe400000e0000 */
[----:B------:R-:W-:Y:S01]  /*4340*/  R2UR UR5, R73 ;  /* 0x00000000490572ca */ /* 0x000fe200000e0000 */
[----:B------:R-:W0:Y:S01]  /*4350*/  S2R R78, SR_TID.X ;  /* 0x00000000004e7919 */ /* 0x000e220000002100 */
[----:B------:R-:W-:Y:S01]  /*4360*/  STL [R1+0x90], R0 ;  /* 0x0000900001007387 */ /* 0x000fe20000100800 */
[----:B------:R-:W-:-:S02]  /*4370*/  WARPGROUP.DEPBAR.LE gsb0, 0x0 ;  /* 0x00008000000079c5 */ /* 0x000fc40000010000 */
[----:B------:R-:W-:-:S08]  /*4380*/  WARPGROUP.ARRIVE ;  /* 0x00000000000079c5 */ /* 0x000fd00000000000 */
[----:B------:R-:W-:Y:S01]  /*4390*/  HGMMA.64x96x16.F32 R24, gdesc[UR4], R24, gsb0 ;  /* 0x01600000041879f0 */ /* 0x000fe20008000818 */
[----:B--2---:R-:W-:Y:S01]  /*43a0*/  @!P0 MOV R21, R20 ;  /* 0x0000001400158202 */ /* 0x004fe20000000f00 */
[----:B------:R-:W-:Y:S04]  /*43b0*/  STL [R1+0x90], R0 ;  /* 0x0000900001007387 */ /* 0x000fe80000100800 */
[----:B------:R-:W-:Y:S01]  /*43c0*/  STL [R1+0x90], R0 ;  /* 0x0000900001007387 */ /* 0x000fe20000100800 */
[----:B---3--:R-:W-:-:S03]  /*43d0*/  @!P0 IMAD R76, R76, 0x8, R21 ;  /* 0x000000084c4c8824 */ /* 0x008fc600078e0215 */
[----:B------:R-:W-:Y:S01]  /*43e0*/  STL [R1+0x90], R0 ;  /* 0x0000900001007387 */ /* 0x000fe20000100800 */
[----:B0-----:R-:W-:-:S03]  /*43f0*/  SHF.R.U32.HI R77, RZ, 0x7, R78 ;  /* 0x00000007ff4d7819 */ /* 0x001fc6000001164e */
[----:B------:R-:W-:Y:S04]  /*4400*/  STL [R1+0x90], R0 ;  /* 0x0000900001007387 */ /* 0x000fe80000100800 */
[----:B------:R-:W-:Y:S04]  /*4410*/  STL [R1+0x90], R0 ;  /* 0x0000900001007387 */ /* 0x000fe80000100800 */
[----:B------:R-:W-:Y:S01]  /*4420*/  STL [R1+0x90], R0 ;  /* 0x0000900001007387 */ /* 0x000fe20000100800 */
[----:B------:R-:W-:-:S03]  /*4430*/  IADD3 R18, -R77, 0xb, RZ ;  /* 0x0000000b4d127810 */ /* 0x000fc60007ffe1ff */
        /* <DEDUP_REMOVED lines=13> */
[----:B------:R-:W2:Y:S04]  /*4510*/  LDL R78, [R1+0x13c] ;  /* 0x00013c00014e7983 */ /* 0x000ea80000100800 */
[----:B------:R-:W3:Y:S04]  /*4520*/  LDL R77, [R1+0x70] ;  /* 0x00007000014d7983 */ /* 0x000ee80000100800 */
[----:B-1----:R-:W4:Y:S04]  /*4530*/  LDL.64 R10, [R1+0x170] ;  /* 0x00017000010a7983 */ /* 0x002f280000100a00 */
[----:B------:R-:W5:Y:S04]  /*4540*/  LDL R76, [R1+0x168] ;  /* 0x00016800014c7983 */ /* 0x000f680000100800 */
[----:B------:R-:W5:Y:S04]  /*4550*/  LDL.128 R12, [R1+0x140] ;  /* 0x00014000010c7983 */ /* 0x000f680000100c00 */
[----:B------:R-:W2:Y:S04]  /*4560*/  LDL.128 R72, [R1+0x150] ;  /* 0x0001500001487983 */ /* 0x000ea80000100c00 */
[----:B----4-:R-:W4:Y:S04]  /*4570*/  LD.E R21, desc[UR40][R10.64] ;  /* 0x000000280a157980 */ /* 0x010f28000c101900 */
[----:B------:R-:W5:Y:S01]  /*4580*/  LDL.64 R10, [R1+0x160] ;  /* 0x00016000010a7983 */ /* 0x000f620000100a00 */
[----:B--2---:R-:W-:Y:S01]  /*4590*/  ISETP.GE.AND P2, PT, R73, 0x1, PT ;  /* 0x000000014900780c */ /* 0x004fe20003f46270 */
[----:B------:R-:W-:-:S02]  /*45a0*/  UMOV UR4, 0xffffffa0 ;  /* 0xffffffa000047882 */ /* 0x000fc40000000000 */
[----:B------:R-:W-:Y:S01]  /*45b0*/  UIMAD UR4, UR49, UR4, 0x60 ;  /* 0x00000060310474a4 */ /* 0x000fe2000f8e0204 */
[----:B------:R-:W-:Y:S05]  /*45c0*/  BSSY B0, `(.L_x_3237) ;  /* 0x00000a3000007945 */ /* 0x000fea0003800000 */
[----:B------:R-:W-:Y:S02]  /*45d0*/  VIADD R72, R72, UR4 ;  /* 0x0000000448487c36 */ /* 0x000fe40008000000 */
[-C--:B----4-:R-:W-:Y:S01]  /*45e0*/  FMUL.FTZ R20, R27, R21.reuse ;  /* 0x000000151b147220 */ /* 0x090fe20000410000 */
[----:B------:R-:W-:Y:S01]  /*45f0*/  SHF.R.S32.HI R27, RZ, 0x1f, R78 ;  /* 0x0000001fff1b7819 */ /* 0x000fe2000001144e */
[-C--:B------:R-:W-:Y:S01]  /*4600*/  FMUL.FTZ R19, R24, R21.reuse ;  /* 0x0000001518137220 */ /* 0x080fe20000410000 */
[-C--:B------:R-:W-:Y:S01]  /*4610*/  FMUL.FTZ R24, R25, R21.reuse ;  /* 0x0000001519187220 */ /* 0x080fe20000410000 */
[-C--:B------:R-:W-:Y:S01]  /*4620*/  FMUL.FTZ R25, R28, R21.reuse ;  /* 0x000000151c197220 */ /* 0x080fe20000410000 */
[----:B------:R-:W-:Y:S01]  /*4630*/  LEA.HI R28, R27, R78, RZ, 0x7 ;  /* 0x0000004e1b1c7211 */ /* 0x000fe200078f38ff */
[----:B------:R-:W-:-:S03]  /*4640*/  FMUL.FTZ R92, R29, R21 ;  /* 0x000000151d5c7220 */ /* 0x000fc60000410000 */
[----:B------:R-:W-:Y:S01]  /*4650*/  LOP3.LUT R29, R28, 0xffffff80, RZ, 0xc0, !PT ;  /* 0xffffff801c1d7812 */ /* 0x000fe200078ec0ff */
[----:B------:R-:W-:-:S04]  /*4660*/  FMUL.FTZ R141, R30, R21 ;  /* 0x000000151e8d7220 */ /* 0x000fc80000410000 */
[----:B------:R-:W-:Y:S02]  /*4670*/  IMAD.IADD R29, R78, 0x1, -R29 ;  /* 0x000000014e1d7824 */ /* 0x000fe400078e0a1d */
[----:B------:R-:W-:-:S03]  /*4680*/  FMUL.FTZ R98, R32, R21 ;  /* 0x0000001520627220 */ /* 0x000fc60000410000 */
[----:B------:R-:W-:Y:S01]  /*4690*/  SHF.R.S32.HI R30, RZ, 0x1f, R29 ;  /* 0x0000001fff1e7819 */ /* 0x000fe2000001141d */
[----:B------:R-:W-:-:S03]  /*46a0*/  FMUL.FTZ R96, R36, R21 ;  /* 0x0000001524607220 */ /* 0x000fc60000410000 */
[----:B------:R-:W-:Y:S01]  /*46b0*/  LEA.HI R32, R30, R29, RZ, 0x2 ;  /* 0x0000001d1e207211 */ /* 0x000fe200078f10ff */
[-C--:B------:R-:W-:Y:S01]  /*46c0*/  FMUL.FTZ R139, R34, R21.reuse ;  /* 0x00000015228b7220 */ /* 0x080fe20000410000 */
[-C--:B------:R-:W-:Y:S01]  /*46d0*/  FMUL.FTZ R133, R43, R21.reuse ;  /* 0x000000152b857220 */ /* 0x080fe20000410000 */
[----:B------:R-:W-:Y:S02]  /*46e0*/  LEA.HI R36, R27, R78, RZ, 0x2 ;  /* 0x0000004e1b247211 */ /* 0x000fe400078f10ff */
[--C-:B------:R-:W-:Y:S02]  /*46f0*/  SHF.R.S32.HI R34, RZ, 0x2, R32.reuse ;  /* 0x00000002ff227819 */ /* 0x100fe40000011420 */
[----:B------:R-:W-:Y:S01]  /*4700*/  SHF.R.S32.HI R43, RZ, 0x1f, R32 ;  /* 0x0000001fff2b7819 */ /* 0x000fe20000011420 */
[----:B------:R-:W-:Y:S01]  /*4710*/  FMUL.FTZ R88, R49, R21 ;  /* 0x0000001531587220 */ /* 0x000fe20000410000 */
[----:B------:R-:W-:Y:S02]  /*4720*/  LOP3.LUT R49, R36, 0xfffffffc, RZ, 0xc0, !PT ;  /* 0xfffffffc24317812 */ /* 0x000fe400078ec0ff */
[----:B------:R-:W-:-:S02]  /*4730*/  LEA.HI R36, R43, R34, RZ, 0x3 ;  /* 0x000000222b247211 */ /* 0x000fc400078f18ff */
[----:B------:R-:W-:Y:S01]  /*4740*/  SHF.R.S32.HI R43, RZ, 0x7, R28 ;  /* 0x00000007ff2b7819 */ /* 0x000fe2000001141c */
[----:B------:R-:W-:Y:S01]  /*4750*/  FMUL.FTZ R137, R38, R21 ;  /* 0x0000001526897220 */ /* 0x000fe20000410000 */
[----:B------:R-:W-:Y:S01]  /*4760*/  LEA.HI R30, R30, R29, RZ, 0x5 ;  /* 0x0000001d1e1e7211 */ /* 0x000fe200078f28ff */
[----:B------:R-:W-:Y:S01]  /*4770*/  IMAD.IADD R38, R78, 0x1, -R49 ;  /* 0x000000014e267824 */ /* 0x000fe200078e0a31 */
[----:B------:R-:W-:Y:S02]  /*4780*/  LOP3.LUT R49, R36, 0xfffffff8, RZ, 0xc0, !PT ;  /* 0xfffffff824317812 */ /* 0x000fe400078ec0ff */
[----:B------:R-:W-:Y:S02]  /*4790*/  LEA.HI R28, R28, R43, RZ, 0x1 ;  /* 0x0000002b1c1c7211 */ /* 0x000fe400078f08ff */
[----:B------:R-:W-:Y:S01]  /*47a0*/  SHF.R.S32.HI R30, RZ, 0x5, R30 ;  /* 0x00000005ff1e7819 */ /* 0x000fe2000001141e */
[----:B------:R-:W-:Y:S01]  /*47b0*/  IMAD.IADD R49, R34, 0x1, -R49 ;  /* 0x0000000122317824 */ /* 0x000fe200078e0a31 */
[----:B------:R-:W-:-:S02]  /*47c0*/  LOP3.LUT R28, R28, 0x3fffffe, RZ, 0xc0, !PT ;  /* 0x03fffffe1c1c7812 */ /* 0x000fc400078ec0ff */
[----:B------:R-:W-:Y:S01]  /*47d0*/  LEA.HI R34, R38, R38, RZ, 0x1 ;  /* 0x0000002626227211 */ /* 0x000fe200078f08ff */
[----:B---3--:R-:W-:Y:S01]  /*47e0*/  IMAD R30, R77, 0x8, R30 ;  /* 0x000000084d1e7824 */ /* 0x008fe200078e021e */
[----:B-----5:R-:W-:Y:S01]  /*47f0*/  ISETP.NE.AND P1, PT, R10, 0x1, PT ;  /* 0x000000010a00780c */ /* 0x020fe20003f25270 */
        /* <DEDUP_REMOVED lines=8> */
[----:B------:R-:W-:Y:S01]  /*4880*/  IMAD.U32 R34, RZ, RZ, UR49 ;  /* 0x00000031ff227e24 */ /* 0x000fe2000f8e00ff */
[----:B------:R-:W-:Y:S01]  /*4890*/  LOP3.LUT R32, R32, 0x7ffffffc, RZ, 0xc0, !PT ;  /* 0x7ffffffc20207812 */ /* 0x000fe200078ec0ff */
[-C--:B------:R-:W-:Y:S02]  /*48a0*/  FMUL.FTZ R150, R33, R21.reuse ;  /* 0x0000001521967220 */ /* 0x080fe40000410000 */
[----:B------:R-:W1:Y:S01]  /*48b0*/  SHFL.IDX PT, R38, R30, RZ, 0x1c1f ;  /* 0x001c1fff1e267589 */ /* 0x000e6200000e0000 */
[----:B------:R-:W-:Y:S02]  /*48c0*/  IMAD R34, R34, -0x60, R13 ;  /* 0xffffffa022227824 */ /* 0x000fe400078e020d */
[-C--:B------:R-:W-:Y:S01]  /*48d0*/  FMUL.FTZ R33, R35, R21.reuse ;  /* 0x0000001523217220 */ /* 0x080fe20000410000 */
        /* <DEDUP_REMOVED lines=34> */
[----:B------:R-:W-:Y:S02]  /*4b00*/  VIADD R29, R34, 0x61 ;  /* 0x00000061221d7836 */ /* 0x000fe40000000000 */
[----:B------:R-:W-:Y:S01]  /*4b10*/  FMUL.FTZ R21, R71, R21 ;  /* 0x0000001547157220 */ /* 0x000fe20000410000 */
[----:B------:R-:W0:Y:S01]  /*4b20*/  MUFU.TANH R19, R19 ;  /* 0x0000001300137308 */ /* 0x000e220000002400 */
[----:B------:R-:W-:Y:S02]  /*4b30*/  IMAD R43, R32, -0x2, R29 ;  /* 0xfffffffe202b7824 */ /* 0x000fe400078e021d */
[----:B------:R-:W-:Y:S02]  /*4b40*/  VIADD R29, R34, 0x60 ;  /* 0x00000060221d7836 */ /* 0x000fe40000000000 */
[----:B------:R-:W-:-:S03]  /*4b50*/  IMAD.IADD R34, R43, 0x1, -R12 ;  /* 0x000000012b227824 */ /* 0x000fc600078e0a0c */
[----:B------:R-:W2:Y:S01]  /*4b60*/  MUFU.TANH R24, R24 ;  /* 0x0000001800187308 */ /* 0x000ea20000002400 */
[----:B------:R-:W-:-:S07]  /*4b70*/  LOP3.LUT R43, RZ, R14, RZ, 0x33, !PT ;  /* 0x0000000eff2b7212 */ /* 0x000fce00078e33ff */
[----:B------:R-:W3:Y:S01]  /*4b80*/  MUFU.TANH R18, R18 ;  /* 0x0000001200127308 */ /* 0x000ee20000002400 */
[----:B------:R-:W-:-:S07]  /*4b90*/  IMAD R36, R32, -0x2, R29 ;  /* 0xfffffffe20247824 */ /* 0x000fce00078e021d */
[----:B------:R-:W4:Y:S01]  /*4ba0*/  MUFU.TANH R20, R20 ;  /* 0x0000001400147308 */ /* 0x000f220000002400 */
        /* <DEDUP_REMOVED lines=43> */
[----:B------:R-:W0:Y:S08]  /*4e60*/  MUFU.TANH R11, R11 ;  /* 0x0000000b000b7308 */ /* 0x000e300000002400 */
[----:B------:R-:W0:Y:S01]  /*4e70*/  MUFU.TANH R21, R21 ;  /* 0x0000001500157308 */ /* 0x000e220000002400 */
[----:B------:R-:W-:-:S02]  /*4e80*/  IMAD.U32 R51, RZ, RZ, UR4 ;  /* 0x00000004ff337e24 */ /* 0x000fc4000f8e00ff */
[----:B------:R-:W-:Y:S01]  /*4e90*/  IMAD.IADD R43, R34, 0x1, R43 ;  /* 0x00000001222b7824 */ /* 0x000fe200078e022b */
[----:B-1----:R-:W-:Y:S01]  /*4ea0*/  VIADDMNMX R14, R38, R49, R36, PT ;  /* 0x00000031260e7246 */ /* 0x002fe20003800124 */
[----:B------:R-:W-:Y:S02]  /*4eb0*/  IMAD R34, R32, -0x2, R51 ;  /* 0xfffffffe20227824 */ /* 0x000fe400078e0233 */
        /* <DEDUP_REMOVED lines=12> */
.L_x_3240:
[----:B------:R-:W-:-:S13]  /*4f80*/  ISETP.NE.AND P1, PT, R73, 0x1, PT ;  /* 0x000000014900780c */ /* 0x000fda0003f25270 */
[----:B------:R-:W-:-:S05]  /*4f90*/  @P1 IMAD.HI.U32 R32, R29, R74, RZ ;  /* 0x0000004a1d201227 */ /* 0x000fca00078e00ff */
[----:B------:R-:W-:-:S07]  /*4fa0*/  @P1 SHF.R.U32.HI R29, RZ, R75, R32 ;  /* 0x0000004bff1d1219 */ /* 0x000fce0000011620 */
.L_x_3241:
[----:B------:R-:W-:Y:S05]  /*4fb0*/  BSYNC B1 ;  /* 0x0000000000017941 */ /* 0x000fea0003800000 */
.L_x_3239:
[----:B------:R-:W-:-:S05]  /*4fc0*/  IMAD R32, R29, R73, R34 ;  /* 0x000000491d207224 */ /* 0x000fca00078e0222 */
[----:B------:R-:W-:Y:S02]  /*4fd0*/  VIMNMX R15, R15, R32, !PT ;  /* 0x000000200f0f7248 */ /* 0x000fe40007fe0100 */
[----:B------:R-:W-:-:S07]  /*4fe0*/  VIADDMNMX R14, R32, R73, R14, PT ;  /* 0x00000049200e7246 */ /* 0x000fce000380010e */
.L_x_3238:
[----:B------:R-:W-:Y:S05]  /*4ff0*/  BSYNC B0 ;  /* 0x0000000000007941 */ /* 0x000fea0003800000 */
.L_x_3237:
        /* <DEDUP_REMOVED lines=13> */
[----:B0-----:R-:W-:-:S02]  /*50d0*/  FSEL R92, R92, -INF , !P3 ;  /* 0xff8000005c5c7808 */ /* 0x001fc40005800000 */
[C---:B------:R-:W-:Y:S02]  /*50e0*/  ISETP.LT.OR P4, PT, R14.reuse, 0x9, P4 ;  /* 0x000000090e00780c */ /* 0x040fe40002781670 */
        /* <DEDUP_REMOVED lines=116> */
.L_x_3245:
[----:B------:R-:W-:-:S13]  /*5830*/  ISETP.NE.AND P6, PT, R73, 0x1, PT ;  /* 0x000000014900780c */ /* 0x000fda0003fc5270 */
[----:B------:R-:W-:-:S05]  /*5840*/  @P6 IMAD.HI.U32 R74, R12, R74, RZ ;  /* 0x0000004a0c4a6227 */ /* 0x000fca00078e00ff */
[----:B------:R-:W-:-:S07]  /*5850*/  @P6 SHF.R.U32.HI R12, RZ, R75, R74 ;  /* 0x0000004bff0c6219 */ /* 0x000fce000001164a */
.L_x_3246:
[----:B------:R-:W-:Y:S05]  /*5860*/  BSYNC B1 ;  /* 0x0000000000017941 */ /* 0x000fea0003800000 */
.L_x_3244:
[----:B------:R-:W-:-:S05]  /*5870*/  IMAD R12, R12, R73, R34 ;  /* 0x000000490c0c7224 */ /* 0x000fca00078e0222 */
[----:B------:R-:W-:Y:S02]  /*5880*/  VIADDMNMX R14, R12, R73, R14, PT ;  /* 0x000000490c0e7246 */ /* 0x000fe4000380010e */
[----:B------:R-:W-:-:S07]  /*5890*/  VIMNMX R15, R15, R12, !PT ;  /* 0x0000000c0f0f7248 */ /* 0x000fce0007fe0100 */
.L_x_3243:
[----:B------:R-:W-:Y:S05]  /*58a0*/  BSYNC B0 ;  /* 0x0000000000007941 */ /* 0x000fea0003800000 */
.L_x_3242:
[----:B------:R-:W-:Y:S01]  /*58b0*/  ISETP.GT.AND P1, PT, R15, 0x1, !P1 ;  /* 0x000000010f00780c */ /* 0x000fe20004f24270 */
[----:B------:R-:W2:Y:S01]  /*58c0*/  LDL R34, [R1+0x2c4] ;  /* 0x0002c40001227983 */ /* 0x000ea20000100800 */
[----:B------:R-:W-:Y:S02]  /*58d0*/  ISETP.NE.AND P6, PT, R29, RZ, PT ;  /* 0x000000ff1d00720c */ /* 0x000fe40003fc5270 */
[----:B------:R-:W-:Y:S01]  /*58e0*/  ISETP.LT.OR P1, PT, R14, 0x2, P1 ;  /* 0x000000020e00780c */ /* 0x000fe20000f21670 */
[----:B------:R-:W3:Y:S01]  /*58f0*/  LDL R36, [R1+0x2b4] ;  /* 0x0002b40001247983 */ /* 0x000ee20000100800 */
[----:B------:R-:W-:Y:S02]  /*5900*/  ISETP.GT.AND P2, PT, R15, 0x8, !P2 ;  /* 0x000000080f00780c */ /* 0x000fe40005744270 */
[----:B------:R-:W-:Y:S01]  /*5910*/  FSEL R29, R20, -INF , !P1 ;  /* 0xff800000141d7808 */ /* 0x000fe20004800000 */
[----:B------:R-:W4:Y:S01]  /*5920*/  LDL R43, [R1+0x218] ;  /* 0x00021800012b7983 */ /* 0x000f220000100800 */
[----:B------:R-:W-:-:S02]  /*5930*/  ISETP.NE.AND P1, PT, R32, RZ, PT ;  /* 0x000000ff2000720c */ /* 0x000fc40003f25270 */
[C---:B------:R-:W-:Y:S01]  /*5940*/  ISETP.LT.OR P2, PT, R14.reuse, 0x9, P2 ;  /* 0x000000090e00780c */ /* 0x040fe20001741670 */
[----:B------:R-:W5:Y:S01]  /*5950*/  LDL R32, [R1+0x270] ;  /* 0x0002700001207983 */ /* 0x000f620000100800 */
[----:B------:R-:W-:Y:S02]  /*5960*/  ISETP.GT.AND P1, PT, R15, 0x9, !P1 ;  /* 0x000000090f00780c */ /* 0x000fe40004f24270 */
[----:B------:R-:W-:Y:S01]  /*5970*/  FSEL R141, R141, -INF , !P2 ;  /* 0xff8000008d8d7808 */ /* 0x000fe20005000000 */
[----:B------:R-:W4:Y:S01]  /*5980*/  LDL R30, [R1+0x2a8] ;  /* 0x0002a800011e7983 */ /* 0x000f220000100800 */
[----:B------:R-:W-:Y:S02]  /*5990*/  ISETP.LT.OR P1, PT, R14, 0xa, P1 ;  /* 0x0000000a0e00780c */ /* 0x000fe40000f21670 */
[----:B------:R-:W-:Y:S01]  /*59a0*/  ISETP.NE.AND P2, PT, R40, RZ, PT ;  /* 0x000000ff2800720c */ /* 0x000fe20003f45270 */
[----:B------:R-:W4:Y:S01]  /*59b0*/  LDL R60, [R1+0x274] ;  /* 0x00027400013c7983 */ /* 0x000f220000100800 */
[----:B------:R-:W-:-:S02]  /*59c0*/  FSEL R31, R31, -INF , !P1 ;  /* 0xff8000001f1f7808 */ /* 0x000fc40004800000 */
[----:B------:R-:W-:Y:S01]  /*59d0*/  ISETP.NE.AND P1, PT, R25, RZ, PT ;  /* 0x000000ff1900720c */ /* 0x000fe20003f25270 */
[----:B------:R-:W4:Y:S01]  /*59e0*/  LDL R62, [R1+0x278] ;  /* 0x00027800013e7983 */ /* 0x000f220000100800 */
[----:B------:R-:W-:Y:S02]  /*59f0*/  FMNMX.FTZ R13, R152, R130, !PT ;  /* 0x00000082980d7209 */ /* 0x000fe40007810000 */
[----:B------:R-:W-:Y:S01]  /*5a00*/  ISETP.GT.AND P1, PT, R15, 0x10, !P1 ;  /* 0x000000100f00780c */ /* 0x000fe20004f24270 */
[----:B------:R-:W4:Y:S01]  /*5a10*/  LDL R64, [R1+0x27c] ;  /* 0x00027c0001407983 */ /* 0x000f220000100800 */
[----:B------:R-:W-:Y:S02]  /*5a20*/  FMNMX.FTZ R13, R100, R13, !PT ;  /* 0x0000000d640d7209 */ /* 0x000fe40007810000 */
[----:B------:R-:W-:Y:S01]  /*5a30*/  ISETP.LT.OR P1, PT, R14, 0x11, P1 ;  /* 0x000000110e00780c */ /* 0x000fe20000f21670 */
[----:B------:R-:W4:Y:S01]  /*5a40*/  LDL R40, [R1+0x280] ;  /* 0x0002800001287983 */ /* 0x000f220000100800 */
[----:B------:R-:W-:-:S02]  /*5a50*/  FMNMX.FTZ R13, R92, R13, !PT ;  /* 0x0000000d5c0d7209 */ /* 0x000fc40007810000 */
[----:B------:R-:W-:Y:S01]  /*5a60*/  FSEL R139, R139, -INF , !P1 ;  /* 0xff8000008b8b7808 */ /* 0x000fe20004800000 */
[----:B------:R-:W4:Y:S01]  /*5a70*/  LDL R66, [R1+0x284] ;  /* 0x0002840001427983 */ /* 0x000f220000100800 */
[----:B------:R-:W-:Y:S02]  /*5a80*/  ISETP.NE.AND P1, PT, R38, RZ, PT ;  /* 0x000000ff2600720c */ /* 0x000fe40003f25270 */
[----:B------:R-:W-:Y:S01]  /*5a90*/  FMNMX.FTZ R13, R98, R13, !PT ;  /* 0x0000000d620d7209 */ /* 0x000fe20007810000 */
[----:B------:R-:W4:Y:S01]  /*5aa0*/  LDL R68, [R1+0x288] ;  /* 0x0002880001447983 */ /* 0x000f220000100800 */
[----:B------:R-:W-:Y:S02]  /*5ab0*/  ISETP.GT.AND P1, PT, R15, 0x11, !P1 ;  /* 0x000000110f00780c */ /* 0x000fe40004f24270 */
[----:B------:R-:W-:Y:S01]  /*5ac0*/  FMNMX.FTZ R13, R150, R13, !PT ;  /* 0x0000000d960d7209 */ /* 0x000fe20007810000 */
[----:B------:R-:W4:Y:S01]  /*5ad0*/  LDL R70, [R1+0x28c] ;  /* 0x00028c0001467983 */ /* 0x000f220000100800 */
[----:B------:R-:W-:-:S02]  /*5ae0*/  ISETP.LT.OR P1, PT, R14, 0x12, P1 ;  /* 0x000000120e00780c */ /* 0x000fc40000f21670 */
[----:B------:R-:W-:Y:S01]  /*5af0*/  FMNMX.FTZ R13, R96, R13, !PT ;  /* 0x0000000d600d7209 */ /* 0x000fe20007810000 */
[----:B------:R-:W4:Y:S01]  /*5b00*/  LDL R72, [R1+0x294] ;  /* 0x0002940001487983 */ /* 0x000f220000100800 */
[----:B------:R-:W-:Y:S02]  /*5b10*/  FSEL R33, R33, -INF , !P1 ;  /* 0xff80000021217808 */ /* 0x000fe40004800000 */
[----:B------:R-:W-:Y:S01]  /*5b20*/  ISETP.GT.AND P1, PT, R15, 0x18, !P2 ;  /* 0x000000180f00780c */ /* 0x000fe20005724270 */
[----:B------:R-:W4:Y:S01]  /*5b30*/  LDL R74, [R1+0x298] ;  /* 0x00029800014a7983 */ /* 0x000f220000100800 */
[----:B------:R-:W-:Y:S02]  /*5b40*/  ISETP.NE.AND P2, PT, R56, RZ, PT ;  /* 0x000000ff3800720c */ /* 0x000fe40003f45270 */
[----:B------:R-:W-:Y:S01]  /*5b50*/  ISETP.LT.OR P1, PT, R14, 0x19, P1 ;  /* 0x000000190e00780c */ /* 0x000fe20000f21670 */
[----:B------:R-:W4:Y:S01]  /*5b60*/  LDL R56, [R1+0x29c] ;  /* 0x00029c0001387983 */ /* 0x000f220000100800 */
[----:B------:R-:W-:-:S02]  /*5b70*/  FMNMX.FTZ R13, R148, R13, !PT ;  /* 0x0000000d940d7209 */ /* 0x000fc40007810000 */
[----:B------:R-:W-:Y:S01]  /*5b80*/  FSEL R137, R137, -INF , !P1 ;  /* 0xff80000089897808 */ /* 0x000fe20004800000 */
[----:B------:R-:W4:Y:S01]  /*5b90*/  LDL R38, [R1+0x2a4] ;  /* 0x0002a40001267983 */ /* 0x000f220000100800 */
[----:B------:R-:W-:Y:S02]  /*5ba0*/  ISETP.GT.AND P1, PT, R15, 0x19, !P6 ;  /* 0x000000190f00780c */ /* 0x000fe40007724270 */
[----:B------:R-:W-:Y:S01]  /*5bb0*/  ISETP.NE.AND P6, PT, R24, RZ, PT ;  /* 0x000000ff1800720c */ /* 0x000fe20003fc5270 */
[----:B------:R-:W4:Y:S01]  /*5bc0*/  LDL R129, [R1+0x2d4] ;  /* 0x0002d40001817983 */ /* 0x000f220000100800 */
[----:B------:R-:W-:Y:S02]  /*5bd0*/  ISETP.LT.OR P1, PT, R14, 0x1a, P1 ;  /* 0x0000001a0e00780c */ /* 0x000fe40000f21670 */
[----:B------:R-:W-:Y:S01]  /*5be0*/  FMNMX.FTZ R13, R94, R13, !PT ;  /* 0x0000000d5e0d7209 */ /* 0x000fe20007810000 */
[----:B------:R-:W4:Y:S01]  /*5bf0*/  LDL.64 R24, [R1+0xa8] ;  /* 0x0000a80001187983 */ /* 0x000f220000100a00 */
        /* <DEDUP_REMOVED lines=22> */
[----:B------:R-:W-:Y:S01]  /*5d60*/  ISETP.NE.AND P1, PT, R48, RZ, PT ;  /* 0x000000ff3000720c */ /* 0x000fe20003f25270 */
[----:B------:R-:W4:Y:S01]  /*5d70*/  LDL R123, [R1+0x2f0] ;  /* 0x0002f000017b7983 */ /* 0x000f220000100800 */
[----:B------:R-:W-:Y:S02]  /*5d80*/  FMNMX.FTZ R13, R86, R13, !PT ;  /* 0x0000000d560d7209 */ /* 0x000fe40007810000 */
[----:B------:R-:W-:Y:S01]  /*5d90*/  ISETP.GT.AND P1, PT, R15, 0x28, !P1 ;  /* 0x000000280f00780c */ /* 0x000fe20004f24270 */
[----:B------:R-:W4:Y:S01]  /*5da0*/  LDL R48, [R1+0x2bc] ;  /* 0x0002bc0001307983 */ /* 0x000f220000100800 */
[----:B------:R-:W-:-:S02]  /*5db0*/  FMNMX.FTZ R13, R166, R13, !PT ;  /* 0x0000000da60d7209 */ /* 0x000fc40007810000 */
[----:B------:R-:W-:Y:S01]  /*5dc0*/  ISETP.LT.OR P1, PT, R14, 0x29, P1 ;  /* 0x000000290e00780c */ /* 0x000fe20000f21670 */
[----:B------:R-:W4:Y:S01]  /*5dd0*/  LDL R122, [R1+0x2f4] ;  /* 0x0002f400017a7983 */ /* 0x000f220000100800 */
[----:B------:R-:W-:Y:S02]  /*5de0*/  FMNMX.FTZ R13, R82, R13, !PT ;  /* 0x0000000d520d7209 */ /* 0x000fe40007810000 */
[----:B------:R-:W-:Y:S01]  /*5df0*/  FSEL R39, R39, -INF , !P1 ;  /* 0xff80000027277808 */ /* 0x000fe20004800000 */
[----:B------:R-:W4:Y:S01]  /*5e00*/  LDL R121, [R1+0x2f8] ;  /* 0x0002f80001797983 */ /* 0x000f220000100800 */
[----:B------:R-:W-:Y:S02]  /*5e10*/  ISETP.NE.AND P1, PT, R50, RZ, PT ;  /* 0x000000ff3200720c */ /* 0x000fe40003f25270 */
[----:B------:R-:W-:Y:S01]  /*5e20*/  FMNMX.FTZ R13, R164, R13, !PT ;  /* 0x0000000da40d7209 */ /* 0x000fe20007810000 */
[----:B------:R-:W4:Y:S01]  /*5e30*/  LDL R50, [R1+0x2b0] ;  /* 0x0002b00001327983 */ /* 0x000f220000100800 */
[----:B------:R-:W-:-:S02]  /*5e40*/  ISETP.GT.AND P1, PT, R15, 0x29, !P1 ;  /* 0x000000290f00780c */ /* 0x000fc40004f24270 */
[----:B------:R-:W-:Y:S01]  /*5e50*/  ISETP.GT.AND P3, PT, R15, 0x50, !P3 ;  /* 0x000000500f00780c */ /* 0x000fe20005f64270 */
[----:B------:R-:W4:Y:S01]  /*5e60*/  LDL R120, [R1+0x300] ;  /* 0x0003000001787983 */ /* 0x000f220000100800 */
[----:B------:R-:W-:Y:S02]  /*5e70*/  ISETP.LT.OR P1, PT, R14, 0x2a, P1 ;  /* 0x0000002a0e00780c */ /* 0x000fe40000f21670 */
[----:B------:R-:W-:Y:S01]  /*5e80*/  FMNMX.FTZ R13, R84, R13, !PT ;  /* 0x0000000d540d7209 */ /* 0x000fe20007810000 */
[----:B------:R-:W4:Y:S01]  /*5e90*/  LDL R119, [R1+0x304] ;  /* 0x0003040001777983 */ /* 0x000f220000100800 */
[----:B------:R-:W-:Y:S02]  /*5ea0*/  FSEL R131, R131, -INF , !P1 ;  /* 0xff80000083837808 */ /* 0x000fe40004800000 */
[----:B------:R-:W-:Y:S01]  /*5eb0*/  ISETP.NE.AND P1, PT, R51, RZ, PT ;  /* 0x000000ff3300720c */ /* 0x000fe20003f25270 */
[----:B------:R-:W4:Y:S01]  /*5ec0*/  LDL R118, [R1+0x308] ;  /* 0x0003080001767983 */ /* 0x000f220000100800 */
[----:B------:R-:W-:-:S02]  /*5ed0*/  ISETP.GT.AND P4, PT, R15, 0x51, !P4 ;  /* 0x000000510f00780c */ /* 0x000fc40006784270 */
[----:B------:R-:W-:Y:S01]  /*5ee0*/  ISETP.GT.AND P1, PT, R15, 0x30, !P1 ;  /* 0x000000300f00780c */ /* 0x000fe20004f24270 */
[----:B------:R-:W4:Y:S01]  /*5ef0*/  LDL R117, [R1+0x30c] ;  /* 0x00030c0001757983 */ /* 0x000f220000100800 */
[C---:B------:R-:W-:Y:S02]  /*5f00*/  ISETP.LT.OR P3, PT, R14.reuse, 0x51, P3 ;  /* 0x000000510e00780c */ /* 0x040fe40001f61670 */
[----:B------:R-:W-:Y:S01]  /*5f10*/  ISETP.LT.OR P1, PT, R14, 0x31, P1 ;  /* 0x000000310e00780c */ /* 0x000fe20000f21670 */
[----:B------:R-:W4:Y:S01]  /*5f20*/  LDL R116, [R1+0x310] ;  /* 0x0003100001747983 */ /* 0x000f220000100800 */
[----:B------:R-:W-:Y:S02]  /*5f30*/  FMNMX.FTZ R13, R80, R13, !PT ;  /* 0x0000000d500d7209 */ /* 0x000fe40007810000 */
[----:B------:R-:W-:Y:S01]  /*5f40*/  FSEL R225, R225, -INF , !P1 ;  /* 0xff800000e1e17808 */ /* 0x000fe20004800000 */
[----:B------:R-:W4:Y:S01]  /*5f50*/  LDL R115, [R1+0x318] ;  /* 0x0003180001737983 */ /* 0x000f220000100800 */
[----:B------:R-:W-:-:S02]  /*5f60*/  ISETP.NE.AND P1, PT, R52, RZ, PT ;  /* 0x000000ff3400720c */ /* 0x000fc40003f25270 */
[C---:B------:R-:W-:Y:S01]  /*5f70*/  ISETP.GT.AND P5, PT, R15.reuse, 0x58, !P5 ;  /* 0x000000580f00780c */ /* 0x040fe20006fa4270 */
[----:B------:R-:W4:Y:S01]  /*5f80*/  LDL R52, [R1+0x2ac] ;  /* 0x0002ac0001347983 */ /* 0x000f220000100800 */
[----:B------:R-:W-:Y:S02]  /*5f90*/  ISETP.GT.AND P1, PT, R15, 0x31, !P1 ;  /* 0x000000310f00780c */ /* 0x000fe40004f24270 */
[C---:B------:R-:W-:Y:S01]  /*5fa0*/  ISETP.LT.OR P4, PT, R14.reuse, 0x52, P4 ;  /* 0x000000520e00780c */ /* 0x040fe20002781670 */
[----:B------:R-:W4:Y:S01]  /*5fb0*/  LDL R114, [R1+0x31c] ;  /* 0x00031c0001727983 */ /* 0x000f220000100800 */
[----:B------:R-:W-:Y:S02]  /*5fc0*/  ISETP.LT.OR P1, PT, R14, 0x32, P1 ;  /* 0x000000320e00780c */ /* 0x000fe40000f21670 */
[----:B------:R-:W-:Y:S01]  /*5fd0*/  FSEL R51, R10, -INF , !P3 ;  /* 0xff8000000a337808 */ /* 0x000fe20005800000 */
[----:B------:R-:W4:Y:S01]  /*5fe0*/  LDL R113, [R1+0x320] ;  /* 0x0003200001717983 */ /* 0x000f220000100800 */
[----:B------:R-:W-:-:S02]  /*5ff0*/  FSEL R41, R41, -INF , !P1 ;  /* 0xff80000029297808 */ /* 0x000fc40004800000 */
[----:B------:R-:W-:Y:S01]  /*6000*/  ISETP.NE.AND P1, PT, R53, RZ, PT ;  /* 0x000000ff3500720c */ /* 0x000fe20003f25270 */
[----:B------:R-:W4:Y:S01]  /*6010*/  LDL R112, [R1+0x324] ;  /* 0x0003240001707983 */ /* 0x000f220000100800 */
[----:B------:R-:W-:Y:S02]  /*6020*/  FMNMX.FTZ R13, R78, R13, !PT ;  /* 0x0000000d4e0d7209 */ /* 0x000fe40007810000 */
[----:B------:R-:W-:Y:S01]  /*6030*/  ISETP.GT.AND P1, PT, R15, 0x38, !P1 ;  /* 0x000000380f00780c */ /* 0x000fe20004f24270 */
[----:B------:R-:W4:Y:S01]  /*6040*/  LDL R111, [R1+0x328] ;  /* 0x00032800016f7983 */ /* 0x000f220000100800 */
[C---:B------:R-:W-:Y:S02]  /*6050*/  ISETP.LT.OR P5, PT, R14.reuse, 0x59, P5 ;  /* 0x000000590e00780c */ /* 0x040fe40002fa1670 */
[----:B------:R-:W-:Y:S01]  /*6060*/  ISETP.LT.OR P1, PT, R14, 0x39, P1 ;  /* 0x000000390e00780c */ /* 0x000fe20000f21670 */
[----:B------:R-:W4:Y:S01]  /*6070*/  LDL R110, [R1+0x32c] ;  /* 0x00032c00016e7983 */ /* 0x000f220000100800 */
[----:B------:R-:W-:-:S02]  /*6080*/  FSEL R53, R28, -INF , !P4 ;  /* 0xff8000001c357808 */ /* 0x000fc40006000000 */
        /* <DEDUP_REMOVED lines=8> */
[----:B------:R-:W-:-:S03]  /*6110*/  ISETP.LT.OR P1, PT, R14, 0x3a, P1 ;  /* 0x0000003a0e00780c */ /* 0x000fc60000f21670 */
[----:B------:R-:W0:Y:S01]  /*6120*/  SHFL.BFLY PT, R13, R10, 0x2, 0x1f ;  /* 0x0c401f000a0d7f89 */ /* 0x000e2200000e0000 */
[----:B------:R-:W-:Y:S02]  /*6130*/  FSEL R45, R45, -INF , !P1 ;  /* 0xff8000002d2d7808 */ /* 0x000fe40004800000 */
[----:B------:R-:W-:Y:S01]  /*6140*/  ISETP.NE.AND P1, PT, R55, RZ, PT ;  /* 0x000000ff3700720c */ /* 0x000fe20003f25270 */
[----:B------:R-:W4:Y:S01]  /*6150*/  LDL R108, [R1+0x338] ;  /* 0x00033800016c7983 */ /* 0x000f220000100800 */
[----:B------:R-:W-:Y:S02]  /*6160*/  FSEL R55, R11, -INF , !P5 ;  /* 0xff8000000b377808 */ /* 0x000fe40006800000 */
[----:B------:R-:W-:Y:S01]  /*6170*/  ISETP.GT.AND P1, PT, R15, 0x40, !P1 ;  /* 0x000000400f00780c */ /* 0x000fe20004f24270 */
[----:B------:R-:W4:Y:S03]  /*6180*/  LDL R107, [R1+0x33c] ;  /* 0x00033c00016b7983 */ /* 0x000f260000100800 */
[----:B------:R-:W-:Y:S01]  /*6190*/  ISETP.LT.OR P1, PT, R14, 0x41, P1 ;  /* 0x000000410e00780c */ /* 0x000fe20000f21670 */
[----:B------:R-:W4:Y:S03]  /*61a0*/  LDL R106, [R1+0x340] ;  /* 0x00034000016a7983 */ /* 0x000f260000100800 */
[----:B------:R-:W-:Y:S01]  /*61b0*/  FSEL R167, R167, -INF , !P1 ;  /* 0xff800000a7a77808 */ /* 0x000fe20004800000 */
[----:B------:R-:W4:Y:S01]  /*61c0*/  LDL R105, [R1+0x344] ;  /* 0x0003440001697983 */ /* 0x000f220000100800 */
[----:B------:R-:W-:-:S02]  /*61d0*/  ISETP.GT.AND P1, PT, R15, 0x41, !P2 ;  /* 0x000000410f00780c */ /* 0x000fc40005724270 */
[----:B------:R-:W-:Y:S01]  /*61e0*/  ISETP.NE.AND P2, PT, R58, RZ, PT ;  /* 0x000000ff3a00720c */ /* 0x000fe20003f45270 */
[----:B------:R-:W4:Y:S01]  /*61f0*/  LDL R104, [R1+0x348] ;  /* 0x0003480001687983 */ /* 0x000f220000100800 */
[C---:B------:R-:W-:Y:S02]  /*6200*/  ISETP.LT.OR P1, PT, R14.reuse, 0x42, P1 ;  /* 0x000000420e00780c */ /* 0x040fe40000f21670 */
[----:B------:R-:W-:Y:S01]  /*6210*/  ISETP.GT.AND P2, PT, R15, 0x49, !P2 ;  /* 0x000000490f00780c */ /* 0x000fe20005744270 */
[----:B------:R-:W4:Y:S01]  /*6220*/  LDL R58, [R1+0x290] ;  /* 0x00029000013a7983 */ /* 0x000f220000100800 */
[----:B------:R-:W-:Y:S02]  /*6230*/  FSEL R47, R47, -INF , !P1 ;  /* 0xff8000002f2f7808 */ /* 0x000fe40004800000 */
[----:B------:R-:W-:Y:S01]  /*6240*/  ISETP.GT.AND P1, PT, R15, RZ, !P6 ;  /* 0x000000ff0f00720c */ /* 0x000fe20007724270 */
[----:B------:R-:W4:Y:S01]  /*6250*/  LDL R103, [R1+0x350] ;  /* 0x0003500001677983 */ /* 0x000f220000100800 */
[----:B------:R-:W-:-:S02]  /*6260*/  ISETP.LT.OR P2, PT, R14, 0x4a, P2 ;  /* 0x0000004a0e00780c */ /* 0x000fc40001741670 */
[----:B------:R-:W-:Y:S01]  /*6270*/  ISETP.LT.OR P1, PT, R14, 0x1, P1 ;  /* 0x000000010e00780c */ /* 0x000fe20000f21670 */
[----:B------:R-:W4:Y:S01]  /*6280*/  LDL R102, [R1+0x354] ;  /* 0x0003540001667983 */ /* 0x000f220000100800 */
[----:B------:R-:W-:Y:S02]  /*6290*/  FSEL R49, R27, -INF , !P2 ;  /* 0xff8000001b317808 */ /* 0x000fe40005000000 */
[----:B------:R-:W-:Y:S01]  /*62a0*/  FSEL R18, R18, -INF , !P1 ;  /* 0xff80000012127808 */ /* 0x000fe20004800000 */
[----:B------:R-:W4:Y:S01]  /*62b0*/  LDL R27, [R1+0x2cc] ;  /* 0x0002cc00011b7983 */ /* 0x000f220000100800 */
[----:B------:R-:W-:Y:S02]  /*62c0*/  ISETP.NE.AND P1, PT, R57, RZ, PT ;  /* 0x000000ff3900720c */ /* 0x000fe40003f25270 */
[----:B------:R-:W-:Y:S01]  /*62d0*/  FMNMX.FTZ R12, R18, R29, !PT ;  /* 0x0000001d120c7209 */ /* 0x000fe20007810000 */
[----:B------:R-:W4:Y:S01]  /*62e0*/  LDL R101, [R1+0x358] ;  /* 0x0003580001657983 */ /* 0x000f220000100800 */
[----:B------:R-:W-:-:S02]  /*62f0*/  ISETP.GT.AND P1, PT, R15, 0x48, !P1 ;  /* 0x000000480f00780c */ /* 0x000fc40004f24270 */
[----:B------:R-:W-:Y:S01]  /*6300*/  FMNMX.FTZ R12, R141, R12, !PT ;  /* 0x0000000c8d0c7209 */ /* 0x000fe20007810000 */
[----:B------:R-:W4:Y:S01]  /*6310*/  LDL R99, [R1+0x360] ;  /* 0x0003600001637983 */ /* 0x000f220000100800 */
[----:B------:R-:W-:Y:S02]  /*6320*/  ISETP.LT.OR P1, PT, R14, 0x49, P1 ;  /* 0x000000490e00780c */ /* 0x000fe40000f21670 */
[----:B------:R-:W-:Y:S01]  /*6330*/  FMNMX.FTZ R12, R31, R12, !PT ;  /* 0x0000000c1f0c7209 */ /* 0x000fe20007810000 */
[----:B------:R-:W4:Y:S01]  /*6340*/  LDL R97, [R1+0x36c] ;  /* 0x00036c0001617983 */ /* 0x000f220000100800 */
[----:B------:R-:W-:Y:S02]  /*6350*/  FSEL R169, R26, -INF , !P1 ;  /* 0xff8000001aa97808 */ /* 0x000fe40004800000 */
[----:B------:R-:W-:Y:S01]  /*6360*/  FMNMX.FTZ R12, R139, R12, !PT ;  /* 0x0000000c8b0c7209 */ /* 0x000fe20007810000 */
[----:B------:R-:W4:Y:S01]  /*6370*/  LDL R26, [R1+0x250] ;  /* 0x00025000011a7983 */ /* 0x000f220000100800 */
[----:B------:R-:W-:-:S02]  /*6380*/  ISETP.NE.AND P6, PT, R19, RZ, PT ;  /* 0x000000ff1300720c */ /* 0x000fc40003fc5270 */
[----:B------:R-:W-:Y:S01]  /*6390*/  FMNMX.FTZ R12, R33, R12, !PT ;  /* 0x0000000c210c7209 */ /* 0x000fe20007810000 */
[----:B------:R-:W4:Y:S01]  /*63a0*/  LDL R95, [R1+0x374] ;  /* 0x00037400015f7983 */ /* 0x000f220000100800 */
[----:B------:R-:W-:Y:S02]  /*63b0*/  ISETP.GT.AND P6, PT, R15, 0x59, !P6 ;  /* 0x000000590f00780c */ /* 0x000fe400077c4270 */
[----:B------:R-:W-:Y:S01]  /*63c0*/  FMNMX.FTZ R12, R137, R12, !PT ;  /* 0x0000000c890c7209 */ /* 0x000fe20007810000 */
[----:B------:R-:W4:Y:S01]  /*63d0*/  LDL R93, [R1+0x37c] ;  /* 0x00037c00015d7983 */ /* 0x000f220000100800 */
[----:B------:R-:W-:Y:S02]  /*63e0*/  ISETP.LT.OR P6, PT, R14, 0x5a, P6 ;  /* 0x0000005a0e00780c */ /* 0x000fe400037c1670 */
[----:B------:R-:W-:Y:S01]  /*63f0*/  FMNMX.FTZ R12, R35, R12, !PT ;  /* 0x0000000c230c7209 */ /* 0x000fe20007810000 */
[----:B------:R-:W4:Y:S01]  /*6400*/  LDL R91, [R1+0x388] ;  /* 0x00038800015b7983 */ /* 0x000f220000100800 */
[----:B------:R-:W-:-:S02]  /*6410*/  FSEL R57, R21, -INF , !P6 ;  /* 0xff80000015397808 */ /* 0x000fc40007000000 */
[----:B------:R-:W-:Y:S01]  /*6420*/  FMNMX.FTZ R12, R37, R12, !PT ;  /* 0x0000000c250c7209 */ /* 0x000fe20007810000 */
[----:B------:R-:W4:Y:S03]  /*6430*/  LDL R89, [R1+0x390] ;  /* 0x0003900001597983 */ /* 0x000f260000100800 */
        /* <DEDUP_REMOVED lines=29> */
[----:B------:R-:W4:Y:S04]  /*6610*/  LDL R59, [R1+0x41c] ;  /* 0x00041c00013b7983 */ /* 0x000f280000100800 */
[----:B------:R-:W-:Y:S04]  /*6620*/  STL.64 [R1+0x230], R10 ;  /* 0x0002300a01007387 */ /* 0x000fe80000100a00 */
[----:B------:R-:W4:Y:S01]  /*6630*/  LDL R19, [R1+0x234] ;  /* 0x0002340001137983 */ /* 0x000f220000100800 */
[----:B0-----:R-:W-:-:S05]  /*6640*/  FMNMX.FTZ R12, R10, R13, !PT ;  /* 0x0000000d0a0c7209 */ /* 0x001fca0007810000 */
[----:B------:R-:W0:Y:S02]  /*6650*/  SHFL.BFLY PT, R13, R12, 0x1, 0x1f ;  /* 0x0c201f000c0d7f89 */ /* 0x000e2400000e0000 */
[----:B0-----:R-:W-:-:S05]  /*6660*/  FMNMX.FTZ R14, R12, R13, !PT ;  /* 0x0000000d0c0e7209 */ /* 0x001fca0007810000 */
[----:B------:R-:W-:Y:S04]  /*6670*/  STL [R1+0x230], R14 ;  /* 0x0002300e01007387 */ /* 0x000fe80000100800 */
[----:B------:R-:W4:Y:S04]  /*6680*/  LDL R13, [R1+0x230] ;  /* 0x00023000010d7983 */ /* 0x000f280000100800 */
[----:B--2---:R0:W-:Y:S04]  /*6690*/  STL [R1+0x2c4], R34 ;  /* 0x0002c42201007387 */ /* 0x0041e80000100800 */
[----:B0-----:R-:W2:Y:S04]  /*66a0*/  LDL R34, [R1+0x42c] ;  /* 0x00042c0001227983 */ /* 0x001ea80000100800 */
[----:B---3--:R0:W-:Y:S04]  /*66b0*/  STL [R1+0x2b4], R36 ;  /* 0x0002b42401007387 */ /* 0x0081e80000100800 */
[----:B0-----:R-:W3:Y:S04]  /*66c0*/  LDL R36, [R1+0x3bc] ;  /* 0x0003bc0001247983 */ /* 0x001ee80000100800 */
[----:B-----5:R0:W-:Y:S04]  /*66d0*/  STL [R1+0x270], R32 ;  /* 0x0002702001007387 */ /* 0x0201e80000100800 */
[----:B----4-:R1:W-:Y:S04]  /*66e0*/  STL [R1+0x2a8], R30 ;  /* 0x0002a81e01007387 */ /* 0x0103e80000100800 */
[----:B0-----:R-:W4:Y:S04]  /*66f0*/  LDL R32, [R1+0x2fc] ;  /* 0x0002fc0001207983 */ /* 0x001f280000100800 */
[----:B-1----:R-:W5:Y:S04]  /*6700*/  LDL R30, [R1+0x368] ;  /* 0x00036800011e7983 */ /* 0x002f680000100800 */
[----:B------:R-:W-:Y:S04]  /*6710*/  STL [R1+0x274], R60 ;  /* 0x0002743c01007387 */ /* 0x000fe80000100800 */
[----:B------:R-:W-:Y:S04]  /*6720*/  STL [R1+0x278], R62 ;  /* 0x0002783e01007387 */ /* 0x000fe80000100800 */
        /* <DEDUP_REMOVED lines=16> */
[----:B0-----:R-:W5:Y:S04]  /*6830*/  LDL R40, [R1+0x2e4] ;  /* 0x0002e40001287983 */ /* 0x001f680000100800 */
[----:B-1----:R-:W4:Y:S04]  /*6840*/  LDL R28, [R1+0x3d8] ;  /* 0x0003d800011c7983 */ /* 0x002f280000100800 */
[----:B------:R-:W5:Y:S04]  /*6850*/  LDL R38, [R1+0x34c] ;  /* 0x00034c0001267983 */ /* 0x000f680000100800 */
[----:B------:R-:W5:Y:S04]  /*6860*/  LDL R74, [R1+0x3d4] ;  /* 0x0003d400014a7983 */ /* 0x000f680000100800 */
[----:B------:R-:W5:Y:S04]  /*6870*/  LDL R72, [R1+0x3e0] ;  /* 0x0003e00001487983 */ /* 0x000f680000100800 */
[----:B------:R-:W5:Y:S04]  /*6880*/  LDL R70, [R1+0x3e8] ;  /* 0x0003e80001467983 */ /* 0x000f680000100800 */
[----:B------:R-:W5:Y:S04]  /*6890*/  LDL R68, [R1+0x3f0] ;  /* 0x0003f00001447983 */ /* 0x000f680000100800 */
[----:B------:R-:W-:Y:S04]  /*68a0*/  STL [R1+0x290], R58 ;  /* 0x0002903a01007387 */ /* 0x000fe80000100800 */
[----:B------:R-:W5:Y:S04]  /*68b0*/  LDL R66, [R1+0x3fc] ;  /* 0x0003fc0001427983 */ /* 0x000f680000100800 */
[----:B------:R-:W5:Y:S04]  /*68c0*/  LDL R64, [R1+0x404] ;  /* 0x0004040001407983 */ /* 0x000f680000100800 */
[----:B------:R0:W-:Y:S04]  /*68d0*/  STL [R1+0x2cc], R27 ;  /* 0x0002cc1b01007387 */ /* 0x0001e80000100800 */
[----:B------:R-:W5:Y:S04]  /*68e0*/  LDL R62, [R1+0x40c] ;  /* 0x00040c00013e7983 */ /* 0x000f680000100800 */
[----:B------:R-:W5:Y:S04]  /*68f0*/  LDL R60, [R1+0x418] ;  /* 0x00041800013c7983 */ /* 0x000f680000100800 */
[----:B0-----:R-:W4:Y:S04]  /*6900*/  LDL R27, [R1+0x448] ;  /* 0x00044800011b7983 */ /* 0x001f280000100800 */
        /* <DEDUP_REMOVED lines=8> */
[----:B------:R-:W0:Y:S02]  /*6990*/  SHFL.BFLY PT, R10, R19, 0x2, 0x1f ;  /* 0x0c401f00130a7f89 */ /* 0x000e2400000e0000 */
[----:B0-----:R-:W-:-:S05]  /*69a0*/  FMNMX.FTZ R10, R10, R19, !PT ;  /* 0x000000130a0a7209 */ /* 0x001fca0007810000 */
[----:B------:R-:W0:Y:S01]  /*69b0*/  SHFL.BFLY PT, R11, R10, 0x1, 0x1f ;  /* 0x0c201f000a0b7f89 */ /* 0x000e2200000e0000 */
[----:B------:R0:W-:Y:S01]  /*69c0*/  BAR.SYNC.DEFER_BLOCKING R7, 0x100 ;  /* 0x000400070000751d */ /* 0x0001e20000010000 */
[----:B------:R-:W-:Y:S01]  /*69d0*/  FMUL.FTZ R12, R26, R13 ;  /* 0x0000000d1a0c7220 */ /* 0x000fe20000410000 */
[----:B------:R-:W-:-:S04]  /*69e0*/  FSETP.NEU.FTZ.AND P1, PT, R13, -INF , PT ;  /* 0xff8000000d00780b */ /* 0x000fc80003f3d000 */
[----:B------:R-:W-:Y:S02]  /*69f0*/  FSEL R15, R12, RZ, P1 ;  /* 0x000000ff0c0f7208 */ /* 0x000fe40000800000 */
[----:B0-----:R-:W-:-:S04]  /*6a00*/  FMNMX.FTZ R7, R10, R11, !PT ;  /* 0x0000000b0a077209 */ /* 0x001fc80007810000 */
[C---:B------:R-:W-:Y:S01]  /*6a10*/  FSETP.NEU.FTZ.AND P1, PT, R7.reuse, -INF , PT ;  /* 0xff8000000700780b */ /* 0x040fe20003f3d000 */
[----:B------:R-:W-:-:S05]  /*6a20*/  FMUL.FTZ R10, R7, R26 ;  /* 0x0000001a070a7220 */ /* 0x000fca0000410000 */
[----:B------:R-:W-:-:S05]  /*6a30*/  FSEL R10, R10, RZ, P1 ;  /* 0x000000ff0a0a7208 */ /* 0x000fca0000800000 */
[-CC-:B------:R-:W-:Y:S01]  /*6a40*/  FFMA.FTZ R136, R37, R26.reuse, -R10.reuse ;  /* 0x0000001a25887223 */ /* 0x180fe2000001080a */
[-CC-:B------:R-:W-:Y:S01]  /*6a50*/  FFMA.FTZ R132, R35, R26.reuse, -R10.reuse ;  /* 0x0000001a23847223 */ /* 0x180fe2000001080a */
[----:B------:R-:W5:Y:S01]  /*6a60*/  LDL R37, [R1+0x384] ;  /* 0x0003840001257983 */ /* 0x000f620000100800 */
[----:B------:R-:W-:-:S03]  /*6a70*/  FFMA.FTZ R140, R31, R26, -R10 ;  /* 0x0000001a1f8c7223 */ /* 0x000fc6000001080a */
[----:B------:R-:W5:Y:S01]  /*6a80*/  LDL R35, [R1+0x3f4] ;  /* 0x0003f40001237983 */ /* 0x000f620000100800 */
[-CC-:B------:R-:W-:Y:S01]  /*6a90*/  FFMA.FTZ R152, R152, R26.reuse, -R15.reuse ;  /* 0x0000001a98987223 */ /* 0x180fe2000001080f */
[-CC-:B------:R-:W-:Y:S02]  /*6aa0*/  FFMA.FTZ R130, R130, R26.reuse, -R15.reuse ;  /* 0x0000001a82827223 */ /* 0x180fe4000001080f */
[----:B------:R-:W5:Y:S01]  /*6ab0*/  LDL R31, [R1+0x410] ;  /* 0x00041000011f7983 */ /* 0x000f620000100800 */
        /* <DEDUP_REMOVED lines=43> */
[----:B------:R-:W-:Y:S01]  /*6d70*/  IMAD R42, R43, 0xc00, R24 ;  /* 0x00000c002b2a7824 */ /* 0x000fe200078e0218 */
        /* <DEDUP_REMOVED lines=27> */
[----:B------:R-:W-:Y:S08]  /*6f30*/  MUFU.EX2 R152, R152 ;  /* 0x0000009800987308 */ /* 0x000ff00000000800 */
[----:B------:R-:W0:Y:S08]  /*6f40*/  MUFU.EX2 R130, R130 ;  /* 0x0000008200827308 */ /* 0x000e300000000800 */
[----:B------:R-:W1:Y:S08]  /*6f50*/  MUFU.EX2 R153, R153 ;  /* 0x0000009900997308 */ /* 0x000e700000000800 */
[----:B------:R-:W4:Y:S01]  /*6f60*/  MUFU.EX2 R135, R135 ;  /* 0x0000008700877308 */ /* 0x000f220000000800 */
[----:B--2---:R0:W-:Y:S07]  /*6f70*/  STL [R1+0x42c], R34 ;  /* 0x00042c2201007387 */ /* 0x0041ee0000100800 */
[----:B------:R-:W-:Y:S08]  /*6f80*/  MUFU.EX2 R143, R143 ;  /* 0x0000008f008f7308 */ /* 0x000ff00000000800 */
[----:B------:R-:W2:Y:S01]  /*6f90*/  MUFU.EX2 R142, R142 ;  /* 0x0000008e008e7308 */ /* 0x000ea20000000800 */
[----:B0-----:R-:W-:-:S07]  /*6fa0*/  FADD.FTZ R34, R152, R130 ;  /* 0x0000008298227221 */ /* 0x001fce0000010000 */
[----:B------:R-:W0:Y:S08]  /*6fb0*/  MUFU.EX2 R151, R151 ;  /* 0x0000009700977308 */ /* 0x000e300000000800 */
[----:B------:R-:W0:Y:S01]  /*6fc0*/  MUFU.EX2 R141, R141 ;  /* 0x0000008d008d7308 */ /* 0x000e220000000800 */
[----:B-1----:R-:W-:-:S07]  /*6fd0*/  FADD.FTZ R34, R153, R34 ;  /* 0x0000002299227221 */ /* 0x002fce0000010000 */
[----:B------:R-:W1:Y:S01]  /*6fe0*/  MUFU.EX2 R150, R150 ;  /* 0x0000009600967308 */ /* 0x000e620000000800 */
[----:B---3--:R4:W-:Y:S07]  /*6ff0*/  STL [R1+0x3bc], R36 ;  /* 0x0003bc2401007387 */ /* 0x0089ee0000100800 */
[----:B------:R-:W3:Y:S01]  /*7000*/  MUFU.EX2 R140, R140 ;  /* 0x0000008c008c7308 */ /* 0x000ee20000000800 */
[----:B----4-:R-:W-:-:S07]  /*7010*/  FADD.FTZ R36, R135, R34 ;  /* 0x0000002287247221 */ /* 0x010fce0000010000 */
[----:B------:R-:W4:Y:S01]  /*7020*/  MUFU.EX2 R149, R149 ;  /* 0x0000009500957308 */ /* 0x000f220000000800 */
[----:B--2---:R-:W-:-:S07]  /*7030*/  FADD.FTZ R34, R143, R142 ;  /* 0x0000008e8f227221 */ /* 0x004fce0000010000 */
[----:B------:R-:W2:Y:S01]  /*7040*/  MUFU.EX2 R139, R139 ;  /* 0x0000008b008b7308 */ /* 0x000ea20000000800 */
[----:B------:R0:W-:Y:S07]  /*7050*/  STL [R1+0x448], R27 ;  /* 0x0004481b01007387 */ /* 0x0001ee0000100800 */
[----:B------:R-:W2:Y:S08]  /*7060*/  MUFU.EX2 R148, R148 ;  /* 0x0000009400947308 */ /* 0x000eb00000000800 */
[----:B------:R-:W2:Y:S01]  /*7070*/  MUFU.EX2 R138, R138 ;  /* 0x0000008a008a7308 */ /* 0x000ea20000000800 */
[----:B0-----:R-:W-:Y:S01]  /*7080*/  IMAD.MOV.U32 R27, RZ, RZ, R25 ;  /* 0x000000ffff1b7224 */ /* 0x001fe200078e0019 */
[----:B------:R0:W-:Y:S06]  /*7090*/  STL [R1+0x3d8], R28 ;  /* 0x0003d81c01007387 */ /* 0x0001ec0000100800 */
[----:B------:R-:W2:Y:S08]  /*70a0*/  MUFU.EX2 R147, R147 ;  /* 0x0000009300937308 */ /* 0x000eb00000000800 */
[----:B------:R-:W-:Y:S01]  /*70b0*/  MUFU.EX2 R137, R137 ;  /* 0x0000008900897308 */ /* 0x000fe20000000800 */
[----:B0-----:R-:W-:Y:S01]  /*70c0*/  VIADD R28, R42, 0x180 ;  /* 0x000001802a1c7836 */ /* 0x001fe20000000000 */
[----:B------:R-:W-:-:S06]  /*70d0*/  R2UR UR11, R27 ;  /* 0x000000001b0b72ca */ /* 0x000fcc00000e0000 */
[----:B------:R-:W0:Y:S01]  /*70e0*/  MUFU.EX2 R146, R146 ;  /* 0x0000009200927308 */ /* 0x000e220000000800 */
[----:B------:R-:W-:-:S07]  /*70f0*/  R2UR UR18, R28 ;  /* 0x000000001c1272ca */ /* 0x000fce00000e0000 */
[----:B------:R-:W0:Y:S01]  /*7100*/  MUFU.EX2 R132, R132 ;  /* 0x0000008400847308 */ /* 0x000e220000000800 */
[----:B-----5:R5:W-:Y:S04]  /*7110*/  STL [R1+0x384], R37 ;  /* 0x0003842501007387 */ /* 0x020be80000100800 */
[----:B------:R1:W-:Y:S04]  /*7120*/  STL [R1+0x3f4], R35 ;  /* 0x0003f42301007387 */ /* 0x0003e80000100800 */
[----:B------:R3:W-:Y:S01]  /*7130*/  STL [R1+0x410], R31 ;  /* 0x0004101f01007387 */ /* 0x0007e20000100800 */
[----:B-----5:R-:W-:Y:S01]  /*7140*/  FADD.FTZ R37, R151, R36 ;  /* 0x0000002497257221 */ /* 0x020fe20000010000 */
[----:B-1----:R-:W-:-:S03]  /*7150*/  FADD.FTZ R35, R141, R34 ;  /* 0x000000228d237221 */ /* 0x002fc60000010000 */
[----:B------:R-:W-:Y:S01]  /*7160*/  FADD.FTZ R36, R150, R37 ;  /* 0x0000002596247221 */ /* 0x000fe20000010000 */
[----:B---3--:R-:W-:Y:S02]  /*7170*/  IMAD.MOV.U32 R31, RZ, RZ, R25 ;  /* 0x000000ffff1f7224 */ /* 0x008fe400078e0019 */
[----:B------:R-:W-:Y:S01]  /*7180*/  FADD.FTZ R34, R140, R35 ;  /* 0x000000238c227221 */ /* 0x000fe20000010000 */
[----:B------:R-:W1:Y:S02]  /*7190*/  MUFU.EX2 R145, R145 ;  /* 0x0000009100917308 */ /* 0x000e640000000800 */
[----:B------:R-:W-:Y:S01]  /*71a0*/  R2UR UR15, R31 ;  /* 0x000000001f0f72ca */ /* 0x000fe200000e0000 */
[----:B----4-:R-:W-:Y:S01]  /*71b0*/  FADD.FTZ R31, R149, R36 ;  /* 0x00000024951f7221 */ /* 0x010fe20000010000 */
[----:B--2---:R-:W-:-:S04]  /*71c0*/  FADD.FTZ R27, R139, R34 ;  /* 0x000000228b1b7221 */ /* 0x004fc80000010000 */
[----:B------:R-:W2:Y:S01]  /*71d0*/  MUFU.EX2 R136, R136 ;  /* 0x0000008800887308 */ /* 0x000ea20000000800 */
[----:B------:R-:W-:Y:S01]  /*71e0*/  FADD.FTZ R28, R148, R31 ;  /* 0x0000001f941c7221 */ /* 0x000fe20000010000 */
[----:B------:R-:W-:-:S06]  /*71f0*/  R2UR UR23, R25 ;  /* 0x00000000191772ca */ /* 0x000fcc00000e0000 */
[----:B------:R-:W3:Y:S01]  /*7200*/  MUFU.EX2 R133, R133 ;  /* 0x0000008500857308 */ /* 0x000ee20000000800 */
[----:B------:R4:W-:Y:S07]  /*7210*/  STL [R1+0x2d0], R26 ;  /* 0x0002d01a01007387 */ /* 0x0009ee0000100800 */
[----:B------:R-:W5:Y:S01]  /*7220*/  MUFU.EX2 R134, R134 ;  /* 0x0000008600867308 */ /* 0x000f620000000800 */
[----:B------:R0:W-:Y:S01]  /*7230*/  STL [R1+0x330], R24 ;  /* 0x0003301801007387 */ /* 0x0001e20000100800 */
[----:B----4-:R-:W-:-:S03]  /*7240*/  VIADD R26, R42, 0x80 ;  /* 0x000000802a1a7836 */ /* 0x010fc60000000000 */
[----:B------:R4:W-:Y:S02]  /*7250*/  STL [R1+0x3a0], R29 ;  /* 0x0003a01d01007387 */ /* 0x0009e40000100800 */
[----:B------:R-:W-:Y:S01]  /*7260*/  R2UR UR10, R26 ;  /* 0x000000001a0a72ca */ /* 0x000fe200000e0000 */
[----:B------:R-:W-:Y:S01]  /*7270*/  FADD.FTZ R26, R138, R27 ;  /* 0x0000001b8a1a7221 */ /* 0x000fe20000010000 */
[----:B0-----:R-:W-:Y:S01]  /*7280*/  VIADD R24, R42, 0x200 ;  /* 0x000002002a187836 */ /* 0x001fe20000000000 */
[----:B------:R0:W-:Y:S01]  /*7290*/  STL [R1+0x464], R33 ;  /* 0x0004642101007387 */ /* 0x0001e20000100800 */
[----:B------:R-:W-:Y:S01]  /*72a0*/  FADD.FTZ R27, R147, R28 ;  /* 0x0000001c931b7221 */ /* 0x000fe20000010000 */
[----:B----4-:R-:W-:Y:S02]  /*72b0*/  IMAD.MOV.U32 R29, RZ, RZ, R25 ;  /* 0x000000ffff1d7224 */ /* 0x010fe400078e0019 */
[----:B------:R4:W-:Y:S01]  /*72c0*/  STL [R1+0x468], R43 ;  /* 0x0004682b01007387 */ /* 0x0009e20000100800 */
[----:B------:R-:W-:Y:S01]  /*72d0*/  R2UR UR22, R24 ;  /* 0x00000000181672ca */ /* 0x000fe200000e0000 */
[----:B------:R-:W-:Y:S01]  /*72e0*/  FADD.FTZ R24, R146, R27 ;  /* 0x0000001b92187221 */ /* 0x000fe20000010000 */
[----:B0-----:R-:W-:-:S02]  /*72f0*/  IMAD.MOV.U32 R33, RZ, RZ, R25 ;  /* 0x000000ffff217224 */ /* 0x001fc400078e0019 */
[----:B----4-:R-:W-:Y:S02]  /*7300*/  IMAD.MOV.U32 R43, RZ, RZ, R25 ;  /* 0x000000ffff2b7224 */ /* 0x010fe400078e0019 */
[----:B------:R-:W-:Y:S01]  /*7310*/  FADD.FTZ R25, R137, R26 ;  /* 0x0000001a89197221 */ /* 0x000fe20000010000 */
[----:B------:R-:W0:Y:S03]  /*7320*/  MUFU.EX2 R144, R144 ;  /* 0x0000009000907308 */ /* 0x000e260000000800 */
[----:B------:R-:W-:Y:S01]  /*7330*/  FADD.FTZ R25, R132, R25 ;  /* 0x0000001984197221 */ /* 0x000fe20000010000 */
[----:B-1----:R-:W-:-:S04]  /*7340*/  FADD.FTZ R27, R145, R24 ;  /* 0x00000018911b7221 */ /* 0x002fc80000010000 */
[----:B------:R-:W1:Y:S01]  /*7350*/  MUFU.EX2 R131, R131 ;  /* 0x0000008300837308 */ /* 0x000e620000000800 */
[----:B--2---:R-:W-:Y:S01]  /*7360*/  FADD.FTZ R24, R136, R25 ;  /* 0x0000001988187221 */ /* 0x004fe20000010000 */
[----:B------:R2:W-:Y:S03]  /*7370*/  STL [R1+0x2fc], R32 ;  /* 0x0002fc2001007387 */ /* 0x0005e60000100800 */
[----:B---3--:R-:W-:Y:S01]  /*7380*/  FADD.FTZ R25, R133, R24 ;  /* 0x0000001885197221 */ /* 0x008fe20000010000 */
[----:B------:R3:W-:Y:S01]  /*7390*/  STL [R1+0x368], R30 ;  /* 0x0003681e01007387 */ /* 0x0007e20000100800 */
[----:B------:R-:W-:Y:S02]  /*73a0*/  R2UR UR6, R42 ;  /* 0x000000002a0672ca */ /* 0x000fe400000e0000 */
[----:B------:R-:W-:Y:S01]  /*73b0*/  R2UR UR7, R43 ;  /* 0x000000002b0772ca */ /* 0x000fe200000e0000 */
[----:B-----5:R-:W-:Y:S01]  /*73c0*/  FADD.FTZ R24, R134, R25 ;  /* 0x0000001986187221 */ /* 0x020fe20000010000 */
[----:B------:R-:W-:Y:S01]  /*73d0*/  F2FP.F16.F32.PACK_AB R154, R135, R153 ;  /* 0x00000099879a723e */ /* 0x000fe200000000ff */
[----:B--2---:R-:W-:Y:S01]  /*73e0*/  VIADD R32, R42, 0x280 ;  /* 0x000002802a207836 */ /* 0x004fe20000000000 */
[----:B------:R-:W-:Y:S01]  /*73f0*/  F2FP.F16.F32.PACK_AB R152, R130, R152 ;  /* 0x000000988298723e */ /* 0x000fe200000000ff */
[----:B---3--:R-:W-:Y:S01]  /*7400*/  VIADD R30, R42, 0x100 ;  /* 0x000001002a1e7836 */ /* 0x008fe20000000000 */
[----:B------:R-:W-:-:S02]  /*7410*/  F2FP.F16.F32.PACK_AB R153, R142, R143 ;  /* 0x0000008f8e99723e */ /* 0x000fc400000000ff */
[----:B------:R-:W-:Y:S01]  /*7420*/  F2FP.F16.F32.PACK_AB R155, R140, R141 ;  /* 0x0000008d8c9b723e */ /* 0x000fe200000000ff */
[----:B------:R-:W-:Y:S01]  /*7430*/  STL [R1+0x2d4], R129 ;  /* 0x0002d48101007387 */ /* 0x000fe20000100800 */
[----:B------:R-:W-:Y:S01]  /*7440*/  R2UR UR14, R30 ;  /* 0x000000001e0e72ca */ /* 0x000fe200000e0000 */
[----:B0-----:R-:W-:Y:S01]  /*7450*/  FADD.FTZ R228, R144, R27 ;  /* 0x0000001b90e47221 */ /* 0x001fe20000010000 */
[----:B------:R-:W-:Y:S01]  /*7460*/  R2UR UR19, R29 ;  /* 0x000000001d1372ca */ /* 0x000fe200000e0000 */
[----:B------:R-:W-:Y:S01]  /*7470*/  STL [R1+0x2d8], R128 ;  /* 0x0002d88001007387 */ /* 0x000fe20000100800 */
[----:B------:R-:W-:Y:S01]  /*7480*/  R2UR UR26, R32 ;  /* 0x00000000201a72ca */ /* 0x000fe200000e0000 */
[----:B-1----:R-:W-:Y:S01]  /*7490*/  FADD.FTZ R171, R131, R24 ;  /* 0x0000001883ab7221 */ /* 0x002fe20000010000 */
[----:B------:R-:W-:Y:S01]  /*74a0*/  R2UR UR27, R33 ;  /* 0x00000000211b72ca */ /* 0x000fe200000e0000 */
[----:B------:R-:W-:Y:S01]  /*74b0*/  STL [R1+0x2dc], R127 ;  /* 0x0002dc7f01007387 */ /* 0x000fe20000100800 */
[----:B------:R-:W-:-:S02]  /*74c0*/  F2FP.F16.F32.PACK_AB R156, R150, R151 ;  /* 0x00000097969c723e */ /* 0x000fc400000000ff */
[----:B------:R-:W-:Y:S01]  /*74d0*/  F2FP.F16.F32.PACK_AB R158, R148, R149 ;  /* 0x00000095949e723e */ /* 0x000fe200000000ff */
[----:B------:R-:W-:Y:S01]  /*74e0*/  STL [R1+0x2e0], R126 ;  /* 0x0002e07e01007387 */ /* 0x000fe20000100800 */
[----:B------:R-:W-:Y:S02]  /*74f0*/  F2FP.F16.F32.PACK_AB R160, R146, R147 ;  /* 0x0000009392a0723e */ /* 0x000fe400000000ff */
[----:B------:R-:W-:Y:S01]  /*7500*/  F2FP.F16.F32.PACK_AB R162, R144, R145 ;  /* 0x0000009190a2723e */ /* 0x000fe200000000ff */
[----:B------:R-:W-:Y:S01]  /*7510*/  STL [R1+0x2e4], R40 ;  /* 0x0002e42801007387 */ /* 0x000fe20000100800 */
[----:B------:R-:W-:Y:S02]  /*7520*/  F2FP.F16.F32.PACK_AB R157, R138, R139 ;  /* 0x0000008b8a9d723e */ /* 0x000fe400000000ff */
[----:B------:R-:W-:Y:S01]  /*7530*/  F2FP.F16.F32.PACK_AB R159, R132, R137 ;  /* 0x00000089849f723e */ /* 0x000fe200000000ff */
[----:B------:R-:W-:Y:S01]  /*7540*/  STL [R1+0x2e8], R125 ;  /* 0x0002e87d01007387 */ /* 0x000fe20000100800 */
[----:B------:R-:W-:-:S02]  /*7550*/  F2FP.F16.F32.PACK_AB R161, R133, R136 ;  /* 0x0000008885a1723e */ /* 0x000fc400000000ff */
[----:B------:R-:W-:Y:S01]  /*7560*/  F2FP.F16.F32.PACK_AB R163, R131, R134 ;  /* 0x0000008683a3723e */ /* 0x000fe200000000ff */
        /* <DEDUP_REMOVED lines=83> */
[----:B------:R0:W-:Y:S02]  /*7aa0*/  STL [R1+0x46c], R41 ;  /* 0x00046c2901007387 */ /* 0x0001e40000100800 */
[----:B0-----:R-:W-:-:S06]  /*7ab0*/  WARPGROUP.ARRIVE ;  /* 0x00000000000079c5 */ /* 0x001fcc0000000000 */
[----:B------:R-:W-:Y:S03]  /*7ac0*/  HGMMA.64x256x16.F32 R24, R152, gdesc[UR4].tnspB, RZ, !UPT, gsb0 ;  /* 0x43e0000498187df0 */ /* 0x000fe6000c0008ff */
[----:B------:R-:W-:Y:S02]  /*7ad0*/  WARPGROUP.DEPBAR.LE gsb0, 0x0 ;  /* 0x00008000000079c5 */ /* 0x000fe40000010000 */
        /* <DEDUP_REMOVED lines=34> */
[----:B------:R-:W0:Y:S08]  /*7d00*/  MUFU.EX2 R152, R172 ;  /* 0x000000ac00987308 */ /* 0x000e300000000800 */
[----:B------:R-:W-:Y:S08]  /*7d10*/  MUFU.EX2 R173, R173 ;  /* 0x000000ad00ad7308 */ /* 0x000ff00000000800 */
[----:B------:R-:W-:Y:S08]  /*7d20*/  MUFU.EX2 R154, R174 ;  /* 0x000000ae009a7308 */ /* 0x000ff00000000800 */
[----:B------:R-:W1:Y:S08]  /*7d30*/  MUFU.EX2 R153, R225 ;  /* 0x000000e100997308 */ /* 0x000e700000000800 */
[----:B------:R-:W-:Y:S08]  /*7d40*/  MUFU.EX2 R175, R175 ;  /* 0x000000af00af7308 */ /* 0x000ff00000000800 */
[----:B------:R-:W2:Y:S08]  /*7d50*/  MUFU.EX2 R226, R226 ;  /* 0x000000e200e27308 */ /* 0x000eb00000000800 */
[----:B------:R-:W-:Y:S08]  /*7d60*/  MUFU.EX2 R227, R227 ;  /* 0x000000e300e37308 */ /* 0x000ff00000000800 */
[----:B------:R-:W3:Y:S01]  /*7d70*/  MUFU.EX2 R170, R170 ;  /* 0x000000aa00aa7308 */ /* 0x000ee20000000800 */
[----:B0-----:R-:W-:Y:S01]  /*7d80*/  FADD.FTZ R228, R152, R228 ;  /* 0x000000e498e47221 */ /* 0x001fe20000010000 */
[----:B-1----:R-:W-:Y:S01]  /*7d90*/  FADD.FTZ R171, R153, R171 ;  /* 0x000000ab99ab7221 */ /* 0x002fe20000010000 */
[----:B------:R-:W-:-:S02]  /*7da0*/  F2FP.F16.F32.PACK_AB R152, R173, R152 ;  /* 0x00000098ad98723e */ /* 0x000fc400000000ff */
[----:B--2---:R-:W-:Y:S02]  /*7db0*/  F2FP.F16.F32.PACK_AB R153, R226, R153 ;  /* 0x00000099e299723e */ /* 0x004fe400000000ff */
[----:B---3--:R-:W-:Y:S01]  /*7dc0*/  F2FP.F16.F32.PACK_AB R155, R170, R227 ;  /* 0x000000e3aa9b723e */ /* 0x008fe200000000ff */
        /* <DEDUP_REMOVED lines=35> */
[----:B------:R-:W-:-:S04]  /*8000*/  FADD.FTZ R156, R173, R228 ;  /* 0x000000e4ad9c7221 */ /* 0x000fc80000010000 */
[----:B------:R-:W-:Y:S01]  /*8010*/  FADD.FTZ R156, R154, R156 ;  /* 0x0000009c9a9c7221 */ /* 0x000fe20000010000 */
[C---:B------:R-:W-:Y:S01]  /*8020*/  F2FP.F16.F32.PACK_AB R154, R175.reuse, R154 ;  /* 0x0000009aaf9a723e */ /* 0x040fe200000000ff */
[----:B------:R-:W-:Y:S01]  /*8030*/  MUFU.EX2 R165, R165 ;  /* 0x000000a500a57308 */ /* 0x000fe20000000800 */
[----:B------:R-:W-:Y:S01]  /*8040*/  FADD.FTZ R171, R226, R171 ;  /* 0x000000abe2ab7221 */ /* 0x000fe20000010000 */
[----:B------:R-:W-:-:S06]  /*8050*/  FADD.FTZ R156, R175, R156 ;  /* 0x0000009caf9c7221 */ /* 0x000fcc0000010000 */
[----:B------:R-:W-:Y:S08]  /*8060*/  MUFU.EX2 R21, R21 ;  /* 0x0000001500157308 */ /* 0x000ff00000000800 */
[----:B------:R-:W-:Y:S08]  /*8070*/  MUFU.EX2 R168, R168 ;  /* 0x000000a800a87308 */ /* 0x000ff00000000800 */
[----:B------:R-:W-:Y:S08]  /*8080*/  MUFU.EX2 R169, R169 ;  /* 0x000000a900a97308 */ /* 0x000ff00000000800 */
[----:B------:R-:W-:Y:S01]  /*8090*/  MUFU.EX2 R20, R20 ;  /* 0x0000001400147308 */ /* 0x000fe20000000800 */
[----:B------:R-:W-:-:S04]  /*80a0*/  FADD.FTZ R171, R227, R171 ;  /* 0x000000abe3ab7221 */ /* 0x000fc80000010000 */
[----:B------:R-:W-:Y:S01]  /*80b0*/  FADD.FTZ R170, R170, R171 ;  /* 0x000000abaaaa7221 */ /* 0x000fe20000010000 */
        /* <DEDUP_REMOVED lines=43> */
[----:B------:R-:W-:-:S07]  /*8370*/  WARPGROUP.DEPBAR.LE gsb0, 0x0 ;  /* 0x00008000000079c5 */ /* 0x000fce0000010000 */
[----:B------:R-:W0:Y:S08]  /*8380*/  MUFU.EX2 R152, R166 ;  /* 0x000000a600987308 */ /* 0x000e300000000800 */
[----:B------:R-:W1:Y:S08]  /*8390*/  MUFU.EX2 R154, R164 ;  /* 0x000000a4009a7308 */ /* 0x000e700000000800 */
[----:B------:R-:W2:Y:S01]  /*83a0*/  MUFU.EX2 R153, R167 ;  /* 0x000000a700997308 */ /* 0x000ea20000000800 */
[----:B0-----:R-:W-:-:S04]  /*83b0*/  FADD.FTZ R156, R152, R156 ;  /* 0x0000009c989c7221 */ /* 0x001fc80000010000 */
[C---:B------:R-:W-:Y:S01]  /*83c0*/  FADD.FTZ R156, R165.reuse, R156 ;  /* 0x0000009ca59c7221 */ /* 0x040fe20000010000 */
[----:B------:R-:W-:Y:S02]  /*83d0*/  F2FP.F16.F32.PACK_AB R152, R165, R152 ;  /* 0x00000098a598723e */ /* 0x000fe400000000ff */
[----:B------:R-:W-:Y:S01]  /*83e0*/  F2FP.F16.F32.PACK_AB R155, R20, R169 ;  /* 0x000000a9149b723e */ /* 0x000fe200000000ff */
[----:B-1----:R-:W-:Y:S01]  /*83f0*/  FADD.FTZ R156, R154, R156 ;  /* 0x0000009c9a9c7221 */ /* 0x002fe20000010000 */
[----:B------:R-:W-:Y:S01]  /*8400*/  F2FP.F16.F32.PACK_AB R154, R21, R154 ;  /* 0x0000009a159a723e */ /* 0x000fe200000000ff */
[----:B------:R-:W-:Y:S01]  /*8410*/  STL.128 [R1+0x270], R24 ;  /* 0x0002701801007387 */ /* 0x000fe20000100c00 */
[----:B--2---:R-:W-:Y:S01]  /*8420*/  FADD.FTZ R170, R153, R170 ;  /* 0x000000aa99aa7221 */ /* 0x004fe20000010000 */
[----:B------:R-:W-:Y:S02]  /*8430*/  F2FP.F16.F32.PACK_AB R153, R168, R153 ;  /* 0x00000099a899723e */ /* 0x000fe400000000ff */
        /* <DEDUP_REMOVED lines=35> */
[----:B------:R-:W-:-:S03]  /*8670*/  FADD.FTZ R156, R21, R156 ;  /* 0x0000009c159c7221 */ /* 0x000fc60000010000 */
[----:B------:R-:W-:Y:S01]  /*8680*/  FADD.FTZ R170, R20, R170 ;  /* 0x000000aa14aa7221 */ /* 0x000fe20000010000 */
[----:B------:R-:W-:-:S03]  /*8690*/  FADD.FTZ R20, R11, R156 ;  /* 0x0000009c0b147221 */ /* 0x000fc60000010000 */
[----:B------:R-:W-:Y:S01]  /*86a0*/  FADD.FTZ R170, R15, R170 ;  /* 0x000000aa0faa7221 */ /* 0x000fe20000010000 */
[----:B------:R-:W-:-:S03]  /*86b0*/  FADD.FTZ R20, R12, R20 ;  /* 0x000000140c147221 */ /* 0x000fc60000010000 */
[----:B------:R-:W-:Y:S01]  /*86c0*/  FADD.FTZ R170, R18, R170 ;  /* 0x000000aa12aa7221 */ /* 0x000fe20000010000 */
[----:B------:R-:W-:Y:S02]  /*86d0*/  WARPGROUP.DEPBAR.LE gsb0, 0x0 ;  /* 0x00008000000079c5 */ /* 0x000fe40000010000 */
[----:B------:R-:W-:Y:S02]  /*86e0*/  F2FP.F16.F32.PACK_AB R152, R12, R11 ;  /* 0x0000000b0c98723e */ /* 0x000fe400000000ff */
[----:B------:R-:W-:Y:S02]  /*86f0*/  F2FP.F16.F32.PACK_AB R153, R18, R15 ;  /* 0x0000000f1299723e */ /* 0x000fe400000000ff */
        /* <DEDUP_REMOVED lines=35> */
[----:B------:R-:W-:Y:S03]  /*8930*/  HGMMA.64x256x16.F32 R24, R152, gdesc[UR24].tnspB, R24, gsb0 ;  /* 0x43e0001898187df0 */ /* 0x000fe60008000818 */
[----:B------:R-:W-:Y:S02]  /*8940*/  WARPGROUP.DEPBAR.LE gsb0, 0x0 ;  /* 0x00008000000079c5 */ /* 0x000fe40000010000 */
[----:B------:R0:W-:Y:S04]  /*8950*/  STL.128 [R1+0x270], R24 ;  /* 0x0002701801007387 */ /* 0x0001e80000100c00 */
[----:B------:R1:W-:Y:S04]  /*8960*/  STL.128 [R1+0x450], R144 ;  /* 0x0004509001007387 */ /* 0x0003e80000100c00 */
[----:B------:R2:W-:Y:S04]  /*8970*/  STL.128 [R1+0x280], R28 ;  /* 0x0002801c01007387 */ /* 0x0005e80000100c00 */
[----:B------:R3:W-:Y:S04]  /*8980*/  STL.128 [R1+0x290], R32 ;  /* 0x0002902001007387 */ /* 0x0007e80000100c00 */
[----:B0-----:R-:W4:Y:S04]  /*8990*/  @!P0 LDL.64 R24, [R1+0x68] ;  /* 0x0000680001188983 */ /* 0x001f280000100a00 */
[----:B-1----:R-:W5:Y:S04]  /*89a0*/  @!P0 LDL R144, [R1+0x218] ;  /* 0x0002180001908983 */ /* 0x002f680000100800 */
        /* <DEDUP_REMOVED lines=28> */
[----:B------:R-:W5:Y:S04]  /*8b70*/  LDL R11, [R1+0x270] ;  /* 0x00027000010b7983 */ /* 0x000f680000100800 */
[----:B------:R-:W5:Y:S04]  /*8b80*/  LDL R12, [R1+0x274] ;  /* 0x00027400010c7983 */ /* 0x000f680000100800 */
[----:B------:R-:W5:Y:S04]  /*8b90*/  LDL R18, [R1+0x278] ;  /* 0x0002780001127983 */ /* 0x000f680000100800 */
[----:B------:R-:W5:Y:S04]  /*8ba0*/  LDL R21, [R1+0x27c] ;  /* 0x00027c0001157983 */ /* 0x000f680000100800 */
[----:B------:R-:W5:Y:S04]  /*8bb0*/  LDL R26, [R1+0x280] ;  /* 0x00028000011a7983 */ /* 0x000f680000100800 */
[----:B------:R-:W5:Y:S04]  /*8bc0*/  LDL R27, [R1+0x284] ;  /* 0x00028400011b7983 */ /* 0x000f680000100800 */
[----:B--2---:R-:W2:Y:S04]  /*8bd0*/  LDL R28, [R1+0x288] ;  /* 0x00028800011c7983 */ /* 0x004ea80000100800 */
[----:B------:R-:W2:Y:S04]  /*8be0*/  LDL R29, [R1+0x28c] ;  /* 0x00028c00011d7983 */ /* 0x000ea80000100800 */
[----:B------:R-:W2:Y:S04]  /*8bf0*/  LDL R30, [R1+0x290] ;  /* 0x00029000011e7983 */ /* 0x000ea80000100800 */
[----:B------:R-:W2:Y:S04]  /*8c00*/  LDL R31, [R1+0x294] ;  /* 0x00029400011f7983 */ /* 0x000ea80000100800 */
[----:B---3--:R-:W3:Y:S04]  /*8c10*/  LDL R32, [R1+0x298] ;  /* 0x0002980001207983 */ /* 0x008ee80000100800 */
[----:B------:R-:W3:Y:S04]  /*8c20*/  LDL R33, [R1+0x29c] ;  /* 0x00029c0001217983 */ /* 0x000ee80000100800 */
[----:B------:R-:W3:Y:S04]  /*8c30*/  LDL R34, [R1+0x2a0] ;  /* 0x0002a00001227983 */ /* 0x000ee80000100800 */
[----:B------:R-:W3:Y:S04]  /*8c40*/  LDL R35, [R1+0x2a4] ;  /* 0x0002a40001237983 */ /* 0x000ee80000100800 */
[----:B0-----:R-:W3:Y:S04]  /*8c50*/  LDL R36, [R1+0x2a8] ;  /* 0x0002a80001247983 */ /* 0x001ee80000100800 */
[----:B------:R-:W3:Y:S04]  /*8c60*/  LDL R37, [R1+0x2ac] ;  /* 0x0002ac0001257983 */ /* 0x000ee80000100800 */
[----:B------:R-:W3:Y:S04]  /*8c70*/  LDL R38, [R1+0x2b0] ;  /* 0x0002b00001267983 */ /* 0x000ee80000100800 */
[----:B------:R-:W3:Y:S04]  /*8c80*/  LDL R39, [R1+0x2b4] ;  /* 0x0002b40001277983 */ /* 0x000ee80000100800 */
[----:B-1----:R-:W3:Y:S04]  /*8c90*/  LDL R40, [R1+0x2b8] ;  /* 0x0002b80001287983 */ /* 0x002ee80000100800 */
        /* <DEDUP_REMOVED lines=106> */
[----:B-----5:R-:W5:Y:S04]  /*9340*/  LDL R148, [R1+0x464] ;  /* 0x0004640001947983 */ /* 0x020f680000100800 */
[----:B------:R-:W5:Y:S04]  /*9350*/  LDL R149, [R1+0x468] ;  /* 0x0004680001957983 */ /* 0x000f680000100800 */
[----:B------:R-:W5:Y:S01]  /*9360*/  LDL R150, [R1+0x46c] ;  /* 0x00046c0001967983 */ /* 0x000f620000100800 */
[----:B------:R-:W-:Y:S01]  /*9370*/  @!P0 MOV R25, R24 ;  /* 0x0000001800198202 */ /* 0x000fe20000000f00 */
[----:B------:R-:W-:Y:S01]  /*9380*/  FADD.FTZ R13, R13, R20 ;  /* 0x000000140d0d7221 */ /* 0x000fe20000010000 */
[----:B------:R-:W-:Y:S01]  /*9390*/  FADD.FTZ R15, R19, R170 ;  /* 0x000000aa130f7221 */ /* 0x000fe20000010000 */
[----:B------:R-:W-:Y:S02]  /*93a0*/  STL [R1+0x88], RZ ;  /* 0x000088ff01007387 */ /* 0x000fe40000100800 */
[----:B------:R-:W-:-:S02]  /*93b0*/  @!P0 IMAD R144, R144, 0x8, R25 ;  /* 0x0000000890908824 */ /* 0x000fc400078e0219 */
        /* <DEDUP_REMOVED lines=136> */
[----:B-----5:R1:W-:Y:S04]  /*9c40*/  STL [R1+0x464], R148 ;  /* 0x0004649401007387 */ /* 0x0203e80000100800 */
[----:B------:R1:W-:Y:S04]  /*9c50*/  STL [R1+0x468], R149 ;  /* 0x0004689501007387 */ /* 0x0003e80000100800 */
[----:B------:R1:W-:Y:S01]  /*9c60*/  STL [R1+0x46c], R150 ;  /* 0x00046c9601007387 */ /* 0x0003e20000100800 */
[----:B------:R1:W-:Y:S03]  /*9c70*/  @!P0 SYNCS.ARRIVE.TRANS64.RED.A1T0 RZ, [R144+URZ], RZ ;  /* 0x000000ff90ff89a7 */ /* 0x0003e6000810043f */
[----:B0-----:R-:W2:Y:S01]  /*9c80*/  LDL R0, [R1+0x70] ;  /* 0x0000700001007983 */ /* 0x001ea20000100800 */
[----:B------:R-:W-:Y:S01]  /*9c90*/  ISETP.NE.AND P1, PT, R4, 0x1, PT ;  /* 0x000000010400780c */ /* 0x000fe20003f25270 */
[----:B------:R-:W-:-:S06]  /*9ca0*/  UIADD3 UR49, UR49, -0x2, URZ ;  /* 0xfffffffe31317890 */ /* 0x000fcc000fffe03f */
[----:B------:R-:W-:Y:S02]  /*9cb0*/  IMAD.U32 R10, RZ, RZ, UR49 ;  /* 0x00000031ff0a7e24 */ /* 0x000fe4000f8e00ff */
[----:B--2---:R-:W-:-:S04]  /*9cc0*/  IMAD.SHL.U32 R0, R0, 0x80, RZ ;  /* 0x0000008000007824 */ /* 0x004fc800078e00ff */
[----:B------:R-:W-:-:S04]  /*9cd0*/  @P1 IMAD.HI.U32 R5, R0, R5, RZ ;  /* 0x0000000500051227 */ /* 0x000fc800078e00ff */
[----:B------:R-:W-:Y:S01]  /*9ce0*/  IMAD.MOV.U32 R4, RZ, RZ, R0 ;  /* 0x000000ffff047224 */ /* 0x000fe200078e0000 */
[----:B------:R-:W-:Y:S02]  /*9cf0*/  @P1 SHF.R.U32.HI R4, RZ, R6, R5 ;  /* 0x00000006ff041219 */ /* 0x000fe40000011605 */
[----:B------:R-:W-:-:S03]  /*9d00*/  ISETP.GE.AND P1, PT, R9, 0x1, PT ;  /* 0x000000010900780c */ /* 0x000fc60003f26270 */
[----:B------:R-:W-:-:S04]  /*9d10*/  VIADD R5, R4, UR46 ;  /* 0x0000002e04057c36 */ /* 0x000fc80008000000 */
        /* <DEDUP_REMOVED lines=12> */
.L_x_3249:
[----:B------:R-:W-:-:S13]  /*9de0*/  ISETP.NE.AND P1, PT, R9, 0x1, PT ;  /* 0x000000010900780c */ /* 0x000fda0003f25270 */
[----:B------:R-:W-:-:S05]  /*9df0*/  @P1 IMAD.HI.U32 R2, R4, R2, RZ ;  /* 0x0000000204021227 */ /* 0x000fca00078e00ff */
[----:B------:R-:W-:-:S07]  /*9e00*/  @P1 SHF.R.U32.HI R4, RZ, R3, R2 ;  /* 0x00000003ff041219 */ /* 0x000fce0000011602 */
.L_x_3250:
[----:B------:R-:W-:Y:S05]  /*9e10*/  BSYNC B0 ;  /* 0x0000000000007941 */ /* 0x000fea0003800000 */
.L_x_3248:
[----:B------:R-:W-:-:S05]  /*9e20*/  IMAD R9, R4, R9, R9 ;  /* 0x0000000904097224 */ /* 0x000fca00078e0209 */
[----:B------:R-:W-:-:S07]  /*9e30*/  VIMNMX R8, R8, R9, PT ;  /* 0x0000000908087248 */ /* 0x000fce0003fe0100 */
.L_x_3247:
[----:B------:R-:W-:Y:S01]  /*9e40*/  IMAD.HI R8, R8, 0x2aaaaaab, RZ ;  /* 0x2aaaaaab08087827 */ /* 0x000fe200078e02ff */
[----:B------:R-:W-:Y:S04]  /*9e50*/  BSSY B2, `(.L_x_3251) ;  /* 0x0000016000027945 */ /* 0x000fe80003800000 */
[----:B------:R-:W-:-:S04]  /*9e60*/  SHF.R.U32.HI R3, RZ, 0x1f, R8 ;  /* 0x0000001fff037819 */ /* 0x000fc80000011608 */
[----:B------:R-:W-:-:S04]  /*9e70*/  LEA.HI.SX32 R3, R8, R3, 0x1c ;  /* 0x0000000308037211 */ /* 0x000fc800078fe2ff */
[----:B------:R-:W-:-:S04]  /*9e80*/  VIMNMX R11, R3, UR45, !PT ;  /* 0x0000002d030b7c48 */ /* 0x000fc8000ffe0100 */
[----:B------:R-:W-:-:S13]  /*9e90*/  ISETP.GE.AND P1, PT, R10, R11, PT ;  /* 0x0000000b0a00720c */ /* 0x000fda0003f26270 */
[----:B------:R-:W-:Y:S05]  /*9ea0*/  @!P1 BRA `(.L_x_3252) ;  /* 0x0000000000409947 */ /* 0x000fea0003800000 */
[----:B------:R-:W-:Y:S01]  /*9eb0*/  BSSY B1, `(.L_x_3253) ;  /* 0x000000d000017945 */ /* 0x000fe20003800000 */
.L_x_3255:
[C---:B------:R-:W-:Y:S01]  /*9ec0*/  IADD3 R2, P1, R16.reuse, 0x70, RZ ;  /* 0x0000007010027810 */ /* 0x040fe20007f3e0ff */
[----:B------:R-:W-:Y:S01]  /*9ed0*/  BSSY B0, `(.L_x_3254) ;  /* 0x0000007000007945 */ /* 0x000fe20003800000 */
[C---:B------:R-:W-:Y:S01]  /*9ee0*/  IADD3 R24, P2, R16.reuse, 0x13c, RZ ;  /* 0x0000013c10187810 */ /* 0x040fe20007f5e0ff */
[----:B------:R-:W-:Y:S01]  /*9ef0*/  VIADD R0, R16, 0x178 ;  /* 0x0000017810007836 */ /* 0x000fe20000000000 */
[----:B------:R-:W-:Y:S01]  /*9f00*/  MOV R225, 0x9f40 ;  /* 0x00009f4000e17802 */ /* 0x000fe20000000f00 */
[--C-:B------:R-:W-:Y:S02]  /*9f10*/  IMAD.X R3, RZ, RZ, R17.reuse, P1 ;  /* 0x000000ffff037224 */ /* 0x100fe400008e0611 */
[----:B------:R-:W-:-:S08]  /*9f20*/  IMAD.X R25, RZ, RZ, R17, P2 ;  /* 0x000000ffff197224 */ /* 0x000fd000010e0611 */
[----:B------:R-:W-:Y:S05]  /*9f30*/  CALL.REL.NOINC `($_ZN7cutlass13device_kernelIN5flash11enable_sm90INS1_16FlashAttnFwdSm90INS1_25CollectiveMainloopFwdSm90ILi2EN4cute5tupleIJNS5_1CILi1EEES8_S8_EEENS6_IJNS7_ILi128EEENS7_ILi96EEENS7_ILi64EEEEEELi256ENS_6half_tEfNS_4arch4Sm90ELb0ELb1ELb1ELb1ELb0ELb0ELb1ELb1ELb0ELb1ELb1ELb0EEENS1_21CollectiveEpilogueFwdINS6_IJSA_NS7_ILi256EEESB_EEES9_SE_SG_Li256ELb1ELb1ELb1ELb0EEENS1_36VarlenDynamicPersistentTileSchedulerILi128ELi96ELi256ELi128ELb1ELb1ELb1ELb1ELb0ELb1EEEEEEEEEvNT_6ParamsE$_ZZN5flash25CollectiveMainloopFwdSm90ILi2EN4cute5tupleIJNS1_1CILi1EEES4_S4_EEENS2_IJNS3_ILi128EEENS3_ILi96EEENS3_ILi64EEEEEELi256EN7cutlass6half_tEfNSA_4arch4Sm90ELb0ELb1ELb1ELb1ELb0ELb0ELb1ELb1ELb0ELb1ELb1ELb0EE3mmaINS_16FlashAttnFwdSm90ISE_NS_21CollectiveEpilogueFwdINS2_IJS6_NS3_ILi256EEES7_EEES5_SB_SD_Li256ELb1ELb1ELb1ELb0EEENS_36VarlenDynamicPersistentTileSchedulerILi128ELi96ELi256ELi128ELb1ELb1ELb1ELb1ELb0ELb1EEEE13SharedStorageENS1_6TensorINS1_11ArrayEngineIfLm128EEENS1_6LayoutINS2_IJNS2_IJNS3_ILi2EEEST_NS3_ILi32EEEEEES4_S4_EEENS2_IJNS2_IJS4_ST_NS3_ILi4EEEEEENS3_ILi0EEESZ_EEEEEEENS_7SoftmaxILi2ELi0EEEEEbRKNSE_6ParamsENSA_25PipelineTmaAsyncNoClusterILi2ENSA_16PipelineTmaAsyncILi2EEEEES1B_RNSA_13PipelineStateILj2EEERT0_RT1_iRiRKNS_16SeqlenInfoQKNewKILb1ELb0EEENS2_IJiiiiEEERT_ENKUliT_T0_T1_E_clIZSF_ISO_S12_S14_EbS17_S1B_S1B_S1E_S1G_S1I_iS1J_S1N_S1O_S1Q_EUlRS1R_iE1_NS3_ILb0EEENS3_ILb1EEEEEDaiS1R_S1S_S1T_) ;  /* 0x0000025c00587944 */ /* 0x000fea0003c00000 */
[----:B------:R-:W-:Y:S05]  /*9f40*/  BSYNC B0 ;  /* 0x0000000000007941 */ /* 0x000fea0003800000 */
.L_x_3254:
[C---:B------:R-:W-:Y:S01]  /*9f50*/  ISETP.GT.AND P1, PT, R10.reuse, R11, PT ;  /* 0x0000000b0a00720c */ /* 0x040fe20003f24270 */
[----:B------:R-:W-:-:S12]  /*9f60*/  VIADD R10, R10, 0xffffffff ;  /* 0xffffffff0a0a7836 */ /* 0x000fd80000000000 */
[----:B------:R-:W-:Y:S05]  /*9f70*/  @P1 BRA `(.L_x_3255) ;  /* 0xfffffffc00d01947 */ /* 0x000fea000383ffff */
[----:B------:R-:W-:Y:S05]  /*9f80*/  BSYNC B1 ;  /* 0x0000000000017941 */ /* 0x000fea0003800000 */
.L_x_3253:
[----:B------:R-:W2:Y:S02]  /*9f90*/  LDL R0, [R1+0x70] ;  /* 0x0000700001007983 */ /* 0x000ea40000100800 */
[----:B--2---:R-:W-:-:S07]  /*9fa0*/  IMAD.SHL.U32 R0, R0, 0x80, RZ ;  /* 0x0000008000007824 */ /* 0x004fce00078e00ff */
.L_x_3252:
[----:B------:R-:W-:Y:S05]  /*9fb0*/  BSYNC B2 ;  /* 0x0000000000027941 */ /* 0x000fea0003800000 */
.L_x_3251:
        /* <DEDUP_REMOVED lines=10> */
[----:B------:R-:W-:-:S04]  /*a060*/  VIADD R0, R0, UR42 ;  /* 0x0000002a00007c36 */ /* 0x000fc80008000000 */
        /* <DEDUP_REMOVED lines=12> */
.L_x_3258:
[----:B------:R-:W-:-:S13]  /*a130*/  ISETP.NE.AND P1, PT, R7, 0x1, PT ;  /* 0x000000010700780c */ /* 0x000fda0003f25270 */
[----:B------:R-:W0:Y:S02]  /*a140*/  @P1 LDC.64 R4, c[0x0][0xae0] ;  /* 0x0002b800ff041b82 */ /* 0x000e240000000a00 */
[----:B0-----:R-:W-:-:S05]  /*a150*/  @P1 IMAD.HI.U32 R4, R0, R4, RZ ;  /* 0x0000000400041227 */ /* 0x001fca00078e00ff */
[----:B------:R-:W-:-:S07]  /*a160*/  @P1 SHF.R.U32.HI R0, RZ, R5, R4 ;  /* 0x00000005ff001219 */ /* 0x000fce0000011604 */
.L_x_3259:
[----:B------:R-:W-:Y:S05]  /*a170*/  BSYNC B0 ;  /* 0x0000000000007941 */ /* 0x000fea0003800000 */
.L_x_3257:
[----:B------:R-:W-:-:S05]  /*a180*/  IMAD R3, R0, R7, RZ ;  /* 0x0000000700037224 */ /* 0x000fca00078e02ff */
[----:B------:R-:W-:-:S07]  /*a190*/  VIMNMX R2, R2, R3, !PT ;  /* 0x0000000302027248 */ /* 0x000fce0007fe0100 */
.L_x_3256:
[----:B------:R-:W-:-:S04]  /*a1a0*/  VIADD R2, R2, 0x5f ;  /* 0x0000005f02027836 */ /* 0x000fc80000000000 */
[----:B------:R-:W-:-:S05]  /*a1b0*/  IMAD.HI R2, R2, 0x2aaaaaab, RZ ;  /* 0x2aaaaaab02027827 */ /* 0x000fca00078e02ff */
[----:B------:R-:W-:-:S04]  /*a1c0*/  SHF.R.U32.HI R3, RZ, 0x1f, R2 ;  /* 0x0000001fff037819 */ /* 0x000fc80000011602 */
[----:B------:R-:W-:-:S04]  /*a1d0*/  LEA.HI.SX32 R2, R2, R3, 0x1c ;  /* 0x0000000302027211 */ /* 0x000fc800078fe2ff */
[----:B------:R-:W-:-:S04]  /*a1e0*/  VIMNMX R2, R2, UR45, !PT ;  /* 0x0000002d02027c48 */ /* 0x000fc8000ffe0100 */
[----:B------:R-:W-:-:S13]  /*a1f0*/  ISETP.GE.AND P1, PT, R10, R2, PT ;  /* 0x000000020a00720c */ /* 0x000fda0003f26270 */
[----:B------:R-:W-:Y:S05]  /*a200*/  @!P1 BRA `(.L_x_3260) ;  /* 0x0000009c00a89947 */ /* 0x000fea0003800000 */
.L_x_3277:
[----:B0-----:R-:W2:Y:S04]  /*a210*/  LD.E R3, desc[UR40][R16.64+0x218] ;  /* 0x0002182810037980 */ /* 0x001ea8000c101900 */
        /* <DEDUP_REMOVED lines=13> */
[----:B------:R-:W-:Y:S01]  /*a2f0*/  IMAD.MOV.U32 R5, RZ, RZ, R10 ;  /* 0x000000ffff057224 */ /* 0x000fe200078e000a */
[----:B------:R-:W-:Y:S05]  /*a300*/  YIELD ;  /* 0x0000000000007946 */ /* 0x000fea0003800000 */
[----:B------:R-:W-:Y:S01]  /*a310*/  BSSY B0, `(.L_x_3261) ;  /* 0x0000008000007945 */ /* 0x000fe20003800000 */
[----:B------:R-:W-:Y:S01]  /*a320*/  VIADD R10, R10, 0xffffffff ;  /* 0xffffffff0a0a7836 */ /* 0x000fe20000000000 */
[----:B------:R-:W-:Y:S01]  /*a330*/  ISETP.GT.AND P1, PT, R5, R2, PT ;  /* 0x000000020500720c */ /* 0x000fe20003f24270 */
[----:B-1----:R-:W-:Y:S01]  /*a340*/  @!P2 IMAD.MOV.U32 R3, RZ, RZ, RZ ;  /* 0x000000ffff03a224 */ /* 0x002fe200078e00ff */
[----:B--2---:R-:W-:-:S04]  /*a350*/  LOP3.LUT R0, R0, 0x1, RZ, 0xfc, !PT ;  /* 0x0000000100007812 */ /* 0x004fc800078efcff */
[----:B------:R-:W-:-:S13]  /*a360*/  ISETP.NE.AND P3, PT, R0, 0x3, PT ;  /* 0x000000030000780c */ /* 0x000fda0003f65270 */
[----:B0-----:R-:W-:Y:S05]  /*a370*/  @!P3 BRA `(.L_x_3262) ;  /* 0x000000000004b947 */ /* 0x001fea0003800000 */
[----:B------:R-:W-:Y:S01]  /*a380*/  BPT.TRAP 0x1 ;  /* 0x000000040000795c */ /* 0x000fe20000300000 */
.L_x_3262:
[----:B------:R-:W-:Y:S05]  /*a390*/  BSYNC B0 ;  /* 0x0000000000007941 */ /* 0x000fea0003800000 */
.L_x_3261:
[----:B------:R-:W2:Y:S01]  /*a3a0*/  LD.E.64 R4, desc[UR40][R18.64+0x8] ;  /* 0x0000082812047980 */ /* 0x000ea2000c101b00 */
[----:B-----5:R-:W-:Y:S02]  /*a3b0*/  SHF.L.U32 R8, R9, 0x1f, RZ ;  /* 0x0000001f09087819 */ /* 0x020fe400000006ff */
[----:B--2---:R-:W-:-:S05]  /*a3c0*/  MOV R4, R4 ;  /* 0x0000000400047202 */ /* 0x004fca0000000f00 */
[----:B------:R-:W-:-:S04]  /*a3d0*/  IMAD R3, R3, 0x8, R4 ;  /* 0x0000000803037824 */ /* 0x000fc800078e0204 */
[----:B------:R0:W1:Y:S01]  /*a3e0*/  SYNCS.PHASECHK.TRANS64.TRYWAIT P2, [R3+URZ], R8 ;  /* 0x00000008030075a7 */ /* 0x000062000804017f */
[----:B------:R-:W2:Y:S04]  /*a3f0*/  LD.E R4, desc[UR40][R18.64+0x1c] ;  /* 0x00001c2812047980 */ /* 0x000ea8000c101900 */
[----:B------:R0:W5:Y:S04]  /*a400*/  LD.E R0, desc[UR40][R16.64+0x218] ;  /* 0x0002182810007980 */ /* 0x000168000c101900 */
[----:B------:R0:W5:Y:S01]  /*a410*/  LD.E R6, desc[UR40][R16.64+0x21c] ;  /* 0x00021c2810067980 */ /* 0x000162000c101900 */
[----:B------:R-:W-:Y:S01]  /*a420*/  BSSY B0, `(.L_x_3263) ;  /* 0x0000005000007945 */ /* 0x000fe20003800000 */
[----:B--2---:R-:W-:-:S04]  /*a430*/  LOP3.LUT R4, R4, 0x1, RZ, 0xfc, !PT ;  /* 0x0000000104047812 */ /* 0x004fc800078efcff */
[----:B------:R-:W-:-:S13]  /*a440*/  ISETP.NE.AND P3, PT, R4, 0x3, PT ;  /* 0x000000030400780c */ /* 0x000fda0003f65270 */
[----:B01----:R-:W-:Y:S05]  /*a450*/  @!P3 BRA `(.L_x_3264) ;  /* 0x000000000004b947 */ /* 0x003fea0003800000 */
[----:B------:R-:W-:Y:S01]  /*a460*/  BPT.TRAP 0x1 ;  /* 0x000000040000795c */ /* 0x000fe20000300000 */
.L_x_3264:
[----:B------:R-:W-:Y:S05]  /*a470*/  BSYNC B0 ;  /* 0x0000000000007941 */ /* 0x000fea0003800000 */
.L_x_3263:
[----:B------:R-:W-:Y:S04]  /*a480*/  BSSY B0, `(.L_x_3265) ;  /* 0x0000008000007945 */ /* 0x000fe80003800000 */
[----:B------:R-:W-:Y:S05]  /*a490*/  @P2 BRA `(.L_x_3266) ;  /* 0x0000000000182947 */ /* 0x000fea0003800000 */
[----:B------:R-:W2:Y:S01]  /*a4a0*/  LD.E.64 R4, desc[UR40][R18.64+0x8] ;  /* 0x0000082812047980 */ /* 0x000ea2000c101b00 */
[----:B-----5:R-:W-:Y:S02]  /*a4b0*/  SHF.L.U32 R3, R6, 0x1f, RZ ;  /* 0x0000001f06037819 */ /* 0x020fe400000006ff */
[----:B--2---:R-:W-:-:S05]  /*a4c0*/  MOV R5, R4 ;  /* 0x0000000400057202 */ /* 0x004fca0000000f00 */
[----:B------:R-:W-:-:S04]  /*a4d0*/  IMAD R0, R0, 0x8, R5 ;  /* 0x0000000800007824 */ /* 0x000fc800078e0205 */
[----:B------:R-:W0:Y:S02]  /*a4e0*/  SYNCS.PHASECHK.TRANS64.TRYWAIT P2, [R0+URZ], R3 ;  /* 0x00000003000075a7 */ /* 0x000e24000804017f */
[----:B0-----:R-:W-:Y:S05]  /*a4f0*/  @!P2 BRA `(.L_x_3267) ;  /* 0x0000022800f8a947 */ /* 0x001fea0003800000 */
.L_x_3266:
[----:B------:R-:W-:Y:S05]  /*a500*/  BSYNC B0 ;  /* 0x0000000000007941 */ /* 0x000fea0003800000 */
.L_x_3265:
[----:B0-----:R-:W2:Y:S04]  /*a510*/  LD.E R3, desc[UR40][R16.64+0x218] ;  /* 0x0002182810037980 */ /* 0x001ea8000c101900 */
[----:B------:R-:W2:Y:S01]  /*a520*/  LDL.64 R12, [R1+0xa0] ;  /* 0x0000a000010c7983 */ /* 0x000ea20000100a00 */
[----:B------:R-:W-:Y:S05]  /*a530*/  WARPSYNC.ALL ;  /* 0x0000000000007948 */ /* 0x000fea0003800000 */
[----:B------:R-:W3:Y:S04]  /*a540*/  LDL.64 R14, [R1+0x98] ;  /* 0x00009800010e7983 */ /* 0x000ee80000100a00 */
[----:B------:R-:W4:Y:S04]  /*a550*/  LDL.64 R4, [R1+0x98] ;  /* 0x0000980001047983 */ /* 0x000f280000100a00 */
[----:B-----5:R-:W4:Y:S01]  /*a560*/  LDL.64 R6, [R1+0x98] ;  /* 0x0000980001067983 */ /* 0x020f220000100a00 */
[----:B--2---:R-:W-:-:S03]  /*a570*/  IMAD R12, R3, 0x300, R12 ;  /* 0x00000300030c7824 */ /* 0x004fc600078e020c */
[----:B------:R-:W2:Y:S01]  /*a580*/  LDL.64 R8, [R1+0x98] ;  /* 0x0000980001087983 */ /* 0x000ea20000100a00 */
[----:B------:R-:W-:Y:S01]  /*a590*/  R2UR UR7, R13 ;  /* 0x000000000d0772ca */ /* 0x000fe200000e0000 */
[----:B------:R-:W-:Y:S01]  /*a5a0*/  WARPGROUP.ARRIVE ;  /* 0x00000000000079c5 */ /* 0x000fe20000000000 */
[----:B------:R-:W-:Y:S01]  /*a5b0*/  R2UR UR6, R12 ;  /* 0x000000000c0672ca */ /* 0x000fe200000e0000 */
[----:B------:R-:W2:Y:S01]  /*a5c0*/  LDL R20, [R1+0x54] ;  /* 0x0000540001147983 */ /* 0x000ea20000100800 */
[----:B------:R-:W-:-:S03]  /*a5d0*/  IMAD.MOV.U32 R0, RZ, RZ, 0x1 ;  /* 0x00000001ff007424 */ /* 0x000fc600078e00ff */
[----:B------:R0:W-:Y:S04]  /*a5e0*/  STL [R1+0x80], RZ ;  /* 0x000080ff01007387 */ /* 0x0001e80000100800 */
[----:B------:R0:W-:Y:S04]  /*a5f0*/  STL [R1+0x80], R0 ;  /* 0x0000800001007387 */ /* 0x0001e80000100800 */
[----:B------:R0:W-:Y:S04]  /*a600*/  STL [R1+0x80], R0 ;  /* 0x0000800001007387 */ /* 0x0001e80000100800 */
[----:B------:R0:W-:Y:S04]  /*a610*/  STL [R1+0x80], R0 ;  /* 0x0000800001007387 */ /* 0x0001e80000100800 */
[----:B------:R0:W-:Y:S01]  /*a620*/  STL [R1+0x80], R0 ;  /* 0x0000800001007387 */ /* 0x0001e20000100800 */
[----:B---3--:R-:W-:-:S02]  /*a630*/  R2UR UR4, R14 ;  /* 0x000000000e0472ca */ /* 0x008fc400000e0000 */
[----:B------:R-:W-:-:S13]  /*a640*/  R2UR UR5, R15 ;  /* 0x000000000f0572ca */ /* 0x000fda00000e0000 */
[----:B------:R-:W-:Y:S01]  /*a650*/  HGMMA.64x96x16.F32 R24, gdesc[UR4], RZ, !UPT, gsb0 ;  /* 0x01600000041879f0 */ /* 0x000fe2000c0008ff */
        /* <DEDUP_REMOVED lines=9> */
[----:B------:R0:W5:Y:S04]  /*a6f0*/  LD.E R3, desc[UR40][R16.64+0x218] ;  /* 0x0002182810037980 */ /* 0x000168000c101900 */
[----:B------:R0:W5:Y:S01]  /*a700*/  LD.E R11, desc[UR40][R16.64+0x21c] ;  /* 0x00021c28100b7980 */ /* 0x000162000c101900 */
[----:B------:R-:W-:-:S06]  /*a710*/  WARPGROUP.ARRIVE ;  /* 0x00000000000079c5 */ /* 0x000fcc0000000000 */
[----:B------:R-:W-:Y:S01]  /*a720*/  HGMMA.64x96x16.F32 R24, gdesc[UR4], R24, gsb0 ;  /* 0x01600000041879f0 */ /* 0x000fe20008000818 */
[----:B------:R-:W-:Y:S02]  /*a730*/  VIADD R4, R12, 0x4 ;  /* 0x000000040c047836 */ /* 0x000fe40000000000 */
[----:B------:R-:W-:Y:S01]  /*a740*/  IMAD.MOV.U32 R5, RZ, RZ, R13 ;  /* 0x000000ffff057224 */ /* 0x000fe200078e000d */
[----:B------:R-:W-:Y:S02]  /*a750*/  R2UR UR4, R6 ;  /* 0x00000000060472ca */ /* 0x000fe400000e0000 */
[----:B------:R-:W-:Y:S02]  /*a760*/  R2UR UR6, R4 ;  /* 0x00000000040672ca */ /* 0x000fe400000e0000 */
[----:B------:R-:W-:Y:S02]  /*a770*/  R2UR UR7, R5 ;  /* 0x00000000050772ca */ /* 0x000fe400000e0000 */
[----:B------:R-:W-:Y:S01]  /*a780*/  R2UR UR5, R7 ;  /* 0x00000000070572ca */ /* 0x000fe200000e0000 */
[----:B------:R-:W-:-:S02]  /*a790*/  VIADD R4, R12, 0x6 ;  /* 0x000000060c047836 */ /* 0x000fc40000000000 */
[----:B--2---:R-:W-:Y:S01]  /*a7a0*/  VIADD R8, R8, 0x6 ;  /* 0x0000000608087836 */ /* 0x004fe20000000000 */
[----:B------:R-:W-:Y:S02]  /*a7b0*/  WARPGROUP.DEPBAR.LE gsb0, 0x0 ;  /* 0x00008000000079c5 */ /* 0x000fe40000010000 */
[----:B------:R-:W-:-:S07]  /*a7c0*/  WARPGROUP.ARRIVE ;  /* 0x00000000000079c5 */ /* 0x000fce0000000000 */
[----:B------:R-:W-:Y:S01]  /*a7d0*/  HGMMA.64x96x16.F32 R24, gdesc[UR4], R24, gsb0 ;  /* 0x01600000041879f0 */ /* 0x000fe20008000818 */
[----:B------:R-:W-:Y:S01]  /*a7e0*/  IMAD.MOV.U32 R5, RZ, RZ, R13 ;  /* 0x000000ffff057224 */ /* 0x000fe200078e000d */
[----:B------:R-:W-:Y:S02]  /*a7f0*/  R2UR UR6, R4 ;  /* 0x00000000040672ca */ /* 0x000fe400000e0000 */
[----:B------:R-:W-:Y:S02]  /*a800*/  R2UR UR4, R8 ;  /* 0x00000000080472ca */ /* 0x000fe400000e0000 */
[----:B------:R-:W-:Y:S02]  /*a810*/  R2UR UR7, R5 ;  /* 0x00000000050772ca */ /* 0x000fe400000e0000 */
[----:B------:R-:W-:Y:S02]  /*a820*/  R2UR UR5, R9 ;  /* 0x00000000090572ca */ /* 0x000fe400000e0000 */
[----:B------:R-:W-:-:S04]  /*a830*/  LOP3.LUT R20, R20, 0x1, RZ, 0xfc, !PT ;  /* 0x0000000114147812 */ /* 0x000fc800078efcff */
[----:B------:R-:W-:Y:S01]  /*a840*/  ISETP.NE.AND P3, PT, R20, 0x3, PT ;  /* 0x000000031400780c */ /* 0x000fe20003f65270 */
[----:B------:R-:W-:Y:S02]  /*a850*/  WARPGROUP.DEPBAR.LE gsb0, 0x0 ;  /* 0x00008000000079c5 */ /* 0x000fe40000010000 */
[----:B------:R-:W-:-:S06]  /*a860*/  WARPGROUP.ARRIVE ;  /* 0x00000000000079c5 */ /* 0x000fcc0000000000 */
[----:B------:R-:W-:Y:S01]  /*a870*/  HGMMA.64x96x16.F32 R24, gdesc[UR4], R24, gsb0 ;  /* 0x01600000041879f0 */ /* 0x000fe20008000818 */
[----:B------:R-:W-:Y:S02]  /*a880*/  BSSY B0, `(.L_x_3268) ;  /* 0x0000004000007945 */ /* 0x000fe40003800000 */
[----:B------:R-:W-:Y:S02]  /*a890*/  WARPGROUP.DEPBAR.LE gsb0, 0x0 ;  /* 0x00008000000079c5 */ /* 0x000fe40000010000 */
[----:B0-----:R-:W-:Y:S05]  /*a8a0*/  @!P3 BRA `(.L_x_3269) ;  /* 0x000000000004b947 */ /* 0x001fea0003800000 */
[----:B------:R-:W-:Y:S01]  /*a8b0*/  BPT.TRAP 0x1 ;  /* 0x000000040000795c */ /* 0x000fe20000300000 */
.L_x_3269:
[----:B------:R-:W-:Y:S05]  /*a8c0*/  BSYNC B0 ;  /* 0x0000000000007941 */ /* 0x000fea0003800000 */
.L_x_3268:
[----:B------:R-:W2:Y:S01]  /*a8d0*/  LDL.64 R4, [R1+0x40] ;  /* 0x0000400001047983 */ /* 0x000ea20000100a00 */
[----:B-----5:R-:W-:Y:S02]  /*a8e0*/  SHF.L.U32 R8, R11, 0x1f, RZ ;  /* 0x0000001f0b087819 */ /* 0x020fe400000006ff */
[----:B--2---:R-:W-:-:S05]  /*a8f0*/  MOV R6, R4 ;  /* 0x0000000400067202 */ /* 0x004fca0000000f00 */
[----:B------:R-:W-:-:S04]  /*a900*/  IMAD R3, R3, 0x8, R6 ;  /* 0x0000000803037824 */ /* 0x000fc800078e0206 */
[----:B------:R0:W1:Y:S01]  /*a910*/  SYNCS.PHASECHK.TRANS64.TRYWAIT P2, [R3+URZ], R8 ;  /* 0x00000008030075a7 */ /* 0x000062000804017f */
[----:B------:R0:W5:Y:S04]  /*a920*/  LD.E R4, desc[UR40][R16.64+0x218] ;  /* 0x0002182810047980 */ /* 0x000168000c101900 */
[----:B------:R0:W5:Y:S01]  /*a930*/  LD.E R5, desc[UR40][R16.64+0x21c] ;  /* 0x00021c2810057980 */ /* 0x000162000c101900 */
[----:B------:R-:W-:Y:S04]  /*a940*/  BSSY B0, `(.L_x_3270) ;  /* 0x0000003000007945 */ /* 0x000fe80003800000 */
[----:B------:R-:W-:Y:S05]  /*a950*/  @!P3 BRA `(.L_x_3271) ;  /* 0x000000000004b947 */ /* 0x000fea0003800000 */
[----:B------:R-:W-:Y:S01]  /*a960*/  BPT.TRAP 0x1 ;  /* 0x000000040000795c */ /* 0x000fe20000300000 */
.L_x_3271:
[----:B------:R-:W-:Y:S05]  /*a970*/  BSYNC B0 ;  /* 0x0000000000007941 */ /* 0x000fea0003800000 */
.L_x_3270:
[----:B------:R-:W-:Y:S04]  /*a980*/  BSSY B0, `(.L_x_3272) ;  /* 0x0000006000007945 */ /* 0x000fe80003800000 */
[----:B-1----:R-:W-:Y:S05]  /*a990*/  @P2 BRA `(.L_x_3273) ;  /* 0x0000000000102947 */ /* 0x002fea0003800000 */
[----:B-----5:R-:W-:Y:S01]  /*a9a0*/  IMAD R4, R4, 0x8, R6 ;  /* 0x0000000804047824 */ /* 0x020fe200078e0206 */
[----:B------:R-:W-:-:S04]  /*a9b0*/  SHF.L.U32 R5, R5, 0x1f, RZ ;  /* 0x0000001f05057819 */ /* 0x000fc800000006ff */
[----:B------:R-:W1:Y:S02]  /*a9c0*/  SYNCS.PHASECHK.TRANS64.TRYWAIT P2, [R4+URZ], R5 ;  /* 0x00000005040075a7 */ /* 0x000e64000804017f */
[----:B-1----:R-:W-:Y:S05]  /*a9d0*/  @!P2 BRA `(.L_x_3274) ;  /* 0x0000022400d4a947 */ /* 0x002fea0003800000 */
.L_x_3273:
[----:B------:R-:W-:Y:S05]  /*a9e0*/  BSYNC B0 ;  /* 0x0000000000007941 */ /* 0x000fea0003800000 */
.L_x_3272:
[----:B------:R-:W2:Y:S04]  /*a9f0*/  LD.E R11, desc[UR40][R16.64+0x218] ;  /* 0x00021828100b7980 */ /* 0x000ea8000c101900 */
[----:B-1---5:R-:W2:Y:S04]  /*aa00*/  LDL.64 R4, [R1+0x118] ;  /* 0x0001180001047983 */ /* 0x022ea80000100a00 */
[----:B0-----:R-:W3:Y:S04]  /*aa10*/  LDL R3, [R1+0x90] ;  /* 0x0000900001037983 */ /* 0x001ee80000100800 */
[----:B------:R-:W4:Y:S04]  /*aa20*/  LDL.64 R6, [R1+0x110] ;  /* 0x0001100001067983 */ /* 0x000f280000100a00 */
[----:B------:R-:W4:Y:S04]  /*aa30*/  LDL.64 R14, [R1+0x110] ;  /* 0x00011000010e7983 */ /* 0x000f280000100a00 */
[----:B------:R-:W4:Y:S04]  /*aa40*/  LDL.64 R12, [R1+0x110] ;  /* 0x00011000010c7983 */ /* 0x000f280000100a00 */
[----:B------:R-:W4:Y:S01]  /*aa50*/  LDL.64 R8, [R1+0x110] ;  /* 0x0001100001087983 */ /* 0x000f220000100a00 */
[----:B------:R-:W-:Y:S05]  /*aa60*/  WARPSYNC.ALL ;  /* 0x0000000000007948 */ /* 0x000fea0003800000 */
[----:B------:R-:W-:Y:S01]  /*aa70*/  WARPGROUP.ARRIVE ;  /* 0x00000000000079c5 */ /* 0x000fe20000000000 */
        /* <DEDUP_REMOVED lines=137> */
[----:B---3--:R-:W-:Y:S01]  /*b310*/  VIADD R14, R14, 0xc02 ;  /* 0x00000c020e0e7836 */ /* 0x008fe20000000000 */
        /* <DEDUP_REMOVED lines=28> */
[----:B------:R-:W0:Y:S01]  /*b4e0*/  S2R R72, SR_TID.X ;  /* 0x0000000000487919 */ /* 0x000e220000002100 */
[----:B------:R-:W-:Y:S04]  /*b4f0*/  STL [R1+0x90], R0 ;  /* 0x0000900001007387 */ /* 0x000fe80000100800 */
[----:B------:R-:W-:Y:S01]  /*b500*/  STL [R1+0x90], R0 ;  /* 0x0000900001007387 */ /* 0x000fe20000100800 */
[----:B------:R-:W-:-:S02]  /*b510*/  WARPGROUP.DEPBAR.LE gsb0, 0x0 ;  /* 0x00008000000079c5 */ /* 0x000fc40000010000 */
[----:B------:R-:W-:-:S06]  /*b520*/  WARPGROUP.ARRIVE ;  /* 0x00000000000079c5 */ /* 0x000fcc0000000000 */
[----:B------:R-:W-:Y:S01]  /*b530*/  HGMMA.64x96x16.F32 R24, gdesc[UR4], R24, gsb0 ;  /* 0x01600000041879f0 */ /* 0x000fe20008000818 */
[----:B------:R-:W-:Y:S01]  /*b540*/  STL [R1+0x90], R0 ;  /* 0x0000900001007387 */ /* 0x000fe20000100800 */
[----:B0-----:R-:W-:-:S03]  /*b550*/  SHF.R.U32.HI R73, RZ, 0x7, R72 ;  /* 0x00000007ff497819 */ /* 0x001fc60000011648 */
[----:B------:R-:W-:Y:S04]  /*b560*/  STL [R1+0x90], R0 ;  /* 0x0000900001007387 */ /* 0x000fe80000100800 */
[----:B------:R-:W-:Y:S04]  /*b570*/  STL [R1+0x90], R0 ;  /* 0x0000900001007387 */ /* 0x000fe80000100800 */
[----:B------:R-:W-:Y:S04]  /*b580*/  STL [R1+0x90], R0 ;  /* 0x0000900001007387 */ /* 0x000fe80000100800 */
[----:B------:R-:W-:Y:S01]  /*b590*/  STL [R1+0x90], R0 ;  /* 0x0000900001007387 */ /* 0x000fe20000100800 */
[----:B------:R-:W-:-:S03]  /*b5a0*/  IADD3 R6, -R73, 0xb, RZ ;  /* 0x0000000b49067810 */ /* 0x000fc60007ffe1ff */
        /* <DEDUP_REMOVED lines=17> */
[----:B------:R-:W2:Y:S04]  /*b6c0*/  LDL.64 R12, [R1+0x170] ;  /* 0x00017000010c7983 */ /* 0x000ea80000100a00 */
[----:B------:R-:W3:Y:S04]  /*b6d0*/  LD.E.64 R4, desc[UR40][R16.64+0x230] ;  /* 0x0002302810047980 */ /* 0x000ee8000c101b00 */
[----:B--2---:R-:W2:Y:S02]  /*b6e0*/  LD.E R9, desc[UR40][R12.64] ;  /* 0x000000280c097980 */ /* 0x004ea4000c101900 */
[-C--:B--2---:R-:W-:Y:S01]  /*b6f0*/  FMUL.FTZ R7, R24, R9.reuse ;  /* 0x0000000918077220 */ /* 0x084fe20000410000 */
[-C--:B------:R-:W-:Y:S01]  /*b700*/  FMUL.FTZ R8, R25, R9.reuse ;  /* 0x0000000919087220 */ /* 0x080fe20000410000 */
[----:B------:R-:W-:-:S04]  /*b710*/  FMUL.FTZ R15, R28, R9 ;  /* 0x000000091c0f7220 */ /* 0x000fc80000410000 */
[----:B------:R-:W3:Y:S01]  /*b720*/  MUFU.TANH R7, R7 ;  /* 0x0000000700077308 */ /* 0x000ee20000002400 */
[-C--:B------:R-:W-:Y:S01]  /*b730*/  FMUL.FTZ R18, R29, R9.reuse ;  /* 0x000000091d127220 */ /* 0x080fe20000410000 */
[----:B------:R-:W-:-:S06]  /*b740*/  FMUL.FTZ R19, R32, R9 ;  /* 0x0000000920137220 */ /* 0x000fcc0000410000 */
[----:B------:R-:W2:Y:S01]  /*b750*/  MUFU.TANH R8, R8 ;  /* 0x0000000800087308 */ /* 0x000ea20000002400 */
[----:B------:R-:W-:-:S07]  /*b760*/  FMUL.FTZ R28, R33, R9 ;  /* 0x00000009211c7220 */ /* 0x000fce0000410000 */
[----:B------:R-:W4:Y:S01]  /*b770*/  MUFU.TANH R15, R15 ;  /* 0x0000000f000f7308 */ /* 0x000f220000002400 */
[----:B---3--:R-:W-:Y:S01]  /*b780*/  FMNMX.FTZ R13, R7, R4, !PT ;  /* 0x00000004070d7209 */ /* 0x008fe20007810000 */
[----:B------:R-:W-:-:S06]  /*b790*/  FMUL.FTZ R29, R36, R9 ;  /* 0x00000009241d7220 */ /* 0x000fcc0000410000 */
[----:B------:R-:W3:Y:S01]  /*b7a0*/  MUFU.TANH R18, R18 ;  /* 0x0000001200127308 */ /* 0x000ee20000002400 */
[----:B------:R-:W-:Y:S01]  /*b7b0*/  FMUL.FTZ R11, R30, R9 ;  /* 0x000000091e0b7220 */ /* 0x000fe20000410000 */
[----:B--2---:R-:W-:-:S06]  /*b7c0*/  FMNMX.FTZ R12, R8, R13, !PT ;  /* 0x0000000d080c7209 */ /* 0x004fcc0007810000 */
[----:B------:R-:W2:Y:S01]  /*b7d0*/  MUFU.TANH R19, R19 ;  /* 0x0000001300137308 */ /* 0x000ea20000002400 */
[----:B------:R-:W-:Y:S01]  /*b7e0*/  FMUL.FTZ R30, R37, R9 ;  /* 0x00000009251e7220 */ /* 0x000fe20000410000 */
[----:B----4-:R-:W-:-:S06]  /*b7f0*/  FMNMX.FTZ R13, R15, R12, !PT ;  /* 0x0000000c0f0d7209 */ /* 0x010fcc0007810000 */
[----:B------:R-:W4:Y:S01]  /*b800*/  MUFU.TANH R28, R28 ;  /* 0x0000001c001c7308 */ /* 0x000f220000002400 */
[-C--:B------:R-:W-:Y:S01]  /*b810*/  FMUL.FTZ R32, R40, R9.reuse ;  /* 0x0000000928207220 */ /* 0x080fe20000410000 */
[----:B------:R-:W-:Y:S01]  /*b820*/  FMUL.FTZ R20, R34, R9 ;  /* 0x0000000922147220 */ /* 0x000fe20000410000 */
[----:B---3--:R-:W-:-:S05]  /*b830*/  FMNMX.FTZ R12, R18, R13, !PT ;  /* 0x0000000d120c7209 */ /* 0x008fca0007810000 */
        /* <DEDUP_REMOVED lines=14> */
[-C--:B------:R-:W-:Y:S01]  /*b920*/  FMUL.FTZ R48, R49, R9.reuse ;  /* 0x0000000931307220 */ /* 0x080fe20000410000 */
[----:B0-----:R-:W-:Y:S01]  /*b930*/  FMUL.FTZ R6, R26, R9 ;  /* 0x000000091a067220 */ /* 0x001fe20000410000 */
[----:B----4-:R-:W-:-:S05]  /*b940*/  FMNMX.FTZ R13, R32, R13, !PT ;  /* 0x0000000d200d7209 */ /* 0x010fca0007810000 */
[----:B------:R-:W0:Y:S01]  /*b950*/  MUFU.TANH R45, R45 ;  /* 0x0000002d002d7308 */ /* 0x000e220000002400 */
[-C--:B------:R-:W-:Y:S01]  /*b960*/  FMUL.FTZ R49, R52, R9.reuse ;  /* 0x0000000934317220 */ /* 0x080fe20000410000 */
[-C--:B-1----:R-:W-:Y:S01]  /*b970*/  FMUL.FTZ R3, R27, R9.reuse ;  /* 0x000000091b037220 */ /* 0x082fe20000410000 */
[----:B------:R-:W-:-:S05]  /*b980*/  FMUL.FTZ R41, R50, R9 ;  /* 0x0000000932297220 */ /* 0x000fca0000410000 */
[----:B------:R-:W1:Y:S01]  /*b990*/  MUFU.TANH R47, R47 ;  /* 0x0000002f002f7308 */ /* 0x000e620000002400 */
[----:B---3--:R-:W-:Y:S01]  /*b9a0*/  FMNMX.FTZ R13, R34, R13, !PT ;  /* 0x0000000d220d7209 */ /* 0x008fe20007810000 */
[-C--:B------:R-:W-:Y:S01]  /*b9b0*/  FMUL.FTZ R50, R53, R9.reuse ;  /* 0x0000000935327220 */ /* 0x080fe20000410000 */
[----:B------:R-:W-:-:S05]  /*b9c0*/  FMUL.FTZ R27, R42, R9 ;  /* 0x000000092a1b7220 */ /* 0x000fca0000410000 */
[----:B------:R-:W3:Y:S01]  /*b9d0*/  MUFU.TANH R48, R48 ;  /* 0x0000003000307308 */ /* 0x000ee20000002400 */
[----:B------:R-:W-:Y:S01]  /*b9e0*/  FMUL.FTZ R42, R51, R9 ;  /* 0x00000009332a7220 */ /* 0x000fe20000410000 */
[----:B--2---:R-:W-:Y:S01]  /*b9f0*/  FMNMX.FTZ R12, R36, R13, !PT ;  /* 0x0000000d240c7209 */ /* 0x004fe20007810000 */
[----:B------:R-:W-:-:S05]  /*ba00*/  FMUL.FTZ R51, R56, R9 ;  /* 0x0000000938337220 */ /* 0x000fca0000410000 */
[----:B------:R-:W2:Y:S01]  /*ba10*/  MUFU.TANH R6, R6 ;  /* 0x0000000600067308 */ /* 0x000ea20000002400 */
[----:B------:R-:W-:Y:S01]  /*ba20*/  FMUL.FTZ R14, R31, R9 ;  /* 0x000000091f0e7220 */ /* 0x000fe20000410000 */
[----:B0-----:R-:W-:-:S06]  /*ba30*/  FMNMX.FTZ R12, R45, R12, !PT ;  /* 0x0000000c2d0c7209 */ /* 0x001fcc0007810000 */
[----:B------:R-:W0:Y:S01]  /*ba40*/  MUFU.TANH R49, R49 ;  /* 0x0000003100317308 */ /* 0x000e220000002400 */
[----:B------:R-:W-:Y:S01]  /*ba50*/  FMUL.FTZ R52, R57, R9 ;  /* 0x0000000939347220 */ /* 0x000fe20000410000 */
[----:B-1----:R-:W-:-:S06]  /*ba60*/  FMNMX.FTZ R13, R47, R12, !PT ;  /* 0x0000000c2f0d7209 */ /* 0x002fcc0007810000 */
[----:B------:R-:W1:Y:S01]  /*ba70*/  MUFU.TANH R3, R3 ;  /* 0x0000000300037308 */ /* 0x000e620000002400 */
[----:B------:R-:W-:-:S07]  /*ba80*/  FMUL.FTZ R53, R60, R9 ;  /* 0x000000093c357220 */ /* 0x000fce0000410000 */
[----:B------:R-:W4:Y:S01]  /*ba90*/  MUFU.TANH R50, R50 ;  /* 0x0000003200327308 */ /* 0x000f220000002400 */
[-C--:B------:R-:W-:Y:S01]  /*baa0*/  FMUL.FTZ R24, R38, R9.reuse ;  /* 0x0000000926187220 */ /* 0x080fe20000410000 */
[----:B------:R-:W-:-:S06]  /*bab0*/  FMUL.FTZ R38, R43, R9 ;  /* 0x000000092b267220 */ /* 0x000fcc0000410000 */
        /* <DEDUP_REMOVED lines=9> */
[----:B0-----:R-:W-:-:S06]  /*bb50*/  FMNMX.FTZ R13, R49, R56, !PT ;  /* 0x00000038310d7209 */ /* 0x001fcc0007810000 */
[----:B------:R-:W0:Y:S01]  /*bb60*/  MUFU.TANH R52, R52 ;  /* 0x0000003400347308 */ /* 0x000e220000002400 */
[----:B------:R-:W-:Y:S01]  /*bb70*/  FMUL.FTZ R55, R64, R9 ;  /* 0x0000000940377220 */ /* 0x000fe20000410000 */
[----:B-1----:R-:W-:-:S06]  /*bb80*/  FMNMX.FTZ R12, R3, R12, !PT ;  /* 0x0000000c030c7209 */ /* 0x002fcc0007810000 */
[----:B------:R-:W1:Y:S01]  /*bb90*/  MUFU.TANH R20, R20 ;  /* 0x0000001400147308 */ /* 0x000e620000002400 */
[----:B----4-:R-:W-:Y:S01]  /*bba0*/  FMNMX.FTZ R56, R50, R13, !PT ;  /* 0x0000000d32387209 */ /* 0x010fe20007810000 */
[----:B------:R-:W-:-:S06]  /*bbb0*/  FMUL.FTZ R57, R65, R9 ;  /* 0x0000000941397220 */ /* 0x000fcc0000410000 */
[----:B------:R-:W4:Y:S01]  /*bbc0*/  MUFU.TANH R53, R53 ;  /* 0x0000003500357308 */ /* 0x000f220000002400 */
[----:B------:R-:W-:Y:S01]  /*bbd0*/  FMUL.FTZ R26, R39, R9 ;  /* 0x00000009271a7220 */ /* 0x000fe20000410000 */
[----:B------:R-:W-:-:S06]  /*bbe0*/  FMNMX.FTZ R13, R11, R12, !PT ;  /* 0x0000000c0b0d7209 */ /* 0x000fcc0007810000 */
[----:B------:R-:W4:Y:S01]  /*bbf0*/  MUFU.TANH R21, R21 ;  /* 0x0000001500157308 */ /* 0x000f220000002400 */
[----:B---3--:R-:W-:Y:S01]  /*bc00*/  FMNMX.FTZ R25, R51, R56, !PT ;  /* 0x0000003833197209 */ /* 0x008fe20007810000 */
[----:B------:R-:W-:-:S06]  /*bc10*/  FMUL.FTZ R60, R68, R9 ;  /* 0x00000009443c7220 */ /* 0x000fcc0000410000 */
[----:B------:R-:W3:Y:S01]  /*bc20*/  MUFU.TANH R54, R54 ;  /* 0x0000003600367308 */ /* 0x000ee20000002400 */
[----:B--2---:R-:W-:Y:S01]  /*bc30*/  FMNMX.FTZ R13, R14, R13, !PT ;  /* 0x0000000d0e0d7209 */ /* 0x004fe20007810000 */
[----:B------:R-:W-:Y:S01]  /*bc40*/  FMUL.FTZ R64, R69, R9 ;  /* 0x0000000945407220 */ /* 0x000fe20000410000 */
[----:B0-----:R-:W-:-:S05]  /*bc50*/  FMNMX.FTZ R56, R52, R25, !PT ;  /* 0x0000001934387209 */ /* 0x001fca0007810000 */
[----:B------:R-:W0:Y:S01]  /*bc60*/  MUFU.TANH R55, R55 ;  /* 0x0000003700377308 */ /* 0x000e220000002400 */
[----:B-1----:R-:W-:-:S07]  /*bc70*/  FMNMX.FTZ R12, R20, R13, !PT ;  /* 0x0000000d140c7209 */ /* 0x002fce0007810000 */
[----:B------:R-:W1:Y:S01]  /*bc80*/  MUFU.TANH R24, R24 ;  /* 0x0000001800187308 */ /* 0x000e620000002400 */
[----:B----4-:R-:W-:-:S07]  /*bc90*/  FMNMX.FTZ R25, R53, R56, !PT ;  /* 0x0000003835197209 */ /* 0x010fce0007810000 */
[----:B------:R-:W2:Y:S01]  /*bca0*/  MUFU.TANH R57, R57 ;  /* 0x0000003900397308 */ /* 0x000ea20000002400 */
[----:B------:R-:W-:-:S07]  /*bcb0*/  FMUL.FTZ R39, R46, R9 ;  /* 0x000000092e277220 */ /* 0x000fce0000410000 */
[----:B------:R-:W4:Y:S01]  /*bcc0*/  MUFU.TANH R26, R26 ;  /* 0x0000001a001a7308 */ /* 0x000f220000002400 */
[----:B------:R-:W-:Y:S02]  /*bcd0*/  FMNMX.FTZ R13, R21, R12, !PT ;  /* 0x0000000c150d7209 */ /* 0x000fe40007810000 */
[----:B---3--:R-:W-:-:S05]  /*bce0*/  FMNMX.FTZ R12, R54, R25, !PT ;  /* 0x00000019360c7209 */ /* 0x008fca0007810000 */
[----:B------:R-:W3:Y:S01]  /*bcf0*/  MUFU.TANH R60, R60 ;  /* 0x0000003c003c7308 */ /* 0x000ee20000002400 */
[----:B------:R-:W-:-:S07]  /*bd00*/  FMUL.FTZ R46, R58, R9 ;  /* 0x000000093a2e7220 */ /* 0x000fce0000410000 */
[----:B------:R-:W3:Y:S01]  /*bd10*/  MUFU.TANH R27, R27 ;  /* 0x0000001b001b7308 */ /* 0x000ee20000002400 */
[----:B0-----:R-:W-:-:S07]  /*bd20*/  FMNMX.FTZ R58, R55, R12, !PT ;  /* 0x0000000c373a7209 */ /* 0x001fce0007810000 */
[----:B------:R-:W0:Y:S01]  /*bd30*/  MUFU.TANH R64, R64 ;  /* 0x0000004000407308 */ /* 0x000e220000002400 */
[----:B-1----:R-:W-:-:S07]  /*bd40*/  FMNMX.FTZ R13, R24, R13, !PT ;  /* 0x0000000d180d7209 */ /* 0x002fce0007810000 */
[----:B------:R-:W1:Y:S01]  /*bd50*/  MUFU.TANH R38, R38 ;  /* 0x0000002600267308 */ /* 0x000e620000002400 */
[----:B--2---:R-:W-:Y:S02]  /*bd60*/  FMNMX.FTZ R25, R57, R58, !PT ;  /* 0x0000003a39197209 */ /* 0x004fe40007810000 */
[----:B----4-:R-:W-:-:S05]  /*bd70*/  FMNMX.FTZ R12, R26, R13, !PT ;  /* 0x0000000d1a0c7209 */ /* 0x010fca0007810000 */
[----:B------:R-:W2:Y:S01]  /*bd80*/  MUFU.TANH R39, R39 ;  /* 0x0000002700277308 */ /* 0x000ea20000002400 */
[----:B---3--:R-:W-:Y:S02]  /*bd90*/  FMNMX.FTZ R25, R60, R25, !PT ;  /* 0x000000193c197209 */ /* 0x008fe40007810000 */
[----:B------:R-:W-:-:S05]  /*bda0*/  FMNMX.FTZ R13, R27, R12, !PT ;  /* 0x0000000c1b0d7209 */ /* 0x000fca0007810000 */
[----:B------:R-:W3:Y:S01]  /*bdb0*/  MUFU.TANH R40, R40 ;  /* 0x0000002800287308 */ /* 0x000ee20000002400 */
[----:B0-----:R-:W-:Y:S02]  /*bdc0*/  FMNMX.FTZ R25, R64, R25, !PT ;  /* 0x0000001940197209 */ /* 0x001fe40007810000 */
[----:B-1----:R-:W-:-:S05]  /*bdd0*/  FMNMX.FTZ R12, R38, R13, !PT ;  /* 0x0000000d260c7209 */ /* 0x002fca0007810000 */
[----:B------:R-:W0:Y:S01]  /*bde0*/  MUFU.TANH R41, R41 ;  /* 0x0000002900297308 */ /* 0x000e220000002400 */
[----:B--2---:R-:W-:Y:S01]  /*bdf0*/  FMNMX.FTZ R13, R39, R12, !PT ;  /* 0x0000000c270d7209 */ /* 0x004fe20007810000 */
[----:B------:R-:W1:Y:S06]  /*be00*/  SHFL.BFLY PT, R68, R25, 0x2, 0x1f ;  /* 0x0c401f0019447f89 */ /* 0x000e6c00000e0000 */
[----:B------:R-:W2:Y:S01]  /*be10*/  MUFU.TANH R42, R42 ;  /* 0x0000002a002a7308 */ /* 0x000ea20000002400 */
[----:B---3--:R-:W-:Y:S01]  /*be20*/  FMNMX.FTZ R12, R40, R13, !PT ;  /* 0x0000000d280c7209 */ /* 0x008fe20007810000 */
[----:B------:R-:W-:-:S06]  /*be30*/  FMUL.FTZ R56, R59, R9 ;  /* 0x000000093b387220 */ /* 0x000fcc0000410000 */
[----:B------:R-:W3:Y:S01]  /*be40*/  MUFU.TANH R43, R43 ;  /* 0x0000002b002b7308 */ /* 0x000ee20000002400 */
[----:B0-----:R-:W-:Y:S01]  /*be50*/  FMNMX.FTZ R13, R41, R12, !PT ;  /* 0x0000000c290d7209 */ /* 0x001fe20007810000 */
[----:B------:R-:W-:-:S06]  /*be60*/  FMUL.FTZ R58, R62, R9 ;  /* 0x000000093e3a7220 */ /* 0x000fcc0000410000 */
[----:B------:R-:W0:Y:S01]  /*be70*/  MUFU.TANH R44, R44 ;  /* 0x0000002c002c7308 */ /* 0x000e220000002400 */
[----:B--2---:R-:W-:Y:S01]  /*be80*/  FMNMX.FTZ R12, R42, R13, !PT ;  /* 0x0000000d2a0c7209 */ /* 0x004fe20007810000 */
[----:B------:R-:W-:-:S06]  /*be90*/  FMUL.FTZ R59, R63, R9 ;  /* 0x000000093f3b7220 */ /* 0x000fcc0000410000 */
        /* <DEDUP_REMOVED lines=8> */
[----:B------:R-:W-:Y:S01]  /*bf20*/  FMUL.FTZ R63, R70, R9 ;  /* 0x00000009463f7220 */ /* 0x000fe20000410000 */
[----:B-1----:R-:W-:-:S05]  /*bf30*/  FMNMX.FTZ R68, R25, R68, !PT ;  /* 0x0000004419447209 */ /* 0x002fca0007810000 */
[----:B------:R-:W1:Y:S01]  /*bf40*/  MUFU.TANH R59, R59 ;  /* 0x0000003b003b7308 */ /* 0x000e620000002400 */
[----:B---3--:R-:W-:Y:S01]  /*bf50*/  FMNMX.FTZ R13, R56, R13, !PT ;  /* 0x0000000d380d7209 */ /* 0x008fe20007810000 */
[----:B------:R-:W2:Y:S06]  /*bf60*/  SHFL.BFLY PT, R33, R68, 0x1, 0x1f ;  /* 0x0c201f0044217f89 */ /* 0x000eac00000e0000 */
[----:B------:R-:W3:Y:S01]  /*bf70*/  MUFU.TANH R61, R61 ;  /* 0x0000003d003d7308 */ /* 0x000ee20000002400 */
[----:B------:R-:W-:Y:S01]  /*bf80*/  FMUL.FTZ R9, R71, R9 ;  /* 0x0000000947097220 */ /* 0x000fe20000410000 */
[----:B0-----:R-:W-:-:S06]  /*bf90*/  FMNMX.FTZ R12, R58, R13, !PT ;  /* 0x0000000d3a0c7209 */ /* 0x001fcc0007810000 */
[----:B------:R-:W0:Y:S01]  /*bfa0*/  MUFU.TANH R62, R62 ;  /* 0x0000003e003e7308 */ /* 0x000e220000002400 */
[----:B-1----:R-:W-:-:S07]  /*bfb0*/  FMNMX.FTZ R12, R59, R12, !PT ;  /* 0x0000000c3b0c7209 */ /* 0x002fce0007810000 */
[----:B------:R-:W1:Y:S01]  /*bfc0*/  MUFU.TANH R63, R63 ;  /* 0x0000003f003f7308 */ /* 0x000e620000002400 */
[----:B---3--:R-:W-:-:S07]  /*bfd0*/  FMNMX.FTZ R13, R61, R12, !PT ;  /* 0x0000000c3d0d7209 */ /* 0x008fce0007810000 */
[----:B------:R-:W3:Y:S01]  /*bfe0*/  MUFU.TANH R9, R9 ;  /* 0x0000000900097308 */ /* 0x000ee20000002400 */
[----:B0-----:R-:W-:Y:S02]  /*bff0*/  FMNMX.FTZ R12, R62, R13, !PT ;  /* 0x0000000d3e0c7209 */ /* 0x001fe40007810000 */
[----:B------:R-:W-:Y:S02]  /*c000*/  IADD3 R13, P2, R16, 0x230, RZ ;  /* 0x00000230100d7810 */ /* 0x000fe40007f5e0ff */
[----:B-1----:R-:W-:Y:S02]  /*c010*/  FMNMX.FTZ R66, R63, R12, !PT ;  /* 0x0000000c3f427209 */ /* 0x002fe40007810000 */
[----:B------:R-:W-:Y:S01]  /*c020*/  LOP3.LUT R12, R13, 0x4, RZ, 0xfc, !PT ;  /* 0x000000040d0c7812 */ /* 0x000fe200078efcff */
[----:B------:R-:W-:Y:S01]  /*c030*/  IMAD.X R13, RZ, RZ, R17, P2 ;  /* 0x000000ffff0d7224 */ /* 0x000fe200010e0611 */
[----:B--2---:R-:W-:Y:S02]  /*c040*/  FMNMX.FTZ R33, R68, R33, !PT ;  /* 0x0000002144217209 */ /* 0x004fe40007810000 */
[----:B---3--:R-:W-:Y:S01]  /*c050*/  FMNMX.FTZ R31, R9, R66, !PT ;  /* 0x00000042091f7209 */ /* 0x008fe20007810000 */
        /* <DEDUP_REMOVED lines=9> */
[----:B------:R-:W0:Y:S04]  /*c0f0*/  LD.E R65, desc[UR40][R16.64+0x250] ;  /* 0x0002502810417980 */ /* 0x000e28000c101900 */
[----:B------:R-:W2:Y:S04]  /*c100*/  LD.E R67, desc[UR40][R16.64+0x230] ;  /* 0x0002302810437980 */ /* 0x000ea8000c101900 */
[----:B------:R-:W3:Y:S04]  /*c110*/  LD.E R69, desc[UR40][R16.64+0x240] ;  /* 0x0002402810457980 */ /* 0x000ee8000c101900 */
[----:B------:R-:W4:Y:S04]  /*c120*/  LD.E R71, desc[UR40][R16.64+0x244] ;  /* 0x0002442810477980 */ /* 0x000f28000c101900 */
[----:B------:R-:W4:Y:S01]  /*c130*/  LD.E R66, desc[UR40][R16.64+0x270] ;  /* 0x0002702810427980 */ /* 0x000f22000c101900 */
[----:B------:R-:W-:Y:S01]  /*c140*/  FADD.FTZ R70, R5, -R68 ;  /* 0x8000004405467221 */ /* 0x000fe20000010000 */
[-C--:B0-----:R-:W-:Y:S01]  /*c150*/  FMUL.FTZ R68, R68, R65.reuse ;  /* 0x0000004144447220 */ /* 0x081fe20000410000 */
[----:B--2---:R-:W-:Y:S01]  /*c160*/  FMUL.FTZ R12, R67, R65 ;  /* 0x00000041430c7220 */ /* 0x004fe20000410000 */
[----:B------:R-:W-:Y:S01]  /*c170*/  FADD.FTZ R4, R4, -R67 ;  /* 0x8000004304047221 */ /* 0x000fe20000010000 */
[----:B------:R-:W-:-:S02]  /*c180*/  FMUL.FTZ R25, R65, R70 ;  /* 0x0000004641197220 */ /* 0x000fc40000410000 */
[-CC-:B------:R-:W-:Y:S01]  /*c190*/  FFMA.FTZ R35, R15, R65.reuse, -R12.reuse ;  /* 0x000000410f237223 */ /* 0x180fe2000001080c */
[-CC-:B------:R-:W-:Y:S01]  /*c1a0*/  FFMA.FTZ R152, R7, R65.reuse, -R12.reuse ;  /* 0x0000004107987223 */ /* 0x180fe2000001080c */
[-C--:B------:R-:W-:Y:S01]  /*c1b0*/  FFMA.FTZ R15, R36, R65.reuse, -R12 ;  /* 0x00000041240f7223 */ /* 0x080fe2000001080c */
[-C--:B------:R-:W-:Y:S01]  /*c1c0*/  FFMA.FTZ R36, R6, R65.reuse, -R68 ;  /* 0x0000004106247223 */ /* 0x080fe20000010844 */
[-C--:B------:R-:W-:Y:S01]  /*c1d0*/  FMUL.FTZ R4, R4, R65.reuse ;  /* 0x0000004104047220 */ /* 0x080fe20000410000 */
[-C--:B------:R-:W-:Y:S01]  /*c1e0*/  FFMA.FTZ R37, R8, R65.reuse, -R12 ;  /* 0x0000004108257223 */ /* 0x080fe2000001080c */
[-C--:B------:R-:W-:Y:S01]  /*c1f0*/  FFMA.FTZ R153, R3, R65.reuse, -R68 ;  /* 0x0000004103997223 */ /* 0x080fe20000010844 */
[----:B------:R-:W-:Y:S01]  /*c200*/  MUFU.EX2 R152, R152 ;  /* 0x0000009800987308 */ /* 0x000fe20000000800 */
[-C--:B------:R-:W-:Y:S01]  /*c210*/  FFMA.FTZ R160, R34, R65.reuse, -R12 ;  /* 0x0000004122a07223 */ /* 0x080fe2000001080c */
[----:B------:R-:W-:-:S06]  /*c220*/  FFMA.FTZ R34, R11, R65, -R68 ;  /* 0x000000410b227223 */ /* 0x000fcc0000010844 */
[----:B------:R-:W3:Y:S01]  /*c230*/  MUFU.EX2 R5, R4 ;  /* 0x0000000400057308 */ /* 0x000ee20000000800 */
[-C--:B------:R-:W-:Y:S01]  /*c240*/  FFMA.FTZ R154, R18, R65.reuse, -R12 ;  /* 0x00000041129a7223 */ /* 0x080fe2000001080c */
[----:B------:R-:W-:-:S06]  /*c250*/  FFMA.FTZ R155, R14, R65, -R68 ;  /* 0x000000410e9b7223 */ /* 0x000fcc0000010844 */
[----:B------:R-:W-:Y:S08]  /*c260*/  MUFU.EX2 R25, R25 ;  /* 0x0000001900197308 */ /* 0x000ff00000000800 */
[----:B------:R-:W4:Y:S01]  /*c270*/  MUFU.EX2 R36, R36 ;  /* 0x0000002400247308 */ /* 0x000f220000000800 */
[-CC-:B------:R-:W-:Y:S01]  /*c280*/  FFMA.FTZ R31, R29, R65.reuse, -R12.reuse ;  /* 0x000000411d1f7223 */ /* 0x180fe2000001080c */
[----:B------:R-:W-:-:S06]  /*c290*/  FFMA.FTZ R33, R19, R65, -R12 ;  /* 0x0000004113217223 */ /* 0x000fcc000001080c */
[----:B------:R-:W0:Y:S01]  /*c2a0*/  MUFU.EX2 R37, R37 ;  /* 0x0000002500257308 */ /* 0x000e220000000800 */
[-C--:B------:R-:W-:Y:S01]  /*c2b0*/  FFMA.FTZ R29, R32, R65.reuse, -R12 ;  /* 0x00000041201d7223 */ /* 0x080fe2000001080c */
[----:B------:R-:W-:-:S06]  /*c2c0*/  FFMA.FTZ R32, R20, R65, -R68 ;  /* 0x0000004114207223 */ /* 0x000fcc0000010844 */
[----:B------:R-:W1:Y:S01]  /*c2d0*/  MUFU.EX2 R153, R153 ;  /* 0x0000009900997308 */ /* 0x000e620000000800 */
[----:B------:R-:W-:-:S07]  /*c2e0*/  FFMA.FTZ R156, R28, R65, -R12 ;  /* 0x000000411c9c7223 */ /* 0x000fce000001080c */
[----:B------:R-:W2:Y:S01]  /*c2f0*/  MUFU.EX2 R35, R35 ;  /* 0x0000002300237308 */ /* 0x000ea20000000800 */
[----:B------:R-:W-:-:S07]  /*c300*/  FFMA.FTZ R157, R21, R65, -R68 ;  /* 0x00000041159d7223 */ /* 0x000fce0000010844 */
[----:B------:R-:W2:Y:S01]  /*c310*/  MUFU.EX2 R34, R34 ;  /* 0x0000002200227308 */ /* 0x000ea20000000800 */
[----:B---3--:R-:W-:Y:S01]  /*c320*/  FFMA.FTZ R4, R5, R69, R152 ;  /* 0x0000004505047223 */ /* 0x008fe20000010098 */
[----:B------:R-:W-:-:S06]  /*c330*/  FFMA.FTZ R158, R30, R65, -R12 ;  /* 0x000000411e9e7223 */ /* 0x000fcc000001080c */
[----:B------:R-:W3:Y:S01]  /*c340*/  MUFU.EX2 R154, R154 ;  /* 0x0000009a009a7308 */ /* 0x000ee20000000800 */
[----:B----4-:R-:W-:Y:S01]  /*c350*/  FFMA.FTZ R6, R25, R71, R36 ;  /* 0x0000004719067223 */ /* 0x010fe20000010024 */
[----:B------:R-:W-:-:S06]  /*c360*/  FFMA.FTZ R30, R24, R65, -R68 ;  /* 0x00000041181e7223 */ /* 0x000fcc0000010844 */
[----:B------:R-:W4:Y:S01]  /*c370*/  MUFU.EX2 R155, R155 ;  /* 0x0000009b009b7308 */ /* 0x000f220000000800 */
[----:B0-----:R-:W-:Y:S01]  /*c380*/  FADD.FTZ R4, R37, R4 ;  /* 0x0000000425047221 */ /* 0x001fe20000010000 */
[----:B-1----:R-:W-:-:S06]  /*c390*/  FADD.FTZ R3, R153, R6 ;  /* 0x0000000699037221 */ /* 0x002fcc0000010000 */
[----:B------:R-:W0:Y:S01]  /*c3a0*/  MUFU.EX2 R33, R33 ;  /* 0x0000002100217308 */ /* 0x000e220000000800 */
[----:B------:R-:W-:-:S07]  /*c3b0*/  FFMA.FTZ R159, R26, R65, -R68 ;  /* 0x000000411a9f7223 */ /* 0x000fce0000010844 */
[----:B------:R-:W1:Y:S01]  /*c3c0*/  MUFU.EX2 R32, R32 ;  /* 0x0000002000207308 */ /* 0x000e620000000800 */
[----:B--2---:R-:W-:Y:S01]  /*c3d0*/  FADD.FTZ R7, R35, R4 ;  /* 0x0000000423077221 */ /* 0x004fe20000010000 */
[----:B------:R-:W-:-:S06]  /*c3e0*/  FADD.FTZ R4, R34, R3 ;  /* 0x0000000322047221 */ /* 0x000fcc0000010000 */
[----:B------:R-:W2:Y:S01]  /*c3f0*/  MUFU.EX2 R156, R156 ;  /* 0x0000009c009c7308 */ /* 0x000ea20000000800 */
[----:B------:R-:W-:-:S07]  /*c400*/  FFMA.FTZ R28, R27, R65, -R68 ;  /* 0x000000411b1c7223 */ /* 0x000fce0000010844 */
[----:B------:R-:W2:Y:S01]  /*c410*/  MUFU.EX2 R157, R157 ;  /* 0x0000009d009d7308 */ /* 0x000ea20000000800 */
[----:B---3--:R-:W-:Y:S01]  /*c420*/  FADD.FTZ R6, R154, R7 ;  /* 0x000000079a067221 */ /* 0x008fe20000010000 */
[----:B----4-:R-:W-:-:S06]  /*c430*/  FADD.FTZ R3, R155, R4 ;  /* 0x000000049b037221 */ /* 0x010fcc0000010000 */
[----:B------:R-:W3:Y:S01]  /*c440*/  MUFU.EX2 R31, R31 ;  /* 0x0000001f001f7308 */ /* 0x000ee20000000800 */
[----:B------:R-:W-:-:S07]  /*c450*/  FFMA.FTZ R161, R38, R65, -R68 ;  /* 0x0000004126a17223 */ /* 0x000fce0000010844 */
[----:B------:R-:W4:Y:S01]  /*c460*/  MUFU.EX2 R30, R30 ;  /* 0x0000001e001e7308 */ /* 0x000f220000000800 */
[----:B0-----:R-:W-:Y:S01]  /*c470*/  FADD.FTZ R7, R33, R6 ;  /* 0x0000000621077221 */ /* 0x001fe20000010000 */
[----:B-1----:R-:W-:-:S06]  /*c480*/  FADD.FTZ R4, R32, R3 ;  /* 0x0000000320047221 */ /* 0x002fcc0000010000 */
[----:B------:R-:W0:Y:S01]  /*c490*/  MUFU.EX2 R158, R158 ;  /* 0x0000009e009e7308 */ /* 0x000e220000000800 */
[----:B------:R-:W-:-:S07]  /*c4a0*/  FFMA.FTZ R163, R39, R65, -R68 ;  /* 0x0000004127a37223 */ /* 0x000fce0000010844 */
[----:B------:R-:W1:Y:S01]  /*c4b0*/  MUFU.EX2 R159, R159 ;  /* 0x0000009f009f7308 */ /* 0x000e620000000800 */
[----:B--2---:R-:W-:Y:S01]  /*c4c0*/  FADD.FTZ R6, R156, R7 ;  /* 0x000000079c067221 */ /* 0x004fe20000010000 */
[----:B------:R-:W-:-:S06]  /*c4d0*/  FFMA.FTZ R162, R45, R65, -R12 ;  /* 0x000000412da27223 */ /* 0x000fcc000001080c */
[----:B------:R-:W2:Y:S01]  /*c4e0*/  MUFU.EX2 R29, R29 ;  /* 0x0000001d001d7308 */ /* 0x000ea20000000800 */
[----:B------:R-:W-:Y:S01]  /*c4f0*/  FADD.FTZ R3, R157, R4 ;  /* 0x000000049d037221 */ /* 0x000fe20000010000 */
[----:B------:R-:W-:-:S06]  /*c500*/  FFMA.FTZ R14, R40, R65, -R68 ;  /* 0x00000041280e7223 */ /* 0x000fcc0000010844 */
[----:B------:R-:W2:Y:S01]  /*c510*/  MUFU.EX2 R28, R28 ;  /* 0x0000001c001c7308 */ /* 0x000ea20000000800 */
[----:B---3--:R-:W-:Y:S01]  /*c520*/  FADD.FTZ R7, R31, R6 ;  /* 0x000000061f077221 */ /* 0x008fe20000010000 */
[----:B------:R-:W-:-:S06]  /*c530*/  FFMA.FTZ R229, R47, R65, -R12 ;  /* 0x000000412fe57223 */ /* 0x000fcc000001080c */
[----:B------:R-:W3:Y:S01]  /*c540*/  MUFU.EX2 R160, R160 ;  /* 0x000000a000a07308 */ /* 0x000ee20000000800 */
[----:B----4-:R-:W-:Y:S01]  /*c550*/  FADD.FTZ R4, R30, R3 ;  /* 0x000000031e047221 */ /* 0x010fe20000010000 */
[----:B------:R-:W-:-:S06]  /*c560*/  FFMA.FTZ R227, R41, R65, -R68 ;  /* 0x0000004129e37223 */ /* 0x000fcc0000010844 */
[----:B------:R-:W4:Y:S01]  /*c570*/  MUFU.EX2 R161, R161 ;  /* 0x000000a100a17308 */ /* 0x000f220000000800 */
[----:B0-----:R-:W-:Y:S01]  /*c580*/  FADD.FTZ R6, R158, R7 ;  /* 0x000000079e067221 */ /* 0x001fe20000010000 */
[----:B------:R-:W-:-:S06]  /*c590*/  FFMA.FTZ R230, R48, R65, -R12 ;  /* 0x0000004130e67223 */ /* 0x000fcc000001080c */
[----:B------:R-:W0:Y:S01]  /*c5a0*/  MUFU.EX2 R15, R15 ;  /* 0x0000000f000f7308 */ /* 0x000e220000000800 */
[----:B-1----:R-:W-:Y:S01]  /*c5b0*/  FADD.FTZ R3, R159, R4 ;  /* 0x000000049f037221 */ /* 0x002fe20000010000 */
[----:B------:R-:W-:-:S06]  /*c5c0*/  FFMA.FTZ R228, R42, R65, -R68 ;  /* 0x000000412ae47223 */ /* 0x000fcc0000010844 */
        /* <DEDUP_REMOVED lines=32> */
[----:B-1----:R-:W-:-:S06]  /*c7d0*/  FADD.FTZ R7, R228, R7 ;  /* 0x00000007e4077221 */ /* 0x002fcc0000010000 */
[----:B------:R-:W0:Y:S01]  /*c7e0*/  MUFU.EX2 R172, R172 ;  /* 0x000000ac00ac7308 */ /* 0x000e220000000800 */
[-C--:B------:R-:W-:Y:S01]  /*c7f0*/  FFMA.FTZ R168, R54, R65.reuse, -R12 ;  /* 0x0000004136a87223 */ /* 0x080fe2000001080c */
[----:B------:R-:W-:-:S06]  /*c800*/  FFMA.FTZ R167, R59, R65, -R68 ;  /* 0x000000413ba77223 */ /* 0x000fcc0000010844 */
[----:B------:R-:W1:Y:S01]  /*c810*/  MUFU.EX2 R170, R170 ;  /* 0x000000aa00aa7308 */ /* 0x000e620000000800 */
[----:B--2---:R-:W-:Y:S01]  /*c820*/  FADD.FTZ R3, R225, R4 ;  /* 0x00000004e1037221 */ /* 0x004fe20000010000 */
[----:B------:R-:W-:-:S06]  /*c830*/  FADD.FTZ R4, R174, R7 ;  /* 0x00000007ae047221 */ /* 0x000fcc0000010000 */
[----:B------:R-:W2:Y:S01]  /*c840*/  MUFU.EX2 R173, R173 ;  /* 0x000000ad00ad7308 */ /* 0x000ea20000000800 */
[-C--:B------:R-:W-:Y:S01]  /*c850*/  FFMA.FTZ R164, R55, R65.reuse, -R12 ;  /* 0x0000004137a47223 */ /* 0x080fe2000001080c */
[----:B------:R-:W-:-:S06]  /*c860*/  FFMA.FTZ R20, R61, R65, -R68 ;  /* 0x000000413d147223 */ /* 0x000fcc0000010844 */
[----:B------:R-:W2:Y:S01]  /*c870*/  MUFU.EX2 R171, R171 ;  /* 0x000000ab00ab7308 */ /* 0x000ea20000000800 */
[----:B---3--:R-:W-:Y:S01]  /*c880*/  FADD.FTZ R7, R226, R3 ;  /* 0x00000003e2077221 */ /* 0x008fe20000010000 */
[----:B----4-:R-:W-:-:S06]  /*c890*/  FADD.FTZ R11, R175, R4 ;  /* 0x00000004af0b7221 */ /* 0x010fcc0000010000 */
[----:B------:R-:W3:Y:S01]  /*c8a0*/  MUFU.EX2 R169, R169 ;  /* 0x000000a900a97308 */ /* 0x000ee20000000800 */
[-C--:B------:R-:W-:Y:S01]  /*c8b0*/  FFMA.FTZ R165, R57, R65.reuse, -R12 ;  /* 0x0000004139a57223 */ /* 0x080fe2000001080c */
        /* <DEDUP_REMOVED lines=16> */
[----:B------:R-:W3:Y:S08]  /*c9c0*/  MUFU.EX2 R165, R165 ;  /* 0x000000a500a57308 */ /* 0x000ef00000000800 */
[----:B------:R-:W4:Y:S01]  /*c9d0*/  MUFU.EX2 R21, R21 ;  /* 0x0000001500157308 */ /* 0x000f220000000800 */
[----:B0-----:R-:W-:Y:S01]  /*c9e0*/  FADD.FTZ R9, R168, R9 ;  /* 0x00000009a8097221 */ /* 0x001fe20000010000 */
[----:B-1----:R-:W-:-:S06]  /*c9f0*/  FADD.FTZ R7, R167, R4 ;  /* 0x00000004a7077221 */ /* 0x002fcc0000010000 */
[----:B------:R-:W0:Y:S08]  /*ca00*/  MUFU.EX2 R18, R18 ;  /* 0x0000001200127308 */ /* 0x000e300000000800 */
[----:B------:R-:W1:Y:S01]  /*ca10*/  MUFU.EX2 R3, R3 ;  /* 0x0000000300037308 */ /* 0x000e620000000800 */
[----:B--2---:R-:W-:Y:S01]  /*ca20*/  FADD.FTZ R4, R164, R9 ;  /* 0x00000009a4047221 */ /* 0x004fe20000010000 */
[----:B------:R-:W-:-:S06]  /*ca30*/  FADD.FTZ R6, R20, R7 ;  /* 0x0000000714067221 */ /* 0x000fcc0000010000 */
[----:B------:R-:W2:Y:S08]  /*ca40*/  MUFU.EX2 R19, R19 ;  /* 0x0000001300137308 */ /* 0x000eb00000000800 */
[----:B------:R-:W2:Y:S01]  /*ca50*/  MUFU.EX2 R11, R11 ;  /* 0x0000000b000b7308 */ /* 0x000ea20000000800 */
[----:B---3--:R-:W-:Y:S01]  /*ca60*/  FADD.FTZ R7, R165, R4 ;  /* 0x00000004a5077221 */ /* 0x008fe20000010000 */
[----:B----4-:R-:W-:Y:S01]  /*ca70*/  FADD.FTZ R6, R21, R6 ;  /* 0x0000000615067221 */ /* 0x010fe20000010000 */
[----:B------:R-:W-:-:S02]  /*ca80*/  IADD3 R4, P2, R16, 0x270, RZ ;  /* 0x0000027010047810 */ /* 0x000fc40007f5e0ff */
[----:B0-----:R-:W-:Y:S01]  /*ca90*/  FADD.FTZ R8, R18, R7 ;  /* 0x0000000712087221 */ /* 0x001fe20000010000 */
[----:B-1----:R-:W-:Y:S01]  /*caa0*/  FADD.FTZ R6, R3, R6 ;  /* 0x0000000603067221 */ /* 0x002fe20000010000 */
[----:B------:R-:W-:Y:S01]  /*cab0*/  FMUL.FTZ R27, R5, R66 ;  /* 0x00000042051b7220 */ /* 0x000fe20000410000 */
[----:B------:R-:W-:Y:S02]  /*cac0*/  IMAD.X R9, RZ, RZ, R17, P2 ;  /* 0x000000ffff097224 */ /* 0x000fe400010e0611 */
[----:B--2---:R-:W-:Y:S01]  /*cad0*/  FADD.FTZ R7, R19, R8 ;  /* 0x0000000813077221 */ /* 0x004fe20000010000 */
[----:B------:R-:W-:Y:S01]  /*cae0*/  LOP3.LUT R8, R4, 0x4, RZ, 0xfc, !PT ;  /* 0x0000000404087812 */ /* 0x000fe200078efcff */
[----:B------:R-:W-:Y:S01]  /*caf0*/  ST.E desc[UR40][R16.64+0x270], R27 ;  /* 0x0002701b10007985 */ /* 0x000fe2000c101928 */
[----:B------:R-:W-:-:S03]  /*cb00*/  FADD.FTZ R13, R11, R6 ;  /* 0x000000060b0d7221 */ /* 0x000fc60000010000 */
[----:B------:R0:W-:Y:S04]  /*cb10*/  ST.E desc[UR40][R16.64+0x240], R7 ;  /* 0x0002400710007985 */ /* 0x0001e8000c101928 */
[----:B------:R1:W-:Y:S04]  /*cb20*/  ST.E desc[UR40][R16.64+0x244], R13 ;  /* 0x0002440d10007985 */ /* 0x0003e8000c101928 */
[----:B------:R-:W2:Y:S02]  /*cb30*/  LD.E R6, desc[UR40][R8.64] ;  /* 0x0000002808067980 */ /* 0x000ea4000c101900 */
[----:B--2---:R-:W-:-:S05]  /*cb40*/  FMUL.FTZ R39, R5, R6 ;  /* 0x0000000605277220 */ /* 0x004fca0000410000 */
[----:B------:R-:W-:Y:S04]  /*cb50*/  ST.E desc[UR40][R8.64], R39 ;  /* 0x0000002708007985 */ /* 0x000fe8000c101928 */
[----:B------:R-:W0:Y:S04]  /*cb60*/  LD.E R98, desc[UR40][R16.64+0x280] ;  /* 0x0002802810627980 */ /* 0x000e28000c101900 */
[----:B------:R-:W2:Y:S04]  /*cb70*/  LD.E R41, desc[UR40][R16.64+0x464] ;  /* 0x0004642810297980 */ /* 0x000ea8000c101900 */
[----:B------:R-:W1:Y:S04]  /*cb80*/  LD.E R100, desc[UR40][R16.64+0x284] ;  /* 0x0002842810647980 */ /* 0x000e68000c101900 */
[----:B------:R-:W3:Y:S04]  /*cb90*/  LD.E R112, desc[UR40][R16.64+0x2b4] ;  /* 0x0002b42810707980 */ /* 0x000ee8000c101900 */
        /* <DEDUP_REMOVED lines=58> */
[C---:B0-----:R-:W-:Y:S01]  /*cf40*/  FMUL.FTZ R7, R5.reuse, R98 ;  /* 0x0000006205077220 */ /* 0x041fe20000410000 */
[----:B--2---:R-:W-:-:S04]  /*cf50*/  FMUL.FTZ R47, R5, R41 ;  /* 0x00000029052f7220 */ /* 0x004fc80000410000 */
[----:B------:R3:W-:Y:S01]  /*cf60*/  ST.E desc[UR40][R16.64+0x280], R7 ;  /* 0x0002800710007985 */ /* 0x0007e2000c101928 */
[----:B-1----:R-:W-:-:S03]  /*cf70*/  FMUL.FTZ R13, R5, R100 ;  /* 0x00000064050d7220 */ /* 0x002fc60000410000 */
[----:B------:R-:W-:Y:S04]  /*cf80*/  ST.E desc[UR40][R16.64+0x464], R47 ;  /* 0x0004642f10007985 */ /* 0x000fe8000c101928 */
[----:B------:R0:W-:Y:S01]  /*cf90*/  ST.E desc[UR40][R16.64+0x284], R13 ;  /* 0x0002840d10007985 */ /* 0x0001e2000c101928 */
[C---:B---3--:R-:W-:Y:S01]  /*cfa0*/  FMUL.FTZ R7, R5.reuse, R112 ;  /* 0x0000007005077220 */ /* 0x048fe20000410000 */
[C---:B----4-:R-:W-:Y:S01]  /*cfb0*/  FMUL.FTZ R27, R5.reuse, R102 ;  /* 0x00000066051b7220 */ /* 0x050fe20000410000 */
[----:B------:R-:W-:-:S03]  /*cfc0*/  FMUL.FTZ R39, R5, R104 ;  /* 0x0000006805277220 */ /* 0x000fc60000410000 */
[----:B------:R1:W-:Y:S01]  /*cfd0*/  ST.E desc[UR40][R16.64+0x2b4], R7 ;  /* 0x0002b40710007985 */ /* 0x0003e2000c101928 */
[C---:B------:R-:W-:Y:S01]  /*cfe0*/  FMUL.FTZ R41, R5.reuse, R106 ;  /* 0x0000006a05297220 */ /* 0x040fe20000410000 */
[C---:B------:R-:W-:Y:S01]  /*cff0*/  FMUL.FTZ R43, R5.reuse, R108 ;  /* 0x0000006c052b7220 */ /* 0x040fe20000410000 */
[C---:B------:R-:W-:Y:S01]  /*d000*/  FMUL.FTZ R45, R5.reuse, R110 ;  /* 0x0000006e052d7220 */ /* 0x040fe20000410000 */
[C---:B0-----:R-:W-:Y:S01]  /*d010*/  FMUL.FTZ R13, R5.reuse, R114 ;  /* 0x00000072050d7220 */ /* 0x041fe20000410000 */
[C---:B------:R-:W-:Y:S01]  /*d020*/  FMUL.FTZ R47, R5.reuse, R116 ;  /* 0x00000074052f7220 */ /* 0x040fe20000410000 */
[C---:B------:R-:W-:Y:S01]  /*d030*/  FMUL.FTZ R49, R5.reuse, R118 ;  /* 0x0000007605317220 */ /* 0x040fe20000410000 */
[C---:B-1----:R-:W-:Y:S01]  /*d040*/  FMUL.FTZ R7, R5.reuse, R132 ;  /* 0x0000008405077220 */ /* 0x042fe20000410000 */
[----:B------:R0:W-:Y:S01]  /*d050*/  ST.E desc[UR40][R16.64+0x290], R27 ;  /* 0x0002901b10007985 */ /* 0x0001e2000c101928 */
[----:B------:R-:W-:-:S03]  /*d060*/  FMUL.FTZ R51, R5, R120 ;  /* 0x0000007805337220 */ /* 0x000fc60000410000 */
        /* <DEDUP_REMOVED lines=11> */
[C---:B0-----:R-:W-:Y:S01]  /*d120*/  FMUL.FTZ R45, R5.reuse, R130 ;  /* 0x00000082052d7220 */ /* 0x041fe20000410000 */
[C---:B-1----:R-:W-:Y:S02]  /*d130*/  FMUL.FTZ R13, R5.reuse, R134 ;  /* 0x00000086050d7220 */ /* 0x042fe40000410000 */
[----:B------:R0:W-:Y:S01]  /*d140*/  ST.E desc[UR40][R16.64+0x304], R7 ;  /* 0x0003040710007985 */ /* 0x0001e2000c101928 */
[C---:B--2---:R-:W-:Y:S01]  /*d150*/  FMUL.FTZ R47, R5.reuse, R136 ;  /* 0x00000088052f7220 */ /* 0x044fe20000410000 */
[C---:B---3--:R-:W-:Y:S02]  /*d160*/  FMUL.FTZ R49, R5.reuse, R138 ;  /* 0x0000008a05317220 */ /* 0x048fe40000410000 */
[----:B------:R1:W-:Y:S01]  /*d170*/  ST.E desc[UR40][R16.64+0x2d4], R51 ;  /* 0x0002d43310007985 */ /* 0x0003e2000c101928 */
[----:B0-----:R-:W-:-:S03]  /*d180*/  FMUL.FTZ R7, R5, R96 ;  /* 0x0000006005077220 */ /* 0x001fc60000410000 */
[----:B------:R0:W-:Y:S04]  /*d190*/  ST.E desc[UR40][R16.64+0x2e0], R27 ;  /* 0x0002e01b10007985 */ /* 0x0001e8000c101928 */
[----:B------:R2:W-:Y:S01]  /*d1a0*/  ST.E desc[UR40][R16.64+0x2e4], R39 ;  /* 0x0002e42710007985 */ /* 0x0005e2000c101928 */
[----:B-1----:R-:W-:-:S03]  /*d1b0*/  FMUL.FTZ R51, R5, R140 ;  /* 0x0000008c05337220 */ /* 0x002fc60000410000 */
[----:B------:R1:W-:Y:S04]  /*d1c0*/  ST.E desc[UR40][R16.64+0x2f0], R41 ;  /* 0x0002f02910007985 */ /* 0x0003e8000c101928 */
[----:B------:R3:W-:Y:S01]  /*d1d0*/  ST.E desc[UR40][R16.64+0x2f4], R43 ;  /* 0x0002f42b10007985 */ /* 0x0007e2000c101928 */
[----:B0-----:R-:W-:-:S03]  /*d1e0*/  FMUL.FTZ R27, R5, R142 ;  /* 0x0000008e051b7220 */ /* 0x001fc60000410000 */
[----:B------:R0:W-:Y:S01]  /*d1f0*/  ST.E desc[UR40][R16.64+0x300], R45 ;  /* 0x0003002d10007985 */ /* 0x0001e2000c101928 */
[----:B--2---:R-:W-:-:S03]  /*d200*/  FMUL.FTZ R39, R5, R144 ;  /* 0x0000009005277220 */ /* 0x004fc60000410000 */
[----:B------:R2:W-:Y:S01]  /*d210*/  ST.E desc[UR40][R16.64+0x310], R13 ;  /* 0x0003100d10007985 */ /* 0x0005e2000c101928 */
[----:B-1----:R-:W-:-:S03]  /*d220*/  FMUL.FTZ R41, R5, R146 ;  /* 0x0000009205297220 */ /* 0x002fc60000410000 */
[----:B------:R1:W-:Y:S01]  /*d230*/  ST.E desc[UR40][R16.64+0x314], R47 ;  /* 0x0003142f10007985 */ /* 0x0003e2000c101928 */
[----:B---3--:R-:W-:-:S03]  /*d240*/  FMUL.FTZ R43, R5, R148 ;  /* 0x00000094052b7220 */ /* 0x008fc60000410000 */
[----:B------:R3:W-:Y:S01]  /*d250*/  ST.E desc[UR40][R16.64+0x320], R49 ;  /* 0x0003203110007985 */ /* 0x0007e2000c101928 */
[C---:B0-----:R-:W-:Y:S01]  /*d260*/  FMUL.FTZ R45, R5.reuse, R150 ;  /* 0x00000096052d7220 */ /* 0x041fe20000410000 */
[C---:B--2---:R-:W-:Y:S02]  /*d270*/  FMUL.FTZ R13, R5.reuse, R94 ;  /* 0x0000005e050d7220 */ /* 0x044fe40000410000 */
[----:B------:R0:W-:Y:S01]  /*d280*/  ST.E desc[UR40][R16.64+0x354], R7 ;  /* 0x0003540710007985 */ /* 0x0001e2000c101928 */
[C---:B-1----:R-:W-:Y:S01]  /*d290*/  FMUL.FTZ R47, R5.reuse, R92 ;  /* 0x0000005c052f7220 */ /* 0x042fe20000410000 */
        /* <DEDUP_REMOVED lines=59> */
[----:B------:R-:W-:Y:S01]  /*d650*/  LOP3.LUT R6, R4, 0x8, RZ, 0xfc, !PT ;  /* 0x0000000804067812 */ /* 0x000fe200078efcff */
[C---:B-1----:R-:W-:Y:S01]  /*d660*/  FMUL.FTZ R47, R5.reuse, R12 ;  /* 0x0000000c052f7220 */ /* 0x042fe20000410000 */
[----:B---3--:R-:W-:Y:S01]  /*d670*/  FMUL.FTZ R49, R5, R24 ;  /* 0x0000001805317220 */ /* 0x008fe20000410000 */
[----:B------:R-:W-:Y:S01]  /*d680*/  ST.E desc[UR40][R16.64+0x414], R51 ;  /* 0x0004143310007985 */ /* 0x000fe2000c101928 */
[----:B0-----:R-:W-:-:S03]  /*d690*/  IMAD.MOV.U32 R7, RZ, RZ, R9 ;  /* 0x000000ffff077224 */ /* 0x001fc600078e0009 */
[----:B------:R0:W-:Y:S04]  /*d6a0*/  ST.E desc[UR40][R16.64+0x420], R27 ;  /* 0x0004201b10007985 */ /* 0x0001e8000c101928 */
[----:B------:R1:W-:Y:S04]  /*d6b0*/  ST.E desc[UR40][R16.64+0x424], R39 ;  /* 0x0004242710007985 */ /* 0x0003e8000c101928 */
[----:B------:R-:W-:Y:S04]  /*d6c0*/  ST.E desc[UR40][R16.64+0x430], R41 ;  /* 0x0004302910007985 */ /* 0x000fe8000c101928 */
[----:B------:R-:W-:Y:S04]  /*d6d0*/  ST.E desc[UR40][R16.64+0x434], R43 ;  /* 0x0004342b10007985 */ /* 0x000fe8000c101928 */
[----:B------:R-:W-:Y:S04]  /*d6e0*/  ST.E desc[UR40][R16.64+0x440], R45 ;  /* 0x0004402d10007985 */ /* 0x000fe8000c101928 */
[----:B------:R2:W-:Y:S04]  /*d6f0*/  ST.E desc[UR40][R16.64+0x450], R13 ;  /* 0x0004500d10007985 */ /* 0x0005e8000c101928 */
[----:B------:R-:W-:Y:S04]  /*d700*/  ST.E desc[UR40][R16.64+0x454], R47 ;  /* 0x0004542f10007985 */ /* 0x000fe8000c101928 */
[----:B------:R3:W-:Y:S04]  /*d710*/  ST.E desc[UR40][R16.64+0x460], R49 ;  /* 0x0004603110007985 */ /* 0x0007e8000c101928 */
[----:B------:R-:W0:Y:S01]  /*d720*/  LD.E R12, desc[UR40][R6.64] ;  /* 0x00000028060c7980 */ /* 0x000e22000c101900 */
[----:B------:R-:W-:Y:S01]  /*d730*/  LOP3.LUT R4, R4, 0xc, RZ, 0xfc, !PT ;  /* 0x0000000c04047812 */ /* 0x000fe200078efcff */
[----:B------:R-:W-:-:S02]  /*d740*/  IMAD.MOV.U32 R5, RZ, RZ, R9 ;  /* 0x000000ffff057224 */ /* 0x000fc400078e0009 */
[----:B0-----:R-:W-:-:S05]  /*d750*/  FMUL.FTZ R27, R25, R12 ;  /* 0x0000000c191b7220 */ /* 0x001fca0000410000 */
[----:B------:R0:W-:Y:S04]  /*d760*/  ST.E desc[UR40][R6.64], R27 ;  /* 0x0000001b06007985 */ /* 0x0001e8000c101928 */
[----:B------:R-:W1:Y:S02]  /*d770*/  LD.E R12, desc[UR40][R4.64] ;  /* 0x00000028040c7980 */ /* 0x000e64000c101900 */
[----:B-1----:R-:W-:-:S05]  /*d780*/  FMUL.FTZ R39, R25, R12 ;  /* 0x0000000c19277220 */ /* 0x002fca0000410000 */
[----:B------:R1:W-:Y:S04]  /*d790*/  ST.E desc[UR40][R4.64], R39 ;  /* 0x0000002704007985 */ /* 0x0003e8000c101928 */
[----:B--2---:R-:W3:Y:S04]  /*d7a0*/  LD.E R13, desc[UR40][R16.64+0x46c] ;  /* 0x00046c28100d7980 */ /* 0x004ee8000c101900 */
[----:B------:R-:W0:Y:S04]  /*d7b0*/  LD.E R106, desc[UR40][R16.64+0x28c] ;  /* 0x00028c28106a7980 */ /* 0x000e28000c101900 */
[----:B------:R-:W2:Y:S04]  /*d7c0*/  LD.E R104, desc[UR40][R16.64+0x288] ;  /* 0x0002882810687980 */ /* 0x000ea8000c101900 */
[----:B------:R-:W1:Y:S04]  /*d7d0*/  LD.E R108, desc[UR40][R16.64+0x298] ;  /* 0x00029828106c7980 */ /* 0x000e68000c101900 */
        /* <DEDUP_REMOVED lines=58> */
[C---:B---3--:R-:W-:Y:S01]  /*db80*/  FMUL.FTZ R49, R25.reuse, R13 ;  /* 0x0000000d19317220 */ /* 0x048fe20000410000 */
[----:B0-----:R-:W-:-:S04]  /*db90*/  FMUL.FTZ R27, R25, R106 ;  /* 0x0000006a191b7220 */ /* 0x001fc80000410000 */
[----:B------:R-:W-:Y:S01]  /*dba0*/  ST.E desc[UR40][R16.64+0x46c], R49 ;  /* 0x00046c3110007985 */ /* 0x000fe2000c101928 */
[----:B--2---:R-:W-:-:S03]  /*dbb0*/  FMUL.FTZ R13, R25, R104 ;  /* 0x00000068190d7220 */ /* 0x004fc60000410000 */
[----:B------:R0:W-:Y:S01]  /*dbc0*/  ST.E desc[UR40][R16.64+0x28c], R27 ;  /* 0x00028c1b10007985 */ /* 0x0001e2000c101928 */
[C---:B-1----:R-:W-:Y:S01]  /*dbd0*/  FMUL.FTZ R39, R25.reuse, R108 ;  /* 0x0000006c19277220 */ /* 0x042fe20000410000 */
[C---:B----4-:R-:W-:Y:S01]  /*dbe0*/  FMUL.FTZ R41, R25.reuse, R110 ;  /* 0x0000006e19297220 */ /* 0x050fe20000410000 */
[C---:B------:R-:W-:Y:S01]  /*dbf0*/  FMUL.FTZ R43, R25.reuse, R112 ;  /* 0x00000070192b7220 */ /* 0x040fe20000410000 */
[C---:B------:R-:W-:Y:S01]  /*dc00*/  FMUL.FTZ R45, R25.reuse, R114 ;  /* 0x00000072192d7220 */ /* 0x040fe20000410000 */
[C---:B------:R-:W-:Y:S01]  /*dc10*/  FMUL.FTZ R47, R25.reuse, R116 ;  /* 0x00000074192f7220 */ /* 0x040fe20000410000 */
[C---:B0-----:R-:W-:Y:S01]  /*dc20*/  FMUL.FTZ R27, R25.reuse, R120 ;  /* 0x00000078191b7220 */ /* 0x041fe20000410000 */
[C---:B------:R-:W-:Y:S01]  /*dc30*/  FMUL.FTZ R49, R25.reuse, R122 ;  /* 0x0000007a19317220 */ /* 0x040fe20000410000 */
[----:B------:R0:W-:Y:S04]  /*dc40*/  ST.E desc[UR40][R16.64+0x288], R13 ;  /* 0x0002880d10007985 */ /* 0x0001e8000c101928 */
[----:B------:R1:W-:Y:S01]  /*dc50*/  ST.E desc[UR40][R16.64+0x298], R39 ;  /* 0x0002982710007985 */ /* 0x0003e2000c101928 */
[----:B------:R-:W-:-:S03]  /*dc60*/  FMUL.FTZ R51, R25, R124 ;  /* 0x0000007c19337220 */ /* 0x000fc60000410000 */
[----:B------:R2:W-:Y:S01]  /*dc70*/  ST.E desc[UR40][R16.64+0x29c], R41 ;  /* 0x00029c2910007985 */ /* 0x0005e2000c101928 */
[----:B------:R-:W-:-:S03]  /*dc80*/  FMUL.FTZ R53, R25, R126 ;  /* 0x0000007e19357220 */ /* 0x000fc60000410000 */
        /* <DEDUP_REMOVED lines=10> */
[C---:B-1----:R-:W-:Y:S01]  /*dd30*/  FMUL.FTZ R47, R25.reuse, R136 ;  /* 0x00000088192f7220 */ /* 0x042fe20000410000 */
[C---:B--2---:R-:W-:Y:S01]  /*dd40*/  FMUL.FTZ R27, R25.reuse, R140 ;  /* 0x0000008c191b7220 */ /* 0x044fe20000410000 */
[C---:B---3--:R-:W-:Y:S01]  /*dd50*/  FMUL.FTZ R49, R25.reuse, R142 ;  /* 0x0000008e19317220 */ /* 0x048fe20000410000 */
        /* <DEDUP_REMOVED lines=82> */
[----:B------:R-:W-:Y:S01]  /*e280*/  VIADD R26, R73, 0x8 ;  /* 0x00000008491a7836 */ /* 0x000fe20000000000 */
[----:B------:R-:W-:Y:S04]  /*e290*/  ST.E desc[UR40][R16.64+0x348], R55 ;  /* 0x0003483710007985 */ /* 0x000fe8000c101928 */
[----:B------:R-:W-:Y:S04]  /*e2a0*/  ST.E desc[UR40][R16.64+0x3fc], R13 ;  /* 0x0003fc0d10007985 */ /* 0x000fe8000c101928 */
[----:B------:R-:W-:Y:S04]  /*e2b0*/  ST.E desc[UR40][R16.64+0x41c], R51 ;  /* 0x00041c3310007985 */ /* 0x000fe8000c101928 */
[----:B------:R0:W-:Y:S04]  /*e2c0*/  ST.E desc[UR40][R16.64+0x428], R39 ;  /* 0x0004282710007985 */ /* 0x0001e8000c101928 */
[----:B------:R1:W-:Y:S04]  /*e2d0*/  ST.E desc[UR40][R16.64+0x42c], R41 ;  /* 0x00042c2910007985 */ /* 0x0003e8000c101928 */
[----:B------:R-:W-:Y:S04]  /*e2e0*/  ST.E desc[UR40][R16.64+0x438], R43 ;  /* 0x0004382b10007985 */ /* 0x000fe8000c101928 */
[----:B------:R-:W-:Y:S04]  /*e2f0*/  ST.E desc[UR40][R16.64+0x43c], R45 ;  /* 0x00043c2d10007985 */ /* 0x000fe8000c101928 */
[----:B------:R-:W-:Y:S04]  /*e300*/  ST.E desc[UR40][R16.64+0x448], R53 ;  /* 0x0004483510007985 */ /* 0x000fe8000c101928 */
[----:B------:R2:W-:Y:S04]  /*e310*/  ST.E desc[UR40][R16.64+0x44c], R27 ;  /* 0x00044c1b10007985 */ /* 0x0005e8000c101928 */
[----:B------:R-:W-:Y:S04]  /*e320*/  ST.E desc[UR40][R16.64+0x458], R47 ;  /* 0x0004582f10007985 */ /* 0x000fe8000c101928 */
[----:B------:R-:W-:Y:S04]  /*e330*/  ST.E desc[UR40][R16.64+0x45c], R49 ;  /* 0x00045c3110007985 */ /* 0x000fe8000c101928 */
[----:B------:R3:W-:Y:S01]  /*e340*/  ST.E desc[UR40][R16.64+0x468], R25 ;  /* 0x0004681910007985 */ /* 0x0007e2000c101928 */
[----:B------:R4:W-:Y:S06]  /*e350*/  BAR.SYNC.DEFER_BLOCKING R26, 0x100 ;  /* 0x0004001a0000751d */ /* 0x0009ec0000010000 */
[----:B0-----:R-:W2:Y:S04]  /*e360*/  LD.E R39, desc[UR40][R16.64+0x270] ;  /* 0x0002702810277980 */ /* 0x001ea8000c101900 */
[----:B------:R-:W4:Y:S04]  /*e370*/  LD.E R24, desc[UR40][R16.64+0x218] ;  /* 0x0002182810187980 */ /* 0x000f28000c101900 */
[----:B------:R-:W4:Y:S04]  /*e380*/  LD.E.64 R12, desc[UR40][R16.64+0xa8] ;  /* 0x0000a828100c7980 */ /* 0x000f28000c101b00 */
[----:B--2---:R0:W-:Y:S04]  /*e390*/  ST.E desc[UR40][R16.64+0x270], R39 ;  /* 0x0002702710007985 */ /* 0x0041e8000c101928 */
[----:B-1----:R-:W2:Y:S04]  /*e3a0*/  LD.E R41, desc[UR40][R8.64] ;  /* 0x0000002808297980 */ /* 0x002ea8000c101900 */
[----:B--2---:R1:W-:Y:S04]  /*e3b0*/  ST.E desc[UR40][R8.64], R41 ;  /* 0x0000002908007985 */ /* 0x0043e8000c101928 */
[----:B------:R-:W2:Y:S04]  /*e3c0*/  LD.E R27, desc[UR40][R6.64] ;  /* 0x00000028061b7980 */ /* 0x000ea8000c101900 */
[----:B--2---:R-:W-:Y:S04]  /*e3d0*/  ST.E desc[UR40][R6.64], R27 ;  /* 0x0000001b06007985 */ /* 0x004fe8000c101928 */
[----:B------:R-:W2:Y:S04]  /*e3e0*/  LD.E R43, desc[UR40][R4.64] ;  /* 0x00000028042b7980 */ /* 0x000ea8000c101900 */
[----:B--2---:R2:W-:Y:S04]  /*e3f0*/  ST.E desc[UR40][R4.64], R43 ;  /* 0x0000002b04007985 */ /* 0x0045e8000c101928 */
[----:B---3--:R-:W3:Y:S04]  /*e400*/  LD.E R25, desc[UR40][R16.64+0x280] ;  /* 0x0002802810197980 */ /* 0x008ee8000c101900 */
[----:B------:R-:W3:Y:S04]  /*e410*/  LD.E R45, desc[UR40][R16.64+0x284] ;  /* 0x00028428102d7980 */ /* 0x000ee8000c101900 */
[----:B0-----:R-:W3:Y:S04]  /*e420*/  LD.E R39, desc[UR40][R16.64+0x288] ;  /* 0x0002882810277980 */ /* 0x001ee8000c101900 */
[----:B------:R-:W3:Y:S04]  /*e430*/  LD.E R47, desc[UR40][R16.64+0x28c] ;  /* 0x00028c28102f7980 */ /* 0x000ee8000c101900 */
[----:B------:R-:W3:Y:S04]  /*e440*/  LD.E R49, desc[UR40][R16.64+0x290] ;  /* 0x0002902810317980 */ /* 0x000ee8000c101900 */
[----:B------:R-:W3:Y:S04]  /*e450*/  LD.E R51, desc[UR40][R16.64+0x294] ;  /* 0x0002942810337980 */ /* 0x000ee8000c101900 */
[----:B-1----:R-:W3:Y:S04]  /*e460*/  LD.E R41, desc[UR40][R16.64+0x298] ;  /* 0x0002982810297980 */ /* 0x002ee8000c101900 */
[----:B------:R-:W3:Y:S04]  /*e470*/  LD.E R53, desc[UR40][R16.64+0x29c] ;  /* 0x00029c2810357980 */ /* 0x000ee8000c101900 */
[----:B------:R-:W3:Y:S04]  /*e480*/  LD.E R55, desc[UR40][R16.64+0x2a0] ;  /* 0x0002a02810377980 */ /* 0x000ee8000c101900 */
[----:B------:R-:W3:Y:S04]  /*e490*/  LD.E R57, desc[UR40][R16.64+0x2a4] ;  /* 0x0002a42810397980 */ /* 0x000ee8000c101900 */
[----:B--2---:R-:W2:Y:S04]  /*e4a0*/  LD.E R43, desc[UR40][R16.64+0x2a8] ;  /* 0x0002a828102b7980 */ /* 0x004ea8000c101900 */
[----:B------:R-:W2:Y:S04]  /*e4b0*/  LD.E R59, desc[UR40][R16.64+0x2ac] ;  /* 0x0002ac28103b7980 */ /* 0x000ea8000c101900 */
[----:B------:R-:W2:Y:S04]  /*e4c0*/  LD.E R61, desc[UR40][R16.64+0x2b0] ;  /* 0x0002b028103d7980 */ /* 0x000ea8000c101900 */
[----:B------:R-:W2:Y:S04]  /*e4d0*/  LD.E R63, desc[UR40][R16.64+0x2b4] ;  /* 0x0002b428103f7980 */ /* 0x000ea8000c101900 */
[----:B------:R-:W2:Y:S04]  /*e4e0*/  LD.E R65, desc[UR40][R16.64+0x2b8] ;  /* 0x0002b82810417980 */ /* 0x000ea8000c101900 */
[----:B------:R-:W2:Y:S04]  /*e4f0*/  LD.E R67, desc[UR40][R16.64+0x2bc] ;  /* 0x0002bc2810437980 */ /* 0x000ea8000c101900 */
[----:B----4-:R-:W4:Y:S04]  /*e500*/  LD.E R26, desc[UR40][R16.64+0x2c4] ;  /* 0x0002c428101a7980 */ /* 0x010f28000c101900 */
        /* <DEDUP_REMOVED lines=58> */
[----:B---3--:R0:W-:Y:S04]  /*e8b0*/  ST.E desc[UR40][R16.64+0x280], R25 ;  /* 0x0002801910007985 */ /* 0x0081e8000c101928 */
[----:B------:R-:W-:Y:S04]  /*e8c0*/  ST.E desc[UR40][R16.64+0x284], R45 ;  /* 0x0002842d10007985 */ /* 0x000fe8000c101928 */
[----:B------:R1:W-:Y:S04]  /*e8d0*/  ST.E desc[UR40][R16.64+0x288], R39 ;  /* 0x0002882710007985 */ /* 0x0003e8000c101928 */
[----:B------:R-:W-:Y:S04]  /*e8e0*/  ST.E desc[UR40][R16.64+0x28c], R47 ;  /* 0x00028c2f10007985 */ /* 0x000fe8000c101928 */
[----:B------:R-:W-:Y:S04]  /*e8f0*/  ST.E desc[UR40][R16.64+0x290], R49 ;  /* 0x0002903110007985 */ /* 0x000fe8000c101928 */
[----:B------:R-:W-:Y:S04]  /*e900*/  ST.E desc[UR40][R16.64+0x294], R51 ;  /* 0x0002943310007985 */ /* 0x000fe8000c101928 */
[----:B------:R3:W-:Y:S04]  /*e910*/  ST.E desc[UR40][R16.64+0x298], R41 ;  /* 0x0002982910007985 */ /* 0x0007e8000c101928 */
[----:B------:R-:W-:Y:S04]  /*e920*/  ST.E desc[UR40][R16.64+0x29c], R53 ;  /* 0x00029c3510007985 */ /* 0x000fe8000c101928 */
[----:B------:R-:W-:Y:S04]  /*e930*/  ST.E desc[UR40][R16.64+0x2a0], R55 ;  /* 0x0002a03710007985 */ /* 0x000fe8000c101928 */
[----:B------:R-:W-:Y:S04]  /*e940*/  ST.E desc[UR40][R16.64+0x2a4], R57 ;  /* 0x0002a43910007985 */ /* 0x000fe8000c101928 */
[----:B--2---:R2:W-:Y:S04]  /*e950*/  ST.E desc[UR40][R16.64+0x2a8], R43 ;  /* 0x0002a82b10007985 */ /* 0x0045e8000c101928 */
[----:B------:R2:W-:Y:S04]  /*e960*/  ST.E desc[UR40][R16.64+0x2ac], R59 ;  /* 0x0002ac3b10007985 */ /* 0x0005e8000c101928 */
[----:B------:R2:W-:Y:S04]  /*e970*/  ST.E desc[UR40][R16.64+0x2b0], R61 ;  /* 0x0002b03d10007985 */ /* 0x0005e8000c101928 */
[----:B------:R2:W-:Y:S04]  /*e980*/  ST.E desc[UR40][R16.64+0x2b4], R63 ;  /* 0x0002b43f10007985 */ /* 0x0005e8000c101928 */
[----:B------:R2:W-:Y:S04]  /*e990*/  ST.E desc[UR40][R16.64+0x2b8], R65 ;  /* 0x0002b84110007985 */ /* 0x0005e8000c101928 */
[----:B------:R2:W-:Y:S04]  /*e9a0*/  ST.E desc[UR40][R16.64+0x2bc], R67 ;  /* 0x0002bc4310007985 */ /* 0x0005e8000c101928 */
[----:B0-----:R-:W4:Y:S04]  /*e9b0*/  LD.E R25, desc[UR40][R16.64+0x2c0] ;  /* 0x0002c02810197980 */ /* 0x001f28000c101900 */
[----:B-1----:R-:W4:Y:S04]  /*e9c0*/  LD.E R39, desc[UR40][R16.64+0x2d0] ;  /* 0x0002d02810277980 */ /* 0x002f28000c101900 */
[----:B---3--:R-:W3:Y:S04]  /*e9d0*/  LD.E R41, desc[UR40][R16.64+0x2d8] ;  /* 0x0002d82810297980 */ /* 0x008ee8000c101900 */
[----:B--2---:R-:W2:Y:S04]  /*e9e0*/  LD.E R43, desc[UR40][R16.64+0x2e0] ;  /* 0x0002e028102b7980 */ /* 0x004ea8000c101900 */
        /* <DEDUP_REMOVED lines=45> */
[----:B----4-:R-:W-:Y:S04]  /*ecc0*/  ST.E desc[UR40][R16.64+0x2c4], R26 ;  /* 0x0002c41a10007985 */ /* 0x010fe8000c101928 */
        /* <DEDUP_REMOVED lines=27> */
[----:B---3--:R3:W-:Y:S04]  /*ee80*/  ST.E desc[UR40][R16.64+0x2d8], R41 ;  /* 0x0002d82910007985 */ /* 0x0087e8000c101928 */
[----:B--2---:R2:W-:Y:S04]  /*ee90*/  ST.E desc[UR40][R16.64+0x2e0], R43 ;  /* 0x0002e02b10007985 */ /* 0x0045e8000c101928 */
        /* <DEDUP_REMOVED lines=78> */
[----:B0-----:R-:W4:Y:S01]  /*f380*/  LDL R25, [R1+0x88] ;  /* 0x0000880001197983 */ /* 0x001f220000100800 */
[----:B------:R-:W-:-:S02]  /*f390*/  IMAD R12, R24, 0xc00, R12 ;  /* 0x00000c00180c7824 */ /* 0x000fc400078e020c */
[----:B------:R-:W-:Y:S01]  /*f3a0*/  IMAD.MOV.U32 R27, RZ, RZ, R13 ;  /* 0x000000ffff1b7224 */ /* 0x000fe200078e000d */
[----:B------:R-:W-:Y:S01]  /*f3b0*/  F2FP.F16.F32.PACK_AB R152, R37, R152 ;  /* 0x000000982598723e */ /* 0x000fe200000000ff */
[C---:B------:R-:W-:Y:S01]  /*f3c0*/  VIADD R24, R12.reuse, 0x80 ;  /* 0x000000800c187836 */ /* 0x040fe20000000000 */
[----:B------:R-:W-:Y:S01]  /*f3d0*/  F2FP.F16.F32.PACK_AB R153, R153, R36 ;  /* 0x000000249999723e */ /* 0x000fe200000000ff */
[----:B------:R-:W-:Y:S01]  /*f3e0*/  VIADD R26, R12, 0x100 ;  /* 0x000001000c1a7836 */ /* 0x000fe20000000000 */
[----:B------:R-:W-:Y:S01]  /*f3f0*/  R2UR UR15, R27 ;  /* 0x000000001b0f72ca */ /* 0x000fe200000e0000 */
[----:B------:R-:W4:Y:S01]  /*f400*/  LD.E R36, desc[UR40][R16.64+0x2a0] ;  /* 0x0002a02810247980 */ /* 0x000f22000c101900 */
[----:B------:R-:W-:Y:S02]  /*f410*/  R2UR UR10, R24 ;  /* 0x00000000180a72ca */ /* 0x000fe400000e0000 */
[----:B------:R-:W-:Y:S01]  /*f420*/  R2UR UR14, R26 ;  /* 0x000000001a0e72ca */ /* 0x000fe200000e0000 */
[----:B------:R-:W4:Y:S01]  /*f430*/  LD.E R24, desc[UR40][R16.64+0x270] ;  /* 0x0002702810187980 */ /* 0x000f22000c101900 */
[----:B------:R-:W-:-:S02]  /*f440*/  F2FP.F16.F32.PACK_AB R154, R154, R35 ;  /* 0x000000239a9a723e */ /* 0x000fc400000000ff */
[----:B------:R-:W-:Y:S01]  /*f450*/  F2FP.F16.F32.PACK_AB R155, R155, R34 ;  /* 0x000000229b9b723e */ /* 0x000fe200000000ff */
[----:B------:R-:W4:Y:S01]  /*f460*/  LD.E R35, desc[UR40][R16.64+0x29c] ;  /* 0x00029c2810237980 */ /* 0x000f22000c101900 */
[----:B------:R-:W-:Y:S02]  /*f470*/  F2FP.F16.F32.PACK_AB R156, R156, R33 ;  /* 0x000000219c9c723e */ /* 0x000fe400000000ff */
[----:B------:R-:W-:Y:S01]  /*f480*/  F2FP.F16.F32.PACK_AB R157, R157, R32 ;  /* 0x000000209d9d723e */ /* 0x000fe200000000ff */
[----:B------:R-:W4:Y:S01]  /*f490*/  LD.E R33, desc[UR40][R16.64+0x294] ;  /* 0x0002942810217980 */ /* 0x000f22000c101900 */
[----:B------:R-:W-:Y:S02]  /*f4a0*/  F2FP.F16.F32.PACK_AB R158, R158, R31 ;  /* 0x0000001f9e9e723e */ /* 0x000fe400000000ff */
[----:B------:R-:W-:Y:S01]  /*f4b0*/  F2FP.F16.F32.PACK_AB R159, R159, R30 ;  /* 0x0000001e9f9f723e */ /* 0x000fe200000000ff */
[----:B------:R-:W4:Y:S01]  /*f4c0*/  LD.E R31, desc[UR40][R16.64+0x28c] ;  /* 0x00028c28101f7980 */ /* 0x000f22000c101900 */
[----:B------:R-:W-:-:S02]  /*f4d0*/  F2FP.F16.F32.PACK_AB R160, R160, R29 ;  /* 0x0000001da0a0723e */ /* 0x000fc400000000ff */
[----:B------:R-:W-:Y:S01]  /*f4e0*/  F2FP.F16.F32.PACK_AB R161, R161, R28 ;  /* 0x0000001ca1a1723e */ /* 0x000fe200000000ff */
[----:B------:R-:W4:Y:S04]  /*f4f0*/  LD.E R29, desc[UR40][R16.64+0x284] ;  /* 0x00028428101d7980 */ /* 0x000f28000c101900 */
[----:B------:R-:W4:Y:S04]  /*f500*/  LD.E R28, desc[UR40][R16.64+0x280] ;  /* 0x00028028101c7980 */ /* 0x000f28000c101900 */
[----:B------:R-:W4:Y:S04]  /*f510*/  LD.E R30, desc[UR40][R16.64+0x288] ;  /* 0x00028828101e7980 */ /* 0x000f28000c101900 */
[----:B------:R-:W4:Y:S04]  /*f520*/  LD.E R32, desc[UR40][R16.64+0x290] ;  /* 0x0002902810207980 */ /* 0x000f28000c101900 */
[----:B------:R-:W4:Y:S04]  /*f530*/  LD.E R34, desc[UR40][R16.64+0x298] ;  /* 0x0002982810227980 */ /* 0x000f28000c101900 */
[----:B------:R-:W4:Y:S04]  /*f540*/  LD.E R37, desc[UR40][R16.64+0x2a4] ;  /* 0x0002a42810257980 */ /* 0x000f28000c101900 */
[----:B------:R-:W4:Y:S04]  /*f550*/  LD.E R38, desc[UR40][R16.64+0x2a8] ;  /* 0x0002a82810267980 */ /* 0x000f28000c101900 */
[----:B-1----:R-:W4:Y:S04]  /*f560*/  LD.E R39, desc[UR40][R16.64+0x2ac] ;  /* 0x0002ac2810277980 */ /* 0x002f28000c101900 */
[----:B------:R-:W4:Y:S04]  /*f570*/  LD.E R40, desc[UR40][R16.64+0x2b0] ;  /* 0x0002b02810287980 */ /* 0x000f28000c101900 */
[----:B---3--:R-:W3:Y:S04]  /*f580*/  LD.E R41, desc[UR40][R16.64+0x2b4] ;  /* 0x0002b42810297980 */ /* 0x008ee8000c101900 */
[----:B------:R-:W3:Y:S04]  /*f590*/  LD.E R42, desc[UR40][R16.64+0x2b8] ;  /* 0x0002b828102a7980 */ /* 0x000ee8000c101900 */
[----:B--2---:R-:W3:Y:S04]  /*f5a0*/  LD.E R43, desc[UR40][R16.64+0x2bc] ;  /* 0x0002bc28102b7980 */ /* 0x004ee8000c101900 */
[----:B------:R-:W3:Y:S04]  /*f5b0*/  LD.E R44, desc[UR40][R16.64+0x2c0] ;  /* 0x0002c028102c7980 */ /* 0x000ee8000c101900 */
[----:B----4-:R-:W3:Y:S04]  /*f5c0*/  LD.E R45, desc[UR40][R16.64+0x2c4] ;  /* 0x0002c428102d7980 */ /* 0x010ee8000c101900 */
[----:B------:R-:W3:Y:S04]  /*f5d0*/  LD.E R46, desc[UR40][R16.64+0x2c8] ;  /* 0x0002c828102e7980 */ /* 0x000ee8000c101900 */
        /* <DEDUP_REMOVED lines=52> */
[----:B------:R-:W3:Y:S01]  /*f920*/  LD.E R99, desc[UR40][R16.64+0x39c] ;  /* 0x00039c2810637980 */ /* 0x000ee2000c101900 */
[----:B------:R-:W-:Y:S01]  /*f930*/  ISETP.NE.U32.AND P2, PT, R25, RZ, PT ;  /* 0x000000ff1900720c */ /* 0x000fe20003f45070 */
[----:B------:R-:W-:-:S02]  /*f940*/  IMAD.MOV.U32 R25, RZ, RZ, R13 ;  /* 0x000000ffff197224 */ /* 0x000fc400078e000d */
[----:B------:R-:W3:Y:S03]  /*f950*/  LD.E R100, desc[UR40][R16.64+0x3a0] ;  /* 0x0003a02810647980 */ /* 0x000ee6000c101900 */
[----:B------:R-:W-:Y:S01]  /*f960*/  R2UR UR11, R25 ;  /* 0x00000000190b72ca */ /* 0x000fe200000e0000 */
        /* <DEDUP_REMOVED lines=54> */
[----:B------:R-:W-:-:S02]  /*fcd0*/  R2UR UR6, R12 ;  /* 0x000000000c0672ca */ /* 0x000fc400000e0000 */
[----:B------:R-:W-:Y:S01]  /*fce0*/  R2UR UR7, R13 ;  /* 0x000000000d0772ca */ /* 0x000fe200000e0000 */
[----:B------:R-:W-:Y:S01]  /*fcf0*/  VOTEU.ANY UP0, P2 ;  /* 0x00000000003f7886 */ /* 0x000fe20001000100 */
[----:B---3--:R-:W-:-:S11]  /*fd00*/  WARPGROUP.ARRIVE ;  /* 0x00000000000079c5 */ /* 0x008fd60000000000 */
[----:B------:R-:W-:Y:S01]  /*fd10*/  HGMMA.64x256x16.F32 R24, R152, gdesc[UR4].tnspB, R24, UP0, gsb0 ;  /* 0x43e0000498187df0 */ /* 0x000fe2000b800818 */
[----:B------:R-:W-:Y:S02]  /*fd20*/  F2FP.F16.F32.PACK_AB R162, R162, R15 ;  /* 0x0000000fa2a2723e */ /* 0x000fe400000000ff */
[----:B------:R-:W-:Y:S01]  /*fd30*/  F2FP.F16.F32.PACK_AB R163, R14, R163 ;  /* 0x000000a30ea3723e */ /* 0x000fe200000000ff */
        /* <DEDUP_REMOVED lines=128> */
[----:B------:R0:W-:Y:S02]  /*10540*/  ST.E desc[UR40][R16.64+0x46c], R151 ;  /* 0x00046c9710007985 */ /* 0x0001e4000c101928 */
[----:B0-----:R-:W-:-:S06]  /*10550*/  WARPGROUP.ARRIVE ;  /* 0x00000000000079c5 */ /* 0x001fcc0000000000 */
[----:B------:R-:W-:Y:S01]  /*10560*/  HGMMA.64x256x16.F32 R24, R156, gdesc[UR8].tnspB, R24, gsb0 ;  /* 0x43e000089c187df0 */ /* 0x000fe20008000818 */
[----:B------:R-:W-:Y:S01]  /*10570*/  STL [R1+0x88], R0 ;  /* 0x0000880001007387 */ /* 0x000fe20000100800 */
[----:B------:R-:W-:Y:S02]  /*10580*/  VIADD R14, R12, 0x180 ;  /* 0x000001800c0e7836 */ /* 0x000fe40000000000 */
[----:B------:R-:W-:-:S03]  /*10590*/  IMAD.MOV.U32 R15, RZ, RZ, R13 ;  /* 0x000000ffff0f7224 */ /* 0x000fc600078e000d */
[----:B------:R-:W-:Y:S02]  /*105a0*/  R2UR UR6, R14 ;  /* 0x000000000e0672ca */ /* 0x000fe400000e0000 */
[----:B------:R-:W-:Y:S02]  /*105b0*/  R2UR UR7, R15 ;  /* 0x000000000f0772ca */ /* 0x000fe400000e0000 */
[----:B------:R-:W-:Y:S02]  /*105c0*/  F2FP.F16.F32.PACK_AB R152, R230, R229 ;  /* 0x000000e5e698723e */ /* 0x000fe400000000ff */
[----:B------:R-:W-:Y:S02]  /*105d0*/  F2FP.F16.F32.PACK_AB R153, R228, R227 ;  /* 0x000000e3e499723e */ /* 0x000fe400000000ff */
[----:B------:R-:W-:Y:S02]  /*105e0*/  F2FP.F16.F32.PACK_AB R154, R226, R225 ;  /* 0x000000e1e29a723e */ /* 0x000fe400000000ff */
[----:B------:R-:W-:Y:S01]  /*105f0*/  F2FP.F16.F32.PACK_AB R155, R175, R174 ;  /* 0x000000aeaf9b723e */ /* 0x000fe200000000ff */
[----:B------:R-:W-:-:S02]  /*10600*/  WARPGROUP.DEPBAR.LE gsb0, 0x0 ;  /* 0x00008000000079c5 */ /* 0x000fc40000010000 */
        /* <DEDUP_REMOVED lines=132> */
[----:B------:R-:W-:Y:S01]  /*10e50*/  IMAD.MOV.U32 R15, RZ, RZ, R13 ;  /* 0x000000ffff0f7224 */ /* 0x000fe200078e000d */
        /* <DEDUP_REMOVED lines=131> */
[----:B------:R-:W-:Y:S01]  /*11690*/  R2UR UR6, R14 ;  /* 0x000000000e0672ca */ /* 0x000fe200000e0000 */
[----:B------:R-:W-:Y:S01]  /*116a0*/  STL [R1+0x88], R0 ;  /* 0x0000880001007387 */ /* 0x000fe20000100800 */
[----:B------:R-:W-:Y:S01]  /*116b0*/  R2UR UR7, R15 ;  /* 0x000000000f0772ca */ /* 0x000fe200000e0000 */
[----:B------:R-:W-:Y:S01]  /*116c0*/  VIADD R12, R12, 0x280 ;  /* 0x000002800c0c7836 */ /* 0x000fe20000000000 */
[----:B------:R-:W-:Y:S02]  /*116d0*/  WARPGROUP.DEPBAR.LE gsb0, 0x0 ;  /* 0x00008000000079c5 */ /* 0x000fe40000010000 */
[----:B------:R-:W-:Y:S01]  /*116e0*/  ST.E desc[UR40][R16.64+0x270], R24 ;  /* 0x0002701810007985 */ /* 0x000fe2000c101928 */
[----:B------:R-:W-:Y:S02]  /*116f0*/  F2FP.F16.F32.PACK_AB R152, R173, R172 ;  /* 0x000000acad98723e */ /* 0x000fe400000000ff */
[----:B------:R-:W-:Y:S01]  /*11700*/  F2FP.F16.F32.PACK_AB R153, R171, R170 ;  /* 0x000000aaab99723e */ /* 0x000fe200000000ff */
[----:B------:R-:W-:Y:S01]  /*11710*/  ST.E desc[UR40][R8.64], R25 ;  /* 0x0000001908007985 */ /* 0x000fe2000c101928 */
[----:B------:R-:W-:-:S02]  /*11720*/  F2FP.F16.F32.PACK_AB R154, R168, R169 ;  /* 0x000000a9a89a723e */ /* 0x000fc400000000ff */
[----:B------:R-:W-:Y:S01]  /*11730*/  F2FP.F16.F32.PACK_AB R155, R167, R166 ;  /* 0x000000a6a79b723e */ /* 0x000fe200000000ff */
        /* <DEDUP_REMOVED lines=266> */
[----:B------:R-:W-:Y:S02]  /*127e0*/  STL [R1+0x88], R0 ;  /* 0x0000880001007387 */ /* 0x000fe40000100800 */
[----:B------:R-:W-:Y:S02]  /*127f0*/  WARPGROUP.DEPBAR.LE gsb0, 0x0 ;  /* 0x00008000000079c5 */ /* 0x000fe40000010000 */
[----:B------:R-:W-:Y:S04]  /*12800*/  ST.E desc[UR40][R16.64+0x270], R24 ;  /* 0x0002701810007985 */ /* 0x000fe8000c101928 */
[----:B------:R0:W-:Y:S04]  /*12810*/  ST.E desc[UR40][R8.64], R25 ;  /* 0x0000001908007985 */ /* 0x0001e8000c101928 */
[----:B------:R-:W-:Y:S04]  /*12820*/  ST.E desc[UR40][R6.64], R26 ;  /* 0x0000001a06007985 */ /* 0x000fe8000c101928 */
        /* <DEDUP_REMOVED lines=125> */
[----:B------:R-:W-:Y:S04]  /*13000*/  STL [R1+0x88], R0 ;  /* 0x0000880001007387 */ /* 0x000fe80000100800 */
[----:B------:R-:W2:Y:S04]  /*13010*/  LD.E R3, desc[UR40][R16.64+0x270] ;  /* 0x0002702810037980 */ /* 0x000ea8000c101900 */
[----:B--2---:R2:W-:Y:S04]  /*13020*/  ST.E desc[UR40][R16.64+0x270], R3 ;  /* 0x0002700310007985 */ /* 0x0045e8000c101928 */
[----:B------:R-:W3:Y:S04]  /*13030*/  LD.E R11, desc[UR40][R8.64] ;  /* 0x00000028080b7980 */ /* 0x000ee8000c101900 */
[----:B---3--:R3:W-:Y:S04]  /*13040*/  ST.E desc[UR40][R8.64], R11 ;  /* 0x0000000b08007985 */ /* 0x0087e8000c101928 */
[----:B------:R-:W4:Y:S04]  /*13050*/  LD.E R13, desc[UR40][R6.64] ;  /* 0x00000028060d7980 */ /* 0x000f28000c101900 */
[----:B----4-:R4:W-:Y:S04]  /*13060*/  ST.E desc[UR40][R6.64], R13 ;  /* 0x0000000d06007985 */ /* 0x0109e8000c101928 */
[----:B------:R-:W2:Y:S04]  /*13070*/  LD.E R15, desc[UR40][R4.64] ;  /* 0x00000028040f7980 */ /* 0x000ea8000c101900 */
[----:B--2---:R2:W-:Y:S04]  /*13080*/  ST.E desc[UR40][R4.64], R15 ;  /* 0x0000000f04007985 */ /* 0x0045e8000c101928 */
[----:B------:R-:W2:Y:S04]  /*13090*/  LD.E R19, desc[UR40][R16.64+0x280] ;  /* 0x0002802810137980 */ /* 0x000ea8000c101900 */
[----:B------:R-:W2:Y:S04]  /*130a0*/  LD.E R21, desc[UR40][R16.64+0x284] ;  /* 0x0002842810157980 */ /* 0x000ea8000c101900 */
[----:B0-----:R-:W2:Y:S04]  /*130b0*/  LD.E R25, desc[UR40][R16.64+0x288] ;  /* 0x0002882810197980 */ /* 0x001ea8000c101900 */
[----:B-1----:R-:W2:Y:S04]  /*130c0*/  LD.E R27, desc[UR40][R16.64+0x28c] ;  /* 0x00028c28101b7980 */ /* 0x002ea8000c101900 */
[----:B------:R-:W2:Y:S04]  /*130d0*/  LD.E R3, desc[UR40][R16.64+0x290] ;  /* 0x0002902810037980 */ /* 0x000ea8000c101900 */
[----:B------:R-:W2:Y:S04]  /*130e0*/  LD.E R29, desc[UR40][R16.64+0x294] ;  /* 0x00029428101d7980 */ /* 0x000ea8000c101900 */
[----:B---3--:R-:W3:Y:S04]  /*130f0*/  LD.E R9, desc[UR40][R16.64+0x298] ;  /* 0x0002982810097980 */ /* 0x008ee8000c101900 */
[----:B------:R-:W3:Y:S04]  /*13100*/  LD.E R11, desc[UR40][R16.64+0x29c] ;  /* 0x00029c28100b7980 */ /* 0x000ee8000c101900 */
[----:B----4-:R-:W4:Y:S04]  /*13110*/  LD.E R7, desc[UR40][R16.64+0x2a0] ;  /* 0x0002a02810077980 */ /* 0x010f28000c101900 */
[----:B------:R-:W4:Y:S04]  /*13120*/  LD.E R13, desc[UR40][R16.64+0x2a4] ;  /* 0x0002a428100d7980 */ /* 0x000f28000c101900 */
        /* <DEDUP_REMOVED lines=114> */
[----:B------:R0:W-:Y:S04]  /*13850*/  ST.E desc[UR40][R16.64+0x280], R19 ;  /* 0x0002801310007985 */ /* 0x0001e8000c101928 */
[----:B------:R0:W-:Y:S04]  /*13860*/  ST.E desc[UR40][R16.64+0x284], R21 ;  /* 0x0002841510007985 */ /* 0x0001e8000c101928 */
[----:B------:R0:W-:Y:S04]  /*13870*/  ST.E desc[UR40][R16.64+0x288], R25 ;  /* 0x0002881910007985 */ /* 0x0001e8000c101928 */
[----:B------:R0:W-:Y:S04]  /*13880*/  ST.E desc[UR40][R16.64+0x28c], R27 ;  /* 0x00028c1b10007985 */ /* 0x0001e8000c101928 */
[----:B------:R0:W-:Y:S04]  /*13890*/  ST.E desc[UR40][R16.64+0x290], R3 ;  /* 0x0002900310007985 */ /* 0x0001e8000c101928 */
[----:B------:R0:W-:Y:S04]  /*138a0*/  ST.E desc[UR40][R16.64+0x294], R29 ;  /* 0x0002941d10007985 */ /* 0x0001e8000c101928 */
[----:B---3--:R0:W-:Y:S04]  /*138b0*/  ST.E desc[UR40][R16.64+0x298], R9 ;  /* 0x0002980910007985 */ /* 0x0081e8000c101928 */
[----:B------:R0:W-:Y:S04]  /*138c0*/  ST.E desc[UR40][R16.64+0x29c], R11 ;  /* 0x00029c0b10007985 */ /* 0x0001e8000c101928 */
[----:B----4-:R0:W-:Y:S04]  /*138d0*/  ST.E desc[UR40][R16.64+0x2a0], R7 ;  /* 0x0002a00710007985 */ /* 0x0101e8000c101928 */
[----:B------:R0:W-:Y:S04]  /*138e0*/  ST.E desc[UR40][R16.64+0x2a4], R13 ;  /* 0x0002a40d10007985 */ /* 0x0001e8000c101928 */
        /* <DEDUP_REMOVED lines=122> */
.L_x_3276:
[----:B------:R-:W-:Y:S05]  /*14090*/  BSYNC B0 ;  /* 0x0000000000007941 */ /* 0x000fea0003800000 */
.L_x_3275:
[----:B------:R-:W-:Y:S05]  /*140a0*/  @P1 BRA `(.L_x_3277) ;  /* 0xffffff6000581947 */ /* 0x000fea000383ffff */
.L_x_3260:
[----:B------:R-:W-:-:S13]  /*140b0*/  ISETP.GE.AND P1, PT, R10, UR45, PT ;  /* 0x0000002d0a007c0c */ /* 0x000fda000bf26270 */
[----:B------:R-:W-:Y:S05]  /*140c0*/  @!P1 BRA `(.L_x_3278) ;  /* 0x000000b000749947 */ /* 0x000fea0003800000 */
[----:B0-----:R0:W5:Y:S02]  /*140d0*/  LDL.64 R2, [R1+0x178] ;  /* 0x0001780001027983 */ /* 0x0011640000100a00 */
.L_x_3305:
        /* <DEDUP_REMOVED lines=21> */
.L_x_3280:
[----:B------:R-:W-:Y:S05]  /*14230*/  BSYNC B0 ;  /* 0x0000000000007941 */ /* 0x000fea0003800000 */
.L_x_3279:
        /* <DEDUP_REMOVED lines=13> */
.L_x_3282:
[----:B------:R-:W-:Y:S05]  /*14310*/  BSYNC B0 ;  /* 0x0000000000007941 */ /* 0x000fea0003800000 */
.L_x_3281:
        /* <DEDUP_REMOVED lines=8> */
.L_x_3284:
[----:B------:R-:W-:Y:S05]  /*143a0*/  BSYNC B0 ;  /* 0x0000000000007941 */ /* 0x000fea0003800000 */
.L_x_3283:
[----:B------:R-:W2:Y:S04]  /*143b0*/  LD.E R11, desc[UR40][R2.64] ;  /* 0x00000028020b7980 */ /* 0x000ea8000c101900 */
[----:B------:R-:W2:Y:S01]  /*143c0*/  LDL.64 R12, [R1+0xa0] ;  /* 0x0000a000010c7983 */ /* 0x000ea20000100a00 */
[----:B------:R-:W-:Y:S05]  /*143d0*/  WARPSYNC.ALL ;  /* 0x0000000000007948 */ /* 0x000fea0003800000 */
[----:B------:R-:W3:Y:S04]  /*143e0*/  LDL.64 R14, [R1+0x98] ;  /* 0x00009800010e7983 */ /* 0x000ee80000100a00 */
[----:B------:R-:W4:Y:S04]  /*143f0*/  LDL.64 R4, [R1+0x98] ;  /* 0x0000980001047983 */ /* 0x000f280000100a00 */
[----:B-1---5:R-:W4:Y:S01]  /*14400*/  LDL.64 R6, [R1+0x98] ;  /* 0x0000980001067983 */ /* 0x022f220000100a00 */
        /* <DEDUP_REMOVED lines=51> */
[----:B-1----:R-:W-:Y:S05]  /*14740*/  @!P2 BRA `(.L_x_3287) ;  /* 0x000000000004a947 */ /* 0x002fea0003800000 */
[----:B------:R-:W-:Y:S01]  /*14750*/  BPT.TRAP 0x1 ;  /* 0x000000040000795c */ /* 0x000fe20000300000 */
.L_x_3287:
[----:B------:R-:W-:Y:S05]  /*14760*/  BSYNC B0 ;  /* 0x0000000000007941 */ /* 0x000fea0003800000 */
.L_x_3286:
        /* <DEDUP_REMOVED lines=10> */
.L_x_3289:
[----:B------:R-:W-:Y:S05]  /*14810*/  BSYNC B0 ;  /* 0x0000000000007941 */ /* 0x000fea0003800000 */
.L_x_3288:
[----:B------:R-:W-:Y:S04]  /*14820*/  BSSY B0, `(.L_x_3290) ;  /* 0x0000006000007945 */ /* 0x000fe80003800000 */
[----:B--2---:R-:W-:Y:S05]  /*14830*/  @P1 BRA `(.L_x_3291) ;  /* 0x0000000000101947 */ /* 0x004fea0003800000 */
[----:B-----5:R-:W-:Y:S01]  /*14840*/  IMAD R4, R4, 0x8, R6 ;  /* 0x0000000804047824 */ /* 0x020fe200078e0206 */
[----:B------:R-:W-:-:S04]  /*14850*/  SHF.L.U32 R5, R5, 0x1f, RZ ;  /* 0x0000001f05057819 */ /* 0x000fc800000006ff */
[----:B------:R-:W2:Y:S02]  /*14860*/  SYNCS.PHASECHK.TRANS64.TRYWAIT P1, [R4+URZ], R5 ;  /* 0x00000005040075a7 */ /* 0x000ea4000802017f */
[----:B--2---:R-:W-:Y:S05]  /*14870*/  @!P1 BRA `(.L_x_3292) ;  /* 0x0000018800549947 */ /* 0x004fea0003800000 */
.L_x_3291:
[----:B------:R-:W-:Y:S05]  /*14880*/  BSYNC B0 ;  /* 0x0000000000007941 */ /* 0x000fea0003800000 */
.L_x_3290:
[----:B------:R-:W3:Y:S04]  /*14890*/  LD.E R21, desc[UR40][R2.64] ;  /* 0x0000002802157980 */ /* 0x000ee8000c101900 */
[----:B--2--5:R-:W3:Y:S04]  /*148a0*/  LDL.64 R4, [R1+0x118] ;  /* 0x0001180001047983 */ /* 0x024ee80000100a00 */
[----:B-1----:R-:W2:Y:S04]  /*148b0*/  LDL R11, [R1+0x90] ;  /* 0x00009000010b7983 */ /* 0x002ea80000100800 */
[----:B------:R-:W4:Y:S04]  /*148c0*/  LDL.64 R6, [R1+0x110] ;  /* 0x0001100001067983 */ /* 0x000f280000100a00 */
[----:B------:R-:W4:Y:S04]  /*148d0*/  LDL.64 R14, [R1+0x110] ;  /* 0x00011000010e7983 */ /* 0x000f280000100a00 */
[----:B------:R-:W4:Y:S04]  /*148e0*/  LDL.64 R12, [R1+0x110] ;  /* 0x00011000010c7983 */ /* 0x000f280000100a00 */
[----:B------:R-:W4:Y:S01]  /*148f0*/  LDL.64 R8, [R1+0x110] ;  /* 0x0001100001087983 */ /* 0x000f220000100a00 */
[----:B------:R-:W-:Y:S05]  /*14900*/  WARPSYNC.ALL ;  /* 0x0000000000007948 */ /* 0x000fea0003800000 */
[----:B------:R-:W-:Y:S01]  /*14910*/  WARPGROUP.ARRIVE ;  /* 0x00000000000079c5 */ /* 0x000fe20000000000 */
[----:B---3--:R-:W-:Y:S01]  /*14920*/  IMAD R4, R21, 0xc00, R4 ;  /* 0x00000c0015047824 */ /* 0x008fe200078e0204 */
[----:B------:R-:W-:-:S02]  /*14930*/  R2UR UR7, R5 ;  /* 0x00000000050772ca */ /* 0x000fc400000e0000 */
[----:B--2---:R-:W-:Y:S02]  /*14940*/  ISETP.NE.U32.AND P1, PT, R11, RZ, PT ;  /* 0x000000ff0b00720c */ /* 0x004fe40003f25070 */
        /* <DEDUP_REMOVED lines=163> */
[----:B------:R-:W1:Y:S01]  /*15380*/  S2R R72, SR_TID.X ;  /* 0x0000000000487919 */ /* 0x000e620000002100 */
[----:B------:R-:W-:Y:S04]  /*15390*/  STL [R1+0x90], R0 ;  /* 0x0000900001007387 */ /* 0x000fe80000100800 */
[----:B------:R-:W-:Y:S01]  /*153a0*/  STL [R1+0x90], R0 ;  /* 0x0000900001007387 */ /* 0x000fe20000100800 */
[----:B------:R-:W-:-:S02]  /*153b0*/  WARPGROUP.DEPBAR.LE gsb0, 0x0 ;  /* 0x00008000000079c5 */ /* 0x000fc40000010000 */
[----:B------:R-:W-:-:S06]  /*153c0*/  WARPGROUP.ARRIVE ;  /* 0x00000000000079c5 */ /* 0x000fcc0000000000 */
[----:B------:R-:W-:Y:S01]  /*153d0*/  HGMMA.64x96x16.F32 R24, gdesc[UR4], R24, gsb0 ;  /* 0x01600000041879f0 */ /* 0x000fe20008000818 */
[----:B------:R-:W-:Y:S01]  /*153e0*/  STL [R1+0x90], R0 ;  /* 0x0000900001007387 */ /* 0x000fe20000100800 */
[----:B-1----:R-:W-:-:S03]  /*153f0*/  SHF.R.U32.HI R93, RZ, 0x7, R72 ;  /* 0x00000007ff5d7819 */ /* 0x002fc60000011648 */
        /* <DEDUP_REMOVED lines=23> */
[----:B------:R-:W3:Y:S04]  /*15570*/  LDL R73, [R1+0x13c] ;  /* 0x00013c0001497983 */ /* 0x000ee80000100800 */
[----:B------:R-:W4:Y:S04]  /*15580*/  LDL R72, [R1+0x70] ;  /* 0x0000700001487983 */ /* 0x000f280000100800 */
[----:B------:R-:W3:Y:S04]  /*15590*/  LDL.64 R8, [R1+0x160] ;  /* 0x0001600001087983 */ /* 0x000ee80000100a00 */
[----:B------:R-:W4:Y:S04]  /*155a0*/  LDL R21, [R1+0x168] ;  /* 0x0001680001157983 */ /* 0x000f280000100800 */
[----:B------:R-:W4:Y:S04]  /*155b0*/  LDL.128 R12, [R1+0x150] ;  /* 0x00015000010c7983 */ /* 0x000f280000100c00 */
[----:B-1----:R-:W4:Y:S04]  /*155c0*/  LDL.128 R4, [R1+0x140] ;  /* 0x0001400001047983 */ /* 0x002f280000100c00 */
[----:B--2---:R-:W2:Y:S01]  /*155d0*/  LD.E R20, desc[UR40][R74.64] ;  /* 0x000000284a147980 */ /* 0x004ea2000c101900 */
[----:B---3--:R-:W-:-:S02]  /*155e0*/  ISETP.NE.AND P1, PT, R8, 0x1, PT ;  /* 0x000000010800780c */ /* 0x008fc40003f25270 */
[----:B----4-:R-:W-:Y:S01]  /*155f0*/  ISETP.GE.AND P2, PT, R13, 0x1, PT ;  /* 0x000000010d00780c */ /* 0x010fe20003f46270 */
[----:B------:R-:W-:Y:S01]  /*15600*/  BSSY B0, `(.L_x_3293) ;  /* 0x000009e000007945 */ /* 0x000fe20003800000 */
[-C--:B--2---:R-:W-:Y:S01]  /*15610*/  FMUL.FTZ R11, R24, R20.reuse ;  /* 0x00000014180b7220 */ /* 0x084fe20000410000 */
[-C--:B------:R-:W-:Y:S01]  /*15620*/  FMUL.FTZ R24, R25, R20.reuse ;  /* 0x0000001419187220 */ /* 0x080fe20000410000 */
[-C--:B------:R-:W-:Y:S01]  /*15630*/  FMUL.FTZ R25, R28, R20.reuse ;  /* 0x000000141c197220 */ /* 0x080fe20000410000 */
[-C--:B------:R-:W-:Y:S01]  /*15640*/  FMUL.FTZ R28, R34, R20.reuse ;  /* 0x00000014221c7220 */ /* 0x080fe20000410000 */
[-C--:B------:R-:W-:Y:S01]  /*15650*/  FMUL.FTZ R34, R46, R20.reuse ;  /* 0x000000142e227220 */ /* 0x080fe20000410000 */
[----:B------:R-:W-:Y:S01]  /*15660*/  SHF.R.S32.HI R46, RZ, 0x1f, R73 ;  /* 0x0000001fff2e7819 */ /* 0x000fe20000011449 */
[-C--:B------:R-:W-:Y:S01]  /*15670*/  FMUL.FTZ R77, R36, R20.reuse ;  /* 0x00000014244d7220 */ /* 0x080fe20000410000 */
[-C--:B------:R-:W-:Y:S01]  /*15680*/  FMUL.FTZ R36, R50, R20.reuse ;  /* 0x0000001432247220 */ /* 0x080fe20000410000 */
[-C--:B------:R-:W-:Y:S01]  /*15690*/  FMUL.FTZ R50, R53, R20.reuse ;  /* 0x0000001435327220 */ /* 0x080fe20000410000 */
[-C--:B------:R-:W-:Y:S01]  /*156a0*/  FMUL.FTZ R18, R26, R20.reuse ;  /* 0x000000141a127220 */ /* 0x080fe20000410000 */
[----:B------:R-:W-:Y:S01]  /*156b0*/  LEA.HI R53, R46, R73, RZ, 0x7 ;  /* 0x000000492e357211 */ /* 0x000fe200078f38ff */
[-C--:B------:R-:W-:Y:S01]  /*156c0*/  FMUL.FTZ R26, R30, R20.reuse ;  /* 0x000000141e1a7220 */ /* 0x080fe20000410000 */
[-C--:B------:R-:W-:Y:S01]  /*156d0*/  FMUL.FTZ R30, R38, R20.reuse ;  /* 0x00000014261e7220 */ /* 0x080fe20000410000 */
[-C--:B------:R-:W-:Y:S01]  /*156e0*/  FMUL.FTZ R38, R54, R20.reuse ;  /* 0x0000001436267220 */ /* 0x080fe20000410000 */
[----:B------:R-:W-:Y:S01]  /*156f0*/  LOP3.LUT R54, R53, 0xffffff80, RZ, 0xc0, !PT ;  /* 0xffffff8035367812 */ /* 0x000fe200078ec0ff */
[-C--:B------:R-:W-:Y:S01]  /*15700*/  FMUL.FTZ R19, R27, R20.reuse ;  /* 0x000000141b137220 */ /* 0x080fe20000410000 */
[-C--:B------:R-:W-:Y:S01]  /*15710*/  FMUL.FTZ R74, R29, R20.reuse ;  /* 0x000000141d4a7220 */ /* 0x080fe20000410000 */
[----:B------:R-:W-:-:S02]  /*15720*/  FMUL.FTZ R27, R31, R20 ;  /* 0x000000141f1b7220 */ /* 0x000fc40000410000 */
[----:B------:R-:W-:Y:S02]  /*15730*/  IMAD.IADD R54, R73, 0x1, -R54 ;  /* 0x0000000149367824 */ /* 0x000fe400078e0a36 */
[-C--:B------:R-:W-:Y:S01]  /*15740*/  FMUL.FTZ R29, R35, R20.reuse ;  /* 0x00000014231d7220 */ /* 0x080fe20000410000 */
[-C--:B------:R-:W-:Y:S01]  /*15750*/  FMUL.FTZ R31, R39, R20.reuse ;  /* 0x00000014271f7220 */ /* 0x080fe20000410000 */
        /* <DEDUP_REMOVED lines=9> */
[----:B------:R-:W-:Y:S01]  /*157f0*/  FMUL.FTZ R76, R33, R20 ;  /* 0x00000014214c7220 */ /* 0x000fe20000410000 */
[----:B------:R-:W-:Y:S01]  /*15800*/  LEA.HI R60, R55, R54, RZ, 0x2 ;  /* 0x00000036373c7211 */ /* 0x000fe200078f10ff */
        /* <DEDUP_REMOVED lines=8> */
[----:B------:R-:W-:Y:S01]  /*15890*/  LEA.HI R59, R46, R73, RZ, 0x2 ;  /* 0x000000492e3b7211 */ /* 0x000fe200078f10ff */
[----:B------:R-:W-:Y:S01]  /*158a0*/  FMUL.FTZ R79, R45, R20 ;  /* 0x000000142d4f7220 */ /* 0x000fe20000410000 */
[----:B------:R-:W-:-:S02]  /*158b0*/  SHF.R.S32.HI R61, RZ, 0x2, R60 ;  /* 0x00000002ff3d7819 */ /* 0x000fc4000001143c */
[----:B------:R-:W-:Y:S01]  /*158c0*/  SHF.R.S32.HI R56, RZ, 0x1f, R60 ;  /* 0x0000001fff387819 */ /* 0x000fe2000001143c */
[----:B------:R-:W-:Y:S01]  /*158d0*/  FMUL.FTZ R45, R62, R20 ;  /* 0x000000143e2d7220 */ /* 0x000fe20000410000 */
[----:B------:R-:W-:Y:S02]  /*158e0*/  LOP3.LUT R62, R59, 0xfffffffc, RZ, 0xc0, !PT ;  /* 0xfffffffc3b3e7812 */ /* 0x000fe400078ec0ff */
[----:B------:R-:W-:Y:S02]  /*158f0*/  LEA.HI R59, R56, R61, RZ, 0x3 ;  /* 0x0000003d383b7211 */ /* 0x000fe400078f18ff */
[----:B------:R-:W-:Y:S01]  /*15900*/  SHF.R.S32.HI R56, RZ, 0x7, R53 ;  /* 0x00000007ff387819 */ /* 0x000fe20000011435 */
[----:B------:R-:W-:Y:S01]  /*15910*/  IMAD.IADD R73, R73, 0x1, -R62 ;  /* 0x0000000149497824 */ /* 0x000fe200078e0a3e */
        /* <DEDUP_REMOVED lines=14> */
[----:B------:R-:W-:Y:S01]  /*15a00*/  @P1 IMAD.HI.U32 R56, R62, R9, RZ ;  /* 0x000000093e381227 */ /* 0x000fe200078e00ff */
[----:B------:R-:W-:-:S04]  /*15a10*/  LOP3.LUT R9, R60, 0x7ffffffc, RZ, 0xc0, !PT ;  /* 0x7ffffffc3c097812 */ /* 0x000fc800078ec0ff */
[----:B------:R-:W-:Y:S01]  /*15a20*/  @P1 SHF.R.U32.HI R62, RZ, R21, R56 ;  /* 0x00000015ff3e1219 */ /* 0x000fe20000011638 */
[----:B------:R-:W-:-:S04]  /*15a30*/  IMAD.MOV.U32 R21, RZ, RZ, -0x60 ;  /* 0xffffffa0ff157424 */ /* 0x000fc800078e00ff */
[----:B------:R-:W1:Y:S01]  /*15a40*/  SHFL.IDX PT, R56, R62, RZ, 0x1c1f ;  /* 0x001c1fff3e387589 */ /* 0x000e6200000e0000 */
[----:B------:R-:W-:Y:S02]  /*15a50*/  IMAD.IADD R54, R54, 0x1, -R9 ;  /* 0x0000000136367824 */ /* 0x000fe400078e0a09 */
        /* <DEDUP_REMOVED lines=11> */
[----:B------:R-:W-:-:S02]  /*15b10*/  IMAD R21, R10, R21, 0x1 ;  /* 0x000000010a157424 */ /* 0x000fc400078e0215 */
[----:B------:R-:W-:Y:S01]  /*15b20*/  FMUL.FTZ R20, R71, R20 ;  /* 0x0000001447147220 */ /* 0x000fe20000410000 */
[----:B------:R-:W2:Y:S01]  /*15b30*/  MUFU.TANH R11, R11 ;  /* 0x0000000b000b7308 */ /* 0x000ea20000002400 */
[----:B------:R-:W-:Y:S01]  /*15b40*/  IMAD R21, R54, -0x2, R21 ;  /* 0xfffffffe36157824 */ /* 0x000fe200078e0215 */
[----:B------:R-:W-:-:S06]  /*15b50*/  LOP3.LUT R55, RZ, R6, RZ, 0x33, !PT ;  /* 0x00000006ff377212 */ /* 0x000fcc00078e33ff */
[----:B------:R-:W3:Y:S01]  /*15b60*/  MUFU.TANH R24, R24 ;  /* 0x0000001800187308 */ /* 0x000ee20000002400 */
[----:B------:R-:W-:-:S07]  /*15b70*/  IADD3 R54, -R4, R21, R5 ;  /* 0x0000001504367210 */ /* 0x000fce0007ffe105 */
        /* <DEDUP_REMOVED lines=48> */
[----:B------:R-:W-:Y:S02]  /*15e80*/  IMAD R63, R10, -0x60, R12 ;  /* 0xffffffa00a3f7824 */ /* 0x000fe400078e020c */
[----:B------:R-:W-:Y:S02]  /*15e90*/  VIADD R64, R21, 0xffffffff ;  /* 0xffffffff15407836 */ /* 0x000fe40000000000 */
        /* <DEDUP_REMOVED lines=13> */
.L_x_3296:
[----:B------:R-:W-:-:S13]  /*15f70*/  ISETP.NE.AND P1, PT, R13, 0x1, PT ;  /* 0x000000010d00780c */ /* 0x000fda0003f25270 */
[----:B------:R-:W-:-:S05]  /*15f80*/  @P1 IMAD.HI.U32 R54, R12, R14, RZ ;  /* 0x0000000e0c361227 */ /* 0x000fca00078e00ff */
[----:B------:R-:W-:-:S07]  /*15f90*/  @P1 SHF.R.U32.HI R12, RZ, R15, R54 ;  /* 0x0000000fff0c1219 */ /* 0x000fce0000011636 */
.L_x_3297:
[----:B------:R-:W-:Y:S05]  /*15fa0*/  BSYNC B1 ;  /* 0x0000000000017941 */ /* 0x000fea0003800000 */
.L_x_3295:
[----:B------:R-:W-:-:S05]  /*15fb0*/  IMAD R12, R12, R13, R64 ;  /* 0x0000000d0c0c7224 */ /* 0x000fca00078e0240 */
[----:B------:R-:W-:Y:S02]  /*15fc0*/  VIMNMX R7, R7, R12, !PT ;  /* 0x0000000c07077248 */ /* 0x000fe40007fe0100 */
[----:B------:R-:W-:-:S07]  /*15fd0*/  VIADDMNMX R6, R12, R13, R6, PT ;  /* 0x0000000d0c067246 */ /* 0x000fce0003800106 */
.L_x_3294:
[----:B------:R-:W-:Y:S05]  /*15fe0*/  BSYNC B0 ;  /* 0x0000000000007941 */ /* 0x000fea0003800000 */
.L_x_3293:
[C---:B------:R-:W-:Y:S01]  /*15ff0*/  ISETP.GE.AND P1, PT, R63.reuse, 0x2, PT ;  /* 0x000000023f00780c */ /* 0x040fe20003f26270 */
[----:B------:R-:W1:Y:S01]  /*16000*/  SHFL.IDX PT, R62, R62, 0x1, 0x1c1f ;  /* 0x003c1f003e3e7f89 */ /* 0x000e6200000e0000 */
[----:B------:R-:W-:Y:S01]  /*16010*/  ISETP.GE.AND P3, PT, R63, 0xa, PT ;  /* 0x0000000a3f00780c */ /* 0x000fe20003f66270 */
[----:B------:R-:W-:Y:S01]  /*16020*/  BSSY B0, `(.L_x_3298) ;  /* 0x0000087000007945 */ /* 0x000fe20003800000 */
[----:B------:R-:W-:Y:S02]  /*16030*/  P2R R66, PR, RZ, 0x2 ;  /* 0x00000002ff427803 */ /* 0x000fe40000000000 */
[----:B------:R-:W-:Y:S02]  /*16040*/  ISETP.GT.AND P1, PT, R7, 0x1, !P1 ;  /* 0x000000010700780c */ /* 0x000fe40004f24270 */
[----:B------:R-:W-:Y:S02]  /*16050*/  ISETP.GE.AND P2, PT, R63, 0x9, PT ;  /* 0x000000093f00780c */ /* 0x000fe40003f46270 */
[----:B------:R-:W-:-:S02]  /*16060*/  ISETP.LT.OR P1, PT, R6, 0x2, P1 ;  /* 0x000000020600780c */ /* 0x000fc40000f21670 */
[----:B------:R-:W-:Y:S02]  /*16070*/  P2R R67, PR, RZ, 0x4 ;  /* 0x00000004ff437803 */ /* 0x000fe40000000000 */
[----:B------:R-:W-:Y:S02]  /*16080*/  FSEL R24, R24, -INF , !P1 ;  /* 0xff80000018187808 */ /* 0x000fe40004800000 */
[C---:B------:R-:W-:Y:S02]  /*16090*/  ISETP.GT.AND P1, PT, R7.reuse, 0x9, !P3 ;  /* 0x000000090700780c */ /* 0x040fe40005f24270 */
[----:B------:R-:W-:Y:S02]  /*160a0*/  P2R R70, PR, RZ, 0x8 ;  /* 0x00000008ff467803 */ /* 0x000fe40000000000 */
[----:B------:R-:W-:Y:S02]  /*160b0*/  ISETP.LT.OR P1, PT, R6, 0xa, P1 ;  /* 0x0000000a0600780c */ /* 0x000fe40000f21670 */
[----:B------:R-:W-:-:S02]  /*160c0*/  ISETP.GT.AND P2, PT, R7, 0x8, !P2 ;  /* 0x000000080700780c */ /* 0x000fc40005744270 */
[----:B------:R-:W-:Y:S02]  /*160d0*/  ISETP.GE.AND P3, PT, R63, 0x11, PT ;  /* 0x000000113f00780c */ /* 0x000fe40003f66270 */
[----:B0-----:R-:W-:Y:S02]  /*160e0*/  FSEL R74, R74, -INF , !P1 ;  /* 0xff8000004a4a7808 */ /* 0x001fe40004800000 */
[C---:B------:R-:W-:Y:S02]  /*160f0*/  ISETP.LT.OR P2, PT, R6.reuse, 0x9, P2 ;  /* 0x000000090600780c */ /* 0x040fe40001741670 */
        /* <DEDUP_REMOVED lines=27> */
[C---:B------:R-:W-:Y:S02]  /*162b0*/  ISETP.LT.OR P1, PT, R6.reuse, 0x22, P1 ;  /* 0x000000220600780c */ /* 0x040fe40000f21670 */
        /* <DEDUP_REMOVED lines=45> */
[----:B------:R-:W-:Y:S02]  /*16590*/  P2R R71, PR, RZ, 0x8 ;  /* 0x00000008ff477803 */ /* 0x000fe40000000000 */
[----:B------:R-:W-:-:S02]  /*165a0*/  FSEL R41, R57, -INF , !P1 ;  /* 0xff80000039297808 */ /* 0x000fc40004800000 */
        /* <DEDUP_REMOVED lines=17> */
[----:B------:R-:W-:-:S04]  /*166c0*/  ISETP.GT.AND P6, PT, R7, RZ, !P5 ;  /* 0x000000ff0700720c */ /* 0x000fc80006fc4270 */
[----:B------:R-:W-:-:S04]  /*166d0*/  ISETP.LT.OR P6, PT, R6, 0x1, P6 ;  /* 0x000000010600780c */ /* 0x000fc800037c1670 */
[----:B------:R-:W-:Y:S02]  /*166e0*/  FSEL R65, R11, -INF , !P6 ;  /* 0xff8000000b417808 */ /* 0x000fe40007000000 */
[----:B------:R-:W-:-:S04]  /*166f0*/  ISETP.GE.AND P6, PT, R63, 0x5a, PT ;  /* 0x0000005a3f00780c */ /* 0x000fc80003fc6270 */
[----:B------:R-:W-:Y:S02]  /*16700*/  P2R R68, PR, RZ, 0x40 ;  /* 0x00000040ff447803 */ /* 0x000fe40000000000 */
[----:B------:R-:W-:Y:S01]  /*16710*/  ISETP.GT.AND P6, PT, R7, 0x59, !P6 ;  /* 0x000000590700780c */ /* 0x000fe200077c4270 */
[----:B-1----:R-:W-:-:S03]  /*16720*/  IMAD.IADD R7, R61, 0x1, R62 ;  /* 0x000000013d077824 */ /* 0x002fc600078e023e */
        /* <DEDUP_REMOVED lines=15> */
.L_x_3301:
[----:B------:R-:W-:-:S13]  /*16820*/  ISETP.NE.AND P6, PT, R13, 0x1, PT ;  /* 0x000000010d00780c */ /* 0x000fda0003fc5270 */
[----:B------:R-:W-:-:S05]  /*16830*/  @P6 IMAD.HI.U32 R14, R4, R14, RZ ;  /* 0x0000000e040e6227 */ /* 0x000fca00078e00ff */
[----:B------:R-:W-:-:S07]  /*16840*/  @P6 SHF.R.U32.HI R4, RZ, R15, R14 ;  /* 0x0000000fff046219 */ /* 0x000fce000001160e */
.L_x_3302:
[----:B------:R-:W-:Y:S05]  /*16850*/  BSYNC B1 ;  /* 0x0000000000017941 */ /* 0x000fea0003800000 */
.L_x_3300:
[----:B------:R-:W-:-:S05]  /*16860*/  IMAD R4, R4, R13, R64 ;  /* 0x0000000d04047224 */ /* 0x000fca00078e0240 */
[----:B------:R-:W-:Y:S02]  /*16870*/  VIADDMNMX R6, R4, R13, R6, PT ;  /* 0x0000000d04067246 */ /* 0x000fe40003800106 */
[----:B------:R-:W-:-:S07]  /*16880*/  VIMNMX R7, R7, R4, !PT ;  /* 0x0000000407077248 */ /* 0x000fce0007fe0100 */
.L_x_3299:
[----:B------:R-:W-:Y:S05]  /*16890*/  BSYNC B0 ;  /* 0x0000000000007941 */ /* 0x000fea0003800000 */
.L_x_3298:
[----:B------:R-:W2:Y:S01]  /*168a0*/  LD.E.64 R4, desc[UR40][R16.64+0x230] ;  /* 0x0002302810047980 */ /* 0x000ea2000c101b00 */
[----:B------:R-:W-:Y:S02]  /*168b0*/  ISETP.GT.AND P5, PT, R7, RZ, !P5 ;  /* 0x000000ff0700720c */ /* 0x000fe40006fa4270 */
        /* <DEDUP_REMOVED lines=67> */
[C---:B------:R-:W-:Y:S02]  /*16cf0*/  ISETP.GT.AND P5, PT, R7.reuse, 0x41, !P6 ;  /* 0x000000410700780c */ /* 0x040fe400077a4270 */
[C---:B------:R-:W-:Y:S02]  /*16d00*/  ISETP.GT.AND P1, PT, R7.reuse, 0x49, !P1 ;  /* 0x000000490700780c */ /* 0x040fe40004f24270 */
[----:B------:R-:W-:Y:S02]  /*16d10*/  ISETP.LT.OR P5, PT, R6, 0x42, P5 ;  /* 0x000000420600780c */ /* 0x000fe40002fa1670 */
[----:B------:R-:W-:Y:S02]  /*16d20*/  ISETP.GT.AND P2, PT, R7, 0x50, !P2 ;  /* 0x000000500700780c */ /* 0x000fe40005744270 */
[----:B------:R-:W-:-:S02]  /*16d30*/  FSEL R43, R43, -INF , !P5 ;  /* 0xff8000002b2b7808 */ /* 0x000fc40006800000 */
[----:B------:R-:W-:Y:S02]  /*16d40*/  ISETP.NE.AND P5, PT, R91, RZ, PT ;  /* 0x000000ff5b00720c */ /* 0x000fe40003fa5270 */
[----:B------:R-:W-:Y:S02]  /*16d50*/  ISETP.GT.AND P3, PT, R7, 0x51, !P3 ;  /* 0x000000510700780c */ /* 0x000fe40005f64270 */
[----:B--2---:R-:W-:Y:S02]  /*16d60*/  FMNMX.FTZ R13, R65, R4, !PT ;  /* 0x00000004410d7209 */ /* 0x004fe40007810000 */
[----:B------:R-:W-:Y:S02]  /*16d70*/  ISETP.NE.AND P6, PT, R68, RZ, PT ;  /* 0x000000ff4400720c */ /* 0x000fe40003fc5270 */
[----:B------:R-:W-:-:S04]  /*16d80*/  FMNMX.FTZ R32, R24, R13, !PT ;  /* 0x0000000d18207209 */ /* 0x000fc80007810000 */
        /* <DEDUP_REMOVED lines=43> */
[C---:B------:R-:W-:Y:S02]  /*17040*/  ISETP.LT.OR P1, PT, R6.reuse, 0x4a, P1 ;  /* 0x0000004a0600780c */ /* 0x040fe40000f21670 */
[----:B------:R-:W-:Y:S01]  /*17050*/  FSEL R45, R45, -INF , !P5 ;  /* 0xff8000002d2d7808 */ /* 0x000fe20006800000 */
[----:B------:R-:W0:Y:S01]  /*17060*/  SHFL.BFLY PT, R19, R34, 0x1, 0x1f ;  /* 0x0c201f0022137f89 */ /* 0x000e2200000e0000 */
[----:B------:R-:W-:Y:S02]  /*17070*/  FMNMX.FTZ R32, R43, R32, !PT ;  /* 0x000000202b207209 */ /* 0x000fe40007810000 */
[----:B------:R-:W-:Y:S02]  /*17080*/  ISETP.LT.OR P2, PT, R6, 0x51, P2 ;  /* 0x000000510600780c */ /* 0x000fe40001741670 */
[----:B------:R-:W-:Y:S02]  /*17090*/  FSEL R46, R46, -INF , !P1 ;  /* 0xff8000002e2e7808 */ /* 0x000fe40004800000 */
[----:B------:R-:W-:-:S02]  /*170a0*/  FMNMX.FTZ R13, R45, R32, !PT ;  /* 0x000000202d0d7209 */ /* 0x000fc40007810000 */
[C---:B------:R-:W-:Y:S02]  /*170b0*/  ISETP.GT.AND P4, PT, R7.reuse, 0x58, !P4 ;  /* 0x000000580700780c */ /* 0x040fe40006784270 */
        /* <DEDUP_REMOVED lines=10> */
[----:B------:R-:W-:-:S02]  /*17160*/  IADD3 R6, P2, R16, 0x230, RZ ;  /* 0x0000023010067810 */ /* 0x000fc40007f5e0ff */
[----:B------:R-:W-:Y:S02]  /*17170*/  FSEL R66, R20, -INF , !P1 ;  /* 0xff80000014427808 */ /* 0x000fe40004800000 */
[----:B------:R-:W-:Y:S01]  /*17180*/  FMNMX.FTZ R13, R9, R32, !PT ;  /* 0x00000020090d7209 */ /* 0x000fe20007810000 */
[----:B------:R-:W-:Y:S01]  /*17190*/  IMAD.X R7, RZ, RZ, R17, P2 ;  /* 0x000000ffff077224 */ /* 0x000fe200010e0611 */
        /* <DEDUP_REMOVED lines=18> */
[----:B------:R-:W-:Y:S02]  /*172c0*/  FADD.FTZ R34, R5, -R34 ;  /* 0x8000002205227221 */ /* 0x000fe40000010000 */
[----:B------:R-:W5:Y:S01]  /*172d0*/  LD.E R5, desc[UR40][R16.64+0x270] ;  /* 0x0002702810057980 */ /* 0x000f62000c101900 */
[C---:B--2---:R-:W-:Y:S01]  /*172e0*/  FSETP.NEU.FTZ.AND P1, PT, R70.reuse, -INF , PT ;  /* 0xff8000004600780b */ /* 0x044fe20003f3d000 */
[-C--:B---3--:R-:W-:Y:S01]  /*172f0*/  FMUL.FTZ R13, R70, R67.reuse ;  /* 0x00000043460d7220 */ /* 0x088fe20000410000 */
[----:B0-----:R-:W-:Y:S02]  /*17300*/  FMUL.FTZ R32, R32, R67 ;  /* 0x0000004320207220 */ /* 0x001fe40000410000 */
[----:B------:R-:W-:Y:S02]  /*17310*/  FSEL R7, R70, RZ, P1 ;  /* 0x000000ff46077208 */ /* 0x000fe40000800000 */
[----:B------:R-:W-:-:S03]  /*17320*/  FSEL R6, R13, RZ, P1 ;  /* 0x000000ff0d067208 */ /* 0x000fc60000800000 */
[----:B------:R-:W-:Y:S02]  /*17330*/  FADD.FTZ R4, R4, -R7 ;  /* 0x8000000704047221 */ /* 0x000fe40000010000 */
        /* <DEDUP_REMOVED lines=24> */
[----:B------:R-:W-:Y:S01]  /*174c0*/  FSEL R6, R32, RZ, P2 ;  /* 0x000000ff20067208 */ /* 0x000fe20001000000 */
[----:B------:R-:W-:Y:S01]  /*174d0*/  FMUL.FTZ R13, R67, R34 ;  /* 0x00000022430d7220 */ /* 0x000fe20000410000 */
[----:B------:R-:W-:-:S03]  /*174e0*/  FMUL.FTZ R4, R4, R67 ;  /* 0x0000004304047220 */ /* 0x000fc60000410000 */
[-CC-:B------:R-:W-:Y:S01]  /*174f0*/  FFMA.FTZ R36, R58, R67.reuse, -R6.reuse ;  /* 0x000000433a247223 */ /* 0x180fe20000010806 */
[-CC-:B------:R-:W-:Y:S01]  /*17500*/  FFMA.FTZ R153, R64, R67.reuse, -R6.reuse ;  /* 0x0000004340997223 */ /* 0x180fe20000010806 */
[----:B------:R-:W-:Y:S01]  /*17510*/  MUFU.EX2 R152, R152 ;  /* 0x0000009800987308 */ /* 0x000fe20000000800 */
[----:B------:R-:W-:-:S07]  /*17520*/  FFMA.FTZ R34, R57, R67, -R6 ;  /* 0x0000004339227223 */ /* 0x000fce0000010806 */
[----:B------:R-:W4:Y:S01]  /*17530*/  MUFU.EX2 R7, R4 ;  /* 0x0000000400077308 */ /* 0x000f220000000800 */
[----:B------:R-:W-:-:S07]  /*17540*/  FFMA.FTZ R155, R63, R67, -R6 ;  /* 0x000000433f9b7223 */ /* 0x000fce0000010806 */
[----:B------:R-:W-:Y:S08]  /*17550*/  MUFU.EX2 R13, R13 ;  /* 0x0000000d000d7308 */ /* 0x000ff00000000800 */
[----:B------:R-:W5:Y:S01]  /*17560*/  MUFU.EX2 R36, R36 ;  /* 0x0000002400247308 */ /* 0x000f620000000800 */
[----:B------:R-:W-:-:S07]  /*17570*/  FFMA.FTZ R32, R59, R67, -R6 ;  /* 0x000000433b207223 */ /* 0x000fce0000010806 */
[----:B------:R-:W0:Y:S08]  /*17580*/  MUFU.EX2 R37, R37 ;  /* 0x0000002500257308 */ /* 0x000e300000000800 */
[----:B------:R-:W1:Y:S01]  /*17590*/  MUFU.EX2 R153, R153 ;  /* 0x0000009900997308 */ /* 0x000e620000000800 */
[----:B------:R-:W-:-:S07]  /*175a0*/  FFMA.FTZ R157, R62, R67, -R6 ;  /* 0x000000433e9d7223 */ /* 0x000fce0000010806 */
[----:B------:R-:W2:Y:S08]  /*175b0*/  MUFU.EX2 R35, R35 ;  /* 0x0000002300237308 */ /* 0x000eb00000000800 */
[----:B------:R-:W3:Y:S01]  /*175c0*/  MUFU.EX2 R34, R34 ;  /* 0x0000002200227308 */ /* 0x000ee20000000800 */
[----:B----4-:R-:W-:Y:S01]  /*175d0*/  FFMA.FTZ R12, R7, R69, R152 ;  /* 0x00000045070c7223 */ /* 0x010fe20000010098 */
[----:B-----5:R-:W-:-:S06]  /*175e0*/  FFMA.FTZ R68, R13, R68, R36 ;  /* 0x000000440d447223 */ /* 0x020fcc0000010024 */
[----:B------:R-:W4:Y:S01]  /*175f0*/  MUFU.EX2 R154, R154 ;  /* 0x0000009a009a7308 */ /* 0x000f220000000800 */
        /* <DEDUP_REMOVED lines=8> */
[----:B---3--:R-:W-:-:S06]  /*17680*/  FADD.FTZ R4, R34, R11 ;  /* 0x0000000b22047221 */ /* 0x008fcc0000010000 */
[----:B------:R-:W2:Y:S01]  /*17690*/  MUFU.EX2 R156, R156 ;  /* 0x0000009c009c7308 */ /* 0x000ea20000000800 */
[----:B------:R-:W-:-:S07]  /*176a0*/  FFMA.FTZ R28, R28, R67, -R6 ;  /* 0x000000431c1c7223 */ /* 0x000fce0000010806 */
[----:B------:R-:W3:Y:S01]  /*176b0*/  MUFU.EX2 R157, R157 ;  /* 0x0000009d009d7308 */ /* 0x000ee20000000800 */
[----:B----4-:R-:W-:Y:S01]  /*176c0*/  FADD.FTZ R12, R154, R21 ;  /* 0x000000159a0c7221 */ /* 0x010fe20000010000 */
[----:B-----5:R-:W-:-:S06]  /*176d0*/  FADD.FTZ R11, R155, R4 ;  /* 0x000000049b0b7221 */ /* 0x020fcc0000010000 */
        /* <DEDUP_REMOVED lines=43> */
[----:B------:R-:W-:Y:S01]  /*17990*/  FFMA.FTZ R21, R8, R67, -R6 ;  /* 0x0000004308157223 */ /* 0x000fe20000010806 */
[----:B----4-:R-:W-:-:S06]  /*179a0*/  FADD.FTZ R4, R230, R11 ;  /* 0x0000000be6047221 */ /* 0x010fcc0000010000 */
[----:B------:R-:W4:Y:S01]  /*179b0*/  MUFU.EX2 R227, R227 ;  /* 0x000000e300e37308 */ /* 0x000f220000000800 */
[----:B-----5:R-:W-:Y:S01]  /*179c0*/  FADD.FTZ R8, R228, R25 ;  /* 0x00000019e4087221 */ /* 0x020fe20000010000 */
[----:B------:R-:W-:-:S06]  /*179d0*/  FFMA.FTZ R167, R45, R67, -R6 ;  /* 0x000000432da77223 */ /* 0x000fcc0000010806 */
        /* <DEDUP_REMOVED lines=8> */
[----:B------:R-:W2:Y:S08]  /*17a60*/  MUFU.EX2 R174, R174 ;  /* 0x000000ae00ae7308 */ /* 0x000eb00000000800 */
[----:B------:R-:W3:Y:S01]  /*17a70*/  MUFU.EX2 R172, R172 ;  /* 0x000000ac00ac7308 */ /* 0x000ee20000000800 */
[----:B----4-:R-:W-:Y:S01]  /*17a80*/  FADD.FTZ R4, R227, R4 ;  /* 0x00000004e3047221 */ /* 0x010fe20000010000 */
[----:B-----5:R-:W-:-:S06]  /*17a90*/  FADD.FTZ R8, R225, R8 ;  /* 0x00000008e1087221 */ /* 0x020fcc0000010000 */
[----:B------:R-:W4:Y:S01]  /*17aa0*/  MUFU.EX2 R170, R170 ;  /* 0x000000aa00aa7308 */ /* 0x000f220000000800 */
[----:B------:R-:W-:-:S07]  /*17ab0*/  FFMA.FTZ R164, R53, R67, -R6 ;  /* 0x0000004335a47223 */ /* 0x000fce0000010806 */
[----:B------:R-:W5:Y:S01]  /*17ac0*/  MUFU.EX2 R167, R167 ;  /* 0x000000a700a77308 */ /* 0x000f620000000800 */
[----:B------:R-:W-:Y:S01]  /*17ad0*/  FFMA.FTZ R11, R9, R67, -R6 ;  /* 0x00000043090b7223 */ /* 0x000fe20000010806 */
[----:B0-----:R-:W-:Y:S01]  /*17ae0*/  FADD.FTZ R9, R173, R4 ;  /* 0x00000004ad097221 */ /* 0x001fe20000010000 */
[----:B-1----:R-:W-:-:S05]  /*17af0*/  FADD.FTZ R25, R171, R8 ;  /* 0x00000008ab197221 */ /* 0x002fca0000010000 */
[----:B------:R-:W0:Y:S08]  /*17b00*/  MUFU.EX2 R169, R169 ;  /* 0x000000a900a97308 */ /* 0x000e300000000800 */
        /* <DEDUP_REMOVED lines=8> */
[----:B------:R-:W4:Y:S08]  /*17b90*/  MUFU.EX2 R166, R166 ;  /* 0x000000a600a67308 */ /* 0x000f300000000800 */
[----:B------:R-:W5:Y:S01]  /*17ba0*/  MUFU.EX2 R164, R164 ;  /* 0x000000a400a47308 */ /* 0x000f620000000800 */
[----:B0-----:R-:W-:Y:S01]  /*17bb0*/  FADD.FTZ R6, R169, R6 ;  /* 0x00000006a9067221 */ /* 0x001fe20000010000 */
[----:B-1----:R-:W-:-:S06]  /*17bc0*/  FADD.FTZ R4, R168, R9 ;  /* 0x00000009a8047221 */ /* 0x002fcc0000010000 */
[----:B------:R-:W0:Y:S08]  /*17bd0*/  MUFU.EX2 R19, R19 ;  /* 0x0000001300137308 */ /* 0x000e300000000800 */
[----:B------:R-:W1:Y:S01]  /*17be0*/  MUFU.EX2 R11, R11 ;  /* 0x0000000b000b7308 */ /* 0x000e620000000800 */
[----:B--2---:R-:W-:Y:S01]  /*17bf0*/  FADD.FTZ R9, R165, R6 ;  /* 0x00000006a5097221 */ /* 0x004fe20000010000 */
[----:B---3--:R-:W-:-:S06]  /*17c00*/  FADD.FTZ R25, R21, R4 ;  /* 0x0000000415197221 */ /* 0x008fcc0000010000 */
[----:B------:R-:W2:Y:S08]  /*17c10*/  MUFU.EX2 R20, R20 ;  /* 0x0000001400147308 */ /* 0x000eb00000000800 */
[----:B------:R-:W3:Y:S01]  /*17c20*/  MUFU.EX2 R18, R18 ;  /* 0x0000001200127308 */ /* 0x000ee20000000800 */
[----:B----4-:R-:W-:Y:S01]  /*17c30*/  FADD.FTZ R6, R166, R9 ;  /* 0x00000009a6067221 */ /* 0x010fe20000010000 */
[----:B-----5:R-:W-:Y:S01]  /*17c40*/  FADD.FTZ R8, R164, R25 ;  /* 0x00000019a4087221 */ /* 0x020fe20000010000 */
        /* <DEDUP_REMOVED lines=8> */
[----:B---3--:R-:W-:-:S03]  /*17cd0*/  FADD.FTZ R27, R18, R27 ;  /* 0x0000001b121b7221 */ /* 0x008fc60000010000 */
[----:B------:R0:W-:Y:S04]  /*17ce0*/  ST.E desc[UR40][R16.64+0x240], R25 ;  /* 0x0002401910007985 */ /* 0x0001e8000c101928 */
[----:B------:R1:W-:Y:S04]  /*17cf0*/  ST.E desc[UR40][R16.64+0x244], R27 ;  /* 0x0002441b10007985 */ /* 0x0003e8000c101928 */
[----:B------:R-:W2:Y:S02]  /*17d00*/  LD.E R6, desc[UR40][R8.64] ;  /* 0x0000002808067980 */ /* 0x000ea4000c101900 */
[----:B--2---:R-:W-:-:S05]  /*17d10*/  FMUL.FTZ R39, R7, R6 ;  /* 0x0000000607277220 */ /* 0x004fca0000410000 */
[----:B------:R2:W-:Y:S04]  /*17d20*/  ST.E desc[UR40][R8.64], R39 ;  /* 0x0000002708007985 */ /* 0x0005e8000c101928 */
[----:B------:R-:W3:Y:S04]  /*17d30*/  LD.E R41, desc[UR40][R16.64+0x464] ;  /* 0x0004642810297980 */ /* 0x000ee8000c101900 */
[----:B------:R-:W0:Y:S04]  /*17d40*/  LD.E R100, desc[UR40][R16.64+0x284] ;  /* 0x0002842810647980 */ /* 0x000e28000c101900 */
[----:B------:R-:W4:Y:S04]  /*17d50*/  LD.E R98, desc[UR40][R16.64+0x280] ;  /* 0x0002802810627980 */ /* 0x000f28000c101900 */
[----:B------:R-:W1:Y:S04]  /*17d60*/  LD.E R102, desc[UR40][R16.64+0x290] ;  /* 0x0002902810667980 */ /* 0x000e68000c101900 */
[----:B------:R-:W2:Y:S04]  /*17d70*/  LD.E R104, desc[UR40][R16.64+0x294] ;  /* 0x0002942810687980 */ /* 0x000ea8000c101900 */
        /* <DEDUP_REMOVED lines=57> */
[C---:B---3--:R-:W-:Y:S01]  /*18110*/  FMUL.FTZ R47, R7.reuse, R41 ;  /* 0x00000029072f7220 */ /* 0x048fe20000410000 */
[----:B0-----:R-:W-:-:S04]  /*18120*/  FMUL.FTZ R25, R7, R100 ;  /* 0x0000006407197220 */ /* 0x001fc80000410000 */
[----:B------:R-:W-:Y:S01]  /*18130*/  ST.E desc[UR40][R16.64+0x464], R47 ;  /* 0x0004642f10007985 */ /* 0x000fe2000c101928 */
[----:B----4-:R-:W-:-:S03]  /*18140*/  FMUL.FTZ R5, R7, R98 ;  /* 0x0000006207057220 */ /* 0x010fc60000410000 */
[----:B------:R0:W-:Y:S01]  /*18150*/  ST.E desc[UR40][R16.64+0x284], R25 ;  /* 0x0002841910007985 */ /* 0x0001e2000c101928 */
[C---:B-1----:R-:W-:Y:S01]  /*18160*/  FMUL.FTZ R27, R7.reuse, R102 ;  /* 0x00000066071b7220 */ /* 0x042fe20000410000 */
[C---:B--2---:R-:W-:Y:S01]  /*18170*/  FMUL.FTZ R39, R7.reuse, R104 ;  /* 0x0000006807277220 */ /* 0x044fe20000410000 */
[C---:B-----5:R-:W-:Y:S01]  /*18180*/  FMUL.FTZ R41, R7.reuse, R106 ;  /* 0x0000006a07297220 */ /* 0x060fe20000410000 */
[C---:B------:R-:W-:Y:S01]  /*18190*/  FMUL.FTZ R43, R7.reuse, R108 ;  /* 0x0000006c072b7220 */ /* 0x040fe20000410000 */
[C---:B------:R-:W-:Y:S01]  /*181a0*/  FMUL.FTZ R45, R7.reuse, R110 ;  /* 0x0000006e072d7220 */ /* 0x040fe20000410000 */
[C---:B0-----:R-:W-:Y:S01]  /*181b0*/  FMUL.FTZ R25, R7.reuse, R114 ;  /* 0x0000007207197220 */ /* 0x041fe20000410000 */
[C---:B------:R-:W-:Y:S01]  /*181c0*/  FMUL.FTZ R47, R7.reuse, R116 ;  /* 0x00000074072f7220 */ /* 0x040fe20000410000 */
[C---:B------:R-:W-:Y:S01]  /*181d0*/  FMUL.FTZ R49, R7.reuse, R118 ;  /* 0x0000007607317220 */ /* 0x040fe20000410000 */
[----:B------:R0:W-:Y:S04]  /*181e0*/  ST.E desc[UR40][R16.64+0x280], R5 ;  /* 0x0002800510007985 */ /* 0x0001e8000c101928 */
[----:B------:R1:W-:Y:S01]  /*181f0*/  ST.E desc[UR40][R16.64+0x290], R27 ;  /* 0x0002901b10007985 */ /* 0x0003e2000c101928 */
[----:B------:R-:W-:-:S03]  /*18200*/  FMUL.FTZ R51, R7, R120 ;  /* 0x0000007807337220 */ /* 0x000fc60000410000 */
        /* <DEDUP_REMOVED lines=12> */
[C---:B-1----:R-:W-:Y:S01]  /*182d0*/  FMUL.FTZ R45, R7.reuse, R130 ;  /* 0x00000082072d7220 */ /* 0x042fe20000410000 */
[C---:B--2---:R-:W-:Y:S01]  /*182e0*/  FMUL.FTZ R25, R7.reuse, R134 ;  /* 0x0000008607197220 */ /* 0x044fe20000410000 */
[C---:B---3--:R-:W-:Y:S01]  /*182f0*/  FMUL.FTZ R47, R7.reuse, R136 ;  /* 0x00000088072f7220 */ /* 0x048fe20000410000 */
[C---:B0-----:R-:W-:Y:S01]  /*18300*/  FMUL.FTZ R49, R7.reuse, R138 ;  /* 0x0000008a07317220 */ /* 0x041fe20000410000 */
        /* <DEDUP_REMOVED lines=81> */
[----:B------:R-:W-:-:S04]  /*18820*/  LOP3.LUT R6, R4, 0x8, RZ, 0xfc, !PT ;  /* 0x0000000804067812 */ /* 0x000fc800078efcff */
[----:B------:R0:W-:Y:S04]  /*18830*/  ST.E desc[UR40][R16.64+0x460], R7 ;  /* 0x0004600710007985 */ /* 0x0001e8000c101928 */
[----:B------:R1:W-:Y:S04]  /*18840*/  ST.E desc[UR40][R16.64+0x3f4], R5 ;  /* 0x0003f40510007985 */ /* 0x0003e8000c101928 */
[----:B------:R-:W-:Y:S01]  /*18850*/  ST.E desc[UR40][R16.64+0x414], R51 ;  /* 0x0004143310007985 */ /* 0x000fe2000c101928 */
[----:B0-----:R-:W-:-:S03]  /*18860*/  IMAD.MOV.U32 R7, RZ, RZ, R9 ;  /* 0x000000ffff077224 */ /* 0x001fc600078e0009 */
[----:B------:R0:W-:Y:S04]  /*18870*/  ST.E desc[UR40][R16.64+0x420], R27 ;  /* 0x0004201b10007985 */ /* 0x0001e8000c101928 */
[----:B------:R-:W-:Y:S04]  /*18880*/  ST.E desc[UR40][R16.64+0x424], R39 ;  /* 0x0004242710007985 */ /* 0x000fe8000c101928 */
        /* <DEDUP_REMOVED lines=8> */
[----:B-1----:R-:W-:-:S02]  /*18910*/  IMAD.MOV.U32 R5, RZ, RZ, R9 ;  /* 0x000000ffff057224 */ /* 0x002fc400078e0009 */
[----:B0-----:R-:W-:-:S05]  /*18920*/  FMUL.FTZ R27, R13, R12 ;  /* 0x0000000c0d1b7220 */ /* 0x001fca0000410000 */
[----:B------:R-:W-:Y:S04]  /*18930*/  ST.E desc[UR40][R6.64], R27 ;  /* 0x0000001b06007985 */ /* 0x000fe8000c101928 */
[----:B------:R-:W2:Y:S02]  /*18940*/  LD.E R12, desc[UR40][R4.64] ;  /* 0x00000028040c7980 */ /* 0x000ea4000c101900 */
[----:B--2---:R-:W-:-:S05]  /*18950*/  FMUL.FTZ R25, R13, R12 ;  /* 0x0000000c0d197220 */ /* 0x004fca0000410000 */
[----:B------:R0:W-:Y:S04]  /*18960*/  ST.E desc[UR40][R4.64], R25 ;  /* 0x0000001904007985 */ /* 0x0001e8000c101928 */
[----:B------:R-:W3:Y:S04]  /*18970*/  LD.E R39, desc[UR40][R16.64+0x46c] ;  /* 0x00046c2810277980 */ /* 0x000ee8000c101900 */
[----:B------:R-:W0:Y:S04]  /*18980*/  LD.E R104, desc[UR40][R16.64+0x288] ;  /* 0x0002882810687980 */ /* 0x000e28000c101900 */
[----:B------:R-:W2:Y:S04]  /*18990*/  LD.E R106, desc[UR40][R16.64+0x28c] ;  /* 0x00028c28106a7980 */ /* 0x000ea8000c101900 */
[----:B------:R-:W4:Y:S04]  /*189a0*/  LD.E R108, desc[UR40][R16.64+0x298] ;  /* 0x00029828106c7980 */ /* 0x000f28000c101900 */
        /* <DEDUP_REMOVED lines=59> */
[C---:B0-----:R-:W-:Y:S01]  /*18d60*/  FMUL.FTZ R25, R13.reuse, R104 ;  /* 0x000000680d197220 */ /* 0x041fe20000410000 */
[----:B--2---:R-:W-:-:S03]  /*18d70*/  FMUL.FTZ R27, R13, R106 ;  /* 0x0000006a0d1b7220 */ /* 0x004fc60000410000 */
[----:B------:R-:W-:Y:S01]  /*18d80*/  ST.E desc[UR40][R16.64+0x46c], R49 ;  /* 0x00046c3110007985 */ /* 0x000fe2000c101928 */
[----:B----4-:R-:W-:-:S03]  /*18d90*/  FMUL.FTZ R39, R13, R108 ;  /* 0x0000006c0d277220 */ /* 0x010fc60000410000 */
[----:B------:R0:W-:Y:S01]  /*18da0*/  ST.E desc[UR40][R16.64+0x288], R25 ;  /* 0x0002881910007985 */ /* 0x0001e2000c101928 */
[----:B-----5:R-:W-:-:S03]  /*18db0*/  FMUL.FTZ R41, R13, R110 ;  /* 0x0000006e0d297220 */ /* 0x020fc60000410000 */
[----:B------:R1:W-:Y:S01]  /*18dc0*/  ST.E desc[UR40][R16.64+0x28c], R27 ;  /* 0x00028c1b10007985 */ /* 0x0003e2000c101928 */
[C---:B------:R-:W-:Y:S01]  /*18dd0*/  FMUL.FTZ R43, R13.reuse, R112 ;  /* 0x000000700d2b7220 */ /* 0x040fe20000410000 */
[C---:B------:R-:W-:Y:S01]  /*18de0*/  FMUL.FTZ R45, R13.reuse, R114 ;  /* 0x000000720d2d7220 */ /* 0x040fe20000410000 */
[C---:B------:R-:W-:Y:S01]  /*18df0*/  FMUL.FTZ R47, R13.reuse, R116 ;  /* 0x000000740d2f7220 */ /* 0x040fe20000410000 */
[C---:B0-----:R-:W-:Y:S01]  /*18e00*/  FMUL.FTZ R25, R13.reuse, R118 ;  /* 0x000000760d197220 */ /* 0x041fe20000410000 */
[C---:B-1----:R-:W-:Y:S01]  /*18e10*/  FMUL.FTZ R27, R13.reuse, R120 ;  /* 0x000000780d1b7220 */ /* 0x042fe20000410000 */
[C---:B------:R-:W-:Y:S01]  /*18e20*/  FMUL.FTZ R49, R13.reuse, R122 ;  /* 0x0000007a0d317220 */ /* 0x040fe20000410000 */
[----:B------:R0:W-:Y:S01]  /*18e30*/  ST.E desc[UR40][R16.64+0x298], R39 ;  /* 0x0002982710007985 */ /* 0x0001e2000c101928 */
[----:B------:R-:W-:-:S03]  /*18e40*/  FMUL.FTZ R51, R13, R124 ;  /* 0x0000007c0d337220 */ /* 0x000fc60000410000 */
        /* <DEDUP_REMOVED lines=96> */
[----:B-1----:R-:W-:Y:S01]  /*19450*/  FMUL.FTZ R49, R13, R26 ;  /* 0x0000001a0d317220 */ /* 0x002fe20000410000 */
[----:B------:R-:W-:Y:S01]  /*19460*/  VIADD R26, R93, 0x8 ;  /* 0x000000085d1a7836 */ /* 0x000fe20000000000 */
        /* <DEDUP_REMOVED lines=8> */
[----:B------:R3:W-:Y:S04]  /*194f0*/  ST.E desc[UR40][R16.64+0x458], R27 ;  /* 0x0004581b10007985 */ /* 0x0007e8000c101928 */
[----:B------:R4:W-:Y:S04]  /*19500*/  ST.E desc[UR40][R16.64+0x45c], R47 ;  /* 0x00045c2f10007985 */ /* 0x0009e8000c101928 */
[----:B------:R-:W-:Y:S01]  /*19510*/  ST.E desc[UR40][R16.64+0x468], R49 ;  /* 0x0004683110007985 */ /* 0x000fe2000c101928 */
[----:B------:R5:W-:Y:S06]  /*19520*/  BAR.SYNC.DEFER_BLOCKING R26, 0x100 ;  /* 0x0004001a0000751d */ /* 0x000bec0000010000 */
[----:B0-----:R-:W2:Y:S04]  /*19530*/  LD.E R39, desc[UR40][R16.64+0x270] ;  /* 0x0002702810277980 */ /* 0x001ea8000c101900 */
[----:B------:R-:W5:Y:S04]  /*19540*/  LD.E R24, desc[UR40][R2.64] ;  /* 0x0000002802187980 */ /* 0x000f68000c101900 */
[----:B------:R-:W5:Y:S04]  /*19550*/  LD.E.64 R12, desc[UR40][R16.64+0xa8] ;  /* 0x0000a828100c7980 */ /* 0x000f68000c101b00 */
[----:B--2---:R0:W-:Y:S04]  /*19560*/  ST.E desc[UR40][R16.64+0x270], R39 ;  /* 0x0002702710007985 */ /* 0x0041e8000c101928 */
[----:B-1----:R-:W2:Y:S04]  /*19570*/  LD.E R41, desc[UR40][R8.64] ;  /* 0x0000002808297980 */ /* 0x002ea8000c101900 */
[----:B--2---:R1:W-:Y:S04]  /*19580*/  ST.E desc[UR40][R8.64], R41 ;  /* 0x0000002908007985 */ /* 0x0043e8000c101928 */
[----:B------:R-:W2:Y:S04]  /*19590*/  LD.E R25, desc[UR40][R6.64] ;  /* 0x0000002806197980 */ /* 0x000ea8000c101900 */
[----:B--2---:R2:W-:Y:S04]  /*195a0*/  ST.E desc[UR40][R6.64], R25 ;  /* 0x0000001906007985 */ /* 0x0045e8000c101928 */
[----:B---3--:R-:W3:Y:S04]  /*195b0*/  LD.E R27, desc[UR40][R4.64] ;  /* 0x00000028041b7980 */ /* 0x008ee8000c101900 */
[----:B---3--:R3:W-:Y:S04]  /*195c0*/  ST.E desc[UR40][R4.64], R27 ;  /* 0x0000001b04007985 */ /* 0x0087e8000c101928 */
[----:B------:R-:W3:Y:S04]  /*195d0*/  LD.E R43, desc[UR40][R16.64+0x280] ;  /* 0x00028028102b7980 */ /* 0x000ee8000c101900 */
[----:B------:R-:W3:Y:S04]  /*195e0*/  LD.E R45, desc[UR40][R16.64+0x284] ;  /* 0x00028428102d7980 */ /* 0x000ee8000c101900 */
[----:B----4-:R-:W4:Y:S04]  /*195f0*/  LD.E R47, desc[UR40][R16.64+0x288] ;  /* 0x00028828102f7980 */ /* 0x010f28000c101900 */
[----:B0-----:R-:W4:Y:S04]  /*19600*/  LD.E R39, desc[UR40][R16.64+0x28c] ;  /* 0x00028c2810277980 */ /* 0x001f28000c101900 */
[----:B------:R-:W4:Y:S04]  /*19610*/  LD.E R49, desc[UR40][R16.64+0x290] ;  /* 0x0002902810317980 */ /* 0x000f28000c101900 */
[----:B------:R-:W4:Y:S04]  /*19620*/  LD.E R51, desc[UR40][R16.64+0x294] ;  /* 0x0002942810337980 */ /* 0x000f28000c101900 */
[----:B-1----:R-:W4:Y:S04]  /*19630*/  LD.E R41, desc[UR40][R16.64+0x298] ;  /* 0x0002982810297980 */ /* 0x002f28000c101900 */
        /* <DEDUP_REMOVED lines=9> */
[----:B--2---:R-:W2:Y:S04]  /*196d0*/  LD.E R25, desc[UR40][R16.64+0x2c0] ;  /* 0x0002c02810197980 */ /* 0x004ea8000c101900 */
[----:B-----5:R-:W5:Y:S04]  /*196e0*/  LD.E R26, desc[UR40][R16.64+0x2c4] ;  /* 0x0002c428101a7980 */ /* 0x020f68000c101900 */
[----:B---3--:R-:W3:Y:S04]  /*196f0*/  LD.E R27, desc[UR40][R16.64+0x2c8] ;  /* 0x0002c828101b7980 */ /* 0x008ee8000c101900 */
        /* <DEDUP_REMOVED lines=56> */
[----:B------:R-:W-:Y:S04]  /*19a80*/  ST.E desc[UR40][R16.64+0x280], R43 ;  /* 0x0002802b10007985 */ /* 0x000fe8000c101928 */
[----:B------:R-:W-:Y:S04]  /*19a90*/  ST.E desc[UR40][R16.64+0x284], R45 ;  /* 0x0002842d10007985 */ /* 0x000fe8000c101928 */
[----:B----4-:R-:W-:Y:S04]  /*19aa0*/  ST.E desc[UR40][R16.64+0x288], R47 ;  /* 0x0002882f10007985 */ /* 0x010fe8000c101928 */
[----:B------:R0:W-:Y:S04]  /*19ab0*/  ST.E desc[UR40][R16.64+0x28c], R39 ;  /* 0x00028c2710007985 */ /* 0x0001e8000c101928 */
        /* <DEDUP_REMOVED lines=12> */
[----:B0-----:R-:W3:Y:S04]  /*19b80*/  LD.E R39, desc[UR40][R16.64+0x2d0] ;  /* 0x0002d02810277980 */ /* 0x001ee8000c101900 */
[----:B-1----:R-:W3:Y:S04]  /*19b90*/  LD.E R41, desc[UR40][R16.64+0x2d8] ;  /* 0x0002d82810297980 */ /* 0x002ee8000c101900 */
[----:B------:R-:W3:Y:S04]  /*19ba0*/  LD.E R43, desc[UR40][R16.64+0x2e0] ;  /* 0x0002e028102b7980 */ /* 0x000ee8000c101900 */
[----:B------:R-:W3:Y:S04]  /*19bb0*/  LD.E R45, desc[UR40][R16.64+0x2e8] ;  /* 0x0002e828102d7980 */ /* 0x000ee8000c101900 */
[----:B------:R-:W3:Y:S04]  /*19bc0*/  LD.E R47, desc[UR40][R16.64+0x2f0] ;  /* 0x0002f028102f7980 */ /* 0x000ee8000c101900 */
[----:B------:R-:W3:Y:S04]  /*19bd0*/  LD.E R49, desc[UR40][R16.64+0x2f8] ;  /* 0x0002f82810317980 */ /* 0x000ee8000c101900 */
[----:B------:R-:W3:Y:S04]  /*19be0*/  LD.E R51, desc[UR40][R16.64+0x300] ;  /* 0x0003002810337980 */ /* 0x000ee8000c101900 */
[----:B----4-:R-:W4:Y:S04]  /*19bf0*/  LD.E R53, desc[UR40][R16.64+0x308] ;  /* 0x0003082810357980 */ /* 0x010f28000c101900 */
[----:B------:R-:W4:Y:S04]  /*19c00*/  LD.E R55, desc[UR40][R16.64+0x310] ;  /* 0x0003102810377980 */ /* 0x000f28000c101900 */
[----:B------:R-:W4:Y:S04]  /*19c10*/  LD.E R57, desc[UR40][R16.64+0x318] ;  /* 0x0003182810397980 */ /* 0x000f28000c101900 */
[----:B--2---:R-:W2:Y:S04]  /*19c20*/  LD.E R59, desc[UR40][R16.64+0x320] ;  /* 0x00032028103b7980 */ /* 0x004ea8000c101900 */
[----:B------:R-:W2:Y:S04]  /*19c30*/  LD.E R61, desc[UR40][R16.64+0x328] ;  /* 0x00032828103d7980 */ /* 0x000ea8000c101900 */
[----:B------:R-:W2:Y:S04]  /*19c40*/  LD.E R63, desc[UR40][R16.64+0x330] ;  /* 0x00033028103f7980 */ /* 0x000ea8000c101900 */
        /* <DEDUP_REMOVED lines=37> */
[----:B------:R-:W-:Y:S04]  /*19ea0*/  ST.E desc[UR40][R16.64+0x2c4], R26 ;  /* 0x0002c41a10007985 */ /* 0x000fe8000c101928 */
[----:B---3--:R1:W-:Y:S04]  /*19eb0*/  ST.E desc[UR40][R16.64+0x2c8], R27 ;  /* 0x0002c81b10007985 */ /* 0x0083e8000c101928 */
        /* <DEDUP_REMOVED lines=30> */
[----:B----4-:R4:W-:Y:S04]  /*1a0a0*/  ST.E desc[UR40][R16.64+0x308], R53 ;  /* 0x0003083510007985 */ /* 0x0109e8000c101928 */
[----:B------:R4:W-:Y:S04]  /*1a0b0*/  ST.E desc[UR40][R16.64+0x310], R55 ;  /* 0x0003103710007985 */ /* 0x0009e8000c101928 */
[----:B------:R4:W-:Y:S04]  /*1a0c0*/  ST.E desc[UR40][R16.64+0x318], R57 ;  /* 0x0003183910007985 */ /* 0x0009e8000c101928 */
[----:B--2---:R2:W-:Y:S04]  /*1a0d0*/  ST.E desc[UR40][R16.64+0x320], R59 ;  /* 0x0003203b10007985 */ /* 0x0045e8000c101928 */
[----:B------:R2:W-:Y:S04]  /*1a0e0*/  ST.E desc[UR40][R16.64+0x328], R61 ;  /* 0x0003283d10007985 */ /* 0x0005e8000c101928 */
[----:B------:R2:W-:Y:S04]  /*1a0f0*/  ST.E desc[UR40][R16.64+0x330], R63 ;  /* 0x0003303f10007985 */ /* 0x0005e8000c101928 */
        /* <DEDUP_REMOVED lines=69> */
[----:B0-----:R-:W5:Y:S01]  /*1a550*/  LDL R25, [R1+0x88] ;  /* 0x0000880001197983 */ /* 0x001f620000100800 */
[----:B------:R-:W-:-:S02]  /*1a560*/  IMAD R12, R24, 0xc00, R12 ;  /* 0x00000c00180c7824 */ /* 0x000fc400078e020c */
[----:B-1----:R-:W-:Y:S01]  /*1a570*/  IMAD.MOV.U32 R27, RZ, RZ, R13 ;  /* 0x000000ffff1b7224 */ /* 0x002fe200078e000d */
[----:B------:R-:W-:Y:S01]  /*1a580*/  F2FP.F16.F32.PACK_AB R152, R37, R152 ;  /* 0x000000982598723e */ /* 0x000fe200000000ff */
[C---:B------:R-:W-:Y:S01]  /*1a590*/  VIADD R24, R12.reuse, 0x80 ;  /* 0x000000800c187836 */ /* 0x040fe20000000000 */
[----:B------:R-:W-:Y:S01]  /*1a5a0*/  F2FP.F16.F32.PACK_AB R153, R153, R36 ;  /* 0x000000249999723e */ /* 0x000fe200000000ff */
[----:B------:R-:W-:Y:S01]  /*1a5b0*/  VIADD R26, R12, 0x100 ;  /* 0x000001000c1a7836 */ /* 0x000fe20000000000 */
[----:B------:R-:W-:Y:S01]  /*1a5c0*/  R2UR UR15, R27 ;  /* 0x000000001b0f72ca */ /* 0x000fe200000e0000 */
[----:B------:R-:W5:Y:S01]  /*1a5d0*/  LD.E R36, desc[UR40][R16.64+0x2a0] ;  /* 0x0002a02810247980 */ /* 0x000f62000c101900 */
[----:B------:R-:W-:Y:S02]  /*1a5e0*/  R2UR UR10, R24 ;  /* 0x00000000180a72ca */ /* 0x000fe400000e0000 */
[----:B------:R-:W-:Y:S01]  /*1a5f0*/  R2UR UR14, R26 ;  /* 0x000000001a0e72ca */ /* 0x000fe200000e0000 */
[----:B------:R-:W5:Y:S01]  /*1a600*/  LD.E R24, desc[UR40][R16.64+0x270] ;  /* 0x0002702810187980 */ /* 0x000f62000c101900 */
[----:B------:R-:W-:-:S02]  /*1a610*/  F2FP.F16.F32.PACK_AB R154, R154, R35 ;  /* 0x000000239a9a723e */ /* 0x000fc400000000ff */
[----:B------:R-:W-:Y:S01]  /*1a620*/  F2FP.F16.F32.PACK_AB R155, R155, R34 ;  /* 0x000000229b9b723e */ /* 0x000fe200000000ff */
[----:B------:R-:W5:Y:S01]  /*1a630*/  LD.E R35, desc[UR40][R16.64+0x29c] ;  /* 0x00029c2810237980 */ /* 0x000f62000c101900 */
[----:B------:R-:W-:Y:S02]  /*1a640*/  F2FP.F16.F32.PACK_AB R156, R156, R33 ;  /* 0x000000219c9c723e */ /* 0x000fe400000000ff */
[----:B------:R-:W-:Y:S01]  /*1a650*/  F2FP.F16.F32.PACK_AB R157, R157, R32 ;  /* 0x000000209d9d723e */ /* 0x000fe200000000ff */
[----:B------:R-:W5:Y:S01]  /*1a660*/  LD.E R33, desc[UR40][R16.64+0x294] ;  /* 0x0002942810217980 */ /* 0x000f62000c101900 */
[----:B------:R-:W-:Y:S02]  /*1a670*/  F2FP.F16.F32.PACK_AB R158, R158, R31 ;  /* 0x0000001f9e9e723e */ /* 0x000fe400000000ff */
[----:B------:R-:W-:Y:S01]  /*1a680*/  F2FP.F16.F32.PACK_AB R159, R159, R30 ;  /* 0x0000001e9f9f723e */ /* 0x000fe200000000ff */
[----:B------:R-:W5:Y:S01]  /*1a690*/  LD.E R31, desc[UR40][R16.64+0x28c] ;  /* 0x00028c28101f7980 */ /* 0x000f62000c101900 */
[----:B------:R-:W-:-:S02]  /*1a6a0*/  F2FP.F16.F32.PACK_AB R160, R160, R29 ;  /* 0x0000001da0a0723e */ /* 0x000fc400000000ff */
[----:B------:R-:W-:Y:S01]  /*1a6b0*/  F2FP.F16.F32.PACK_AB R161, R161, R28 ;  /* 0x0000001ca1a1723e */ /* 0x000fe200000000ff */
[----:B------:R-:W5:Y:S04]  /*1a6c0*/  LD.E R29, desc[UR40][R16.64+0x284] ;  /* 0x00028428101d7980 */ /* 0x000f68000c101900 */
[----:B------:R-:W5:Y:S04]  /*1a6d0*/  LD.E R28, desc[UR40][R16.64+0x280] ;  /* 0x00028028101c7980 */ /* 0x000f68000c101900 */
[----:B------:R-:W5:Y:S04]  /*1a6e0*/  LD.E R30, desc[UR40][R16.64+0x288] ;  /* 0x00028828101e7980 */ /* 0x000f68000c101900 */
[----:B------:R-:W5:Y:S04]  /*1a6f0*/  LD.E R32, desc[UR40][R16.64+0x290] ;  /* 0x0002902810207980 */ /* 0x000f68000c101900 */
[----:B------:R-:W5:Y:S04]  /*1a700*/  LD.E R34, desc[UR40][R16.64+0x298] ;  /* 0x0002982810227980 */ /* 0x000f68000c101900 */
[----:B------:R-:W5:Y:S04]  /*1a710*/  LD.E R37, desc[UR40][R16.64+0x2a4] ;  /* 0x0002a42810257980 */ /* 0x000f68000c101900 */
        /* <DEDUP_REMOVED lines=15> */
[----:B----4-:R-:W3:Y:S04]  /*1a810*/  LD.E R53, desc[UR40][R16.64+0x2e4] ;  /* 0x0002e42810357980 */ /* 0x010ee8000c101900 */
[----:B------:R-:W3:Y:S04]  /*1a820*/  LD.E R54, desc[UR40][R16.64+0x2e8] ;  /* 0x0002e82810367980 */ /* 0x000ee8000c101900 */
[----:B------:R-:W3:Y:S04]  /*1a830*/  LD.E R55, desc[UR40][R16.64+0x2ec] ;  /* 0x0002ec2810377980 */ /* 0x000ee8000c101900 */
[----:B------:R-:W3:Y:S04]  /*1a840*/  LD.E R56, desc[UR40][R16.64+0x2f0] ;  /* 0x0002f02810387980 */ /* 0x000ee8000c101900 */
[----:B------:R-:W3:Y:S04]  /*1a850*/  LD.E R57, desc[UR40][R16.64+0x2f4] ;  /* 0x0002f42810397980 */ /* 0x000ee8000c101900 */
[----:B------:R-:W3:Y:S04]  /*1a860*/  LD.E R58, desc[UR40][R16.64+0x2f8] ;  /* 0x0002f828103a7980 */ /* 0x000ee8000c101900 */
[----:B--2---:R-:W3:Y:S04]  /*1a870*/  LD.E R59, desc[UR40][R16.64+0x2fc] ;  /* 0x0002fc28103b7980 */ /* 0x004ee8000c101900 */
[----:B------:R-:W3:Y:S04]  /*1a880*/  LD.E R60, desc[UR40][R16.64+0x300] ;  /* 0x00030028103c7980 */ /* 0x000ee8000c101900 */
[----:B------:R-:W3:Y:S04]  /*1a890*/  LD.E R61, desc[UR40][R16.64+0x304] ;  /* 0x00030428103d7980 */ /* 0x000ee8000c101900 */
[----:B------:R-:W3:Y:S04]  /*1a8a0*/  LD.E R62, desc[UR40][R16.64+0x308] ;  /* 0x00030828103e7980 */ /* 0x000ee8000c101900 */
[----:B------:R-:W3:Y:S04]  /*1a8b0*/  LD.E R63, desc[UR40][R16.64+0x30c] ;  /* 0x00030c28103f7980 */ /* 0x000ee8000c101900 */
[----:B------:R-:W3:Y:S04]  /*1a8c0*/  LD.E R64, desc[UR40][R16.64+0x310] ;  /* 0x0003102810407980 */ /* 0x000ee8000c101900 */
[----:B-----5:R-:W3:Y:S04]  /*1a8d0*/  LD.E R65, desc[UR40][R16.64+0x314] ;  /* 0x0003142810417980 */ /* 0x020ee8000c101900 */
        /* <DEDUP_REMOVED lines=912> */
[----:B------:R-:W3:Y:S04]  /*1e1e0*/  LD.E R11, desc[UR40][R16.64+0x270] ;  /* 0x00027028100b7980 */ /* 0x000ee8000c101900 */
[----:B---3--:R3:W-:Y:S04]  /*1e1f0*/  ST.E desc[UR40][R16.64+0x270], R11 ;  /* 0x0002700b10007985 */ /* 0x0087e8000c101928 */
[----:B------:R-:W4:Y:S04]  /*1e200*/  LD.E R13, desc[UR40][R8.64] ;  /* 0x00000028080d7980 */ /* 0x000f28000c101900 */
[----:B----4-:R4:W-:Y:S04]  /*1e210*/  ST.E desc[UR40][R8.64], R13 ;  /* 0x0000000d08007985 */ /* 0x0109e8000c101928 */
[----:B------:R-:W5:Y:S04]  /*1e220*/  LD.E R15, desc[UR40][R6.64] ;  /* 0x00000028060f7980 */ /* 0x000f68000c101900 */
[----:B-----5:R5:W-:Y:S04]  /*1e230*/  ST.E desc[UR40][R6.64], R15 ;  /* 0x0000000f06007985 */ /* 0x020be8000c101928 */
[----:B------:R-:W2:Y:S04]  /*1e240*/  LD.E R19, desc[UR40][R4.64] ;  /* 0x0000002804137980 */ /* 0x000ea8000c101900 */
[----:B--2---:R2:W-:Y:S04]  /*1e250*/  ST.E desc[UR40][R4.64], R19 ;  /* 0x0000001304007985 */ /* 0x0045e8000c101928 */
[----:B------:R-:W2:Y:S04]  /*1e260*/  LD.E R21, desc[UR40][R16.64+0x280] ;  /* 0x0002802810157980 */ /* 0x000ea8000c101900 */
[----:B0-----:R-:W2:Y:S04]  /*1e270*/  LD.E R25, desc[UR40][R16.64+0x284] ;  /* 0x0002842810197980 */ /* 0x001ea8000c101900 */
[----:B-1----:R-:W2:Y:S04]  /*1e280*/  LD.E R27, desc[UR40][R16.64+0x288] ;  /* 0x00028828101b7980 */ /* 0x002ea8000c101900 */
[----:B------:R-:W2:Y:S04]  /*1e290*/  LD.E R29, desc[UR40][R16.64+0x28c] ;  /* 0x00028c28101d7980 */ /* 0x000ea8000c101900 */
[----:B---3--:R-:W3:Y:S04]  /*1e2a0*/  LD.E R11, desc[UR40][R16.64+0x290] ;  /* 0x00029028100b7980 */ /* 0x008ee8000c101900 */
[----:B------:R-:W3:Y:S04]  /*1e2b0*/  LD.E R31, desc[UR40][R16.64+0x294] ;  /* 0x00029428101f7980 */ /* 0x000ee8000c101900 */
[----:B----4-:R-:W4:Y:S04]  /*1e2c0*/  LD.E R9, desc[UR40][R16.64+0x298] ;  /* 0x0002982810097980 */ /* 0x010f28000c101900 */
[----:B------:R-:W4:Y:S04]  /*1e2d0*/  LD.E R13, desc[UR40][R16.64+0x29c] ;  /* 0x00029c28100d7980 */ /* 0x000f28000c101900 */
[----:B-----5:R-:W5:Y:S04]  /*1e2e0*/  LD.E R7, desc[UR40][R16.64+0x2a0] ;  /* 0x0002a02810077980 */ /* 0x020f68000c101900 */
[----:B------:R-:W5:Y:S04]  /*1e2f0*/  LD.E R15, desc[UR40][R16.64+0x2a4] ;  /* 0x0002a428100f7980 */ /* 0x000f68000c101900 */
        /* <DEDUP_REMOVED lines=122> */
[----:B-----5:R0:W-:Y:S04]  /*1eaa0*/  ST.E desc[UR40][R16.64+0x2a0], R7 ;  /* 0x0002a00710007985 */ /* 0x0201e8000c101928 */
        /* <DEDUP_REMOVED lines=123> */
.L_x_3304:
[----:B------:R-:W-:Y:S05]  /*1f260*/  BSYNC B0 ;  /* 0x0000000000007941 */ /* 0x000fea0003800000 */
.L_x_3303:
[C---:B------:R-:W-:Y:S01]  /*1f270*/  ISETP.GT.AND P1, PT, R10.reuse, UR45, PT ;  /* 0x0000002d0a007c0c */ /* 0x040fe2000bf24270 */
[----:B------:R-:W-:-:S12]  /*1f280*/  VIADD R10, R10, 0xffffffff ;  /* 0xffffffff0a0a7836 */ /* 0x000fd80000000000 */
[----:B------:R-:W-:Y:S05]  /*1f290*/  @P1 BRA `(.L_x_3305) ;  /* 0xffffff4c00901947 */ /* 0x000fea000383ffff */
.L_x_3278:
[----:B01----:R-:W0:Y:S01]  /*1f2a0*/  S2R R0, SR_TID.X ;  /* 0x0000000000007919 */ /* 0x003e220000002100 */
[----:B------:R-:W-:Y:S05]  /*1f2b0*/  WARPSYNC.ALL ;  /* 0x0000000000007948 */ /* 0x000fea0003800000 */
[----:B0-----:R-:W-:-:S04]  /*1f2c0*/  SHF.R.U32.HI R0, RZ, 0x7, R0 ;  /* 0x00000007ff007819 */ /* 0x001fc80000011600 */
[----:B------:R-:W-:Y:S01]  /*1f2d0*/  IADD3 R143, -R0, 0xb, RZ ;  /* 0x0000000b008f7810 */ /* 0x000fe20007ffe1ff */
[----:B------:R-:W2:Y:S04]  /*1f2e0*/  LDL R5, [R1+0x240] ;  /* 0x0002400001057983 */ /* 0x000ea80000100800 */
[----:B------:R-:W3:Y:S04]  /*1f2f0*/  LDL R6, [R1+0x244] ;  /* 0x0002440001067983 */ /* 0x000ee80000100800 */
[----:B------:R-:W4:Y:S04]  /*1f300*/  LDL R4, [R1+0x218] ;  /* 0x0002180001047983 */ /* 0x000f280000100800 */
[----:B------:R-:W5:Y:S04]  /*1f310*/  LDL.64 R128, [R1+0x290] ;  /* 0x0002900001807983 */ /* 0x000f680000100a00 */
        /* <DEDUP_REMOVED lines=60> */
[----:B------:R-:W5:Y:S04]  /*1f6e0*/  LDL R134, [R1+0x220] ;  /* 0x0002200001867983 */ /* 0x000f680000100800 */
[----:B------:R-:W5:Y:S04]  /*1f6f0*/  LDL R136, [R1+0x224] ;  /* 0x0002240001887983 */ /* 0x000f680000100800 */
[----:B--2---:R-:W0:Y:S02]  /*1f700*/  SHFL.BFLY PT, R0, R5, 0x2, 0x1f ;  /* 0x0c401f0005007f89 */ /* 0x004e2400000e0000 */
[----:B0-----:R-:W-:-:S05]  /*1f710*/  FADD.FTZ R0, R5, R0 ;  /* 0x0000000005007221 */ /* 0x001fca0000010000 */
[----:B------:R-:W0:Y:S02]  /*1f720*/  SHFL.BFLY PT, R3, R0, 0x1, 0x1f ;  /* 0x0c201f0000037f89 */ /* 0x000e2400000e0000 */
[----:B0-----:R-:W-:-:S05]  /*1f730*/  FADD.FTZ R2, R0, R3 ;  /* 0x0000000300027221 */ /* 0x001fca0000010000 */
[----:B------:R-:W-:Y:S04]  /*1f740*/  STL [R1+0x240], R2 ;  /* 0x0002400201007387 */ /* 0x000fe80000100800 */
[----:B------:R-:W2:Y:S04]  /*1f750*/  LDL R141, [R1+0x240] ;  /* 0x00024000018d7983 */ /* 0x000ea80000100800 */
[----:B---3--:R-:W0:Y:S02]  /*1f760*/  SHFL.BFLY PT, R3, R6, 0x2, 0x1f ;  /* 0x0c401f0006037f89 */ /* 0x008e2400000e0000 */
[----:B0-----:R-:W-:Y:S01]  /*1f770*/  FADD.FTZ R3, R3, R6 ;  /* 0x0000000603037221 */ /* 0x001fe20000010000 */
[----:B----4-:R-:W-:Y:S01]  /*1f780*/  VIADD R0, R4, 0x1 ;  /* 0x0000000104007836 */ /* 0x010fe20000000000 */
[----:B------:R-:W3:Y:S04]  /*1f790*/  LDL.64 R6, [R1+0x438] ;  /* 0x0004380001067983 */ /* 0x000ee80000100a00 */
[----:B------:R-:W0:Y:S01]  /*1f7a0*/  SHFL.BFLY PT, R138, R3, 0x1, 0x1f ;  /* 0x0c201f00038a7f89 */ /* 0x000e2200000e0000 */
[----:B------:R-:W-:-:S03]  /*1f7b0*/  ISETP.NE.AND P2, PT, R0, 0x2, PT ;  /* 0x000000020000780c */ /* 0x000fc60003f45270 */
[----:B------:R-:W4:Y:S10]  /*1f7c0*/  LDL.64 R4, [R1+0x458] ;  /* 0x0004580001047983 */ /* 0x000f340000100a00 */
[----:B------:R-:W4:Y:S01]  /*1f7d0*/  @!P2 LDL R135, [R1+0x21c] ;  /* 0x00021c000187a983 */ /* 0x000f220000100800 */
[----:B0-----:R-:W-:-:S03]  /*1f7e0*/  FADD.FTZ R138, R3, R138 ;  /* 0x0000008a038a7221 */ /* 0x001fc60000010000 */
[----:B------:R-:W3:Y:S01]  /*1f7f0*/  LDL.64 R2, [R1+0x2a0] ;  /* 0x0002a00001027983 */ /* 0x000ee20000100a00 */
[----:B------:R0:W-:Y:S08]  /*1f800*/  BAR.ARV R143, 0x100 ;  /* 0x0004008f0000751d */ /* 0x0001f00000002000 */
[----:B------:R-:W-:Y:S06]  /*1f810*/  BAR.ARV 0x8, 0x180 ;  /* 0x0206000000007b1d */ /* 0x000fec0000002000 */
[----:B------:R-:W-:-:S13]  /*1f820*/  FSETP.NE.FTZ.AND P1, PT, R138, RZ, PT ;  /* 0x000000ff8a00720b */ /* 0x000fda0003f35000 */
[----:B------:R-:W4:Y:S04]  /*1f830*/  @P1 LDL R140, [R1+0x250] ;  /* 0x00025000018c1983 */ /* 0x000f280000100800 */
[----:B------:R-:W4:Y:S01]  /*1f840*/  @P1 LDL R139, [R1+0x234] ;  /* 0x00023400018b1983 */ /* 0x000f220000100800 */
[----:B--2---:R-:W-:-:S13]  /*1f850*/  FSETP.NE.FTZ.AND P0, PT, R141, RZ, PT ;  /* 0x000000ff8d00720b */ /* 0x004fda0003f15000 */
[----:B------:R-:W2:Y:S04]  /*1f860*/  @P0 LDL R142, [R1+0x250] ;  /* 0x00025000018e0983 */ /* 0x000ea80000100800 */
[----:B------:R-:W2:Y:S01]  /*1f870*/  @P0 LDL R145, [R1+0x230] ;  /* 0x0002300001910983 */ /* 0x000ea20000100800 */
[----:B------:R-:W-:-:S06]  /*1f880*/  IMAD.MOV.U32 R137, RZ, RZ, RZ ;  /* 0x000000ffff897224 */ /* 0x000fcc00078e00ff */
[----:B------:R-:W5:Y:S08]  /*1f890*/  @P0 MUFU.RCP R137, R141 ;  /* 0x0000008d00890308 */ /* 0x000f700000001000 */
[----:B------:R-:W1:Y:S01]  /*1f8a0*/  @P0 MUFU.LG2 R144, R141 ;  /* 0x0000008d00900308 */ /* 0x000e620000000c00 */
[-C--:B-----5:R-:W-:Y:S01]  /*1f8b0*/  FMUL.FTZ R129, R129, R137.reuse ;  /* 0x0000008981817220 */ /* 0x0a0fe20000410000 */
[----:B------:R-:W-:-:S06]  /*1f8c0*/  FMUL.FTZ R128, R128, R137 ;  /* 0x0000008980807220 */ /* 0x000fcc0000410000 */
[----:B------:R-:W-:Y:S01]  /*1f8d0*/  @P1 MUFU.LG2 R146, R138 ;  /* 0x0000008a00921308 */ /* 0x000fe20000000c00 */
[----:B------:R5:W-:Y:S02]  /*1f8e0*/  STL.64 [R1+0x290], R128 ;  /* 0x0002908001007387 */ /* 0x000be40000100a00 */
[----:B-----5:R-:W-:-:S06]  /*1f8f0*/  IMAD.MOV.U32 R128, RZ, RZ, RZ ;  /* 0x000000ffff807224 */ /* 0x020fcc00078e00ff */
[----:B------:R-:W5:Y:S01]  /*1f900*/  @P1 MUFU.RCP R128, R138 ;  /* 0x0000008a00801308 */ /* 0x000f620000001000 */
[----:B-1----:R-:W-:Y:S01]  /*1f910*/  @P0 FMUL.FTZ R147, R144, 0.69314718246459960938 ;  /* 0x3f31721890930820 */ /* 0x002fe20000410000 */
[-C--:B---3--:R-:W-:Y:S01]  /*1f920*/  FMUL.FTZ R3, R3, R137.reuse ;  /* 0x0000008903037220 */ /* 0x088fe20000410000 */
        /* <DEDUP_REMOVED lines=62> */
[-C--:B-----5:R-:W-:Y:S01]  /*1fd10*/  FMUL.FTZ R73, R73, R128.reuse ;  /* 0x0000008049497220 */ /* 0x0a0fe20000410000 */
        /* <DEDUP_REMOVED lines=59> */
[-C--:B----4-:R-:W-:Y:S01]  /*200d0*/  FMUL.FTZ R5, R5, R128.reuse ;  /* 0x0000008005057220 */ /* 0x090fe20000410000 */
[-C--:B------:R-:W-:Y:S01]  /*200e0*/  FMUL.FTZ R4, R4, R128.reuse ;  /* 0x0000008004047220 */ /* 0x080fe20000410000 */
[-C--:B------:R-:W-:Y:S01]  /*200f0*/  FMUL.FTZ R9, R9, R128.reuse ;  /* 0x0000008009097220 */ /* 0x080fe20000410000 */
[----:B------:R-:W-:Y:S01]  /*20100*/  FMUL.FTZ R8, R8, R128 ;  /* 0x0000008008087220 */ /* 0x000fe20000410000 */
[----:B------:R-:W-:Y:S01]  /*20110*/  VIADD R134, R134, 0x1 ;  /* 0x0000000186867836 */ /* 0x000fe20000000000 */
[----:B-1----:R-:W-:Y:S01]  /*20120*/  @!P2 LOP3.LUT R2, R135, 0x1, RZ, 0x3c, !PT ;  /* 0x000000018702a812 */ /* 0x002fe200078e3cff */
[----:B------:R-:W-:Y:S01]  /*20130*/  VIADD R136, R136, 0x1 ;  /* 0x0000000188887836 */ /* 0x000fe20000000000 */
[----:B------:R0:W-:Y:S04]  /*20140*/  STL [R1+0x244], R138 ;  /* 0x0002448a01007387 */ /* 0x0001e80000100800 */
        /* <DEDUP_REMOVED lines=24> */
[----:B------:R0:W-:Y:S01]  /*202d0*/  STL.64 [R1+0x400], R86 ;  /* 0x0004005601007387 */ /* 0x0001e20000100a00 */
[----:B--2---:R-:W-:Y:S01]  /*202e0*/  @P0 FMUL.FTZ R144, R142, 0.69314718246459960938 ;  /* 0x3f3172188e900820 */ /* 0x004fe20000410000 */
[----:B------:R-:W-:-:S03]  /*202f0*/  IMAD.MOV.U32 R142, RZ, RZ, -0x800000 ;  /* 0xff800000ff8e7424 */ /* 0x000fc600078e00ff */
[----:B------:R-:W-:Y:S01]  /*20300*/  @P0 FFMA.FTZ R142, R144, R145, R147 ;  /* 0x00000091908e0223 */ /* 0x000fe20000010093 */
[----:B------:R-:W-:Y:S01]  /*20310*/  @P1 FMUL.FTZ R145, R146, 0.69314718246459960938 ;  /* 0x3f31721892911820 */ /* 0x000fe20000410000 */
[----:B------:R-:W-:Y:S01]  /*20320*/  @P1 FMUL.FTZ R144, R140, 0.69314718246459960938 ;  /* 0x3f3172188c901820 */ /* 0x000fe20000410000 */
[----:B------:R-:W-:-:S03]  /*20330*/  IMAD.MOV.U32 R140, RZ, RZ, -0x800000 ;  /* 0xff800000ff8c7424 */ /* 0x000fc600078e00ff */
[----:B------:R-:W-:Y:S01]  /*20340*/  @P1 FFMA.FTZ R140, R144, R139, R145 ;  /* 0x0000008b908c1223 */ /* 0x000fe20000010091 */
        /* <DEDUP_REMOVED lines=40> */
[----:B------:R0:W-:Y:S04]  /*205d0*/  STL [R1+0x220], R134 ;  /* 0x0002208601007387 */ /* 0x0001e80000100800 */
[----:B------:R0:W-:Y:S04]  /*205e0*/  @!P2 STL [R1+0x21c], R2 ;  /* 0x00021c020100a387 */ /* 0x0001e80000100800 */
[----:B------:R0:W-:Y:S04]  /*205f0*/  STL [R1+0x224], R136 ;  /* 0x0002248801007387 */ /* 0x0001e80000100800 */
[----:B------:R0:W-:Y:S01]  /*20600*/  @!P2 STL [R1+0x218], RZ ;  /* 0x000218ff0100a387 */ /* 0x0001e20000100800 */
[----:B------:R-:W-:-:S13]  /*20610*/  PLOP3.LUT P0, PT, PT, PT, PT, 0x8, 0x0 ;  /* 0x000000000000781c */ /* 0x000fda0003f0e170 */
.L_x_3217:
[----:B------:R-:W1:Y:S01]  /*20620*/  S2R R3, SR_CgaCtaId ;  /* 0x0000000000037919 */ /* 0x000e620000008800 */
[----:B0-----:R-:W-:Y:S01]  /*20630*/  MOV R0, 0x400 ;  /* 0x0000040000007802 */ /* 0x001fe20000000f00 */
[----:B------:R-:W-:Y:S01]  /*20640*/  BSSY B0, `(.L_x_3306) ;  /* 0x00004a8000007945 */ /* 0x000fe20003800000 */
[----:B------:R-:W-:Y:S02]  /*20650*/  BAR.SYNC.DEFER_BLOCKING 0x5, 0x180 ;  /* 0x0146000000007b1d */ /* 0x000fe40000010000 */
[----:B-1----:R-:W-:-:S05]  /*20660*/  LEA R0, R3, R0, 0x18 ;  /* 0x0000000003007211 */ /* 0x002fca00078ec0ff */
[----:B------:R-:W0:Y:S02]  /*20670*/  LDS.128 R4, [R0+0x324d0] ;  /* 0x0324d00000047984 */ /* 0x000e240000000c00 */
[----:B0-----:R-:W-:Y:S02]  /*20680*/  R2UR UR5, R5 ;  /* 0x00000000050572ca */ /* 0x001fe400000e0000 */
[----:B------:R-:W-:Y:S02]  /*20690*/  R2UR UR7, R6 ;  /* 0x00000000060772ca */ /* 0x000fe400000e0000 */
[----:B------:R-:W-:Y:S01]  /*206a0*/  R2UR UR6, R7 ;  /* 0x00000000070672ca */ /* 0x000fe200000e0000 */
[----:B------:R-:W-:Y:S06]  /*206b0*/  BAR.ARV 0x4, 0x180 ;  /* 0x0106000000007b1d */ /* 0x000fec0000002000 */
[----:B------:R-:W-:Y:S08]  /*206c0*/  @P0 BRA `(.L_x_3307) ;  /* 0x0000003800e40947 */ /* 0x000ff00003800000 */
[----:B------:R-:W2:Y:S01]  /*206d0*/  LDL R18, [R1+0x4dc] ;  /* 0x0004dc0001127983 */ /* 0x000ea20000100800 */
[----:B------:R-:W-:Y:S01]  /*206e0*/  ULDC.64 UR8, c[0x0][0xd00] ;  /* 0x0003400000087ab9 */ /* 0x000fe20000000a00 */
[----:B------:R-:W-:Y:S02]  /*206f0*/  ULDC.64 UR10, c[0x0][0xd00] ;  /* 0x00034000000a7ab9 */ /* 0x000fe40000000a00 */
[----:B------:R-:W3:Y:S04]  /*20700*/  LDL.128 R136, [R1+0x270] ;  /* 0x0002700001887983 */ /* 0x000ee80000100c00 */
[----:B------:R-:W4:Y:S04]  /*20710*/  LDL.128 R4, [R1+0x280] ;  /* 0x0002800001047983 */ /* 0x000f280000100c00 */
        /* <DEDUP_REMOVED lines=29> */
[----:B------:R-:W4:Y:S01]  /*208f0*/  LDL.128 R132, [R1+0x460] ;  /* 0x0004600001847983 */ /* 0x000f220000100c00 */
[----:B------:R-:W0:Y:S01]  /*20900*/  S2R R19, SR_SWINHI ;  /* 0x0000000000137919 */ /* 0x000e220000002f00 */
[----:B------:R-:W-:-:S02]  /*20910*/  MOV R2, R0 ;  /* 0x0000000000027202 */ /* 0x000fc40000000f00 */
[----:B0-----:R-:W-:Y:S01]  /*20920*/  MOV R3, R19 ;  /* 0x0000001300037202 */ /* 0x001fe20000000f00 */
[----:B------:R-:W-:Y:S01]  /*20930*/  UIMAD.WIDE UR8, UR38, 0x4, UR8 ;  /* 0x00000004260878a5 */ /* 0x000fe2000f8e0208 */
[----:B------:R-:W-:Y:S01]  /*20940*/  ULDC UR4, c[0x0][0xb88] ;  /* 0x0002e20000047ab9 */ /* 0x000fe20000000800 */
[----:B--2---:R-:W-:-:S03]  /*20950*/  IMAD.WIDE R18, R18, 0x2, R2 ;  /* 0x0000000212127825 */ /* 0x004fc600078e0202 */
[----:B------:R-:W-:-:S04]  /*20960*/  LOP3.LUT R21, R18, 0x380, RZ, 0xc0, !PT ;  /* 0x0000038012157812 */ /* 0x000fc800078ec0ff */
[----:B------:R-:W-:-:S04]  /*20970*/  SHF.R.U64 R21, R21, 0x3, RZ ;  /* 0x0000000315157819 */ /* 0x000fc800000012ff */
[----:B------:R-:W-:Y:S01]  /*20980*/  LOP3.LUT R20, R21, R18, RZ, 0x3c, !PT ;  /* 0x0000001215147212 */ /* 0x000fe200078e3cff */
[----:B------:R-:W-:Y:S01]  /*20990*/  IMAD.MOV.U32 R21, RZ, RZ, R19 ;  /* 0x000000ffff157224 */ /* 0x000fe200078e0013 */
[----:B---3--:R-:W-:Y:S02]  /*209a0*/  F2FP.F16.F32.PACK_AB R136, R137, R136 ;  /* 0x000000888988723e */ /* 0x008fe400000000ff */
[----:B------:R-:W-:Y:S02]  /*209b0*/  F2FP.F16.F32.PACK_AB R137, R139, R138 ;  /* 0x0000008a8b89723e */ /* 0x000fe400000000ff */
[----:B----4-:R-:W-:Y:S02]  /*209c0*/  F2FP.F16.F32.PACK_AB R139, R7, R6 ;  /* 0x00000006078b723e */ /* 0x010fe400000000ff */
[----:B------:R-:W-:Y:S02]  /*209d0*/  MOV R6, R20 ;  /* 0x0000001400067202 */ /* 0x000fe40000000f00 */
[----:B------:R-:W-:-:S04]  /*209e0*/  IADD3 R21, P1, R18, 0x20, RZ ;  /* 0x0000002012157810 */ /* 0x000fc80007f3e0ff */
[----:B------:R-:W-:-:S04]  /*209f0*/  LOP3.LUT R20, R21, 0x380, RZ, 0xc0, !PT ;  /* 0x0000038015147812 */ /* 0x000fc800078ec0ff */
[----:B------:R-:W-:Y:S02]  /*20a00*/  SHF.R.U64 R20, R20, 0x3, RZ ;  /* 0x0000000314147819 */ /* 0x000fe400000012ff */
[----:B------:R-:W-:Y:S01]  /*20a10*/  F2FP.F16.F32.PACK_AB R138, R5, R4 ;  /* 0x00000004058a723e */ /* 0x000fe200000000ff */
[----:B------:R-:W-:Y:S01]  /*20a20*/  BAR.SYNC.DEFER_BLOCKING 0x1, 0x100 ;  /* 0x0044000000007b1d */ /* 0x000fe20000010000 */
[----:B------:R-:W-:Y:S01]  /*20a30*/  LOP3.LUT R20, R20, R21, RZ, 0x3c, !PT ;  /* 0x0000001514147212 */ /* 0x000fe200078e3cff */
[----:B------:R-:W-:Y:S01]  /*20a40*/  IMAD.X R21, RZ, RZ, R19, P1 ;  /* 0x000000ffff157224 */ /* 0x000fe200008e0613 */
[C---:B------:R-:W-:Y:S02]  /*20a50*/  IADD3 R5, P0, R18.reuse, 0x40, RZ ;  /* 0x0000004012057810 */ /* 0x040fe40007f1e0ff */
[----:B------:R-:W-:Y:S02]  /*20a60*/  IADD3 R141, P4, R18, 0x60, RZ ;  /* 0x00000060128d7810 */ /* 0x000fe40007f9e0ff */
[----:B------:R-:W-:-:S02]  /*20a70*/  LOP3.LUT R4, R5, 0x380, RZ, 0xc0, !PT ;  /* 0x0000038005047812 */ /* 0x000fc400078ec0ff */
[----:B------:R-:W-:Y:S02]  /*20a80*/  LOP3.LUT R7, R141, 0x380, RZ, 0xc0, !PT ;  /* 0x000003808d077812 */ /* 0x000fe400078ec0ff */
[----:B------:R-:W-:Y:S02]  /*20a90*/  MOV R20, R20 ;  /* 0x0000001400147202 */ /* 0x000fe40000000f00 */
[----:B------:R-:W-:Y:S02]  /*20aa0*/  IADD3 R21, P6, R18, 0x4020, RZ ;  /* 0x0000402012157810 */ /* 0x000fe40007fde0ff */
[----:B------:R-:W-:Y:S02]  /*20ab0*/  F2FP.F16.F32.PACK_AB R8, R9, R8 ;  /* 0x000000080908723e */ /* 0x000fe400000000ff */
[----:B------:R-:W-:Y:S02]  /*20ac0*/  F2FP.F16.F32.PACK_AB R9, R11, R10 ;  /* 0x0000000a0b09723e */ /* 0x000fe400000000ff */
[----:B------:R-:W-:-:S02]  /*20ad0*/  SHF.R.U64 R4, R4, 0x3, RZ ;  /* 0x0000000304047819 */ /* 0x000fc400000012ff */
[----:B------:R-:W-:Y:S02]  /*20ae0*/  F2FP.F16.F32.PACK_AB R10, R13, R12 ;  /* 0x0000000c0d0a723e */ /* 0x000fe400000000ff */
[----:B------:R-:W-:Y:S01]  /*20af0*/  IADD3 R147, P5, R18, 0x4040, RZ ;  /* 0x0000404012937810 */ /* 0x000fe20007fbe0ff */
[----:B------:R0:W-:Y:S01]  /*20b00*/  STSM.16.M88.4 [R6], R136 ;  /* 0x0000008806007844 */ /* 0x0001e20000000200 */
[----:B------:R-:W-:Y:S02]  /*20b10*/  LOP3.LUT R12, R21, 0x380, RZ, 0xc0, !PT ;  /* 0x00000380150c7812 */ /* 0x000fe400078ec0ff */
[----:B------:R-:W-:Y:S02]  /*20b20*/  LOP3.LUT R4, R4, R5, RZ, 0x3c, !PT ;  /* 0x0000000504047212 */ /* 0x000fe400078e3cff */
[----:B------:R-:W-:Y:S02]  /*20b30*/  LOP3.LUT R146, R147, 0x380, RZ, 0xc0, !PT ;  /* 0x0000038093927812 */ /* 0x000fe400078ec0ff */
[----:B------:R-:W-:-:S02]  /*20b40*/  SHF.R.U64 R12, R12, 0x3, RZ ;  /* 0x000000030c0c7819 */ /* 0x000fc400000012ff */
[----:B0-----:R-:W-:Y:S02]  /*20b50*/  SHF.R.U64 R6, R7, 0x3, RZ ;  /* 0x0000000307067819 */ /* 0x001fe400000012ff */
[----:B------:R-:W-:-:S04]  /*20b60*/  IADD3 R7, P3, R18, 0x4000, RZ ;  /* 0x0000400012077810 */ /* 0x000fc80007f7e0ff */
[----:B------:R-:W-:Y:S02]  /*20b70*/  LOP3.LUT R5, R7, 0x380, RZ, 0xc0, !PT ;  /* 0x0000038007057812 */ /* 0x000fe400078ec0ff */
[----:B------:R-:W-:Y:S02]  /*20b80*/  F2FP.F16.F32.PACK_AB R11, R15, R14 ;  /* 0x0000000e0f0b723e */ /* 0x000fe400000000ff */
[----:B------:R-:W-:Y:S02]  /*20b90*/  SHF.R.U64 R146, R146, 0x3, RZ ;  /* 0x0000000392927819 */ /* 0x000fe400000012ff */
[----:B------:R-:W-:Y:S02]  /*20ba0*/  SHF.R.U64 R14, R5, 0x3, RZ ;  /* 0x00000003050e7819 */ /* 0x000fe400000012ff */
[----:B------:R-:W-:Y:S02]  /*20bb0*/  LOP3.LUT R12, R12, R21, RZ, 0x3c, !PT ;  /* 0x000000150c0c7212 */ /* 0x000fe400078e3cff */
[----:B------:R-:W-:-:S02]  /*20bc0*/  IADD3 R145, P2, R18, 0x4060, RZ ;  /* 0x0000406012917810 */ /* 0x000fc40007f5e0ff */
[----:B------:R-:W-:Y:S01]  /*20bd0*/  IADD3 R21, P1, R18, 0x8000, RZ ;  /* 0x0000800012157810 */ /* 0x000fe20007f3e0ff */
[----:B------:R0:W-:Y:S01]  /*20be0*/  STSM.16.M88.4 [R20], R8 ;  /* 0x0000000814007844 */ /* 0x0001e20000000200 */
[----:B------:R-:W-:Y:S01]  /*20bf0*/  LOP3.LUT R146, R146, R147, RZ, 0x3c, !PT ;  /* 0x0000009392927212 */ /* 0x000fe200078e3cff */
[--C-:B------:R-:W-:Y:S01]  /*20c00*/  IMAD.X R147, RZ, RZ, R19.reuse, P5 ;  /* 0x000000ffff937224 */ /* 0x100fe200028e0613 */
[----:B------:R-:W-:Y:S02]  /*20c10*/  LOP3.LUT R14, R14, R7, RZ, 0x3c, !PT ;  /* 0x000000070e0e7212 */ /* 0x000fe400078e3cff */
[----:B------:R-:W-:Y:S02]  /*20c20*/  LOP3.LUT R144, R145, 0x380, RZ, 0xc0, !PT ;  /* 0x0000038091907812 */ /* 0x000fe400078ec0ff */
[----:B------:R-:W-:Y:S01]  /*20c30*/  LOP3.LUT R7, R21, 0x380, RZ, 0xc0, !PT ;  /* 0x0000038015077812 */ /* 0x000fe200078ec0ff */
[--C-:B------:R-:W-:Y:S01]  /*20c40*/  IMAD.X R5, RZ, RZ, R19.reuse, P0 ;  /* 0x000000ffff057224 */ /* 0x100fe200000e0613 */
[----:B------:R-:W-:Y:S01]  /*20c50*/  SHF.R.U64 R144, R144, 0x3, RZ ;  /* 0x0000000390907819 */ /* 0x000fe200000012ff */
[----:B------:R-:W-:Y:S01]  /*20c60*/  IMAD.X R15, RZ, RZ, R19, P3 ;  /* 0x000000ffff0f7224 */ /* 0x000fe200018e0613 */
[----:B------:R-:W-:-:S02]  /*20c70*/  LOP3.LUT R6, R6, R141, RZ, 0x3c, !PT ;  /* 0x0000008d06067212 */ /* 0x000fc400078e3cff */
[C---:B0-----:R-:W-:Y:S02]  /*20c80*/  IADD3 R11, P5, R18.reuse, 0xc020, RZ ;  /* 0x0000c020120b7810 */ /* 0x041fe40007fbe0ff */
[----:B------:R-:W-:Y:S01]  /*20c90*/  SHF.R.U64 R20, R7, 0x3, RZ ;  /* 0x0000000307147819 */ /* 0x000fe200000012ff */
[--C-:B------:R-:W-:Y:S01]  /*20ca0*/  IMAD.X R7, RZ, RZ, R19.reuse, P4 ;  /* 0x000000ffff077224 */ /* 0x100fe200020e0613 */
[----:B------:R-:W-:Y:S02]  /*20cb0*/  LOP3.LUT R10, R11, 0x380, RZ, 0xc0, !PT ;  /* 0x000003800b0a7812 */ /* 0x000fe400078ec0ff */
[C---:B------:R-:W-:Y:S01]  /*20cc0*/  IADD3 R143, P0, R18.reuse, 0x8020, RZ ;  /* 0x00008020128f7810 */ /* 0x040fe20007f1e0ff */
[--C-:B------:R-:W-:Y:S01]  /*20cd0*/  IMAD.X R13, RZ, RZ, R19.reuse, P6 ;  /* 0x000000ffff0d7224 */ /* 0x100fe200030e0613 */
[----:B------:R-:W-:Y:S02]  /*20ce0*/  IADD3 R141, P4, R18, 0x8040, RZ ;  /* 0x00008040128d7810 */ /* 0x000fe40007f9e0ff */
[----:B------:R-:W-:Y:S01]  /*20cf0*/  LOP3.LUT R144, R144, R145, RZ, 0x3c, !PT ;  /* 0x0000009190907212 */ /* 0x000fe200078e3cff */
[----:B------:R-:W-:Y:S01]  /*20d00*/  IMAD.X R145, RZ, RZ, R19, P2 ;  /* 0x000000ffff917224 */ /* 0x000fe200010e0613 */
[----:B------:R-:W-:-:S02]  /*20d10*/  IADD3 R139, P3, R18, 0x8060, RZ ;  /* 0x00008060128b7810 */ /* 0x000fc40007f7e0ff */
[----:B------:R-:W-:Y:S01]  /*20d20*/  LOP3.LUT R20, R20, R21, RZ, 0x3c, !PT ;  /* 0x0000001514147212 */ /* 0x000fe200078e3cff */
[----:B------:R-:W-:Y:S01]  /*20d30*/  IMAD.X R21, RZ, RZ, R19, P1 ;  /* 0x000000ffff157224 */ /* 0x000fe200008e0613 */
[----:B------:R-:W-:Y:S02]  /*20d40*/  IADD3 R137, P6, R18, 0xc000, RZ ;  /* 0x0000c00012897810 */ /* 0x000fe40007fde0ff */
[----:B------:R-:W-:Y:S02]  /*20d50*/  SHF.R.U64 R10, R10, 0x3, RZ ;  /* 0x000000030a0a7819 */ /* 0x000fe400000012ff */
[----:B------:R-:W-:Y:S02]  /*20d60*/  LOP3.LUT R142, R143, 0x380, RZ, 0xc0, !PT ;  /* 0x000003808f8e7812 */ /* 0x000fe400078ec0ff */
[----:B------:R-:W-:Y:S02]  /*20d70*/  IADD3 R8, P2, R18, 0xc040, RZ ;  /* 0x0000c04012087810 */ /* 0x000fe40007f5e0ff */
[----:B------:R-:W-:-:S02]  /*20d80*/  LOP3.LUT R140, R141, 0x380, RZ, 0xc0, !PT ;  /* 0x000003808d8c7812 */ /* 0x000fc400078ec0ff */
[----:B------:R-:W-:Y:S02]  /*20d90*/  IADD3 R18, P1, R18, 0xc060, RZ ;  /* 0x0000c06012127810 */ /* 0x000fe40007f3e0ff */
[----:B------:R-:W-:Y:S02]  /*20da0*/  LOP3.LUT R138, R139, 0x380, RZ, 0xc0, !PT ;  /* 0x000003808b8a7812 */ /* 0x000fe400078ec0ff */
[----:B------:R-:W-:Y:S02]  /*20db0*/  LOP3.LUT R136, R137, 0x380, RZ, 0xc0, !PT ;  /* 0x0000038089887812 */ /* 0x000fe400078ec0ff */
[----:B------:R-:W-:Y:S02]  /*20dc0*/  LOP3.LUT R10, R10, R11, RZ, 0x3c, !PT ;  /* 0x0000000b0a0a7212 */ /* 0x000fe400078e3cff */
[----:B------:R-:W-:Y:S02]  /*20dd0*/  SHF.R.U64 R142, R142, 0x3, RZ ;  /* 0x000000038e8e7819 */ /* 0x000fe400000012ff */
[----:B------:R-:W-:-:S02]  /*20de0*/  LOP3.LUT R11, R8, 0x380, RZ, 0xc0, !PT ;  /* 0x00000380080b7812 */ /* 0x000fc400078ec0ff */
[----:B------:R-:W-:Y:S02]  /*20df0*/  SHF.R.U64 R140, R140, 0x3, RZ ;  /* 0x000000038c8c7819 */ /* 0x000fe400000012ff */
[----:B------:R-:W-:Y:S02]  /*20e00*/  LOP3.LUT R9, R18, 0x380, RZ, 0xc0, !PT ;  /* 0x0000038012097812 */ /* 0x000fe400078ec0ff */
[----:B------:R-:W-:Y:S02]  /*20e10*/  F2FP.F16.F32.PACK_AB R24, R25, R24 ;  /* 0x000000181918723e */ /* 0x000fe400000000ff */
[----:B------:R-:W-:Y:S02]  /*20e20*/  SHF.R.U64 R138, R138, 0x3, RZ ;  /* 0x000000038a8a7819 */ /* 0x000fe400000012ff */
[----:B------:R-:W-:Y:S02]  /*20e30*/  F2FP.F16.F32.PACK_AB R25, R27, R26 ;  /* 0x0000001a1b19723e */ /* 0x000fe400000000ff */
[----:B------:R-:W-:-:S02]  /*20e40*/  F2FP.F16.F32.PACK_AB R32, R33, R32 ;  /* 0x000000202120723e */ /* 0x000fc400000000ff */
[----:B------:R-:W-:Y:S02]  /*20e50*/  SHF.R.U64 R136, R136, 0x3, RZ ;  /* 0x0000000388887819 */ /* 0x000fe400000012ff */
[----:B------:R-:W-:Y:S02]  /*20e60*/  MOV R4, R4 ;  /* 0x0000000400047202 */ /* 0x000fe40000000f00 */
[----:B------:R-:W-:Y:S02]  /*20e70*/  F2FP.F16.F32.PACK_AB R26, R29, R28 ;  /* 0x0000001c1d1a723e */ /* 0x000fe400000000ff */
[----:B------:R-:W-:Y:S02]  /*20e80*/  F2FP.F16.F32.PACK_AB R27, R31, R30 ;  /* 0x0000001e1f1b723e */ /* 0x000fe400000000ff */
[----:B------:R-:W-:Y:S02]  /*20e90*/  F2FP.F16.F32.PACK_AB R33, R35, R34 ;  /* 0x000000222321723e */ /* 0x000fe400000000ff */
[----:B------:R-:W-:-:S02]  /*20ea0*/  F2FP.F16.F32.PACK_AB R40, R41, R40 ;  /* 0x000000282928723e */ /* 0x000fc400000000ff */
[----:B------:R-:W-:Y:S01]  /*20eb0*/  LOP3.LUT R142, R142, R143, RZ, 0x3c, !PT ;  /* 0x0000008f8e8e7212 */ /* 0x000fe200078e3cff */
[----:B------:R-:W-:Y:S01]  /*20ec0*/  IMAD.X R143, RZ, RZ, R19, P0 ;  /* 0x000000ffff8f7224 */ /* 0x000fe200000e0613 */
[----:B------:R-:W-:Y:S02]  /*20ed0*/  SHF.R.U64 R11, R11, 0x3, RZ ;  /* 0x000000030b0b7819 */ /* 0x000fe400000012ff */
[----:B------:R-:W-:Y:S02]  /*20ee0*/  MOV R6, R6 ;  /* 0x0000000600067202 */ /* 0x000fe40000000f00 */
[----:B------:R-:W-:Y:S02]  /*20ef0*/  F2FP.F16.F32.PACK_AB R34, R37, R36 ;  /* 0x000000242522723e */ /* 0x000fe400000000ff */
[----:B------:R-:W-:Y:S02]  /*20f00*/  F2FP.F16.F32.PACK_AB R35, R39, R38 ;  /* 0x000000262723723e */ /* 0x000fe400000000ff */
[----:B------:R-:W-:-:S02]  /*20f10*/  F2FP.F16.F32.PACK_AB R41, R43, R42 ;  /* 0x0000002a2b29723e */ /* 0x000fc400000000ff */
[----:B------:R-:W-:Y:S02]  /*20f20*/  F2FP.F16.F32.PACK_AB R48, R49, R48 ;  /* 0x000000303130723e */ /* 0x000fe400000000ff */
[----:B------:R-:W-:Y:S01]  /*20f30*/  LOP3.LUT R140, R140, R141, RZ, 0x3c, !PT ;  /* 0x0000008d8c8c7212 */ /* 0x000fe200078e3cff */
[----:B------:R-:W-:Y:S01]  /*20f40*/  IMAD.X R141, RZ, RZ, R19, P4 ;  /* 0x000000ffff8d7224 */ /* 0x000fe200020e0613 */
[----:B------:R-:W-:Y:S02]  /*20f50*/  SHF.R.U64 R9, R9, 0x3, RZ ;  /* 0x0000000309097819 */ /* 0x000fe400000012ff */
[----:B------:R-:W-:Y:S02]  /*20f60*/  MOV R14, R14 ;  /* 0x0000000e000e7202 */ /* 0x000fe40000000f00 */
[----:B------:R-:W-:Y:S02]  /*20f70*/  F2FP.F16.F32.PACK_AB R42, R45, R44 ;  /* 0x0000002c2d2a723e */ /* 0x000fe400000000ff */
[----:B------:R-:W-:-:S02]  /*20f80*/  F2FP.F16.F32.PACK_AB R43, R47, R46 ;  /* 0x0000002e2f2b723e */ /* 0x000fc400000000ff */
[----:B------:R-:W-:Y:S02]  /*20f90*/  F2FP.F16.F32.PACK_AB R49, R51, R50 ;  /* 0x000000323331723e */ /* 0x000fe400000000ff */
[----:B------:R-:W-:Y:S02]  /*20fa0*/  F2FP.F16.F32.PACK_AB R56, R57, R56 ;  /* 0x000000383938723e */ /* 0x000fe400000000ff */
[----:B------:R-:W-:Y:S01]  /*20fb0*/  LOP3.LUT R138, R138, R139, RZ, 0x3c, !PT ;  /* 0x0000008b8a8a7212 */ /* 0x000fe200078e3cff */
[----:B------:R-:W-:Y:S01]  /*20fc0*/  IMAD.X R139, RZ, RZ, R19, P3 ;  /* 0x000000ffff8b7224 */ /* 0x000fe200018e0613 */
        /* <DEDUP_REMOVED lines=9> */
[----:B------:R-:W-:Y:S02]  /*21060*/  F2FP.F16.F32.PACK_AB R58, R61, R60 ;  /* 0x0000003c3d3a723e */ /* 0x000fe400000000ff */
[----:B------:R-:W-:-:S02]  /*21070*/  F2FP.F16.F32.PACK_AB R59, R63, R62 ;  /* 0x0000003e3f3b723e */ /* 0x000fc400000000ff */
[----:B------:R-:W-:Y:S02]  /*21080*/  F2FP.F16.F32.PACK_AB R65, R67, R66 ;  /* 0x000000424341723e */ /* 0x000fe400000000ff */
[----:B------:R-:W-:Y:S01]  /*21090*/  F2FP.F16.F32.PACK_AB R72, R73, R72 ;  /* 0x000000484948723e */ /* 0x000fe200000000ff */
[----:B------:R-:W-:Y:S01]  /*210a0*/  STSM.16.M88.4 [R6], R32 ;  /* 0x0000002006007844 */ /* 0x000fe20000000200 */
        /* <DEDUP_REMOVED lines=15> */
[----:B------:R-:W-:Y:S01]  /*211a0*/  IMAD.X R19, RZ, RZ, R19, P1 ;  /* 0x000000ffff137224 */ /* 0x000fe200008e0613 */
[----:B------:R-:W-:Y:S01]  /*211b0*/  MOV R142, R142 ;  /* 0x0000008e008e7202 */ /* 0x000fe20000000f00 */
[----:B------:R-:W-:Y:S01]  /*211c0*/  STSM.16.M88.4 [R12], R48 ;  /* 0x000000300c007844 */ /* 0x000fe20000000200 */
[----:B------:R-:W-:Y:S02]  /*211d0*/  F2FP.F16.F32.PACK_AB R82, R85, R84 ;  /* 0x000000545552723e */ /* 0x000fe400000000ff */
[----:B------:R-:W-:Y:S02]  /*211e0*/  F2FP.F16.F32.PACK_AB R83, R87, R86 ;  /* 0x000000565753723e */ /* 0x000fe400000000ff */
[----:B------:R-:W-:-:S02]  /*211f0*/  F2FP.F16.F32.PACK_AB R89, R91, R90 ;  /* 0x0000005a5b59723e */ /* 0x000fc400000000ff */
[----:B------:R-:W-:Y:S01]  /*21200*/  F2FP.F16.F32.PACK_AB R96, R97, R96 ;  /* 0x000000606160723e */ /* 0x000fe200000000ff */
[----:B------:R-:W-:Y:S01]  /*21210*/  STSM.16.M88.4 [R146], R56 ;  /* 0x0000003892007844 */ /* 0x000fe20000000200 */
[----:B------:R-:W-:Y:S02]  /*21220*/  MOV R140, R140 ;  /* 0x0000008c008c7202 */ /* 0x000fe40000000f00 */
[----:B------:R-:W-:Y:S02]  /*21230*/  F2FP.F16.F32.PACK_AB R90, R93, R92 ;  /* 0x0000005c5d5a723e */ /* 0x000fe400000000ff */
[----:B------:R-:W-:Y:S02]  /*21240*/  F2FP.F16.F32.PACK_AB R91, R95, R94 ;  /* 0x0000005e5f5b723e */ /* 0x000fe400000000ff */
[----:B------:R-:W-:Y:S02]  /*21250*/  F2FP.F16.F32.PACK_AB R97, R99, R98 ;  /* 0x000000626361723e */ /* 0x000fe400000000ff */
[----:B------:R-:W-:Y:S01]  /*21260*/  F2FP.F16.F32.PACK_AB R104, R105, R104 ;  /* 0x000000686968723e */ /* 0x000fe200000000ff */
[----:B------:R-:W-:Y:S01]  /*21270*/  STSM.16.M88.4 [R144], R64 ;  /* 0x0000004090007844 */ /* 0x000fe20000000200 */
[----:B------:R-:W-:-:S02]  /*21280*/  MOV R138, R138 ;  /* 0x0000008a008a7202 */ /* 0x000fc40000000f00 */
[----:B------:R-:W-:Y:S02]  /*21290*/  F2FP.F16.F32.PACK_AB R98, R101, R100 ;  /* 0x000000646562723e */ /* 0x000fe400000000ff */
[----:B------:R-:W-:Y:S02]  /*212a0*/  F2FP.F16.F32.PACK_AB R99, R103, R102 ;  /* 0x000000666763723e */ /* 0x000fe400000000ff */
[----:B------:R-:W-:Y:S02]  /*212b0*/  F2FP.F16.F32.PACK_AB R105, R107, R106 ;  /* 0x0000006a6b69723e */ /* 0x000fe400000000ff */
[----:B------:R-:W-:Y:S01]  /*212c0*/  F2FP.F16.F32.PACK_AB R112, R113, R112 ;  /* 0x000000707170723e */ /* 0x000fe200000000ff */
[----:B------:R1:W-:Y:S01]  /*212d0*/  STSM.16.M88.4 [R20], R72 ;  /* 0x0000004814007844 */ /* 0x0003e20000000200 */
[----:B------:R-:W-:Y:S02]  /*212e0*/  MOV R136, R136 ;  /* 0x0000008800887202 */ /* 0x000fe40000000f00 */
[----:B------:R-:W-:-:S02]  /*212f0*/  F2FP.F16.F32.PACK_AB R106, R109, R108 ;  /* 0x0000006c6d6a723e */ /* 0x000fc400000000ff */
[----:B------:R-:W-:Y:S02]  /*21300*/  F2FP.F16.F32.PACK_AB R107, R111, R110 ;  /* 0x0000006e6f6b723e */ /* 0x000fe400000000ff */
[----:B------:R-:W-:Y:S02]  /*21310*/  F2FP.F16.F32.PACK_AB R113, R115, R114 ;  /* 0x000000727371723e */ /* 0x000fe400000000ff */
[----:B------:R-:W-:Y:S01]  /*21320*/  F2FP.F16.F32.PACK_AB R120, R121, R120 ;  /* 0x000000787978723e */ /* 0x000fe200000000ff */
[----:B------:R2:W-:Y:S01]  /*21330*/  STSM.16.M88.4 [R142], R80 ;  /* 0x000000508e007844 */ /* 0x0005e20000000200 */
[----:B------:R-:W-:Y:S01]  /*21340*/  MOV R10, R10 ;  /* 0x0000000a000a7202 */ /* 0x000fe20000000f00 */
[----:B0-----:R-:W-:Y:S01]  /*21350*/  IMAD.U32 R4, RZ, RZ, UR8 ;  /* 0x00000008ff047e24 */ /* 0x001fe2000f8e00ff */
[----:B------:R-:W-:Y:S01]  /*21360*/  F2FP.F16.F32.PACK_AB R114, R117, R116 ;  /* 0x000000747572723e */ /* 0x000fe200000000ff */
[----:B------:R-:W-:Y:S01]  /*21370*/  IMAD.U32 R5, RZ, RZ, UR9 ;  /* 0x00000009ff057e24 */ /* 0x000fe2000f8e00ff */
[----:B------:R-:W-:Y:S01]  /*21380*/  F2FP.F16.F32.PACK_AB R115, R119, R118 ;  /* 0x000000767773723e */ /* 0x000fe200000000ff */
[----:B-1----:R-:W0:Y:S01]  /*21390*/  LDC R20, c[0x0][0xce8] ;  /* 0x00033a00ff147b82 */ /* 0x002e220000000800 */
[----:B------:R-:W-:-:S02]  /*213a0*/  F2FP.F16.F32.PACK_AB R121, R123, R122 ;  /* 0x0000007a7b79723e */ /* 0x000fc400000000ff */
[----:B------:R-:W-:Y:S01]  /*213b0*/  F2FP.F16.F32.PACK_AB R128, R129, R128 ;  /* 0x000000808180723e */ /* 0x000fe200000000ff */
[----:B------:R2:W-:Y:S01]  /*213c0*/  STSM.16.M88.4 [R140], R88 ;  /* 0x000000588c007844 */ /* 0x0005e20000000200 */
[----:B------:R-:W-:Y:S01]  /*213d0*/  MOV R8, R8 ;  /* 0x0000000800087202 */ /* 0x000fe20000000f00 */
[----:B------:R-:W-:Y:S01]  /*213e0*/  ULDC.64 UR8, c[0x0][0xd08] ;  /* 0x0003420000087ab9 */ /* 0x000fe20000000a00 */
[----:B------:R-:W-:Y:S02]  /*213f0*/  F2FP.F16.F32.PACK_AB R122, R125, R124 ;  /* 0x0000007c7d7a723e */ /* 0x000fe400000000ff */
[----:B------:R-:W-:Y:S02]  /*21400*/  F2FP.F16.F32.PACK_AB R123, R127, R126 ;  /* 0x0000007e7f7b723e */ /* 0x000fe400000000ff */
[----:B------:R-:W-:Y:S01]  /*21410*/  F2FP.F16.F32.PACK_AB R129, R131, R130 ;  /* 0x000000828381723e */ /* 0x000fe200000000ff */
[----:B------:R2:W-:Y:S01]  /*21420*/  STSM.16.M88.4 [R138], R96 ;  /* 0x000000608a007844 */ /* 0x0005e20000000200 */
[----:B------:R-:W-:-:S02]  /*21430*/  MOV R18, R18 ;  /* 0x0000001200127202 */ /* 0x000fc40000000f00 */
[----:B------:R-:W-:Y:S02]  /*21440*/  F2FP.F16.F32.PACK_AB R130, R133, R132 ;  /* 0x000000848582723e */ /* 0x000fe400000000ff */
[----:B------:R-:W-:Y:S01]  /*21450*/  F2FP.F16.F32.PACK_AB R131, R135, R134 ;  /* 0x000000868783723e */ /* 0x000fe200000000ff */
[----:B------:R2:W-:Y:S01]  /*21460*/  STSM.16.M88.4 [R136], R104 ;  /* 0x0000006888007844 */ /* 0x0005e20000000200 */
[----:B------:R-:W-:-:S03]  /*21470*/  UISETP.NE.U32.AND UP0, UPT, UR8, URZ, UPT ;  /* 0x0000003f0800728c */ /* 0x000fc6000bf05070 */
[----:B------:R2:W-:Y:S01]  /*21480*/  STSM.16.M88.4 [R10], R112 ;  /* 0x000000700a007844 */ /* 0x0005e20000000200 */
[----:B------:R-:W-:-:S03]  /*21490*/  UISETP.NE.AND.EX UP0, UPT, UR9, URZ, UPT, UP0 ;  /* 0x0000003f0900728c */ /* 0x000fc6000bf05300 */
[----:B------:R2:W-:Y:S04]  /*214a0*/  STSM.16.M88.4 [R8], R120 ;  /* 0x0000007808007844 */ /* 0x0005e80000000200 */
[----:B------:R2:W-:Y:S01]  /*214b0*/  STSM.16.M88.4 [R18], R128 ;  /* 0x0000008012007844 */ /* 0x0005e20000000200 */
[----:B------:R-:W-:Y:S01]  /*214c0*/  BAR.SYNC.DEFER_BLOCKING 0x1, 0x100 ;  /* 0x0044000000007b1d */ /* 0x000fe20000010000 */
[----:B------:R-:W-:Y:S02]  /*214d0*/  ISETP.NE.U32.AND P1, PT, RZ, UR10, PT ;  /* 0x0000000aff007c0c */ /* 0x000fe4000bf25070 */
[----:B------:R-:W-:Y:S02]  /*214e0*/  PLOP3.LUT P0, PT, PT, PT, UP0, 0x80, 0x0 ;  /* 0x000000000000781c */ /* 0x000fe40003f0f008 */
[----:B------:R-:W-:Y:S01]  /*214f0*/  ISETP.NE.AND.EX P1, PT, RZ, UR11, PT, P1 ;  /* 0x0000000bff007c0c */ /* 0x000fe2000bf25310 */
[----:B------:R-:W-:-:S02]  /*21500*/  @UP0 ULDC.64 UR8, c[0x0][0xd08] ;  /* 0x0003420000080ab9 */ /* 0x000fc40000000a00 */
[----:B------:R-:W-:Y:S01]  /*21510*/  @UP0 UIMAD.WIDE UR8, UR38, 0x4, UR8 ;  /* 0x00000004260808a5 */ /* 0x000fe2000f8e0208 */
[----:B------:R-:W-:-:S09]  /*21520*/  IMAD.U32 R9, RZ, RZ, UR4 ;  /* 0x00000004ff097e24 */ /* 0x000fd2000f8e00ff */
[----:B------:R2:W5:Y:S01]  /*21530*/  @P1 LDG.E R11, desc[UR40][R4.64] ;  /* 0x00000028040b1981 */ /* 0x000562000c1e1900 */
[----:B------:R-:W-:Y:S01]  /*21540*/  IMAD.U32 R6, RZ, RZ, UR8 ;  /* 0x00000008ff067e24 */ /* 0x000fe2000f8e00ff */
[----:B------:R-:W-:Y:S01]  /*21550*/  UISETP.NE.AND UP0, UPT, UR44, URZ, UPT ;  /* 0x0000003f2c00728c */ /* 0x000fe2000bf05270 */
[----:B------:R-:W-:Y:S01]  /*21560*/  IMAD.U32 R7, RZ, RZ, UR9 ;  /* 0x00000009ff077e24 */ /* 0x000fe2000f8e00ff */
[----:B------:R-:W-:-:S04]  /*21570*/  ULDC UR4, c[0x0][0xbd4] ;  /* 0x0002f50000047ab9 */ /* 0x000fc80000000800 */
[----:B------:R2:W5:Y:S01]  /*21580*/  @P0 LDG.E R9, desc[UR40][R6.64] ;  /* 0x0000002806090981 */ /* 0x000562000c1e1900 */
[----:B------:R-:W-:Y:S01]  /*21590*/  USEL UR4, UR44, UR4, UP0 ;  /* 0x000000042c047287 */ /* 0x000fe20008000000 */
[----:B0-----:R-:W-:Y:S11]  /*215a0*/  @P0 BRA `(.L_x_3308) ;  /* 0x0000000000100947 */ /* 0x001ff60003800000 */
[----:B------:R-:W-:Y:S05]  /*215b0*/  @!P1 BRA `(.L_x_3308) ;  /* 0x00000000000c9947 */ /* 0x000fea0003800000 */
[----:B--2---:R-:W2:Y:S04]  /*215c0*/  LDG.E R6, desc[UR40][R4.64] ;  /* 0x0000002804067981 */ /* 0x004ea8000c1e1900 */
[----:B-----5:R-:W2:Y:S02]  /*215d0*/  LDG.E R9, desc[UR40][R4.64+0x4] ;  /* 0x0000042804097981 */ /* 0x020ea4000c1e1900 */
[----:B--2---:R-:W-:-:S07]  /*215e0*/  IMAD.IADD R9, R9, 0x1, -R6 ;  /* 0x0000000109097824 */ /* 0x004fce00078e0a06 */
.L_x_3308:
[----:B--2---:R-:W2:Y:S04]  /*215f0*/  LDL R4, [R1+0x4c8] ;  /* 0x0004c80001047983 */ /* 0x004ea80000100800 */
[----:B------:R-:W3:Y:S01]  /*21600*/  LDL R6, [R1+0x4d8] ;  /* 0x0004d80001067983 */ /* 0x000ee20000100800 */
[----:B-----5:R-:W-:Y:S02]  /*21610*/  IMAD R78, R9, R20, RZ ;  /* 0x00000014094e7224 */ /* 0x020fe400078e02ff */
[----:B------:R-:W-:Y:S01]  /*21620*/  VIADD R15, R178, UR39 ;  /* 0x00000027b20f7c36 */ /* 0x000fe20008000000 */
[----:B------:R-:W-:Y:S01]  /*21630*/  ISETP.NE.AND P2, PT, R20, 0x1, PT ;  /* 0x000000011400780c */ /* 0x000fe20003f45270 */
[----:B------:R-:W-:Y:S01]  /*21640*/  UISETP.GT.AND UP1, UPT, UR4, 0x1, UPT ;  /* 0x000000010400788c */ /* 0x000fe2000bf24270 */
[----:B------:R-:W-:-:S03]  /*21650*/  UMOV UR19, 0xab8 ;  /* 0x00000ab800137882 */ /* 0x000fc60000000000 */
[----:B------:R-:W-:-:S08]  /*21660*/  USEL UR19, UR19, 0xa78, UP1 ;  /* 0x00000a7813137887 */ /* 0x000fd00008800000 */
[----:B------:R-:W0:Y:S01]  /*21670*/  @P2 LDC R5, c[0x0][0xcf0] ;  /* 0x00033c00ff052b82 */ /* 0x000e220000000800 */
[----:B------:R-:W-:Y:S01]  /*21680*/  UISETP.NE.U32.AND UP0, UPT, UR10, URZ, UPT ;  /* 0x0000003f0a00728c */ /* 0x000fe2000bf05070 */
[----:B------:R-:W-:Y:S01]  /*21690*/  UMOV UR4, URZ ;  /* 0x0000003f00047c82 */ /* 0x000fe20008000000 */
[----:B------:R-:W-:Y:S01]  /*216a0*/  USHF.R.S32.HI UR10, URZ, 0x1f, UR38 ;  /* 0x0000001f3f0a7899 */ /* 0x000fe20008011426 */
[----:B------:R-:W-:Y:S01]  /*216b0*/  @P1 R2UR UR4, R11 ;  /* 0x000000000b0412ca */ /* 0x000fe200000e0000 */
[----:B------:R-:W-:Y:S02]  /*216c0*/  UISETP.NE.AND.EX UP0, UPT, UR11, URZ, UPT, UP0 ;  /* 0x0000003f0b00728c */ /* 0x000fe4000bf05300 */
[----:B------:R-:W-:Y:S02]  /*216d0*/  USEL UR9, UR43, URZ, UP1 ;  /* 0x0000003f2b097287 */ /* 0x000fe40008800000 */
[----:B------:R-:W-:Y:S02]  /*216e0*/  USEL UR8, UR38, URZ, !UP0 ;  /* 0x0000003f26087287 */ /* 0x000fe4000c000000 */
[----:B------:R-:W-:Y:S01]  /*216f0*/  USEL UR18, UR10, URZ, !UP0 ;  /* 0x0000003f0a127287 */ /* 0x000fe2000c000000 */
[----:B------:R-:W-:-:S02]  /*21700*/  ULDC.64 UR12, c[0x0][UR19+0x220] ;  /* 0x00008800130c7abb */ /* 0x000fc40008000a00 */
[----:B------:R-:W-:Y:S01]  /*21710*/  ULDC.64 UR10, c[0x0][UR19+0x218] ;  /* 0x00008600130a7abb */ /* 0x000fe20008000a00 */
[----:B------:R-:W-:Y:S01]  /*21720*/  ULDC.64 UR14, c[0x0][UR19+0x228] ;  /* 0x00008a00130e7abb */ /* 0x000fe20008000a00 */
[----:B------:R-:W-:Y:S02]  /*21730*/  UIMAD UR13, UR13, UR8, URZ ;  /* 0x000000080d0d72a4 */ /* 0x000fe4000f8e023f */
[----:B------:R-:W-:Y:S02]  /*21740*/  UIMAD.WIDE.U32 UR16, UR10, UR37, URZ ;  /* 0x000000250a1072a5 */ /* 0x000fe4000f8e003f */
[----:B------:R-:W-:Y:S01]  /*21750*/  UIMAD UR20, UR11, UR37, URZ ;  /* 0x000000250b1472a4 */ /* 0x000fe2000f8e023f */
[----:B--2---:R-:W-:Y:S02]  /*21760*/  LOP3.LUT P0, RZ, R4, 0x3, RZ, 0xc0, !PT ;  /* 0x0000000304ff7812 */ /* 0x004fe4000780c0ff */
[----:B------:R-:W1:Y:S02]  /*21770*/  @P2 LDC R4, c[0x0][0xcec] ;  /* 0x00033b00ff042b82 */ /* 0x000e640000000800 */
[----:B------:R-:W-:-:S13]  /*21780*/  ISETP.GE.OR P3, PT, R15, R78, P0 ;  /* 0x0000004e0f00720c */ /* 0x000fda0000766670 */
[----:B------:R-:W2:Y:S01]  /*21790*/  @!P3 LDL R13, [R1+0x240] ;  /* 0x00024000010db983 */ /* 0x000ea20000100800 */
[----:B---3--:R-:W-:Y:S01]  /*217a0*/  VIADD R11, R6, UR39 ;  /* 0x00000027060b7c36 */ /* 0x008fe20008000000 */
[----:B------:R-:W-:Y:S01]  /*217b0*/  UIMAD.WIDE.U32 UR10, UR12, UR8, URZ ;  /* 0x000000080c0a72a5 */ /* 0x000fe2000f8e003f */
[----:B------:R-:W-:Y:S01]  /*217c0*/  VIADD R19, R15, 0x8 ;  /* 0x000000080f137836 */ /* 0x000fe20000000000 */
[----:B------:R-:W-:Y:S01]  /*217d0*/  UIMAD.WIDE.U32 UR22, UR14, UR9, URZ ;  /* 0x000000090e1672a5 */ /* 0x000fe2000f8e003f */
[----:B------:R-:W-:Y:S01]  /*217e0*/  IMAD.MOV.U32 R7, RZ, RZ, R11 ;  /* 0x000000ffff077224 */ /* 0x000fe200078e000b */
[----:B------:R-:W-:Y:S02]  /*217f0*/  UIMAD UR9, UR15, UR9, URZ ;  /* 0x000000090f0972a4 */ /* 0x000fe4000f8e023f */
[----:B------:R-:W-:Y:S01]  /*21800*/  UIMAD UR13, UR12, UR18, UR13 ;  /* 0x000000120c0d72a4 */ /* 0x000fe2000f8e020d */
[----:B-1----:R-:W-:Y:S01]  /*21810*/  @P2 IMAD.HI.U32 R4, R11, R4, RZ ;  /* 0x000000040b042227 */ /* 0x002fe200078e00ff */
[----:B------:R-:W-:Y:S01]  /*21820*/  UIADD3 UR16, UP0, UP2, UR10, UR16, UR4 ;  /* 0x000000100a107290 */ /* 0x000fe2000fa1e004 */
[----:B------:R-:W-:Y:S01]  /*21830*/  ISETP.GE.OR P0, PT, R19, R78, P0 ;  /* 0x0000004e1300720c */ /* 0x000fe20000706670 */
[----:B------:R-:W-:-:S02]  /*21840*/  UIADD3 UR10, UR23, UR9, URZ ;  /* 0x00000009170a7290 */ /* 0x000fc4000fffe03f */
[----:B0-----:R-:W-:Y:S01]  /*21850*/  @P2 SHF.R.U32.HI R7, RZ, R5, R4 ;  /* 0x00000005ff072219 */ /* 0x001fe20000011604 */
[----:B------:R-:W-:Y:S01]  /*21860*/  UIADD3 UR20, UR17, UR20, URZ ;  /* 0x0000001411147290 */ /* 0x000fe2000fffe03f */
[----:B------:R-:W-:Y:S01]  /*21870*/  IMAD.U32 R4, RZ, RZ, UR22 ;  /* 0x00000016ff047e24 */ /* 0x000fe2000f8e00ff */
[----:B------:R-:W-:Y:S01]  /*21880*/  UIADD3 UR9, UR11, UR13, URZ ;  /* 0x0000000d0b097290 */ /* 0x000fe2000fffe03f */
[----:B------:R-:W-:Y:S01]  /*21890*/  IMAD.U32 R5, RZ, RZ, UR23 ;  /* 0x00000017ff057e24 */ /* 0x000fe2000f8e00ff */
[----:B------:R-:W-:Y:S01]  /*218a0*/  USHF.R.S32.HI UR14, URZ, 0x1f, UR4 ;  /* 0x0000001f3f0e7899 */ /* 0x000fe20008011404 */
[----:B------:R-:W-:Y:S01]  /*218b0*/  IMAD.MOV R9, RZ, RZ, -R7 ;  /* 0x000000ffff097224 */ /* 0x000fe200078e0a07 */
[----:B------:R-:W-:Y:S01]  /*218c0*/  IADD3 R4, P1, P4, R7, UR16, R4 ;  /* 0x0000001007047c10 */ /* 0x000fe2000fc3e004 */
[----:B------:R-:W-:Y:S01]  /*218d0*/  IMAD.U32 R8, RZ, RZ, UR10 ;  /* 0x0000000aff087e24 */ /* 0x000fe2000f8e00ff */
[----:B------:R-:W-:Y:S01]  /*218e0*/  UIADD3.X UR9, UR9, UR20, UR14, UP0, UP2 ;  /* 0x0000001409097290 */ /* 0x000fe200087e440e */
[----:B------:R-:W-:Y:S01]  /*218f0*/  IMAD R9, R20, R9, R11 ;  /* 0x0000000914097224 */ /* 0x000fe200078e020b */
[----:B------:R-:W-:Y:S01]  /*21900*/  SHF.R.S32.HI R5, RZ, 0x1f, R7 ;  /* 0x0000001fff057819 */ /* 0x000fe20000011407 */
[----:B------:R-:W-:Y:S01]  /*21910*/  ULDC.64 UR10, c[0x0][UR19+0x210] ;  /* 0x00008400130a7abb */ /* 0x000fe20008000a00 */
[----:B------:R-:W-:Y:S01]  /*21920*/  ULDC.64 UR12, c[0x0][0xca8] ;  /* 0x00032a00000c7ab9 */ /* 0x000fe20000000a00 */
[----:B------:R-:W-:Y:S01]  /*21930*/  IMAD R7, R9, UR11, RZ ;  /* 0x0000000b09077c24 */ /* 0x000fe2000f8e02ff */
[----:B------:R-:W-:Y:S01]  /*21940*/  SHF.R.S32.HI R6, RZ, 0x1f, R9 ;  /* 0x0000001fff067819 */ /* 0x000fe20000011409 */
[----:B------:R-:W-:Y:S01]  /*21950*/  @!UP1 ULDC UR12, c[0x0][0xc50] ;  /* 0x00031400000c9ab9 */ /* 0x000fe20000000800 */
[----:B------:R-:W-:Y:S01]  /*21960*/  IADD3.X R5, R5, UR9, R8, P1, P4 ;  /* 0x0000000905057c10 */ /* 0x000fe20008fe8408 */
[----:B------:R-:W-:-:S02]  /*21970*/  @!UP1 ULDC UR13, c[0x0][0xc54] ;  /* 0x00031500000d9ab9 */ /* 0x000fc40000000800 */
[----:B------:R-:W-:Y:S02]  /*21980*/  IMAD R7, R6, UR10, R7 ;  /* 0x0000000a06077c24 */ /* 0x000fe4000f8e0207 */
[----:B------:R-:W-:-:S04]  /*21990*/  IMAD.WIDE.U32 R4, R9, UR10, R4 ;  /* 0x0000000a09047c25 */ /* 0x000fc8000f8e0004 */
[----:B------:R-:W-:Y:S01]  /*219a0*/  IMAD.IADD R5, R5, 0x1, R7 ;  /* 0x0000000105057824 */ /* 0x000fe200078e0207 */
[----:B------:R-:W-:-:S04]  /*219b0*/  LEA R8, P1, R4, UR12, 0x2 ;  /* 0x0000000c04087c11 */ /* 0x000fc8000f8210ff */
[----:B------:R-:W-:Y:S01]  /*219c0*/  LEA.HI.X R10, R4, UR13, R5, 0x2, P1 ;  /* 0x0000000d040a7c11 */ /* 0x000fe200088f1405 */
[----:B------:R-:W-:Y:S04]  /*219d0*/  SHFL.IDX PT, R6, R8, RZ, 0x1c1f ;  /* 0x001c1fff08067589 */ /* 0x000fe800000e0000 */
[----:B------:R-:W2:Y:S04]  /*219e0*/  SHFL.IDX PT, R7, R10, RZ, 0x1c1f ;  /* 0x001c1fff0a077589 */ /* 0x000ea800000e0000 */
[----:B--2---:R-:W-:Y:S04]  /*219f0*/  @!P3 ST.E desc[UR40][R6.64], R13 ;  /* 0x0000000d0600b985 */ /* 0x004fe8000c101928 */
[----:B------:R-:W2:Y:S04]  /*21a00*/  @!P0 LDL R9, [R1+0x244] ;  /* 0x0002440001098983 */ /* 0x000ea80000100800 */
[----:B------:R-:W-:Y:S04]  /*21a10*/  SHFL.IDX PT, R4, R8, 0x1, 0x1c1f ;  /* 0x003c1f0008047f89 */ /* 0x000fe800000e0000 */
[----:B------:R-:W2:Y:S04]  /*21a20*/  SHFL.IDX PT, R5, R10, 0x1, 0x1c1f ;  /* 0x003c1f000a057f89 */ /* 0x000ea800000e0000 */
[----:B--2---:R0:W-:Y:S01]  /*21a30*/  @!P0 ST.E desc[UR40][R4.64], R9 ;  /* 0x0000000904008985 */ /* 0x0041e2000c101928 */
[----:B------:R-:W-:-:S13]  /*21a40*/  PLOP3.LUT P0, PT, PT, PT, UP1, 0x80, 0x0 ;  /* 0x000000000000781c */ /* 0x000fda0003f0f018 */
[----:B0-----:R-:W-:Y:S05]  /*21a50*/  @P0 BRA `(.L_x_3309) ;  /* 0x0000000c00c80947 */ /* 0x001fea0003800000 */
[----:B------:R-:W-:Y:S01]  /*21a60*/  IMAD R5, R215, 0x40, R22 ;  /* 0x00000040d7057824 */ /* 0x000fe200078e0216 */
[----:B------:R-:W-:Y:S01]  /*21a70*/  ULDC.64 UR12, c[0x0][0xba0] ;  /* 0x0002e800000c7ab9 */ /* 0x000fe20000000a00 */
[----:B------:R-:W0:Y:S02]  /*21a80*/  @P2 LDC R21, c[0x0][0xcf0] ;  /* 0x00033c00ff152b82 */ /* 0x000e240000000800 */
[----:B------:R-:W-:-:S03]  /*21a90*/  IMAD.WIDE R2, R5, 0x2, R2 ;  /* 0x0000000205027825 */ /* 0x000fc600078e0202 */
[C---:B------:R-:W-:Y:S02]  /*21aa0*/  IADD3 R25, P1, R2.reuse, 0x3000, RZ ;  /* 0x0000300002197810 */ /* 0x040fe40007f3e0ff */
[C---:B------:R-:W-:Y:S02]  /*21ab0*/  IADD3 R9, P4, R2.reuse, 0x1000, RZ ;  /* 0x0000100002097810 */ /* 0x040fe40007f9e0ff */
[----:B------:R-:W-:Y:S02]  /*21ac0*/  IADD3 R13, P3, R2, 0x2000, RZ ;  /* 0x00002000020d7810 */ /* 0x000fe40007f7e0ff */
[----:B------:R-:W-:Y:S02]  /*21ad0*/  LOP3.LUT R24, R25, 0x380, RZ, 0xc0, !PT ;  /* 0x0000038019187812 */ /* 0x000fe400078ec0ff */
[----:B------:R-:W-:Y:S02]  /*21ae0*/  LOP3.LUT R8, R9, 0x380, RZ, 0xc0, !PT ;  /* 0x0000038009087812 */ /* 0x000fe400078ec0ff */
[----:B------:R-:W-:-:S02]  /*21af0*/  LOP3.LUT R12, R13, 0x380, RZ, 0xc0, !PT ;  /* 0x000003800d0c7812 */ /* 0x000fc400078ec0ff */
        /* <DEDUP_REMOVED lines=9> */
[C---:B------:R-:W-:Y:S01]  /*21b90*/  IADD3 R49, P1, R2.reuse, 0x9000, RZ ;  /* 0x0000900002317810 */ /* 0x040fe20007f3e0ff */
[----:B------:R-:W-:Y:S01]  /*21ba0*/  UIMAD UR9, UR14, UR12, URZ ;  /* 0x0000000c0e0972a4 */ /* 0x000fe2000f8e023f */
[C---:B------:R-:W-:Y:S01]  /*21bb0*/  IADD3 R29, P0, R2.reuse, 0x4000, RZ ;  /* 0x00004000021d7810 */ /* 0x040fe20007f1e0ff */
[----:B------:R-:W-:Y:S01]  /*21bc0*/  UIMAD.WIDE.U32 UR10, UR4, UR12, URZ ;  /* 0x0000000c040a72a5 */ /* 0x000fe2000f8e003f */
[C---:B------:R-:W-:Y:S01]  /*21bd0*/  IADD3 R33, P6, R2.reuse, 0x5000, RZ ;  /* 0x0000500002217810 */ /* 0x040fe20007fde0ff */
[----:B------:R-:W5:Y:S01]  /*21be0*/  LD.E.128 R8, desc[UR40][R8.64] ;  /* 0x0000002808087980 */ /* 0x000f62000c101d00 */
[----:B------:R-:W-:-:S02]  /*21bf0*/  IADD3 R37, P5, R2, 0x6000, RZ ;  /* 0x0000600002257810 */ /* 0x000fc40007fbe0ff */
[C---:B------:R-:W-:Y:S01]  /*21c00*/  IADD3 R41, P4, R2.reuse, 0x7000, RZ ;  /* 0x0000700002297810 */ /* 0x040fe20007f9e0ff */
[----:B------:R-:W5:Y:S01]  /*21c10*/  LD.E.128 R12, desc[UR40][R12.64] ;  /* 0x000000280c0c7980 */ /* 0x000f62000c101d00 */
[----:B------:R-:W-:Y:S02]  /*21c20*/  IADD3 R45, P3, R2, 0x8000, RZ ;  /* 0x00008000022d7810 */ /* 0x000fe40007f7e0ff */
[----:B------:R-:W-:Y:S01]  /*21c30*/  LOP3.LUT R48, R49, 0x380, RZ, 0xc0, !PT ;  /* 0x0000038031307812 */ /* 0x000fe200078ec0ff */
[----:B------:R-:W5:Y:S01]  /*21c40*/  LD.E.128 R24, desc[UR40][R24.64] ;  /* 0x0000002818187980 */ /* 0x000f62000c101d00 */
[----:B------:R-:W-:Y:S02]  /*21c50*/  LOP3.LUT R28, R29, 0x380, RZ, 0xc0, !PT ;  /* 0x000003801d1c7812 */ /* 0x000fe400078ec0ff */
[----:B------:R-:W-:Y:S02]  /*21c60*/  LOP3.LUT R32, R33, 0x380, RZ, 0xc0, !PT ;  /* 0x0000038021207812 */ /* 0x000fe400078ec0ff */
[----:B------:R-:W-:-:S02]  /*21c70*/  LOP3.LUT R36, R37, 0x380, RZ, 0xc0, !PT ;  /* 0x0000038025247812 */ /* 0x000fc400078ec0ff */
[----:B------:R-:W-:Y:S02]  /*21c80*/  LOP3.LUT R40, R41, 0x380, RZ, 0xc0, !PT ;  /* 0x0000038029287812 */ /* 0x000fe400078ec0ff */
[----:B------:R-:W-:Y:S02]  /*21c90*/  LOP3.LUT R44, R45, 0x380, RZ, 0xc0, !PT ;  /* 0x000003802d2c7812 */ /* 0x000fe400078ec0ff */
[----:B------:R-:W-:Y:S02]  /*21ca0*/  SHF.R.U64 R48, R48, 0x3, RZ ;  /* 0x0000000330307819 */ /* 0x000fe400000012ff */
[----:B------:R-:W-:Y:S02]  /*21cb0*/  SHF.R.U64 R28, R28, 0x3, RZ ;  /* 0x000000031c1c7819 */ /* 0x000fe400000012ff */
[----:B------:R-:W-:Y:S02]  /*21cc0*/  SHF.R.U64 R32, R32, 0x3, RZ ;  /* 0x0000000320207819 */ /* 0x000fe400000012ff */
[----:B------:R-:W-:-:S02]  /*21cd0*/  SHF.R.U64 R36, R36, 0x3, RZ ;  /* 0x0000000324247819 */ /* 0x000fc400000012ff */
[----:B------:R-:W-:Y:S02]  /*21ce0*/  SHF.R.U64 R40, R40, 0x3, RZ ;  /* 0x0000000328287819 */ /* 0x000fe400000012ff */
        /* <DEDUP_REMOVED lines=14> */
[C---:B------:R-:W-:Y:S01]  /*21dd0*/  LOP3.LUT R7, R2.reuse, 0x380, RZ, 0xc0, !PT ;  /* 0x0000038002077812 */ /* 0x040fe200078ec0ff */
[----:B------:R-:W-:Y:S01]  /*21de0*/  UIMAD UR9, UR4, UR13, UR9 ;  /* 0x0000000d040972a4 */ /* 0x000fe2000f8e0209 */
[C---:B------:R-:W-:Y:S01]  /*21df0*/  IADD3 R53, P0, R2.reuse, 0xa000, RZ ;  /* 0x0000a00002357810 */ /* 0x040fe20007f1e0ff */
[----:B------:R-:W-:Y:S01]  /*21e00*/  IMAD.X R73, RZ, RZ, R3, P1 ;  /* 0x000000ffff497224 */ /* 0x000fe200008e0603 */
[C---:B------:R-:W-:Y:S01]  /*21e10*/  IADD3 R57, P6, R2.reuse, 0xb000, RZ ;  /* 0x0000b00002397810 */ /* 0x040fe20007fde0ff */
[----:B------:R-:W-:Y:S01]  /*21e20*/  ULDC.64 UR12, c[0x0][0xbe8] ;  /* 0x0002fa00000c7ab9 */ /* 0x000fe20000000a00 */
[C---:B------:R-:W-:Y:S01]  /*21e30*/  IADD3 R61, P5, R2.reuse, 0xc000, RZ ;  /* 0x0000c000023d7810 */ /* 0x040fe20007fbe0ff */
[----:B------:R-:W5:Y:S01]  /*21e40*/  LD.E.128 R28, desc[UR40][R28.64] ;  /* 0x000000281c1c7980 */ /* 0x000f62000c101d00 */
[C---:B------:R-:W-:Y:S02]  /*21e50*/  IADD3 R65, P4, R2.reuse, 0xd000, RZ ;  /* 0x0000d00002417810 */ /* 0x040fe40007f9e0ff */
[----:B------:R-:W-:Y:S01]  /*21e60*/  IADD3 R69, P3, R2, 0xe000, RZ ;  /* 0x0000e00002457810 */ /* 0x000fe20007f7e0ff */
[----:B------:R-:W5:Y:S01]  /*21e70*/  LD.E.128 R32, desc[UR40][R32.64] ;  /* 0x0000002820207980 */ /* 0x000f62000c101d00 */
[----:B------:R-:W-:-:S02]  /*21e80*/  LOP3.LUT R4, R5, 0x380, RZ, 0xc0, !PT ;  /* 0x0000038005047812 */ /* 0x000fc400078ec0ff */
        /* <DEDUP_REMOVED lines=8> */
[----:B------:R-:W-:-:S02]  /*21f10*/  SHF.R.U64 R7, R7, 0x3, RZ ;  /* 0x0000000307077819 */ /* 0x000fc400000012ff */
        /* <DEDUP_REMOVED lines=19> */
[----:B------:R-:W-:Y:S01]  /*22050*/  UIADD3 UR11, UR11, UR9, URZ ;  /* 0x000000090b0b7290 */ /* 0x000fe2000fffe03f */
[----:B------:R1:W5:Y:S01]  /*22060*/  LD.E.128 R4, desc[UR40][R2.64] ;  /* 0x0000002802047980 */ /* 0x000362000c101d00 */
[----:B------:R-:W-:-:S03]  /*22070*/  USHF.R.S32.HI UR4, URZ, 0x1f, UR8 ;  /* 0x0000001f3f047899 */ /* 0x000fc60008011408 */
[----:B------:R-:W5:Y:S04]  /*22080*/  LD.E.128 R52, desc[UR40][R52.64] ;  /* 0x0000002834347980 */ /* 0x000f68000c101d00 */
[----:B------:R-:W5:Y:S01]  /*22090*/  LD.E.128 R56, desc[UR40][R56.64] ;  /* 0x0000002838387980 */ /* 0x000f62000c101d00 */
[----:B-1----:R-:W1:Y:S01]  /*220a0*/  @P2 LDC R3, c[0x0][0xcec] ;  /* 0x00033b00ff032b82 */ /* 0x002e620000000800 */
[----:B------:R-:W-:Y:S01]  /*220b0*/  IMAD R2, R217, 0x20, R215 ;  /* 0x00000020d9027824 */ /* 0x000fe200078e02d7 */
[----:B------:R-:W-:Y:S01]  /*220c0*/  UIMAD.WIDE.U32 UR10, UR37, UR12, UR10 ;  /* 0x0000000c250a72a5 */ /* 0x000fe2000f8e000a */
[----:B------:R-:W5:Y:S02]  /*220d0*/  LD.E.128 R60, desc[UR40][R60.64] ;  /* 0x000000283c3c7980 */ /* 0x000f64000c101d00 */
[----:B------:R-:W-:Y:S01]  /*220e0*/  VIADD R76, R2, UR39 ;  /* 0x00000027024c7c36 */ /* 0x000fe20008000000 */
[----:B------:R-:W-:Y:S01]  /*220f0*/  UIMAD UR11, UR37, UR13, UR11 ;  /* 0x0000000d250b72a4 */ /* 0x000fe2000f8e020b */
[----:B------:R-:W5:Y:S02]  /*22100*/  LD.E.128 R64, desc[UR40][R64.64] ;  /* 0x0000002840407980 */ /* 0x000f64000c101d00 */
[----:B------:R-:W-:-:S02]  /*22110*/  ULDC.64 UR12, c[0x0][0xbf0] ;  /* 0x0002fc00000c7ab9 */ /* 0x000fc40000000a00 */
[----:B------:R-:W-:Y:S01]  /*22120*/  UIMAD UR4, UR4, UR12, URZ ;  /* 0x0000000c040472a4 */ /* 0x000fe2000f8e023f */
[----:B------:R-:W-:Y:S01]  /*22130*/  IMAD.MOV.U32 R19, RZ, RZ, R76 ;  /* 0x000000ffff137224 */ /* 0x000fe200078e004c */
[----:B------:R-:W5:Y:S02]  /*22140*/  LD.E.128 R68, desc[UR40][R68.64] ;  /* 0x0000002844447980 */ /* 0x000f64000c101d00 */
[----:B------:R-:W-:Y:S02]  /*22150*/  UIMAD UR4, UR8, UR13, UR4 ;  /* 0x0000000d080472a4 */ /* 0x000fe4000f8e0204 */
[----:B------:R-:W-:Y:S01]  /*22160*/  UIMAD.WIDE.U32 UR8, UR8, UR12, UR10 ;  /* 0x0000000c080872a5 */ /* 0x000fe2000f8e000a */
[----:B------:R-:W5:Y:S02]  /*22170*/  LD.E.128 R72, desc[UR40][R72.64] ;  /* 0x0000002848487980 */ /* 0x000f64000c101d00 */
[----:B------:R-:W-:Y:S01]  /*22180*/  ULDC.64 UR10, c[0x0][0xbe0] ;  /* 0x0002f800000a7ab9 */ /* 0x000fe20000000a00 */
[----:B-1----:R-:W-:Y:S01]  /*22190*/  @P2 IMAD.HI.U32 R2, R76, R3, RZ ;  /* 0x000000034c022227 */ /* 0x002fe200078e00ff */
[----:B------:R-:W-:Y:S01]  /*221a0*/  UIADD3 UR4, UR9, UR4, URZ ;  /* 0x0000000409047290 */ /* 0x000fe2000fffe03f */
[----:B------:R-:W-:Y:S01]  /*221b0*/  @!PT LDS RZ, [RZ] ;  /* 0x00000000fffff984 */ /* 0x000fe20000000800 */
[----:B------:R-:W-:Y:S01]  /*221c0*/  @!PT LDS RZ, [RZ] ;  /* 0x00000000fffff984 */ /* 0x000fe20000000800 */
[----:B------:R-:W-:Y:S01]  /*221d0*/  @!PT LDS RZ, [RZ] ;  /* 0x00000000fffff984 */ /* 0x000fe20000000800 */
[----:B------:R-:W-:Y:S01]  /*221e0*/  @!PT LDS RZ, [RZ] ;  /* 0x00000000fffff984 */ /* 0x000fe20000000800 */
[----:B------:R1:W-:Y:S06]  /*221f0*/  MEMBAR.ALL.CTA ;  /* 0x0000000000007992 */ /* 0x0003ec0000008000 */
[----:B-1----:R-:W1:Y:S01]  /*22200*/  FENCE.VIEW.ASYNC.S ;  /* 0x00000000000073c6 */ /* 0x002e620000000000 */
[----:B0-----:R-:W-:-:S04]  /*22210*/  @P2 SHF.R.U32.HI R19, RZ, R21, R2 ;  /* 0x00000015ff132219 */ /* 0x001fc80000011602 */
[--C-:B------:R-:W-:Y:S01]  /*22220*/  SHF.R.S32.HI R18, RZ, 0x1f, R19.reuse ;  /* 0x0000001fff127819 */ /* 0x100fe20000011413 */
[----:B------:R-:W-:Y:S02]  /*22230*/  IMAD.MOV R21, RZ, RZ, -R19 ;  /* 0x000000ffff157224 */ /* 0x000fe400078e0a13 */
[----:B------:R-:W-:Y:S02]  /*22240*/  IMAD.U32 R3, RZ, RZ, UR9 ;  /* 0x00000009ff037e24 */ /* 0x000fe4000f8e00ff */
[----:B------:R-:W-:Y:S02]  /*22250*/  IMAD R18, R18, UR10, RZ ;  /* 0x0000000a12127c24 */ /* 0x000fe4000f8e02ff */
[----:B------:R-:W-:Y:S02]  /*22260*/  IMAD R21, R20, R21, R76 ;  /* 0x0000001514157224 */ /* 0x000fe400078e024c */
[----:B------:R-:W-:Y:S01]  /*22270*/  IMAD.U32 R2, RZ, RZ, UR8 ;  /* 0x00000008ff027e24 */ /* 0x000fe2000f8e00ff */
[----:B------:R-:W-:Y:S01]  /*22280*/  ULDC.64 UR8, c[0x0][0xbd8] ;  /* 0x0002f60000087ab9 */ /* 0x000fe20000000a00 */
[----:B------:R-:W-:-:S02]  /*22290*/  IMAD.U32 R3, RZ, RZ, UR4 ;  /* 0x00000004ff037e24 */ /* 0x000fc4000f8e00ff */
[C---:B------:R-:W-:Y:S01]  /*222a0*/  IMAD R77, R19.reuse, UR11, R18 ;  /* 0x0000000b134d7c24 */ /* 0x040fe2000f8e0212 */
[----:B------:R-:W-:Y:S01]  /*222b0*/  SHF.R.S32.HI R18, RZ, 0x1f, R21 ;  /* 0x0000001fff127819 */ /* 0x000fe20000011415 */
[----:B------:R-:W-:-:S04]  /*222c0*/  IMAD.WIDE.U32 R2, R19, UR10, R2 ;  /* 0x0000000a13027c25 */ /* 0x000fc8000f8e0002 */
[----:B------:R-:W-:Y:S02]  /*222d0*/  IMAD.IADD R3, R3, 0x1, R77 ;  /* 0x0000000103037824 */ /* 0x000fe400078e024d */
[----:B------:R-:W-:Y:S02]  /*222e0*/  IMAD R18, R18, UR8, RZ ;  /* 0x0000000812127c24 */ /* 0x000fe4000f8e02ff */
[----:B------:R-:W-:Y:S02]  /*222f0*/  VIADD R81, R215, UR39 ;  /* 0x00000027d7517c36 */ /* 0x000fe40008000000 */
[C---:B------:R-:W-:Y:S02]  /*22300*/  IMAD R77, R21.reuse, UR9, R18 ;  /* 0x00000009154d7c24 */ /* 0x040fe4000f8e0212 */
[----:B------:R-:W-:Y:S01]  /*22310*/  IMAD.WIDE.U32 R2, R21, UR8, R2 ;  /* 0x0000000815027c25 */ /* 0x000fe2000f8e0002 */
[----:B------:R-:W-:Y:S01]  /*22320*/  ISETP.GE.AND P2, PT, R81, R78, PT ;  /* 0x0000004e5100720c */ /* 0x000fe20003f46270 */
[----:B------:R-:W-:-:S02]  /*22330*/  ULDC.64 UR8, c[0x0][0xb80] ;  /* 0x0002e00000087ab9 */ /* 0x000fc40000000a00 */
[----:B------:R-:W-:Y:S01]  /*22340*/  VIADD R0, R0, 0x32420 ;  /* 0x0003242000007836 */ /* 0x000fe20000000000 */
[C---:B------:R-:W-:Y:S01]  /*22350*/  LEA R79, P3, R2.reuse, UR8, 0x1 ;  /* 0x00000008024f7c11 */ /* 0x040fe2000f8608ff */
[----:B------:R-:W-:Y:S02]  /*22360*/  IMAD.IADD R3, R3, 0x1, R77 ;  /* 0x0000000103037824 */ /* 0x000fe400078e024d */
[----:B------:R-:W-:Y:S01]  /*22370*/  VIADD R19, R81, 0x20 ;  /* 0x0000002051137836 */ /* 0x000fe20000000000 */
[----:B------:R-:W-:Y:S02]  /*22380*/  PRMT R0, RZ, 0x654, R0 ;  /* 0x00000654ff007816 */ /* 0x000fe40000000000 */
[----:B------:R-:W-:Y:S02]  /*22390*/  LEA.HI.X R80, R2, UR9, R3, 0x1, P3 ;  /* 0x0000000902507c11 */ /* 0x000fe400098f0c03 */
[-C--:B------:R-:W-:Y:S01]  /*223a0*/  ISETP.GE.AND P1, PT, R19, R78.reuse, PT ;  /* 0x0000004e1300720c */ /* 0x080fe20003f26270 */
[----:B------:R-:W-:Y:S01]  /*223b0*/  VIADD R19, R81, 0x40 ;  /* 0x0000004051137836 */ /* 0x000fe20000000000 */
[----:B-1----:R0:W-:Y:S01]  /*223c0*/  SYNCS.ARRIVE.TRANS64.RED.A1T0 RZ, [R0+URZ], RZ ;  /* 0x000000ff00ff79a7 */ /* 0x0021e2000810043f */
[----:B------:R1:W2:Y:S01]  /*223d0*/  SHFL.IDX PT, R76, R79, RZ, 0x181f ;  /* 0x00181fff4f4c7589 */ /* 0x0002a200000e0000 */
[----:B------:R-:W-:Y:S02]  /*223e0*/  BSSY B1, `(.L_x_3310) ;  /* 0x0000015000017945 */ /* 0x000fe40003800000 */
[----:B------:R-:W-:Y:S01]  /*223f0*/  ISETP.GE.AND P0, PT, R19, R78, PT ;  /* 0x0000004e1300720c */ /* 0x000fe20003f06270 */
[----:B0-----:R1:W0:Y:S01]  /*22400*/  SHFL.IDX PT, R0, R80, RZ, 0x181f ;  /* 0x00181fff50007589 */ /* 0x00122200000e0000 */
[----:B------:R-:W-:Y:S11]  /*22410*/  @P2 BRA `(.L_x_3311) ;  /* 0x0000000000442947 */ /* 0x000ff60003800000 */
[----:B------:R-:W-:Y:S02]  /*22420*/  ULDC UR4, c[0x0][0xbc8] ;  /* 0x0002f20000047ab9 */ /* 0x000fe40000000800 */
[----:B------:R-:W-:Y:S02]  /*22430*/  ISETP.GE.AND P5, PT, R22, UR4, PT ;  /* 0x0000000416007c0c */ /* 0x000fe4000bfa6270 */
[----:B------:R-:W-:Y:S02]  /*22440*/  ISETP.GE.AND P4, PT, R176, UR4, PT ;  /* 0x00000004b0007c0c */ /* 0x000fe4000bf86270 */
[----:B------:R-:W-:Y:S02]  /*22450*/  ISETP.GE.AND P3, PT, R23, UR4, PT ;  /* 0x0000000417007c0c */ /* 0x000fe4000bf66270 */
[----:B------:R-:W-:-:S07]  /*22460*/  ISETP.GE.AND P2, PT, R177, UR4, PT ;  /* 0x00000004b1007c0c */ /* 0x000fce000bf46270 */
[----:B--2---:R-:W-:-:S04]  /*22470*/  @!P5 LEA R2, P6, R22, R76, 0x1 ;  /* 0x0000004c1602d211 */ /* 0x004fc800078c08ff */
[----:B0-----:R-:W-:Y:S02]  /*22480*/  @!P5 LEA.HI.X R3, R22, R0, R183, 0x1, P6 ;  /* 0x000000001603d211 */ /* 0x001fe400030f0cb7 */
        /* <DEDUP_REMOVED lines=10> */
.L_x_3311:
[----:B------:R-:W-:Y:S05]  /*22530*/  BSYNC B1 ;  /* 0x0000000000017941 */ /* 0x000fea0003800000 */
.L_x_3310:
[----:B0-----:R0:W4:Y:S01]  /*22540*/  SHFL.IDX PT, R0, R80, 0x1, 0x181f ;  /* 0x00381f0050007f89 */ /* 0x00112200000e0000 */
[----:B------:R-:W-:Y:S03]  /*22550*/  BSSY B1, `(.L_x_3312) ;  /* 0x0000014000017945 */ /* 0x000fe60003800000 */
[----:B---3--:R0:W3:Y:S01]  /*22560*/  SHFL.IDX PT, R18, R79, 0x1, 0x181f ;  /* 0x00381f004f127f89 */ /* 0x0080e200000e0000 */
[----:B------:R-:W-:Y:S05]  /*22570*/  @P1 BRA `(.L_x_3313) ;  /* 0x0000000000441947 */ /* 0x000fea0003800000 */
[----:B------:R-:W-:Y:S02]  /*22580*/  ULDC UR4, c[0x0][0xbc8] ;  /* 0x0002f20000047ab9 */ /* 0x000fe40000000800 */
[----:B------:R-:W-:Y:S02]  /*22590*/  ISETP.GE.AND P4, PT, R22, UR4, PT ;  /* 0x0000000416007c0c */ /* 0x000fe4000bf86270 */
[----:B------:R-:W-:Y:S02]  /*225a0*/  ISETP.GE.AND P3, PT, R176, UR4, PT ;  /* 0x00000004b0007c0c */ /* 0x000fe4000bf66270 */
[----:B------:R-:W-:Y:S02]  /*225b0*/  ISETP.GE.AND P2, PT, R23, UR4, PT ;  /* 0x0000000417007c0c */ /* 0x000fe4000bf46270 */
[----:B------:R-:W-:-:S07]  /*225c0*/  ISETP.GE.AND P1, PT, R177, UR4, PT ;  /* 0x00000004b1007c0c */ /* 0x000fce000bf26270 */
[-C--:B---3--:R-:W-:Y:S02]  /*225d0*/  @!P4 LEA R2, P6, R22, R18.reuse, 0x1 ;  /* 0x000000121602c211 */ /* 0x088fe400078c08ff */
[----:B-----5:R-:W-:Y:S02]  /*225e0*/  @!P3 LEA R4, P5, R176, R18, 0x1 ;  /* 0x00000012b004b211 */ /* 0x020fe400078a08ff */
[----:B----4-:R-:W-:Y:S02]  /*225f0*/  @!P4 LEA.HI.X R3, R22, R0, R183, 0x1, P6 ;  /* 0x000000001603c211 */ /* 0x010fe400030f0cb7 */
        /* <DEDUP_REMOVED lines=9> */
.L_x_3313:
[----:B------:R-:W-:Y:S05]  /*22690*/  BSYNC B1 ;  /* 0x0000000000017941 */ /* 0x000fea0003800000 */
.L_x_3312:
[----:B----4-:R4:W0:Y:S01]  /*226a0*/  SHFL.IDX PT, R0, R80, 0x2, 0x181f ;  /* 0x00581f0050007f89 */ /* 0x01082200000e0000 */
[----:B------:R-:W-:Y:S03]  /*226b0*/  BSSY B1, `(.L_x_3314) ;  /* 0x0000014000017945 */ /* 0x000fe60003800000 */
[----:B---3-5:R4:W3:Y:S01]  /*226c0*/  SHFL.IDX PT, R8, R79, 0x2, 0x181f ;  /* 0x00581f004f087f89 */ /* 0x0288e200000e0000 */
[----:B------:R-:W-:Y:S05]  /*226d0*/  @P0 BRA `(.L_x_3315) ;  /* 0x0000000000440947 */ /* 0x000fea0003800000 */
[----:B------:R-:W-:Y:S02]  /*226e0*/  ULDC UR4, c[0x0][0xbc8] ;  /* 0x0002f20000047ab9 */ /* 0x000fe40000000800 */
[----:B------:R-:W-:Y:S02]  /*226f0*/  ISETP.GE.AND P3, PT, R22, UR4, PT ;  /* 0x0000000416007c0c */ /* 0x000fe4000bf66270 */
[----:B------:R-:W-:Y:S02]  /*22700*/  ISETP.GE.AND P2, PT, R176, UR4, PT ;  /* 0x00000004b0007c0c */ /* 0x000fe4000bf46270 */
[----:B------:R-:W-:Y:S02]  /*22710*/  ISETP.GE.AND P1, PT, R23, UR4, PT ;  /* 0x0000000417007c0c */ /* 0x000fe4000bf26270 */
[----:B------:R-:W-:-:S07]  /*22720*/  ISETP.GE.AND P0, PT, R177, UR4, PT ;  /* 0x00000004b1007c0c */ /* 0x000fce000bf06270 */
[-C--:B---3--:R-:W-:Y:S02]  /*22730*/  @!P3 LEA R2, P6, R22, R8.reuse, 0x1 ;  /* 0x000000081602b211 */ /* 0x088fe400078c08ff */
        /* <DEDUP_REMOVED lines=11> */
.L_x_3315:
[----:B------:R-:W-:Y:S05]  /*227f0*/  BSYNC B1 ;  /* 0x0000000000017941 */ /* 0x000fea0003800000 */
.L_x_3314:
[----:B0-----:R-:W-:Y:S01]  /*22800*/  VIADD R3, R81, 0x60 ;  /* 0x0000006051037836 */ /* 0x001fe20000000000 */
[----:B-1--4-:R-:W0:Y:S04]  /*22810*/  SHFL.IDX PT, R80, R80, 0x3, 0x181f ;  /* 0x00781f0050507f89 */ /* 0x012e2800000e0000 */
[----:B------:R-:W-:Y:S01]  /*22820*/  ISETP.GE.AND P0, PT, R3, R78, PT ;  /* 0x0000004e0300720c */ /* 0x000fe20003f06270 */
[----:B------:R-:W1:-:S12]  /*22830*/  SHFL.IDX PT, R79, R79, 0x3, 0x181f ;  /* 0x00781f004f4f7f89 */ /* 0x000e5800000e0000 */
[----:B------:R-:W-:Y:S05]  /*22840*/  @P0 BRA `(.L_x_3316) ;  /* 0x00000028001c0947 */ /* 0x000fea0003800000 */
[----:B------:R-:W-:Y:S02]  /*22850*/  ULDC UR4, c[0x0][0xbc8] ;  /* 0x0002f20000047ab9 */ /* 0x000fe40000000800 */
[----:B------:R-:W-:Y:S02]  /*22860*/  ISETP.GE.AND P3, PT, R22, UR4, PT ;  /* 0x0000000416007c0c */ /* 0x000fe4000bf66270 */
[----:B------:R-:W-:Y:S02]  /*22870*/  ISETP.GE.AND P4, PT, R176, UR4, PT ;  /* 0x00000004b0007c0c */ /* 0x000fe4000bf86270 */
[----:B------:R-:W-:-:S09]  /*22880*/  ISETP.GE.AND P5, PT, R23, UR4, PT ;  /* 0x0000000417007c0c */ /* 0x000fd2000bfa6270 */
[-C--:B-1----:R-:W-:Y:S02]  /*22890*/  @!P3 LEA R2, P0, R22, R79.reuse, 0x1 ;  /* 0x0000004f1602b211 */ /* 0x082fe400078008ff */
[-C--:B------:R-:W-:Y:S02]  /*228a0*/  @!P4 LEA R4, P1, R176, R79.reuse, 0x1 ;  /* 0x0000004fb004c211 */ /* 0x080fe400078208ff */
[C---:B------:R-:W-:Y:S02]  /*228b0*/  @!P5 LEA R6, P2, R23.reuse, R79, 0x1 ;  /* 0x0000004f1706d211 */ /* 0x040fe400078408ff */
        /* <DEDUP_REMOVED lines=12> */
.L_x_3309:
[----:B------:R0:W5:Y:S01]  /*22980*/  LDL R40, [R1+0x4bc] ;  /* 0x0004bc0001287983 */ /* 0x0001620000100800 */
[----:B------:R-:W-:Y:S01]  /*22990*/  ULDC.64 UR12, c[0x0][0xc08] ;  /* 0x00030200000c7ab9 */ /* 0x000fe20000000a00 */
[----:B------:R-:W1:Y:S02]  /*229a0*/  @P2 LDC R2, c[0x0][0xcec] ;  /* 0x00033b00ff022b82 */ /* 0x000e640000000800 */
[----:B------:R0:W5:Y:S04]  /*229b0*/  LDL R39, [R1+0x4b8] ;  /* 0x0004b80001277983 */ /* 0x0001680000100800 */
        /* <DEDUP_REMOVED lines=15> */
[----:B------:R0:W5:Y:S01]  /*22ab0*/  LDL R21, [R1+0x474] ;  /* 0x0004740001157983 */ /* 0x0001620000100800 */
[----:B------:R-:W-:Y:S01]  /*22ac0*/  UIMAD UR9, UR14, UR12, URZ ;  /* 0x0000000c0e0972a4 */ /* 0x000fe2000f8e023f */
[----:B------:R-:W2:Y:S01]  /*22ad0*/  @P2 LDC R3, c[0x0][0xcf0] ;  /* 0x00033c00ff032b82 */ /* 0x000ea20000000800 */
[----:B------:R-:W-:Y:S01]  /*22ae0*/  UIMAD.WIDE.U32 UR10, UR4, UR12, URZ ;  /* 0x0000000c040a72a5 */ /* 0x000fe2000f8e003f */
[----:B-1----:R-:W-:Y:S01]  /*22af0*/  @P2 IMAD.HI.U32 R2, R11, R2, RZ ;  /* 0x000000020b022227 */ /* 0x002fe200078e00ff */
[----:B------:R-:W-:Y:S01]  /*22b00*/  UIMAD UR9, UR4, UR13, UR9 ;  /* 0x0000000d040972a4 */ /* 0x000fe2000f8e0209 */
[----:B------:R-:W-:Y:S01]  /*22b10*/  ISETP.GE.AND P0, PT, R15, R78, PT ;  /* 0x0000004e0f00720c */ /* 0x000fe20003f06270 */
[----:B------:R-:W-:Y:S01]  /*22b20*/  USHF.R.S32.HI UR4, URZ, 0x1f, UR8 ;  /* 0x0000001f3f047899 */ /* 0x000fe20008011408 */
[----:B------:R-:W-:Y:S01]  /*22b30*/  IMAD.MOV.U32 R5, RZ, RZ, R11 ;  /* 0x000000ffff057224 */ /* 0x000fe200078e000b */
[----:B------:R-:W-:Y:S01]  /*22b40*/  UIADD3 UR11, UR11, UR9, URZ ;  /* 0x000000090b0b7290 */ /* 0x000fe2000fffe03f */
[----:B------:R-:W-:Y:S01]  /*22b50*/  BSSY B1, `(.L_x_3317) ;  /* 0x00000c7000017945 */ /* 0x000fe20003800000 */
[----:B------:R-:W-:-:S02]  /*22b60*/  ULDC.64 UR12, c[0x0][0xc38] ;  /* 0x00030e00000c7ab9 */ /* 0x000fc40000000a00 */
[----:B------:R-:W-:-:S04]  /*22b70*/  UIMAD.WIDE.U32 UR10, UR37, UR12, UR10 ;  /* 0x0000000c250a72a5 */ /* 0x000fc8000f8e000a */
[----:B------:R-:W-:-:S03]  /*22b80*/  UIMAD UR11, UR37, UR13, UR11 ;  /* 0x0000000d250b72a4 */ /* 0x000fc6000f8e020b */
[----:B------:R-:W-:Y:S02]  /*22b90*/  ULDC.64 UR12, c[0x0][0xc40] ;  /* 0x00031000000c7ab9 */ /* 0x000fe40000000a00 */
[----:B------:R-:W-:-:S04]  /*22ba0*/  UIMAD UR4, UR4, UR12, URZ ;  /* 0x0000000c040472a4 */ /* 0x000fc8000f8e023f */
[----:B------:R-:W-:Y:S01]  /*22bb0*/  UIMAD UR4, UR8, UR13, UR4 ;  /* 0x0000000d080472a4 */ /* 0x000fe2000f8e0204 */
[----:B--2---:R-:W-:Y:S01]  /*22bc0*/  @P2 SHF.R.U32.HI R5, RZ, R3, R2 ;  /* 0x00000003ff052219 */ /* 0x004fe20000011602 */
[----:B------:R-:W-:-:S03]  /*22bd0*/  UIMAD.WIDE.U32 UR8, UR8, UR12, UR10 ;  /* 0x0000000c080872a5 */ /* 0x000fc6000f8e000a */
[----:B------:R-:W-:Y:S01]  /*22be0*/  ULDC.64 UR10, c[0x0][0xc48] ;  /* 0x00031200000a7ab9 */ /* 0x000fe20000000a00 */
[----:B------:R-:W-:Y:S01]  /*22bf0*/  UIADD3 UR9, UR9, UR4, URZ ;  /* 0x0000000409097290 */ /* 0x000fe2000fffe03f */
[--C-:B------:R-:W-:Y:S01]  /*22c00*/  SHF.R.S32.HI R2, RZ, 0x1f, R5.reuse ;  /* 0x0000001fff027819 */ /* 0x100fe20000011405 */
[----:B------:R-:W-:Y:S02]  /*22c10*/  IMAD.MOV R7, RZ, RZ, -R5 ;  /* 0x000000ffff077224 */ /* 0x000fe400078e0a05 */
[----:B------:R-:W-:Y:S02]  /*22c20*/  UIMAD.WIDE.U32 UR8, UR43, UR10, UR8 ;  /* 0x0000000a2b0872a5 */ /* 0x000fe4000f8e0008 */
[----:B------:R-:W-:Y:S02]  /*22c30*/  IMAD R7, R20, R7, R11 ;  /* 0x0000000714077224 */ /* 0x000fe400078e020b */
[----:B------:R-:W-:Y:S02]  /*22c40*/  UIMAD UR43, UR43, UR11, UR9 ;  /* 0x0000000b2b2b72a4 */ /* 0x000fe4000f8e0209 */
[----:B------:R-:W-:Y:S01]  /*22c50*/  IMAD.U32 R3, RZ, RZ, UR9 ;  /* 0x00000009ff037e24 */ /* 0x000fe2000f8e00ff */
[----:B------:R-:W-:-:S02]  /*22c60*/  ULDC.64 UR10, c[0x0][0xc30] ;  /* 0x00030c00000a7ab9 */ /* 0x000fc40000000a00 */
[----:B------:R-:W-:Y:S02]  /*22c70*/  IMAD R4, R2, UR10, RZ ;  /* 0x0000000a02047c24 */ /* 0x000fe4000f8e02ff */
        /* <DEDUP_REMOVED lines=11> */
[----:B------:R-:W-:Y:S01]  /*22d30*/  VIADD R4, R0, 0x32420 ;  /* 0x0003242000047836 */ /* 0x000fe20000000000 */
[----:B------:R-:W-:Y:S01]  /*22d40*/  LEA R0, P1, R2, UR8, 0x2 ;  /* 0x0000000802007c11 */ /* 0x000fe2000f8210ff */
[----:B------:R-:W-:-:S03]  /*22d50*/  IMAD.IADD R3, R3, 0x1, R5 ;  /* 0x0000000103037824 */ /* 0x000fc600078e0205 */
[----:B------:R-:W-:Y:S01]  /*22d60*/  PRMT R4, RZ, 0x654, R4 ;  /* 0x00000654ff047816 */ /* 0x000fe20000000004 */
[----:B------:R0:W1:Y:S01]  /*22d70*/  SHFL.IDX PT, R8, R0, RZ, 0x1c1f ;  /* 0x001c1fff00087589 */ /* 0x00006200000e0000 */
[----:B------:R-:W-:Y:S02]  /*22d80*/  LEA.HI.X R18, R2, UR9, R3, 0x2, P1 ;  /* 0x0000000902127c11 */ /* 0x000fe400088f1403 */
[----:B------:R0:W-:Y:S03]  /*22d90*/  SYNCS.ARRIVE.TRANS64.RED.A1T0 RZ, [R4+URZ], RZ ;  /* 0x000000ff04ff79a7 */ /* 0x0001e6000810043f */
[----:B------:R0:W2:Y:S01]  /*22da0*/  SHFL.IDX PT, R9, R18, RZ, 0x1c1f ;  /* 0x001c1fff12097589 */ /* 0x0000a200000e0000 */
[----:B------:R-:W-:Y:S05]  /*22db0*/  @P0 BRA `(.L_x_3318) ;  /* 0x0000000800800947 */ /* 0x000fea0003800000 */
[----:B------:R-:W-:Y:S02]  /*22dc0*/  ULDC UR4, c[0x0][0xbc8] ;  /* 0x0002f20000047ab9 */ /* 0x000fe40000000800 */
[----:B------:R-:W-:-:S13]  /*22dd0*/  ISETP.GE.AND P0, PT, R179, UR4, PT ;  /* 0x00000004b3007c0c */ /* 0x000fda000bf06270 */
[----:B------:R-:W3:Y:S01]  /*22de0*/  @!P0 LDL.64 R14, [R1+0x270] ;  /* 0x00027000010e8983 */ /* 0x000ee20000100a00 */
[----:B------:R-:W-:Y:S01]  /*22df0*/  ISETP.GE.AND P1, PT, R212, UR4, PT ;  /* 0x00000004d4007c0c */ /* 0x000fe2000bf26270 */
[----:B-12---:R-:W-:-:S05]  /*22e00*/  @!P0 IMAD.WIDE R2, R179, 0x4, R8 ;  /* 0x00000004b3028825 */ /* 0x006fca00078e0208 */
[----:B---3--:R1:W-:Y:S07]  /*22e10*/  @!P0 ST.E.64 desc[UR40][R2.64], R14 ;  /* 0x0000000e02008985 */ /* 0x0083ee000c101b28 */
[----:B0-----:R-:W2:Y:S01]  /*22e20*/  @!P1 LDL.64 R4, [R1+0x280] ;  /* 0x0002800001049983 */ /* 0x001ea20000100a00 */
[----:B------:R-:W-:Y:S02]  /*22e30*/  ISETP.GE.AND P0, PT, R211, UR4, PT ;  /* 0x00000004d3007c0c */ /* 0x000fe4000bf06270 */
[----:B------:R-:W-:-:S04]  /*22e40*/  @!P1 LEA R10, P2, R212, R8, 0x2 ;  /* 0x00000008d40a9211 */ /* 0x000fc800078410ff */
[----:B-----5:R-:W-:-:S05]  /*22e50*/  @!P1 LEA.HI.X R11, R212, R9, R40, 0x2, P2 ;  /* 0x00000009d40b9211 */ /* 0x020fca00010f1428 */
[----:B--2---:R0:W-:Y:S04]  /*22e60*/  @!P1 ST.E.64 desc[UR40][R10.64], R4 ;  /* 0x000000040a009985 */ /* 0x0041e8000c101b28 */
[----:B------:R-:W2:Y:S01]  /*22e70*/  @!P0 LDL.64 R6, [R1+0x290] ;  /* 0x0002900001068983 */ /* 0x000ea20000100a00 */
[----:B------:R-:W-:Y:S02]  /*22e80*/  ISETP.GE.AND P1, PT, R210, UR4, PT ;  /* 0x00000004d2007c0c */ /* 0x000fe4000bf26270 */
[----:B------:R-:W-:-:S04]  /*22e90*/  @!P0 LEA R12, P2, R211, R8, 0x2 ;  /* 0x00000008d30c8211 */ /* 0x000fc800078410ff */
[----:B------:R-:W-:-:S05]  /*22ea0*/  @!P0 LEA.HI.X R13, R211, R9, R39, 0x2, P2 ;  /* 0x00000009d30d8211 */ /* 0x000fca00010f1427 */
[----:B--2---:R2:W-:Y:S04]  /*22eb0*/  @!P0 ST.E.64 desc[UR40][R12.64], R6 ;  /* 0x000000060c008985 */ /* 0x0045e8000c101b28 */
[----:B-1----:R-:W3:Y:S01]  /*22ec0*/  @!P1 LDL.64 R2, [R1+0x2a0] ;  /* 0x0002a00001029983 */ /* 0x002ee20000100a00 */
[----:B------:R-:W-:Y:S02]  /*22ed0*/  ISETP.GE.AND P0, PT, R209, UR4, PT ;  /* 0x00000004d1007c0c */ /* 0x000fe4000bf06270 */
[----:B------:R-:W-:-:S04]  /*22ee0*/  @!P1 LEA R14, P2, R210, R8, 0x2 ;  /* 0x00000008d20e9211 */ /* 0x000fc800078410ff */
[----:B------:R-:W-:-:S05]  /*22ef0*/  @!P1 LEA.HI.X R15, R210, R9, R38, 0x2, P2 ;  /* 0x00000009d20f9211 */ /* 0x000fca00010f1426 */
[----:B---3--:R1:W-:Y:S04]  /*22f00*/  @!P1 ST.E.64 desc[UR40][R14.64], R2 ;  /* 0x000000020e009985 */ /* 0x0083e8000c101b28 */
[----:B0-----:R-:W3:Y:S01]  /*22f10*/  @!P0 LDL.64 R4, [R1+0x2b0] ;  /* 0x0002b00001048983 */ /* 0x001ee20000100a00 */
[----:B------:R-:W-:Y:S02]  /*22f20*/  ISETP.GE.AND P1, PT, R208, UR4, PT ;  /* 0x00000004d0007c0c */ /* 0x000fe4000bf26270 */
[----:B------:R-:W-:-:S04]  /*22f30*/  @!P0 LEA R10, P2, R209, R8, 0x2 ;  /* 0x00000008d10a8211 */ /* 0x000fc800078410ff */
[----:B------:R-:W-:-:S05]  /*22f40*/  @!P0 LEA.HI.X R11, R209, R9, R37, 0x2, P2 ;  /* 0x00000009d10b8211 */ /* 0x000fca00010f1425 */
[----:B---3--:R0:W-:Y:S04]  /*22f50*/  @!P0 ST.E.64 desc[UR40][R10.64], R4 ;  /* 0x000000040a008985 */ /* 0x0081e8000c101b28 */
[----:B--2---:R-:W2:Y:S01]  /*22f60*/  @!P1 LDL.64 R6, [R1+0x2c0] ;  /* 0x0002c00001069983 */ /* 0x004ea20000100a00 */
        /* <DEDUP_REMOVED lines=124> */
[----:B-1----:R-:W2:Y:S01]  /*23730*/  @!P0 LDL.64 R2, [R1+0x450] ;  /* 0x0004500001028983 */ /* 0x002ea20000100a00 */
[----:B------:R-:W-:Y:S02]  /*23740*/  ISETP.GE.AND P1, PT, R213, UR4, PT ;  /* 0x00000004d5007c0c */ /* 0x000fe4000bf26270 */
[----:B------:R-:W-:-:S04]  /*23750*/  @!P0 LEA R14, P2, R214, R8, 0x2 ;  /* 0x00000008d60e8211 */ /* 0x000fc800078410ff */
[----:B------:R-:W-:-:S05]  /*23760*/  @!P0 LEA.HI.X R15, R214, R9, R219, 0x2, P2 ;  /* 0x00000009d60f8211 */ /* 0x000fca00010f14db */
[----:B--2---:R3:W-:Y:S04]  /*23770*/  @!P0 ST.E.64 desc[UR40][R14.64], R2 ;  /* 0x000000020e008985 */ /* 0x0047e8000c101b28 */
[----:B0-----:R-:W2:Y:S01]  /*23780*/  @!P1 LDL.64 R4, [R1+0x460] ;  /* 0x0004600001049983 */ /* 0x001ea20000100a00 */
[----:B------:R-:W-:-:S04]  /*23790*/  @!P1 LEA R8, P0, R213, R8, 0x2 ;  /* 0x00000008d5089211 */ /* 0x000fc800078010ff */
[----:B------:R-:W-:-:S05]  /*237a0*/  @!P1 LEA.HI.X R9, R213, R9, R218, 0x2, P0 ;  /* 0x00000009d5099211 */ /* 0x000fca00000f14da */
[----:B--2---:R3:W-:Y:S04]  /*237b0*/  @!P1 ST.E.64 desc[UR40][R8.64], R4 ;  /* 0x0000000408009985 */ /* 0x0047e8000c101b28 */
.L_x_3318:
[----:B------:R-:W-:Y:S05]  /*237c0*/  BSYNC B1 ;  /* 0x0000000000017941 */ /* 0x000fea0003800000 */
.L_x_3317:
[----:B------:R-:W-:Y:S01]  /*237d0*/  ISETP.GE.AND P0, PT, R19, R78, PT ;  /* 0x0000004e1300720c */ /* 0x000fe20003f06270 */
[----:B--23--:R4:W2:Y:S04]  /*237e0*/  SHFL.IDX PT, R9, R18, 0x1, 0x1c1f ;  /* 0x003c1f0012097f89 */ /* 0x00c8a800000e0000 */
[----:B-1----:R4:W1:Y:S08]  /*237f0*/  SHFL.IDX PT, R8, R0, 0x1, 0x1c1f ;  /* 0x003c1f0000087f89 */ /* 0x00287000000e0000 */
[----:B----4-:R-:W-:Y:S05]  /*23800*/  @P0 BRA `(.L_x_3316) ;  /* 0x00000018002c0947 */ /* 0x010fea0003800000 */
[----:B0-----:R-:W0:Y:S02]  /*23810*/  LDC R0, c[0x0][0xbc8] ;  /* 0x0002f200ff007b82 */ /* 0x001e240000000800 */
[----:B0-----:R-:W-:-:S13]  /*23820*/  ISETP.GE.AND P0, PT, R179, R0, PT ;  /* 0x00000000b300720c */ /* 0x001fda0003f06270 */
[----:B------:R-:W3:Y:S01]  /*23830*/  @!P0 LDL.64 R14, [R1+0x278] ;  /* 0x00027800010e8983 */ /* 0x000ee20000100a00 */
[-C--:B------:R-:W-:Y:S01]  /*23840*/  ISETP.GE.AND P1, PT, R212, R0.reuse, PT ;  /* 0x00000000d400720c */ /* 0x080fe20003f26270 */
[----:B-12---:R-:W-:Y:S01]  /*23850*/  @!P0 IMAD.WIDE R2, R179, 0x4, R8 ;  /* 0x00000004b3028825 */ /* 0x006fe200078e0208 */
[----:B------:R-:W-:-:S04]  /*23860*/  ISETP.GE.AND P2, PT, R211, R0, PT ;  /* 0x00000000d300720c */ /* 0x000fc80003f46270 */
[----:B---3--:R0:W-:Y:S07]  /*23870*/  @!P0 ST.E.64 desc[UR40][R2.64], R14 ;  /* 0x0000000e02008985 */ /* 0x0081ee000c101b28 */
[----:B------:R-:W2:Y:S01]  /*23880*/  @!P1 LDL.64 R4, [R1+0x288] ;  /* 0x0002880001049983 */ /* 0x000ea20000100a00 */
[----:B------:R-:W-:-:S04]  /*23890*/  @!P1 LEA R10, P0, R212, R8, 0x2 ;  /* 0x00000008d40a9211 */ /* 0x000fc800078010ff */
[----:B-----5:R-:W-:Y:S02]  /*238a0*/  @!P1 LEA.HI.X R11, R212, R9, R40, 0x2, P0 ;  /* 0x00000009d40b9211 */ /* 0x020fe400000f1428 */
[----:B------:R-:W-:-:S03]  /*238b0*/  @!P2 LEA R12, P0, R211, R8, 0x2 ;  /* 0x00000008d30ca211 */ /* 0x000fc600078010ff */
[----:B--2---:R1:W-:Y:S04]  /*238c0*/  @!P1 ST.E.64 desc[UR40][R10.64], R4 ;  /* 0x000000040a009985 */ /* 0x0043e8000c101b28 */
[----:B------:R-:W2:Y:S01]  /*238d0*/  @!P2 LDL.64 R6, [R1+0x298] ;  /* 0x000298000106a983 */ /* 0x000ea20000100a00 */
[----:B------:R-:W-:Y:S02]  /*238e0*/  ISETP.GE.AND P1, PT, R210, R0, PT ;  /* 0x00000000d200720c */ /* 0x000fe40003f26270 */
[----:B------:R-:W-:-:S05]  /*238f0*/  @!P2 LEA.HI.X R13, R211, R9, R39, 0x2, P0 ;  /* 0x00000009d30da211 */ /* 0x000fca00000f1427 */
[----:B--2---:R2:W-:Y:S06]  /*23900*/  @!P2 ST.E.64 desc[UR40][R12.64], R6 ;  /* 0x000000060c00a985 */ /* 0x0045ec000c101b28 */
[----:B0-----:R-:W3:Y:S01]  /*23910*/  @!P1 LDL.64 R2, [R1+0x2a8] ;  /* 0x0002a80001029983 */ /* 0x001ee20000100a00 */
[----:B------:R-:W-:Y:S02]  /*23920*/  ISETP.GE.AND P2, PT, R209, R0, PT ;  /* 0x00000000d100720c */ /* 0x000fe40003f46270 */
[----:B------:R-:W-:-:S04]  /*23930*/  @!P1 LEA R14, P0, R210, R8, 0x2 ;  /* 0x00000008d20e9211 */ /* 0x000fc800078010ff */
[----:B------:R-:W-:-:S05]  /*23940*/  @!P1 LEA.HI.X R15, R210, R9, R38, 0x2, P0 ;  /* 0x00000009d20f9211 */ /* 0x000fca00000f1426 */
[----:B---3--:R0:W-:Y:S04]  /*23950*/  @!P1 ST.E.64 desc[UR40][R14.64], R2 ;  /* 0x000000020e009985 */ /* 0x0081e8000c101b28 */
[----:B-1----:R-:W3:Y:S01]  /*23960*/  @!P2 LDL.64 R4, [R1+0x2b8] ;  /* 0x0002b8000104a983 */ /* 0x002ee20000100a00 */
[----:B------:R-:W-:Y:S02]  /*23970*/  ISETP.GE.AND P1, PT, R208, R0, PT ;  /* 0x00000000d000720c */ /* 0x000fe40003f26270 */
[----:B------:R-:W-:-:S04]  /*23980*/  @!P2 LEA R10, P0, R209, R8, 0x2 ;  /* 0x00000008d10aa211 */ /* 0x000fc800078010ff */
[----:B------:R-:W-:-:S05]  /*23990*/  @!P2 LEA.HI.X R11, R209, R9, R37, 0x2, P0 ;  /* 0x00000009d10ba211 */ /* 0x000fca00000f1425 */
[----:B---3--:R1:W-:Y:S04]  /*239a0*/  @!P2 ST.E.64 desc[UR40][R10.64], R4 ;  /* 0x000000040a00a985 */ /* 0x0083e8000c101b28 */
[----:B--2---:R-:W2:Y:S01]  /*239b0*/  @!P1 LDL.64 R6, [R1+0x2c8] ;  /* 0x0002c80001069983 */ /* 0x004ea20000100a00 */
[----:B------:R-:W-:Y:S02]  /*239c0*/  ISETP.GE.AND P2, PT, R207, R0, PT ;  /* 0x00000000cf00720c */ /* 0x000fe40003f46270 */
[----:B------:R-:W-:-:S04]  /*239d0*/  @!P1 LEA R12, P0, R208, R8, 0x2 ;  /* 0x00000008d00c9211 */ /* 0x000fc800078010ff */
[----:B------:R-:W-:-:S05]  /*239e0*/  @!P1 LEA.HI.X R13, R208, R9, R36, 0x2, P0 ;  /* 0x00000009d00d9211 */ /* 0x000fca00000f1424 */
[----:B--2---:R2:W-:Y:S04]  /*239f0*/  @!P1 ST.E.64 desc[UR40][R12.64], R6 ;  /* 0x000000060c009985 */ /* 0x0045e8000c101b28 */
        /* <DEDUP_REMOVED lines=113> */
[----:B------:R-:W-:-:S07]  /*24110*/  @!P2 LEA.HI.X R11, R185, R9, R221, 0x2, P0 ;  /* 0x00000009b90ba211 */ /* 0x000fce00000f14dd */
[C---:B--2---:R-:W-:Y:S01]  /*24120*/  @!P1 LEA R12, P0, R184.reuse, R8, 0x2 ;  /* 0x00000008b80c9211 */ /* 0x044fe200078010ff */
[----:B---3--:R0:W-:Y:S04]  /*24130*/  @!P2 ST.E.64 desc[UR40][R10.64], R4 ;  /* 0x000000040a00a985 */ /* 0x0081e8000c101b28 */
[----:B------:R-:W2:Y:S01]  /*24140*/  @!P1 LDL.64 R6, [R1+0x448] ;  /* 0x0004480001069983 */ /* 0x000ea20000100a00 */
[----:B------:R-:W-:Y:S01]  /*24150*/  @!P1 LEA.HI.X R13, R184, R9, R220, 0x2, P0 ;  /* 0x00000009b80d9211 */ /* 0x000fe200000f14dc */
[----:B------:R-:W-:Y:S01]  /*24160*/  BSSY B1, `(.L_x_3319) ;  /* 0x0000009000017945 */ /* 0x000fe20003800000 */
[----:B------:R-:W-:-:S03]  /*24170*/  ISETP.GE.AND P0, PT, R214, R0, PT ;  /* 0x00000000d600720c */ /* 0x000fc60003f06270 */
[----:B--2---:R0:W-:Y:S01]  /*24180*/  @!P1 ST.E.64 desc[UR40][R12.64], R6 ;  /* 0x000000060c009985 */ /* 0x0041e2000c101b28 */
[----:B------:R-:W-:-:S09]  /*24190*/  ISETP.GE.AND P1, PT, R213, R0, PT ;  /* 0x00000000d500720c */ /* 0x000fd20003f26270 */
[----:B------:R-:W-:Y:S05]  /*241a0*/  @P0 BRA `(.L_x_3320) ;  /* 0x0000000000100947 */ /* 0x000fea0003800000 */
[----:B0-----:R-:W2:Y:S01]  /*241b0*/  LDL.64 R4, [R1+0x458] ;  /* 0x0004580001047983 */ /* 0x001ea20000100a00 */
[----:B------:R-:W-:-:S04]  /*241c0*/  LEA R2, P0, R214, R8, 0x2 ;  /* 0x00000008d6027211 */ /* 0x000fc800078010ff */
[----:B------:R-:W-:-:S05]  /*241d0*/  LEA.HI.X R3, R214, R9, R219, 0x2, P0 ;  /* 0x00000009d6037211 */ /* 0x000fca00000f14db */
[----:B--2---:R1:W-:Y:S04]  /*241e0*/  ST.E.64 desc[UR40][R2.64], R4 ;  /* 0x0000000402007985 */ /* 0x0043e8000c101b28 */
.L_x_3320:
[----:B------:R-:W-:Y:S05]  /*241f0*/  BSYNC B1 ;  /* 0x0000000000017941 */ /* 0x000fea0003800000 */
.L_x_3319:
[----:B------:R-:W-:Y:S05]  /*24200*/  @P1 BRA `(.L_x_3316) ;  /* 0x0000000c00ac1947 */ /* 0x000fea0003800000 */
[----:B01----:R-:W2:Y:S01]  /*24210*/  LDL.64 R4, [R1+0x468] ;  /* 0x0004680001047983 */ /* 0x003ea20000100a00 */
[----:B------:R-:W-:-:S04]  /*24220*/  LEA R2, P0, R213, R8, 0x2 ;  /* 0x00000008d5027211 */ /* 0x000fc800078010ff */
[----:B------:R-:W-:-:S05]  /*24230*/  LEA.HI.X R3, R213, R9, R218, 0x2, P0 ;  /* 0x00000009d5037211 */ /* 0x000fca00000f14da */
[----:B--2---:R4:W-:Y:S01]  /*24240*/  ST.E.64 desc[UR40][R2.64], R4 ;  /* 0x0000000402007985 */ /* 0x0049e2000c101b28 */
[----:B------:R-:W-:Y:S05]  /*24250*/  BRA `(.L_x_3316) ;  /* 0x0000000c00987947 */ /* 0x000fea0003800000 */
.L_x_3307:
        /* <DEDUP_REMOVED lines=9> */
[----:B------:R-:W-:Y:S01]  /*242f0*/  UISETP.NE.U32.AND UP1, UPT, UR8, URZ, UPT ;  /* 0x0000003f0800728c */ /* 0x000fe2000bf25070 */
[----:B------:R-:W-:Y:S02]  /*24300*/  ULDC UR4, c[0x0][0xb88] ;  /* 0x0002e20000047ab9 */ /* 0x000fe40000000800 */
[----:B------:R-:W2:Y:S01]  /*24310*/  @P1 LDG.E R6, desc[UR40][R2.64] ;  /* 0x0000002802061981 */ /* 0x000ea2000c1e1900 */
[----:B------:R-:W-:Y:S01]  /*24320*/  UISETP.NE.AND.EX UP1, UPT, UR9, URZ, UPT, UP1 ;  /* 0x0000003f0900728c */ /* 0x000fe2000bf25310 */
[----:B------:R-:W-:-:S05]  /*24330*/  IMAD.U32 R0, RZ, RZ, UR4 ;  /* 0x00000004ff007e24 */ /* 0x000fca000f8e00ff */
[----:B------:R-:W-:-:S05]  /*24340*/  PLOP3.LUT P2, PT, PT, PT, UP1, 0x80, 0x0 ;  /* 0x000000000000781c */ /* 0x000fca0003f4f018 */
[----:B------:R-:W-:Y:S02]  /*24350*/  @UP1 ULDC.64 UR8, c[0x0][0xd08] ;  /* 0x0003420000081ab9 */ /* 0x000fe40000000a00 */
[----:B------:R-:W-:-:S06]  /*24360*/  @UP1 UIMAD.WIDE UR8, UR38, 0x4, UR8 ;  /* 0x00000004260818a5 */ /* 0x000fcc000f8e0208 */
[----:B------:R-:W-:Y:S02]  /*24370*/  IMAD.U32 R4, RZ, RZ, UR8 ;  /* 0x00000008ff047e24 */ /* 0x000fe4000f8e00ff */
[----:B------:R-:W-:-:S05]  /*24380*/  IMAD.U32 R5, RZ, RZ, UR9 ;  /* 0x00000009ff057e24 */ /* 0x000fca000f8e00ff */
[----:B------:R0:W5:Y:S01]  /*24390*/  @P2 LDG.E R0, desc[UR40][R4.64] ;  /* 0x0000002804002981 */ /* 0x000162000c1e1900 */
[----:B------:R-:W-:Y:S01]  /*243a0*/  UISETP.NE.AND UP1, UPT, UR44, URZ, UPT ;  /* 0x0000003f2c00728c */ /* 0x000fe2000bf25270 */
[----:B------:R-:W-:Y:S01]  /*243b0*/  ISETP.GT.AND P0, PT, R216, 0x7f, PT ;  /* 0x0000007fd800780c */ /* 0x000fe20003f04270 */
[----:B------:R-:W-:-:S09]  /*243c0*/  UMOV UR4, URZ ;  /* 0x0000003f00047c82 */ /* 0x000fd20008000000 */
[----:B------:R-:W-:Y:S01]  /*243d0*/  @!UP1 ULDC UR44, c[0x0][0xbd4] ;  /* 0x0002f500002c9ab9 */ /* 0x000fe20000000800 */
[----:B--2---:R-:W-:Y:S01]  /*243e0*/  @P1 R2UR UR4, R6 ;  /* 0x00000000060412ca */ /* 0x004fe200000e0000 */
[----:B0-----:R-:W-:-:S14]  /*243f0*/  @P2 BRA `(.L_x_3321) ;  /* 0x0000000000102947 */ /* 0x001fdc0003800000 */
[----:B------:R-:W-:Y:S05]  /*24400*/  @!P1 BRA `(.L_x_3321) ;  /* 0x00000000000c9947 */ /* 0x000fea0003800000 */
[----:B------:R-:W2:Y:S04]  /*24410*/  LDG.E R5, desc[UR40][R2.64] ;  /* 0x0000002802057981 */ /* 0x000ea8000c1e1900 */
[----:B-----5:R-:W2:Y:S02]  /*24420*/  LDG.E R0, desc[UR40][R2.64+0x4] ;  /* 0x0000042802007981 */ /* 0x020ea4000c1e1900 */
[----:B--2---:R-:W-:-:S07]  /*24430*/  IMAD.IADD R0, R0, 0x1, -R5 ;  /* 0x0000000100007824 */ /* 0x004fce00078e0a05 */
.L_x_3321:
[----:B------:R-:W-:Y:S01]  /*24440*/  USHF.R.S32.HI UR21, URZ, 0x1f, UR38 ;  /* 0x0000001f3f157899 */ /* 0x000fe20008011426 */
[----:B------:R-:W-:Y:S01]  /*24450*/  BSSY B1, `(.L_x_3322) ;  /* 0x000003a000017945 */ /* 0x000fe20003800000 */
[----:B------:R-:W-:Y:S02]  /*24460*/  USHF.R.S32.HI UR20, URZ, 0x1f, UR4 ;  /* 0x0000001f3f147899 */ /* 0x000fe40008011404 */
[----:B------:R-:W-:Y:S02]  /*24470*/  USEL UR8, UR38, URZ, !UP0 ;  /* 0x0000003f26087287 */ /* 0x000fe4000c000000 */
[----:B------:R-:W-:Y:S01]  /*24480*/  USEL UR21, UR21, URZ, !UP0 ;  /* 0x0000003f15157287 */ /* 0x000fe2000c000000 */
[----:B------:R-:W-:Y:S11]  /*24490*/  @P0 BRA `(.L_x_3323) ;  /* 0x0000000000d40947 */ /* 0x000ff60003800000 */
[----:B------:R-:W0:Y:S01]  /*244a0*/  S2R R3, SR_TID.X ;  /* 0x0000000000037919 */ /* 0x000e220000002100 */
[----:B------:R-:W1:Y:S01]  /*244b0*/  LDC R9, c[0x0][0xce8] ;  /* 0x00033a00ff097b82 */ /* 0x000e620000000800 */
[----:B------:R-:W-:Y:S02]  /*244c0*/  IMAD.U32 R4, RZ, RZ, UR39 ;  /* 0x00000027ff047e24 */ /* 0x000fe4000f8e00ff */
[----:B-1---5:R-:W-:-:S03]  /*244d0*/  IMAD R2, R0, R9, RZ ;  /* 0x0000000900027224 */ /* 0x022fc600078e02ff */
[----:B0-----:R-:W-:-:S04]  /*244e0*/  IADD3 R4, R4, -0x80, R3 ;  /* 0xffffff8004047810 */ /* 0x001fc80007ffe003 */
[----:B------:R-:W-:-:S13]  /*244f0*/  ISETP.GE.AND P0, PT, R4, R2, PT ;  /* 0x000000020400720c */ /* 0x000fda0003f06270 */
[----:B------:R-:W-:Y:S05]  /*24500*/  @P0 BRA `(.L_x_3323) ;  /* 0x0000000000b80947 */ /* 0x000fea0003800000 */
[----:B------:R-:W-:Y:S01]  /*24510*/  ISETP.NE.AND P0, PT, R9, 0x1, PT ;  /* 0x000000010900780c */ /* 0x000fe20003f05270 */
[----:B------:R-:W-:Y:S01]  /*24520*/  UISETP.GT.AND UP0, UPT, UR44, 0x1, UPT ;  /* 0x000000012c00788c */ /* 0x000fe2000bf04270 */
[----:B------:R-:W-:Y:S01]  /*24530*/  IMAD.MOV.U32 R5, RZ, RZ, R4 ;  /* 0x000000ffff057224 */ /* 0x000fe200078e0004 */
[----:B------:R-:W-:Y:S02]  /*24540*/  UMOV UR18, 0xab8 ;  /* 0x00000ab800127882 */ /* 0x000fe40000000000 */
[----:B------:R-:W-:Y:S02]  /*24550*/  USEL UR18, UR18, 0xa78, UP0 ;  /* 0x00000a7812127887 */ /* 0x000fe40008000000 */
[----:B------:R-:W-:-:S06]  /*24560*/  USEL UR9, UR43, URZ, UP0 ;  /* 0x0000003f2b097287 */ /* 0x000fcc0008000000 */
[----:B------:R-:W0:Y:S04]  /*24570*/  @P0 LDC R3, c[0x0][0xcec] ;  /* 0x00033b00ff030b82 */ /* 0x000e280000000800 */
[----:B------:R-:W-:Y:S01]  /*24580*/  ULDC.64 UR12, c[0x0][UR18+0x220] ;  /* 0x00008800120c7abb */ /* 0x000fe20008000a00 */
[----:B------:R-:W-:Y:S01]  /*24590*/  ULDC.64 UR10, c[0x0][UR18+0x218] ;  /* 0x00008600120a7abb */ /* 0x000fe20008000a00 */
[----:B------:R-:W-:Y:S01]  /*245a0*/  ULDC.64 UR14, c[0x0][UR18+0x228] ;  /* 0x00008a00120e7abb */ /* 0x000fe20008000a00 */
[----:B------:R-:W-:Y:S01]  /*245b0*/  UIMAD UR13, UR13, UR8, URZ ;  /* 0x000000080d0d72a4 */ /* 0x000fe2000f8e023f */
[----:B------:R-:W1:Y:S01]  /*245c0*/  @P0 LDC R7, c[0x0][0xcf0] ;  /* 0x00033c00ff070b82 */ /* 0x000e620000000800 */
[----:B------:R-:W-:Y:S02]  /*245d0*/  UIMAD.WIDE.U32 UR16, UR10, UR37, URZ ;  /* 0x000000250a1072a5 */ /* 0x000fe4000f8e003f */
        /* <DEDUP_REMOVED lines=10> */
[----:B------:R-:W-:Y:S02]  /*24680*/  IMAD.U32 R3, RZ, RZ, UR23 ;  /* 0x00000017ff037e24 */ /* 0x000fe4000f8e00ff */
[----:B------:R-:W-:Y:S01]  /*24690*/  IMAD.U32 R6, RZ, RZ, UR10 ;  /* 0x0000000aff067e24 */ /* 0x000fe2000f8e00ff */
[----:B------:R-:W-:Y:S01]  /*246a0*/  UIADD3.X UR9, UR9, UR19, UR20, UP1, UP2 ;  /* 0x0000001309097290 */ /* 0x000fe20008fe4414 */
[----:B-1----:R-:W-:Y:S01]  /*246b0*/  @P0 SHF.R.U32.HI R5, RZ, R7, R2 ;  /* 0x00000007ff050219 */ /* 0x002fe20000011602 */
[----:B------:R-:W-:Y:S01]  /*246c0*/  IMAD.U32 R2, RZ, RZ, UR22 ;  /* 0x00000016ff027e24 */ /* 0x000fe2000f8e00ff */
[----:B------:R-:W-:Y:S01]  /*246d0*/  ULDC.64 UR10, c[0x0][UR18+0x210] ;  /* 0x00008400120a7abb */ /* 0x000fe20008000a00 */
[----:B------:R-:W-:Y:S01]  /*246e0*/  ULDC.64 UR12, c[0x0][0xca8] ;  /* 0x00032a00000c7ab9 */ /* 0x000fe20000000a00 */
[----:B------:R-:W-:Y:S01]  /*246f0*/  @!UP0 ULDC UR12, c[0x0][0xc50] ;  /* 0x00031400000c8ab9 */ /* 0x000fe20000000800 */
[--C-:B------:R-:W-:Y:S01]  /*24700*/  IMAD.MOV R7, RZ, RZ, -R5.reuse ;  /* 0x000000ffff077224 */ /* 0x100fe200078e0a05 */
[----:B------:R-:W-:Y:S01]  /*24710*/  IADD3 R2, P0, P1, R5, UR16, R2 ;  /* 0x0000001005027c10 */ /* 0x000fe2000f91e002 */
[----:B------:R-:W-:Y:S01]  /*24720*/  @!UP0 ULDC UR13, c[0x0][0xc54] ;  /* 0x00031500000d8ab9 */ /* 0x000fe20000000800 */
[----:B------:R-:W-:Y:S01]  /*24730*/  SHF.R.S32.HI R5, RZ, 0x1f, R5 ;  /* 0x0000001fff057819 */ /* 0x000fe20000011405 */
[----:B------:R-:W-:-:S03]  /*24740*/  IMAD R7, R9, R7, R4 ;  /* 0x0000000709077224 */ /* 0x000fc600078e0204 */
[----:B------:R-:W-:Y:S01]  /*24750*/  IADD3.X R3, R5, UR9, R6, P0, P1 ;  /* 0x0000000905037c10 */ /* 0x000fe200087e2406 */
[C---:B------:R-:W-:Y:S01]  /*24760*/  IMAD R9, R7.reuse, UR11, RZ ;  /* 0x0000000b07097c24 */ /* 0x040fe2000f8e02ff */
[----:B------:R-:W-:Y:S01]  /*24770*/  SHF.R.S32.HI R4, RZ, 0x1f, R7 ;  /* 0x0000001fff047819 */ /* 0x000fe20000011407 */
[----:B------:R-:W-:-:S04]  /*24780*/  IMAD.WIDE.U32 R2, R7, UR10, R2 ;  /* 0x0000000a07027c25 */ /* 0x000fc8000f8e0002 */
[----:B------:R-:W-:Y:S01]  /*24790*/  IMAD R9, R4, UR10, R9 ;  /* 0x0000000a04097c24 */ /* 0x000fe2000f8e0209 */
[----:B------:R-:W-:-:S03]  /*247a0*/  LEA R4, P0, R2, UR12, 0x2 ;  /* 0x0000000c02047c11 */ /* 0x000fc6000f8010ff */
[----:B------:R-:W-:-:S05]  /*247b0*/  IMAD.IADD R3, R3, 0x1, R9 ;  /* 0x0000000103037824 */ /* 0x000fca00078e0209 */
[----:B------:R-:W-:Y:S01]  /*247c0*/  LEA.HI.X R5, R2, UR13, R3, 0x2, P0 ;  /* 0x0000000d02057c11 */ /* 0x000fe200080f1403 */
[----:B------:R-:W-:-:S05]  /*247d0*/  IMAD.MOV.U32 R3, RZ, RZ, -0x800000 ;  /* 0xff800000ff037424 */ /* 0x000fca00078e00ff */
[----:B------:R0:W-:Y:S02]  /*247e0*/  STG.E desc[UR40][R4.64], R3 ;  /* 0x0000000304007986 */ /* 0x0001e4000c101928 */
.L_x_3323:
[----:B------:R-:W-:Y:S05]  /*247f0*/  BSYNC B1 ;  /* 0x0000000000017941 */ /* 0x000fea0003800000 */
.L_x_3322:
[----:B------:R-:W-:-:S06]  /*24800*/  UISETP.GT.AND UP0, UPT, UR44, 0x1, UPT ;  /* 0x000000012c00788c */ /* 0x000fcc000bf04270 */
[----:B------:R-:W-:-:S13]  /*24810*/  PLOP3.LUT P0, PT, PT, PT, UP0, 0x80, 0x0 ;  /* 0x000000000000781c */ /* 0x000fda0003f0f008 */
[----:B------:R-:W-:Y:S05]  /*24820*/  @P0 BRA `(.L_x_3316) ;  /* 0x0000000800240947 */ /* 0x000fea0003800000 */
[----:B------:R-:W1:Y:S01]  /*24830*/  LDC R11, c[0x0][0xce8] ;  /* 0x00033a00ff0b7b82 */ /* 0x000e620000000800 */
[----:B------:R-:W-:Y:S01]  /*24840*/  ULDC.64 UR12, c[0x0][0xba0] ;  /* 0x0002e800000c7ab9 */ /* 0x000fe20000000a00 */
[----:B------:R-:W-:Y:S01]  /*24850*/  IMAD R2, R217, 0x20, R215 ;  /* 0x00000020d9027824 */ /* 0x000fe200078e02d7 */
[----:B------:R-:W-:Y:S01]  /*24860*/  UIMAD UR9, UR20, UR12, URZ ;  /* 0x0000000c140972a4 */ /* 0x000fe2000f8e023f */
[----:B------:R-:W-:Y:S01]  /*24870*/  BSSY B1, `(.L_x_3324) ;  /* 0x0000042000017945 */ /* 0x000fe20003800000 */
[----:B------:R-:W-:Y:S01]  /*24880*/  UIMAD.WIDE.U32 UR10, UR4, UR12, URZ ;  /* 0x0000000c040a72a5 */ /* 0x000fe2000f8e003f */
[----:B------:R-:W-:Y:S01]  /*24890*/  VIADD R6, R2, UR39 ;  /* 0x0000002702067c36 */ /* 0x000fe20008000000 */
[----:B------:R-:W-:-:S03]  /*248a0*/  UIMAD UR9, UR4, UR13, UR9 ;  /* 0x0000000d040972a4 */ /* 0x000fc6000f8e0209 */
[----:B------:R-:W-:Y:S01]  /*248b0*/  ULDC.64 UR12, c[0x0][0xbe8] ;  /* 0x0002fa00000c7ab9 */ /* 0x000fe20000000a00 */
[----:B------:R-:W-:Y:S01]  /*248c0*/  UIADD3 UR11, UR11, UR9, URZ ;  /* 0x000000090b0b7290 */ /* 0x000fe2000fffe03f */
[----:B0-----:R-:W-:-:S03]  /*248d0*/  IMAD.MOV.U32 R5, RZ, RZ, R6 ;  /* 0x000000ffff057224 */ /* 0x001fc600078e0006 */
[----:B------:R-:W-:-:S04]  /*248e0*/  UIMAD.WIDE.U32 UR10, UR37, UR12, UR10 ;  /* 0x0000000c250a72a5 */ /* 0x000fc8000f8e000a */
[----:B------:R-:W-:-:S03]  /*248f0*/  UIMAD UR11, UR37, UR13, UR11 ;  /* 0x0000000d250b72a4 */ /* 0x000fc6000f8e020b */
[----:B------:R-:W-:Y:S01]  /*24900*/  ULDC.64 UR12, c[0x0][0xbf0] ;  /* 0x0002fc00000c7ab9 */ /* 0x000fe20000000a00 */
[----:B-1----:R-:W-:Y:S01]  /*24910*/  ISETP.NE.AND P0, PT, R11, 0x1, PT ;  /* 0x000000010b00780c */ /* 0x002fe20003f05270 */
[----:B------:R-:W-:-:S04]  /*24920*/  UIMAD UR4, UR21, UR12, URZ ;  /* 0x0000000c150472a4 */ /* 0x000fc8000f8e023f */
[----:B------:R-:W-:Y:S02]  /*24930*/  UIMAD UR4, UR8, UR13, UR4 ;  /* 0x0000000d080472a4 */ /* 0x000fe4000f8e0204 */
[----:B------:R-:W-:-:S03]  /*24940*/  UIMAD.WIDE.U32 UR8, UR8, UR12, UR10 ;  /* 0x0000000c080872a5 */ /* 0x000fc6000f8e000a */
[----:B------:R-:W-:Y:S01]  /*24950*/  ULDC.64 UR10, c[0x0][0xbe0] ;  /* 0x0002f800000a7ab9 */ /* 0x000fe20000000a00 */
[----:B------:R-:W-:Y:S02]  /*24960*/  UIADD3 UR4, UR9, UR4, URZ ;  /* 0x0000000409047290 */ /* 0x000fe4000fffe03f */
[----:B------:R-:W0:Y:S08]  /*24970*/  @P0 LDC R3, c[0x0][0xcec] ;  /* 0x00033b00ff030b82 */ /* 0x000e300000000800 */
[----:B------:R-:W1:Y:S01]  /*24980*/  @P0 LDC R7, c[0x0][0xcf0] ;  /* 0x00033c00ff070b82 */ /* 0x000e620000000800 */
[----:B0-----:R-:W-:-:S04]  /*24990*/  @P0 IMAD.HI.U32 R2, R6, R3, RZ ;  /* 0x0000000306020227 */ /* 0x001fc800078e00ff */
[----:B------:R-:W-:Y:S02]  /*249a0*/  IMAD.U32 R3, RZ, RZ, UR9 ;  /* 0x00000009ff037e24 */ /* 0x000fe4000f8e00ff */
[----:B------:R-:W-:Y:S01]  /*249b0*/  IMAD.U32 R3, RZ, RZ, UR4 ;  /* 0x00000004ff037e24 */ /* 0x000fe2000f8e00ff */
[----:B-1----:R-:W-:-:S04]  /*249c0*/  @P0 SHF.R.U32.HI R5, RZ, R7, R2 ;  /* 0x00000007ff050219 */ /* 0x002fc80000011602 */
[--C-:B------:R-:W-:Y:S01]  /*249d0*/  SHF.R.S32.HI R2, RZ, 0x1f, R5.reuse ;  /* 0x0000001fff027819 */ /* 0x100fe20000011405 */
[----:B------:R-:W-:-:S04]  /*249e0*/  IMAD.MOV R7, RZ, RZ, -R5 ;  /* 0x000000ffff077224 */ /* 0x000fc800078e0a05 */
[----:B------:R-:W-:Y:S02]  /*249f0*/  IMAD R4, R2, UR10, RZ ;  /* 0x0000000a02047c24 */ /* 0x000fe4000f8e02ff */
[----:B------:R-:W-:Y:S02]  /*24a00*/  IMAD R7, R11, R7, R6 ;  /* 0x000000070b077224 */ /* 0x000fe400078e0206 */
[----:B------:R-:W-:Y:S01]  /*24a10*/  IMAD.U32 R2, RZ, RZ, UR8 ;  /* 0x00000008ff027e24 */ /* 0x000fe2000f8e00ff */
[----:B------:R-:W-:Y:S01]  /*24a20*/  ULDC.64 UR8, c[0x0][0xbd8] ;  /* 0x0002f60000087ab9 */ /* 0x000fe20000000a00 */
[C---:B------:R-:W-:Y:S01]  /*24a30*/  IMAD R9, R5.reuse, UR11, R4 ;  /* 0x0000000b05097c24 */ /* 0x040fe2000f8e0204 */
[----:B------:R-:W-:Y:S01]  /*24a40*/  SHF.R.S32.HI R4, RZ, 0x1f, R7 ;  /* 0x0000001fff047819 */ /* 0x000fe20000011407 */
[----:B------:R-:W-:-:S04]  /*24a50*/  IMAD.WIDE.U32 R2, R5, UR10, R2 ;  /* 0x0000000a05027c25 */ /* 0x000fc8000f8e0002 */
[----:B------:R-:W-:Y:S02]  /*24a60*/  IMAD.IADD R3, R3, 0x1, R9 ;  /* 0x0000000103037824 */ /* 0x000fe400078e0209 */
[----:B------:R-:W-:Y:S02]  /*24a70*/  IMAD R4, R4, UR8, RZ ;  /* 0x0000000804047c24 */ /* 0x000fe4000f8e02ff */
[----:B------:R-:W-:Y:S02]  /*24a80*/  VIADD R6, R215, UR39 ;  /* 0x00000027d7067c36 */ /* 0x000fe40008000000 */
[----:B-----5:R-:W-:Y:S02]  /*24a90*/  IMAD R11, R0, R11, RZ ;  /* 0x0000000b000b7224 */ /* 0x020fe400078e02ff */
[C---:B------:R-:W-:Y:S02]  /*24aa0*/  IMAD R5, R7.reuse, UR9, R4 ;  /* 0x0000000907057c24 */ /* 0x040fe4000f8e0204 */
[----:B------:R-:W-:Y:S01]  /*24ab0*/  IMAD.WIDE.U32 R2, R7, UR8, R2 ;  /* 0x0000000807027c25 */ /* 0x000fe2000f8e0002 */
[----:B------:R-:W-:Y:S01]  /*24ac0*/  ISETP.GE.AND P2, PT, R6, R11, PT ;  /* 0x0000000b0600720c */ /* 0x000fe20003f46270 */
[----:B------:R-:W-:-:S02]  /*24ad0*/  ULDC.64 UR8, c[0x0][0xb80] ;  /* 0x0002e00000087ab9 */ /* 0x000fc40000000a00 */
[----:B------:R-:W-:Y:S01]  /*24ae0*/  VIADD R0, R6, 0x20 ;  /* 0x0000002006007836 */ /* 0x000fe20000000000 */
[----:B------:R-:W-:Y:S01]  /*24af0*/  LEA R4, P3, R2, UR8, 0x1 ;  /* 0x0000000802047c11 */ /* 0x000fe2000f8608ff */
[----:B------:R-:W-:-:S03]  /*24b00*/  IMAD.IADD R3, R3, 0x1, R5 ;  /* 0x0000000103037824 */ /* 0x000fc600078e0205 */
[-C--:B------:R-:W-:Y:S01]  /*24b10*/  ISETP.GE.AND P1, PT, R0, R11.reuse, PT ;  /* 0x0000000b0000720c */ /* 0x080fe20003f26270 */
[----:B------:R-:W-:Y:S01]  /*24b20*/  VIADD R0, R6, 0x40 ;  /* 0x0000004006007836 */ /* 0x000fe20000000000 */
[----:B------:R-:W-:Y:S02]  /*24b30*/  LEA.HI.X R5, R2, UR9, R3, 0x1, P3 ;  /* 0x0000000902057c11 */ /* 0x000fe400098f0c03 */
[----:B------:R0:W1:Y:S02]  /*24b40*/  SHFL.IDX PT, R2, R4, RZ, 0x181f ;  /* 0x00181fff04027589 */ /* 0x00006400000e0000 */
[----:B------:R-:W-:Y:S02]  /*24b50*/  ISETP.GE.AND P0, PT, R0, R11, PT ;  /* 0x0000000b0000720c */ /* 0x000fe40003f06270 */
[----:B------:R0:W2:Y:S01]  /*24b60*/  SHFL.IDX PT, R0, R5, RZ, 0x181f ;  /* 0x00181fff05007589 */ /* 0x0000a200000e0000 */
[----:B------:R-:W-:Y:S10]  /*24b70*/  @P2 BRA `(.L_x_3325) ;  /* 0x0000000000442947 */ /* 0x000ff40003800000 */
        /* <DEDUP_REMOVED lines=17> */
.L_x_3325:
[----:B------:R-:W-:Y:S05]  /*24c90*/  BSYNC B1 ;  /* 0x0000000000017941 */ /* 0x000fea0003800000 */
.L_x_3324:
        /* <DEDUP_REMOVED lines=21> */
.L_x_3327:
[----:B------:R-:W-:Y:S05]  /*24df0*/  BSYNC B1 ;  /* 0x0000000000017941 */ /* 0x000fea0003800000 */
.L_x_3326:
        /* <DEDUP_REMOVED lines=21> */
.L_x_3329:
[----:B------:R-:W-:Y:S05]  /*24f50*/  BSYNC B1 ;  /* 0x0000000000017941 */ /* 0x000fea0003800000 */
.L_x_3328:
[----:B0-----:R-:W-:Y:S01]  /*24f60*/  VIADD R0, R6, 0x60 ;  /* 0x0000006006007836 */ /* 0x001fe20000000000 */
[----:B--2-4-:R-:W2:Y:S04]  /*24f70*/  SHFL.IDX PT, R5, R5, 0x3, 0x181f ;  /* 0x00781f0005057f89 */ /* 0x014ea800000e0000 */
[----:B------:R-:W-:Y:S01]  /*24f80*/  ISETP.GE.AND P0, PT, R0, R11, PT ;  /* 0x0000000b0000720c */ /* 0x000fe20003f06270 */
[----:B-1-3--:R1:W3:-:S12]  /*24f90*/  SHFL.IDX PT, R2, R4, 0x3, 0x181f ;  /* 0x00781f0004027f89 */ /* 0x00a2d800000e0000 */
[----:B-1----:R-:W-:Y:S05]  /*24fa0*/  @P0 BRA `(.L_x_3316) ;  /* 0x0000000000440947 */ /* 0x002fea0003800000 */
[----:B------:R-:W-:Y:S02]  /*24fb0*/  ULDC UR4, c[0x0][0xbc8] ;  /* 0x0002f20000047ab9 */ /* 0x000fe40000000800 */
[----:B------:R-:W-:Y:S02]  /*24fc0*/  ISETP.GE.AND P3, PT, R22, UR4, PT ;  /* 0x0000000416007c0c */ /* 0x000fe4000bf66270 */
[----:B------:R-:W-:Y:S02]  /*24fd0*/  ISETP.GE.AND P2, PT, R176, UR4, PT ;  /* 0x00000004b0007c0c */ /* 0x000fe4000bf46270 */
[----:B------:R-:W-:Y:S02]  /*24fe0*/  ISETP.GE.AND P1, PT, R23, UR4, PT ;  /* 0x0000000417007c0c */ /* 0x000fe4000bf26270 */
[----:B------:R-:W-:-:S07]  /*24ff0*/  ISETP.GE.AND P0, PT, R177, UR4, PT ;  /* 0x00000004b1007c0c */ /* 0x000fce000bf06270 */
[-C--:B---3--:R-:W-:Y:S02]  /*25000*/  @!P3 LEA R6, P6, R22, R2.reuse, 0x1 ;  /* 0x000000021606b211 */ /* 0x088fe400078c08ff */
[-C--:B------:R-:W-:Y:S02]  /*25010*/  @!P2 LEA R8, P5, R176, R2.reuse, 0x1 ;  /* 0x00000002b008a211 */ /* 0x080fe400078a08ff */
[-C--:B------:R-:W-:Y:S02]  /*25020*/  @!P1 LEA R10, P4, R23, R2.reuse, 0x1 ;  /* 0x00000002170a9211 */ /* 0x080fe400078808ff */
[-C--:B--2---:R-:W-:Y:S02]  /*25030*/  @!P3 LEA.HI.X R7, R22, R5.reuse, R183, 0x1, P6 ;  /* 0x000000051607b211 */ /* 0x084fe400030f0cb7 */
        /* <DEDUP_REMOVED lines=8> */
.L_x_3316:
[----:B------:R-:W-:Y:S05]  /*250c0*/  BSYNC B0 ;  /* 0x0000000000007941 */ /* 0x000fea0003800000 */
.L_x_3306:
[----:B------:R-:W-:Y:S02]  /*250d0*/  ULDC UR4, c[0x0][0xd3c] ;  /* 0x00034f0000047ab9 */ /* 0x000fe40000000800 */
[----:B------:R-:W-:-:S06]  /*250e0*/  UISETP.GE.AND UP0, UPT, UR6, UR4, UPT ;  /* 0x000000040600728c */ /* 0x000fcc000bf06270 */
[----:B------:R-:W-:-:S13]  /*250f0*/  PLOP3.LUT P0, PT, PT, PT, UP0, 0x80, 0x0 ;  /* 0x000000000000781c */ /* 0x000fda0003f0f008 */
[----:B------:R-:W-:Y:S05]  /*25100*/  @!P0 BRA `(.L_x_3330) ;  /* 0xfffffdc000d88947 */ /* 0x000fea000383ffff */
[----:B------:R-:W-:Y:S05]  /*25110*/  EXIT ;  /* 0x000000000000794d */ /* 0x000fea0003800000 */
.L_x_3205:
        /* <DEDUP_REMOVED lines=16> */
[----:B-1----:R3:W-:Y:S01]  /*25220*/  STL.128 [R1+0x470], R4 ;  /* 0x0004700401007387 */ /* 0x0027e20000100c00 */
[----:B------:R-:W-:Y:S06]  /*25230*/  BAR.ARV 0x4, 0x180 ;  /* 0x0106000000007b1d */ /* 0x000fec0000002000 */
[----:B------:R-:W-:Y:S05]  /*25240*/  BRA `(.L_x_3332) ;  /* 0x0000000c00b47947 */ /* 0x000fea0003800000 */
.L_x_3331:
[----:B------:R-:W1:Y:S01]  /*25250*/  S2R R0, SR_TID.X ;  /* 0x0000000000007919 */ /* 0x000e620000002100 */
[----:B------:R-:W-:Y:S01]  /*25260*/  ULDC UR4, c[0x0][0xd3c] ;  /* 0x00034f0000047ab9 */ /* 0x000fe20000000800 */
        /* <DEDUP_REMOVED lines=9> */
[----:B-1----:R-:W-:-:S04]  /*25300*/  @!P1 IMAD.WIDE.U32 R2, R0, 0x4, R4 ;  /* 0x0000000400029825 */ /* 0x002fc800078e0004 */
[----:B------:R-:W-:-:S06]  /*25310*/  IMAD.MOV.U32 R5, RZ, RZ, RZ ;  /* 0x000000ffff057224 */ /* 0x000fcc00078e00ff */
        /* <DEDUP_REMOVED lines=31> */
.L_x_3335:
        /* <DEDUP_REMOVED lines=39> */
.L_x_3333:
        /* <DEDUP_REMOVED lines=10> */
[----:B------:R-:W-:-:S06]  /*25820*/  VIADD R8, R10, 0xffffffff ;  /* 0xffffffff0a087836 */ /* 0x000fcc0000000000 */
[----:B------:R3:W4:Y:S02]  /*25830*/  SHFL.IDX PT, R8, R3, R8, 0x1f ;  /* 0x00001f0803087589 */ /* 0x00072400000e0000 */
.L_x_3336:
[----:B----4-:R-:W-:Y:S01]  /*25840*/  IMAD R2, R8, UR5, R9 ;  /* 0x0000000508027c24 */ /* 0x010fe2000f8e0209 */
[----:B-1----:R-:W-:Y:S01]  /*25850*/  ISETP.NE.AND P0, PT, R7, 0x1, PT ;  /* 0x000000010700780c */ /* 0x002fe20003f05270 */
[----:B------:R-:W-:-:S03]  /*25860*/  VIADD R12, R10, UR4 ;  /* 0x000000040a0c7c36 */ /* 0x000fc60008000000 */
[----:B------:R1:W-:Y:S01]  /*25870*/  STL [R1+0x470], R2 ;  /* 0x0004700201007387 */ /* 0x0003e20000100800 */
[----:B0-----:R-:W-:-:S03]  /*25880*/  IADD3 R5, -R2, UR6, RZ ;  /* 0x0000000602057c10 */ /* 0x001fc6000fffe1ff */
[----:B------:R1:W-:Y:S05]  /*25890*/  STL [R1+0x47c], R12 ;  /* 0x00047c0c01007387 */ /* 0x0003ea0000100800 */
[----:B------:R-:W-:Y:S05]  /*258a0*/  @!P0 BRA `(.L_x_3337) ;  /* 0x0000000000e08947 */ /* 0x000fea0003800000 */
[-C--:B--2---:R-:W-:Y:S02]  /*258b0*/  IABS R6, R4.reuse ;  /* 0x0000000400067213 */ /* 0x084fe40000000000 */
[----:B------:R-:W-:Y:S02]  /*258c0*/  IABS R8, R7 ;  /* 0x0000000700087213 */ /* 0x000fe40000000000 */
[----:B------:R-:W0:Y:S08]  /*258d0*/  I2F.RP R9, R6 ;  /* 0x0000000600097306 */ /* 0x000e300000209400 */
[----:B------:R-:W2:Y:S08]  /*258e0*/  I2F.RP R10, R8 ;  /* 0x00000008000a7306 */ /* 0x000eb00000209400 */
[----:B0-----:R-:W1:Y:S08]  /*258f0*/  MUFU.RCP R9, R9 ;  /* 0x0000000900097308 */ /* 0x001e700000001000 */
[----:B--2---:R-:W-:Y:S01]  /*25900*/  MUFU.RCP R10, R10 ;  /* 0x0000000a000a7308 */ /* 0x004fe20000001000 */
[----:B-1----:R-:W-:Y:S01]  /*25910*/  VIADD R2, R9, 0xffffffe ;  /* 0x0ffffffe09027836 */ /* 0x002fe20000000000 */
[----:B------:R-:W-:-:S06]  /*25920*/  IABS R9, R4 ;  /* 0x0000000400097213 */ /* 0x000fcc0000000000 */
[----:B---3--:R0:W1:Y:S02]  /*25930*/  F2I.FTZ.U32.TRUNC.NTZ R3, R2 ;  /* 0x0000000200037305 */ /* 0x008064000021f000 */
        /* <DEDUP_REMOVED lines=8> */
[----:B------:R-:W-:Y:S02]  /*259c0*/  VIADD R3, R10, 0xffffffe ;  /* 0x0ffffffe0a037836 */ /* 0x000fe40000000000 */
[----:B------:R-:W-:Y:S01]  /*259d0*/  IMAD.MOV.U32 R2, RZ, RZ, RZ ;  /* 0x000000ffff027224 */ /* 0x000fe200078e00ff */
[----:B------:R-:W-:-:S03]  /*259e0*/  ISETP.GT.U32.AND P1, PT, R6, R11, PT ;  /* 0x0000000b0600720c */ /* 0x000fc60003f24070 */
[----:B------:R-:W0:Y:S10]  /*259f0*/  F2I.FTZ.U32.TRUNC.NTZ R3, R3 ;  /* 0x0000000300037305 */ /* 0x000e34000021f000 */
[----:B------:R-:W-:-:S02]  /*25a00*/  @!P1 IMAD.IADD R11, R11, 0x1, -R6 ;  /* 0x000000010b0b9824 */ /* 0x000fc400078e0a06 */
[----:B------:R-:W-:Y:S01]  /*25a10*/  @!P1 VIADD R9, R9, 0x1 ;  /* 0x0000000109099836 */ /* 0x000fe20000000000 */
[----:B------:R-:W-:Y:S02]  /*25a20*/  ISETP.NE.AND P1, PT, R4, RZ, PT ;  /* 0x000000ff0400720c */ /* 0x000fe40003f25270 */
[----:B------:R-:W-:Y:S01]  /*25a30*/  ISETP.GE.U32.AND P0, PT, R11, R6, PT ;  /* 0x000000060b00720c */ /* 0x000fe20003f06070 */
[----:B0-----:R-:W-:-:S04]  /*25a40*/  IMAD.MOV R11, RZ, RZ, -R3 ;  /* 0x000000ffff0b7224 */ /* 0x001fc800078e0a03 */
[----:B------:R-:W-:-:S04]  /*25a50*/  IMAD R11, R11, R8, RZ ;  /* 0x000000080b0b7224 */ /* 0x000fc800078e02ff */
[----:B------:R-:W-:Y:S01]  /*25a60*/  IMAD.HI.U32 R6, R3, R11, R2 ;  /* 0x0000000b03067227 */ /* 0x000fe200078e0002 */
[----:B------:R-:W-:-:S03]  /*25a70*/  LOP3.LUT R2, R5, R4, RZ, 0x3c, !PT ;  /* 0x0000000405027212 */ /* 0x000fc600078e3cff */
[----:B------:R-:W-:Y:S01]  /*25a80*/  @P0 VIADD R9, R9, 0x1 ;  /* 0x0000000109090836 */ /* 0x000fe20000000000 */
[----:B------:R-:W-:Y:S02]  /*25a90*/  ISETP.GE.AND P2, PT, R2, RZ, PT ;  /* 0x000000ff0200720c */ /* 0x000fe40003f46270 */
[----:B------:R-:W-:-:S05]  /*25aa0*/  IABS R2, R7 ;  /* 0x0000000700027213 */ /* 0x000fca0000000000 */
[----:B------:R-:W-:-:S06]  /*25ab0*/  IMAD.MOV R2, RZ, RZ, -R2 ;  /* 0x000000ffff027224 */ /* 0x000fcc00078e0a02 */
[----:B------:R-:W-:Y:S01]  /*25ac0*/  @!P2 IMAD.MOV R9, RZ, RZ, -R9 ;  /* 0x000000ffff09a224 */ /* 0x000fe200078e0a09 */
[----:B------:R-:W-:-:S04]  /*25ad0*/  @!P1 LOP3.LUT R9, RZ, R4, RZ, 0x33, !PT ;  /* 0x00000004ff099212 */ /* 0x000fc800078e33ff */
[----:B------:R-:W-:-:S05]  /*25ae0*/  IABS R3, R9 ;  /* 0x0000000900037213 */ /* 0x000fca0000000000 */
        /* <DEDUP_REMOVED lines=12> */
[--C-:B------:R-:W-:Y:S02]  /*25bb0*/  IMAD.MOV R2, RZ, RZ, -R6.reuse ;  /* 0x000000ffff027224 */ /* 0x100fe400078e0a06 */
[C---:B------:R-:W-:Y:S02]  /*25bc0*/  IMAD R6, R7.reuse, 0x1000000, R6 ;  /* 0x0100000007067824 */ /* 0x040fe400078e0206 */
[--C-:B------:R-:W-:Y:S02]  /*25bd0*/  IMAD R7, R7, R2, R9.reuse ;  /* 0x0000000207077224 */ /* 0x100fe400078e0209 */
[----:B------:R-:W-:Y:S02]  /*25be0*/  IMAD.MOV R2, RZ, RZ, -R9 ;  /* 0x000000ffff027224 */ /* 0x000fe400078e0a09 */
[----:B------:R-:W-:Y:S02]  /*25bf0*/  IMAD R3, R7, 0x10000, R6 ;  /* 0x0001000007037824 */ /* 0x000fe400078e0206 */
[----:B------:R-:W-:-:S03]  /*25c00*/  IMAD R2, R4, R2, R5 ;  /* 0x0000000204027224 */ /* 0x000fc600078e0205 */
[----:B------:R0:W-:Y:S01]  /*25c10*/  STL [R1+0x478], R3 ;  /* 0x0004780301007387 */ /* 0x0001e20000100800 */
[----:B------:R-:W-:Y:S05]  /*25c20*/  BRA `(.L_x_3338) ;  /* 0x0000000000f47947 */ /* 0x000fea0003800000 */
.L_x_3337:
[----:B-1-3--:R-:W0:Y:S02]  /*25c30*/  LDC.64 R2, c[0x0][0xd90] ;  /* 0x00036400ff027b82 */ /* 0x00ae240000000a00 */
[----:B0-----:R-:W-:-:S05]  /*25c40*/  IMAD.WIDE R2, R12, 0x4, R2 ;  /* 0x000000040c027825 */ /* 0x001fca00078e0202 */
[----:B------:R0:W2:Y:S02]  /*25c50*/  LDG.E R7, desc[UR40][R2.64] ;  /* 0x0000002802077981 */ /* 0x0000a4000c1e1900 */
        /* <DEDUP_REMOVED lines=29> */
[----:B------:R-:W-:-:S04]  /*25e30*/  VIADDMNMX R7, R10, UR5, R7, PT ;  /* 0x000000050a077c46 */ /* 0x000fc8000b800107 */
[-C--:B------:R-:W-:Y:S02]  /*25e40*/  IABS R9, R7.reuse ;  /* 0x0000000700097213 */ /* 0x080fe40000000000 */
        /* <DEDUP_REMOVED lines=11> */
[----:B------:R-:W-:Y:S02]  /*25f00*/  LOP3.LUT R3, R5, R7, RZ, 0x3c, !PT ;  /* 0x0000000705037212 */ /* 0x000fe400078e3cff */
[----:B------:R-:W-:Y:S01]  /*25f10*/  IADD3 R5, R8, 0x1000000, R5 ;  /* 0x0100000008057810 */ /* 0x000fe20007ffe005 */
        /* <DEDUP_REMOVED lines=12> */
[----:B------:R-:W-:-:S05]  /*25fe0*/  IMAD R3, R2, R7, R5 ;  /* 0x0000000702037224 */ /* 0x000fca00078e0205 */
[----:B------:R1:W-:Y:S02]  /*25ff0*/  STL [R1+0x478], R3 ;  /* 0x0004780301007387 */ /* 0x0003e40000100800 */
.L_x_3338:
[----:B01----:R-:W-:-:S05]  /*26000*/  LOP3.LUT R3, RZ, R2, RZ, 0x33, !PT ;  /* 0x00000002ff037212 */ /* 0x003fca00078e33ff */
[----:B------:R-:W-:-:S05]  /*26010*/  IMAD.IADD R2, R4, 0x1, R3 ;  /* 0x0000000104027824 */ /* 0x000fca00078e0203 */
[----:B------:R1:W-:Y:S01]  /*26020*/  STL [R1+0x474], R2 ;  /* 0x0004740201007387 */ /* 0x0003e20000100800 */
[----:B------:R-:W-:Y:S05]  /*26030*/  BRA `(.L_x_3339) ;  /* 0x0000000000107947 */ /* 0x000fea0003800000 */
.L_x_3334:
[----:B------:R-:W-:Y:S01]  /*26040*/  IMAD.U32 R2, RZ, RZ, UR6 ;  /* 0x00000006ff027e24 */ /* 0x000fe2000f8e00ff */
[----:B------:R0:W-:Y:S04]  /*26050*/  STL [R1+0x474], RZ ;  /* 0x000474ff01007387 */ /* 0x0001e80000100800 */
[----:B------:R0:W-:Y:S04]  /*26060*/  STL [R1+0x478], RZ ;  /* 0x000478ff01007387 */ /* 0x0001e80000100800 */
[----:B------:R0:W-:Y:S02]  /*26070*/  STL [R1+0x470], R2 ;  /* 0x0004700201007387 */ /* 0x0001e40000100800 */
.L_x_3339:
[----:B------:R-:W2:Y:S04]  /*26080*/  LDL R4, [R1+0x470] ;  /* 0x0004700001047983 */ /* 0x000ea80000100800 */
        /* <DEDUP_REMOVED lines=9> */
.L_x_3332:
[----:B--2---:R-:W2:Y:S01]  /*26120*/  LDL R0, [R1+0x47c] ;  /* 0x00047c0001007983 */ /* 0x004ea20000100800 */
[----:B------:R-:W-:Y:S01]  /*26130*/  ULDC UR4, c[0x0][0xd3c] ;  /* 0x00034f0000047ab9 */ /* 0x000fe20000000800 */
[----:B------:R-:W-:Y:S02]  /*26140*/  IMAD.MOV.U32 R19, RZ, RZ, RZ ;  /* 0x000000ffff137224 */ /* 0x000fe400078e00ff */
[----:B------:R4:W-:Y:S01]  /*26150*/  STL [R1+0x4e8], RZ ;  /* 0x0004e8ff01007387 */ /* 0x0009e20000100800 */
[----:B--2---:R-:W-:Y:S01]  /*26160*/  ISETP.GE.AND P0, PT, R0, UR4, PT ;  /* 0x0000000400007c0c */ /* 0x004fe2000bf06270 */
[----:B------:R-:W-:-:S05]  /*26170*/  IMAD.MOV.U32 R0, RZ, RZ, 0x1 ;  /* 0x00000001ff007424 */ /* 0x000fca00078e00ff */
[----:B------:R4:W-:Y:S07]  /*26180*/  STL [R1+0x484], R0 ;  /* 0x0004840001007387 */ /* 0x0009ee0000100800 */
[----:B------:R-:W-:Y:S05]  /*26190*/  @P0 BRA `(.L_x_3340) ;  /* 0x0000006800940947 */ /* 0x000fea0003800000 */
[----:B---3--:R-:W2:Y:S01]  /*261a0*/  S2R R5, SR_TID.X ;  /* 0x0000000000057919 */ /* 0x008ea20000002100 */
[----:B------:R-:W3:Y:S01]  /*261b0*/  S2UR UR5, SR_CgaCtaId ;  /* 0x00000000000579c3 */ /* 0x000ee20000008800 */
[----:B------:R-:W-:Y:S01]  /*261c0*/  UMOV UR4, 0x400 ;  /* 0x0000040000047882 */ /* 0x000fe20000000000 */
[----:B------:R-:W-:Y:S01]  /*261d0*/  BSSY B8, `(.L_x_3340) ;  /* 0x00006a1000087945 */ /* 0x000fe20003800000 */
[----:B------:R-:W-:Y:S01]  /*261e0*/  STL [R1+0x4e8], RZ ;  /* 0x0004e8ff01007387 */ /* 0x000fe20000100800 */
[----:B------:R-:W-:Y:S01]  /*261f0*/  IMAD.MOV.U32 R19, RZ, RZ, RZ ;  /* 0x000000ffff137224 */ /* 0x000fe200078e00ff */
[----:B------:R-:W-:Y:S01]  /*26200*/  ULDC UR37, c[0x0][0xc] ;  /* 0x0000030000257ab9 */ /* 0x000fe20000000800 */
[----:B------:R-:W-:Y:S01]  /*26210*/  ULDC.64 UR38, c[0x0][0x198] ;  /* 0x0000660000267ab9 */ /* 0x000fe20000000a00 */
[----:B---3--:R-:W-:-:S06]  /*26220*/  ULEA UR4, UR5, UR4, 0x18 ;  /* 0x0000000405047291 */ /* 0x008fcc000f8ec03f */
[----:B------:R-:W-:Y:S01]  /*26230*/  IMAD.U32 R18, RZ, RZ, UR4 ;  /* 0x00000004ff127e24 */ /* 0x000fe2000f8e00ff */
[C---:B--2---:R-:W-:Y:S01]  /*26240*/  LOP3.LUT R4, R5.reuse, 0x7f, RZ, 0xc0, !PT ;  /* 0x0000007f05047812 */ /* 0x044fe200078ec0ff */
[----:B----4-:R-:W-:-:S05]  /*26250*/  IMAD.SHL.U32 R0, R5, 0x8, RZ ;  /* 0x0000000805007824 */ /* 0x010fca00078e00ff */
[C---:B01----:R-:W-:Y:S02]  /*26260*/  LOP3.LUT R2, R0.reuse, 0x1f8, RZ, 0xc0, !PT ;  /* 0x000001f800027812 */ /* 0x043fe400078ec0ff */
        /* <DEDUP_REMOVED lines=10> */
[----:B------:R1:W-:Y:S01]  /*26310*/  STL [R1+0x484], R2 ;  /* 0x0004840201007387 */ /* 0x0003e20000100800 */
[C---:B0-----:R-:W-:Y:S02]  /*26320*/  LOP3.LUT R3, R0.reuse, 0x40, RZ, 0xfc, !PT ;  /* 0x0000004000037812 */ /* 0x041fe400078efcff */
[C---:B-1----:R-:W-:Y:S02]  /*26330*/  LOP3.LUT R2, R0.reuse, 0x80, RZ, 0xfc, !PT ;  /* 0x0000008000027812 */ /* 0x042fe400078efcff */
[----:B------:R-:W-:-:S07]  /*26340*/  LOP3.LUT R0, R0, 0xc0, RZ, 0xfc, !PT ;  /* 0x000000c000007812 */ /* 0x000fce00078efcff */
.L_x_3458:
[----:B------:R-:W2:Y:S01]  /*26350*/  LDL R11, [R1+0x47c] ;  /* 0x00047c00010b7983 */ /* 0x000ea20000100800 */
[----:B------:R-:W-:Y:S05]  /*26360*/  YIELD ;  /* 0x0000000000007946 */ /* 0x000fea0003800000 */
[----:B------:R-:W-:Y:S01]  /*26370*/  ULDC.64 UR4, c[0x0][0xb20] ;  /* 0x0002c80000047ab9 */ /* 0x000fe20000000a00 */
[----:B------:R-:W-:Y:S01]  /*26380*/  IMAD.MOV.U32 R0, RZ, RZ, RZ ;  /* 0x000000ffff007224 */ /* 0x000fe200078e00ff */
[----:B------:R-:W-:Y:S01]  /*26390*/  ISETP.NE.U32.AND P0, PT, RZ, UR4, PT ;  /* 0x00000004ff007c0c */ /* 0x000fe2000bf05070 */
[----:B01----:R-:W0:Y:S01]  /*263a0*/  LDC.64 R4, c[0x0][0xaf8] ;  /* 0x0002be00ff047b82 */ /* 0x003e220000000a00 */
[----:B------:R-:W-:Y:S01]  /*263b0*/  CS2R R6, SRZ ;  /* 0x0000000000067805 */ /* 0x000fe2000001ff00 */
        /* <DEDUP_REMOVED lines=11> */
[----:B------:R-:W-:Y:S02]  /*26470*/  ISETP.NE.AND.EX P1, PT, RZ, UR7, PT, P1 ;  /* 0x00000007ff007c0c */ /* 0x000fe4000bf25310 */
[----:B------:R-:W-:Y:S01]  /*26480*/  ISETP.NE.U32.AND P0, PT, RZ, UR4, PT ;  /* 0x00000004ff007c0c */ /* 0x000fe2000bf05070 */
[----:B-1----:R-:W0:Y:S03]  /*26490*/  LDC.64 R2, c[0x0][0xb00] ;  /* 0x0002c000ff027b82 */ /* 0x002e260000000a00 */
[----:B------:R-:W-:-:S05]  /*264a0*/  ISETP.NE.AND.EX P0, PT, RZ, UR5, PT, P0 ;  /* 0x00000005ff007c0c */ /* 0x000fca000bf05300 */
[----:B------:R-:W1:Y:S08]  /*264b0*/  @P2 LDC.64 R8, c[0x0][0xb10] ;  /* 0x0002c400ff082b82 */ /* 0x000e700000000a00 */
[----:B------:R-:W2:Y:S01]  /*264c0*/  @P0 LDG.E R6, desc[UR40][R4.64] ;  /* 0x0000002804060981 */ /* 0x000ea2000c1e1900 */
[----:B------:R-:W-:Y:S01]  /*264d0*/  ULDC UR4, c[0x0][0x288] ;  /* 0x0000a20000047ab9 */ /* 0x000fe20000000800 */
[----:B0-----:R-:W-:-:S05]  /*264e0*/  IMAD.WIDE R2, R11, 0x4, R2 ;  /* 0x000000040b027825 */ /* 0x001fca00078e0202 */
[----:B------:R0:W5:Y:S01]  /*264f0*/  @P1 LDG.E R7, desc[UR40][R2.64] ;  /* 0x0000002802071981 */ /* 0x000162000c1e1900 */
[----:B-1----:R-:W-:-:S03]  /*26500*/  @P2 IMAD.WIDE R8, R11, 0x4, R8 ;  /* 0x000000040b082825 */ /* 0x002fc600078e0208 */
[----:B--2---:R1:W-:Y:S02]  /*26510*/  STL [R1+0x49c], R6 ;  /* 0x00049c0601007387 */ /* 0x0043e40000100800 */
[----:B-1----:R-:W-:Y:S01]  /*26520*/  IMAD.U32 R6, RZ, RZ, UR4 ;  /* 0x00000004ff067e24 */ /* 0x002fe2000f8e00ff */
[----:B------:R-:W-:-:S05]  /*26530*/  ULDC.64 UR4, c[0x0][0x418] ;  /* 0x0001060000047ab9 */ /* 0x000fca0000000a00 */
[----:B------:R-:W2:Y:S01]  /*26540*/  @P2 LDG.E R6, desc[UR40][R8.64] ;  /* 0x0000002808062981 */ /* 0x000ea2000c1e1900 */
[----:B------:R-:W-:-:S03]  /*26550*/  UISETP.NE.U32.AND UP0, UPT, UR4, URZ, UPT ;  /* 0x0000003f0400728c */ /* 0x000fc6000bf05070 */
[----:B------:R-:W-:Y:S01]  /*26560*/  ULDC UR4, c[0x0][0x424] ;  /* 0x0001090000047ab9 */ /* 0x000fe20000000800 */
[----:B------:R-:W-:-:S03]  /*26570*/  UISETP.NE.AND.EX UP0, UPT, UR5, URZ, UPT, UP0 ;  /* 0x0000003f0500728c */ /* 0x000fc6000bf05300 */
[----:B------:R-:W-:Y:S01]  /*26580*/  ULDC UR5, c[0x0][0x2f0] ;  /* 0x0000bc0000057ab9 */ /* 0x000fe20000000800 */
[----:B------:R-:W-:-:S04]  /*26590*/  USEL UR4, UR4, 0x1, UP0 ;  /* 0x0000000104047887 */ /* 0x000fc80008000000 */
[----:B------:R-:W-:Y:S01]  /*265a0*/  UIMAD UR4, UR4, UR5, URZ ;  /* 0x00000005040472a4 */ /* 0x000fe2000f8e023f */
[----:B--2---:R1:W-:Y:S01]  /*265b0*/  STL [R1+0x4a0], R6 ;  /* 0x0004a00601007387 */ /* 0x0043e20000100800 */
[----:B------:R-:W-:-:S04]  /*265c0*/  IMAD.MOV.U32 R10, RZ, RZ, R6 ;  /* 0x000000ffff0a7224 */ /* 0x000fc800078e0006 */
[----:B-1----:R-:W-:Y:S01]  /*265d0*/  IMAD.U32 R6, RZ, RZ, UR4 ;  /* 0x00000004ff067e24 */ /* 0x002fe2000f8e00ff */
[----:B0-----:R-:W-:Y:S06]  /*265e0*/  @P2 BRA `(.L_x_3341) ;  /* 0x0000000000142947 */ /* 0x001fec0003800000 */
[----:B------:R-:W-:Y:S05]  /*265f0*/  @!P0 BRA `(.L_x_3341) ;  /* 0x0000000000108947 */ /* 0x000fea0003800000 */
[----:B------:R-:W2:Y:S04]  /*26600*/  LDG.E R8, desc[UR40][R4.64] ;  /* 0x0000002804087981 */ /* 0x000ea8000c1e1900 */
[----:B------:R-:W2:Y:S02]  /*26610*/  LDG.E R4, desc[UR40][R4.64+0x4] ;  /* 0x0000042804047981 */ /* 0x000ea4000c1e1900 */
[----:B--2---:R-:W-:-:S05]  /*26620*/  IMAD.IADD R10, R4, 0x1, -R8 ;  /* 0x00000001040a7824 */ /* 0x004fca00078e0a08 */
[----:B------:R0:W-:Y:S02]  /*26630*/  STL [R1+0x4a0], R10 ;  /* 0x0004a00a01007387 */ /* 0x0001e40000100800 */
.L_x_3341:
        /* <DEDUP_REMOVED lines=12> */
[----:B------:R-:W2:Y:S02]  /*26700*/  LDC.64 R6, c[0x0][0xb18] ;  /* 0x0002c600ff067b82 */ /* 0x000ea40000000a00 */
[----:B--2---:R-:W-:-:S06]  /*26710*/  IMAD.WIDE R6, R11, 0x4, R6 ;  /* 0x000000040b067825 */ /* 0x004fcc00078e0206 */
[----:B------:R2:W5:Y:S01]  /*26720*/  LDG.E R6, desc[UR40][R6.64] ;  /* 0x0000002806067981 */ /* 0x000562000c1e1900 */
[----:B------:R-:W-:Y:S05]  /*26730*/  BRA `(.L_x_3343) ;  /* 0x0000000000107947 */ /* 0x000fea0003800000 */
.L_x_3342:
[----:B------:R-:W-:Y:S05]  /*26740*/  @!P1 BRA `(.L_x_3343) ;  /* 0x00000000000c9947 */ /* 0x000fea0003800000 */
[----:B------:R-:W2:Y:S04]  /*26750*/  LDG.E R6, desc[UR40][R2.64] ;  /* 0x0000002802067981 */ /* 0x000ea8000c1e1900 */
[----:B------:R-:W2:Y:S02]  /*26760*/  LDG.E R2, desc[UR40][R2.64+0x4] ;  /* 0x0000042802027981 */ /* 0x000ea4000c1e1900 */
[----:B--2---:R-:W-:-:S07]  /*26770*/  IMAD.IADD R6, R2, 0x1, -R6 ;  /* 0x0000000102067824 */ /* 0x004fce00078e0a06 */
.L_x_3343:
[----:B------:R-:W3:Y:S01]  /*26780*/  LDL.LU R3, [R1+0x474] ;  /* 0x0004740001037983 */ /* 0x000ee20000300800 */
[----:B------:R-:W4:Y:S01]  /*26790*/  LDC R2, c[0x0][0x448] ;  /* 0x00011200ff027b82 */ /* 0x000f220000000800 */
[----:B-----5:R-:W-:Y:S01]  /*267a0*/  IMAD.IADD R0, R6, 0x1, -R0 ;  /* 0x0000000106007824 */ /* 0x020fe200078e0a00 */
[----:B----4-:R-:W-:-:S13]  /*267b0*/  ISETP.NE.AND P1, PT, R2, 0x1, PT ;  /* 0x000000010200780c */ /* 0x010fda0003f25270 */
[----:B------:R-:W4:Y:S08]  /*267c0*/  @P1 LDC R2, c[0x0][0x44c] ;  /* 0x00011300ff021b82 */ /* 0x000f300000000800 */
[----:B-1----:R-:W1:Y:S01]  /*267d0*/  @P1 LDC R4, c[0x0][0x450] ;  /* 0x00011400ff041b82 */ /* 0x002e620000000800 */
[----:B---3--:R-:W-:-:S04]  /*267e0*/  IMAD.SHL.U32 R11, R3, 0x80, RZ ;  /* 0x00000080030b7824 */ /* 0x008fc800078e00ff */
[----:B------:R-:W-:Y:S01]  /*267f0*/  VIADD R3, R11, 0x7f ;  /* 0x0000007f0b037836 */ /* 0x000fe20000000000 */
[----:B------:R3:W-:Y:S03]  /*26800*/  STL [R1+0x494], R11 ;  /* 0x0004940b01007387 */ /* 0x0007e60000100800 */
[----:B----4-:R-:W-:-:S04]  /*26810*/  @P1 IMAD.HI.U32 R2, R3, R2, RZ ;  /* 0x0000000203021227 */ /* 0x010fc800078e00ff */
[----:B------:R-:W-:Y:S01]  /*26820*/  IMAD.MOV.U32 R6, RZ, RZ, R3 ;  /* 0x000000ffff067224 */ /* 0x000fe200078e0003 */
[----:B-1----:R-:W-:Y:S01]  /*26830*/  @P1 SHF.R.U32.HI R6, RZ, R4, R2 ;  /* 0x00000004ff061219 */ /* 0x002fe20000011602 */
[----:B------:R-:W-:-:S04]  /*26840*/  VIADD R2, R0, 0x5f ;  /* 0x0000005f00027836 */ /* 0x000fc80000000000 */
[----:B------:R-:W-:-:S05]  /*26850*/  IMAD.HI R2, R2, 0x2aaaaaab, RZ ;  /* 0x2aaaaaab02027827 */ /* 0x000fca00078e02ff */
[----:B------:R-:W-:-:S04]  /*26860*/  SHF.R.U32.HI R3, RZ, 0x1f, R2 ;  /* 0x0000001fff037819 */ /* 0x000fc80000011602 */
[----:B------:R-:W-:Y:S02]  /*26870*/  LEA.HI.SX32 R9, R2, R3, 0x1c ;  /* 0x0000000302097211 */ /* 0x000fe400078fe2ff */
[----:B------:R-:W-:-:S03]  /*26880*/  IADD3 R2, R0, 0x1, -R10 ;  /* 0x0000000100027810 */ /* 0x000fc60007ffe80a */
[----:B------:R3:W-:Y:S02]  /*26890*/  STL [R1+0x4f4], R9 ;  /* 0x0004f40901007387 */ /* 0x0007e40000100800 */
[----:B------:R-:W-:Y:S02]  /*268a0*/  IMAD.IADD R6, R2, 0x1, R6 ;  /* 0x0000000102067824 */ /* 0x000fe400078e0206 */
[----:B------:R-:W1:Y:S02]  /*268b0*/  LDC.64 R2, c[0x0][0xad8] ;  /* 0x0002b600ff027b82 */ /* 0x000e640000000a00 */
[----:B-1----:R-:W-:Y:S01]  /*268c0*/  ISETP.GE.AND P2, PT, R3, 0x1, PT ;  /* 0x000000010300780c */ /* 0x002fe20003f46270 */
[----:B------:R-:W-:-:S12]  /*268d0*/  IMAD.IADD R2, R6, 0x1, R2 ;  /* 0x0000000106027824 */ /* 0x000fd800078e0202 */
[----:B---3--:R-:W-:Y:S05]  /*268e0*/  @!P2 BRA `(.L_x_3344) ;  /* 0x000000000048a947 */ /* 0x008fea0003800000 */
[C---:B------:R-:W-:Y:S01]  /*268f0*/  ISETP.GT.AND P0, PT, R6.reuse, RZ, PT ;  /* 0x000000ff0600720c */ /* 0x040fe20003f04270 */
[----:B------:R-:W-:Y:S01]  /*26900*/  BSSY B0, `(.L_x_3345) ;  /* 0x000000e000007945 */ /* 0x000fe20003800000 */
[----:B--2---:R-:W-:-:S11]  /*26910*/  VIADD R7, R6, 0xffffffff ;  /* 0xffffffff06077836 */ /* 0x004fd60000000000 */
        /* <DEDUP_REMOVED lines=8> */
.L_x_3346:
[----:B------:R-:W-:-:S13]  /*269a0*/  ISETP.NE.AND P0, PT, R3, 0x1, PT ;  /* 0x000000010300780c */ /* 0x000fda0003f05270 */
[----:B------:R-:W1:Y:S02]  /*269b0*/  @P0 LDC.64 R4, c[0x0][0xae0] ;  /* 0x0002b800ff040b82 */ /* 0x000e640000000a00 */
[----:B-1----:R-:W-:-:S05]  /*269c0*/  @P0 IMAD.HI.U32 R4, R7, R4, RZ ;  /* 0x0000000407040227 */ /* 0x002fca00078e00ff */
[----:B------:R-:W-:-:S07]  /*269d0*/  @P0 SHF.R.U32.HI R7, RZ, R5, R4 ;  /* 0x00000005ff070219 */ /* 0x000fce0000011604 */
.L_x_3347:
[----:B------:R-:W-:Y:S05]  /*269e0*/  BSYNC B0 ;  /* 0x0000000000007941 */ /* 0x000fea0003800000 */
.L_x_3345:
[----:B------:R-:W-:-:S05]  /*269f0*/  IMAD R7, R7, R3, R3 ;  /* 0x0000000307077224 */ /* 0x000fca00078e0203 */
[----:B------:R-:W-:-:S07]  /*26a00*/  VIMNMX R2, R2, R7, PT ;  /* 0x0000000702027248 */ /* 0x000fce0003fe0100 */
.L_x_3344:
[----:B------:R-:W1:Y:S01]  /*26a10*/  @P1 LDC R4, c[0x0][0x44c] ;  /* 0x00011300ff041b82 */ /* 0x000e620000000800 */
[----:B------:R-:W-:Y:S01]  /*26a20*/  VIADD R2, R2, 0x5f ;  /* 0x0000005f02027836 */ /* 0x000fe20000000000 */
[----:B------:R-:W-:Y:S01]  /*26a30*/  ULDC UR4, c[0x0][0xad4] ;  /* 0x0002b50000047ab9 */ /* 0x000fe20000000800 */
[----:B------:R-:W-:Y:S02]  /*26a40*/  IMAD.MOV.U32 R5, RZ, RZ, R11 ;  /* 0x000000ffff057224 */ /* 0x000fe400078e000b */
[----:B------:R-:W-:-:S03]  /*26a50*/  IMAD.HI R2, R2, 0x2aaaaaab, RZ ;  /* 0x2aaaaaab02027827 */ /* 0x000fc600078e02ff */
[----:B------:R-:W3:Y:S01]  /*26a60*/  @P1 LDC R6, c[0x0][0x450] ;  /* 0x00011400ff061b82 */ /* 0x000ee20000000800 */
[----:B-1----:R-:W-:-:S05]  /*26a70*/  @P1 IMAD.HI.U32 R4, R11, R4, RZ ;  /* 0x000000040b041227 */ /* 0x002fca00078e00ff */
        /* <DEDUP_REMOVED lines=13> */
[----:B-1----:R-:W1:Y:S02]  /*26b50*/  @P0 LDC.64 R4, c[0x0][0xae0] ;  /* 0x0002b800ff040b82 */ /* 0x002e640000000a00 */
[----:B-1----:R-:W-:-:S05]  /*26b60*/  @P0 IMAD.HI.U32 R4, R6, R4, RZ ;  /* 0x0000000406040227 */ /* 0x002fca00078e00ff */
[----:B------:R-:W-:-:S04]  /*26b70*/  @P0 SHF.R.U32.HI R6, RZ, R5, R4 ;  /* 0x00000005ff060219 */ /* 0x000fc80000011604 */
[----:B------:R-:W-:Y:S01]  /*26b80*/  LOP3.LUT R6, RZ, R6, RZ, 0x33, !PT ;  /* 0x00000006ff067212 */ /* 0x000fe200078e33ff */
[----:B------:R-:W-:Y:S06]  /*26b90*/  BRA `(.L_x_3351) ;  /* 0x0000000000107947 */ /* 0x000fec0003800000 */
.L_x_3350:
[----:B------:R-:W-:-:S13]  /*26ba0*/  ISETP.NE.AND P0, PT, R3, 0x1, PT ;  /* 0x000000010300780c */ /* 0x000fda0003f05270 */
[----:B-1----:R-:W1:Y:S02]  /*26bb0*/  @P0 LDC.64 R4, c[0x0][0xae0] ;  /* 0x0002b800ff040b82 */ /* 0x002e640000000a00 */
[----:B-1----:R-:W-:-:S05]  /*26bc0*/  @P0 IMAD.HI.U32 R4, R6, R4, RZ ;  /* 0x0000000406040227 */ /* 0x002fca00078e00ff */
[----:B------:R-:W-:-:S07]  /*26bd0*/  @P0 SHF.R.U32.HI R6, RZ, R5, R4 ;  /* 0x00000005ff060219 */ /* 0x000fce0000011604 */
.L_x_3351:
[----:B------:R-:W-:Y:S05]  /*26be0*/  BSYNC B0 ;  /* 0x0000000000007941 */ /* 0x000fea0003800000 */
.L_x_3349:
[----:B------:R-:W-:-:S05]  /*26bf0*/  IMAD R3, R6, R3, RZ ;  /* 0x0000000306037224 */ /* 0x000fca00078e02ff */
[----:B------:R-:W-:-:S07]  /*26c00*/  VIMNMX R2, R2, R3, !PT ;  /* 0x0000000302027248 */ /* 0x000fce0007fe0100 */
.L_x_3348:
[----:B------:R-:W-:Y:S01]  /*26c10*/  IMAD.HI R2, R2, 0x2aaaaaab, RZ ;  /* 0x2aaaaaab02027827 */ /* 0x000fe200078e02ff */
[----:B-1----:R-:W-:Y:S01]  /*26c20*/  SHF.R.U32.HI R4, RZ, 0x10, R8 ;  /* 0x00000010ff047819 */ /* 0x002fe20000011608 */
[----:B------:R-:W-:Y:S01]  /*26c30*/  BSSY B0, `(.L_x_3352) ;  /* 0x000002a000007945 */ /* 0x000fe20003800000 */
[----:B------:R-:W-:Y:S01]  /*26c40*/  LOP3.LUT R9, R8, 0xff, RZ, 0xc0, !PT ;  /* 0x000000ff08097812 */ /* 0x000fe200078ec0ff */
[----:B------:R-:W-:Y:S01]  /*26c50*/  IMAD.MOV.U32 R5, RZ, RZ, RZ ;  /* 0x000000ffff057224 */ /* 0x000fe200078e00ff */
[----:B------:R-:W-:Y:S02]  /*26c60*/  SHF.R.U32.HI R3, RZ, 0x1f, R2 ;  /* 0x0000001fff037819 */ /* 0x000fe40000011602 */
[----:B------:R-:W-:Y:S01]  /*26c70*/  ISETP.NE.AND P0, PT, R4, RZ, PT ;  /* 0x000000ff0400720c */ /* 0x000fe20003f05270 */
[----:B------:R1:W-:Y:S01]  /*26c80*/  STL [R1+0x4ec], R9 ;  /* 0x0004ec0901007387 */ /* 0x0003e20000100800 */
[----:B------:R-:W-:Y:S01]  /*26c90*/  LEA.HI.SX32 R3, R2, R3, 0x1c ;  /* 0x0000000302037211 */ /* 0x000fe200078fe2ff */
[----:B------:R-:W-:-:S02]  /*26ca0*/  IMAD.MOV.U32 R8, RZ, RZ, R5 ;  /* 0x000000ffff087224 */ /* 0x000fc400078e0005 */
[----:B------:R1:W-:Y:S01]  /*26cb0*/  STL [R1+0x4bc], R5 ;  /* 0x0004bc0501007387 */ /* 0x0003e20000100800 */
[----:B0-----:R-:W-:-:S04]  /*26cc0*/  VIMNMX R10, RZ, R3, !PT ;  /* 0x00000003ff0a7248 */ /* 0x001fc80007fe0100 */
[----:B------:R-:W-:Y:S01]  /*26cd0*/  ISETP.GT.AND P1, PT, R0, R10, PT ;  /* 0x0000000a0000720c */ /* 0x000fe20003f24270 */
[----:B------:R1:W-:Y:S02]  /*26ce0*/  STL [R1+0x4b8], R10 ;  /* 0x0004b80a01007387 */ /* 0x0003e40000100800 */
[----:B------:R-:W0:Y:S10]  /*26cf0*/  @!P0 LDC R4, c[0x0][0xae8] ;  /* 0x0002ba00ff048b82 */ /* 0x000e340000000800 */
[----:B-1----:R-:W-:Y:S05]  /*26d00*/  @!P1 BRA `(.L_x_3353) ;  /* 0x0000000000709947 */ /* 0x002fea0003800000 */
[-C--:B0-----:R-:W-:Y:S02]  /*26d10*/  IABS R5, R4.reuse ;  /* 0x0000000400057213 */ /* 0x081fe40000000000 */
[----:B--2---:R-:W-:Y:S02]  /*26d20*/  IABS R7, R4 ;  /* 0x0000000400077213 */ /* 0x004fe40000000000 */
        /* <DEDUP_REMOVED lines=26> */
.L_x_3353:
[----:B------:R-:W-:Y:S05]  /*26ed0*/  BSYNC B0 ;  /* 0x0000000000007941 */ /* 0x000fea0003800000 */
.L_x_3352:
        /* <DEDUP_REMOVED lines=13> */
[----:B------:R-:W-:Y:S02]  /*26fb0*/  VOTEU.ANY UR4, UPT, PT ;  /* 0x0000000000047886 */ /* 0x000fe400038e0100 */
[----:B------:R-:W3:Y:S08]  /*26fc0*/  FLO.U32 R0, UR4 ;  /* 0x0000000400007d00 */ /* 0x000ef000080e0000 */
[----:B------:R-:W4:Y:S01]  /*26fd0*/  POPC R5, UR4 ;  /* 0x0000000400057d09 */ /* 0x000f220008000000 */
[----:B---3--:R-:W-:-:S02]  /*26fe0*/  ISETP.EQ.U32.AND P0, PT, R0, R3, PT ;  /* 0x000000030000720c */ /* 0x008fc40003f02070 */
[----:B------:R-:W4:Y:S11]  /*26ff0*/  LDC.64 R2, c[0x0][0xd60] ;  /* 0x00035800ff027b82 */ /* 0x000f360000000a00 */
[----:B----4-:R-:W3:Y:S01]  /*27000*/  @P0 ATOMG.E.ADD.STRONG.GPU PT, R3, desc[UR40][R2.64], R5 ;  /* 0x00000005020309a8 */ /* 0x010ee200081ee1e8 */
[----:B0-----:R-:W0:Y:S02]  /*27010*/  S2R R4, SR_LTMASK ;  /* 0x0000000000047919 */ /* 0x001e240000003900 */
[----:B0-----:R-:W-:-:S04]  /*27020*/  LOP3.LUT R4, R4, UR4, RZ, 0xc0, !PT ;  /* 0x0000000404047c12 */ /* 0x001fc8000f8ec0ff */
[----:B--2---:R-:W0:Y:S01]  /*27030*/  POPC R7, R4 ;  /* 0x0000000400077309 */ /* 0x004e220000000000 */
[----:B---3--:R-:W0:Y:S02]  /*27040*/  SHFL.IDX PT, R0, R3, R0, 0x1f ;  /* 0x00001f0003007589 */ /* 0x008e2400000e0000 */
[----:B0-----:R-:W-:-:S05]  /*27050*/  IADD3 R0, R0, UR37, R7 ;  /* 0x0000002500007c10 */ /* 0x001fca000fffe007 */
[----:B------:R3:W-:Y:S01]  /*27060*/  STL [R1+0x470], R0 ;  /* 0x0004700001007387 */ /* 0x0007e20000100800 */
[----:B------:R-:W-:Y:S05]  /*27070*/  BRA `(.L_x_3356) ;  /* 0x00000048005c7947 */ /* 0x000fea0003800000 */
.L_x_3355:
        /* <DEDUP_REMOVED lines=12> */
[----:B--2---:R-:W-:-:S02]  /*27140*/  IMAD.U32 R7, RZ, RZ, UR9 ;  /* 0x00000009ff077e24 */ /* 0x004fc4000f8e00ff */
[----:B------:R-:W-:Y:S02]  /*27150*/  IMAD.U32 R10, RZ, RZ, UR4 ;  /* 0x00000004ff0a7e24 */ /* 0x000fe4000f8e00ff */
[----:B------:R-:W-:Y:S02]  /*27160*/  IMAD.U32 R11, RZ, RZ, UR5 ;  /* 0x00000005ff0b7e24 */ /* 0x000fe4000f8e00ff */
[----:B-1----:R-:W-:Y:S02]  /*27170*/  IMAD.MOV.U32 R8, RZ, RZ, 0x70 ;  /* 0x00000070ff087424 */ /* 0x002fe400078e00ff */
[----:B------:R-:W-:Y:S02]  /*27180*/  IMAD.MOV.U32 R12, RZ, RZ, 0x1 ;  /* 0x00000001ff0c7424 */ /* 0x000fe400078e00ff */
[----:B------:R-:W-:-:S07]  /*27190*/  IMAD.MOV.U32 R13, RZ, RZ, RZ ;  /* 0x000000ffff0d7224 */ /* 0x000fce00078e00ff */
[----:B------:R-:W-:-:S07]  /*271a0*/  LEPC R20, `(.L_x_3358) ;  /* 0x000000001014794e */ /* 0x000fce0000000000 */
[----:B0-----:R-:W-:Y:S05]  /*271b0*/  CALL.ABS.NOINC R2 ;  /* 0x0000000002007343 */ /* 0x001fea0003c00000 */
.L_x_3358:
[----:B------:R-:W-:Y:S05]  /*271c0*/  BSYNC B6 ;  /* 0x0000000000067941 */ /* 0x000fea0003800000 */
.L_x_3357:
        /* <DEDUP_REMOVED lines=9> */
[----:B0-----:R-:W-:Y:S02]  /*27260*/  IMAD.U32 R4, RZ, RZ, UR6 ;  /* 0x00000006ff047e24 */ /* 0x001fe4000f8e00ff */
[----:B------:R-:W-:Y:S02]  /*27270*/  IMAD.U32 R5, RZ, RZ, UR7 ;  /* 0x00000007ff057e24 */ /* 0x000fe4000f8e00ff */
[----:B------:R-:W-:Y:S02]  /*27280*/  IMAD.U32 R6, RZ, RZ, UR8 ;  /* 0x00000008ff067e24 */ /* 0x000fe4000f8e00ff */
[----:B--2---:R-:W-:-:S02]  /*27290*/  IMAD.U32 R7, RZ, RZ, UR9 ;  /* 0x00000009ff077e24 */ /* 0x004fc4000f8e00ff */
[----:B------:R-:W-:Y:S02]  /*272a0*/  IMAD.U32 R10, RZ, RZ, UR4 ;  /* 0x00000004ff0a7e24 */ /* 0x000fe4000f8e00ff */
[----:B------:R-:W-:Y:S02]  /*272b0*/  IMAD.U32 R11, RZ, RZ, UR5 ;  /* 0x00000005ff0b7e24 */ /* 0x000fe4000f8e00ff */
[----:B-1----:R-:W-:Y:S02]  /*272c0*/  IMAD.MOV.U32 R8, RZ, RZ, 0x70 ;  /* 0x00000070ff087424 */ /* 0x002fe400078e00ff */
[----:B------:R-:W-:Y:S02]  /*272d0*/  IMAD.MOV.U32 R12, RZ, RZ, 0x1 ;  /* 0x00000001ff0c7424 */ /* 0x000fe400078e00ff */
[----:B---3--:R-:W-:-:S07]  /*272e0*/  IMAD.MOV.U32 R13, RZ, RZ, RZ ;  /* 0x000000ffff0d7224 */ /* 0x008fce00078e00ff */
[----:B------:R-:W-:-:S07]  /*272f0*/  LEPC R20, `(.L_x_3361) ;  /* 0x000000001014794e */ /* 0x000fce0000000000 */
[----:B----4-:R-:W-:Y:S05]  /*27300*/  CALL.ABS.NOINC R2 ;  /* 0x0000000002007343 */ /* 0x010fea0003c00000 */
.L_x_3361:
        /* <DEDUP_REMOVED lines=15> */
.L_x_3360:
[----:B------:R-:W-:Y:S05]  /*27400*/  BSYNC B6 ;  /* 0x0000000000067941 */ /* 0x000fea0003800000 */
.L_x_3359:
        /* <DEDUP_REMOVED lines=9> */
[----:B------:R2:W1:Y:S01]  /*274a0*/  @P0 LDG.E R7, desc[UR40][R2.64] ;  /* 0x0000002802070981 */ /* 0x000462000c1e1900 */
[----:B---3--:R-:W-:Y:S01]  /*274b0*/  VIADD R0, R16, 0xffffffff ;  /* 0xffffffff10007836 */ /* 0x008fe20000000000 */
[----:B--2---:R-:W2:Y:S02]  /*274c0*/  LDC.64 R2, c[0x0][0x418] ;  /* 0x00010600ff027b82 */ /* 0x004ea40000000a00 */
[----:B--2---:R-:W-:Y:S01]  /*274d0*/  LOP3.LUT P0, RZ, R2, UR4, RZ, 0xfc, !PT ;  /* 0x0000000402ff7c12 */ /* 0x004fe2000f80fcff */
[----:B------:R-:W-:-:S03]  /*274e0*/  UMOV UR4, 0xffffffff ;  /* 0xffffffff00047882 */ /* 0x000fc60000000000 */
[----:B------:R-:W-:Y:S02]  /*274f0*/  LOP3.LUT P0, RZ, R3, UR5, RZ, 0xfc, P0 ;  /* 0x0000000503ff7c12 */ /* 0x000fe4000800fcff */
[----:B-1----:R-:W-:Y:S01]  /*27500*/  SHF.R.S32.HI R8, RZ, 0x1f, R7 ;  /* 0x0000001fff087819 */ /* 0x002fe20000011407 */
[----:B------:R1:W-:Y:S01]  /*27510*/  STL [R1+0x474], R7 ;  /* 0x0004740701007387 */ /* 0x0003e20000100800 */
[----:B------:R-:W-:-:S03]  /*27520*/  SEL R16, R7, RZ, !P0 ;  /* 0x000000ff07107207 */ /* 0x000fc60004000000 */
[----:B------:R1:W-:Y:S01]  /*27530*/  STL [R1+0x478], R8 ;  /* 0x0004780801007387 */ /* 0x0003e20000100800 */
[----:B------:R-:W-:Y:S05]  /*27540*/  BRA.DIV UR4, `(.L_x_3362) ;  /* 0x0000005e04347947 */ /* 0x000fea000b800000 */
[----:B0-----:R-:W0:Y:S02]  /*27550*/  S2R R4, SR_TID.X ;  /* 0x0000000000047919 */ /* 0x001e240000002100 */
[----:B0-----:R-:W-:-:S04]  /*27560*/  SHF.R.U32.HI R4, RZ, 0x5, R4 ;  /* 0x00000005ff047819 */ /* 0x001fc80000011604 */
[----:B------:R-:W-:-:S05]  /*27570*/  LOP3.LUT R4, R4, 0x3, RZ, 0xc0, !PT ;  /* 0x0000000304047812 */ /* 0x000fca00078ec0ff */
[----:B------:R0:W2:Y:S02]  /*27580*/  SHFL.IDX PT, R14, R4, RZ, 0x1f ;  /* 0x00001fff040e7589 */ /* 0x0000a400000e0000 */
.L_x_3475:
[----:B0-----:R-:W3:Y:S01]  /*27590*/  LDL.LU R4, [R1+0x490] ;  /* 0x0004900001047983 */ /* 0x001ee20000300800 */
[----:B------:R-:W-:Y:S02]  /*275a0*/  PLOP3.LUT P1, PT, PT, PT, PT, 0x8, 0x0 ;  /* 0x000000000000781c */ /* 0x000fe40003f2e170 */
[----:B--2---:R-:W-:Y:S01]  /*275b0*/  ISETP.NE.AND P0, PT, R14, RZ, PT ;  /* 0x000000ff0e00720c */ /* 0x004fe20003f05270 */
[----:B------:R0:W-:Y:S01]  /*275c0*/  STL [R1+0x4a4], R0 ;  /* 0x0004a40001007387 */ /* 0x0001e20000100800 */
[----:B---3--:R-:W-:-:S09]  /*275d0*/  LOP3.LUT R4, R4, 0xfffffffe, RZ, 0xc0, !PT ;  /* 0xfffffffe04047812 */ /* 0x008fd200078ec0ff */
[----:B------:R-:W-:-:S05]  /*275e0*/  @P1 LOP3.LUT R4, R4, 0x1, RZ, 0xfc, !PT ;  /* 0x0000000104041812 */ /* 0x000fca00078efcff */
[----:B------:R0:W-:Y:S01]  /*275f0*/  STL [R1+0x490], R4 ;  /* 0x0004900401007387 */ /* 0x0001e20000100800 */
[----:B------:R-:W-:Y:S05]  /*27600*/  @P0 BRA `(.L_x_3363) ;  /* 0x00000004000c0947 */ /* 0x000fea0003800000 */
[----:B------:R-:W-:-:S03]  /*27610*/  UMOV UR4, 0xffffffff ;  /* 0xffffffff00047882 */ /* 0x000fc60000000000 */
[----:B------:R-:W-:Y:S05]  /*27620*/  BRA.DIV UR4, `(.L_x_3364) ;  /* 0x0000005e04307947 */ /* 0x000fea000b800000 */
[----:B------:R-:W-:-:S13]  /*27630*/  ELECT P6, URZ, PT ;  /* 0x00000000003f782f */ /* 0x000fda00038c0000 */
.L_x_3478:
[----:B------:R-:W-:Y:S05]  /*27640*/  @!P6 BRA `(.L_x_3363) ;  /* 0x0000000000fce947 */ /* 0x000fea0003800000 */
[----:B------:R-:W-:-:S04]  /*27650*/  ISETP.NE.U32.AND P0, PT, R2, RZ, PT ;  /* 0x000000ff0200720c */ /* 0x000fc80003f05070 */
[----:B------:R-:W-:-:S13]  /*27660*/  ISETP.NE.AND.EX P0, PT, R3, RZ, PT, P0 ;  /* 0x000000ff0300720c */ /* 0x000fda0003f05300 */
[----:B------:R-:W-:Y:S05]  /*27670*/  @!P0 BRA `(.L_x_3365) ;  /* 0x0000000000508947 */ /* 0x000fea0003800000 */
[----:B------:R-:W2:Y:S01]  /*27680*/  LDC R6, c[0x0][0x43c] ;  /* 0x00010f00ff067b82 */ /* 0x000ea20000000800 */
[----:B------:R-:W-:Y:S01]  /*27690*/  IMAD.MOV.U32 R9, RZ, RZ, R0 ;  /* 0x000000ffff097224 */ /* 0x000fe200078e0000 */
[----:B------:R-:W-:-:S03]  /*276a0*/  ULDC.64 UR4, c[0x0][0x428] ;  /* 0x00010a0000047ab9 */ /* 0x000fc60000000a00 */
[----:B0-----:R-:W-:Y:S01]  /*276b0*/  IMAD.MOV.U32 R0, RZ, RZ, R9 ;  /* 0x000000ffff007224 */ /* 0x001fe200078e0009 */
[----:B--2---:R-:W-:-:S13]  /*276c0*/  ISETP.NE.AND P0, PT, R6, 0x1, PT ;  /* 0x000000010600780c */ /* 0x004fda0003f05270 */
        /* <DEDUP_REMOVED lines=15> */
.L_x_3365:
[----:B--2---:R-:W2:Y:S01]  /*277c0*/  LDL R2, [R1+0x484] ;  /* 0x0004840001027983 */ /* 0x004ea20000100800 */
[----:B0-----:R-:W-:Y:S01]  /*277d0*/  IMAD R0, R19, 0x8, R18 ;  /* 0x0000000813007824 */ /* 0x001fe200078e0212 */
[----:B--2---:R-:W-:-:S04]  /*277e0*/  SHF.L.U32 R2, R2, 0x1f, RZ ;  /* 0x0000001f02027819 */ /* 0x004fc800000006ff */
[----:B------:R-:W0:Y:S02]  /*277f0*/  SYNCS.PHASECHK.TRANS64.TRYWAIT P0, [R0+URZ+0x32440], R2 ;  /* 0x03244002000075a7 */ /* 0x000e24000800017f */
[----:B0-----:R-:W-:Y:S05]  /*27800*/  @!P0 BRA `(.L_x_3366) ;  /* 0x0000005800d88947 */ /* 0x001fea0003800000 */
.L_x_3479:
[----:B------:R-:W2:Y:S02]  /*27810*/  S2R R3, SR_TID.X ;  /* 0x0000000000037919 */ /* 0x000ea40000002100 */
[----:B--2---:R-:W-:-:S04]  /*27820*/  LOP3.LUT R3, R3, 0x7f, RZ, 0xc0, !PT ;  /* 0x0000007f03037812 */ /* 0x004fc800078ec0ff */
[----:B------:R-:W-:-:S13]  /*27830*/  ISETP.NE.AND P0, PT, R3, RZ, PT ;  /* 0x000000ff0300720c */ /* 0x000fda0003f05270 */
[----:B------:R-:W-:Y:S05]  /*27840*/  @P0 BRA `(.L_x_3367) ;  /* 0x00000000001c0947 */ /* 0x000fea0003800000 */
[----:B------:R-:W2:Y:S01]  /*27850*/  S2R R3, SR_TID.X ;  /* 0x0000000000037919 */ /* 0x000ea20000002100 */
[----:B0-----:R-:W-:-:S04]  /*27860*/  IMAD.MOV.U32 R2, RZ, RZ, 0x3000 ;  /* 0x00003000ff027424 */ /* 0x001fc800078e00ff */
[----:B------:R3:W-:Y:S01]  /*27870*/  SYNCS.ARRIVE.TRANS64 RZ, [R0+URZ+0x32430], R2 ;  /* 0x0324300200ff79a7 */ /* 0x0007e2000800003f */
[----:B--2---:R-:W-:-:S04]  /*27880*/  LOP3.LUT R3, R3, 0x1f, RZ, 0xc0, !PT ;  /* 0x0000001f03037812 */ /* 0x004fc800078ec0ff */
[----:B------:R-:W-:-:S13]  /*27890*/  ISETP.NE.AND P0, PT, R3, RZ, PT ;  /* 0x000000ff0300720c */ /* 0x000fda0003f05270 */
[----:B---3--:R-:W-:Y:S05]  /*278a0*/  @!P0 BRA `(.L_x_3367) ;  /* 0x0000000000048947 */ /* 0x008fea0003800000 */
[----:B------:R-:W-:Y:S01]  /*278b0*/  BPT.TRAP 0x1 ;  /* 0x000000040000795c */ /* 0x000fe20000300000 */
.L_x_3367:
        /* <DEDUP_REMOVED lines=24> */
.L_x_3363:
[----:B--2---:R-:W2:Y:S04]  /*27a40*/  LDL R2, [R1+0x47c] ;  /* 0x00047c0001027983 */ /* 0x004ea80000100800 */
[----:B------:R-:W3:Y:S01]  /*27a50*/  LDL R3, [R1+0x49c] ;  /* 0x00049c0001037983 */ /* 0x000ee20000100800 */
[----:B------:R-:W-:Y:S05]  /*27a60*/  WARPSYNC.ALL ;  /* 0x0000000000007948 */ /* 0x000fea0003800000 */
[----:B------:R-:W-:Y:S01]  /*27a70*/  ULDC.64 UR4, c[0x0][0xaf8] ;  /* 0x0002be0000047ab9 */ /* 0x000fe20000000a00 */
[----:B0-----:R-:W-:Y:S01]  /*27a80*/  VIADD R0, R18, 0x18400 ;  /* 0x0001840012007836 */ /* 0x001fe20000000000 */
[----:B------:R-:W-:Y:S01]  /*27a90*/  BAR.SYNC.DEFER_BLOCKING 0x8, 0x180 ;  /* 0x0206000000007b1d */ /* 0x000fe20000010000 */
[----:B------:R-:W-:-:S03]  /*27aa0*/  ISETP.NE.U32.AND P0, PT, RZ, UR4, PT ;  /* 0x00000004ff007c0c */ /* 0x000fc6000bf05070 */
[----:B------:R-:W-:Y:S02]  /*27ab0*/  LOP3.LUT P1, RZ, R0, 0x3ff, RZ, 0xc0, !PT ;  /* 0x000003ff00ff7812 */ /* 0x000fe4000782c0ff */
[----:B------:R-:W-:Y:S01]  /*27ac0*/  ISETP.NE.AND.EX P0, PT, RZ, UR5, PT, P0 ;  /* 0x00000005ff007c0c */ /* 0x000fe2000bf05300 */
[----:B------:R-:W-:Y:S01]  /*27ad0*/  BSSY B6, `(.L_x_3368) ;  /* 0x0000019000067945 */ /* 0x000fe20003800000 */
[----:B--2---:R-:W-:-:S04]  /*27ae0*/  SHF.R.S32.HI R0, RZ, 0x1f, R2 ;  /* 0x0000001fff007819 */ /* 0x004fc80000011402 */
[----:B------:R-:W-:Y:S02]  /*27af0*/  SEL R4, R0, RZ, !P0 ;  /* 0x000000ff00047207 */ /* 0x000fe40004000000 */
[----:B---3--:R-:W-:Y:S02]  /*27b00*/  SHF.R.S32.HI R3, RZ, 0x1f, R3 ;  /* 0x0000001fff037819 */ /* 0x008fe40000011403 */
[----:B------:R-:W-:Y:S01]  /*27b10*/  SEL R0, R2, RZ, !P0 ;  /* 0x000000ff02007207 */ /* 0x000fe20004000000 */
[----:B------:R0:W-:Y:S04]  /*27b20*/  STL [R1+0x4d0], R4 ;  /* 0x0004d00401007387 */ /* 0x0001e80000100800 */
[----:B------:R0:W-:Y:S04]  /*27b30*/  STL [R1+0x4ac], R0 ;  /* 0x0004ac0001007387 */ /* 0x0001e80000100800 */
[----:B------:R0:W-:Y:S01]  /*27b40*/  STL [R1+0x4c0], R3 ;  /* 0x0004c00301007387 */ /* 0x0001e20000100800 */
        /* <DEDUP_REMOVED lines=9> */
[----:B-1----:R-:W-:-:S02]  /*27be0*/  IMAD.U32 R7, RZ, RZ, UR9 ;  /* 0x00000009ff077e24 */ /* 0x002fc4000f8e00ff */
[----:B------:R-:W-:Y:S02]  /*27bf0*/  IMAD.U32 R10, RZ, RZ, UR4 ;  /* 0x00000004ff0a7e24 */ /* 0x000fe4000f8e00ff */
[----:B------:R-:W-:Y:S02]  /*27c00*/  IMAD.U32 R11, RZ, RZ, UR5 ;  /* 0x00000005ff0b7e24 */ /* 0x000fe4000f8e00ff */
[----:B------:R-:W-:Y:S02]  /*27c10*/  IMAD.MOV.U32 R8, RZ, RZ, 0x70 ;  /* 0x00000070ff087424 */ /* 0x000fe400078e00ff */
[----:B------:R-:W-:Y:S02]  /*27c20*/  IMAD.MOV.U32 R12, RZ, RZ, 0x1 ;  /* 0x00000001ff0c7424 */ /* 0x000fe400078e00ff */
[----:B------:R-:W-:-:S07]  /*27c30*/  IMAD.MOV.U32 R13, RZ, RZ, RZ ;  /* 0x000000ffff0d7224 */ /* 0x000fce00078e00ff */
[----:B------:R-:W-:-:S07]  /*27c40*/  LEPC R20, `(.L_x_3369) ;  /* 0x000000001014794e */ /* 0x000fce0000000000 */
[----:B0-----:R-:W-:Y:S05]  /*27c50*/  CALL.ABS.NOINC R2 ;  /* 0x0000000002007343 */ /* 0x001fea0003c00000 */
.L_x_3369:
[----:B------:R-:W-:Y:S05]  /*27c60*/  BSYNC B6 ;  /* 0x0000000000067941 */ /* 0x000fea0003800000 */
.L_x_3368:
[----:B------:R-:W2:Y:S01]  /*27c70*/  LDL R11, [R1+0x494] ;  /* 0x00049400010b7983 */ /* 0x000ea20000100800 */
[----:B-1----:R-:W1:Y:S01]  /*27c80*/  LDC R7, c[0x0][0x448] ;  /* 0x00011200ff077b82 */ /* 0x002e620000000800 */
[----:B------:R-:W-:Y:S01]  /*27c90*/  ULDC.64 UR4, c[0x0][0x298] ;  /* 0x0000a60000047ab9 */ /* 0x000fe20000000a00 */
[----:B------:R-:W-:Y:S01]  /*27ca0*/  ULDC.64 UR6, c[0x0][0x280] ;  /* 0x0000a00000067ab9 */ /* 0x000fe20000000a00 */
[----:B0-----:R-:W3:Y:S04]  /*27cb0*/  LDL R4, [R1+0x4c0] ;  /* 0x0004c00001047983 */ /* 0x001ee80000100800 */
[----:B------:R-:W4:Y:S04]  /*27cc0*/  LDL R9, [R1+0x49c] ;  /* 0x00049c0001097983 */ /* 0x000f280000100800 */
[----:B------:R-:W4:Y:S01]  /*27cd0*/  LDL R8, [R1+0x4d0] ;  /* 0x0004d00001087983 */ /* 0x000f220000100800 */
[----:B------:R-:W0:Y:S01]  /*27ce0*/  S2R R2, SR_TID.X ;  /* 0x0000000000027919 */ /* 0x000e220000002100 */
[----:B------:R-:W0:Y:S02]  /*27cf0*/  S2R R0, SR_TID.X ;  /* 0x0000000000007919 */ /* 0x000e240000002100 */
[----:B------:R-:W4:Y:S01]  /*27d00*/  LDL R6, [R1+0x4ac] ;  /* 0x0004ac0001067983 */ /* 0x000f220000100800 */
[----:B-1----:R-:W-:-:S13]  /*27d10*/  ISETP.NE.AND P0, PT, R7, 0x1, PT ;  /* 0x000000010700780c */ /* 0x002fda0003f05270 */
[----:B------:R-:W1:Y:S01]  /*27d20*/  @P0 LDC R3, c[0x0][0x450] ;  /* 0x00011400ff030b82 */ /* 0x000e620000000800 */
[----:B0-----:R-:W-:-:S04]  /*27d30*/  LOP3.LUT R2, R2, 0x7f, RZ, 0xc0, !PT ;  /* 0x0000007f02027812 */ /* 0x001fc800078ec0ff */
[----:B------:R-:W-:Y:S01]  /*27d40*/  SHF.R.U32.HI R2, RZ, 0x3, R2 ;  /* 0x00000003ff027819 */ /* 0x000fe20000011602 */
[----:B------:R-:W-:-:S05]  /*27d50*/  IMAD.SHL.U32 R0, R0, 0x10, RZ ;  /* 0x0000001000007824 */ /* 0x000fca00078e00ff */
[----:B------:R-:W-:Y:S02]  /*27d60*/  LOP3.LUT R0, R2, 0x70, R0, 0xf8, !PT ;  /* 0x0000007002007812 */ /* 0x000fe400078ef800 */
[----:B------:R-:W0:Y:S03]  /*27d70*/  @P0 LDC R2, c[0x0][0x44c] ;  /* 0x00011300ff020b82 */ /* 0x000e260000000800 */
[----:B--2---:R-:W-:-:S04]  /*27d80*/  IMAD.IADD R5, R0, 0x1, R11 ;  /* 0x0000000100057824 */ /* 0x004fc800078e020b */
        /* <DEDUP_REMOVED lines=8> */
[----:B------:R-:W-:-:S04]  /*27e10*/  IMAD.WIDE.U32 R2, R17, UR4, R2 ;  /* 0x0000000411027c25 */ /* 0x000fc8000f8e0002 */
[----:B------:R-:W-:Y:S01]  /*27e20*/  IMAD R3, R17, UR5, R3 ;  /* 0x0000000511037c24 */ /* 0x000fe2000f8e0203 */
[----:B------:R-:W-:Y:S02]  /*27e30*/  ULDC.64 UR4, c[0x0][0x2e0] ;  /* 0x0000b80000047ab9 */ /* 0x000fe40000000a00 */
[----:B------:R-:W-:Y:S02]  /*27e40*/  IMAD R4, R8, UR4, RZ ;  /* 0x0000000408047c24 */ /* 0x000fe4000f8e02ff */
[----:B------:R0:W5:Y:S01]  /*27e50*/  LDL R8, [R1+0x480] ;  /* 0x0004800001087983 */ /* 0x0001620000100800 */
[C---:B------:R-:W-:Y:S01]  /*27e60*/  IMAD.WIDE.U32 R2, R6.reuse, UR4, R2 ;  /* 0x0000000406027c25 */ /* 0x040fe2000f8e0002 */
[----:B------:R-:W1:Y:S03]  /*27e70*/  S2R R10, SR_TID.X ;  /* 0x00000000000a7919 */ /* 0x000e660000002100 */
        /* <DEDUP_REMOVED lines=11> */
[----:B------:R-:W-:Y:S01]  /*27f30*/  IMAD.IADD R3, R3, 0x1, R4 ;  /* 0x0000000103037824 */ /* 0x000fe200078e0204 */
[----:B------:R2:W-:Y:S01]  /*27f40*/  STL [R1+0x498], R5 ;  /* 0x0004980501007387 */ /* 0x0005e20000100800 */
[----:B-1----:R-:W-:Y:S02]  /*27f50*/  IMAD.SHL.U32 R9, R10, 0x8, RZ ;  /* 0x000000080a097824 */ /* 0x002fe400078e00ff */
[----:B------:R-:W-:-:S03]  /*27f60*/  IMAD R6, R6, UR4, RZ ;  /* 0x0000000406067c24 */ /* 0x000fc6000f8e02ff */
[----:B------:R-:W-:Y:S01]  /*27f70*/  LOP3.LUT R9, R9, 0x38, RZ, 0xc0, !PT ;  /* 0x0000003809097812 */ /* 0x000fe200078ec0ff */
[----:B--2---:R-:W-:Y:S01]  /*27f80*/  IMAD.WIDE.U32 R4, R0, UR4, R2 ;  /* 0x0000000400047c25 */ /* 0x004fe2000f8e0002 */
[----:B------:R-:W-:-:S03]  /*27f90*/  ULDC UR4, c[0x0][0x2b8] ;  /* 0x0000ae0000047ab9 */ /* 0x000fc60000000800 */
[----:B------:R-:W-:Y:S01]  /*27fa0*/  IMAD R0, R0, UR5, R6 ;  /* 0x0000000500007c24 */ /* 0x000fe2000f8e0206 */
[----:B------:R-:W-:-:S03]  /*27fb0*/  LEA R3, P1, R4, UR6, 0x1 ;  /* 0x0000000604037c11 */ /* 0x000fc6000f8208ff */
[----:B------:R-:W-:Y:S01]  /*27fc0*/  IMAD.IADD R0, R5, 0x1, R0 ;  /* 0x0000000105007824 */ /* 0x000fe200078e0200 */
[----:B------:R-:W-:Y:S01]  /*27fd0*/  ISETP.GE.AND P0, PT, R9, UR4, PT ;  /* 0x0000000409007c0c */ /* 0x000fe2000bf06270 */
[----:B------:R-:W-:Y:S01]  /*27fe0*/  UMOV UR4, 0xffffffff ;  /* 0xffffffff00047882 */ /* 0x000fe20000000000 */
[----:B------:R-:W-:Y:S02]  /*27ff0*/  LOP3.LUT R10, R10, 0x7f, RZ, 0xc0, !PT ;  /* 0x0000007f0a0a7812 */ /* 0x000fe400078ec0ff */
[----:B------:R-:W-:Y:S02]  /*28000*/  LEA.HI.X R0, R4, UR7, R0, 0x1, P1 ;  /* 0x0000000704007c11 */ /* 0x000fe400088f0c00 */
[----:B------:R-:W-:Y:S01]  /*28010*/  SHF.R.U32.HI R10, RZ, 0x3, R10 ;  /* 0x00000003ff0a7819 */ /* 0x000fe2000001160a */
[----:B0-----:R-:W-:Y:S06]  /*28020*/  BRA.DIV UR4, `(.L_x_3370) ;  /* 0x0000005204e47947 */ /* 0x001fec000b800000 */
[----:B------:R-:W2:Y:S04]  /*28030*/  LDL R4, [R1+0x4a0] ;  /* 0x0004a00001047983 */ /* 0x000ea80000100800 */
[----:B------:R-:W3:Y:S04]  /*28040*/  LDL.LU R6, [R1+0x494] ;  /* 0x0004940001067983 */ /* 0x000ee80000300800 */
[----:B------:R-:W0:Y:S01]  /*28050*/  SHFL.IDX PT, R5, R3, RZ, 0x181f ;  /* 0x00181fff03057589 */ /* 0x000e2200000e0000 */
[----:B--2---:R-:W-:-:S03]  /*28060*/  IMAD R2, R4, R7, RZ ;  /* 0x0000000704027224 */ /* 0x004fc600078e02ff */
[----:B------:R-:W1:Y:S01]  /*28070*/  SHFL.IDX PT, R4, R0, RZ, 0x181f ;  /* 0x00181fff00047589 */ /* 0x000e6200000e0000 */
[----:B---3--:R-:W-:-:S03]  /*28080*/  IMAD.IADD R10, R10, 0x1, R6 ;  /* 0x000000010a0a7824 */ /* 0x008fc600078e0206 */
[----:B------:R-:W2:Y:S01]  /*28090*/  SHFL.IDX PT, R6, R3, 0x1, 0x181f ;  /* 0x00381f0003067f89 */ /* 0x000ea200000e0000 */
[C---:B------:R-:W-:Y:S01]  /*280a0*/  VIADD R11, R10.reuse, 0x10 ;  /* 0x000000100a0b7836 */ /* 0x040fe20000000000 */
[CC--:B------:R-:W-:Y:S02]  /*280b0*/  ISETP.GE.AND P1, PT, R10.reuse, R2.reuse, PT ;  /* 0x000000020a00720c */ /* 0x0c0fe40003f26270 */
[----:B------:R-:W3:Y:S02]  /*280c0*/  SHFL.IDX PT, R7, R0, 0x1, 0x181f ;  /* 0x00381f0000077f89 */ /* 0x000ee400000e0000 */
[----:B------:R-:W-:Y:S02]  /*280d0*/  ISETP.GE.AND P2, PT, R11, R2, PT ;  /* 0x000000020b00720c */ /* 0x000fe40003f46270 */
[----:B------:R4:W-:Y:S04]  /*280e0*/  STL [R1+0x4c8], R11 ;  /* 0x0004c80b01007387 */ /* 0x0009e80000100800 */
[----:B------:R-:W-:Y:S03]  /*280f0*/  STL [R1+0x494], R10 ;  /* 0x0004940a01007387 */ /* 0x000fe60000100800 */
[----:B0-----:R-:W-:Y:S01]  /*28100*/  @!P1 LEA R5, P3, R9, R5, 0x1 ;  /* 0x0000000509059211 */ /* 0x001fe200078608ff */
[----:B----4-:R-:W-:-:S04]  /*28110*/  VIADD R11, R10, 0x20 ;  /* 0x000000200a0b7836 */ /* 0x010fc80000000000 */
[----:B-1----:R-:W-:Y:S01]  /*28120*/  @!P1 IMAD.X R4, RZ, RZ, R4, P3 ;  /* 0x000000ffff049224 */ /* 0x002fe200018e0604 */
[----:B------:R-:W-:Y:S04]  /*28130*/  STL [R1+0x4cc], R11 ;  /* 0x0004cc0b01007387 */ /* 0x000fe80000100800 */
[----:B------:R-:W-:-:S04]  /*28140*/  @!P1 LOP3.LUT R5, R5, R4, RZ, 0x3c, !PT ;  /* 0x0000000405059212 */ /* 0x000fc800078e3cff */
[----:B------:R-:W-:-:S04]  /*28150*/  @!P1 LOP3.LUT R4, R5, R4, RZ, 0x3c, !PT ;  /* 0x0000000405049212 */ /* 0x000fc800078e3cff */
[----:B------:R-:W-:-:S05]  /*28160*/  @!P1 LOP3.LUT R5, R5, R4, RZ, 0x3c, !PT ;  /* 0x0000000405059212 */ /* 0x000fca00078e3cff */
[----:B-----5:R2:W-:Y:S02]  /*28170*/  @!P1 LDGSTS.E.BYPASS.LTC128B.128 [R8+0x18400], desc[UR40][R4.64], !P0 ;  /* 0x1840000004089fae */ /* 0x0205e4000c101d68 */
[----:B--2---:R-:W-:Y:S02]  /*28180*/  @!P2 LEA R5, P1, R9, R6, 0x1 ;  /* 0x000000060905a211 */ /* 0x004fe400078208ff */
[----:B------:R-:W-:Y:S03]  /*28190*/  SHFL.IDX PT, R6, R0, 0x2, 0x181f ;  /* 0x00581f0000067f89 */ /* 0x000fe600000e0000 */
[----:B---3--:R-:W-:Y:S01]  /*281a0*/  @!P2 IMAD.X R4, RZ, RZ, R7, P1 ;  /* 0x000000ffff04a224 */ /* 0x008fe200008e0607 */
        /* <DEDUP_REMOVED lines=58> */
.L_x_3496:
        /* <DEDUP_REMOVED lines=12> */
.L_x_3371:
        /* <DEDUP_REMOVED lines=8> */
[----:B------:R-:W-:-:S03]  /*28690*/  ULDC.64 UR4, c[0x0][0x398] ;  /* 0x0000e60000047ab9 */ /* 0x000fc60000000a00 */
[----:B0-----:R-:W3:Y:S01]  /*286a0*/  LDL.LU R3, [R1+0x49c] ;  /* 0x00049c0001037983 */ /* 0x001ee20000300800 */
[----:B------:R-:W-:Y:S01]  /*286b0*/  VIADD R2, R18, 0x22400 ;  /* 0x0002240012027836 */ /* 0x000fe20000000000 */
[----:B------:R0:W-:Y:S01]  /*286c0*/  SYNCS.ARRIVE.TRANS64.A1T0 RZ, [R18+URZ+0x32400], RZ ;  /* 0x032400ff12ff79a7 */ /* 0x0001e2000810003f */
[----:B------:R-:W-:Y:S03]  /*286d0*/  BSSY B6, `(.L_x_3372) ;  /* 0x0000019000067945 */ /* 0x000fe60003800000 */
        /* <DEDUP_REMOVED lines=8> */
[----:B0-----:R-:W-:Y:S01]  /*28760*/  MOV R2, 0x0 ;  /* 0x0000000000027802 */ /* 0x001fe20000000f00 */
        /* <DEDUP_REMOVED lines=15> */
.L_x_3373:
[----:B------:R-:W-:Y:S05]  /*28860*/  BSYNC B6 ;  /* 0x0000000000067941 */ /* 0x000fea0003800000 */
.L_x_3372:
[----:B------:R-:W2:Y:S01]  /*28870*/  LDL.LU R5, [R1+0x49c] ;  /* 0x00049c0001057983 */ /* 0x000ea20000300800 */
[----:B------:R-:W1:Y:S01]  /*28880*/  LDC R7, c[0x0][0x448] ;  /* 0x00011200ff077b82 */ /* 0x000e620000000800 */
[----:B------:R-:W-:Y:S01]  /*28890*/  ULDC.64 UR4, c[0x0][0x3d8] ;  /* 0x0000f60000047ab9 */ /* 0x000fe20000000a00 */
[----:B------:R-:W-:Y:S01]  /*288a0*/  ULDC.64 UR6, c[0x0][0x390] ;  /* 0x0000e40000067ab9 */ /* 0x000fe20000000a00 */
[----:B0-----:R-:W2:Y:S04]  /*288b0*/  LDL.LU.64 R2, [R1+0x4c0] ;  /* 0x0004c00001027983 */ /* 0x001ea80000300a00 */
[----:B------:R-:W3:Y:S04]  /*288c0*/  LDL.LU R0, [R1+0x4d0] ;  /* 0x0004d00001007983 */ /* 0x000ee80000300800 */
[----:B------:R-:W4:Y:S04]  /*288d0*/  LDL.LU R4, [R1+0x4ac] ;  /* 0x0004ac0001047983 */ /* 0x000f280000300800 */
[----:B------:R-:W5:Y:S01]  /*288e0*/  LDL.LU R8, [R1+0x498] ;  /* 0x0004980001087983 */ /* 0x000f620000300800 */
[----:B------:R-:W0:Y:S01]  /*288f0*/  S2R R9, SR_TID.X ;  /* 0x0000000000097919 */ /* 0x000e220000002100 */
[----:B-1----:R-:W-:Y:S01]  /*28900*/  ISETP.NE.AND P0, PT, R7, 0x1, PT ;  /* 0x000000010700780c */ /* 0x002fe20003f05270 */
[----:B--2---:R-:W-:-:S12]  /*28910*/  IMAD.MOV.U32 R3, RZ, RZ, R5 ;  /* 0x000000ffff037224 */ /* 0x004fd800078e0005 */
[----:B------:R-:W1:Y:S01]  /*28920*/  @P0 LDC R5, c[0x0][0x450] ;  /* 0x00011400ff050b82 */ /* 0x000e620000000800 */
[----:B------:R-:W-:-:S04]  /*28930*/  IMAD.WIDE.U32 R2, R17, UR4, R2 ;  /* 0x0000000411027c25 */ /* 0x000fc8000f8e0002 */
[----:B------:R-:W-:Y:S01]  /*28940*/  IMAD R3, R17, UR5, R3 ;  /* 0x0000000511037c24 */ /* 0x000fe2000f8e0203 */
[----:B------:R-:W-:Y:S02]  /*28950*/  ULDC.64 UR4, c[0x0][0x3e0] ;  /* 0x0000f80000047ab9 */ /* 0x000fe40000000a00 */
[----:B---3--:R-:W-:Y:S02]  /*28960*/  IMAD R0, R0, UR4, RZ ;  /* 0x0000000400007c24 */ /* 0x008fe4000f8e02ff */
[----:B----4-:R-:W-:-:S04]  /*28970*/  IMAD.WIDE.U32 R2, R4, UR4, R2 ;  /* 0x0000000404027c25 */ /* 0x010fc8000f8e0002 */
[----:B------:R-:W-:Y:S01]  /*28980*/  IMAD R0, R4, UR5, R0 ;  /* 0x0000000504007c24 */ /* 0x000fe2000f8e0200 */
[----:B------:R-:W-:Y:S01]  /*28990*/  ULDC.64 UR4, c[0x0][0x3d0] ;  /* 0x0000f40000047ab9 */ /* 0x000fe20000000a00 */
[----:B------:R-:W2:Y:S02]  /*289a0*/  @P0 LDC R4, c[0x0][0x44c] ;  /* 0x00011300ff040b82 */ /* 0x000ea40000000800 */
[----:B------:R-:W-:Y:S02]  /*289b0*/  IMAD.IADD R3, R3, 0x1, R0 ;  /* 0x0000000103037824 */ /* 0x000fe400078e0200 */
[----:B-----5:R-:W-:Y:S02]  /*289c0*/  IMAD.MOV.U32 R0, RZ, RZ, R8 ;  /* 0x000000ffff007224 */ /* 0x020fe400078e0008 */
[----:B--2---:R-:W-:-:S05]  /*289d0*/  @P0 IMAD.HI.U32 R4, R8, R4, RZ ;  /* 0x0000000408040227 */ /* 0x004fca00078e00ff */
[----:B-1----:R-:W-:-:S04]  /*289e0*/  @P0 SHF.R.U32.HI R0, RZ, R5, R4 ;  /* 0x00000005ff000219 */ /* 0x002fc80000011604 */
[--C-:B------:R-:W-:Y:S01]  /*289f0*/  SHF.R.S32.HI R4, RZ, 0x1f, R0.reuse ;  /* 0x0000001fff047819 */ /* 0x100fe20000011400 */
[----:B------:R-:W-:Y:S02]  /*28a00*/  IMAD.MOV R6, RZ, RZ, -R0 ;  /* 0x000000ffff067224 */ /* 0x000fe400078e0a00 */
[----:B------:R-:W-:-:S04]  /*28a10*/  IMAD.WIDE.U32 R2, R0, UR4, R2 ;  /* 0x0000000400027c25 */ /* 0x000fc8000f8e0002 */
[----:B------:R-:W-:Y:S02]  /*28a20*/  IMAD R4, R4, UR4, RZ ;  /* 0x0000000404047c24 */ /* 0x000fe4000f8e02ff */
[----:B------:R-:W-:Y:S02]  /*28a30*/  IMAD R6, R7, R6, R8 ;  /* 0x0000000607067224 */ /* 0x000fe400078e0208 */
[----:B------:R-:W-:Y:S01]  /*28a40*/  IMAD R0, R0, UR5, R4 ;  /* 0x0000000500007c24 */ /* 0x000fe2000f8e0204 */
[----:B------:R-:W-:Y:S01]  /*28a50*/  ULDC.64 UR4, c[0x0][0x3c8] ;  /* 0x0000f20000047ab9 */ /* 0x000fe20000000a00 */
[----:B0-----:R-:W-:Y:S02]  /*28a60*/  IMAD.SHL.U32 R8, R9, 0x8, RZ ;  /* 0x0000000809087824 */ /* 0x001fe400078e00ff */
[----:B------:R-:W-:Y:S01]  /*28a70*/  IMAD.IADD R3, R3, 0x1, R0 ;  /* 0x0000000103037824 */ /* 0x000fe200078e0200 */
[----:B------:R-:W-:Y:S01]  /*28a80*/  SHF.R.S32.HI R0, RZ, 0x1f, R6 ;  /* 0x0000001fff007819 */ /* 0x000fe20000011406 */
[----:B------:R-:W-:Y:S01]  /*28a90*/  IMAD.SHL.U32 R9, R9, 0x8, RZ ;  /* 0x0000000809097824 */ /* 0x000fe200078e00ff */
[----:B------:R-:W-:Y:S01]  /*28aa0*/  LOP3.LUT R8, R8, 0x38, RZ, 0xc0, !PT ;  /* 0x0000003808087812 */ /* 0x000fe200078ec0ff */
[----:B------:R-:W-:-:S03]  /*28ab0*/  IMAD.WIDE.U32 R4, R6, UR4, R2 ;  /* 0x0000000406047c25 */ /* 0x000fc6000f8e0002 */
[----:B------:R-:W-:Y:S01]  /*28ac0*/  LOP3.LUT R9, R9, 0x38, RZ, 0xc0, !PT ;  /* 0x0000003809097812 */ /* 0x000fe200078ec0ff */
[----:B------:R-:W-:Y:S01]  /*28ad0*/  IMAD R0, R0, UR4, RZ ;  /* 0x0000000400007c24 */ /* 0x000fe2000f8e02ff */
[----:B------:R-:W-:Y:S01]  /*28ae0*/  ULDC UR4, c[0x0][0x3b8] ;  /* 0x0000ee0000047ab9 */ /* 0x000fe20000000800 */
[----:B------:R-:W-:Y:S02]  /*28af0*/  LEA R2, P4, R4, UR6, 0x1 ;  /* 0x0000000604027c11 */ /* 0x000fe4000f8808ff */
[----:B------:R-:W-:Y:S01]  /*28b00*/  IMAD R6, R6, UR5, R0 ;  /* 0x0000000506067c24 */ /* 0x000fe2000f8e0200 */
[C---:B------:R-:W-:Y:S02]  /*28b10*/  LOP3.LUT R11, R9.reuse, 0x40, RZ, 0xfc, !PT ;  /* 0x00000040090b7812 */ /* 0x040fe400078efcff */
[----:B------:R-:W-:Y:S01]  /*28b20*/  LOP3.LUT R10, R9, 0x80, RZ, 0xfc, !PT ;  /* 0x00000080090a7812 */ /* 0x000fe200078efcff */
[----:B------:R-:W-:Y:S01]  /*28b30*/  IMAD.IADD R0, R5, 0x1, R6 ;  /* 0x0000000105007824 */ /* 0x000fe200078e0206 */
[----:B------:R-:W-:-:S02]  /*28b40*/  LOP3.LUT R9, R9, 0xc0, RZ, 0xfc, !PT ;  /* 0x000000c009097812 */ /* 0x000fc400078efcff */
[----:B------:R-:W-:Y:S02]  /*28b50*/  ISETP.GE.AND P3, PT, R8, UR4, PT ;  /* 0x0000000408007c0c */ /* 0x000fe4000bf66270 */
[----:B------:R-:W-:Y:S02]  /*28b60*/  ISETP.GE.AND P2, PT, R11, UR4, PT ;  /* 0x000000040b007c0c */ /* 0x000fe4000bf46270 */
[----:B------:R-:W-:Y:S02]  /*28b70*/  ISETP.GE.AND P1, PT, R10, UR4, PT ;  /* 0x000000040a007c0c */ /* 0x000fe4000bf26270 */
[----:B------:R-:W-:Y:S01]  /*28b80*/  ISETP.GE.AND P0, PT, R9, UR4, PT ;  /* 0x0000000409007c0c */ /* 0x000fe2000bf06270 */
[----:B------:R-:W-:Y:S01]  /*28b90*/  UMOV UR4, 0xffffffff ;  /* 0xffffffff00047882 */ /* 0x000fe20000000000 */
[----:B------:R-:W-:Y:S02]  /*28ba0*/  LEA.HI.X R0, R4, UR7, R0, 0x1, P4 ;  /* 0x0000000704007c11 */ /* 0x000fe4000a0f0c00 */
[----:B------:R-:W-:Y:S09]  /*28bb0*/  BRA.DIV UR4, `(.L_x_3374) ;  /* 0x0000005204c87947 */ /* 0x000ff2000b800000 */
[----:B------:R-:W2:Y:S04]  /*28bc0*/  LDL.LU R10, [R1+0x4a0] ;  /* 0x0004a000010a7983 */ /* 0x000ea80000300800 */
[----:B------:R-:W3:Y:S04]  /*28bd0*/  LDL.LU R5, [R1+0x494] ;  /* 0x0004940001057983 */ /* 0x000ee80000300800 */
[----:B------:R-:W4:Y:S04]  /*28be0*/  LDL.LU R4, [R1+0x4c8] ;  /* 0x0004c80001047983 */ /* 0x000f280000300800 */
[----:B------:R-:W5:Y:S04]  /*28bf0*/  LDL R9, [R1+0x480] ;  /* 0x0004800001097983 */ /* 0x000f680000100800 */
[----:B------:R-:W5:Y:S04]  /*28c00*/  LDL.LU R11, [R1+0x4cc] ;  /* 0x0004cc00010b7983 */ /* 0x000f680000300800 */
[----:B------:R-:W5:Y:S04]  /*28c10*/  LDL.LU R12, [R1+0x4d8] ;  /* 0x0004d800010c7983 */ /* 0x000f680000300800 */
[----:B------:R-:W-:Y:S01]  /*28c20*/  SHFL.IDX PT, R6, R0, 0x1, 0x181f ;  /* 0x00381f0000067f89 */ /* 0x000fe200000e0000 */
[----:B--2---:R-:W-:-:S03]  /*28c30*/  IMAD R3, R10, R7, RZ ;  /* 0x000000070a037224 */ /* 0x004fc600078e02ff */
[----:B------:R-:W2:Y:S02]  /*28c40*/  LDL.LU R10, [R1+0x4d4] ;  /* 0x0004d400010a7983 */ /* 0x000ea40000300800 */
[-C--:B---3--:R-:W-:Y:S02]  /*28c50*/  ISETP.GE.AND P5, PT, R5, R3.reuse, PT ;  /* 0x000000030500720c */ /* 0x088fe40003fa6270 */
[----:B------:R-:W0:Y:S01]  /*28c60*/  SHFL.IDX PT, R5, R2, RZ, 0x181f ;  /* 0x00181fff02057589 */ /* 0x000e2200000e0000 */
[----:B----4-:R-:W-:-:S03]  /*28c70*/  ISETP.GE.AND P4, PT, R4, R3, PT ;  /* 0x000000030400720c */ /* 0x010fc60003f86270 */
[----:B------:R-:W1:Y:S07]  /*28c80*/  SHFL.IDX PT, R4, R0, RZ, 0x181f ;  /* 0x00181fff00047589 */ /* 0x000e6e00000e0000 */
        /* <DEDUP_REMOVED lines=17> */
[----:B------:R-:W3:Y:S04]  /*28da0*/  LDL.LU R11, [R1+0x4dc] ;  /* 0x0004dc00010b7983 */ /* 0x000ee80000300800 */
        /* <DEDUP_REMOVED lines=47> */
.L_x_3514:
        /* <DEDUP_REMOVED lines=14> */
.L_x_3376:
[----:B------:R-:W-:Y:S05]  /*29180*/  BSYNC B0 ;  /* 0x0000000000007941 */ /* 0x000fea0003800000 */
.L_x_3375:
[----:B------:R-:W-:Y:S01]  /*29190*/  NOP ;  /* 0x0000000000007918 */ /* 0x000fe20000000000 */
[----:B------:R-:W-:-:S13]  /*291a0*/  PLOP3.LUT P0, PT, PT, PT, PT, 0x80, 0x0 ;  /* 0x000000000000781c */ /* 0x000fda0003f0f070 */
.L_x_3377:
        /* <DEDUP_REMOVED lines=18> */
.L_x_3515:
[----:B------:R-:W-:Y:S05]  /*292d0*/  BSYNC B0 ;  /* 0x0000000000007941 */ /* 0x000fea0003800000 */
.L_x_3378:
        /* <DEDUP_REMOVED lines=13> */
.L_x_3516:
[----:B------:R-:W-:Y:S05]  /*293b0*/  BSYNC B1 ;  /* 0x0000000000017941 */ /* 0x000fea0003800000 */
.L_x_3382:
        /* <DEDUP_REMOVED lines=9> */
.L_x_3385:
[----:B------:R-:W-:Y:S05]  /*29450*/  BSYNC B1 ;  /* 0x0000000000017941 */ /* 0x000fea0003800000 */
.L_x_3384:
        /* <DEDUP_REMOVED lines=12> */
.L_x_3386:
        /* <DEDUP_REMOVED lines=15> */
.L_x_3387:
        /* <DEDUP_REMOVED lines=15> */
.L_x_3388:
        /* <DEDUP_REMOVED lines=15> */
.L_x_3389:
        /* <DEDUP_REMOVED lines=10> */
.L_x_3381:
[----:B------:R-:W-:Y:S05]  /*29890*/  BSYNC B0 ;  /* 0x0000000000007941 */ /* 0x000fea0003800000 */
.L_x_3380:
[----:B------:R-:W0:Y:S04]  /*298a0*/  LDL R4, [R1+0x4b4] ;  /* 0x0004b40001047983 */ /* 0x000e280000100800 */
[----:B------:R-:W3:Y:S01]  /*298b0*/  LDL R5, [R1+0x48c] ;  /* 0x00048c0001057983 */ /* 0x000ee20000100800 */
[----:B------:R-:W-:Y:S01]  /*298c0*/  BSSY B0, `(.L_x_3390) ;  /* 0x00001f8000007945 */ /* 0x000fe20003800000 */
[----:B0-----:R-:W-:-:S05]  /*298d0*/  VIADD R0, R4, 0xfffffffe ;  /* 0xfffffffe04007836 */ /* 0x001fca0000000000 */
[----:B---3--:R-:W-:-:S13]  /*298e0*/  ISETP.GE.AND P0, PT, R0, R5, PT ;  /* 0x000000050000720c */ /* 0x008fda0003f06270 */
[----:B------:R-:W-:Y:S05]  /*298f0*/  @!P0 BRA `(.L_x_3391) ;  /* 0x0000001c00d08947 */ /* 0x000fea0003800000 */
[----:B------:R-:W3:Y:S04]  /*29900*/  LDL.LU R9, [R1+0x4ec] ;  /* 0x0004ec0001097983 */ /* 0x000ee80000300800 */
[----:B------:R-:W4:Y:S04]  /*29910*/  LDL.LU R8, [R1+0x4bc] ;  /* 0x0004bc0001087983 */ /* 0x000f280000300800 */
[----:B------:R-:W5:Y:S04]  /*29920*/  LDL.LU R7, [R1+0x4f0] ;  /* 0x0004f00001077983 */ /* 0x000f680000300800 */
[----:B--2---:R-:W2:Y:S04]  /*29930*/  LDL.LU R6, [R1+0x4b8] ;  /* 0x0004b80001067983 */ /* 0x004ea80000300800 */
[----:B------:R-:W2:Y:S01]  /*29940*/  LDL.LU R4, [R1+0x4f4] ;  /* 0x0004f40001047983 */ /* 0x000ea20000300800 */
[----:B------:R-:W-:Y:S01]  /*29950*/  BSSY B2, `(.L_x_3392) ;  /* 0x00000ad000027945 */ /* 0x000fe20003800000 */
[----:B---3--:R-:W-:-:S04]  /*29960*/  VIADD R2, R9, 0x1 ;  /* 0x0000000109027836 */ /* 0x008fc80000000000 */
[----:B----4-:R-:W-:Y:S01]  /*29970*/  IMAD R2, R2, R8, RZ ;  /* 0x0000000802027224 */ /* 0x010fe200078e02ff */
[----:B------:R-:W-:Y:S02]  /*29980*/  LOP3.LUT R8, RZ, R5, RZ, 0x33, !PT ;  /* 0x00000005ff087212 */ /* 0x000fe400078e33ff */
[----:B-----5:R-:W-:Y:S02]  /*29990*/  LOP3.LUT R3, RZ, R7, RZ, 0x33, !PT ;  /* 0x00000007ff037212 */ /* 0x020fe400078e33ff */
[----:B------:R-:W-:-:S04]  /*299a0*/  LOP3.LUT R2, RZ, R2, RZ, 0x33, !PT ;  /* 0x00000002ff027212 */ /* 0x000fc800078e33ff */
[----:B--2---:R-:W-:Y:S02]  /*299b0*/  VIADDMNMX R2, R2, -R6, R3, !PT ;  /* 0x8000000602027246 */ /* 0x004fe40007800103 */
        /* <DEDUP_REMOVED lines=9> */
[----:B------:R-:W3:Y:S01]  /*29a50*/  LDL R5, [R1+0x490] ;  /* 0x0004900001057983 */ /* 0x000ee20000100800 */
[----:B------:R-:W-:-:S05]  /*29a60*/  VIADD R19, R19, 0x1 ;  /* 0x0000000113137836 */ /* 0x000fca0000000000 */
[----:B------:R-:W-:-:S04]  /*29a70*/  ISETP.NE.AND P0, PT, R19, 0x2, PT ;  /* 0x000000021300780c */ /* 0x000fc80003f05270 */
[----:B------:R-:W-:Y:S01]  /*29a80*/  SEL R2, RZ, 0x1, P0 ;  /* 0x00000001ff027807 */ /* 0x000fe20000000000 */
[----:B------:R-:W-:Y:S01]  /*29a90*/  BSSY B1, `(.L_x_3394) ;  /* 0x0000096000017945 */ /* 0x000fe20003800000 */
[----:B------:R-:W-:Y:S02]  /*29aa0*/  SEL R19, R19, RZ, P0 ;  /* 0x000000ff13137207 */ /* 0x000fe40000000000 */
[----:B--2---:R-:W-:-:S05]  /*29ab0*/  LOP3.LUT R9, R9, R2, RZ, 0x3c, !PT ;  /* 0x0000000209097212 */ /* 0x004fca00078e3cff */
[----:B------:R0:W-:Y:S01]  /*29ac0*/  STL [R1+0x484], R9 ;  /* 0x0004840901007387 */ /* 0x0001e20000100800 */
[----:B---3--:R-:W-:-:S13]  /*29ad0*/  LOP3.LUT P2, RZ, R5, 0x1, RZ, 0xc0, !PT ;  /* 0x0000000105ff7812 */ /* 0x008fda000784c0ff */
[----:B0-----:R-:W-:Y:S05]  /*29ae0*/  @!P2 BRA `(.L_x_3395) ;  /* 0x000000080040a947 */ /* 0x001fea0003800000 */
[----:B------:R-:W-:Y:S02]  /*29af0*/  ULDC.64 UR4, c[0x0][0x418] ;  /* 0x0001060000047ab9 */ /* 0x000fe40000000a00 */
[----:B------:R-:W-:-:S04]  /*29b00*/  ISETP.NE.U32.AND P0, PT, RZ, UR4, PT ;  /* 0x00000004ff007c0c */ /* 0x000fc8000bf05070 */
[----:B------:R-:W-:-:S13]  /*29b10*/  ISETP.NE.AND.EX P0, PT, RZ, UR5, PT, P0 ;  /* 0x00000005ff007c0c */ /* 0x000fda000bf05300 */
[----:B------:R-:W-:Y:S05]  /*29b20*/  @!P0 BRA `(.L_x_3396) ;  /* 0x00000000004c8947 */ /* 0x000fea0003800000 */
[----:B------:R-:W2:Y:S01]  /*29b30*/  LDL R10, [R1+0x478] ;  /* 0x00047800010a7983 */ /* 0x000ea20000100800 */
        /* <DEDUP_REMOVED lines=18> */
.L_x_3396:
[----:B------:R-:W1:Y:S01]  /*29c60*/  S2R R2, SR_TID.X ;  /* 0x0000000000027919 */ /* 0x000e620000002100 */
[----:B0-----:R-:W-:Y:S01]  /*29c70*/  SHF.L.U32 R6, R9, 0x1f, RZ ;  /* 0x0000001f09067819 */ /* 0x001fe200000006ff */
[----:B------:R-:W-:Y:S01]  /*29c80*/  BSSY B3, `(.L_x_3397) ;  /* 0x0000006000037945 */ /* 0x000fe20003800000 */
[----:B-1----:R-:W-:Y:S01]  /*29c90*/  LOP3.LUT R3, R2, 0x7f, RZ, 0xc0, !PT ;  /* 0x0000007f02037812 */ /* 0x002fe200078ec0ff */
[----:B------:R-:W-:-:S03]  /*29ca0*/  IMAD R2, R19, 0x8, R18 ;  /* 0x0000000813027824 */ /* 0x000fc600078e0212 */
[----:B------:R-:W-:Y:S01]  /*29cb0*/  ISETP.NE.AND P1, PT, R3, RZ, PT ;  /* 0x000000ff0300720c */ /* 0x000fe20003f25270 */
[----:B------:R-:W0:Y:S02]  /*29cc0*/  SYNCS.PHASECHK.TRANS64.TRYWAIT P0, [R2+URZ+0x32440], R6 ;  /* 0x03244006020075a7 */ /* 0x000e24000800017f */
[----:B0-----:R-:W-:Y:S10]  /*29cd0*/  @!P0 BRA `(.L_x_3398) ;  /* 0x0000005000088947 */ /* 0x001ff40003800000 */
.L_x_3517:
[----:B------:R-:W-:Y:S05]  /*29ce0*/  BSYNC B3 ;  /* 0x0000000000037941 */ /* 0x000fea0003800000 */
.L_x_3397:
[----:B------:R-:W-:Y:S04]  /*29cf0*/  BSSY B3, `(.L_x_3399) ;  /* 0x0000009000037945 */ /* 0x000fe80003800000 */
[----:B------:R-:W-:Y:S05]  /*29d00*/  @P1 BRA `(.L_x_3400) ;  /* 0x00000000001c1947 */ /* 0x000fea0003800000 */
[----:B------:R-:W1:Y:S02]  /*29d10*/  S2R R3, SR_TID.X ;  /* 0x0000000000037919 */ /* 0x000e640000002100 */
[----:B-1----:R-:W-:Y:S01]  /*29d20*/  LOP3.LUT R5, R3, 0x1f, RZ, 0xc0, !PT ;  /* 0x0000001f03057812 */ /* 0x002fe200078ec0ff */
[----:B------:R-:W-:-:S03]  /*29d30*/  IMAD.MOV.U32 R3, RZ, RZ, 0x3000 ;  /* 0x00003000ff037424 */ /* 0x000fc600078e00ff */
[----:B------:R-:W-:Y:S01]  /*29d40*/  ISETP.NE.AND P0, PT, R5, RZ, PT ;  /* 0x000000ff0500720c */ /* 0x000fe20003f05270 */
[----:B------:R1:W-:-:S12]  /*29d50*/  SYNCS.ARRIVE.TRANS64 RZ, [R2+URZ+0x32430], R3 ;  /* 0x0324300302ff79a7 */ /* 0x0003d8000800003f */
[----:B-1----:R-:W-:Y:S05]  /*29d60*/  @!P0 BRA `(.L_x_3400) ;  /* 0x0000000000048947 */ /* 0x002fea0003800000 */
[----:B------:R-:W-:Y:S01]  /*29d70*/  BPT.TRAP 0x1 ;  /* 0x000000040000795c */ /* 0x000fe20000300000 */
.L_x_3400:
[----:B------:R-:W-:Y:S05]  /*29d80*/  BSYNC B3 ;  /* 0x0000000000037941 */ /* 0x000fea0003800000 */
.L_x_3399:
        /* <DEDUP_REMOVED lines=12> */
.L_x_3401:
        /* <DEDUP_REMOVED lines=13> */
.L_x_3518:
[----:B------:R-:W-:Y:S05]  /*29f20*/  BSYNC B3 ;  /* 0x0000000000037941 */ /* 0x000fea0003800000 */
.L_x_3402:
        /* <DEDUP_REMOVED lines=11> */
.L_x_3405:
[----:B------:R-:W-:Y:S05]  /*29fe0*/  BSYNC B3 ;  /* 0x0000000000037941 */ /* 0x000fea0003800000 */
.L_x_3404:
        /* <DEDUP_REMOVED lines=9> */
.L_x_3406:
        /* <DEDUP_REMOVED lines=15> */
.L_x_3407:
        /* <DEDUP_REMOVED lines=15> */
.L_x_3408:
        /* <DEDUP_REMOVED lines=15> */
.L_x_3409:
        /* <DEDUP_REMOVED lines=10> */
.L_x_3395:
[----:B------:R-:W-:Y:S05]  /*2a3f0*/  BSYNC B1 ;  /* 0x0000000000017941 */ /* 0x000fea0003800000 */
.L_x_3394:
[----:B------:R-:W2:Y:S02]  /*2a400*/  LDL.LU R5, [R1+0x4b4] ;  /* 0x0004b40001057983 */ /* 0x000ea40000300800 */
[----:B--2---:R-:W-:-:S07]  /*2a410*/  VIADD R0, R5, 0xfffffffd ;  /* 0xfffffffd05007836 */ /* 0x004fce0000000000 */
.L_x_3393:
[----:B------:R-:W-:Y:S05]  /*2a420*/  BSYNC B2 ;  /* 0x0000000000027941 */ /* 0x000fea0003800000 */
.L_x_3392:
[----:B------:R-:W-:-:S05]  /*2a430*/  VIADD R8, R8, 0xfffffffe ;  /* 0xfffffffe08087836 */ /* 0x000fca0000000000 */
[----:B------:R-:W-:-:S13]  /*2a440*/  ISETP.NE.AND P0, PT, R8, R4, PT ;  /* 0x000000040800720c */ /* 0x000fda0003f05270 */
[----:B------:R-:W-:Y:S05]  /*2a450*/  @!P0 BRA `(.L_x_3391) ;  /* 0x0000001000f88947 */ /* 0x000fea0003800000 */
.L_x_3442:
        /* <DEDUP_REMOVED lines=35> */
.L_x_3412:
[----:B------:R-:W0:Y:S01]  /*2a690*/  S2R R2, SR_TID.X ;  /* 0x0000000000027919 */ /* 0x000e220000002100 */
[----:B------:R-:W-:Y:S01]  /*2a6a0*/  SHF.L.U32 R3, R6, 0x1f, RZ ;  /* 0x0000001f06037819 */ /* 0x000fe200000006ff */
[----:B------:R-:W-:Y:S01]  /*2a6b0*/  BSSY B2, `(.L_x_3413) ;  /* 0x0000006000027945 */ /* 0x000fe20003800000 */
[----:B0-----:R-:W-:Y:S01]  /*2a6c0*/  LOP3.LUT R4, R2, 0x7f, RZ, 0xc0, !PT ;  /* 0x0000007f02047812 */ /* 0x001fe200078ec0ff */
[----:B------:R-:W-:-:S03]  /*2a6d0*/  IMAD R2, R7, 0x8, R18 ;  /* 0x0000000807027824 */ /* 0x000fc600078e0212 */
[----:B------:R-:W-:Y:S01]  /*2a6e0*/  ISETP.NE.AND P1, PT, R4, RZ, PT ;  /* 0x000000ff0400720c */ /* 0x000fe20003f25270 */
[----:B------:R-:W0:Y:S02]  /*2a6f0*/  SYNCS.PHASECHK.TRANS64.TRYWAIT P0, [R2+URZ+0x32440], R3 ;  /* 0x03244003020075a7 */ /* 0x000e24000800017f */
[----:B0-----:R-:W-:Y:S10]  /*2a700*/  @!P0 BRA `(.L_x_3414) ;  /* 0x0000004400a48947 */ /* 0x001ff40003800000 */
.L_x_3519:
[----:B------:R-:W-:Y:S05]  /*2a710*/  BSYNC B2 ;  /* 0x0000000000027941 */ /* 0x000fea0003800000 */
.L_x_3413:
        /* <DEDUP_REMOVED lines=9> */
.L_x_3416:
[----:B------:R-:W-:Y:S05]  /*2a7b0*/  BSYNC B2 ;  /* 0x0000000000027941 */ /* 0x000fea0003800000 */
.L_x_3415:
        /* <DEDUP_REMOVED lines=12> */
.L_x_3417:
        /* <DEDUP_REMOVED lines=13> */
.L_x_3520:
[----:B------:R-:W-:Y:S05]  /*2a950*/  BSYNC B2 ;  /* 0x0000000000027941 */ /* 0x000fea0003800000 */
.L_x_3418:
        /* <DEDUP_REMOVED lines=11> */
.L_x_3421:
[----:B------:R-:W-:Y:S05]  /*2aa10*/  BSYNC B2 ;  /* 0x0000000000027941 */ /* 0x000fea0003800000 */
.L_x_3420:
        /* <DEDUP_REMOVED lines=9> */
.L_x_3422:
        /* <DEDUP_REMOVED lines=15> */
.L_x_3423:
        /* <DEDUP_REMOVED lines=15> */
.L_x_3424:
        /* <DEDUP_REMOVED lines=15> */
.L_x_3425:
        /* <DEDUP_REMOVED lines=10> */
.L_x_3411:
[----:B------:R-:W-:Y:S05]  /*2ae20*/  BSYNC B1 ;  /* 0x0000000000017941 */ /* 0x000fea0003800000 */
.L_x_3410:
        /* <DEDUP_REMOVED lines=10> */
[----:B0-----:R-:W-:Y:S05]  /*2aed0*/  @!P2 BRA `(.L_x_3427) ;  /* 0x000000080044a947 */ /* 0x001fea0003800000 */
        /* <DEDUP_REMOVED lines=24> */
.L_x_3428:
[----:B------:R-:W0:Y:S01]  /*2b060*/  S2R R2, SR_TID.X ;  /* 0x0000000000027919 */ /* 0x000e220000002100 */
[----:B------:R-:W-:Y:S01]  /*2b070*/  IMAD R3, R19, 0x8, R18 ;  /* 0x0000000813037824 */ /* 0x000fe200078e0212 */
[----:B------:R-:W-:Y:S01]  /*2b080*/  BSSY B2, `(.L_x_3429) ;  /* 0x0000006000027945 */ /* 0x000fe20003800000 */
[----:B0-----:R-:W-:Y:S02]  /*2b090*/  LOP3.LUT R4, R2, 0x7f, RZ, 0xc0, !PT ;  /* 0x0000007f02047812 */ /* 0x001fe400078ec0ff */
[----:B------:R-:W-:Y:S02]  /*2b0a0*/  SHF.L.U32 R2, R8, 0x1f, RZ ;  /* 0x0000001f08027819 */ /* 0x000fe400000006ff */
[----:B------:R-:W-:Y:S02]  /*2b0b0*/  ISETP.NE.AND P1, PT, R4, RZ, PT ;  /* 0x000000ff0400720c */ /* 0x000fe40003f25270 */
[----:B------:R-:W0:Y:S02]  /*2b0c0*/  SYNCS.PHASECHK.TRANS64.TRYWAIT P0, [R3+URZ+0x32440], R2 ;  /* 0x03244002030075a7 */ /* 0x000e24000800017f */
[----:B0-----:R-:W-:Y:S09]  /*2b0d0*/  @!P0 BRA `(.L_x_3430) ;  /* 0x0000003c00588947 */ /* 0x001ff20003800000 */
.L_x_3521:
[----:B------:R-:W-:Y:S05]  /*2b0e0*/  BSYNC B2 ;  /* 0x0000000000027941 */ /* 0x000fea0003800000 */
.L_x_3429:
        /* <DEDUP_REMOVED lines=9> */
.L_x_3432:
[----:B------:R-:W-:Y:S05]  /*2b180*/  BSYNC B2 ;  /* 0x0000000000027941 */ /* 0x000fea0003800000 */
.L_x_3431:
        /* <DEDUP_REMOVED lines=12> */
.L_x_3433:
        /* <DEDUP_REMOVED lines=13> */
.L_x_3522:
[----:B------:R-:W-:Y:S05]  /*2b320*/  BSYNC B2 ;  /* 0x0000000000027941 */ /* 0x000fea0003800000 */
.L_x_3434:
        /* <DEDUP_REMOVED lines=11> */
.L_x_3437:
[----:B------:R-:W-:Y:S05]  /*2b3e0*/  BSYNC B2 ;  /* 0x0000000000027941 */ /* 0x000fea0003800000 */
.L_x_3436:
        /* <DEDUP_REMOVED lines=9> */
.L_x_3438:
        /* <DEDUP_REMOVED lines=15> */
.L_x_3439:
        /* <DEDUP_REMOVED lines=15> */
.L_x_3440:
        /* <DEDUP_REMOVED lines=15> */
.L_x_3441:
        /* <DEDUP_REMOVED lines=10> */
.L_x_3427:
[----:B------:R-:W-:Y:S05]  /*2b7f0*/  BSYNC B1 ;  /* 0x0000000000017941 */ /* 0x000fea0003800000 */
.L_x_3426:
[----:B------:R-:W2:Y:S01]  /*2b800*/  LDL R5, [R1+0x48c] ;  /* 0x00048c0001057983 */ /* 0x000ea20000100800 */
[----:B------:R-:W-:Y:S01]  /*2b810*/  VIADD R0, R0, 0xfffffffe ;  /* 0xfffffffe00007836 */ /* 0x000fe20000000000 */
[----:B--2---:R-:W-:-:S13]  /*2b820*/  ISETP.GT.AND P0, PT, R6, R5, PT ;  /* 0x000000050600720c */ /* 0x004fda0003f04270 */
[----:B------:R-:W-:Y:S05]  /*2b830*/  @P0 BRA `(.L_x_3442) ;  /* 0xffffffec00080947 */ /* 0x000fea000383ffff */
.L_x_3391:
[----:B------:R-:W-:Y:S05]  /*2b840*/  BSYNC B0 ;  /* 0x0000000000007941 */ /* 0x000fea0003800000 */
.L_x_3390:
[----:B------:R-:W0:Y:S02]  /*2b850*/  S2R R2, SR_TID.X ;  /* 0x0000000000027919 */ /* 0x000e240000002100 */
[----:B0-----:R-:W-:Y:S02]  /*2b860*/  LOP3.LUT R3, R2, 0x7f, RZ, 0xc0, !PT ;  /* 0x0000007f02037812 */ /* 0x001fe400078ec0ff */
        /* <DEDUP_REMOVED lines=9> */
[----:B------:R-:W1:Y:S01]  /*2b900*/  S2R R3, SR_LANEID ;  /* 0x0000000000037919 */ /* 0x000e620000000000 */
[----:B------:R-:W-:Y:S02]  /*2b910*/  VOTEU.ANY UR4, UPT, PT ;  /* 0x0000000000047886 */ /* 0x000fe400038e0100 */
[----:B------:R-:W1:Y:S08]  /*2b920*/  FLO.U32 R0, UR4 ;  /* 0x0000000400007d00 */ /* 0x000e7000080e0000 */
[----:B------:R-:W3:Y:S01]  /*2b930*/  POPC R5, UR4 ;  /* 0x0000000400057d09 */ /* 0x000ee20008000000 */
[----:B-1----:R-:W-:-:S02]  /*2b940*/  ISETP.EQ.U32.AND P1, PT, R0, R3, PT ;  /* 0x000000030000720c */ /* 0x002fc40003f22070 */
[----:B0-----:R-:W3:Y:S11]  /*2b950*/  LDC.64 R2, c[0x0][0xd60] ;  /* 0x00035800ff027b82 */ /* 0x001ef60000000a00 */
[----:B---3--:R-:W3:Y:S01]  /*2b960*/  @P1 ATOMG.E.ADD.STRONG.GPU PT, R3, desc[UR40][R2.64], R5 ;  /* 0x00000005020319a8 */ /* 0x008ee200081ee1e8 */
[----:B------:R-:W0:Y:S02]  /*2b970*/  S2R R4, SR_LTMASK ;  /* 0x0000000000047919 */ /* 0x000e240000003900 */
[----:B0-----:R-:W-:-:S04]  /*2b980*/  LOP3.LUT R4, R4, UR4, RZ, 0xc0, !PT ;  /* 0x0000000404047c12 */ /* 0x001fc8000f8ec0ff */
[----:B------:R-:W0:Y:S01]  /*2b990*/  POPC R7, R4 ;  /* 0x0000000400077309 */ /* 0x000e220000000000 */
[----:B---3--:R-:W0:Y:S02]  /*2b9a0*/  SHFL.IDX PT, R0, R3, R0, 0x1f ;  /* 0x00001f0003007589 */ /* 0x008e2400000e0000 */
[----:B0-----:R-:W-:-:S05]  /*2b9b0*/  IADD3 R0, R0, UR37, R7 ;  /* 0x0000002500007c10 */ /* 0x001fca000fffe007 */
[----:B------:R1:W-:Y:S02]  /*2b9c0*/  STL [R1+0x470], R0 ;  /* 0x0004700001007387 */ /* 0x0003e40000100800 */
.L_x_3444:
[----:B------:R-:W-:Y:S05]  /*2b9d0*/  BSYNC B0 ;  /* 0x0000000000007941 */ /* 0x000fea0003800000 */
.L_x_3443:
[----:B------:R-:W-:-:S07]  /*2b9e0*/  SEL R19, R19, RZ, P0 ;  /* 0x000000ff13137207 */ /* 0x000fce0000000000 */
.L_x_3356:
[----:B------:R-:W-:Y:S05]  /*2b9f0*/  BSYNC B7 ;  /* 0x0000000000077941 */ /* 0x000fea0003800000 */
.L_x_3354:
[----:B-1-3--:R-:W3:Y:S02]  /*2ba00*/  LDL R0, [R1+0x490] ;  /* 0x0004900001007983 */ /* 0x00aee40000100800 */
[----:B---3--:R-:W-:-:S13]  /*2ba10*/  LOP3.LUT P0, RZ, R0, 0x40, RZ, 0xc0, !PT ;  /* 0x0000004000ff7812 */ /* 0x008fda000780c0ff */
[----:B------:R-:W-:Y:S05]  /*2ba20*/  @!P0 BRA `(.L_x_3445) ;  /* 0x0000000000288947 */ /* 0x000fea0003800000 */
[----:B------:R-:W-:Y:S05]  /*2ba30*/  WARPSYNC.ALL ;  /* 0x0000000000007948 */ /* 0x000fea0003800000 */
[----:B------:R-:W1:Y:S08]  /*2ba40*/  S2UR UR5, SR_CgaCtaId ;  /* 0x00000000000579c3 */ /* 0x000e700000008800 */
[----:B------:R-:W-:Y:S06]  /*2ba50*/  BAR.SYNC.DEFER_BLOCKING 0x5, 0x180 ;  /* 0x0146000000007b1d */ /* 0x000fec0000010000 */
[----:B------:R-:W-:-:S02]  /*2ba60*/  UMOV UR4, 0x400 ;  /* 0x0000040000047882 */ /* 0x000fc40000000000 */
[----:B-1----:R-:W-:-:S06]  /*2ba70*/  ULEA UR4, UR5, UR4, 0x18 ;  /* 0x0000000405047291 */ /* 0x002fcc000f8ec03f */
[----:B------:R-:W-:-:S05]  /*2ba80*/  IMAD.U32 R18, RZ, RZ, UR4 ;  /* 0x00000004ff127e24 */ /* 0x000fca000f8e00ff */
[----:B0-2---:R-:W0:Y:S04]  /*2ba90*/  LDS.128 R4, [R18+0x324d0] ;  /* 0x0324d00012047984 */ /* 0x005e280000000c00 */
[----:B0-----:R1:W-:Y:S01]  /*2baa0*/  STL.128 [R1+0x470], R4 ;  /* 0x0004700401007387 */ /* 0x0013e20000100c00 */
[----:B------:R-:W-:Y:S06]  /*2bab0*/  BAR.ARV 0x4, 0x180 ;  /* 0x0106000000007b1d */ /* 0x000fec0000002000 */
[----:B------:R-:W-:Y:S05]  /*2bac0*/  BRA `(.L_x_3446) ;  /* 0x0000001000347947 */ /* 0x000fea0003800000 */
.L_x_3445:
[----:B------:R-:W1:Y:S01]  /*2bad0*/  S2R R0, SR_TID.X ;  /* 0x0000000000007919 */ /* 0x000e620000002100 */
[----:B------:R-:W-:Y:S01]  /*2bae0*/  UMOV UR4, 0xffffffff ;  /* 0xffffffff00047882 */ /* 0x000fe20000000000 */
[----:B-1----:R-:W-:-:S04]  /*2baf0*/  LOP3.LUT R16, R0, 0x1f, RZ, 0xc0, !PT ;  /* 0x0000001f00107812 */ /* 0x002fc800078ec0ff */
[----:B------:R-:W-:Y:S01]  /*2bb00*/  ISETP.NE.AND P0, PT, R16, 0x1f, PT ;  /* 0x0000001f1000780c */ /* 0x000fe20003f05270 */
[----:B------:R-:W-:-:S12]  /*2bb10*/  BRA.DIV UR4, `(.L_x_3447) ;  /* 0x0000003204f07947 */ /* 0x000fd8000b800000 */
[----:B0-----:R-:W3:Y:S01]  /*2bb20*/  LDL R4, [R1+0x47c] ;  /* 0x00047c0001047983 */ /* 0x001ee20000100800 */
[----:B------:R-:W-:-:S03]  /*2bb30*/  ULDC UR4, c[0x0][0xd3c] ;  /* 0x00034f0000047ab9 */ /* 0x000fc60000000800 */
[----:B------:R-:W4:Y:S01]  /*2bb40*/  LDL.LU R3, [R1+0x470] ;  /* 0x0004700001037983 */ /* 0x000f220000300800 */
[----:B---3--:R-:W-:-:S05]  /*2bb50*/  IMAD.IADD R0, R4, 0x1, R16 ;  /* 0x0000000104007824 */ /* 0x008fca00078e0210 */
[----:B------:R-:W-:Y:S01]  /*2bb60*/  ISETP.GE.OR P1, PT, R0, UR4, !P0 ;  /* 0x0000000400007c0c */ /* 0x000fe2000c726670 */
[----:B----4-:R-:W-:-:S12]  /*2bb70*/  IMAD.MOV.U32 R11, RZ, RZ, R3 ;  /* 0x000000ffff0b7224 */ /* 0x010fd800078e0003 */
[----:B------:R-:W0:Y:S08]  /*2bb80*/  @!P1 LDC.64 R2, c[0x0][0xd80] ;  /* 0x00036000ff029b82 */ /* 0x000e300000000a00 */
[----:B------:R-:W1:Y:S01]  /*2bb90*/  @!P1 LDC.64 R4, c[0x0][0xd78] ;  /* 0x00035e00ff049b82 */ /* 0x000e620000000a00 */
[----:B0-----:R-:W-:-:S05]  /*2bba0*/  @!P1 IMAD.WIDE R2, R0, 0x4, R2 ;  /* 0x0000000400029825 */ /* 0x001fca00078e0202 */
[----:B--2---:R1:W2:Y:S02]  /*2bbb0*/  @!P1 LDG.E R6, desc[UR40][R2.64] ;  /* 0x0000002802069981 */ /* 0x0042a4000c1e1900 */
[----:B-1----:R-:W-:-:S06]  /*2bbc0*/  @!P1 IMAD.WIDE R2, R0, 0x4, R4 ;  /* 0x0000000400029825 */ /* 0x002fcc00078e0204 */
[----:B------:R-:W3:Y:S01]  /*2bbd0*/  @!P1 LDG.E R2, desc[UR40][R2.64] ;  /* 0x0000002802029981 */ /* 0x000ee2000c1e1900 */
[----:B------:R-:W-:Y:S01]  /*2bbe0*/  IMAD.MOV.U32 R5, RZ, RZ, RZ ;  /* 0x000000ffff057224 */ /* 0x000fe200078e00ff */
[C---:B------:R-:W-:Y:S02]  /*2bbf0*/  ISETP.GE.U32.AND P2, PT, R16.reuse, 0x2, PT ;  /* 0x000000021000780c */ /* 0x040fe40003f46070 */
[C---:B------:R-:W-:Y:S02]  /*2bc00*/  ISETP.GE.U32.AND P3, PT, R16.reuse, 0x4, PT ;  /* 0x000000041000780c */ /* 0x040fe40003f66070 */
[C---:B------:R-:W-:Y:S02]  /*2bc10*/  ISETP.GE.U32.AND P4, PT, R16.reuse, 0x8, PT ;  /* 0x000000081000780c */ /* 0x040fe40003f86070 */
[----:B------:R-:W-:Y:S01]  /*2bc20*/  ISETP.GE.U32.AND P5, PT, R16, 0x10, PT ;  /* 0x000000101000780c */ /* 0x000fe20003fa6070 */
[----:B------:R-:W-:Y:S04]  /*2bc30*/  SHFL.IDX PT, R0, R11, RZ, 0x1f ;  /* 0x00001fff0b007589 */ /* 0x000fe800000e0000 */
[----:B------:R-:W-:Y:S01]  /*2bc40*/  SHFL.IDX PT, R9, R11, 0x1, 0x1f ;  /* 0x00201f000b097f89 */ /* 0x000fe200000e0000 */
[----:B------:R-:W-:-:S02]  /*2bc50*/  IMAD.MOV.U32 R8, RZ, RZ, RZ ;  /* 0x000000ffff087224 */ /* 0x000fc400078e00ff */
[----:B--2---:R-:W-:Y:S02]  /*2bc60*/  @!P1 IMAD.MOV.U32 R5, RZ, RZ, R6 ;  /* 0x000000ffff059224 */ /* 0x004fe400078e0006 */
[----:B------:R-:W-:Y:S02]  /*2bc70*/  IMAD.MOV.U32 R6, RZ, RZ, RZ ;  /* 0x000000ffff067224 */ /* 0x000fe400078e00ff */
[----:B---3--:R-:W-:-:S04]  /*2bc80*/  @!P1 IMAD.MOV.U32 R6, RZ, RZ, R2 ;  /* 0x000000ffff069224 */ /* 0x008fc800078e0002 */
[----:B------:R-:W-:-:S05]  /*2bc90*/  IMAD R2, R6, R5, RZ ;  /* 0x0000000506027224 */ /* 0x000fca00078e02ff */
[----:B------:R-:W0:Y:S01]  /*2bca0*/  SHFL.UP PT, R3, R2, 0x1, RZ ;  /* 0x0420000002037989 */ /* 0x000e2200000e00ff */
[----:B------:R-:W-:-:S04]  /*2bcb0*/  ISETP.NE.AND P1, PT, R16, RZ, PT ;  /* 0x000000ff1000720c */ /* 0x000fc80003f25270 */
        /* <DEDUP_REMOVED lines=15> */
.L_x_3532:
[----:B------:R-:W-:Y:S02]  /*2bdb0*/  ULDC UR4, c[0x0][0xd38] ;  /* 0x00034e0000047ab9 */ /* 0x000fe40000000800 */
[----:B------:R-:W-:-:S04]  /*2bdc0*/  IMAD.U32 R7, RZ, RZ, UR4 ;  /* 0x00000004ff077e24 */ /* 0x000fc8000f8e00ff */
[----:B-1----:R-:W-:-:S04]  /*2bdd0*/  IMAD R10, R10, R7, RZ ;  /* 0x000000070a0a7224 */ /* 0x002fc800078e02ff */
[----:B------:R-:W-:-:S05]  /*2bde0*/  IMAD.IADD R4, R9, 0x1, R10 ;  /* 0x0000000109047824 */ /* 0x000fca00078e020a */
[----:B------:R-:W-:-:S13]  /*2bdf0*/  ISETP.GT.AND P6, PT, R4, R0, PT ;  /* 0x000000000400720c */ /* 0x000fda0003fc4270 */
[----:B------:R-:W-:Y:S05]  /*2be00*/  @P6 BRA `(.L_x_3448) ;  /* 0x0000000000ac6947 */ /* 0x000fea0003800000 */
.L_x_3451:
        /* <DEDUP_REMOVED lines=37> */
.L_x_3540:
[----:B------:R-:W-:Y:S02]  /*2c060*/  ULDC UR4, c[0x0][0xd38] ;  /* 0x00034e0000047ab9 */ /* 0x000fe40000000800 */
[----:B------:R-:W-:-:S04]  /*2c070*/  IMAD.U32 R7, RZ, RZ, UR4 ;  /* 0x00000004ff077e24 */ /* 0x000fc8000f8e00ff */
[----:B-1----:R-:W-:-:S04]  /*2c080*/  IMAD R10, R10, R7, RZ ;  /* 0x000000070a0a7224 */ /* 0x002fc800078e02ff */
[----:B------:R-:W-:-:S05]  /*2c090*/  IMAD.IADD R4, R10, 0x1, R4 ;  /* 0x000000010a047824 */ /* 0x000fca00078e0204 */
[----:B------:R-:W-:-:S13]  /*2c0a0*/  ISETP.GT.AND P6, PT, R4, R0, PT ;  /* 0x000000000400720c */ /* 0x000fda0003fc4270 */
[----:B------:R-:W-:Y:S05]  /*2c0b0*/  @!P6 BRA `(.L_x_3451) ;  /* 0xfffffffc0054e947 */ /* 0x000fea000383ffff */
.L_x_3448:
        /* <DEDUP_REMOVED lines=12> */
.L_x_3545:
[----:B------:R-:W-:-:S13]  /*2c180*/  ISETP.NE.AND P0, PT, R3, RZ, PT ;  /* 0x000000ff0300720c */ /* 0x000fda0003f05270 */
[----:B------:R-:W-:Y:S05]  /*2c190*/  @!P0 BRA `(.L_x_3453) ;  /* 0x0000000000148947 */ /* 0x000fea0003800000 */
[----:B------:R-:W-:Y:S01]  /*2c1a0*/  UMOV UR4, 0xffffffff ;  /* 0xffffffff00047882 */ /* 0x000fe20000000000 */
[----:B---3--:R-:W-:Y:S02]  /*2c1b0*/  VIADD R9, R9, 0xffffffff ;  /* 0xffffffff09097836 */ /* 0x008fe40000000000 */
[----:B------:R-:W-:Y:S05]  /*2c1c0*/  BRA.DIV UR4, `(.L_x_3454) ;  /* 0x0000003604e47947 */ /* 0x000fea000b800000 */
[----:B0-----:R0:W2:Y:S02]  /*2c1d0*/  SHFL.IDX PT, R2, R2, R9, 0x1f ;  /* 0x00001f0902027589 */ /* 0x0010a400000e0000 */
.L_x_3548:
[----:B--2---:R-:W-:-:S07]  /*2c1e0*/  IMAD.MOV.U32 R8, RZ, RZ, R2 ;  /* 0x000000ffff087224 */ /* 0x004fce00078e0002 */
.L_x_3453:
[----:B0-----:R-:W-:Y:S01]  /*2c1f0*/  IMAD R2, R8, R7, R10 ;  /* 0x0000000708027224 */ /* 0x001fe200078e020a */
[----:B------:R-:W-:-:S03]  /*2c200*/  ISETP.NE.AND P0, PT, R6, 0x1, PT ;  /* 0x000000010600780c */ /* 0x000fc60003f05270 */
[----:B------:R-:W-:Y:S01]  /*2c210*/  IMAD.IADD R0, R0, 0x1, -R2 ;  /* 0x0000000100007824 */ /* 0x000fe200078e0a02 */
[----:B------:R0:W-:Y:S09]  /*2c220*/  STL [R1+0x470], R2 ;  /* 0x0004700201007387 */ /* 0x0001f20000100800 */
[----:B------:R-:W-:Y:S05]  /*2c230*/  @!P0 BRA `(.L_x_3455) ;  /* 0x0000000000e48947 */ /* 0x000fea0003800000 */
[----:B-1-3--:R-:W-:-:S04]  /*2c240*/  IABS R5, R4 ;  /* 0x0000000400057213 */ /* 0x00afc80000000000 */
[----:B0-----:R-:W0:Y:S08]  /*2c250*/  I2F.RP R2, R5 ;  /* 0x0000000500027306 */ /* 0x001e300000209400 */
        /* <DEDUP_REMOVED lines=55> */
.L_x_3455:
[----:B-1-3--:R-:W2:Y:S01]  /*2c5d0*/  LDL R5, [R1+0x47c] ;  /* 0x00047c0001057983 */ /* 0x00aea20000100800 */
[----:B0-----:R-:W2:Y:S02]  /*2c5e0*/  LDC.64 R2, c[0x0][0xd90] ;  /* 0x00036400ff027b82 */ /* 0x001ea40000000a00 */
[----:B--2---:R-:W-:-:S05]  /*2c5f0*/  IMAD.WIDE R2, R5, 0x4, R2 ;  /* 0x0000000405027825 */ /* 0x004fca00078e0202 */
        /* <DEDUP_REMOVED lines=51> */
[----:B------:R-:W-:Y:S02]  /*2c930*/  ISETP.GE.AND P2, PT, R3, RZ, PT ;  /* 0x000000ff0300720c */ /* 0x000fe40003f46270 */
[----:B------:R-:W-:-:S05]  /*2c940*/  IADD3 R3, R8, 0x1000000, R0 ;  /* 0x0100000008037810 */ /* 0x000fca0007ffe000 */
[----:B------:R-:W-:-:S06]  /*2c950*/  @P0 VIADD R2, R2, 0x1 ;  /* 0x0000000102020836 */ /* 0x000fcc0000000000 */
[----:B------:R-:W-:Y:S01]  /*2c960*/  @!P2 IMAD.MOV R2, RZ, RZ, -R2 ;  /* 0x000000ffff02a224 */ /* 0x000fe200078e0a02 */
[----:B------:R-:W-:Y:S01]  /*2c970*/  @!P1 LOP3.LUT R2, RZ, R6, RZ, 0x33, !PT ;  /* 0x00000006ff029212 */ /* 0x000fe200078e33ff */
[----:B------:R-:W-:-:S04]  /*2c980*/  IMAD.MOV R6, RZ, RZ, -R6 ;  /* 0x000000ffff067224 */ /* 0x000fc800078e0a06 */
[----:B------:R-:W-:Y:S02]  /*2c990*/  IMAD R3, R2, R6, R3 ;  /* 0x0000000602037224 */ /* 0x000fe400078e0203 */
[----:B------:R-:W-:-:S03]  /*2c9a0*/  IMAD.MOV.U32 R0, RZ, RZ, R2 ;  /* 0x000000ffff007224 */ /* 0x000fc600078e0002 */
[----:B------:R1:W-:Y:S04]  /*2c9b0*/  STL [R1+0x478], R3 ;  /* 0x0004780301007387 */ /* 0x0003e80000100800 */
.L_x_3456:
[----:B-1----:R-:W-:-:S05]  /*2c9c0*/  LOP3.LUT R3, RZ, R0, RZ, 0x33, !PT ;  /* 0x00000000ff037212 */ /* 0x002fca00078e33ff */
[----:B------:R-:W-:-:S05]  /*2c9d0*/  IMAD.IADD R0, R4, 0x1, R3 ;  /* 0x0000000104007824 */ /* 0x000fca00078e0203 */
[----:B------:R2:W-:Y:S01]  /*2c9e0*/  STL [R1+0x474], R0 ;  /* 0x0004740001007387 */ /* 0x0005e20000100800 */
[----:B------:R-:W-:Y:S05]  /*2c9f0*/  BRA `(.L_x_3457) ;  /* 0x0000000000287947 */ /* 0x000fea0003800000 */
.L_x_3449:
[----:B------:R-:W-:Y:S01]  /*2ca00*/  UMOV UR4, URZ ;  /* 0x0000003f00047c82 */ /* 0x000fe20008000000 */
[----:B------:R-:W-:Y:S01]  /*2ca10*/  UMOV UR5, URZ ;  /* 0x0000003f00057c82 */ /* 0x000fe20008000000 */
[----:B------:R-:W-:Y:S01]  /*2ca20*/  ULDC UR6, c[0x0][0xd3c] ;  /* 0x00034f0000067ab9 */ /* 0x000fe20000000800 */
[----:B------:R0:W-:Y:S01]  /*2ca30*/  STL [R1+0x470], R0 ;  /* 0x0004700001007387 */ /* 0x0001e20000100800 */
[----:B------:R-:W-:Y:S02]  /*2ca40*/  IMAD.U32 R3, RZ, RZ, UR4 ;  /* 0x00000004ff037e24 */ /* 0x000fe4000f8e00ff */
[----:B------:R-:W-:-:S03]  /*2ca50*/  IMAD.U32 R2, RZ, RZ, UR5 ;  /* 0x00000005ff027e24 */ /* 0x000fc6000f8e00ff */
[----:B------:R1:W-:Y:S01]  /*2ca60*/  STL [R1+0x474], R3 ;  /* 0x0004740301007387 */ /* 0x0003e20000100800 */
[----:B0-----:R-:W-:-:S03]  /*2ca70*/  IMAD.U32 R0, RZ, RZ, UR6 ;  /* 0x00000006ff007e24 */ /* 0x001fc6000f8e00ff */
[----:B------:R1:W-:Y:S04]  /*2ca80*/  STL [R1+0x478], R2 ;  /* 0x0004780201007387 */ /* 0x0003e80000100800 */
[----:B------:R1:W-:Y:S02]  /*2ca90*/  STL [R1+0x47c], R0 ;  /* 0x00047c0001007387 */ /* 0x0003e40000100800 */
.L_x_3457:
[----:B-1----:R-:W3:Y:S04]  /*2caa0*/  LDL R3, [R1+0x478] ;  /* 0x0004780001037983 */ /* 0x002ee80000100800 */
[----:B0-----:R-:W4:Y:S04]  /*2cab0*/  LDL R2, [R1+0x47c] ;  /* 0x00047c0001027983 */ /* 0x001f280000100800 */
[----:B------:R-:W5:Y:S04]  /*2cac0*/  LDL R4, [R1+0x470] ;  /* 0x0004700001047983 */ /* 0x000f680000100800 */
[----:B------:R-:W5:Y:S01]  /*2cad0*/  LDL R5, [R1+0x474] ;  /* 0x0004740001057983 */ /* 0x000f620000100800 */
[----:B------:R-:W-:Y:S05]  /*2cae0*/  WARPSYNC.ALL ;  /* 0x0000000000007948 */ /* 0x000fea0003800000 */
[----:B--2---:R-:W0:Y:S02]  /*2caf0*/  S2R R0, SR_TID.X ;  /* 0x0000000000007919 */ /* 0x004e240000002100 */
[----:B0-----:R-:W-:Y:S01]  /*2cb00*/  LOP3.LUT R0, R0, 0x1f, RZ, 0xc0, !PT ;  /* 0x0000001f00007812 */ /* 0x001fe200078ec0ff */
[----:B------:R-:W-:Y:S03]  /*2cb10*/  BAR.SYNC.DEFER_BLOCKING 0x4, 0x180 ;  /* 0x0106000000007b1d */ /* 0x000fe60000010000 */
[----:B------:R-:W-:-:S13]  /*2cb20*/  ISETP.NE.AND P0, PT, R0, RZ, PT ;  /* 0x000000ff0000720c */ /* 0x000fda0003f05270 */
[----:B------:R-:W-:Y:S01]  /*2cb30*/  @!P0 MOV R0, 0x400 ;  /* 0x0000040000008802 */ /* 0x000fe20000000f00 */
[----:B---3--:R-:W-:Y:S02]  /*2cb40*/  IMAD.MOV.U32 R6, RZ, RZ, R3 ;  /* 0x000000ffff067224 */ /* 0x008fe400078e0003 */
[----:B------:R-:W0:Y:S01]  /*2cb50*/  @!P0 S2R R3, SR_CgaCtaId ;  /* 0x0000000000038919 */ /* 0x000e220000008800 */
[----:B----4-:R-:W-:Y:S01]  /*2cb60*/  IMAD.MOV.U32 R7, RZ, RZ, R2 ;  /* 0x000000ffff077224 */ /* 0x010fe200078e0002 */
[----:B0-----:R-:W-:-:S05]  /*2cb70*/  @!P0 LEA R18, R3, R0, 0x18 ;  /* 0x0000000003128211 */ /* 0x001fca00078ec0ff */
[----:B-----5:R0:W-:Y:S01]  /*2cb80*/  @!P0 STS.128 [R18+0x324d0], R4 ;  /* 0x0324d00412008388 */ /* 0x0201e20000000c00 */
[----:B------:R-:W-:Y:S06]  /*2cb90*/  BAR.ARV 0x5, 0x180 ;  /* 0x0146000000007b1d */ /* 0x000fec0000002000 */
.L_x_3446:
[----:B------:R-:W2:Y:S01]  /*2cba0*/  LDL R0, [R1+0x47c] ;  /* 0x00047c0001007983 */ /* 0x000ea20000100800 */
[----:B------:R-:W-:Y:S02]  /*2cbb0*/  ULDC UR4, c[0x0][0xd3c] ;  /* 0x00034f0000047ab9 */ /* 0x000fe40000000800 */
[----:B--2---:R-:W-:-:S13]  /*2cbc0*/  ISETP.GE.AND P0, PT, R0, UR4, PT ;  /* 0x0000000400007c0c */ /* 0x004fda000bf06270 */
[----:B------:R-:W-:Y:S05]  /*2cbd0*/  @!P0 BRA `(.L_x_3458) ;  /* 0xffffff9400dc8947 */ /* 0x000fea000383ffff */
[----:B------:R-:W-:Y:S05]  /*2cbe0*/  BSYNC B8 ;  /* 0x0000000000087941 */ /* 0x000fea0003800000 */
.L_x_3340:
[----:B----4-:R-:W2:Y:S01]  /*2cbf0*/  LDL.LU R0, [R1+0x4e8] ;  /* 0x0004e80001007983 */ /* 0x010ea20000300800 */
[----:B------:R-:W-:Y:S01]  /*2cc00*/  BSSY B0, `(.L_x_3459) ;  /* 0x000000b000007945 */ /* 0x000fe20003800000 */
[----:B01-3--:R-:W0:Y:S01]  /*2cc10*/  S2R R5, SR_CgaCtaId ;  /* 0x0000000000057919 */ /* 0x00be220000008800 */
[----:B--2---:R-:W-:-:S05]  /*2cc20*/  VIADD R0, R0, 0x1 ;  /* 0x0000000100007836 */ /* 0x004fca0000000000 */
[----:B------:R-:W-:-:S04]  /*2cc30*/  LEA.HI R2, R0, R0, RZ, 0x1 ;  /* 0x0000000000027211 */ /* 0x000fc800078f08ff */
[----:B------:R-:W-:-:S05]  /*2cc40*/  LOP3.LUT R3, R2, 0xfffffffe, RZ, 0xc0, !PT ;  /* 0xfffffffe02037812 */ /* 0x000fca00078ec0ff */
[----:B------:R-:W-:Y:S01]  /*2cc50*/  IMAD.IADD R3, R0, 0x1, -R3 ;  /* 0x0000000100037824 */ /* 0x000fe200078e0a03 */
[----:B------:R-:W-:-:S04]  /*2cc60*/  MOV R0, 0x400 ;  /* 0x0000040000007802 */ /* 0x000fc80000000f00 */
[----:B0-----:R-:W-:Y:S02]  /*2cc70*/  LEA R0, R5, R0, 0x18 ;  /* 0x0000000005007211 */ /* 0x001fe400078ec0ff */
[----:B------:R-:W-:-:S04]  /*2cc80*/  SHF.L.U32 R3, R3, 0x1f, RZ ;  /* 0x0000001f03037819 */ /* 0x000fc800000006ff */
[----:B------:R-:W0:Y:S02]  /*2cc90*/  SYNCS.PHASECHK.TRANS64.TRYWAIT P0, [R0+URZ+0x32420], R3 ;  /* 0x03242003000075a7 */ /* 0x000e24000800017f */
[----:B0-----:R-:W-:Y:S05]  /*2cca0*/  @!P0 BRA `(.L_x_3460) ;  /* 0x0000002c00588947 */ /* 0x001fea0003800000 */
.L_x_3549:
[----:B------:R-:W-:Y:S05]  /*2ccb0*/  BSYNC B0 ;  /* 0x0000000000007941 */ /* 0x000fea0003800000 */
.L_x_3459:
[----:B------:R-:W-:-:S03]  /*2ccc0*/  UMOV UR4, 0xffffffff ;  /* 0xffffffff00047882 */ /* 0x000fc60000000000 */
[----:B------:R-:W-:Y:S05]  /*2ccd0*/  BRA.DIV UR4, `(.L_x_3461) ;  /* 0x0000002e04607947 */ /* 0x000fea000b800000 */
[----:B------:R-:W1:Y:S02]  /*2cce0*/  S2R R2, SR_TID.X ;  /* 0x0000000000027919 */ /* 0x000e640000002100 */
[----:B-1----:R-:W-:-:S04]  /*2ccf0*/  SHF.R.U32.HI R2, RZ, 0x5, R2 ;  /* 0x00000005ff027819 */ /* 0x002fc80000011602 */
[----:B------:R-:W-:-:S05]  /*2cd00*/  LOP3.LUT R2, R2, 0x3, RZ, 0xc0, !PT ;  /* 0x0000000302027812 */ /* 0x000fca00078ec0ff */
[----:B------:R1:W2:Y:S02]  /*2cd10*/  SHFL.IDX PT, R14, R2, RZ, 0x1f ;  /* 0x00001fff020e7589 */ /* 0x0002a400000e0000 */
.L_x_3552:
[----:B--2---:R-:W-:Y:S01]  /*2cd20*/  ISETP.NE.AND P0, PT, R14, RZ, PT ;  /* 0x000000ff0e00720c */ /* 0x004fe20003f05270 */
[----:B------:R-:W-:-:S12]  /*2cd30*/  BSSY B0, `(.L_x_3462) ;  /* 0x0000025000007945 */ /* 0x000fd80003800000 */
[----:B------:R-:W-:Y:S05]  /*2cd40*/  @P0 BRA `(.L_x_3463) ;  /* 0x00000000008c0947 */ /* 0x000fea0003800000 */
[----:B------:R-:W-:-:S03]  /*2cd50*/  UMOV UR4, 0xffffffff ;  /* 0xffffffff00047882 */ /* 0x000fc60000000000 */
[----:B------:R-:W-:Y:S05]  /*2cd60*/  BRA.DIV UR4, `(.L_x_3464) ;  /* 0x0000002e04707947 */ /* 0x000fea000b800000 */
[----:B------:R-:W-:-:S13]  /*2cd70*/  ELECT P6, URZ, PT ;  /* 0x00000000003f782f */ /* 0x000fda00038c0000 */
.L_x_3555:
[----:B------:R-:W-:Y:S05]  /*2cd80*/  @!P6 BRA `(.L_x_3463) ;  /* 0x00000000007ce947 */ /* 0x000fea0003800000 */
[----:B------:R-:W-:-:S06]  /*2cd90*/  ULOP3.LUT UR4, UR36, 0x2, URZ, 0xfc, !UPT ;  /* 0x0000000224047892 */ /* 0x000fcc000f8efc3f */
[----:B-1----:R-:W-:-:S05]  /*2cda0*/  IMAD.U32 R2, RZ, RZ, UR4 ;  /* 0x00000004ff027e24 */ /* 0x002fca000f8e00ff */
[----:B------:R-:W-:-:S13]  /*2cdb0*/  ISETP.NE.AND P2, PT, R2, 0x3, PT ;  /* 0x000000030200780c */ /* 0x000fda0003f45270 */
[----:B------:R-:W-:Y:S05]  /*2cdc0*/  @!P2 BRA `(.L_x_3465) ;  /* 0x000000000004a947 */ /* 0x000fea0003800000 */
[----:B------:R-:W-:Y:S01]  /*2cdd0*/  BPT.TRAP 0x1 ;  /* 0x000000040000795c */ /* 0x000fe20000300000 */
.L_x_3465:
        /* <DEDUP_REMOVED lines=13> */
.L_x_3556:
[----:B------:R-:W1:Y:S02]  /*2ceb0*/  SYNCS.PHASECHK.TRANS64.TRYWAIT P0, [R7+URZ], R2 ;  /* 0x00000002070075a7 */ /* 0x000e64000800017f */
[----:B-1----:R-:W-:Y:S05]  /*2cec0*/  @!P0 BRA `(.L_x_3467) ;  /* 0x0000002c004c8947 */ /* 0x002fea0003800000 */
.L_x_3557:
[----:B------:R-:W-:Y:S05]  /*2ced0*/  @!P2 BRA `(.L_x_3468) ;  /* 0x000000000004a947 */ /* 0x000fea0003800000 */
[----:B------:R-:W-:Y:S01]  /*2cee0*/  BPT.TRAP 0x1 ;  /* 0x000000040000795c */ /* 0x000fe20000300000 */
.L_x_3468:
[----:B------:R-:W-:-:S04]  /*2cef0*/  VIADD R0, R0, 0x32460 ;  /* 0x0003246000007836 */ /* 0x000fc80000000000 */
[----:B------:R-:W-:-:S04]  /*2cf00*/  IMAD R4, R19, 0x8, R0 ;  /* 0x0000000813047824 */ /* 0x000fc800078e0200 */
[----:B------:R-:W2:Y:S02]  /*2cf10*/  SYNCS.PHASECHK.TRANS64.TRYWAIT P0, [R4+URZ], R5 ;  /* 0x00000005040075a7 */ /* 0x000ea4000800017f */
[----:B--2---:R-:W-:Y:S05]  /*2cf20*/  @!P0 BRA `(.L_x_3469) ;  /* 0x0000002c00488947 */ /* 0x004fea0003800000 */
.L_x_3558:
[----:B------:R-:W-:-:S07]  /*2cf30*/  IMAD R3, R3, 0x8, R0 ;  /* 0x0000000803037824 */ /* 0x000fce00078e0200 */
.L_x_3470:
[----:B---3--:R3:W4:Y:S02]  /*2cf40*/  SYNCS.PHASECHK.TRANS64.TRYWAIT P0, [R3+URZ], R2 ;  /* 0x00000002030075a7 */ /* 0x008724000800017f */
[----:B----4-:R-:W-:Y:S05]  /*2cf50*/  @!P0 NANOSLEEP.SYNCS 0x989680 ;  /* 0x009896800000895d */ /* 0x010fea0003900000 */
[----:B------:R-:W4:Y:S02]  /*2cf60*/  @!P0 SYNCS.PHASECHK.TRANS64 P0, [R3+URZ], R2 ;  /* 0x00000002030085a7 */ /* 0x000f24000800007f */
[----:B----4-:R-:W-:Y:S05]  /*2cf70*/  @!P0 BRA `(.L_x_3470) ;  /* 0xfffffffc00f08947 */ /* 0x010fea000383ffff */
.L_x_3463:
[----:B------:R-:W-:Y:S05]  /*2cf80*/  BSYNC B0 ;  /* 0x0000000000007941 */ /* 0x000fea0003800000 */
.L_x_3462:
[----:B------:R-:W-:Y:S05]  /*2cf90*/  EXIT ;  /* 0x000000000000794d */ /* 0x000fea0003800000 */
.L_x_3220:
[----:B0-----:R0:W1:Y:S02]  /*2cfa0*/  SYNCS.PHASECHK.TRANS64.TRYWAIT P0, [R72+URZ+0x32400], R11 ;  /* 0x0324000b480075a7 */ /* 0x001064000800017f */
[----:B-1----:R-:W-:Y:S05]  /*2cfb0*/  @!P0 NANOSLEEP.SYNCS 0x989680 ;  /* 0x009896800000895d */ /* 0x002fea0003900000 */
[----:B------:R-:W1:Y:S02]  /*2cfc0*/  @!P0 SYNCS.PHASECHK.TRANS64 P0, [R72+URZ+0x32400], R11 ;  /* 0x0324000b480085a7 */ /* 0x000e64000800007f */
[----:B-1----:R-:W-:Y:S05]  /*2cfd0*/  @!P0 BRA `(.L_x_3220) ;  /* 0xfffffffc00f08947 */ /* 0x002fea000383ffff */
[----:B------:R-:W-:Y:S05]  /*2cfe0*/  BRA `(.L_x_3471) ;  /* 0xfffffd5c00847947 */ /* 0x000fea000383ffff */
.L_x_3227:
[----:B-1----:R1:W2:Y:S02]  /*2cff0*/  SYNCS.PHASECHK.TRANS64.TRYWAIT P0, [R10+URZ], R11 ;  /* 0x0000000b0a0075a7 */ /* 0x0022a4000800017f */
[----:B--2---:R-:W-:Y:S05]  /*2d000*/  @!P0 NANOSLEEP.SYNCS 0x989680 ;  /* 0x009896800000895d */ /* 0x004fea0003900000 */
[----:B------:R-:W2:Y:S02]  /*2d010*/  @!P0 SYNCS.PHASECHK.TRANS64 P0, [R10+URZ], R11 ;  /* 0x0000000b0a0085a7 */ /* 0x000ea4000800007f */
[----:B--2---:R-:W-:Y:S05]  /*2d020*/  @!P0 BRA `(.L_x_3227) ;  /* 0xfffffffc00f08947 */ /* 0x004fea000383ffff */
[----:B------:R-:W-:Y:S05]  /*2d030*/  BRA `(.L_x_3226) ;  /* 0xfffffd6000ac7947 */ /* 0x000fea000383ffff */
.L_x_3229:
[----:B0-----:R0:W1:Y:S02]  /*2d040*/  SYNCS.PHASECHK.TRANS64.TRYWAIT P0, [R72+URZ+0x32410], R11 ;  /* 0x0324100b480075a7 */ /* 0x001064000800017f */
[----:B-1----:R-:W-:Y:S05]  /*2d050*/  @!P0 NANOSLEEP.SYNCS 0x989680 ;  /* 0x009896800000895d */ /* 0x002fea0003900000 */
[----:B------:R-:W1:Y:S02]  /*2d060*/  @!P0 SYNCS.PHASECHK.TRANS64 P0, [R72+URZ+0x32410], R11 ;  /* 0x0324100b480085a7 */ /* 0x000e64000800007f */
[----:B-1----:R-:W-:Y:S05]  /*2d070*/  @!P0 BRA `(.L_x_3229) ;  /* 0xfffffffc00f08947 */ /* 0x002fea000383ffff */
[----:B------:R-:W-:Y:S05]  /*2d080*/  BRA `(.L_x_3472) ;  /* 0xfffffd6400847947 */ /* 0x000fea000383ffff */
.L_x_3236:
[----:B-1----:R1:W2:Y:S02]  /*2d090*/  SYNCS.PHASECHK.TRANS64.TRYWAIT P0, [R10+URZ], R11 ;  /* 0x0000000b0a0075a7 */ /* 0x0022a4000800017f */
[----:B--2---:R-:W-:Y:S05]  /*2d0a0*/  @!P0 NANOSLEEP.SYNCS 0x989680 ;  /* 0x009896800000895d */ /* 0x004fea0003900000 */
[----:B------:R-:W2:Y:S02]  /*2d0b0*/  @!P0 SYNCS.PHASECHK.TRANS64 P0, [R10+URZ], R11 ;  /* 0x0000000b0a0085a7 */ /* 0x000ea4000800007f */
[----:B--2---:R-:W-:Y:S05]  /*2d0c0*/  @!P0 BRA `(.L_x_3236) ;  /* 0xfffffffc00f08947 */ /* 0x004fea000383ffff */
[----:B------:R-:W-:Y:S05]  /*2d0d0*/  BRA `(.L_x_3235) ;  /* 0xfffffd6400c87947 */ /* 0x000fea000383ffff */
.L_x_3267:
[----:B0-----:R0:W1:Y:S02]  /*2d0e0*/  SYNCS.PHASECHK.TRANS64.TRYWAIT P2, [R0+URZ], R3 ;  /* 0x00000003000075a7 */ /* 0x001064000804017f */
[----:B-1----:R-:W-:Y:S05]  /*2d0f0*/  @!P2 NANOSLEEP.SYNCS 0x989680 ;  /* 0x009896800000a95d */ /* 0x002fea0003900000 */
[----:B------:R-:W1:Y:S02]  /*2d100*/  @!P2 SYNCS.PHASECHK.TRANS64 P2, [R0+URZ], R3 ;  /* 0x000000030000a5a7 */ /* 0x000e64000804007f */
[----:B-1----:R-:W-:Y:S05]  /*2d110*/  @!P2 BRA `(.L_x_3267) ;  /* 0xfffffffc00f0a947 */ /* 0x002fea000383ffff */
[----:B------:R-:W-:Y:S05]  /*2d120*/  BRA `(.L_x_3266) ;  /* 0xfffffdd000f47947 */ /* 0x000fea000383ffff */
.L_x_3274:
[----:B-1----:R1:W2:Y:S02]  /*2d130*/  SYNCS.PHASECHK.TRANS64.TRYWAIT P2, [R4+URZ], R5 ;  /* 0x00000005040075a7 */ /* 0x0022a4000804017f */
[----:B--2---:R-:W-:Y:S05]  /*2d140*/  @!P2 NANOSLEEP.SYNCS 0x989680 ;  /* 0x009896800000a95d */ /* 0x004fea0003900000 */
[----:B------:R-:W2:Y:S02]  /*2d150*/  @!P2 SYNCS.PHASECHK.TRANS64 P2, [R4+URZ], R5 ;  /* 0x000000050400a5a7 */ /* 0x000ea4000804007f */
[----:B--2---:R-:W-:Y:S05]  /*2d160*/  @!P2 BRA `(.L_x_3274) ;  /* 0xfffffffc00f0a947 */ /* 0x004fea000383ffff */
[----:B------:R-:W-:Y:S05]  /*2d170*/  BRA `(.L_x_3273) ;  /* 0xfffffdd800187947 */ /* 0x000fea000383ffff */
.L_x_3285:
[----:B-1----:R1:W2:Y:S02]  /*2d180*/  SYNCS.PHASECHK.TRANS64.TRYWAIT P1, [R0+URZ], R7 ;  /* 0x00000007000075a7 */ /* 0x0022a4000802017f */
[----:B--2---:R-:W-:Y:S05]  /*2d190*/  @!P1 NANOSLEEP.SYNCS 0x989680 ;  /* 0x009896800000995d */ /* 0x004fea0003900000 */
[----:B------:R-:W2:Y:S02]  /*2d1a0*/  @!P1 SYNCS.PHASECHK.TRANS64 P1, [R0+URZ], R7 ;  /* 0x00000007000095a7 */ /* 0x000ea4000802007f */
[----:B--2---:R-:W-:Y:S05]  /*2d1b0*/  @!P1 BRA `(.L_x_3285) ;  /* 0xfffffffc00f09947 */ /* 0x004fea000383ffff */
[----:B------:R-:W-:Y:S05]  /*2d1c0*/  BRA `(.L_x_3284) ;  /* 0xfffffe7000747947 */ /* 0x000fea000383ffff */
.L_x_3292:
[----:B--2---:R2:W3:Y:S02]  /*2d1d0*/  SYNCS.PHASECHK.TRANS64.TRYWAIT P1, [R4+URZ], R5 ;  /* 0x00000005040075a7 */ /* 0x0044e4000802017f */
[----:B---3--:R-:W-:Y:S05]  /*2d1e0*/  @!P1 NANOSLEEP.SYNCS 0x989680 ;  /* 0x009896800000995d */ /* 0x008fea0003900000 */
[----:B------:R-:W3:Y:S02]  /*2d1f0*/  @!P1 SYNCS.PHASECHK.TRANS64 P1, [R4+URZ], R5 ;  /* 0x00000005040095a7 */ /* 0x000ee4000802007f */
[----:B---3--:R-:W-:Y:S05]  /*2d200*/  @!P1 BRA `(.L_x_3292) ;  /* 0xfffffffc00f09947 */ /* 0x008fea000383ffff */
[----:B------:R-:W-:Y:S05]  /*2d210*/  BRA `(.L_x_3291) ;  /* 0xfffffe7400987947 */ /* 0x000fea000383ffff */
.L_x_3362:
[----:B0-----:R-:W0:Y:S01]  /*2d220*/  S2R R4, SR_TID.X ;  /* 0x0000000000047919 */ /* 0x001e220000002100 */
[----:B------:R-:W-:Y:S01]  /*2d230*/  BSSY B0, `(.L_x_3473) ;  /* 0x000000a000007945 */ /* 0x000fe20003800000 */
[----:B------:R-:W-:Y:S02]  /*2d240*/  IMAD.MOV.U32 R12, RZ, RZ, RZ ;  /* 0x000000ffff0c7224 */ /* 0x000fe400078e00ff */
[----:B------:R-:W-:Y:S02]  /*2d250*/  IMAD.MOV.U32 R11, RZ, RZ, 0x1f ;  /* 0x0000001fff0b7424 */ /* 0x000fe400078e00ff */
[----:B------:R-:W-:Y:S01]  /*2d260*/  IMAD.MOV.U32 R15, RZ, RZ, -0x1 ;  /* 0xffffffffff0f7424 */ /* 0x000fe200078e00ff */
[----:B0-----:R-:W-:-:S04]  /*2d270*/  SHF.R.U32.HI R4, RZ, 0x5, R4 ;  /* 0x00000005ff047819 */ /* 0x001fc80000011604 */
[----:B------:R-:W-:-:S05]  /*2d280*/  LOP3.LUT R4, R4, 0x3, RZ, 0xc0, !PT ;  /* 0x0000000304047812 */ /* 0x000fca00078ec0ff */
[----:B------:R-:W-:-:S07]  /*2d290*/  IMAD.MOV.U32 R13, RZ, RZ, R4 ;  /* 0x000000ffff0d7224 */ /* 0x000fce00078e0004 */
[----:B-1----:R-:W-:Y:S05]  /*2d2a0*/  WARPSYNC.COLLECTIVE R15, `(.L_x_3474) ;  /* 0x000000000f087348 */ /* 0x002fea0003c00000 */
[----:B------:R0:W2:Y:S02]  /*2d2b0*/  SHFL.IDX P6, R14, R13, R12, R11 ;  /* 0x0000000c0d0e7389 */ /* 0x0000a400000c000b */
[----:B012---:R-:W-:Y:S01]  /*2d2c0*/  ENDCOLLECTIVE ;  /* 0x000000000000791b */ /* 0x007fe20003800000 */
.L_x_3474:
[----:B------:R-:W-:Y:S05]  /*2d2d0*/  BSYNC B0 ;  /* 0x0000000000007941 */ /* 0x000fea0003800000 */
.L_x_3473:
[----:B------:R-:W-:Y:S05]  /*2d2e0*/  BRA `(.L_x_3475) ;  /* 0xffffffa000a87947 */ /* 0x000fea000383ffff */
.L_x_3364:
[----:B------:R-:W-:Y:S01]  /*2d2f0*/  BSSY B0, `(.L_x_3476) ;  /* 0x0000006000007945 */ /* 0x000fe20003800000 */
[----:B------:R-:W-:-:S07]  /*2d300*/  IMAD.MOV.U32 R15, RZ, RZ, -0x1 ;  /* 0xffffffffff0f7424 */ /* 0x000fce00078e00ff */
[----:B01----:R-:W-:Y:S05]  /*2d310*/  WARPSYNC.COLLECTIVE R15, `(.L_x_3477) ;  /* 0x000000000f0c7348 */ /* 0x003fea0003c00000 */
[----:B------:R-:W-:Y:S02]  /*2d320*/  ELECT P6, UR62, PT ;  /* 0x00000000003e782f */ /* 0x000fe400038c0000 */
[----:B------:R-:W-:Y:S01]  /*2d330*/  MOV R14, UR62 ;  /* 0x0000003e000e7c02 */ /* 0x000fe20008000f00 */
[----:B01----:R-:W-:Y:S10]  /*2d340*/  ENDCOLLECTIVE ;  /* 0x000000000000791b */ /* 0x003ff40003800000 */
.L_x_3477:
[----:B------:R-:W-:Y:S05]  /*2d350*/  BSYNC B0 ;  /* 0x0000000000007941 */ /* 0x000fea0003800000 */
.L_x_3476:
[----:B------:R-:W-:Y:S05]  /*2d360*/  BRA `(.L_x_3478) ;  /* 0xffffffa000b47947 */ /* 0x000fea000383ffff */
.L_x_3366:
[----:B0-----:R0:W2:Y:S02]  /*2d370*/  SYNCS.PHASECHK.TRANS64.TRYWAIT P0, [R0+URZ+0x32440], R2 ;  /* 0x03244002000075a7 */ /* 0x0010a4000800017f */
[----:B--2---:R-:W-:Y:S05]  /*2d380*/  @!P0 NANOSLEEP.SYNCS 0x989680 ;  /* 0x009896800000895d */ /* 0x004fea0003900000 */
[----:B------:R-:W2:Y:S02]  /*2d390*/  @!P0 SYNCS.PHASECHK.TRANS64 P0, [R0+URZ+0x32440], R2 ;  /* 0x03244002000085a7 */ /* 0x000ea4000800007f */
[----:B--2---:R-:W-:Y:S05]  /*2d3a0*/  @!P0 BRA `(.L_x_3366) ;  /* 0xfffffffc00f08947 */ /* 0x004fea000383ffff */
[----:B------:R-:W-:Y:S05]  /*2d3b0*/  BRA `(.L_x_3479) ;  /* 0xffffffa400147947 */ /* 0x000fea000383ffff */
.L_x_3370:
[----:B------:R0:W5:Y:S01]  /*2d3c0*/  LDL R2, [R1+0x4a0] ;  /* 0x0004a00001027983 */ /* 0x0001620000100800 */
[----:B------:R-:W-:Y:S02]  /*2d3d0*/  IMAD.MOV.U32 R6, RZ, RZ, R11 ;  /* 0x000000ffff067224 */ /* 0x000fe400078e000b */
[----:B------:R-:W-:Y:S02]  /*2d3e0*/  IMAD.MOV.U32 R13, RZ, RZ, R0 ;  /* 0x000000ffff0d7224 */ /* 0x000fe400078e0000 */
[----:B------:R-:W-:Y:S02]  /*2d3f0*/  IMAD.MOV.U32 R12, RZ, RZ, RZ ;  /* 0x000000ffff0c7224 */ /* 0x000fe400078e00ff */
[----:B------:R-:W-:Y:S02]  /*2d400*/  IMAD.MOV.U32 R11, RZ, RZ, 0x181f ;  /* 0x0000181fff0b7424 */ /* 0x000fe400078e00ff */
[----:B------:R-:W-:Y:S02]  /*2d410*/  IMAD.MOV.U32 R15, RZ, RZ, -0x1 ;  /* 0xffffffffff0f7424 */ /* 0x000fe400078e00ff */
[----:B0-----:R-:W-:-:S07]  /*2d420*/  IMAD.IADD R10, R10, 0x1, R6 ;  /* 0x000000010a0a7824 */ /* 0x001fce00078e0206 */
[----:B-----5:R-:W-:Y:S05]  /*2d430*/  WARPSYNC.COLLECTIVE R15, `(.L_x_3480) ;  /* 0x000000000f087348 */ /* 0x020fea0003c00000 */
[----:B------:R0:W1:Y:S02]  /*2d440*/  SHFL.IDX P6, R14, R13, R12, R11 ;  /* 0x0000000c0d0e7389 */ /* 0x00006400000c000b */
[----:B01---5:R-:W-:Y:S01]  /*2d450*/  ENDCOLLECTIVE ;  /* 0x000000000000791b */ /* 0x023fe20003800000 */
.L_x_3480:
[----:B------:R0:W-:Y:S01]  /*2d460*/  STL [R1+0x494], R10 ;  /* 0x0004940a01007387 */ /* 0x0001e20000100800 */
[----:B------:R-:W-:Y:S02]  /*2d470*/  IMAD.MOV.U32 R13, RZ, RZ, R3 ;  /* 0x000000ffff0d7224 */ /* 0x000fe400078e0003 */
[----:B------:R-:W-:-:S07]  /*2d480*/  IMAD.MOV.U32 R4, RZ, RZ, R14 ;  /* 0x000000ffff047224 */ /* 0x000fce00078e000e */
[----:B0-----:R-:W-:Y:S05]  /*2d490*/  WARPSYNC.COLLECTIVE R15, `(.L_x_3481) ;  /* 0x000000000f087348 */ /* 0x001fea0003c00000 */
[----:B------:R1:W2:Y:S02]  /*2d4a0*/  SHFL.IDX P6, R14, R13, R12, R11 ;  /* 0x0000000c0d0e7389 */ /* 0x0002a400000c000b */
[----:B012---:R-:W-:Y:S01]  /*2d4b0*/  ENDCOLLECTIVE ;  /* 0x000000000000791b */ /* 0x007fe20003800000 */
.L_x_3481:
[----:B------:R-:W-:Y:S02]  /*2d4c0*/  IMAD.MOV.U32 R13, RZ, RZ, R0 ;  /* 0x000000ffff0d7224 */ /* 0x000fe400078e0000 */
[----:B------:R-:W-:Y:S02]  /*2d4d0*/  IMAD.MOV.U32 R12, RZ, RZ, 0x1 ;  /* 0x00000001ff0c7424 */ /* 0x000fe400078e00ff */
[----:B------:R-:W-:-:S07]  /*2d4e0*/  IMAD.MOV.U32 R5, RZ, RZ, R14 ;  /* 0x000000ffff057224 */ /* 0x000fce00078e000e */
[----:B------:R-:W-:Y:S05]  /*2d4f0*/  WARPSYNC.COLLECTIVE R15, `(.L_x_3482) ;  /* 0x000000000f087348 */ /* 0x000fea0003c00000 */
[----:B------:R0:W1:Y:S02]  /*2d500*/  SHFL.IDX P6, R14, R13, R12, R11 ;  /* 0x0000000c0d0e7389 */ /* 0x00006400000c000b */
[----:B01----:R-:W-:Y:S01]  /*2d510*/  ENDCOLLECTIVE ;  /* 0x000000000000791b */ /* 0x003fe20003800000 */
.L_x_3482:
[----:B------:R-:W-:Y:S02]  /*2d520*/  IMAD.MOV.U32 R13, RZ, RZ, R3 ;  /* 0x000000ffff0d7224 */ /* 0x000fe400078e0003 */
[----:B------:R-:W-:Y:S02]  /*2d530*/  IMAD R2, R2, R7, RZ ;  /* 0x0000000702027224 */ /* 0x000fe400078e02ff */
[----:B------:R-:W-:-:S07]  /*2d540*/  IMAD.MOV.U32 R7, RZ, RZ, R14 ;  /* 0x000000ffff077224 */ /* 0x000fce00078e000e */
[----:B------:R-:W-:Y:S05]  /*2d550*/  WARPSYNC.COLLECTIVE R15, `(.L_x_3483) ;  /* 0x000000000f087348 */ /* 0x000fea0003c00000 */
[----:B------:R0:W1:Y:S02]  /*2d560*/  SHFL.IDX P6, R14, R13, R12, R11 ;  /* 0x0000000c0d0e7389 */ /* 0x00006400000c000b */
[----:B01----:R-:W-:Y:S01]  /*2d570*/  ENDCOLLECTIVE ;  /* 0x000000000000791b */ /* 0x003fe20003800000 */
.L_x_3483:
[----:B------:R-:W-:-:S13]  /*2d580*/  ISETP.GE.AND P1, PT, R10, R2, PT ;  /* 0x000000020a00720c */ /* 0x000fda0003f26270 */
[----:B------:R-:W-:Y:S01]  /*2d590*/  @!P1 LEA R5, P3, R9, R5, 0x1 ;  /* 0x0000000509059211 */ /* 0x000fe200078608ff */
[----:B------:R-:W-:Y:S02]  /*2d5a0*/  IMAD.MOV.U32 R13, RZ, RZ, R0 ;  /* 0x000000ffff0d7224 */ /* 0x000fe400078e0000 */
[----:B------:R-:W-:Y:S02]  /*2d5b0*/  IMAD.MOV.U32 R12, RZ, RZ, 0x2 ;  /* 0x00000002ff0c7424 */ /* 0x000fe400078e00ff */
[----:B------:R-:W-:-:S05]  /*2d5c0*/  @!P1 IMAD.X R4, RZ, RZ, R4, P3 ;  /* 0x000000ffff049224 */ /* 0x000fca00018e0604 */
[----:B------:R-:W-:Y:S01]  /*2d5d0*/  @!P1 LOP3.LUT R5, R5, R4, RZ, 0x3c, !PT ;  /* 0x0000000405059212 */ /* 0x000fe200078e3cff */
[----:B------:R-:W-:-:S07]  /*2d5e0*/  IMAD.MOV.U32 R6, RZ, RZ, R14 ;  /* 0x000000ffff067224 */ /* 0x000fce00078e000e */
[----:B------:R-:W-:Y:S05]  /*2d5f0*/  WARPSYNC.COLLECTIVE R15, `(.L_x_3484) ;  /* 0x000000000f087348 */ /* 0x000fea0003c00000 */
[----:B------:R0:W1:Y:S02]  /*2d600*/  SHFL.IDX P6, R14, R13, R12, R11 ;  /* 0x0000000c0d0e7389 */ /* 0x00006400000c000b */
[----:B01----:R-:W-:Y:S01]  /*2d610*/  ENDCOLLECTIVE ;  /* 0x000000000000791b */ /* 0x003fe20003800000 */
.L_x_3484:
        /* <DEDUP_REMOVED lines=15> */
.L_x_3485:
        /* <DEDUP_REMOVED lines=19> */
.L_x_3486:
        /* <DEDUP_REMOVED lines=10> */
.L_x_3487:
        /* <DEDUP_REMOVED lines=13> */
.L_x_3488:
        /* <DEDUP_REMOVED lines=10> */
.L_x_3489:
        /* <DEDUP_REMOVED lines=13> */
.L_x_3490:
        /* <DEDUP_REMOVED lines=10> */
.L_x_3491:
        /* <DEDUP_REMOVED lines=13> */
.L_x_3492:
        /* <DEDUP_REMOVED lines=10> */
.L_x_3493:
        /* <DEDUP_REMOVED lines=11> */
.L_x_3494:
        /* <DEDUP_REMOVED lines=10> */
.L_x_3495:
[----:B------:R-:W-:Y:S01]  /*2de80*/  @!PT LDS RZ, [RZ] ;  /* 0x00000000fffff984 */ /* 0x000fe20000000800 */
[----:B------:R-:W-:Y:S01]  /*2de90*/  @!PT LDS RZ, [RZ] ;  /* 0x00000000fffff984 */ /* 0x000fe20000000800 */
[----:B------:R-:W-:Y:S01]  /*2dea0*/  @!PT LDS RZ, [RZ] ;  /* 0x00000000fffff984 */ /* 0x000fe20000000800 */
[----:B------:R1:W-:Y:S01]  /*2deb0*/  @!P1 LDGSTS.E.BYPASS.LTC128B.128 [R8+0x1b400], desc[UR40][R4.64], !P0 ;  /* 0x1b40000004089fae */ /* 0x0003e2000c101d68 */
[----:B------:R-:W-:Y:S01]  /*2dec0*/  IMAD.MOV.U32 R3, RZ, RZ, R14 ;  /* 0x000000ffff037224 */ /* 0x000fe200078e000e */
[----:B------:R-:W-:Y:S06]  /*2ded0*/  BRA `(.L_x_3496) ;  /* 0xffffffa4009c7947 */ /* 0x000fec000383ffff */
.L_x_3374:
        /* <DEDUP_REMOVED lines=11> */
[-C--:B---3--:R-:W-:Y:S02]  /*2df90*/  ISETP.GE.AND P4, PT, R6, R3.reuse, PT ;  /* 0x000000030600720c */ /* 0x088fe40003f86270 */
[----:B----4-:R-:W-:Y:S02]  /*2dfa0*/  ISETP.GE.AND P5, PT, R15, R3, PT ;  /* 0x000000030f00720c */ /* 0x010fe40003fa6270 */
[----:B-----5:R-:W-:-:S09]  /*2dfb0*/  LOP3.LUT R9, R9, 0xffffffef, RZ, 0xc0, !PT ;  /* 0xffffffef09097812 */ /* 0x020fd200078ec0ff */
        /* <DEDUP_REMOVED lines=9> */
[----:B------:R-:W-:-:S04]  /*2e050*/  @P4 LOP3.LUT R9, R9, 0x2, RZ, 0xfc, !PT ;  /* 0x0000000209094812 */ /* 0x000fc800078efcff */
[----:B------:R-:W-:-:S04]  /*2e060*/  LOP3.LUT R9, R9, 0xffffffdf, RZ, 0xc0, !PT ;  /* 0xffffffdf09097812 */ /* 0x000fc800078ec0ff */
[----:B------:R-:W-:-:S05]  /*2e070*/  @P6 LOP3.LUT R9, R9, 0x20, RZ, 0xfc, !PT ;  /* 0x0000002009096812 */ /* 0x000fca00078efcff */
[----:B------:R0:W-:Y:S01]  /*2e080*/  STL [R1+0x490], R9 ;  /* 0x0004900901007387 */ /* 0x0001e20000100800 */
[-C--:B------:R-:W-:Y:S01]  /*2e090*/  ISETP.GE.AND P5, PT, R12, R3.reuse, PT ;  /* 0x000000030c00720c */ /* 0x080fe20003fa6270 */
[----:B------:R-:W-:Y:S01]  /*2e0a0*/  IMAD.MOV.U32 R13, RZ, RZ, R0 ;  /* 0x000000ffff0d7224 */ /* 0x000fe200078e0000 */
[----:B------:R-:W-:Y:S01]  /*2e0b0*/  ISETP.GE.AND P4, PT, R10, R3, PT ;  /* 0x000000030a00720c */ /* 0x000fe20003f86270 */
[----:B------:R-:W-:Y:S02]  /*2e0c0*/  IMAD.MOV.U32 R12, RZ, RZ, RZ ;  /* 0x000000ffff0c7224 */ /* 0x000fe400078e00ff */
[----:B------:R-:W-:Y:S02]  /*2e0d0*/  IMAD.MOV.U32 R11, RZ, RZ, 0x181f ;  /* 0x0000181fff0b7424 */ /* 0x000fe400078e00ff */
[----:B------:R-:W-:-:S08]  /*2e0e0*/  IMAD.MOV.U32 R15, RZ, RZ, -0x1 ;  /* 0xffffffffff0f7424 */ /* 0x000fd000078e00ff */
[----:B0-----:R-:W-:Y:S05]  /*2e0f0*/  WARPSYNC.COLLECTIVE R15, `(.L_x_3498) ;  /* 0x000000000f087348 */ /* 0x001fea0003c00000 */
[----:B------:R1:W2:Y:S02]  /*2e100*/  SHFL.IDX P6, R14, R13, R12, R11 ;  /* 0x0000000c0d0e7389 */ /* 0x0002a400000c000b */
[----:B012---:R-:W-:Y:S01]  /*2e110*/  ENDCOLLECTIVE ;  /* 0x000000000000791b */ /* 0x007fe20003800000 */
.L_x_3498:
[----:B------:R-:W-:Y:S05]  /*2e120*/  BSYNC B0 ;  /* 0x0000000000007941 */ /* 0x000fea0003800000 */
.L_x_3497:
        /* <DEDUP_REMOVED lines=10> */
.L_x_3499:
        /* <DEDUP_REMOVED lines=16> */
.L_x_3500:
        /* <DEDUP_REMOVED lines=15> */
.L_x_3501:
        /* <DEDUP_REMOVED lines=12> */
.L_x_3502:
        /* <DEDUP_REMOVED lines=12> */
.L_x_3503:
        /* <DEDUP_REMOVED lines=12> */
.L_x_3504:
        /* <DEDUP_REMOVED lines=12> */
.L_x_3505:
        /* <DEDUP_REMOVED lines=12> */
.L_x_3506:
        /* <DEDUP_REMOVED lines=12> */
.L_x_3507:
        /* <DEDUP_REMOVED lines=12> */
.L_x_3508:
        /* <DEDUP_REMOVED lines=11> */
.L_x_3509:
        /* <DEDUP_REMOVED lines=16> */
.L_x_3510:
[----:B------:R-:W-:Y:S02]  /*2eab0*/  IMAD.MOV.U32 R13, RZ, RZ, R2 ;  /* 0x000000ffff0d7224 */ /* 0x000fe400078e0002 */
[----:B------:R-:W-:-:S07]  /*2eac0*/  IMAD.MOV.U32 R6, RZ, RZ, R14 ;  /* 0x000000ffff067224 */ /* 0x000fce00078e000e */
[----:B------:R-:W-:Y:S05]  /*2ead0*/  WARPSYNC.COLLECTIVE R15, `(.L_x_3511) ;  /* 0x000000000f087348 */ /* 0x000fea0003c00000 */
[----:B------:R0:W1:Y:S02]  /*2eae0*/  SHFL.IDX P6, R14, R13, R12, R11 ;  /* 0x0000000c0d0e7389 */ /* 0x00006400000c000b */
[----:B01----:R-:W-:Y:S01]  /*2eaf0*/  ENDCOLLECTIVE ;  /* 0x000000000000791b */ /* 0x003fe20003800000 */
.L_x_3511:
[----:B------:R-:W-:Y:S02]  /*2eb00*/  IMAD.MOV.U32 R13, RZ, RZ, R0 ;  /* 0x000000ffff0d7224 */ /* 0x000fe400078e0000 */
[----:B------:R-:W-:Y:S02]  /*2eb10*/  IMAD.MOV.U32 R12, RZ, RZ, 0x7 ;  /* 0x00000007ff0c7424 */ /* 0x000fe400078e00ff */
[----:B------:R-:W-:-:S07]  /*2eb20*/  IMAD.MOV.U32 R4, RZ, RZ, R14 ;  /* 0x000000ffff047224 */ /* 0x000fce00078e000e */
[----:B------:R-:W-:Y:S05]  /*2eb30*/  WARPSYNC.COLLECTIVE R15, `(.L_x_3512) ;  /* 0x000000000f087348 */ /* 0x000fea0003c00000 */
[----:B------:R0:W1:Y:S02]  /*2eb40*/  SHFL.IDX P6, R14, R13, R12, R11 ;  /* 0x0000000c0d0e7389 */ /* 0x00006400000c000b */
[----:B01----:R-:W-:Y:S01]  /*2eb50*/  ENDCOLLECTIVE ;  /* 0x000000000000791b */ /* 0x003fe20003800000 */
.L_x_3512:
        /* <DEDUP_REMOVED lines=14> */
.L_x_3513:
[----:B------:R-:W-:Y:S01]  /*2ec40*/  IMAD.MOV.U32 R2, RZ, RZ, R14 ;  /* 0x000000ffff027224 */ /* 0x000fe200078e000e */
[----:B------:R-:W-:Y:S06]  /*2ec50*/  BRA `(.L_x_3514) ;  /* 0xffffffa400107947 */ /* 0x000fec000383ffff */
.L_x_3379:
[----:B0-----:R0:W1:Y:S02]  /*2ec60*/  SYNCS.PHASECHK.TRANS64.TRYWAIT P0, [R18+URZ+0x32420], R0 ;  /* 0x03242000120075a7 */ /* 0x001064000800017f */
[----:B-1----:R-:W-:Y:S05]  /*2ec70*/  @!P0 NANOSLEEP.SYNCS 0x989680 ;  /* 0x009896800000895d */ /* 0x002fea0003900000 */
[----:B------:R-:W1:Y:S02]  /*2ec80*/  @!P0 SYNCS.PHASECHK.TRANS64 P0, [R18+URZ+0x32420], R0 ;  /* 0x03242000120085a7 */ /* 0x000e64000800007f */
[----:B-1----:R-:W-:Y:S05]  /*2ec90*/  @!P0 BRA `(.L_x_3379) ;  /* 0xfffffffc00f08947 */ /* 0x002fea000383ffff */
[----:B------:R-:W-:Y:S05]  /*2eca0*/  BRA `(.L_x_3515) ;  /* 0xffffffa400887947 */ /* 0x000fea000383ffff */
.L_x_3383:
[----:B0-----:R0:W1:Y:S02]  /*2ecb0*/  SYNCS.PHASECHK.TRANS64.TRYWAIT P0, [R2+URZ+0x32460], R0 ;  /* 0x03246000020075a7 */ /* 0x001064000800017f */
[----:B-1----:R-:W-:Y:S05]  /*2ecc0*/  @!P0 NANOSLEEP.SYNCS 0x989680 ;  /* 0x009896800000895d */ /* 0x002fea0003900000 */
[----:B------:R-:W1:Y:S02]  /*2ecd0*/  @!P0 SYNCS.PHASECHK.TRANS64 P0, [R2+URZ+0x32460], R0 ;  /* 0x03246000020085a7 */ /* 0x000e64000800007f */
[----:B-1----:R-:W-:Y:S05]  /*2ece0*/  @!P0 BRA `(.L_x_3383) ;  /* 0xfffffffc00f08947 */ /* 0x002fea000383ffff */
[----:B------:R-:W-:Y:S05]  /*2ecf0*/  BRA `(.L_x_3516) ;  /* 0xffffffa400ac7947 */ /* 0x000fea000383ffff */
.L_x_3398:
[----:B0-----:R0:W1:Y:S02]  /*2ed00*/  SYNCS.PHASECHK.TRANS64.TRYWAIT P0, [R2+URZ+0x32440], R6 ;  /* 0x03244006020075a7 */ /* 0x001064000800017f */
[----:B-1----:R-:W-:Y:S05]  /*2ed10*/  @!P0 NANOSLEEP.SYNCS 0x989680 ;  /* 0x009896800000895d */ /* 0x002fea0003900000 */
[----:B------:R-:W1:Y:S02]  /*2ed20*/  @!P0 SYNCS.PHASECHK.TRANS64 P0, [R2+URZ+0x32440], R6 ;  /* 0x03244006020085a7 */ /* 0x000e64000800007f */
[----:B-1----:R-:W-:Y:S05]  /*2ed30*/  @!P0 BRA `(.L_x_3398) ;  /* 0xfffffffc00f08947 */ /* 0x002fea000383ffff */
[----:B------:R-:W-:Y:S05]  /*2ed40*/  BRA `(.L_x_3517) ;  /* 0xffffffac00e47947 */ /* 0x000fea000383ffff */
.L_x_3403:
[----:B-1----:R1:W2:Y:S02]  /*2ed50*/  SYNCS.PHASECHK.TRANS64.TRYWAIT P0, [R2+URZ+0x32460], R6 ;  /* 0x03246006020075a7 */ /* 0x0022a4000800017f */
[----:B--2---:R-:W-:Y:S05]  /*2ed60*/  @!P0 NANOSLEEP.SYNCS 0x989680 ;  /* 0x009896800000895d */ /* 0x004fea0003900000 */
[----:B------:R-:W2:Y:S02]  /*2ed70*/  @!P0 SYNCS.PHASECHK.TRANS64 P0, [R2+URZ+0x32460], R6 ;  /* 0x03246006020085a7 */ /* 0x000ea4000800007f */
[----:B--2---:R-:W-:Y:S05]  /*2ed80*/  @!P0 BRA `(.L_x_3403) ;  /* 0xfffffffc00f08947 */ /* 0x004fea000383ffff */
[----:B------:R-:W-:Y:S05]  /*2ed90*/  BRA `(.L_x_3518) ;  /* 0xffffffb000607947 */ /* 0x000fea000383ffff */
.L_x_3414:
[----:B0-----:R0:W1:Y:S02]  /*2eda0*/  SYNCS.PHASECHK.TRANS64.TRYWAIT P0, [R2+URZ+0x32440], R3 ;  /* 0x03244003020075a7 */ /* 0x001064000800017f */
[----:B-1----:R-:W-:Y:S05]  /*2edb0*/  @!P0 NANOSLEEP.SYNCS 0x989680 ;  /* 0x009896800000895d */ /* 0x002fea0003900000 */
[----:B------:R-:W1:Y:S02]  /*2edc0*/  @!P0 SYNCS.PHASECHK.TRANS64 P0, [R2+URZ+0x32440], R3 ;  /* 0x03244003020085a7 */ /* 0x000e64000800007f */
[----:B-1----:R-:W-:Y:S05]  /*2edd0*/  @!P0 BRA `(.L_x_3414) ;  /* 0xfffffffc00f08947 */ /* 0x002fea000383ffff */
[----:B------:R-:W-:Y:S05]  /*2ede0*/  BRA `(.L_x_3519) ;  /* 0xffffffb800487947 */ /* 0x000fea000383ffff */
.L_x_3419:
[----:B-1----:R1:W2:Y:S02]  /*2edf0*/  SYNCS.PHASECHK.TRANS64.TRYWAIT P0, [R2+URZ+0x32460], R3 ;  /* 0x03246003020075a7 */ /* 0x0022a4000800017f */
[----:B--2---:R-:W-:Y:S05]  /*2ee00*/  @!P0 NANOSLEEP.SYNCS 0x989680 ;  /* 0x009896800000895d */ /* 0x004fea0003900000 */
[----:B------:R-:W2:Y:S02]  /*2ee10*/  @!P0 SYNCS.PHASECHK.TRANS64 P0, [R2+URZ+0x32460], R3 ;  /* 0x03246003020085a7 */ /* 0x000ea4000800007f */
[----:B--2---:R-:W-:Y:S05]  /*2ee20*/  @!P0 BRA `(.L_x_3419) ;  /* 0xfffffffc00f08947 */ /* 0x004fea000383ffff */
[----:B------:R-:W-:Y:S05]  /*2ee30*/  BRA `(.L_x_3520) ;  /* 0xffffffb800c47947 */ /* 0x000fea000383ffff */
.L_x_3430:
[----:B0-----:R0:W1:Y:S02]  /*2ee40*/  SYNCS.PHASECHK.TRANS64.TRYWAIT P0, [R3+URZ+0x32440], R2 ;  /* 0x03244002030075a7 */ /* 0x001064000800017f */
[----:B-1----:R-:W-:Y:S05]  /*2ee50*/  @!P0 NANOSLEEP.SYNCS 0x989680 ;  /* 0x009896800000895d */ /* 0x002fea0003900000 */
[----:B------:R-:W1:Y:S02]  /*2ee60*/  @!P0 SYNCS.PHASECHK.TRANS64 P0, [R3+URZ+0x32440], R2 ;  /* 0x03244002030085a7 */ /* 0x000e64000800007f */
[----:B-1----:R-:W-:Y:S05]  /*2ee70*/  @!P0 BRA `(.L_x_3430) ;  /* 0xfffffffc00f08947 */ /* 0x002fea000383ffff */
[----:B------:R-:W-:Y:S05]  /*2ee80*/  BRA `(.L_x_3521) ;  /* 0xffffffc000947947 */ /* 0x000fea000383ffff */
.L_x_3435:
[----:B-1----:R1:W2:Y:S02]  /*2ee90*/  SYNCS.PHASECHK.TRANS64.TRYWAIT P0, [R3+URZ+0x32460], R2 ;  /* 0x03246002030075a7 */ /* 0x0022a4000800017f */
[----:B--2---:R-:W-:Y:S05]  /*2eea0*/  @!P0 NANOSLEEP.SYNCS 0x989680 ;  /* 0x009896800000895d */ /* 0x004fea0003900000 */
[----:B------:R-:W2:Y:S02]  /*2eeb0*/  @!P0 SYNCS.PHASECHK.TRANS64 P0, [R3+URZ+0x32460], R2 ;  /* 0x03246002030085a7 */ /* 0x000ea4000800007f */
[----:B--2---:R-:W-:Y:S05]  /*2eec0*/  @!P0 BRA `(.L_x_3435) ;  /* 0xfffffffc00f08947 */ /* 0x004fea000383ffff */
[----:B------:R-:W-:Y:S05]  /*2eed0*/  BRA `(.L_x_3522) ;  /* 0xffffffc400107947 */ /* 0x000fea000383ffff */
.L_x_3447:
[----:B------:R-:W3:Y:S01]  /*2eee0*/  LDL R3, [R1+0x470] ;  /* 0x0004700001037983 */ /* 0x000ee20000100800 */
[----:B------:R-:W-:Y:S01]  /*2eef0*/  BSSY B0, `(.L_x_3523) ;  /* 0x0000008000007945 */ /* 0x000fe20003800000 */
[----:B------:R-:W-:Y:S02]  /*2ef00*/  IMAD.MOV.U32 R12, RZ, RZ, RZ ;  /* 0x000000ffff0c7224 */ /* 0x000fe400078e00ff */
[----:B------:R-:W-:Y:S02]  /*2ef10*/  IMAD.MOV.U32 R11, RZ, RZ, 0x1f ;  /* 0x0000001fff0b7424 */ /* 0x000fe400078e00ff */
[----:B------:R-:W-:Y:S02]  /*2ef20*/  IMAD.MOV.U32 R15, RZ, RZ, -0x1 ;  /* 0xffffffffff0f7424 */ /* 0x000fe400078e00ff */
[----:B---3--:R-:W-:-:S07]  /*2ef30*/  IMAD.MOV.U32 R13, RZ, RZ, R3 ;  /* 0x000000ffff0d7224 */ /* 0x008fce00078e0003 */
[----:B0-2---:R-:W-:Y:S05]  /*2ef40*/  WARPSYNC.COLLECTIVE R15, `(.L_x_3524) ;  /* 0x000000000f087348 */ /* 0x005fea0003c00000 */
[----:B------:R1:W3:Y:S02]  /*2ef50*/  SHFL.IDX P6, R14, R13, R12, R11 ;  /* 0x0000000c0d0e7389 */ /* 0x0002e400000c000b */
[----:B0123--:R-:W-:Y:S01]  /*2ef60*/  ENDCOLLECTIVE ;  /* 0x000000000000791b */ /* 0x00ffe20003800000 */
.L_x_3524:
[----:B------:R-:W-:Y:S05]  /*2ef70*/  BSYNC B0 ;  /* 0x0000000000007941 */ /* 0x000fea0003800000 */
.L_x_3523:
        /* <DEDUP_REMOVED lines=9> */
.L_x_3525:
        /* <DEDUP_REMOVED lines=26> */
.L_x_3526:
        /* <DEDUP_REMOVED lines=8> */
.L_x_3527:
        /* <DEDUP_REMOVED lines=8> */
.L_x_3528:
        /* <DEDUP_REMOVED lines=8> */
.L_x_3529:
        /* <DEDUP_REMOVED lines=8> */
.L_x_3530:
        /* <DEDUP_REMOVED lines=9> */
.L_x_3531:
[----:B------:R-:W-:Y:S01]  /*2f440*/  IMAD.MOV.U32 R10, RZ, RZ, R14 ;  /* 0x000000ffff0a7224 */ /* 0x000fe200078e000e */
[----:B------:R-:W-:Y:S06]  /*2f450*/  BRA `(.L_x_3532) ;  /* 0xffffffc800547947 */ /* 0x000fec000383ffff */
.L_x_3450:
        /* <DEDUP_REMOVED lines=8> */
.L_x_3534:
[----:B------:R-:W-:Y:S05]  /*2f4e0*/  BSYNC B0 ;  /* 0x0000000000007941 */ /* 0x000fea0003800000 */
.L_x_3533:
        /* <DEDUP_REMOVED lines=10> */
.L_x_3535:
        /* <DEDUP_REMOVED lines=8> */
.L_x_3536:
        /* <DEDUP_REMOVED lines=8> */
.L_x_3537:
        /* <DEDUP_REMOVED lines=8> */
.L_x_3538:
        /* <DEDUP_REMOVED lines=9> */
.L_x_3539:
[----:B------:R-:W-:Y:S01]  /*2f7a0*/  IMAD.MOV.U32 R10, RZ, RZ, R14 ;  /* 0x000000ffff0a7224 */ /* 0x000fe200078e000e */
[----:B------:R-:W-:Y:S06]  /*2f7b0*/  BRA `(.L_x_3540) ;  /* 0xffffffc800287947 */ /* 0x000fec000383ffff */
.L_x_3452:
[----:B------:R-:W-:Y:S01]  /*2f7c0*/  BSSY B0, `(.L_x_3541) ;  /* 0x0000006000007945 */ /* 0x000fe20003800000 */
[----:B------:R-:W-:Y:S01]  /*2f7d0*/  PLOP3.LUT P6, PT, P6, PT, PT, 0x8, 0x0 ;  /* 0x000000000000781c */ /* 0x000fe200037ce170 */
[----:B------:R-:W-:-:S12]  /*2f7e0*/  IMAD.MOV.U32 R15, RZ, RZ, -0x1 ;  /* 0xffffffffff0f7424 */ /* 0x000fd800078e00ff */
[----:B0-----:R-:W-:Y:S05]  /*2f7f0*/  WARPSYNC.COLLECTIVE R15, `(.L_x_3542) ;  /* 0x000000000f087348 */ /* 0x001fea0003c00000 */
[----:B------:R-:W-:Y:S01]  /*2f800*/  VOTE.ANY R14, PT, P6 ;  /* 0x00000000000e7806 */ /* 0x000fe200030e0100 */
[----:B0-----:R-:W-:Y:S06]  /*2f810*/  ENDCOLLECTIVE ;  /* 0x000000000000791b */ /* 0x001fec0003800000 */
.L_x_3542:
[----:B------:R-:W-:Y:S05]  /*2f820*/  BSYNC B0 ;  /* 0x0000000000007941 */ /* 0x000fea0003800000 */
.L_x_3541:
        /* <DEDUP_REMOVED lines=10> */
.L_x_3543:
[----:B------:R-:W-:Y:S02]  /*2f8d0*/  IMAD.MOV.U32 R13, RZ, RZ, R6 ;  /* 0x000000ffff0d7224 */ /* 0x000fe400078e0006 */
[----:B------:R-:W-:-:S07]  /*2f8e0*/  IMAD.MOV.U32 R4, RZ, RZ, R14 ;  /* 0x000000ffff047224 */ /* 0x000fce00078e000e */
[----:B------:R-:W-:Y:S05]  /*2f8f0*/  WARPSYNC.COLLECTIVE R15, `(.L_x_3544) ;  /* 0x000000000f087348 */ /* 0x000fea0003c00000 */
[----:B------:R0:W1:Y:S02]  /*2f900*/  SHFL.IDX P6, R14, R13, R12, R11 ;  /* 0x0000000c0d0e7389 */ /* 0x00006400000c000b */
[----:B01----:R-:W-:Y:S01]  /*2f910*/  ENDCOLLECTIVE ;  /* 0x000000000000791b */ /* 0x003fe20003800000 */
.L_x_3544:
[----:B------:R-:W-:Y:S02]  /*2f920*/  IMAD.MOV.U32 R6, RZ, RZ, R14 ;  /* 0x000000ffff067224 */ /* 0x000fe400078e000e */
[----:B------:R-:W-:-:S05]  /*2f930*/  IMAD.IADD R5, R9, 0x1, R16 ;  /* 0x0000000109057824 */ /* 0x000fca00078e0210 */
[----:B------:R1:W-:Y:S01]  /*2f940*/  STL [R1+0x47c], R5 ;  /* 0x00047c0501007387 */ /* 0x0003e20000100800 */
[----:B------:R-:W-:Y:S05]  /*2f950*/  BRA `(.L_x_3545) ;  /* 0xffffffc800087947 */ /* 0x000fea000383ffff */
.L_x_3454:
[----:B------:R-:W-:Y:S01]  /*2f960*/  BSSY B0, `(.L_x_3546) ;  /* 0x0000008000007945 */ /* 0x000fe20003800000 */
[----:B------:R-:W-:Y:S02]  /*2f970*/  IMAD.MOV.U32 R13, RZ, RZ, R2 ;  /* 0x000000ffff0d7224 */ /* 0x000fe400078e0002 */
[----:B------:R-:W-:Y:S02]  /*2f980*/  IMAD.MOV.U32 R12, RZ, RZ, R9 ;  /* 0x000000ffff0c7224 */ /* 0x000fe400078e0009 */
[----:B------:R-:W-:Y:S02]  /*2f990*/  IMAD.MOV.U32 R11, RZ, RZ, 0x1f ;  /* 0x0000001fff0b7424 */ /* 0x000fe400078e00ff */
[----:B------:R-:W-:-:S07]  /*2f9a0*/  IMAD.MOV.U32 R15, RZ, RZ, -0x1 ;  /* 0xffffffffff0f7424 */ /* 0x000fce00078e00ff */
[----:B01----:R-:W-:Y:S05]  /*2f9b0*/  WARPSYNC.COLLECTIVE R15, `(.L_x_3547) ;  /* 0x000000000f087348 */ /* 0x003fea0003c00000 */
[----:B------:R2:W3:Y:S02]  /*2f9c0*/  SHFL.IDX P6, R14, R13, R12, R11 ;  /* 0x0000000c0d0e7389 */ /* 0x0004e400000c000b */
[----:B0123--:R-:W-:Y:S01]  /*2f9d0*/  ENDCOLLECTIVE ;  /* 0x000000000000791b */ /* 0x00ffe20003800000 */
.L_x_3547:
[----:B------:R-:W-:Y:S05]  /*2f9e0*/  BSYNC B0 ;  /* 0x0000000000007941 */ /* 0x000fea0003800000 */
.L_x_3546:
[----:B------:R-:W-:Y:S01]  /*2f9f0*/  IMAD.MOV.U32 R2, RZ, RZ, R14 ;  /* 0x000000ffff027224 */ /* 0x000fe200078e000e */
[----:B------:R-:W-:Y:S06]  /*2fa00*/  BRA `(.L_x_3548) ;  /* 0xffffffc400f47947 */ /* 0x000fec000383ffff */
.L_x_3460:
[----:B0-----:R0:W1:Y:S02]  /*2fa10*/  SYNCS.PHASECHK.TRANS64.TRYWAIT P0, [R0+URZ+0x32420], R3 ;  /* 0x03242003000075a7 */ /* 0x001064000800017f */
[----:B-1----:R-:W-:Y:S05]  /*2fa20*/  @!P0 NANOSLEEP.SYNCS 0x989680 ;  /* 0x009896800000895d */ /* 0x002fea0003900000 */
[----:B------:R-:W1:Y:S02]  /*2fa30*/  @!P0 SYNCS.PHASECHK.TRANS64 P0, [R0+URZ+0x32420], R3 ;  /* 0x03242003000085a7 */ /* 0x000e64000800007f */
[----:B-1----:R-:W-:Y:S05]  /*2fa40*/  @!P0 BRA `(.L_x_3460) ;  /* 0xfffffffc00f08947 */ /* 0x002fea000383ffff */
[----:B------:R-:W-:Y:S05]  /*2fa50*/  BRA `(.L_x_3549) ;  /* 0xffffffd000947947 */ /* 0x000fea000383ffff */
.L_x_3461:
        /* <DEDUP_REMOVED lines=11> */
.L_x_3551:
[----:B------:R-:W-:Y:S05]  /*2fb10*/  BSYNC B0 ;  /* 0x0000000000007941 */ /* 0x000fea0003800000 */
.L_x_3550:
[----:B------:R-:W-:Y:S05]  /*2fb20*/  BRA `(.L_x_3552) ;  /* 0xffffffd0007c7947 */ /* 0x000fea000383ffff */
.L_x_3464:
[----:B------:R-:W-:Y:S01]  /*2fb30*/  BSSY B1, `(.L_x_3553) ;  /* 0x0000006000017945 */ /* 0x000fe20003800000 */
[----:B------:R-:W-:-:S07]  /*2fb40*/  IMAD.MOV.U32 R15, RZ, RZ, -0x1 ;  /* 0xffffffffff0f7424 */ /* 0x000fce00078e00ff */
[----:B01----:R-:W-:Y:S05]  /*2fb50*/  WARPSYNC.COLLECTIVE R15, `(.L_x_3554) ;  /* 0x000000000f0c7348 */ /* 0x003fea0003c00000 */
[----:B------:R-:W-:Y:S02]  /*2fb60*/  ELECT P6, UR62, PT ;  /* 0x00000000003e782f */ /* 0x000fe400038c0000 */
[----:B------:R-:W-:Y:S01]  /*2fb70*/  MOV R14, UR62 ;  /* 0x0000003e000e7c02 */ /* 0x000fe20008000f00 */
[----:B01----:R-:W-:Y:S10]  /*2fb80*/  ENDCOLLECTIVE ;  /* 0x000000000000791b */ /* 0x003ff40003800000 */
.L_x_3554:
[----:B------:R-:W-:Y:S05]  /*2fb90*/  BSYNC B1 ;  /* 0x0000000000017941 */ /* 0x000fea0003800000 */
.L_x_3553:
[----:B------:R-:W-:Y:S05]  /*2fba0*/  BRA `(.L_x_3555) ;  /* 0xffffffd000747947 */ /* 0x000fea000383ffff */
.L_x_3466:
[----:B0-----:R0:W1:Y:S02]  /*2fbb0*/  SYNCS.PHASECHK.TRANS64.TRYWAIT P0, [R6+URZ], R5 ;  /* 0x00000005060075a7 */ /* 0x001064000800017f */
[----:B-1----:R-:W-:Y:S05]  /*2fbc0*/  @!P0 NANOSLEEP.SYNCS 0x989680 ;  /* 0x009896800000895d */ /* 0x002fea0003900000 */
[----:B------:R-:W1:Y:S02]  /*2fbd0*/  @!P0 SYNCS.PHASECHK.TRANS64 P0, [R6+URZ], R5 ;  /* 0x00000005060085a7 */ /* 0x000e64000800007f */
[----:B-1----:R-:W-:Y:S05]  /*2fbe0*/  @!P0 BRA `(.L_x_3466) ;  /* 0xfffffffc00f08947 */ /* 0x002fea000383ffff */
[----:B------:R-:W-:Y:S05]  /*2fbf0*/  BRA `(.L_x_3556) ;  /* 0xffffffd000ac7947 */ /* 0x000fea000383ffff */
.L_x_3467:
[----:B-1----:R1:W2:Y:S02]  /*2fc00*/  SYNCS.PHASECHK.TRANS64.TRYWAIT P0, [R7+URZ], R2 ;  /* 0x00000002070075a7 */ /* 0x0022a4000800017f */
[----:B--2---:R-:W-:Y:S05]  /*2fc10*/  @!P0 NANOSLEEP.SYNCS 0x989680 ;  /* 0x009896800000895d */ /* 0x004fea0003900000 */
[----:B------:R-:W2:Y:S02]  /*2fc20*/  @!P0 SYNCS.PHASECHK.TRANS64 P0, [R7+URZ], R2 ;  /* 0x00000002070085a7 */ /* 0x000ea4000800007f */
[----:B--2---:R-:W-:Y:S05]  /*2fc30*/  @!P0 BRA `(.L_x_3467) ;  /* 0xfffffffc00f08947 */ /* 0x004fea000383ffff */
[----:B------:R-:W-:Y:S05]  /*2fc40*/  BRA `(.L_x_3557) ;  /* 0xffffffd000a07947 */ /* 0x000fea000383ffff */
.L_x_3469:
[----:B--2---:R2:W3:Y:S02]  /*2fc50*/  SYNCS.PHASECHK.TRANS64.TRYWAIT P0, [R4+URZ], R5 ;  /* 0x00000005040075a7 */ /* 0x0044e4000800017f */
[----:B---3--:R-:W-:Y:S05]  /*2fc60*/  @!P0 NANOSLEEP.SYNCS 0x989680 ;  /* 0x009896800000895d */ /* 0x008fea0003900000 */
[----:B------:R-:W3:Y:S02]  /*2fc70*/  @!P0 SYNCS.PHASECHK.TRANS64 P0, [R4+URZ], R5 ;  /* 0x00000005040085a7 */ /* 0x000ee4000800007f */
[----:B---3--:R-:W-:Y:S05]  /*2fc80*/  @!P0 BRA `(.L_x_3469) ;  /* 0xfffffffc00f08947 */ /* 0x008fea000383ffff */
[----:B------:R-:W-:Y:S05]  /*2fc90*/  BRA `(.L_x_3558) ;  /* 0xffffffd000a47947 */ /* 0x000fea000383ffff */
        .type           $_ZN7cutlass13device_kernelIN5flash11enable_sm90INS1_16FlashAttnFwdSm90INS1_25CollectiveMainloopFwdSm90ILi2EN4cute5tupleIJNS5_1CILi1EEES8_S8_EEENS6_IJNS7_ILi128EEENS7_ILi96EEENS7_ILi64EEEEEELi256ENS_6half_tEfNS_4arch4Sm90ELb0ELb1ELb1ELb1ELb0ELb0ELb1ELb1ELb0ELb1ELb1ELb0EEENS1_21CollectiveEpilogueFwdINS6_IJSA_NS7_ILi256EEESB_EEES9_SE_SG_Li256ELb1ELb1ELb1ELb0EEENS1_36VarlenDynamicPersistentTileSchedulerILi128ELi96ELi256ELi128ELb1ELb1ELb1ELb1ELb0ELb1EEEEEEEEEvNT_6ParamsE$_ZZN5flash25CollectiveMainloopFwdSm90ILi2EN4cute5tupleIJNS1_1CILi1EEES4_S4_EEENS2_IJNS3_ILi128EEENS3_ILi96EEENS3_ILi64EEEEEELi256EN7cutlass6half_tEfNSA_4arch4Sm90ELb0ELb1ELb1ELb1ELb0ELb0ELb1ELb1ELb0ELb1ELb1ELb0EE3mmaINS_16FlashAttnFwdSm90ISE_NS_21CollectiveEpilogueFwdINS2_IJS6_NS3_ILi256EEES7_EEES5_SB_SD_Li256ELb1ELb1ELb1ELb0EEENS_36VarlenDynamicPersistentTileSchedulerILi128ELi96ELi256ELi128ELb1ELb1ELb1ELb1ELb0ELb1EEEE13SharedStorageENS1_6TensorINS1_11ArrayEngineIfLm128EEENS1_6LayoutINS2_IJNS2_IJNS3_ILi2EEEST_NS3_ILi32EEEEEES4_S4_EEENS2_IJNS2_IJS4_ST_NS3_ILi4EEEEEENS3_ILi0EEESZ_EEEEEEENS_7SoftmaxILi2ELi0EEEEEbRKNSE_6ParamsENSA_25PipelineTmaAsyncNoClusterILi2ENSA_16PipelineTmaAsyncILi2EEEEES1B_RNSA_13PipelineStateILj2EEERT0_RT1_iRiRKNS_16SeqlenInfoQKNewKILb1ELb0EEENS2_IJiiiiEEERT_ENKUliT_T0_T1_E_clIZSF_ISO_S12_S14_EbS17_S1B_S1B_S1E_S1G_S1I_iS1J_S1N_S1O_S1Q_EUlRS1R_iE1_NS3_ILb0EEENS3_ILb1EEEEEDaiS1R_S1S_S1T_,@function
        .size           $_ZN7cutlass13device_kernelIN5flash11enable_sm90INS1_16FlashAttnFwdSm90INS1_25CollectiveMainloopFwdSm90ILi2EN4cute5tupleIJNS5_1CILi1EEES8_S8_EEENS6_IJNS7_ILi128EEENS7_ILi96EEENS7_ILi64EEEEEELi256ENS_6half_tEfNS_4arch4Sm90ELb0ELb1ELb1ELb1ELb0ELb0ELb1ELb1ELb0ELb1ELb1ELb0EEENS1_21CollectiveEpilogueFwdINS6_IJSA_NS7_ILi256EEESB_EEES9_SE_SG_Li256ELb1ELb1ELb1ELb0EEENS1_36VarlenDynamicPersistentTileSchedulerILi128ELi96ELi256ELi128ELb1ELb1ELb1ELb1ELb0ELb1EEEEEEEEEvNT_6ParamsE$_ZZN5flash25CollectiveMainloopFwdSm90ILi2EN4cute5tupleIJNS1_1CILi1EEES4_S4_EEENS2_IJNS3_ILi128EEENS3_ILi96EEENS3_ILi64EEEEEELi256EN7cutlass6half_tEfNSA_4arch4Sm90ELb0ELb1ELb1ELb1ELb0ELb0ELb1ELb1ELb0ELb1ELb1ELb0EE3mmaINS_16FlashAttnFwdSm90ISE_NS_21CollectiveEpilogueFwdINS2_IJS6_NS3_ILi256EEES7_EEES5_SB_SD_Li256ELb1ELb1ELb1ELb0EEENS_36VarlenDynamicPersistentTileSchedulerILi128ELi96ELi256ELi128ELb1ELb1ELb1ELb1ELb0ELb1EEEE13SharedStorageENS1_6TensorINS1_11ArrayEngineIfLm128EEENS1_6LayoutINS2_IJNS2_IJNS3_ILi2EEEST_NS3_ILi32EEEEEES4_S4_EEENS2_IJNS2_IJS4_ST_NS3_ILi4EEEEEENS3_ILi0EEESZ_EEEEEEENS_7SoftmaxILi2ELi0EEEEEbRKNSE_6ParamsENSA_25PipelineTmaAsyncNoClusterILi2ENSA_16PipelineTmaAsyncILi2EEEEES1B_RNSA_13PipelineStateILj2EEERT0_RT1_iRiRKNS_16SeqlenInfoQKNewKILb1ELb0EEENS2_IJiiiiEEERT_ENKUliT_T0_T1_E_clIZSF_ISO_S12_S14_EbS17_S1B_S1B_S1E_S1G_S1I_iS1J_S1N_S1O_S1Q_EUlRS1R_iE1_NS3_ILb0EEENS3_ILb1EEEEEDaiS1R_S1S_S1T_,(.L_x_6139 - $_ZN7cutlass13device_kernelIN5flash11enable_sm90INS1_16FlashAttnFwdSm90INS1_25CollectiveMainloopFwdSm90ILi2EN4cute5tupleIJNS5_1CILi1EEES8_S8_EEENS6_IJNS7_ILi128EEENS7_ILi96EEENS7_ILi64EEEEEELi256ENS_6half_tEfNS_4arch4Sm90ELb0ELb1ELb1ELb1ELb0ELb0ELb1ELb1ELb0ELb1ELb1ELb0EEENS1_21CollectiveEpilogueFwdINS6_IJSA_NS7_ILi256EEESB_EEES9_SE_SG_Li256ELb1ELb1ELb1ELb0EEENS1_36VarlenDynamicPersistentTileSchedulerILi128ELi96ELi256ELi128ELb1ELb1ELb1ELb1ELb0ELb1EEEEEEEEEvNT_6ParamsE$_ZZN5flash25CollectiveMainloopFwdSm90ILi2EN4cute5tupleIJNS1_1CILi1EEES4_S4_EEENS2_IJNS3_ILi128EEENS3_ILi96EEENS3_ILi64EEEEEELi256EN7cutlass6half_tEfNSA_4arch4Sm90ELb0ELb1ELb1ELb1ELb0ELb0ELb1ELb1ELb0ELb1ELb1ELb0EE3mmaINS_16FlashAttnFwdSm90ISE_NS_21CollectiveEpilogueFwdINS2_IJS6_NS3_ILi256EEES7_EEES5_SB_SD_Li256ELb1ELb1ELb1ELb0EEENS_36VarlenDynamicPersistentTileSchedulerILi128ELi96ELi256ELi128ELb1ELb1ELb1ELb1ELb0ELb1EEEE13SharedStorageENS1_6TensorINS1_11ArrayEngineIfLm128EEENS1_6LayoutINS2_IJNS2_IJNS3_ILi2EEEST_NS3_ILi32EEEEEES4_S4_EEENS2_IJNS2_IJS4_ST_NS3_ILi4EEEEEENS3_ILi0EEESZ_EEEEEEENS_7SoftmaxILi2ELi0EEEEEbRKNSE_6ParamsENSA_25PipelineTmaAsyncNoClusterILi2ENSA_16PipelineTmaAsyncILi2EEEEES1B_RNSA_13PipelineStateILj2EEERT0_RT1_iRiRKNS_16SeqlenInfoQKNewKILb1ELb0EEENS2_IJiiiiEEERT_ENKUliT_T0_T1_E_clIZSF_ISO_S12_S14_EbS17_S1B_S1B_S1E_S1G_S1I_iS1J_S1N_S1O_S1Q_EUlRS1R_iE1_NS3_ILb0EEENS3_ILb1EEEEEDaiS1R_S1S_S1T_)
$_ZN7cutlass13device_kernelIN5flash11enable_sm90INS1_16FlashAttnFwdSm90INS1_25CollectiveMainloopFwdSm90ILi2EN4cute5tupleIJNS5_1CILi1EEES8_S8_EEENS6_IJNS7_ILi128EEENS7_ILi96EEENS7_ILi64EEEEEELi256ENS_6half_tEfNS_4arch4Sm90ELb0ELb1ELb1ELb1ELb0ELb0ELb1ELb1ELb0ELb1ELb1ELb0EEENS1_21CollectiveEpilogueFwdINS6_IJSA_NS7_ILi256EEESB_EEES9_SE_SG_Li256ELb1ELb1ELb1ELb0EEENS1_36VarlenDynamicPersistentTileSchedulerILi128ELi96ELi256ELi128ELb1ELb1ELb1ELb1ELb0ELb1EEEEEEEEEvNT_6ParamsE$_ZZN5flash25CollectiveMainloopFwdSm90ILi2EN4cute5tupleIJNS1_1CILi1EEES4_S4_EEENS2_IJNS3_ILi128EEENS3_ILi96EEENS3_ILi64EEEEEELi256EN7cutlass6half_tEfNSA_4arch4Sm90ELb0ELb1ELb1ELb1ELb0ELb0ELb1ELb1ELb0ELb1ELb1ELb0EE3mmaINS_16FlashAttnFwdSm90ISE_NS_21CollectiveEpilogueFwdINS2_IJS6_NS3_ILi256EEES7_EEES5_SB_SD_Li256ELb1ELb1ELb1ELb0EEENS_36VarlenDynamicPersistentTileSchedulerILi128ELi96ELi256ELi128ELb1ELb1ELb1ELb1ELb0ELb1EEEE13SharedStorageENS1_6TensorINS1_11ArrayEngineIfLm128EEENS1_6LayoutINS2_IJNS2_IJNS3_ILi2EEEST_NS3_ILi32EEEEEES4_S4_EEENS2_IJNS2_IJS4_ST_NS3_ILi4EEEEEENS3_ILi0EEESZ_EEEEEEENS_7SoftmaxILi2ELi0EEEEEbRKNSE_6ParamsENSA_25PipelineTmaAsyncNoClusterILi2ENSA_16PipelineTmaAsyncILi2EEEEES1B_RNSA_13PipelineStateILj2EEERT0_RT1_iRiRKNS_16SeqlenInfoQKNewKILb1ELb0EEENS2_IJiiiiEEERT_ENKUliT_T0_T1_E_clIZSF_ISO_S12_S14_EbS17_S1B_S1B_S1E_S1G_S1I_iS1J_S1N_S1O_S1Q_EUlRS1R_iE1_NS3_ILb0EEENS3_ILb1EEEEEDaiS1R_S1S_S1T_:
        /* <DEDUP_REMOVED lines=48> */
.L_x_3560:
[----:B------:R-:W-:Y:S05]  /*2ffa0*/  BSYNC B3 ;  /* 0x0000000000037941 */ /* 0x000fea0003800000 */
.L_x_3559:
        /* <DEDUP_REMOVED lines=17> */
.L_x_3562:
[----:B------:R-:W-:Y:S05]  /*300c0*/  BSYNC B3 ;  /* 0x0000000000037941 */ /* 0x000fea0003800000 */
.L_x_3561:
        /* <DEDUP_REMOVED lines=10> */
.L_x_3564:
[----:B------:R-:W-:Y:S05]  /*30170*/  BSYNC B3 ;  /* 0x0000000000037941 */ /* 0x000fea0003800000 */
.L_x_3563:
[----:B------:R-:W2:Y:S04]  /*30180*/  LDL.64 R12, [R0] ;  /* 0x00000000000c7983 */ /* 0x000ea80000100a00 */
[----:B------:R-:W3:Y:S01]  /*30190*/  LDL.64 R8, [R0+0x28] ;  /* 0x0000280000087983 */ /* 0x000ee20000100a00 */
[C---:B------:R-:W-:Y:S02]  /*301a0*/  R2UR UR6, R4.reuse ;  /* 0x00000000040672ca */ /* 0x040fe400000e0000 */
[C---:B------:R-:W-:Y:S01]  /*301b0*/  R2UR UR7, R5.reuse ;  /* 0x00000000050772ca */ /* 0x040fe200000e0000 */
[----:B------:R-:W4:Y:S01]  /*301c0*/  LDL.64 R18, [R0+0x20] ;  /* 0x0000200000127983 */ /* 0x000f220000100a00 */
[C---:B------:R-:W-:Y:S02]  /*301d0*/  R2UR UR4, R4.reuse ;  /* 0x00000000040472ca */ /* 0x040fe400000e0000 */
[----:B------:R-:W-:Y:S01]  /*301e0*/  R2UR UR5, R5 ;  /* 0x00000000050572ca */ /* 0x000fe200000e0000 */
[----:B0----5:R-:W4:Y:S08]  /*301f0*/  LDL.64 R14, [R0+0x8] ;  /* 0x00000800000e7983 */ /* 0x021f300000100a00 */
[----:B--2---:R-:W2:Y:S04]  /*30200*/  LD.E R21, desc[UR6][R12.64] ;  /* 0x000000060c157980 */ /* 0x004ea8000c101900 */
[----:B---3--:R-:W2:Y:S01]  /*30210*/  LD.E.64 R8, desc[UR4][R8.64] ;  /* 0x0000000408087980 */ /* 0x008ea2000c101b00 */
[----:B------:R-:W-:Y:S05]  /*30220*/  WARPSYNC.ALL ;  /* 0x0000000000007948 */ /* 0x000fea0003800000 */
[----:B------:R-:W-:-:S02]  /*30230*/  R2UR UR4, R4 ;  /* 0x00000000040472ca */ /* 0x000fc400000e0000 */
[C---:B------:R-:W-:Y:S02]  /*30240*/  R2UR UR5, R5.reuse ;  /* 0x00000000050572ca */ /* 0x040fe400000e0000 */
[----:B------:R-:W-:Y:S02]  /*30250*/  R2UR UR6, R4 ;  /* 0x00000000040672ca */ /* 0x000fe400000e0000 */
[----:B------:R-:W-:-:S09]  /*30260*/  R2UR UR7, R5 ;  /* 0x00000000050772ca */ /* 0x000fd200000e0000 */
[----:B----4-:R-:W-:Y:S04]  /*30270*/  ST.E desc[UR4][R14.64], RZ ;  /* 0x000000ff0e007985 */ /* 0x010fe8000c101904 */
[----:B------:R-:W3:Y:S01]  /*30280*/  LD.E.64 R12, desc[UR6][R18.64] ;  /* 0x00000006120c7980 */ /* 0x000ee2000c101b00 */
[----:B--2---:R-:W-:Y:S01]  /*30290*/  IMAD R8, R21, 0x300, R8 ;  /* 0x0000030015087824 */ /* 0x004fe200078e0208 */
[----:B------:R-:W-:Y:S01]  /*302a0*/  R2UR UR7, R9 ;  /* 0x00000000090772ca */ /* 0x000fe200000e0000 */
[----:B------:R-:W-:Y:S01]  /*302b0*/  WARPGROUP.ARRIVE ;  /* 0x00000000000079c5 */ /* 0x000fe20000000000 */
[----:B------:R-:W-:Y:S02]  /*302c0*/  R2UR UR8, R4 ;  /* 0x00000000040872ca */ /* 0x000fe400000e0000 */
[----:B------:R-:W-:-:S02]  /*302d0*/  R2UR UR6, R8 ;  /* 0x00000000080672ca */ /* 0x000fc400000e0000 */
[C---:B------:R-:W-:Y:S02]  /*302e0*/  R2UR UR9, R5.reuse ;  /* 0x00000000050972ca */ /* 0x040fe400000e0000 */
[----:B------:R-:W-:Y:S02]  /*302f0*/  R2UR UR10, R4 ;  /* 0x00000000040a72ca */ /* 0x000fe400000e0000 */
[----:B------:R-:W-:Y:S02]  /*30300*/  R2UR UR11, R5 ;  /* 0x00000000050b72ca */ /* 0x000fe400000e0000 */
[----:B---3--:R-:W-:Y:S01]  /*30310*/  R2UR UR4, R12 ;  /* 0x000000000c0472ca */ /* 0x008fe200000e0000 */
[----:B------:R-:W-:Y:S01]  /*30320*/  IMAD.MOV.U32 R12, RZ, RZ, 0x1 ;  /* 0x00000001ff0c7424 */ /* 0x000fe200078e00ff */
[----:B------:R-:W-:-:S13]  /*30330*/  R2UR UR5, R13 ;  /* 0x000000000d0572ca */ /* 0x000fda00000e0000 */
[----:B------:R-:W-:Y:S03]  /*30340*/  HGMMA.64x96x16.F32 R24, gdesc[UR4], RZ, !UPT, gsb0 ;  /* 0x01600000041879f0 */ /* 0x000fe6000c0008ff */
[----:B------:R-:W-:Y:S02]  /*30350*/  WARPGROUP.DEPBAR.LE gsb0, 0x0 ;  /* 0x00008000000079c5 */ /* 0x000fe40000010000 */
[----:B------:R-:W-:Y:S04]  /*30360*/  ST.E desc[UR8][R14.64], R12 ;  /* 0x0000000c0e007985 */ /* 0x000fe8000c101908 */
[----:B------:R-:W2:Y:S01]  /*30370*/  LD.E.64 R20, desc[UR10][R18.64] ;  /* 0x0000000a12147980 */ /* 0x000ea2000c101b00 */
[----:B------:R-:W-:Y:S01]  /*30380*/  VIADD R72, R8, 0x2 ;  /* 0x0000000208487836 */ /* 0x000fe20000000000 */
[----:B------:R-:W-:Y:S01]  /*30390*/  WARPGROUP.ARRIVE ;  /* 0x00000000000079c5 */ /* 0x000fe20000000000 */
[----:B------:R-:W-:Y:S01]  /*303a0*/  IMAD.MOV.U32 R73, RZ, RZ, R9 ;  /* 0x000000ffff497224 */ /* 0x000fe200078e0009 */
[----:B------:R-:W-:-:S02]  /*303b0*/  R2UR UR8, R4 ;  /* 0x00000000040872ca */ /* 0x000fc400000e0000 */
[----:B------:R-:W-:Y:S02]  /*303c0*/  R2UR UR6, R72 ;  /* 0x00000000480672ca */ /* 0x000fe400000e0000 */
        /* <DEDUP_REMOVED lines=28> */
[----:B------:R-:W-:Y:S01]  /*30590*/  R2UR UR7, R9 ;  /* 0x00000000090772ca */ /* 0x000fe200000e0000 */
[----:B------:R-:W-:Y:S01]  /*305a0*/  WARPGROUP.ARRIVE ;  /* 0x00000000000079c5 */ /* 0x000fe20000000000 */
[----:B------:R-:W-:-:S02]  /*305b0*/  R2UR UR8, R4 ;  /* 0x00000000040872ca */ /* 0x000fc400000e0000 */
        /* <DEDUP_REMOVED lines=11> */
[----:B0-----:R-:W3:-:S12]  /*30670*/  LDL.64 R14, [R0] ;  /* 0x00000000000e7983 */ /* 0x001ed80000100a00 */
        /* <DEDUP_REMOVED lines=12> */
.L_x_3567:
[----:B------:R-:W-:Y:S05]  /*30740*/  BSYNC B3 ;  /* 0x0000000000037941 */ /* 0x000fea0003800000 */
.L_x_3566:
        /* <DEDUP_REMOVED lines=17> */
.L_x_3569:
[----:B------:R-:W-:Y:S05]  /*30860*/  BSYNC B3 ;  /* 0x0000000000037941 */ /* 0x000fea0003800000 */
.L_x_3568:
        /* <DEDUP_REMOVED lines=10> */
.L_x_3571:
[----:B------:R-:W-:Y:S05]  /*30910*/  BSYNC B3 ;  /* 0x0000000000037941 */ /* 0x000fea0003800000 */
.L_x_3570:
[----:B------:R-:W2:Y:S04]  /*30920*/  LDL.64 R8, [R0] ;  /* 0x0000000000087983 */ /* 0x000ea80000100a00 */
[----:B------:R-:W3:Y:S04]  /*30930*/  LDL.64 R20, [R0+0x58] ;  /* 0x0000580000147983 */ /* 0x000ee80000100a00 */
[----:B------:R-:W4:Y:S04]  /*30940*/  LDL.64 R14, [R0+0x48] ;  /* 0x00004800000e7983 */ /* 0x000f280000100a00 */
[----:B0----5:R-:W4:Y:S01]  /*30950*/  LDL.64 R18, [R0+0x50] ;  /* 0x0000500000127983 */ /* 0x021f220000100a00 */
[----:B------:R-:W-:-:S02]  /*30960*/  R2UR UR6, R4 ;  /* 0x00000000040672ca */ /* 0x000fc400000e0000 */
[C---:B------:R-:W-:Y:S01]  /*30970*/  R2UR UR7, R5.reuse ;  /* 0x00000000050772ca */ /* 0x040fe200000e0000 */
[----:B------:R-:W4:Y:S01]  /*30980*/  LDL.LU R74, [R1+0x490] ;  /* 0x00049000014a7983 */ /* 0x000f220000300800 */
[----:B------:R-:W-:Y:S02]  /*30990*/  R2UR UR4, R4 ;  /* 0x00000000040472ca */ /* 0x000fe400000e0000 */
[----:B------:R-:W-:-:S09]  /*309a0*/  R2UR UR5, R5 ;  /* 0x00000000050572ca */ /* 0x000fd200000e0000 */
        /* <DEDUP_REMOVED lines=14> */
[----:B--2---:R-:W-:Y:S01]  /*30a90*/  IMAD R8, R13, 0xc00, R8 ;  /* 0x00000c000d087824 */ /* 0x004fe200078e0208 */
[----:B------:R-:W-:-:S04]  /*30aa0*/  R2UR UR7, R9 ;  /* 0x00000000090772ca */ /* 0x000fc800000e0000 */
        /* <DEDUP_REMOVED lines=9> */
[----:B------:R-:W-:-:S02]  /*30b40*/  VIADD R72, R8, 0x2 ;  /* 0x0000000208487836 */ /* 0x000fc40000000000 */
[----:B------:R-:W-:-:S03]  /*30b50*/  IMAD.MOV.U32 R73, RZ, RZ, R9 ;  /* 0x000000ffff497224 */ /* 0x000fc600078e0009 */
[----:B------:R-:W-:Y:S02]  /*30b60*/  R2UR UR6, R72 ;  /* 0x00000000480672ca */ /* 0x000fe400000e0000 */
        /* <DEDUP_REMOVED lines=235> */
[----:B------:R-:W2:Y:S04]  /*31a20*/  @!P2 LDL.64 R8, [R0] ;  /* 0x000000000008a983 */ /* 0x000ea80000100a00 */
[----:B0-----:R-:W3:Y:S01]  /*31a30*/  @!P2 LDL.64 R14, [R0+0x18] ;  /* 0x00001800000ea983 */ /* 0x001ee20000100a00 */
[----:B------:R-:W-:-:S02]  /*31a40*/  @!P2 R2UR UR4, R4 ;  /* 0x000000000404a2ca */ /* 0x000fc400000e0000 */
[C---:B------:R-:W-:Y:S02]  /*31a50*/  @!P2 R2UR UR5, R5.reuse ;  /* 0x000000000505a2ca */ /* 0x040fe400000e0000 */
[----:B------:R-:W-:Y:S02]  /*31a60*/  SHF.R.U32.HI R18, RZ, 0x7, R13 ;  /* 0x00000007ff127819 */ /* 0x000fe4000001160d */
[----:B------:R-:W-:Y:S02]  /*31a70*/  @!P2 R2UR UR6, R4 ;  /* 0x000000000406a2ca */ /* 0x000fe400000e0000 */
[----:B------:R-:W-:Y:S02]  /*31a80*/  @!P2 R2UR UR7, R5 ;  /* 0x000000000507a2ca */ /* 0x000fe400000e0000 */
[----:B------:R-:W-:-:S05]  /*31a90*/  IADD3 R18, -R18, 0xb, RZ ;  /* 0x0000000b12127810 */ /* 0x000fca0007ffe1ff */
[----:B------:R0:W-:Y:S06]  /*31aa0*/  BAR.ARV R18, 0x100 ;  /* 0x000400120000751d */ /* 0x0001ec0000002000 */
[----:B--2---:R-:W2:Y:S04]  /*31ab0*/  @!P2 LD.E R8, desc[UR6][R8.64] ;  /* 0x000000060808a980 */ /* 0x004ea8000c101900 */
[----:B---3--:R-:W3:Y:S02]  /*31ac0*/  @!P2 LD.E.64 R14, desc[UR4][R14.64+0x30] ;  /* 0x000030040e0ea980 */ /* 0x008ee4000c101b00 */
[----:B---3--:R-:W-:-:S05]  /*31ad0*/  @!P2 MOV R19, R14 ;  /* 0x0000000e0013a202 */ /* 0x008fca0000000f00 */
[----:B--2---:R-:W-:-:S05]  /*31ae0*/  @!P2 IMAD R19, R8, 0x8, R19 ;  /* 0x000000080813a824 */ /* 0x004fca00078e0213 */
[----:B------:R-:W-:-:S04]  /*31af0*/  @!P2 PRMT R19, RZ, 0x654, R19 ;  /* 0x00000654ff13a816 */ /* 0x000fc80000000013 */
[----:B------:R1:W-:Y:S01]  /*31b00*/  @!P2 SYNCS.ARRIVE.TRANS64.RED.A1T0 RZ, [R19+URZ], RZ ;  /* 0x000000ff13ffa9a7 */ /* 0x0003e2000810043f */
[----:B------:R-:W2:Y:S01]  /*31b10*/  LDL.64 R8, [R0+0x68] ;  /* 0x0000680000087983 */ /* 0x000ea20000100a00 */
[----:B------:R-:W-:Y:S02]  /*31b20*/  R2UR UR4, R4 ;  /* 0x00000000040472ca */ /* 0x000fe400000e0000 */
[----:B------:R-:W-:-:S13]  /*31b30*/  R2UR UR5, R5 ;  /* 0x00000000050572ca */ /* 0x000fda00000e0000 */
[----:B--2---:R-:W2:Y:S01]  /*31b40*/  LD.E.64 R8, desc[UR4][R8.64] ;  /* 0x0000000408087980 */ /* 0x004ea2000c101b00 */
[----:B------:R-:W-:Y:S02]  /*31b50*/  R2UR UR4, R4 ;  /* 0x00000000040472ca */ /* 0x000fe400000e0000 */
[----:B------:R-:W-:-:S13]  /*31b60*/  R2UR UR5, R5 ;  /* 0x00000000050572ca */ /* 0x000fda00000e0000 */
[----:B0-----:R-:W3:Y:S01]  /*31b70*/  LD.E R18, desc[UR4][R6.64+0x24] ;  /* 0x0000240406127980 */ /* 0x001ee2000c101900 */
[C---:B------:R-:W-:Y:S02]  /*31b80*/  R2UR UR4, R4.reuse ;  /* 0x00000000040472ca */ /* 0x040fe400000e0000 */
[C---:B------:R-:W-:Y:S02]  /*31b90*/  R2UR UR5, R5.reuse ;  /* 0x00000000050572ca */ /* 0x040fe400000e0000 */
[C---:B------:R-:W-:Y:S02]  /*31ba0*/  R2UR UR14, R4.reuse ;  /* 0x00000000040e72ca */ /* 0x040fe400000e0000 */
[C---:B------:R-:W-:Y:S02]  /*31bb0*/  R2UR UR15, R5.reuse ;  /* 0x00000000050f72ca */ /* 0x040fe400000e0000 */
[----:B------:R-:W-:Y:S02]  /*31bc0*/  R2UR UR10, R4 ;  /* 0x00000000040a72ca */ /* 0x000fe400000e0000 */
[----:B------:R-:W-:-:S02]  /*31bd0*/  R2UR UR11, R5 ;  /* 0x00000000050b72ca */ /* 0x000fc400000e0000 */
[----:B------:R-:W-:Y:S02]  /*31be0*/  R2UR UR8, R4 ;  /* 0x00000000040872ca */ /* 0x000fe400000e0000 */
[C---:B------:R-:W-:Y:S02]  /*31bf0*/  R2UR UR9, R5.reuse ;  /* 0x00000000050972ca */ /* 0x040fe400000e0000 */
[----:B------:R-:W-:Y:S02]  /*31c00*/  LOP3.LUT R74, R74, 0xfff7ffff, RZ, 0xc0, !PT ;  /* 0xfff7ffff4a4a7812 */ /* 0x000fe400078ec0ff */
[----:B------:R-:W-:Y:S02]  /*31c10*/  R2UR UR12, R4 ;  /* 0x00000000040c72ca */ /* 0x000fe400000e0000 */
[----:B------:R-:W-:Y:S02]  /*31c20*/  R2UR UR13, R5 ;  /* 0x00000000050d72ca */ /* 0x000fe400000e0000 */
[----:B------:R-:W-:Y:S01]  /*31c30*/  @P2 LOP3.LUT R74, R74, 0x80000, RZ, 0xfc, !PT ;  /* 0x000800004a4a2812 */ /* 0x000fe200078efcff */
[----:B------:R-:W4:Y:S04]  /*31c40*/  LD.E R73, desc[UR10][R6.64+0xc] ;  /* 0x00000c0a06497980 */ /* 0x000f28000c101900 */
[----:B------:R0:W-:Y:S06]  /*31c50*/  STL [R1+0x490], R74 ;  /* 0x0004904a01007387 */ /* 0x0001ec0000100800 */
[----:B------:R-:W4:Y:S04]  /*31c60*/  LD.E R75, desc[UR12][R6.64+0x14] ;  /* 0x0000140c064b7980 */ /* 0x000f28000c101900 */
[----:B0-----:R-:W4:Y:S04]  /*31c70*/  LD.E R74, desc[UR8][R6.64+0x10] ;  /* 0x00001008064a7980 */ /* 0x001f28000c101900 */
[----:B--2---:R-:W2:Y:S01]  /*31c80*/  LD.E R72, desc[UR4][R8.64] ;  /* 0x0000000408487980 */ /* 0x004ea2000c101900 */
[----:B------:R-:W-:-:S02]  /*31c90*/  R2UR UR4, R4 ;  /* 0x00000000040472ca */ /* 0x000fc400000e0000 */
[----:B------:R-:W-:Y:S01]  /*31ca0*/  R2UR UR5, R5 ;  /* 0x00000000050572ca */ /* 0x000fe200000e0000 */
[----:B------:R-:W2:-:S12]  /*31cb0*/  LD.E R9, desc[UR14][R6.64+0x18] ;  /* 0x0000180e06097980 */ /* 0x000e98000c101900 */
[----:B------:R-:W2:Y:S01]  /*31cc0*/  LD.E R78, desc[UR4][R6.64] ;  /* 0x00000004064e7980 */ /* 0x000ea2000c101900 */
[----:B------:R-:W-:Y:S02]  /*31cd0*/  R2UR UR4, R4 ;  /* 0x00000000040472ca */ /* 0x000fe400000e0000 */
[----:B------:R-:W-:Y:S02]  /*31ce0*/  R2UR UR5, R5 ;  /* 0x00000000050572ca */ /* 0x000fe400000e0000 */
[----:B---3--:R-:W-:-:S11]  /*31cf0*/  ISETP.NE.AND P1, PT, R18, 0x1, PT ;  /* 0x000000011200780c */ /* 0x008fd60003f25270 */
[----:B------:R0:W3:Y:S02]  /*31d00*/  LD.E R80, desc[UR4][R2.64] ;  /* 0x0000000402507980 */ /* 0x0000e4000c101900 */
[C---:B------:R-:W-:Y:S02]  /*31d10*/  @P1 R2UR UR4, R4.reuse ;  /* 0x00000000040412ca */ /* 0x040fe400000e0000 */
[C---:B------:R-:W-:Y:S02]  /*31d20*/  @P1 R2UR UR5, R5.reuse ;  /* 0x00000000050512ca */ /* 0x040fe400000e0000 */
[----:B------:R-:W-:Y:S02]  /*31d30*/  @P1 R2UR UR6, R4 ;  /* 0x00000000040612ca */ /* 0x000fe400000e0000 */
[----:B------:R-:W-:-:S09]  /*31d40*/  @P1 R2UR UR7, R5 ;  /* 0x00000000050712ca */ /* 0x000fd200000e0000 */
[----:B------:R-:W3:Y:S04]  /*31d50*/  @P1 LD.E R77, desc[UR4][R6.64+0x28] ;  /* 0x00002804064d1980 */ /* 0x000ee8000c101900 */
[----:B------:R-:W3:Y:S01]  /*31d60*/  @P1 LD.E R76, desc[UR6][R6.64+0x2c] ;  /* 0x00002c06064c1980 */ /* 0x000ee2000c101900 */
[C---:B------:R-:W-:Y:S02]  /*31d70*/  R2UR UR4, R4.reuse ;  /* 0x00000000040472ca */ /* 0x040fe400000e0000 */
[C---:B------:R-:W-:Y:S02]  /*31d80*/  R2UR UR5, R5.reuse ;  /* 0x00000000050572ca */ /* 0x040fe400000e0000 */
[----:B------:R-:W-:Y:S02]  /*31d90*/  R2UR UR6, R4 ;  /* 0x00000000040672ca */ /* 0x000fe400000e0000 */
[----:B------:R-:W-:-:S09]  /*31da0*/  R2UR UR7, R5 ;  /* 0x00000000050772ca */ /* 0x000fd200000e0000 */
[----:B------:R-:W3:Y:S04]  /*31db0*/  LD.E R3, desc[UR4][R6.64+0x8] ;  /* 0x0000080406037980 */ /* 0x000ee8000c101900 */
[----:B------:R-:W3:Y:S01]  /*31dc0*/  LD.E R8, desc[UR6][R6.64+0x4] ;  /* 0x0000040606087980 */ /* 0x000ee2000c101900 */
[----:B------:R-:W-:Y:S01]  /*31dd0*/  BSSY B3, `(.L_x_3573) ;  /* 0x00000af000037945 */ /* 0x000fe20003800000 */
[----:B----4-:R-:W-:Y:S02]  /*31de0*/  IMAD R75, R10, -0x60, R75 ;  /* 0xffffffa00a4b7824 */ /* 0x010fe400078e024b */
[-C--:B--2---:R-:W-:Y:S01]  /*31df0*/  FMUL.FTZ R81, R45, R72.reuse ;  /* 0x000000482d517220 */ /* 0x084fe20000410000 */
[-C--:B------:R-:W-:Y:S01]  /*31e00*/  FMUL.FTZ R14, R24, R72.reuse ;  /* 0x00000048180e7220 */ /* 0x080fe20000410000 */
[-C--:B-1----:R-:W-:Y:S01]  /*31e10*/  FMUL.FTZ R19, R31, R72.reuse ;  /* 0x000000481f137220 */ /* 0x082fe20000410000 */
[-C--:B------:R-:W-:Y:S01]  /*31e20*/  FMUL.FTZ R24, R38, R72.reuse ;  /* 0x0000004826187220 */ /* 0x080fe20000410000 */
[-C--:B------:R-:W-:Y:S01]  /*31e30*/  FMUL.FTZ R31, R47, R72.reuse ;  /* 0x000000482f1f7220 */ /* 0x080fe20000410000 */
[-C--:B------:R-:W-:Y:S01]  /*31e40*/  FMUL.FTZ R38, R54, R72.reuse ;  /* 0x0000004836267220 */ /* 0x080fe20000410000 */
[-C--:B------:R-:W-:Y:S01]  /*31e50*/  FMUL.FTZ R47, R48, R72.reuse ;  /* 0x00000048302f7220 */ /* 0x080fe20000410000 */
[-C--:B------:R-:W-:Y:S01]  /*31e60*/  FMUL.FTZ R48, R49, R72.reuse ;  /* 0x0000004831307220 */ /* 0x080fe20000410000 */
[-C--:B------:R-:W-:Y:S01]  /*31e70*/  FMUL.FTZ R49, R52, R72.reuse ;  /* 0x0000004834317220 */ /* 0x080fe20000410000 */
[----:B------:R-:W-:Y:S01]  /*31e80*/  FMUL.FTZ R52, R57, R72 ;  /* 0x0000004839347220 */ /* 0x000fe20000410000 */
[----:B------:R-:W-:-:S04]  /*31e90*/  SHF.R.S32.HI R45, RZ, 0x1f, R78 ;  /* 0x0000001fff2d7819 */ /* 0x000fc8000001144e */
[----:B------:R-:W-:Y:S01]  /*31ea0*/  LEA.HI R54, R45, R78, RZ, 0x7 ;  /* 0x0000004e2d367211 */ /* 0x000fe200078f38ff */
[----:B0-----:R-:W-:-:S03]  /*31eb0*/  FMUL.FTZ R2, R26, R72 ;  /* 0x000000481a027220 */ /* 0x001fc60000410000 */
[----:B------:R-:W-:Y:S01]  /*31ec0*/  LOP3.LUT R57, R54, 0xffffff80, RZ, 0xc0, !PT ;  /* 0xffffff8036397812 */ /* 0x000fe200078ec0ff */
[-C--:B------:R-:W-:Y:S01]  /*31ed0*/  FMUL.FTZ R26, R42, R72.reuse ;  /* 0x000000482a1a7220 */ /* 0x080fe20000410000 */
[----:B------:R-:W-:-:S03]  /*31ee0*/  FMUL.FTZ R42, R58, R72 ;  /* 0x000000483a2a7220 */ /* 0x000fc60000410000 */
[----:B------:R-:W-:Y:S02]  /*31ef0*/  IMAD.IADD R58, R78, 0x1, -R57 ;  /* 0x000000014e3a7824 */ /* 0x000fe400078e0a39 */
[-C--:B------:R-:W-:Y:S01]  /*31f00*/  FMUL.FTZ R79, R25, R72.reuse ;  /* 0x00000048194f7220 */ /* 0x080fe20000410000 */
[-C--:B------:R-:W-:Y:S01]  /*31f10*/  FMUL.FTZ R21, R35, R72.reuse ;  /* 0x0000004823157220 */ /* 0x080fe20000410000 */
[-C--:B------:R-:W-:Y:S01]  /*31f20*/  FMUL.FTZ R25, R39, R72.reuse ;  /* 0x0000004827197220 */ /* 0x080fe20000410000 */
[-C--:B------:R-:W-:Y:S01]  /*31f30*/  FMUL.FTZ R35, R51, R72.reuse ;  /* 0x0000004833237220 */ /* 0x080fe20000410000 */
[----:B------:R-:W-:Y:S01]  /*31f40*/  SHF.R.S32.HI R57, RZ, 0x1f, R58 ;  /* 0x0000001fff397819 */ /* 0x000fe2000001143a */
[-C--:B------:R-:W-:Y:S01]  /*31f50*/  FMUL.FTZ R39, R55, R72.reuse ;  /* 0x0000004837277220 */ /* 0x080fe20000410000 */
[-C--:B------:R-:W-:Y:S01]  /*31f60*/  FMUL.FTZ R51, R56, R72.reuse ;  /* 0x0000004838337220 */ /* 0x080fe20000410000 */
[----:B------:R-:W-:Y:S01]  /*31f70*/  FMUL.FTZ R55, R61, R72 ;  /* 0x000000483d377220 */ /* 0x000fe20000410000 */
[----:B------:R-:W-:Y:S01]  /*31f80*/  LEA.HI R56, R45, R78, RZ, 0x2 ;  /* 0x0000004e2d387211 */ /* 0x000fe200078f10ff */
[----:B------:R-:W-:Y:S01]  /*31f90*/  FMUL.FTZ R15, R27, R72 ;  /* 0x000000481b0f7220 */ /* 0x000fe20000410000 */
[----:B------:R-:W-:Y:S01]  /*31fa0*/  LEA.HI R61, R57, R58, RZ, 0x2 ;  /* 0x0000003a393d7211 */ /* 0x000fe200078f10ff */
[-C--:B------:R-:W-:Y:S01]  /*31fb0*/  FMUL.FTZ R27, R43, R72.reuse ;  /* 0x000000482b1b7220 */ /* 0x080fe20000410000 */
[-C--:B------:R-:W-:Y:S01]  /*31fc0*/  FMUL.FTZ R43, R59, R72.reuse ;  /* 0x000000483b2b7220 */ /* 0x080fe20000410000 */
[-C--:B------:R-:W-:Y:S01]  /*31fd0*/  FMUL.FTZ R20, R34, R72.reuse ;  /* 0x0000004822147220 */ /* 0x080fe20000410000 */
[----:B------:R-:W-:Y:S01]  /*31fe0*/  LOP3.LUT R59, R56, 0xfffffffc, RZ, 0xc0, !PT ;  /* 0xfffffffc383b7812 */ /* 0x000fe200078ec0ff */
[-C--:B------:R-:W-:Y:S01]  /*31ff0*/  FMUL.FTZ R34, R50, R72.reuse ;  /* 0x0000004832227220 */ /* 0x080fe20000410000 */
[--C-:B------:R-:W-:Y:S01]  /*32000*/  SHF.R.S32.HI R56, RZ, 0x2, R61.reuse ;  /* 0x00000002ff387819 */ /* 0x100fe2000001143d */
[-C--:B------:R-:W-:Y:S01]  /*32010*/  FMUL.FTZ R50, R53, R72.reuse ;  /* 0x0000004835327220 */ /* 0x080fe20000410000 */
[----:B------:R-:W-:Y:S01]  /*32020*/  SHF.R.S32.HI R83, RZ, 0x1f, R61 ;  /* 0x0000001fff537819 */ /* 0x000fe2000001143d */
[----:B------:R-:W-:Y:S01]  /*32030*/  FMUL.FTZ R53, R60, R72 ;  /* 0x000000483c357220 */ /* 0x000fe20000410000 */
[----:B------:R-:W-:-:S02]  /*32040*/  LEA.HI R60, R57, R58, RZ, 0x5 ;  /* 0x0000003a393c7211 */ /* 0x000fc400078f28ff */
[----:B------:R-:W-:Y:S02]  /*32050*/  SHF.R.S32.HI R57, RZ, 0x7, R54 ;  /* 0x00000007ff397819 */ /* 0x000fe40000011436 */
[----:B------:R-:W-:Y:S01]  /*32060*/  LEA.HI R83, R83, R56, RZ, 0x3 ;  /* 0x0000003853537211 */ /* 0x000fe200078f18ff */
[-C--:B------:R-:W-:Y:S01]  /*32070*/  FMUL.FTZ R45, R63, R72.reuse ;  /* 0x000000483f2d7220 */ /* 0x080fe20000410000 */
[----:B------:R-:W-:Y:S01]  /*32080*/  IMAD.IADD R78, R78, 0x1, -R59 ;  /* 0x000000014e4e7824 */ /* 0x000fe200078e0a3b */
[----:B------:R-:W-:Y:S01]  /*32090*/  SHF.R.S32.HI R63, RZ, 0x5, R60 ;  /* 0x00000005ff3f7819 */ /* 0x000fe2000001143c */
[-C--:B------:R-:W-:Y:S01]  /*320a0*/  FMUL.FTZ R18, R30, R72.reuse ;  /* 0x000000481e127220 */ /* 0x080fe20000410000 */
[----:B------:R-:W-:Y:S02]  /*320b0*/  LEA.HI R54, R54, R57, RZ, 0x1 ;  /* 0x0000003936367211 */ /* 0x000fe400078f08ff */
[----:B------:R-:W-:Y:S01]  /*320c0*/  LOP3.LUT R83, R83, 0xfffffff8, RZ, 0xc0, !PT ;  /* 0xfffffff853537812 */ /* 0x000fe200078ec0ff */
[-C--:B------:R-:W-:Y:S01]  /*320d0*/  FMUL.FTZ R30, R46, R72.reuse ;  /* 0x000000482e1e7220 */ /* 0x080fe20000410000 */
[----:B------:R-:W-:Y:S01]  /*320e0*/  FMUL.FTZ R46, R62, R72 ;  /* 0x000000483e2e7220 */ /* 0x000fe20000410000 */
[----:B------:R-:W-:Y:S01]  /*320f0*/  LOP3.LUT R54, R54, 0x3fffffe, RZ, 0xc0, !PT ;  /* 0x03fffffe36367812 */ /* 0x000fe200078ec0ff */
[----:B---3--:R-:W-:Y:S01]  /*32100*/  IMAD R80, R80, 0x8, R63 ;  /* 0x0000000850507824 */ /* 0x008fe200078e023f */
[----:B------:R-:W-:Y:S01]  /*32110*/  LEA.HI R62, R78, R78, RZ, 0x1 ;  /* 0x0000004e4e3e7211 */ /* 0x000fe200078f08ff */
[----:B------:R-:W-:-:S02]  /*32120*/  IMAD.IADD R83, R56, 0x1, -R83 ;  /* 0x0000000138537824 */ /* 0x000fc400078e0a53 */
        /* <DEDUP_REMOVED lines=8> */
[----:B------:R-:W-:Y:S01]  /*321b0*/  LOP3.LUT R61, R61, 0x7ffffffc, RZ, 0xc0, !PT ;  /* 0x7ffffffc3d3d7812 */ /* 0x000fe200078ec0ff */
[----:B------:R-:W-:Y:S02]  /*321c0*/  IMAD.MOV.U32 R63, RZ, RZ, -0x60 ;  /* 0xffffffa0ff3f7424 */ /* 0x000fe400078e00ff */
[----:B------:R-:W0:Y:S01]  /*321d0*/  SHFL.IDX PT, R77, R62, RZ, 0x1c1f ;  /* 0x001c1fff3e4d7589 */ /* 0x000e2200000e0000 */
[-C--:B------:R-:W-:Y:S01]  /*321e0*/  FMUL.FTZ R59, R64, R72.reuse ;  /* 0x00000048403b7220 */ /* 0x080fe20000410000 */
        /* <DEDUP_REMOVED lines=16> */
[-C--:B------:R-:W-:Y:S01]  /*322f0*/  FMUL.FTZ R58, R71, R72.reuse ;  /* 0x00000048473a7220 */ /* 0x080fe20000410000 */
[----:B------:R-:W-:Y:S01]  /*32300*/  FMUL.FTZ R68, R68, R72 ;  /* 0x0000004844447220 */ /* 0x000fe20000410000 */
[----:B------:R-:W-:Y:S01]  /*32310*/  ISETP.GE.AND P2, PT, R9, 0x1, PT ;  /* 0x000000010900780c */ /* 0x000fe20003f46270 */
[----:B------:R-:W-:Y:S01]  /*32320*/  IMAD R61, R61, -0x2, R64 ;  /* 0xfffffffe3d3d7824 */ /* 0x000fe200078e0240 */
[----:B------:R-:W1:Y:S01]  /*32330*/  MUFU.TANH R14, R14 ;  /* 0x0000000e000e7308 */ /* 0x000e620000002400 */
[----:B------:R-:W-:-:S03]  /*32340*/  LOP3.LUT R64, RZ, R73, RZ, 0x33, !PT ;  /* 0x00000049ff407212 */ /* 0x000fc600078e33ff */
[----:B------:R-:W-:-:S04]  /*32350*/  IADD3 R63, -R8, R61, R3 ;  /* 0x0000003d083f7210 */ /* 0x000fc80007ffe103 */
[----:B------:R-:W2:Y:S08]  /*32360*/  MUFU.TANH R79, R79 ;  /* 0x0000004f004f7308 */ /* 0x000eb00000002400 */
[----:B------:R-:W3:Y:S08]  /*32370*/  MUFU.TANH R2, R2 ;  /* 0x0000000200027308 */ /* 0x000ef00000002400 */
        /* <DEDUP_REMOVED lines=43> */
[----:B------:R-:W1:Y:S08]  /*32630*/  MUFU.TANH R57, R57 ;  /* 0x0000003900397308 */ /* 0x000e700000002400 */
[----:B------:R-:W1:Y:S01]  /*32640*/  MUFU.TANH R58, R58 ;  /* 0x0000003a003a7308 */ /* 0x000e620000002400 */
[----:B------:R-:W-:-:S02]  /*32650*/  IMAD.IADD R74, R63, 0x1, R74 ;  /* 0x000000013f4a7824 */ /* 0x000fc400078e024a */
[----:B------:R-:W-:Y:S02]  /*32660*/  IMAD.IADD R70, R63, 0x1, R64 ;  /* 0x000000013f467824 */ /* 0x000fe400078e0240 */
[----:B------:R-:W-:Y:S02]  /*32670*/  VIADD R71, R61, 0xffffffff ;  /* 0xffffffff3d477836 */ /* 0x000fe40000000000 */
[--C-:B0-----:R-:W-:Y:S02]  /*32680*/  IMAD.IADD R64, R74, 0x1, R77.reuse ;  /* 0x000000014a407824 */ /* 0x101fe400078e024d */
[----:B------:R-:W-:Y:S01]  /*32690*/  IMAD.IADD R65, R70, 0x1, R77 ;  /* 0x0000000146417824 */ /* 0x000fe200078e024d */
[----:B--234-:R-:W-:Y:S06]  /*326a0*/  @!P2 BRA `(.L_x_3574) ;  /* 0x000000000084a947 */ /* 0x01cfec0003800000 */
        /* <DEDUP_REMOVED lines=16> */
.L_x_3578:
[----:B------:R-:W-:Y:S05]  /*327b0*/  BSYNC B5 ;  /* 0x0000000000057941 */ /* 0x000fea0003800000 */
.L_x_3577:
[----:B------:R-:W-:Y:S01]  /*327c0*/  LOP3.LUT R66, RZ, R66, RZ, 0x33, !PT ;  /* 0x00000042ff427212 */ /* 0x000fe200078e33ff */
[----:B------:R-:W-:Y:S06]  /*327d0*/  BRA `(.L_x_3579) ;  /* 0x0000000000287947 */ /* 0x000fec0003800000 */
.L_x_3576:
        /* <DEDUP_REMOVED lines=10> */
.L_x_3579:
[----:B------:R-:W-:Y:S05]  /*32880*/  BSYNC B4 ;  /* 0x0000000000047941 */ /* 0x000fea0003800000 */
.L_x_3575:
[----:B------:R-:W-:-:S05]  /*32890*/  IMAD R66, R9, R66, R71 ;  /* 0x0000004209427224 */ /* 0x000fca00078e0247 */
[----:B------:R-:W-:Y:S02]  /*328a0*/  VIMNMX R65, R65, R66, !PT ;  /* 0x0000004241417248 */ /* 0x000fe40007fe0100 */
[----:B------:R-:W-:-:S07]  /*328b0*/  VIADDMNMX R64, R66, R9, R64, PT ;  /* 0x0000000942407246 */ /* 0x000fce0003800140 */
.L_x_3574:
[----:B------:R-:W-:Y:S05]  /*328c0*/  BSYNC B3 ;  /* 0x0000000000037941 */ /* 0x000fea0003800000 */
.L_x_3573:
[C---:B------:R-:W-:Y:S01]  /*328d0*/  ISETP.GE.AND P2, PT, R75.reuse, 0x9, PT ;  /* 0x000000094b00780c */ /* 0x040fe20003f46270 */
[----:B------:R-:W-:Y:S01]  /*328e0*/  BSSY B3, `(.L_x_3580) ;  /* 0x0000099000037945 */ /* 0x000fe20003800000 */
[----:B------:R-:W-:Y:S02]  /*328f0*/  ISETP.GE.AND P1, PT, R75, 0x2, PT ;  /* 0x000000024b00780c */ /* 0x000fe40003f26270 */
[C---:B------:R-:W-:Y:S02]  /*32900*/  ISETP.GT.AND P3, PT, R65.reuse, 0x8, !P2 ;  /* 0x000000084100780c */ /* 0x040fe40005764270 */
[----:B------:R-:W-:Y:S02]  /*32910*/  ISETP.GT.AND P4, PT, R65, 0x1, !P1 ;  /* 0x000000014100780c */ /* 0x000fe40004f84270 */
[----:B------:R-:W-:Y:S02]  /*32920*/  ISETP.LT.OR P3, PT, R64, 0x9, P3 ;  /* 0x000000094000780c */ /* 0x000fe40001f61670 */
[----:B------:R-:W-:-:S02]  /*32930*/  ISETP.GE.AND P5, PT, R75, 0xa, PT ;  /* 0x0000000a4b00780c */ /* 0x000fc40003fa6270 */
[----:B------:R-:W-:Y:S02]  /*32940*/  FSEL R28, R28, -INF , !P3 ;  /* 0xff8000001c1c7808 */ /* 0x000fe40005800000 */
        /* <DEDUP_REMOVED lines=102> */
[----:B-1----:R-:W-:Y:S02]  /*32fb0*/  FSEL R63, R14, -INF , !P6 ;  /* 0xff8000000e3f7808 */ /* 0x002fe40007000000 */
[----:B------:R-:W-:-:S04]  /*32fc0*/  ISETP.GE.AND P6, PT, R75, 0x5a, PT ;  /* 0x0000005a4b00780c */ /* 0x000fc80003fc6270 */
[----:B------:R-:W-:Y:S02]  /*32fd0*/  P2R R75, PR, RZ, 0x40 ;  /* 0x00000040ff4b7803 */ /* 0x000fe40000000000 */
[----:B------:R-:W-:Y:S02]  /*32fe0*/  ISETP.GT.AND P6, PT, R65, 0x59, !P6 ;  /* 0x000000594100780c */ /* 0x000fe400077c4270 */
[----:B------:R-:W0:Y:S02]  /*32ff0*/  SHFL.IDX PT, R65, R62, 0x1, 0x1c1f ;  /* 0x003c1f003e417f89 */ /* 0x000e2400000e0000 */
[----:B------:R-:W-:-:S04]  /*33000*/  ISETP.LT.OR P6, PT, R64, 0x5a, P6 ;  /* 0x0000005a4000780c */ /* 0x000fc800037c1670 */
[----:B------:R-:W-:Y:S02]  /*33010*/  FSEL R14, R69, -INF , !P6 ;  /* 0xff800000450e7808 */ /* 0x000fe40007000000 */
[----:B------:R-:W-:Y:S01]  /*33020*/  ISETP.GE.AND P6, PT, R9, 0x1, PT ;  /* 0x000000010900780c */ /* 0x000fe20003fc6270 */
[--C-:B0-----:R-:W-:Y:S02]  /*33030*/  IMAD.IADD R66, R74, 0x1, R65.reuse ;  /* 0x000000014a427824 */ /* 0x101fe400078e0241 */
[----:B------:R-:W-:-:S10]  /*33040*/  IMAD.IADD R64, R70, 0x1, R65 ;  /* 0x0000000146407824 */ /* 0x000fd400078e0241 */
        /* <DEDUP_REMOVED lines=17> */
.L_x_3585:
[----:B------:R-:W-:Y:S05]  /*33160*/  BSYNC B5 ;  /* 0x0000000000057941 */ /* 0x000fea0003800000 */
.L_x_3584:
[----:B------:R-:W-:Y:S01]  /*33170*/  LOP3.LUT R8, RZ, R8, RZ, 0x33, !PT ;  /* 0x00000008ff087212 */ /* 0x000fe200078e33ff */
[----:B------:R-:W-:Y:S06]  /*33180*/  BRA `(.L_x_3586) ;  /* 0x0000000000287947 */ /* 0x000fec0003800000 */
.L_x_3583:
        /* <DEDUP_REMOVED lines=10> */
.L_x_3586:
[----:B------:R-:W-:Y:S05]  /*33230*/  BSYNC B4 ;  /* 0x0000000000047941 */ /* 0x000fea0003800000 */
.L_x_3582:
[----:B------:R-:W-:-:S05]  /*33240*/  IMAD R3, R9, R8, R71 ;  /* 0x0000000809037224 */ /* 0x000fca00078e0247 */
[----:B------:R-:W-:Y:S02]  /*33250*/  VIADDMNMX R66, R3, R9, R66, PT ;  /* 0x0000000903427246 */ /* 0x000fe40003800142 */
[----:B------:R-:W-:-:S07]  /*33260*/  VIMNMX R64, R64, R3, !PT ;  /* 0x0000000340407248 */ /* 0x000fce0007fe0100 */
.L_x_3581:
[----:B------:R-:W-:Y:S05]  /*33270*/  BSYNC B3 ;  /* 0x0000000000037941 */ /* 0x000fea0003800000 */
.L_x_3580:
        /* <DEDUP_REMOVED lines=69> */
[----:B------:R-:W-:Y:S02]  /*336d0*/  R2UR UR4, R4 ;  /* 0x00000000040472ca */ /* 0x000fe400000e0000 */
[----:B------:R-:W-:Y:S02]  /*336e0*/  ISETP.LT.OR P1, PT, R66, 0x49, P1 ;  /* 0x000000494200780c */ /* 0x000fe40000f21670 */
[----:B------:R-:W-:Y:S02]  /*336f0*/  R2UR UR5, R5 ;  /* 0x00000000050572ca */ /* 0x000fe400000e0000 */
[----:B------:R-:W-:-:S02]  /*33700*/  FSEL R46, R46, -INF , !P1 ;  /* 0xff8000002e2e7808 */ /* 0x000fc40004800000 */
[----:B------:R-:W-:Y:S02]  /*33710*/  ISETP.GT.AND P1, PT, R64, RZ, !P6 ;  /* 0x000000ff4000720c */ /* 0x000fe40007724270 */
[----:B------:R-:W-:Y:S02]  /*33720*/  ISETP.NE.AND P2, PT, R91, RZ, PT ;  /* 0x000000ff5b00720c */ /* 0x000fe40003f45270 */
[----:B------:R-:W-:Y:S02]  /*33730*/  ISETP.LT.OR P1, PT, R66, 0x1, P1 ;  /* 0x000000014200780c */ /* 0x000fe40000f21670 */
[----:B------:R-:W-:Y:S02]  /*33740*/  ISETP.NE.AND P6, PT, R75, RZ, PT ;  /* 0x000000ff4b00720c */ /* 0x000fe40003fc5270 */
[----:B------:R-:W-:Y:S02]  /*33750*/  FSEL R62, R2, -INF , !P1 ;  /* 0xff800000023e7808 */ /* 0x000fe40004800000 */
[----:B------:R-:W2:Y:S04]  /*33760*/  LDL.64 R2, [R0+0x70] ;  /* 0x0000700000027983 */ /* 0x000ea80000100a00 */
[----:B--2---:R-:W2:Y:S01]  /*33770*/  LD.E.64 R6, desc[UR4][R2.64] ;  /* 0x0000000402067980 */ /* 0x004ea2000c101b00 */
[----:B------:R-:W-:-:S02]  /*33780*/  ISETP.GT.AND P1, PT, R64, 0x49, !P2 ;  /* 0x000000494000780c */ /* 0x000fc40005724270 */
[C---:B------:R-:W-:Y:S02]  /*33790*/  ISETP.GT.AND P3, PT, R64.reuse, 0x50, !P3 ;  /* 0x000000504000780c */ /* 0x040fe40005f64270 */
[C---:B------:R-:W-:Y:S02]  /*337a0*/  ISETP.GT.AND P4, PT, R64.reuse, 0x51, !P4 ;  /* 0x000000514000780c */ /* 0x040fe40006784270 */
[C---:B------:R-:W-:Y:S02]  /*337b0*/  ISETP.GT.AND P5, PT, R64.reuse, 0x58, !P5 ;  /* 0x000000584000780c */ /* 0x040fe40006fa4270 */
[----:B------:R-:W-:Y:S02]  /*337c0*/  ISETP.GT.AND P2, PT, R64, 0x59, !P6 ;  /* 0x000000594000780c */ /* 0x000fe40007744270 */
[C---:B------:R-:W-:Y:S02]  /*337d0*/  ISETP.LT.OR P1, PT, R66.reuse, 0x4a, P1 ;  /* 0x0000004a4200780c */ /* 0x040fe40000f21670 */
[----:B------:R-:W-:-:S02]  /*337e0*/  ISETP.LT.OR P3, PT, R66, 0x51, P3 ;  /* 0x000000514200780c */ /* 0x000fc40001f61670 */
[C---:B------:R-:W-:Y:S02]  /*337f0*/  ISETP.LT.OR P4, PT, R66.reuse, 0x52, P4 ;  /* 0x000000524200780c */ /* 0x040fe40002781670 */
[----:B------:R-:W-:Y:S02]  /*33800*/  ISETP.LT.OR P5, PT, R66, 0x59, P5 ;  /* 0x000000594200780c */ /* 0x000fe40002fa1670 */
[----:B------:R-:W-:Y:S02]  /*33810*/  FSEL R56, R56, -INF , !P4 ;  /* 0xff80000038387808 */ /* 0x000fe40006000000 */
[----:B------:R-:W-:Y:S02]  /*33820*/  ISETP.LT.OR P2, PT, R66, 0x5a, P2 ;  /* 0x0000005a4200780c */ /* 0x000fe40001741670 */
[----:B------:R-:W-:Y:S01]  /*33830*/  FSEL R57, R57, -INF , !P5 ;  /* 0xff80000039397808 */ /* 0x000fe20006800000 */
[----:B------:R-:W3:Y:S01]  /*33840*/  LD.E R66, desc[UR4][R2.64+0x10] ;  /* 0x0000100402427980 */ /* 0x000ee2000c101900 */
[----:B------:R-:W-:-:S02]  /*33850*/  R2UR UR6, R4 ;  /* 0x00000000040672ca */ /* 0x000fc400000e0000 */
[----:B------:R-:W-:Y:S02]  /*33860*/  R2UR UR7, R5 ;  /* 0x00000000050772ca */ /* 0x000fe400000e0000 */
[----:B------:R-:W-:-:S11]  /*33870*/  FSEL R58, R58, -INF , !P2 ;  /* 0xff8000003a3a7808 */ /* 0x000fd60005000000 */
[----:B------:R-:W4:Y:S01]  /*33880*/  LD.E R71, desc[UR6][R2.64+0x14] ;  /* 0x0000140602477980 */ /* 0x000f22000c101900 */
[----:B--2---:R-:W-:Y:S02]  /*33890*/  FMNMX.FTZ R8, R63, R6, !PT ;  /* 0x000000063f087209 */ /* 0x004fe40007810000 */
        /* <DEDUP_REMOVED lines=36> */
[----:B------:R-:W-:Y:S02]  /*33ae0*/  FSEL R64, R45, -INF , !P1 ;  /* 0xff8000002d407808 */ /* 0x000fe40004800000 */
[----:B------:R-:W-:Y:S02]  /*33af0*/  FMNMX.FTZ R9, R46, R9, !PT ;  /* 0x000000092e097209 */ /* 0x000fe40007810000 */
[----:B------:R-:W-:Y:S02]  /*33b00*/  FMNMX.FTZ R8, R55, R8, !PT ;  /* 0x0000000837087209 */ /* 0x000fe40007810000 */
[----:B------:R-:W-:Y:S02]  /*33b10*/  FSEL R65, R54, -INF , !P3 ;  /* 0xff80000036417808 */ /* 0x000fe40005800000 */
        /* <DEDUP_REMOVED lines=8> */
[----:B------:R-:W-:-:S03]  /*33ba0*/  FMNMX.FTZ R9, R58, R45, !PT ;  /* 0x0000002d3a097209 */ /* 0x000fc60007810000 */
[----:B------:R-:W0:Y:S04]  /*33bb0*/  SHFL.BFLY PT, R45, R8, 0x2, 0x1f ;  /* 0x0c401f00082d7f89 */ /* 0x000e2800000e0000 */
[----:B------:R-:W-:Y:S04]  /*33bc0*/  ST.E.64 desc[UR4][R2.64], R8 ;  /* 0x0000000802007985 */ /* 0x000fe8000c101b04 */
[----:B------:R-:W2:Y:S01]  /*33bd0*/  LD.E R69, desc[UR6][R2.64+0x4] ;  /* 0x0000040602457980 */ /* 0x000ea2000c101900 */
[----:B0-----:R-:W-:-:S05]  /*33be0*/  FMNMX.FTZ R45, R8, R45, !PT ;  /* 0x0000002d082d7209 */ /* 0x001fca0007810000 */
[----:B------:R-:W0:Y:S02]  /*33bf0*/  SHFL.BFLY PT, R54, R45, 0x1, 0x1f ;  /* 0x0c201f002d367f89 */ /* 0x000e2400000e0000 */
[----:B0-----:R-:W-:Y:S02]  /*33c00*/  FMNMX.FTZ R67, R45, R54, !PT ;  /* 0x000000362d437209 */ /* 0x001fe40007810000 */
[----:B------:R-:W5:Y:S04]  /*33c10*/  LD.E R54, desc[UR4][R2.64+0x20] ;  /* 0x0000200402367980 */ /* 0x000f68000c101900 */
[----:B------:R-:W-:Y:S04]  /*33c20*/  ST.E desc[UR4][R2.64], R67 ;  /* 0x0000004302007985 */ /* 0x000fe8000c101904 */
[----:B------:R-:W3:Y:S01]  /*33c30*/  LD.E R68, desc[UR6][R2.64] ;  /* 0x0000000602447980 */ /* 0x000ee2000c101900 */
[----:B------:R-:W-:-:S02]  /*33c40*/  R2UR UR8, R4 ;  /* 0x00000000040872ca */ /* 0x000fc400000e0000 */
        /* <DEDUP_REMOVED lines=11> */
[----:B-----5:R-:W-:Y:S02]  /*33d00*/  FMUL.FTZ R45, R45, R54 ;  /* 0x000000362d2d7220 */ /* 0x020fe40000410000 */
[----:B------:R-:W-:-:S04]  /*33d10*/  FMUL.FTZ R54, R54, R7 ;  /* 0x0000000736367220 */ /* 0x000fc80000410000 */
[----:B------:R-:W0:Y:S08]  /*33d20*/  MUFU.EX2 R45, R45 ;  /* 0x0000002d002d7308 */ /* 0x000e300000000800 */
[----:B------:R-:W4:Y:S01]  /*33d30*/  MUFU.EX2 R54, R54 ;  /* 0x0000003600367308 */ /* 0x000f220000000800 */
[----:B------:R-:W-:Y:S01]  /*33d40*/  ST.E desc[UR4][R2.64+0x4], R9 ;  /* 0x0000040902007985 */ /* 0x000fe2000c101904 */
[----:B0-----:R-:W-:Y:S01]  /*33d50*/  FMUL.FTZ R67, R45, R66 ;  /* 0x000000422d437220 */ /* 0x001fe20000410000 */
[----:B----4-:R-:W-:-:S04]  /*33d60*/  FMUL.FTZ R69, R54, R71 ;  /* 0x0000004736457220 */ /* 0x010fc80000410000 */
[----:B------:R0:W-:Y:S04]  /*33d70*/  ST.E desc[UR6][R2.64+0x10], R67 ;  /* 0x0000104302007985 */ /* 0x0001e8000c101906 */
        /* <DEDUP_REMOVED lines=13> */
[----:B------:R-:W-:-:S04]  /*33e50*/  FFMA.FTZ R172, R63, R66, -R3 ;  /* 0x000000423fac7223 */ /* 0x000fc80000010803 */
[-C--:B------:R-:W-:Y:S01]  /*33e60*/  FFMA.FTZ R173, R62, R66.reuse, -R71 ;  /* 0x000000423ead7223 */ /* 0x080fe20000010847 */
[-C--:B------:R-:W-:Y:S01]  /*33e70*/  FFMA.FTZ R79, R79, R66.reuse, -R3 ;  /* 0x000000424f4f7223 */ /* 0x080fe20000010803 */
[----:B------:R-:W3:Y:S01]  /*33e80*/  MUFU.EX2 R172, R172 ;  /* 0x000000ac00ac7308 */ /* 0x000ee20000000800 */
[-C--:B------:R-:W-:Y:S01]  /*33e90*/  FFMA.FTZ R15, R15, R66.reuse, -R71 ;  /* 0x000000420f0f7223 */ /* 0x080fe20000010847 */
[-CC-:B------:R-:W-:Y:S01]  /*33ea0*/  FFMA.FTZ R154, R36, R66.reuse, -R3.reuse ;  /* 0x00000042249a7223 */ /* 0x180fe20000010803 */
[-C--:B------:R-:W-:Y:S01]  /*33eb0*/  FFMA.FTZ R174, R28, R66.reuse, -R3 ;  /* 0x000000421cae7223 */ /* 0x080fe20000010803 */
[-CC-:B------:R-:W-:Y:S01]  /*33ec0*/  FFMA.FTZ R175, R18, R66.reuse, -R71.reuse ;  /* 0x0000004212af7223 */ /* 0x180fe20000010847 */
[----:B------:R-:W-:-:S03]  /*33ed0*/  FFMA.FTZ R36, R21, R66, -R71 ;  /* 0x0000004215247223 */ /* 0x000fc60000010847 */
[----:B------:R-:W-:Y:S01]  /*33ee0*/  MUFU.EX2 R173, R173 ;  /* 0x000000ad00ad7308 */ /* 0x000fe20000000800 */
[-CC-:B------:R-:W-:Y:S01]  /*33ef0*/  FFMA.FTZ R152, R32, R66.reuse, -R3.reuse ;  /* 0x0000004220987223 */ /* 0x180fe20000010803 */
[-C--:B------:R-:W-:Y:S01]  /*33f00*/  FFMA.FTZ R8, R29, R66.reuse, -R3 ;  /* 0x000000421d087223 */ /* 0x080fe20000010803 */
[----:B------:R-:W-:-:S05]  /*33f10*/  FFMA.FTZ R32, R19, R66, -R71 ;  /* 0x0000004213207223 */ /* 0x000fca0000010847 */
[----:B------:R-:W0:Y:S01]  /*33f20*/  MUFU.EX2 R21, R79 ;  /* 0x0000004f00157308 */ /* 0x000e220000000800 */
[----:B------:R-:W-:-:S07]  /*33f30*/  FFMA.FTZ R153, R20, R66, -R71 ;  /* 0x0000004214997223 */ /* 0x000fce0000010847 */
[----:B------:R-:W1:Y:S01]  /*33f40*/  MUFU.EX2 R18, R15 ;  /* 0x0000000f00127308 */ /* 0x000e620000000800 */
[-CC-:B------:R-:W-:Y:S01]  /*33f50*/  FFMA.FTZ R9, R33, R66.reuse, -R3.reuse ;  /* 0x0000004221097223 */ /* 0x180fe20000010803 */
[----:B------:R-:W-:-:S06]  /*33f60*/  FFMA.FTZ R156, R40, R66, -R3 ;  /* 0x00000042289c7223 */ /* 0x000fcc0000010803 */
[----:B------:R-:W-:Y:S01]  /*33f70*/  MUFU.EX2 R174, R174 ;  /* 0x000000ae00ae7308 */ /* 0x000fe20000000800 */
[----:B------:R-:W-:-:S07]  /*33f80*/  FFMA.FTZ R40, R25, R66, -R71 ;  /* 0x0000004219287223 */ /* 0x000fce0000010847 */
[----:B------:R-:W2:Y:S01]  /*33f90*/  MUFU.EX2 R175, R175 ;  /* 0x000000af00af7308 */ /* 0x000ea20000000800 */
[----:B------:R-:W-:-:S07]  /*33fa0*/  FFMA.FTZ R155, R24, R66, -R71 ;  /* 0x00000042189b7223 */ /* 0x000fce0000010847 */
[----:B------:R3:W-:Y:S01]  /*33fb0*/  MUFU.EX2 R19, R8 ;  /* 0x0000000800137308 */ /* 0x0007e20000000800 */
[----:B------:R-:W-:-:S07]  /*33fc0*/  FFMA.FTZ R162, R49, R66, -R3 ;  /* 0x0000004231a27223 */ /* 0x000fce0000010803 */
[----:B------:R-:W5:Y:S01]  /*33fd0*/  MUFU.EX2 R20, R32 ;  /* 0x0000002000147308 */ /* 0x000f620000000800 */
[----:B---3--:R-:W-:Y:S01]  /*33fe0*/  FADD.FTZ R8, R172, R67 ;  /* 0x00000043ac087221 */ /* 0x008fe20000010000 */
[----:B------:R-:W-:-:S06]  /*33ff0*/  FFMA.FTZ R14, R14, R66, -R3 ;  /* 0x000000420e0e7223 */ /* 0x000fcc0000010803 */
[----:B------:R-:W3:Y:S01]  /*34000*/  MUFU.EX2 R152, R152 ;  /* 0x0000009800987308 */ /* 0x000ee20000000800 */
[----:B0-----:R-:W-:Y:S01]  /*34010*/  FADD.FTZ R49, R21, R8 ;  /* 0x0000000815317221 */ /* 0x001fe20000010000 */
[----:B------:R-:W-:-:S06]  /*34020*/  FFMA.FTZ R165, R42, R66, -R71 ;  /* 0x000000422aa57223 */ /* 0x000fcc0000010847 */
[----:B------:R4:W-:Y:S01]  /*34030*/  MUFU.EX2 R25, R9 ;  /* 0x0000000900197308 */ /* 0x0009e20000000800 */
[----:B------:R-:W-:-:S07]  /*34040*/  FFMA.FTZ R42, R43, R66, -R71 ;  /* 0x000000422b2a7223 */ /* 0x000fce0000010847 */
[----:B------:R-:W0:Y:S01]  /*34050*/  MUFU.EX2 R153, R153 ;  /* 0x0000009900997308 */ /* 0x000e220000000800 */
[----:B----4-:R-:W-:Y:S01]  /*34060*/  FADD.FTZ R9, R173, R68 ;  /* 0x00000044ad097221 */ /* 0x010fe20000010000 */
[----:B------:R-:W-:-:S03]  /*34070*/  FFMA.FTZ R28, R37, R66, -R3 ;  /* 0x00000042251c7223 */ /* 0x000fc60000010803 */
[----:B-1----:R-:W-:-:S03]  /*34080*/  FADD.FTZ R8, R18, R9 ;  /* 0x0000000912087221 */ /* 0x002fc60000010000 */
[----:B------:R-:W1:Y:S01]  /*34090*/  MUFU.EX2 R24, R36 ;  /* 0x0000002400187308 */ /* 0x000e620000000800 */
[----:B--2---:R-:W-:Y:S01]  /*340a0*/  FADD.FTZ R9, R175, R8 ;  /* 0x00000008af097221 */ /* 0x004fe20000010000 */
[-C--:B------:R-:W-:Y:S01]  /*340b0*/  FFMA.FTZ R158, R44, R66.reuse, -R3 ;  /* 0x000000422c9e7223 */ /* 0x080fe20000010803 */
[-CC-:B------:R-:W-:Y:S01]  /*340c0*/  FFMA.FTZ R157, R26, R66.reuse, -R71.reuse ;  /* 0x000000421a9d7223 */ /* 0x180fe20000010847 */
[----:B------:R-:W-:-:S04]  /*340d0*/  FFMA.FTZ R44, R27, R66, -R71 ;  /* 0x000000421b2c7223 */ /* 0x000fc80000010847 */
[----:B------:R-:W2:Y:S01]  /*340e0*/  MUFU.EX2 R154, R154 ;  /* 0x0000009a009a7308 */ /* 0x000ea20000000800 */
[----:B-----5:R-:W-:Y:S01]  /*340f0*/  FADD.FTZ R8, R20, R9 ;  /* 0x0000000914087221 */ /* 0x020fe20000010000 */
[----:B------:R-:W-:-:S06]  /*34100*/  FFMA.FTZ R29, R41, R66, -R3 ;  /* 0x00000042291d7223 */ /* 0x000fcc0000010803 */
[----:B------:R4:W-:Y:S08]  /*34110*/  MUFU.EX2 R43, R14 ;  /* 0x0000000e002b7308 */ /* 0x0009f00000000800 */
[----:B------:R-:W5:Y:S01]  /*34120*/  MUFU.EX2 R155, R155 ;  /* 0x0000009b009b7308 */ /* 0x000f620000000800 */
[----:B----4-:R-:W-:-:S04]  /*34130*/  FADD.FTZ R14, R174, R49 ;  /* 0x00000031ae0e7221 */ /* 0x010fc80000010000 */
[----:B------:R-:W-:-:S03]  /*34140*/  FADD.FTZ R15, R19, R14 ;  /* 0x0000000e130f7221 */ /* 0x000fc60000010000 */
[----:B------:R-:W4:Y:S01]  /*34150*/  MUFU.EX2 R27, R28 ;  /* 0x0000001c001b7308 */ /* 0x000f220000000800 */
[----:B---3--:R-:W-:Y:S01]  /*34160*/  FADD.FTZ R14, R152, R15 ;  /* 0x0000000f980e7221 */ /* 0x008fe20000010000 */
[----:B0-----:R-:W-:-:S06]  /*34170*/  FADD.FTZ R9, R153, R8 ;  /* 0x0000000899097221 */ /* 0x001fcc0000010000 */
[----:B------:R-:W0:Y:S01]  /*34180*/  MUFU.EX2 R26, R40 ;  /* 0x00000028001a7308 */ /* 0x000e220000000800 */
[----:B------:R-:W-:Y:S01]  /*34190*/  FFMA.FTZ R159, R30, R66, -R71 ;  /* 0x000000421e9f7223 */ /* 0x000fe20000010847 */
[----:B------:R-:W-:Y:S01]  /*341a0*/  FADD.FTZ R15, R25, R14 ;  /* 0x0000000e190f7221 */ /* 0x000fe20000010000 */
[----:B-1----:R-:W-:-:S05]  /*341b0*/  FADD.FTZ R8, R24, R9 ;  /* 0x0000000918087221 */ /* 0x002fca0000010000 */
[----:B------:R-:W1:Y:S01]  /*341c0*/  MUFU.EX2 R156, R156 ;  /* 0x0000009c009c7308 */ /* 0x000e620000000800 */
[----:B------:R-:W-:-:S07]  /*341d0*/  FFMA.FTZ R30, R31, R66, -R71 ;  /* 0x000000421f1e7223 */ /* 0x000fce0000010847 */
[----:B------:R-:W3:Y:S01]  /*341e0*/  MUFU.EX2 R157, R157 ;  /* 0x0000009d009d7308 */ /* 0x000ee20000000800 */
[----:B------:R-:W-:Y:S01]  /*341f0*/  FFMA.FTZ R81, R81, R66, -R3 ;  /* 0x0000004251517223 */ /* 0x000fe20000010803 */
[----:B--2---:R-:W-:Y:S01]  /*34200*/  FADD.FTZ R14, R154, R15 ;  /* 0x0000000f9a0e7221 */ /* 0x004fe20000010000 */
[----:B-----5:R-:W-:-:S05]  /*34210*/  FADD.FTZ R9, R155, R8 ;  /* 0x000000089b097221 */ /* 0x020fca0000010000 */
[----:B------:R-:W2:Y:S01]  /*34220*/  MUFU.EX2 R29, R29 ;  /* 0x0000001d001d7308 */ /* 0x000ea20000000800 */
[-C--:B------:R-:W-:Y:S01]  /*34230*/  FFMA.FTZ R160, R47, R66.reuse, -R3 ;  /* 0x000000422fa07223 */ /* 0x080fe20000010803 */
[----:B------:R-:W-:-:S06]  /*34240*/  FFMA.FTZ R161, R34, R66, -R71 ;  /* 0x0000004222a17223 */ /* 0x000fcc0000010847 */
[----:B------:R-:W5:Y:S01]  /*34250*/  MUFU.EX2 R28, R44 ;  /* 0x0000002c001c7308 */ /* 0x000f620000000800 */
[----:B----4-:R-:W-:Y:S01]  /*34260*/  FADD.FTZ R15, R27, R14 ;  /* 0x0000000e1b0f7221 */ /* 0x010fe20000010000 */
[----:B0-----:R-:W-:-:S06]  /*34270*/  FADD.FTZ R8, R26, R9 ;  /* 0x000000091a087221 */ /* 0x001fcc0000010000 */
[----:B------:R-:W0:Y:S01]  /*34280*/  MUFU.EX2 R158, R158 ;  /* 0x0000009e009e7308 */ /* 0x000e220000000800 */
[----:B------:R-:W-:-:S07]  /*34290*/  FFMA.FTZ R33, R48, R66, -R3 ;  /* 0x0000004230217223 */ /* 0x000fce0000010803 */
[----:B------:R-:W4:Y:S01]  /*342a0*/  MUFU.EX2 R159, R159 ;  /* 0x0000009f009f7308 */ /* 0x000f220000000800 */
[----:B------:R-:W-:Y:S01]  /*342b0*/  FFMA.FTZ R47, R35, R66, -R71 ;  /* 0x00000042232f7223 */ /* 0x000fe20000010847 */
[----:B-1----:R-:W-:Y:S01]  /*342c0*/  FADD.FTZ R14, R156, R15 ;  /* 0x0000000f9c0e7221 */ /* 0x002fe20000010000 */
[----:B---3--:R-:W-:-:S05]  /*342d0*/  FADD.FTZ R9, R157, R8 ;  /* 0x000000089d097221 */ /* 0x008fca0000010000 */
[----:B------:R-:W1:Y:S01]  /*342e0*/  MUFU.EX2 R31, R81 ;  /* 0x00000051001f7308 */ /* 0x000e620000000800 */
[----:B------:R-:W-:-:S07]  /*342f0*/  FFMA.FTZ R163, R38, R66, -R71 ;  /* 0x0000004226a37223 */ /* 0x000fce0000010847 */
[----:B------:R-:W3:Y:S01]  /*34300*/  MUFU.EX2 R30, R30 ;  /* 0x0000001e001e7308 */ /* 0x000ee20000000800 */
[----:B--2---:R-:W-:Y:S01]  /*34310*/  FADD.FTZ R15, R29, R14 ;  /* 0x0000000e1d0f7221 */ /* 0x004fe20000010000 */
[----:B-----5:R-:W-:-:S06]  /*34320*/  FADD.FTZ R8, R28, R9 ;  /* 0x000000091c087221 */ /* 0x020fcc0000010000 */
[----:B------:R-:W2:Y:S01]  /*34330*/  MUFU.EX2 R160, R160 ;  /* 0x000000a000a07308 */ /* 0x000ea20000000800 */
[----:B------:R-:W-:-:S07]  /*34340*/  FFMA.FTZ R34, R39, R66, -R71 ;  /* 0x0000004227227223 */ /* 0x000fce0000010847 */
[----:B------:R-:W5:Y:S01]  /*34350*/  MUFU.EX2 R161, R161 ;  /* 0x000000a100a17308 */ /* 0x000f620000000800 */
[----:B------:R-:W-:Y:S01]  /*34360*/  FFMA.FTZ R50, R50, R66, -R3 ;  /* 0x0000004232327223 */ /* 0x000fe20000010803 */
[----:B0-----:R-:W-:Y:S01]  /*34370*/  FADD.FTZ R14, R158, R15 ;  /* 0x0000000f9e0e7221 */ /* 0x001fe20000010000 */
[----:B----4-:R-:W-:-:S05]  /*34380*/  FADD.FTZ R9, R159, R8 ;  /* 0x000000089f097221 */ /* 0x010fca0000010000 */
[----:B------:R-:W0:Y:S01]  /*34390*/  MUFU.EX2 R33, R33 ;  /* 0x0000002100217308 */ /* 0x000e220000000800 */
[----:B------:R-:W-:-:S07]  /*343a0*/  FFMA.FTZ R164, R51, R66, -R3 ;  /* 0x0000004233a47223 */ /* 0x000fce0000010803 */
[----:B------:R-:W4:Y:S01]  /*343b0*/  MUFU.EX2 R32, R47 ;  /* 0x0000002f00207308 */ /* 0x000f220000000800 */
[----:B-1----:R-:W-:Y:S01]  /*343c0*/  FADD.FTZ R15, R31, R14 ;  /* 0x0000000e1f0f7221 */ /* 0x002fe20000010000 */
[----:B---3--:R-:W-:-:S06]  /*343d0*/  FADD.FTZ R8, R30, R9 ;  /* 0x000000091e087221 */ /* 0x008fcc0000010000 */
[----:B------:R-:W1:Y:S01]  /*343e0*/  MUFU.EX2 R162, R162 ;  /* 0x000000a200a27308 */ /* 0x000e620000000800 */
[----:B------:R-:W-:-:S07]  /*343f0*/  FFMA.FTZ R37, R52, R66, -R3 ;  /* 0x0000004234257223 */ /* 0x000fce0000010803 */
[----:B------:R-:W3:Y:S01]  /*34400*/  MUFU.EX2 R163, R163 ;  /* 0x000000a300a37308 */ /* 0x000ee20000000800 */
[----:B--2---:R-:W-:Y:S01]  /*34410*/  FADD.FTZ R14, R160, R15 ;  /* 0x0000000fa00e7221 */ /* 0x004fe20000010000 */
[----:B-----5:R-:W-:-:S06]  /*34420*/  FADD.FTZ R9, R161, R8 ;  /* 0x00000008a1097221 */ /* 0x020fcc0000010000 */
[----:B------:R-:W2:Y:S01]  /*34430*/  MUFU.EX2 R35, R50 ;  /* 0x0000003200237308 */ /* 0x000ea20000000800 */
[-C--:B------:R-:W-:Y:S01]  /*34440*/  FFMA.FTZ R166, R53, R66.reuse, -R3 ;  /* 0x0000004235a67223 */ /* 0x080fe20000010803 */
[----:B------:R-:W-:-:S06]  /*34450*/  FFMA.FTZ R167, R46, R66, -R71 ;  /* 0x000000422ea77223 */ /* 0x000fcc0000010847 */
[----:B------:R-:W5:Y:S01]  /*34460*/  MUFU.EX2 R34, R34 ;  /* 0x0000002200227308 */ /* 0x000f620000000800 */
[----:B0-----:R-:W-:Y:S01]  /*34470*/  FADD.FTZ R15, R33, R14 ;  /* 0x0000000e210f7221 */ /* 0x001fe20000010000 */
[----:B----4-:R-:W-:-:S06]  /*34480*/  FADD.FTZ R8, R32, R9 ;  /* 0x0000000920087221 */ /* 0x010fcc0000010000 */
[----:B------:R-:W0:Y:S01]  /*34490*/  MUFU.EX2 R164, R164 ;  /* 0x000000a400a47308 */ /* 0x000e220000000800 */
[----:B------:R-:W-:-:S07]  /*344a0*/  FFMA.FTZ R38, R64, R66, -R71 ;  /* 0x0000004240267223 */ /* 0x000fce0000010847 */
[----:B------:R-:W4:Y:S01]  /*344b0*/  MUFU.EX2 R165, R165 ;  /* 0x000000a500a57308 */ /* 0x000f220000000800 */
[----:B------:R-:W-:Y:S01]  /*344c0*/  FFMA.FTZ R55, R55, R66, -R3 ;  /* 0x0000004237377223 */ /* 0x000fe20000010803 */
[----:B-1----:R-:W-:Y:S01]  /*344d0*/  FADD.FTZ R14, R162, R15 ;  /* 0x0000000fa20e7221 */ /* 0x002fe20000010000 */
[----:B---3--:R-:W-:-:S05]  /*344e0*/  FADD.FTZ R9, R163, R8 ;  /* 0x00000008a3097221 */ /* 0x008fca0000010000 */
[----:B------:R-:W1:Y:S01]  /*344f0*/  MUFU.EX2 R37, R37 ;  /* 0x0000002500257308 */ /* 0x000e620000000800 */
[-C--:B------:R-:W-:Y:S01]  /*34500*/  FFMA.FTZ R168, R59, R66.reuse, -R3 ;  /* 0x000000423ba87223 */ /* 0x080fe20000010803 */
[----:B------:R-:W-:-:S06]  /*34510*/  FFMA.FTZ R169, R65, R66, -R71 ;  /* 0x0000004241a97223 */ /* 0x000fcc0000010847 */
        /* <DEDUP_REMOVED lines=15> */
[----:B------:R-:W1:Y:S08]  /*34610*/  MUFU.EX2 R168, R168 ;  /* 0x000000a800a87308 */ /* 0x000e700000000800 */
[----:B------:R-:W3:Y:S01]  /*34620*/  MUFU.EX2 R169, R169 ;  /* 0x000000a900a97308 */ /* 0x000ee20000000800 */
[----:B------:R-:W-:Y:S01]  /*34630*/  FFMA.FTZ R3, R58, R66, -R71 ;  /* 0x000000423a037223 */ /* 0x000fe20000010847 */
[----:B--2---:R-:W-:Y:S01]  /*34640*/  FADD.FTZ R14, R166, R15 ;  /* 0x0000000fa60e7221 */ /* 0x004fe20000010000 */
[----:B-----5:R-:W-:-:S05]  /*34650*/  FADD.FTZ R9, R167, R8 ;  /* 0x00000008a7097221 */ /* 0x020fca0000010000 */
[----:B------:R-:W2:Y:S08]  /*34660*/  MUFU.EX2 R41, R41 ;  /* 0x0000002900297308 */ /* 0x000eb00000000800 */
[----:B------:R-:W5:Y:S01]  /*34670*/  MUFU.EX2 R56, R56 ;  /* 0x0000003800387308 */ /* 0x000f620000000800 */
[----:B0-----:R-:W-:Y:S01]  /*34680*/  FADD.FTZ R15, R39, R14 ;  /* 0x0000000e270f7221 */ /* 0x001fe20000010000 */
[----:B----4-:R-:W-:-:S06]  /*34690*/  FADD.FTZ R8, R38, R9 ;  /* 0x0000000926087221 */ /* 0x010fcc0000010000 */
[----:B------:R-:W0:Y:S08]  /*346a0*/  MUFU.EX2 R170, R170 ;  /* 0x000000aa00aa7308 */ /* 0x000e300000000800 */
[----:B------:R-:W4:Y:S01]  /*346b0*/  MUFU.EX2 R171, R2 ;  /* 0x0000000200ab7308 */ /* 0x000f220000000800 */
[----:B-1----:R-:W-:Y:S01]  /*346c0*/  FADD.FTZ R14, R168, R15 ;  /* 0x0000000fa80e7221 */ /* 0x002fe20000010000 */
[----:B---3--:R-:W-:-:S06]  /*346d0*/  FADD.FTZ R9, R169, R8 ;  /* 0x00000008a9097221 */ /* 0x008fcc0000010000 */
[----:B------:R1:W3:Y:S01]  /*346e0*/  MUFU.EX2 R40, R3 ;  /* 0x0000000300287308 */ /* 0x0002e20000000800 */
[----:B--2---:R-:W-:Y:S01]  /*346f0*/  FADD.FTZ R15, R41, R14 ;  /* 0x0000000e290f7221 */ /* 0x004fe20000010000 */
[----:B-----5:R-:W-:-:S03]  /*34700*/  FADD.FTZ R8, R56, R9 ;  /* 0x0000000938087221 */ /* 0x020fc60000010000 */
[----:B0-----:R-:W-:Y:S01]  /*34710*/  FADD.FTZ R14, R170, R15 ;  /* 0x0000000faa0e7221 */ /* 0x001fe20000010000 */
[----:B----4-:R-:W-:-:S03]  /*34720*/  FADD.FTZ R9, R171, R8 ;  /* 0x00000008ab097221 */ /* 0x010fc60000010000 */
[----:B-1----:R-:W-:Y:S01]  /*34730*/  FADD.FTZ R3, R43, R14 ;  /* 0x0000000e2b037221 */ /* 0x002fe20000010000 */
[----:B---3--:R-:W-:-:S04]  /*34740*/  FADD.FTZ R15, R40, R9 ;  /* 0x00000009280f7221 */ /* 0x008fc80000010000 */
[----:B------:R-:W-:Y:S04]  /*34750*/  ST.E desc[UR4][R6.64+0x10], R3 ;  /* 0x0000100306007985 */ /* 0x000fe8000c101904 */
[----:B------:R0:W-:Y:S04]  /*34760*/  ST.E desc[UR6][R6.64+0x14], R15 ;  /* 0x0000140f06007985 */ /* 0x0001e8000c101906 */
[----:B------:R-:W2:Y:S01]  /*34770*/  LDL.64 R8, [R0+0x80] ;  /* 0x0000800000087983 */ /* 0x000ea20000100a00 */
[C---:B------:R-:W-:Y:S02]  /*34780*/  R2UR UR18, R4.reuse ;  /* 0x00000000041272ca */ /* 0x040fe400000e0000 */
[----:B------:R-:W-:Y:S01]  /*34790*/  R2UR UR19, R5 ;  /* 0x00000000051372ca */ /* 0x000fe200000e0000 */
[----:B--2---:R-:W2:Y:S04]  /*347a0*/  LD.E R2, desc[UR4][R8.64] ;  /* 0x0000000408027980 */ /* 0x004ea8000c101900 */
[----:B------:R-:W3:Y:S04]  /*347b0*/  LD.E R48, desc[UR4][R8.64+0x30] ;  /* 0x0000300408307980 */ /* 0x000ee8000c101900 */
        /* <DEDUP_REMOVED lines=16> */
[----:B------:R-:W-:-:S02]  /*348c0*/  R2UR UR10, R4 ;  /* 0x00000000040a72ca */ /* 0x000fc400000e0000 */
[C---:B------:R-:W-:Y:S01]  /*348d0*/  R2UR UR11, R5.reuse ;  /* 0x00000000050b72ca */ /* 0x040fe200000e0000 */
[----:B------:R-:W5:Y:S01]  /*348e0*/  LD.E R92, desc[UR18][R8.64+0xd0] ;  /* 0x0000d012085c7980 */ /* 0x000f62000c101900 */
[C---:B------:R-:W-:Y:S02]  /*348f0*/  R2UR UR12, R4.reuse ;  /* 0x00000000040c72ca */ /* 0x040fe400000e0000 */
[C---:B------:R-:W-:Y:S01]  /*34900*/  R2UR UR13, R5.reuse ;  /* 0x00000000050d72ca */ /* 0x040fe200000e0000 */
[----:B------:R-:W5:Y:S01]  /*34910*/  LD.E R108, desc[UR18][R8.64+0x110] ;  /* 0x00011012086c7980 */ /* 0x000f62000c101900 */
[C---:B------:R-:W-:Y:S02]  /*34920*/  R2UR UR14, R4.reuse ;  /* 0x00000000040e72ca */ /* 0x040fe400000e0000 */
[----:B------:R-:W-:Y:S02]  /*34930*/  R2UR UR15, R5 ;  /* 0x00000000050f72ca */ /* 0x000fe400000e0000 */
[----:B------:R-:W-:-:S02]  /*34940*/  R2UR UR16, R4 ;  /* 0x00000000041072ca */ /* 0x000fc400000e0000 */
[----:B------:R-:W-:Y:S01]  /*34950*/  R2UR UR17, R5 ;  /* 0x00000000051172ca */ /* 0x000fe200000e0000 */
        /* <DEDUP_REMOVED lines=22> */
[----:B--2---:R-:W-:-:S03]  /*34ac0*/  FMUL.FTZ R3, R45, R2 ;  /* 0x000000022d037220 */ /* 0x004fc60000410000 */
[----:B------:R-:W2:Y:S04]  /*34ad0*/  LD.E R2, desc[UR18][R8.64+0x150] ;  /* 0x0001501208027980 */ /* 0x000ea8000c101900 */
[----:B------:R3:W-:Y:S02]  /*34ae0*/  ST.E desc[UR4][R8.64], R3 ;  /* 0x0000000308007985 */ /* 0x0007e4000c101904 */
[----:B---3--:R-:W-:-:S05]  /*34af0*/  FMUL.FTZ R3, R45, R48 ;  /* 0x000000302d037220 */ /* 0x008fca0000410000 */
[----:B------:R4:W-:Y:S02]  /*34b00*/  ST.E desc[UR4][R8.64+0x30], R3 ;  /* 0x0000300308007985 */ /* 0x0009e4000c101904 */
[----:B----4-:R-:W-:-:S05]  /*34b10*/  FMUL.FTZ R3, R45, R64 ;  /* 0x000000402d037220 */ /* 0x010fca0000410000 */
[----:B------:R5:W-:Y:S02]  /*34b20*/  ST.E desc[UR4][R8.64+0x60], R3 ;  /* 0x0000600308007985 */ /* 0x000be4000c101904 */
[----:B-----5:R-:W-:-:S05]  /*34b30*/  FMUL.FTZ R3, R45, R78 ;  /* 0x0000004e2d037220 */ /* 0x020fca0000410000 */
[----:B------:R0:W-:Y:S02]  /*34b40*/  ST.E desc[UR4][R8.64+0x94], R3 ;  /* 0x0000940308007985 */ /* 0x0001e4000c101904 */
[----:B0-----:R-:W-:-:S05]  /*34b50*/  FMUL.FTZ R3, R45, R94 ;  /* 0x0000005e2d037220 */ /* 0x001fca0000410000 */
[----:B------:R0:W-:Y:S02]  /*34b60*/  ST.E desc[UR4][R8.64+0xd4], R3 ;  /* 0x0000d40308007985 */ /* 0x0001e4000c101904 */
[----:B0-----:R-:W-:-:S05]  /*34b70*/  FMUL.FTZ R3, R45, R110 ;  /* 0x0000006e2d037220 */ /* 0x001fca0000410000 */
[----:B------:R2:W-:Y:S02]  /*34b80*/  ST.E desc[UR4][R8.64+0x114], R3 ;  /* 0x0001140308007985 */ /* 0x0005e4000c101904 */
[C---:B--2---:R-:W-:Y:S02]  /*34b90*/  FMUL.FTZ R3, R45.reuse, R2 ;  /* 0x000000022d037220 */ /* 0x044fe40000410000 */
[----:B------:R-:W2:Y:S01]  /*34ba0*/  LD.E R2, desc[UR6][R8.64+0x154] ;  /* 0x0001540608027980 */ /* 0x000ea2000c101900 */
[----:B------:R-:W-:-:S05]  /*34bb0*/  FMUL.FTZ R7, R45, R14 ;  /* 0x0000000e2d077220 */ /* 0x000fca0000410000 */
[----:B------:R0:W-:Y:S02]  /*34bc0*/  ST.E desc[UR6][R8.64+0x4], R7 ;  /* 0x0000040708007985 */ /* 0x0001e4000c101906 */
[----:B0-----:R-:W-:-:S05]  /*34bd0*/  FMUL.FTZ R7, R45, R50 ;  /* 0x000000322d077220 */ /* 0x001fca0000410000 */
        /* <DEDUP_REMOVED lines=73> */
[----:B------:R-:W-:Y:S04]  /*35070*/  ST.E desc[UR4][R8.64+0x1d0], R7 ;  /* 0x0001d00708007985 */ /* 0x000fe8000c101904 */
[----:B------:R0:W-:Y:S04]  /*35080*/  ST.E desc[UR4][R8.64+0x1e0], R3 ;  /* 0x0001e00308007985 */ /* 0x0001e8000c101904 */
[----:B0-----:R-:W3:Y:S01]  /*35090*/  LD.E R3, desc[UR6][R8.64+0x8] ;  /* 0x0000080608037980 */ /* 0x001ee2000c101900 */
[----:B--2---:R-:W-:-:S03]  /*350a0*/  FMUL.FTZ R7, R45, R2 ;  /* 0x000000022d077220 */ /* 0x004fc60000410000 */
[----:B------:R-:W2:Y:S04]  /*350b0*/  LD.E R2, desc[UR6][R8.64+0x1f0] ;  /* 0x0001f00608027980 */ /* 0x000ea8000c101900 */
[----:B------:R0:W-:Y:S04]  /*350c0*/  ST.E desc[UR4][R8.64+0x1e4], R7 ;  /* 0x0001e40708007985 */ /* 0x0001e8000c101904 */
[----:B0-----:R-:W4:Y:S01]  /*350d0*/  LD.E R7, desc[UR6][R8.64+0xc] ;  /* 0x00000c0608077980 */ /* 0x001f22000c101900 */
[----:B---3--:R-:W-:-:S03]  /*350e0*/  FMUL.FTZ R3, R54, R3 ;  /* 0x0000000336037220 */ /* 0x008fc60000410000 */
[----:B------:R-:W-:Y:S04]  /*350f0*/  ST.E desc[UR4][R8.64+0x1d4], R15 ;  /* 0x0001d40f08007985 */ /* 0x000fe8000c101904 */
[----:B------:R0:W-:Y:S04]  /*35100*/  ST.E desc[UR4][R8.64+0x8], R3 ;  /* 0x0000080308007985 */ /* 0x0001e8000c101904 */
[----:B0-----:R-:W3:Y:S01]  /*35110*/  LD.E R3, desc[UR6][R8.64+0x1c] ;  /* 0x00001c0608037980 */ /* 0x001ee2000c101900 */
[----:B--2---:R-:W-:-:S03]  /*35120*/  FMUL.FTZ R15, R45, R2 ;  /* 0x000000022d0f7220 */ /* 0x004fc60000410000 */
[----:B------:R-:W2:Y:S04]  /*35130*/  LD.E R2, desc[UR6][R8.64+0x1f4] ;  /* 0x0001f40608027980 */ /* 0x000ea8000c101900 */
[----:B------:R0:W-:Y:S01]  /*35140*/  ST.E desc[UR4][R8.64+0x1f0], R15 ;  /* 0x0001f00f08007985 */ /* 0x0001e2000c101904 */
[----:B----4-:R-:W-:-:S03]  /*35150*/  FMUL.FTZ R7, R54, R7 ;  /* 0x0000000736077220 */ /* 0x010fc60000410000 */
[----:B0-----:R-:W4:Y:S04]  /*35160*/  LD.E R15, desc[UR6][R8.64+0x18] ;  /* 0x00001806080f7980 */ /* 0x001f28000c101900 */
[----:B------:R0:W-:Y:S04]  /*35170*/  ST.E desc[UR4][R8.64+0xc], R7 ;  /* 0x00000c0708007985 */ /* 0x0001e8000c101904 */
[----:B0-----:R-:W5:Y:S01]  /*35180*/  LD.E R7, desc[UR6][R8.64+0x28] ;  /* 0x0000280608077980 */ /* 0x001f62000c101900 */
[----:B---3--:R-:W-:-:S05]  /*35190*/  FMUL.FTZ R3, R54, R3 ;  /* 0x0000000336037220 */ /* 0x008fca0000410000 */
[----:B------:R0:W-:Y:S04]  /*351a0*/  ST.E desc[UR4][R8.64+0x1c], R3 ;  /* 0x00001c0308007985 */ /* 0x0001e8000c101904 */
[----:B0-----:R-:W3:Y:S01]  /*351b0*/  LD.E R3, desc[UR6][R8.64+0x38] ;  /* 0x0000380608037980 */ /* 0x001ee2000c101900 */
[----:B----4-:R-:W-:-:S05]  /*351c0*/  FMUL.FTZ R15, R54, R15 ;  /* 0x0000000f360f7220 */ /* 0x010fca0000410000 */
[----:B------:R0:W-:Y:S01]  /*351d0*/  ST.E desc[UR4][R8.64+0x18], R15 ;  /* 0x0000180f08007985 */ /* 0x0001e2000c101904 */
[----:B-----5:R-:W-:-:S03]  /*351e0*/  FMUL.FTZ R7, R54, R7 ;  /* 0x0000000736077220 */ /* 0x020fc60000410000 */
        /* <DEDUP_REMOVED lines=39> */
[C---:B------:R-:W-:Y:S01]  /*35460*/  FMUL.FTZ R47, R45.reuse, R6 ;  /* 0x000000062d2f7220 */ /* 0x040fe20000410000 */
[C---:B------:R-:W-:Y:S01]  /*35470*/  FMUL.FTZ R49, R45.reuse, R44 ;  /* 0x0000002c2d317220 */ /* 0x040fe20000410000 */
[C---:B------:R-:W-:Y:S01]  /*35480*/  FMUL.FTZ R51, R45.reuse, R46 ;  /* 0x0000002e2d337220 */ /* 0x040fe20000410000 */
[----:B------:R-:W-:-:S02]  /*35490*/  FMUL.FTZ R53, R45, R60 ;  /* 0x0000003c2d357220 */ /* 0x000fc40000410000 */
[----:B------:R0:W-:Y:S04]  /*354a0*/  ST.E desc[UR10][R8.64+0x14], R47 ;  /* 0x0000142f08007985 */ /* 0x0001e8000c10190a */
[----:B------:R1:W-:Y:S01]  /*354b0*/  ST.E desc[UR12][R8.64+0x20], R49 ;  /* 0x0000203108007985 */ /* 0x0003e2000c10190c */
[C---:B0-----:R-:W-:Y:S01]  /*354c0*/  FMUL.FTZ R47, R45.reuse, R58 ;  /* 0x0000003a2d2f7220 */ /* 0x041fe20000410000 */
[C---:B-1----:R-:W-:Y:S02]  /*354d0*/  FMUL.FTZ R49, R45.reuse, R62 ;  /* 0x0000003e2d317220 */ /* 0x042fe40000410000 */
[----:B------:R0:W-:Y:S04]  /*354e0*/  ST.E desc[UR14][R8.64+0x24], R51 ;  /* 0x0000243308007985 */ /* 0x0001e8000c10190e */
[----:B------:R1:W-:Y:S04]  /*354f0*/  ST.E desc[UR10][R8.64+0x44], R47 ;  /* 0x0000442f08007985 */ /* 0x0003e8000c10190a */
[----:B------:R2:W-:Y:S04]  /*35500*/  ST.E desc[UR16][R8.64+0x50], R53 ;  /* 0x0000503508007985 */ /* 0x0005e8000c101910 */
[----:B------:R3:W-:Y:S01]  /*35510*/  ST.E desc[UR12][R8.64+0x54], R49 ;  /* 0x0000543108007985 */ /* 0x0007e2000c10190c */
[C---:B0-----:R-:W-:Y:S01]  /*35520*/  FMUL.FTZ R51, R45.reuse, R72 ;  /* 0x000000482d337220 */ /* 0x041fe20000410000 */
[C---:B-1----:R-:W-:Y:S01]  /*35530*/  FMUL.FTZ R47, R45.reuse, R70 ;  /* 0x000000462d2f7220 */ /* 0x042fe20000410000 */
[C---:B--2---:R-:W-:Y:S01]  /*35540*/  FMUL.FTZ R53, R45.reuse, R76 ;  /* 0x0000004c2d357220 */ /* 0x044fe20000410000 */
[----:B---3--:R-:W-:-:S03]  /*35550*/  FMUL.FTZ R49, R45, R74 ;  /* 0x0000004a2d317220 */ /* 0x008fc60000410000 */
[----:B------:R0:W-:Y:S04]  /*35560*/  ST.E desc[UR10][R8.64+0x74], R47 ;  /* 0x0000742f08007985 */ /* 0x0001e8000c10190a */
[----:B------:R1:W-:Y:S04]  /*35570*/  ST.E desc[UR14][R8.64+0x80], R51 ;  /* 0x0000803308007985 */ /* 0x0003e8000c10190e */
[----:B------:R2:W-:Y:S04]  /*35580*/  ST.E desc[UR12][R8.64+0x84], R49 ;  /* 0x0000843108007985 */ /* 0x0005e8000c10190c */
[----:B------:R3:W-:Y:S01]  /*35590*/  ST.E desc[UR16][R8.64+0x90], R53 ;  /* 0x0000903508007985 */ /* 0x0007e2000c101910 */
[C---:B0-----:R-:W-:Y:S01]  /*355a0*/  FMUL.FTZ R47, R45.reuse, R84 ;  /* 0x000000542d2f7220 */ /* 0x041fe20000410000 */
[C---:B-1----:R-:W-:Y:S01]  /*355b0*/  FMUL.FTZ R51, R45.reuse, R88 ;  /* 0x000000582d337220 */ /* 0x042fe20000410000 */
[C---:B--2---:R-:W-:Y:S01]  /*355c0*/  FMUL.FTZ R49, R45.reuse, R86 ;  /* 0x000000562d317220 */ /* 0x044fe20000410000 */
[----:B---3--:R-:W-:-:S02]  /*355d0*/  FMUL.FTZ R53, R45, R90 ;  /* 0x0000005a2d357220 */ /* 0x008fc40000410000 */
[----:B------:R0:W-:Y:S01]  /*355e0*/  ST.E desc[UR10][R8.64+0xb0], R47 ;  /* 0x0000b02f08007985 */ /* 0x0001e2000c10190a */
[----:B------:R-:W-:-:S03]  /*355f0*/  FMUL.FTZ R55, R45, R92 ;  /* 0x0000005c2d377220 */ /* 0x000fc60000410000 */
[----:B------:R1:W-:Y:S04]  /*35600*/  ST.E desc[UR12][R8.64+0xb4], R49 ;  /* 0x0000b43108007985 */ /* 0x0003e8000c10190c */
[----:B------:R2:W-:Y:S04]  /*35610*/  ST.E desc[UR14][R8.64+0xc0], R51 ;  /* 0x0000c03308007985 */ /* 0x0005e8000c10190e */
[----:B------:R3:W-:Y:S01]  /*35620*/  ST.E desc[UR16][R8.64+0xc4], R53 ;  /* 0x0000c43508007985 */ /* 0x0007e2000c101910 */
[C---:B0-----:R-:W-:Y:S01]  /*35630*/  FMUL.FTZ R47, R45.reuse, R100 ;  /* 0x000000642d2f7220 */ /* 0x041fe20000410000 */
[C---:B-1----:R-:W-:Y:S01]  /*35640*/  FMUL.FTZ R49, R45.reuse, R102 ;  /* 0x000000662d317220 */ /* 0x042fe20000410000 */
[C---:B--2---:R-:W-:Y:S01]  /*35650*/  FMUL.FTZ R51, R45.reuse, R104 ;  /* 0x000000682d337220 */ /* 0x044fe20000410000 */
[----:B---3--:R-:W-:Y:S01]  /*35660*/  FMUL.FTZ R53, R45, R106 ;  /* 0x0000006a2d357220 */ /* 0x008fe20000410000 */
[----:B------:R0:W-:Y:S01]  /*35670*/  ST.E desc[UR18][R8.64+0xd0], R55 ;  /* 0x0000d03708007985 */ /* 0x0001e2000c101912 */
[----:B------:R-:W-:-:S03]  /*35680*/  FMUL.FTZ R3, R54, R3 ;  /* 0x0000000336037220 */ /* 0x000fc60000410000 */
[----:B------:R1:W-:Y:S04]  /*35690*/  ST.E desc[UR10][R8.64+0xf0], R47 ;  /* 0x0000f02f08007985 */ /* 0x0003e8000c10190a */
[----:B------:R2:W-:Y:S04]  /*356a0*/  ST.E desc[UR12][R8.64+0xf4], R49 ;  /* 0x0000f43108007985 */ /* 0x0005e8000c10190c */
[----:B------:R3:W-:Y:S01]  /*356b0*/  ST.E desc[UR14][R8.64+0x100], R51 ;  /* 0x0001003308007985 */ /* 0x0007e2000c10190e */
[----:B0-----:R-:W-:-:S03]  /*356c0*/  FMUL.FTZ R55, R45, R108 ;  /* 0x0000006c2d377220 */ /* 0x001fc60000410000 */
[----:B------:R0:W-:Y:S01]  /*356d0*/  ST.E desc[UR16][R8.64+0x104], R53 ;  /* 0x0001043508007985 */ /* 0x0001e2000c101910 */
[C---:B-1----:R-:W-:Y:S01]  /*356e0*/  FMUL.FTZ R47, R45.reuse, R116 ;  /* 0x000000742d2f7220 */ /* 0x042fe20000410000 */
[C---:B--2---:R-:W-:Y:S01]  /*356f0*/  FMUL.FTZ R49, R45.reuse, R118 ;  /* 0x000000762d317220 */ /* 0x044fe20000410000 */
[C---:B---3--:R-:W-:Y:S01]  /*35700*/  FMUL.FTZ R51, R45.reuse, R120 ;  /* 0x000000782d337220 */ /* 0x048fe20000410000 */
[C---:B0-----:R-:W-:Y:S01]  /*35710*/  FMUL.FTZ R53, R45.reuse, R122 ;  /* 0x0000007a2d357220 */ /* 0x041fe20000410000 */
[----:B------:R-:W-:Y:S01]  /*35720*/  FMUL.FTZ R45, R45, R2 ;  /* 0x000000022d2d7220 */ /* 0x000fe20000410000 */
[----:B------:R-:W-:Y:S04]  /*35730*/  ST.E desc[UR18][R8.64+0x110], R55 ;  /* 0x0001103708007985 */ /* 0x000fe8000c101912 */
[----:B------:R-:W-:Y:S04]  /*35740*/  ST.E desc[UR10][R8.64+0x130], R47 ;  /* 0x0001302f08007985 */ /* 0x000fe8000c10190a */
[----:B------:R-:W-:Y:S04]  /*35750*/  ST.E desc[UR12][R8.64+0x134], R49 ;  /* 0x0001343108007985 */ /* 0x000fe8000c10190c */
[----:B------:R-:W-:Y:S04]  /*35760*/  ST.E desc[UR14][R8.64+0x140], R51 ;  /* 0x0001403308007985 */ /* 0x000fe8000c10190e */
[----:B------:R-:W-:Y:S04]  /*35770*/  ST.E desc[UR16][R8.64+0x144], R53 ;  /* 0x0001443508007985 */ /* 0x000fe8000c101910 */
[----:B------:R-:W-:Y:S04]  /*35780*/  ST.E desc[UR4][R8.64+0x1f4], R45 ;  /* 0x0001f42d08007985 */ /* 0x000fe8000c101904 */
[----:B------:R-:W-:Y:S01]  /*35790*/  ST.E desc[UR4][R8.64+0x98], R3 ;  /* 0x0000980308007985 */ /* 0x000fe2000c101904 */
[----:B----4-:R-:W-:-:S05]  /*357a0*/  FMUL.FTZ R15, R54, R15 ;  /* 0x0000000f360f7220 */ /* 0x010fca0000410000 */
[----:B------:R0:W-:Y:S01]  /*357b0*/  ST.E desc[UR4][R8.64+0x8c], R15 ;  /* 0x00008c0f08007985 */ /* 0x0001e2000c101904 */
[----:B-----5:R-:W-:-:S05]  /*357c0*/  FMUL.FTZ R7, R54, R7 ;  /* 0x0000000736077220 */ /* 0x020fca0000410000 */
[----:B------:R1:W-:Y:S04]  /*357d0*/  ST.E desc[UR4][R8.64+0x9c], R7 ;  /* 0x00009c0708007985 */ /* 0x0003e8000c101904 */
[----:B0-----:R-:W2:Y:S02]  /*357e0*/  LD.E R15, desc[UR6][R8.64+0xa8] ;  /* 0x0000a806080f7980 */ /* 0x001ea4000c101900 */
[----:B--2---:R-:W-:-:S05]  /*357f0*/  FMUL.FTZ R15, R54, R15 ;  /* 0x0000000f360f7220 */ /* 0x004fca0000410000 */
[----:B------:R0:W-:Y:S04]  /*35800*/  ST.E desc[UR4][R8.64+0xa8], R15 ;  /* 0x0000a80f08007985 */ /* 0x0001e8000c101904 */
[----:B------:R-:W2:Y:S02]  /*35810*/  LD.E R3, desc[UR6][R8.64+0xac] ;  /* 0x0000ac0608037980 */ /* 0x000ea4000c101900 */
[----:B--2---:R-:W-:-:S05]  /*35820*/  FMUL.FTZ R3, R54, R3 ;  /* 0x0000000336037220 */ /* 0x004fca0000410000 */
[----:B------:R2:W-:Y:S04]  /*35830*/  ST.E desc[UR4][R8.64+0xac], R3 ;  /* 0x0000ac0308007985 */ /* 0x0005e8000c101904 */
[----:B-1----:R-:W3:Y:S02]  /*35840*/  LD.E R7, desc[UR6][R8.64+0xb8] ;  /* 0x0000b80608077980 */ /* 0x002ee4000c101900 */
[----:B---3--:R-:W-:-:S05]  /*35850*/  FMUL.FTZ R7, R54, R7 ;  /* 0x0000000736077220 */ /* 0x008fca0000410000 */
[----:B------:R1:W-:Y:S04]  /*35860*/  ST.E desc[UR4][R8.64+0xb8], R7 ;  /* 0x0000b80708007985 */ /* 0x0003e8000c101904 */
[----:B0-----:R-:W3:Y:S02]  /*35870*/  LD.E R15, desc[UR6][R8.64+0xbc] ;  /* 0x0000bc06080f7980 */ /* 0x001ee4000c101900 */
[----:B---3--:R-:W-:-:S05]  /*35880*/  FMUL.FTZ R15, R54, R15 ;  /* 0x0000000f360f7220 */ /* 0x008fca0000410000 */
[----:B------:R0:W-:Y:S04]  /*35890*/  ST.E desc[UR4][R8.64+0xbc], R15 ;  /* 0x0000bc0f08007985 */ /* 0x0001e8000c101904 */
[----:B--2---:R-:W2:Y:S02]  /*358a0*/  LD.E R3, desc[UR6][R8.64+0xc8] ;  /* 0x0000c80608037980 */ /* 0x004ea4000c101900 */
        /* <DEDUP_REMOVED lines=115> */
[----:B------:R-:W-:Y:S04]  /*35fe0*/  ST.E desc[UR4][R8.64+0x1f8], R45 ;  /* 0x0001f82d08007985 */ /* 0x000fe8000c101904 */
[----:B--2---:R-:W2:Y:S01]  /*35ff0*/  LD.E R3, desc[UR6][R8.64+0x1fc] ;  /* 0x0001fc0608037980 */ /* 0x004ea2000c101900 */
[----:B------:R-:W-:Y:S01]  /*36000*/  LEA.HI R42, R13, 0x8, RZ, 0x19 ;  /* 0x000000080d2a7811 */ /* 0x000fe200078fc8ff */
[----:B--2---:R-:W-:-:S05]  /*36010*/  FMUL.FTZ R47, R54, R3 ;  /* 0x00000003362f7220 */ /* 0x004fca0000410000 */
[----:B------:R0:W-:Y:S04]  /*36020*/  ST.E desc[UR4][R8.64+0x1fc], R47 ;  /* 0x0001fc2f08007985 */ /* 0x0001e8000c101904 */
[----:B------:R-:W2:Y:S01]  /*36030*/  LDL.64 R2, [R0+0x80] ;  /* 0x0000800000027983 */ /* 0x000ea20000100a00 */
[----:B------:R3:W-:Y:S06]  /*36040*/  BAR.SYNC.DEFER_BLOCKING R42, 0x100 ;  /* 0x0004002a0000751d */ /* 0x0007ec0000010000 */
[----:B------:R-:W4:Y:S04]  /*36050*/  LDL.64 R14, [R0] ;  /* 0x00000000000e7983 */ /* 0x000f280000100a00 */
[----:B-1----:R-:W5:Y:S04]  /*36060*/  LDL.64 R6, [R0+0x98] ;  /* 0x0000980000067983 */ /* 0x002f680000100a00 */
[----:B0-----:R-:W3:Y:S04]  /*36070*/  LDL.64 R8, [R0+0x88] ;  /* 0x0000880000087983 */ /* 0x001ee80000100a00 */
[----:B--2---:R-:W2:Y:S04]  /*36080*/  LD.E R45, desc[UR4][R2.64] ;  /* 0x00000004022d7980 */ /* 0x004ea8000c101900 */
[----:B----4-:R-:W4:Y:S04]  /*36090*/  LD.E R15, desc[UR6][R14.64] ;  /* 0x000000060e0f7980 */ /* 0x010f28000c101900 */
[----:B-----5:R-:W4:Y:S04]  /*360a0*/  LD.E.64 R6, desc[UR4][R6.64] ;  /* 0x0000000406067980 */ /* 0x020f28000c101b00 */
[----:B--2---:R0:W-:Y:S04]  /*360b0*/  ST.E desc[UR8][R2.64], R45 ;  /* 0x0000002d02007985 */ /* 0x0041e8000c101908 */
[----:B------:R-:W2:Y:S04]  /*360c0*/  LD.E R47, desc[UR10][R2.64+0x4] ;  /* 0x0000040a022f7980 */ /* 0x000ea8000c101900 */
[----:B--2---:R1:W-:Y:S04]  /*360d0*/  ST.E desc[UR4][R2.64+0x4], R47 ;  /* 0x0000042f02007985 */ /* 0x0043e8000c101904 */
[----:B------:R-:W2:Y:S04]  /*360e0*/  LD.E R49, desc[UR6][R2.64+0x8] ;  /* 0x0000080602317980 */ /* 0x000ea8000c101900 */
[----:B--2---:R2:W-:Y:S04]  /*360f0*/  ST.E desc[UR4][R2.64+0x8], R49 ;  /* 0x0000083102007985 */ /* 0x0045e8000c101904 */
[----:B------:R-:W5:Y:S04]  /*36100*/  LD.E R51, desc[UR6][R2.64+0xc] ;  /* 0x00000c0602337980 */ /* 0x000f68000c101900 */
[----:B-----5:R5:W-:Y:S04]  /*36110*/  ST.E desc[UR4][R2.64+0xc], R51 ;  /* 0x00000c3302007985 */ /* 0x020be8000c101904 */
[----:B0-----:R-:W3:Y:S04]  /*36120*/  LD.E R45, desc[UR6][R2.64+0x10] ;  /* 0x00001006022d7980 */ /* 0x001ee8000c101900 */
[----:B---3--:R0:W-:Y:S04]  /*36130*/  ST.E desc[UR4][R2.64+0x10], R45 ;  /* 0x0000102d02007985 */ /* 0x0081e8000c101904 */
[----:B-1----:R-:W3:Y:S04]  /*36140*/  LD.E R47, desc[UR6][R2.64+0x14] ;  /* 0x00001406022f7980 */ /* 0x002ee8000c101900 */
[----:B---3--:R1:W-:Y:S04]  /*36150*/  ST.E desc[UR4][R2.64+0x14], R47 ;  /* 0x0000142f02007985 */ /* 0x0083e8000c101904 */
[----:B--2---:R-:W2:Y:S04]  /*36160*/  LD.E R49, desc[UR6][R2.64+0x18] ;  /* 0x0000180602317980 */ /* 0x004ea8000c101900 */
[----:B--2---:R2:W-:Y:S04]  /*36170*/  ST.E desc[UR4][R2.64+0x18], R49 ;  /* 0x0000183102007985 */ /* 0x0045e8000c101904 */
[----:B-----5:R-:W3:Y:S04]  /*36180*/  LD.E R51, desc[UR6][R2.64+0x1c] ;  /* 0x00001c0602337980 */ /* 0x020ee8000c101900 */
[----:B---3--:R3:W-:Y:S04]  /*36190*/  ST.E desc[UR4][R2.64+0x1c], R51 ;  /* 0x00001c3302007985 */ /* 0x0087e8000c101904 */
[----:B0-----:R-:W5:Y:S04]  /*361a0*/  LD.E R45, desc[UR6][R2.64+0x20] ;  /* 0x00002006022d7980 */ /* 0x001f68000c101900 */
[----:B-----5:R0:W-:Y:S04]  /*361b0*/  ST.E desc[UR4][R2.64+0x20], R45 ;  /* 0x0000202d02007985 */ /* 0x0201e8000c101904 */
[----:B-1----:R-:W5:Y:S04]  /*361c0*/  LD.E R47, desc[UR6][R2.64+0x24] ;  /* 0x00002406022f7980 */ /* 0x002f68000c101900 */
[----:B-----5:R1:W-:Y:S04]  /*361d0*/  ST.E desc[UR4][R2.64+0x24], R47 ;  /* 0x0000242f02007985 */ /* 0x0203e8000c101904 */
[----:B--2---:R-:W2:Y:S04]  /*361e0*/  LD.E R49, desc[UR6][R2.64+0x28] ;  /* 0x0000280602317980 */ /* 0x004ea8000c101900 */
[----:B--2---:R2:W-:Y:S04]  /*361f0*/  ST.E desc[UR4][R2.64+0x28], R49 ;  /* 0x0000283102007985 */ /* 0x0045e8000c101904 */
[----:B---3--:R-:W3:Y:S04]  /*36200*/  LD.E R51, desc[UR6][R2.64+0x2c] ;  /* 0x00002c0602337980 */ /* 0x008ee8000c101900 */
        /* <DEDUP_REMOVED lines=231> */
[----:B---3--:R-:W3:Y:S01]  /*37080*/  LD.E R51, desc[UR6][R2.64+0x1fc] ;  /* 0x0001fc0602337980 */ /* 0x008ee2000c101900 */
        /* <DEDUP_REMOVED lines=32> */
[----:B------:R-:W-:Y:S02]  /*37290*/  F2FP.F16.F32.PACK_AB R152, R25, R152 ;  /* 0x000000981998723e */ /* 0x000fe400000000ff */
[----:B------:R-:W-:Y:S02]  /*372a0*/  F2FP.F16.F32.PACK_AB R154, R27, R154 ;  /* 0x0000009a1b9a723e */ /* 0x000fe400000000ff */
[----:B------:R-:W-:Y:S02]  /*372b0*/  F2FP.F16.F32.PACK_AB R156, R29, R156 ;  /* 0x0000009c1d9c723e */ /* 0x000fe400000000ff */
[----:B------:R-:W-:Y:S02]  /*372c0*/  F2FP.F16.F32.PACK_AB R158, R31, R158 ;  /* 0x0000009e1f9e723e */ /* 0x000fe400000000ff */
[----:B------:R-:W-:-:S02]  /*372d0*/  F2FP.F16.F32.PACK_AB R160, R33, R160 ;  /* 0x000000a021a0723e */ /* 0x000fc400000000ff */
[----:B------:R-:W-:Y:S02]  /*372e0*/  F2FP.F16.F32.PACK_AB R162, R35, R162 ;  /* 0x000000a223a2723e */ /* 0x000fe400000000ff */
        /* <DEDUP_REMOVED lines=13> */
[----:B------:R-:W-:Y:S01]  /*373c0*/  F2FP.F16.F32.PACK_AB R171, R40, R171 ;  /* 0x000000ab28ab723e */ /* 0x000fe200000000ff */
[----:B---3--:R3:W-:Y:S04]  /*373d0*/  ST.E desc[UR4][R2.64+0x1fc], R51 ;  /* 0x0001fc3302007985 */ /* 0x0087e8000c101904 */
        /* <DEDUP_REMOVED lines=22> */
[----:B0-----:R-:W5:Y:S04]  /*37540*/  LD.E R45, desc[UR22][R2.64+0x54] ;  /* 0x00005416022d7980 */ /* 0x001f68000c101900 */
[----:B------:R-:W5:Y:S04]  /*37550*/  LD.E R46, desc[UR24][R2.64+0x58] ;  /* 0x00005818022e7980 */ /* 0x000f68000c101900 */
[----:B-1----:R-:W5:Y:S04]  /*37560*/  LD.E R47, desc[UR26][R2.64+0x5c] ;  /* 0x00005c1a022f7980 */ /* 0x002f68000c101900 */
[----:B------:R-:W5:Y:S04]  /*37570*/  LD.E R48, desc[UR28][R2.64+0x60] ;  /* 0x0000601c02307980 */ /* 0x000f68000c101900 */
[----:B--2---:R-:W2:Y:S04]  /*37580*/  LD.E R49, desc[UR30][R2.64+0x64] ;  /* 0x0000641e02317980 */ /* 0x004ea8000c101900 */
[----:B------:R-:W2:Y:S04]  /*37590*/  LD.E R50, desc[UR32][R2.64+0x68] ;  /* 0x0000682002327980 */ /* 0x000ea8000c101900 */
[----:B---3--:R-:W2:Y:S04]  /*375a0*/  LD.E R51, desc[UR34][R2.64+0x6c] ;  /* 0x00006c2202337980 */ /* 0x008ea8000c101900 */
        /* <DEDUP_REMOVED lines=100> */
[----:B----4-:R-:W-:Y:S01]  /*37bf0*/  IMAD R6, R15, 0xc00, R6 ;  /* 0x00000c000f067824 */ /* 0x010fe200078e0206 */
[----:B-----5:R-:W-:-:S02]  /*37c00*/  ISETP.NE.U32.AND P1, PT, R14, RZ, PT ;  /* 0x000000ff0e00720c */ /* 0x020fc40003f25070 */
        /* <DEDUP_REMOVED lines=29> */
[----:B------:R-:W-:Y:S02]  /*37de0*/  R2UR UR28, R4 ;  /* 0x00000000041c72ca */ /* 0x000fe400000e0000 */
[----:B------:R-:W-:Y:S01]  /*37df0*/  R2UR UR29, R5 ;  /* 0x00000000051d72ca */ /* 0x000fe200000e0000 */
[----:B--2---:R-:W-:-:S06]  /*37e00*/  WARPGROUP.ARRIVE ;  /* 0x00000000000079c5 */ /* 0x004fcc0000000000 */
        /* <DEDUP_REMOVED lines=24> */
[----:B------:R-:W-:Y:S01]  /*37f90*/  R2UR UR55, R5 ;  /* 0x00000000053772ca */ /* 0x000fe200000e0000 */
[----:B------:R-:W-:-:S02]  /*37fa0*/  WARPGROUP.DEPBAR.LE gsb0, 0x0 ;  /* 0x00008000000079c5 */ /* 0x000fc40000010000 */
[----:B------:R0:W-:Y:S01]  /*37fb0*/  ST.E desc[UR4][R2.64], R24 ;  /* 0x0000001802007985 */ /* 0x0001e2000c101904 */
[C---:B------:R-:W-:Y:S02]  /*37fc0*/  R2UR UR4, R4.reuse ;  /* 0x00000000040472ca */ /* 0x040fe400000e0000 */
[C---:B------:R-:W-:Y:S01]  /*37fd0*/  R2UR UR5, R5.reuse ;  /* 0x00000000050572ca */ /* 0x040fe200000e0000 */
[----:B------:R1:W-:Y:S01]  /*37fe0*/  ST.E desc[UR6][R2.64+0x4], R25 ;  /* 0x0000041902007985 */ /* 0x0003e2000c101906 */
[----:B------:R-:W-:Y:S02]  /*37ff0*/  R2UR UR6, R4 ;  /* 0x00000000040672ca */ /* 0x000fe400000e0000 */
[----:B------:R-:W-:-:S09]  /*38000*/  R2UR UR7, R5 ;  /* 0x00000000050772ca */ /* 0x000fd200000e0000 */
[----:B------:R2:W-:Y:S01]  /*38010*/  ST.E desc[UR4][R2.64+0x8], R26 ;  /* 0x0000081a02007985 */ /* 0x0005e2000c101904 */
[C---:B------:R-:W-:Y:S02]  /*38020*/  R2UR UR4, R4.reuse ;  /* 0x00000000040472ca */ /* 0x040fe400000e0000 */
        /* <DEDUP_REMOVED lines=349> */
[----:B------:R-:W-:-:S02]  /*39600*/  R2UR UR26, R4 ;  /* 0x00000000041a72ca */ /* 0x000fc400000e0000 */
[C---:B------:R-:W-:Y:S01]  /*39610*/  R2UR UR27, R5.reuse ;  /* 0x00000000051b72ca */ /* 0x040fe200000e0000 */
[----:B------:R5:W-:Y:S01]  /*39620*/  ST.E desc[UR28][R2.64+0x1fc], R151 ;  /* 0x0001fc9702007985 */ /* 0x000be2000c10191c */
[C---:B------:R-:W-:Y:S02]  /*39630*/  R2UR UR28, R4.reuse ;  /* 0x00000000041c72ca */ /* 0x040fe400000e0000 */
[C---:B------:R-:W-:Y:S02]  /*39640*/  R2UR UR29, R5.reuse ;  /* 0x00000000051d72ca */ /* 0x040fe400000e0000 */
[C---:B------:R-:W-:Y:S02]  /*39650*/  R2UR UR4, R4.reuse ;  /* 0x00000000040472ca */ /* 0x040fe400000e0000 */
[----:B------:R-:W-:Y:S02]  /*39660*/  R2UR UR5, R5 ;  /* 0x00000000050572ca */ /* 0x000fe400000e0000 */
        /* <DEDUP_REMOVED lines=3097> */
[----:B------:R5:W-:Y:S04]  /*45800*/  ST.E desc[UR24][R2.64+0x1dc], R143 ;  /* 0x0001dc8f02007985 */ /* 0x000be8000c101918 */
[----:B------:R5:W-:Y:S01]  /*45810*/  ST.E desc[UR26][R2.64+0x1e0], R144 ;  /* 0x0001e09002007985 */ /* 0x000be2000c10191a */
[C---:B------:R-:W-:Y:S02]  /*45820*/  R2UR UR26, R4.reuse ;  /* 0x00000000041a72ca */ /* 0x040fe400000e0000 */
[----:B------:R-:W-:Y:S01]  /*45830*/  R2UR UR27, R5 ;  /* 0x00000000051b72ca */ /* 0x000fe200000e0000 */
[----:B------:R5:W-:Y:S01]  /*45840*/  ST.E desc[UR28][R2.64+0x1e4], R145 ;  /* 0x0001e49102007985 */ /* 0x000be2000c10191c */
[----:B------:R-:W-:-:S02]  /*45850*/  R2UR UR28, R4 ;  /* 0x00000000041c72ca */ /* 0x000fc400000e0000 */
[----:B------:R-:W-:Y:S01]  /*45860*/  R2UR UR29, R5 ;  /* 0x00000000051d72ca */ /* 0x000fe200000e0000 */
[----:B------:R-:W-:Y:S04]  /*45870*/  ST.E desc[UR6][R2.64+0x1ec], R147 ;  /* 0x0001ec9302007985 */ /* 0x000fe8000c101906 */
[----:B------:R-:W-:Y:S04]  /*45880*/  ST.E desc[UR8][R2.64+0x1f0], R148 ;  /* 0x0001f09402007985 */ /* 0x000fe8000c101908 */
[----:B------:R-:W-:Y:S04]  /*45890*/  ST.E desc[UR10][R2.64+0x1f4], R149 ;  /* 0x0001f49502007985 */ /* 0x000fe8000c10190a */
[----:B------:R-:W-:Y:S04]  /*458a0*/  ST.E desc[UR12][R2.64+0x1f8], R150 ;  /* 0x0001f89602007985 */ /* 0x000fe8000c10190c */
[----:B------:R-:W-:Y:S01]  /*458b0*/  ST.E desc[UR14][R2.64+0x1fc], R151 ;  /* 0x0001fc9702007985 */ /* 0x000fe2000c10190e */
        /* <DEDUP_REMOVED lines=363> */
[----:B------:R-:W-:-:S04]  /*46f70*/  R2UR UR7, R7 ;  /* 0x00000000070772ca */ /* 0x000fc800000e0000 */
[----:B------:R-:W-:Y:S02]  /*46f80*/  R2UR UR6, R6 ;  /* 0x00000000060672ca */ /* 0x000fe400000e0000 */
        /* <DEDUP_REMOVED lines=1172> */
.L_x_3587:
[----:B-1----:R-:W-:Y:S02]  /*4b8d0*/  IMAD.MOV.U32 R2, RZ, RZ, R225 ;  /* 0x000000ffff027224 */ /* 0x002fe400078e00e1 */
[----:B------:R-:W-:-:S04]  /*4b8e0*/  IMAD.MOV.U32 R3, RZ, RZ, 0x0 ;  /* 0x00000000ff037424 */ /* 0x000fc800078e00ff */
[----:B0-----:R-:W-:Y:S05]  /*4b8f0*/  RET.REL.NODEC R2 `(_ZN7cutlass13device_kernelIN5flash11enable_sm90INS1_16FlashAttnFwdSm90INS1_25CollectiveMainloopFwdSm90ILi2EN4cute5tupleIJNS5_1CILi1EEES8_S8_EEENS6_IJNS7_ILi128EEENS7_ILi96EEENS7_ILi64EEEEEELi256ENS_6half_tEfNS_4arch4Sm90ELb0ELb1ELb1ELb1ELb0ELb0ELb1ELb1ELb0ELb1ELb1ELb0EEENS1_21CollectiveEpilogueFwdINS6_IJSA_NS7_ILi256EEESB_EEES9_SE_SG_Li256ELb1ELb1ELb1ELb0EEENS1_36VarlenDynamicPersistentTileSchedulerILi128ELi96ELi256ELi128ELb1ELb1ELb1ELb1ELb0ELb1EEEEEEEEEvNT_6ParamsE) ;  /* 0xfffffb4402c07950 */ /* 0x001fea0003c3ffff */
.L_x_3565:
[----:B0-----:R0:W1:Y:S02]  /*4b900*/  SYNCS.PHASECHK.TRANS64.TRYWAIT P1, [R14+URZ], R15 ;  /* 0x0000000f0e0075a7 */ /* 0x001064000802017f */
[----:B-1----:R-:W-:Y:S05]  /*4b910*/  @!P1 NANOSLEEP.SYNCS 0x989680 ;  /* 0x009896800000995d */ /* 0x002fea0003900000 */
[----:B------:R-:W1:Y:S02]  /*4b920*/  @!P1 SYNCS.PHASECHK.TRANS64 P1, [R14+URZ], R15 ;  /* 0x0000000f0e0095a7 */ /* 0x000e64000802007f */
[----:B-1----:R-:W-:Y:S05]  /*4b930*/  @!P1 BRA `(.L_x_3565) ;  /* 0xfffffffc00f09947 */ /* 0x002fea000383ffff */
[----:B------:R-:W-:Y:S05]  /*4b940*/  BRA `(.L_x_3564) ;  /* 0xfffffe4800087947 */ /* 0x000fea000383ffff */
.L_x_3572:
[----:B0-----:R0:W1:Y:S02]  /*4b950*/  SYNCS.PHASECHK.TRANS64.TRYWAIT P1, [R18+URZ], R19 ;  /* 0x00000013120075a7 */ /* 0x001064000802017f */
[----:B-1----:R-:W-:Y:S05]  /*4b960*/  @!P1 NANOSLEEP.SYNCS 0x989680 ;  /* 0x009896800000995d */ /* 0x002fea0003900000 */
[----:B------:R-:W1:Y:S02]  /*4b970*/  @!P1 SYNCS.PHASECHK.TRANS64 P1, [R18+URZ], R19 ;  /* 0x00000013120095a7 */ /* 0x000e64000802007f */
[----:B-1----:R-:W-:Y:S05]  /*4b980*/  @!P1 BRA `(.L_x_3572) ;  /* 0xfffffffc00f09947 */ /* 0x002fea000383ffff */
[----:B------:R-:W-:Y:S05]  /*4b990*/  BRA `(.L_x_3571) ;  /* 0xfffffe4c00dc7947 */ /* 0x000fea000383ffff */
.L_x_3588:
        /* <DEDUP_REMOVED lines=14> */
.L_x_6139:


//--------------------- .text._ZN7cutlass13device_kernelIN5flash11enable_sm90INS1_16FlashAttnFwdSm90INS1_25CollectiveMainloopFwdSm90ILi2EN4cute5tupleIJNS5_1CILi1EEES8_S8_EEENS6_IJNS7_ILi128EEENS7_ILi96EEENS7_ILi64EEEEEELi256ENS_6half_tEfNS_4arch4Sm90ELb0ELb1ELb1ELb1ELb0ELb1ELb1ELb1ELb0ELb1ELb1ELb0EEENS1_21CollectiveEpilogueFwdINS6_IJSA_NS7_ILi256EEESB_EEES9_SE_SG_Li256ELb1ELb1ELb1ELb0EEENS1_36VarlenDynamicPersistentTileSchedulerILi128ELi96ELi256ELi128ELb1ELb1ELb1ELb1ELb0ELb1EEEEEEEEEvNT_6ParamsE --------------------------
	.section	.text._ZN7cutlass13device_kernelIN5flash11enable_sm90INS1_16FlashAttnFwdSm90INS1_25CollectiveMainloopFwdSm90ILi2EN4cute5tupleIJNS5_1CILi1EEES8_S8_EEENS6_IJNS7_ILi128EEENS7_ILi96EEENS7_ILi64EEEEEELi256ENS_6half_tEfNS_4arch4Sm90ELb0ELb1ELb1ELb1ELb0ELb1ELb1ELb1ELb0ELb1ELb1ELb0EEENS1_21CollectiveEpilogueFwdINS6_IJSA_NS7_ILi256EEESB_EEES9_SE_SG_Li256ELb1ELb1ELb1ELb0EEENS1_36VarlenDynamicPersistentTileSchedulerILi128ELi96ELi256ELi128ELb1ELb1ELb1ELb1ELb0ELb1EEEEEEEEEvNT_6ParamsE,"ax",@progbits
	.align	128
.text._ZN7cutlass13device_kernelIN5flash11enable_sm90INS1_16FlashAttnFwdSm90INS1_25CollectiveMainloopFwdSm90ILi2EN4cute5tupleIJNS5_1CILi1EEES8_S8_EEENS6_IJNS7_ILi128EEENS7_ILi96EEENS7_ILi64EEEEEELi256ENS_6half_tEfNS_4arch4Sm90ELb0ELb1ELb1ELb1ELb0ELb1ELb1ELb1ELb0ELb1ELb1ELb0EEENS1_21CollectiveEpilogueFwdINS6_IJSA_NS7_ILi256EEESB_EEES9_SE_SG_Li256ELb1ELb1ELb1ELb0EEENS1_36VarlenDynamicPersistentTileSchedulerILi128ELi96ELi256ELi128ELb1ELb1ELb1ELb1ELb0ELb1EEEEEEEEEvNT_6ParamsE:
        .type           _ZN7cutlass13device_kernelIN5flash11enable_sm90INS1_16FlashAttnFwdSm90INS1_25CollectiveMainloopFwdSm90ILi2EN4cute5tupleIJNS5_1CILi1EEES8_S8_EEENS6_IJNS7_ILi128EEENS7_ILi96EEENS7_ILi64EEEEEELi256ENS_6half_tEfNS_4arch4Sm90ELb0ELb1ELb1ELb1ELb0ELb1ELb1ELb1ELb0ELb1ELb1ELb0EEENS1_21CollectiveEpilogueFwdINS6_IJSA_NS7_ILi256EEESB_EEES9_SE_SG_Li256ELb1ELb1ELb1ELb0EEENS1_36VarlenDynamicPersistentTileSchedulerILi128ELi96ELi256ELi128ELb1ELb1ELb1ELb1ELb0ELb1EEEEEEEEEvNT_6ParamsE,@function
        .size           _ZN7cutlass13device_kernelIN5flash11enable_sm90INS1_16FlashAttnFwdSm90INS1_25CollectiveMainloopFwdSm90ILi2EN4cute5tupleIJNS5_1CILi1EEES8_S8_EEENS6_IJNS7_ILi128EEENS7_ILi96EEENS7_ILi64EEEEEELi256ENS_6half_tEfNS_4arch4Sm90ELb0ELb1ELb1ELb1ELb0ELb1ELb1ELb1ELb0ELb1ELb1ELb0EEENS1_21CollectiveEpilogueFwdINS6_IJSA_NS7_ILi256EEESB_EEES9_SE_SG_Li256ELb1ELb1ELb1ELb0EEENS1_36VarlenDynamicPersistentTileSchedulerILi128ELi96ELi256ELi128ELb1ELb1ELb1ELb1ELb0ELb1EEEEEEEEEvNT_6ParamsE,(.L_x_6141 - _ZN7cutlass13device_kernelIN5flash11enable_sm90INS1_16FlashAttnFwdSm90INS1_25CollectiveMainloopFwdSm90ILi2EN4cute5tupleIJNS5_1CILi1EEES8_S8_EEENS6_IJNS7_ILi128EEENS7_ILi96EEENS7_ILi64EEEEEELi256ENS_6half_tEfNS_4arch4Sm90ELb0ELb1ELb1ELb1ELb0ELb1ELb1ELb1ELb0ELb1ELb1ELb0EEENS1_21CollectiveEpilogueFwdINS6_IJSA_NS7_ILi256EEESB_EEES9_SE_SG_Li256ELb1ELb1ELb1ELb0EEENS1_36VarlenDynamicPersistentTileSchedulerILi128ELi96ELi256ELi128ELb1ELb1ELb1ELb1ELb0ELb1EEEEEEEEEvNT_6ParamsE)
        .other          _ZN7cutlass13device_kernelIN5flash11enable_sm90INS1_16FlashAttnFwdSm90INS1_25CollectiveMainloopFwdSm90ILi2EN4cute5tupleIJNS5_1CILi1EEES8_S8_EEENS6_IJNS7_ILi128EEENS7_ILi96EEENS7_ILi64EEEEEELi256ENS_6half_tEfNS_4arch4Sm90ELb0ELb1ELb1ELb1ELb0ELb1ELb1ELb1ELb0ELb1ELb1ELb0EEENS1_21CollectiveEpilogueFwdINS6_IJSA_NS7_ILi256EEESB_EEES9_SE_SG_Li256ELb1ELb1ELb1ELb0EEENS1_36VarlenDynamicPersistentTileSchedulerILi128ELi96ELi256ELi128ELb1ELb1ELb1ELb1ELb0ELb1EEEEEEEEEvNT_6ParamsE,@"STO_CUDA_ENTRY STV_DEFAULT"
_ZN7cutlass13device_kernelIN5flash11enable_sm90INS1_16FlashAttnFwdSm90INS1_25CollectiveMainloopFwdSm90ILi2EN4cute5tupleIJNS5_1CILi1EEES8_S8_EEENS6_IJNS7_ILi128EEENS7_ILi96EEENS7_ILi64EEEEEELi256ENS_6half_tEfNS_4arch4Sm90ELb0ELb1ELb1ELb1ELb0ELb1ELb1ELb1ELb0ELb1ELb1ELb0EEENS1_21CollectiveEpilogueFwdINS6_IJSA_NS7_ILi256EEESB_EEES9_SE_SG_Li256ELb1ELb1ELb1ELb0EEENS1_36VarlenDynamicPersistentTileSchedulerILi128ELi96ELi256ELi128ELb1ELb1ELb1ELb1ELb0ELb1EEEEEEEEEvNT_6ParamsE:
[----:B------:R-:W0:Y:S02]  /*0000*/  LDC R1, c[0x0][0x28] ;  /* 0x00000a00ff017b82 */ /* 0x000e240000000800 */
[----:B0-----:R-:W-:-:S05]  /*0010*/  VIADD R1, R1, 0xfffffad0 ;  /* 0xfffffad001017836 */ /* 0x001fca0000000000 */
[----:B------:R-:W-:Y:S01]  /*0020*/  R2UR UR4, R1 ;  /* 0x00000000010472ca */ /* 0x000fe200000e0000 */
[----:B------:R-:W0:Y:S01]  /*0030*/  S2R R3, SR_TID.X ;  /* 0x0000000000037919 */ /* 0x000e220000002100 */
[----:B------:R-:W-:Y:S01]  /*0040*/  ELECT P0, URZ, PT ;  /* 0x00000000003f782f */ /* 0x000fe20003800000 */
[----:B------:R-:W-:Y:S01]  /*0050*/  BSSY B0, `(.L_x_3589) ;  /* 0x0000018000007945 */ /* 0x000fe20003800000 */
[----:B------:R-:W-:Y:S01]  /*0060*/  ULDC UR37, c[0x0][0x20] ;  /* 0x0000080000257ab9 */ /* 0x000fe20000000800 */
[----:B------:R-:W-:-:S08]  /*0070*/  ULDC UR36, c[0x0][0x24] ;  /* 0x0000090000247ab9 */ /* 0x000fd00000000800 */
[----:B------:R-:W-:-:S04]  /*0080*/  UIADD3 UR37, UP0, UR4, UR37, URZ ;  /* 0x0000002504257290 */ /* 0x000fc8000ff1e03f */
[----:B------:R-:W-:Y:S01]  /*0090*/  UIADD3.X UR36, URZ, UR36, URZ, UP0, !UPT ;  /* 0x000000243f247290 */ /* 0x000fe200087fe43f */
        /* <DEDUP_REMOVED lines=19> */
.L_x_3590:
[----:B------:R-:W-:Y:S05]  /*01d0*/  BSYNC B0 ;  /* 0x0000000000007941 */ /* 0x000fea0003800000 */
.L_x_3589:
        /* <DEDUP_REMOVED lines=43> */
.L_x_3591:
        /* <DEDUP_REMOVED lines=22> */
.L_x_3592:
        /* <DEDUP_REMOVED lines=18> */
.L_x_3593:
        /* <DEDUP_REMOVED lines=22> */
.L_x_3594:
        /* <DEDUP_REMOVED lines=22> */
.L_x_3595:
[----:B------:R-:W-:Y:S01]  /*09d0*/  PLOP3.LUT P0, PT, PT, PT, UP0, 0x80, 0x0 ;  /* 0x000000000000781c */ /* 0x000fe20003f0f008 */
[----:B------:R-:W-:Y:S01]  /*09e0*/  UMOV UR38, 0x1 ;  /* 0x0000000100267882 */ /* 0x000fe20000000000 */
[----:B------:R-:W-:Y:S01]  /*09f0*/  NOP ;  /* 0x0000000000007918 */ /* 0x000fe20000000000 */
[----:B------:R-:W-:Y:S01]  /*0a00*/  USEL UR38, UR38, 0x2, !UP0 ;  /* 0x0000000226267887 */ /* 0x000fe2000c000000 */
[----:B------:R-:W-:Y:S01]  /*0a10*/  BSSY B9, `(.L_x_3596) ;  /* 0x0003a96000097945 */ /* 0x000fe20003800000 */
[----:B------:R-:W-:Y:S01]  /*0a20*/  ULDC.64 UR42, c[0x0][0x208] ;  /* 0x00008200002a7ab9 */ /* 0x000fe20000000a00 */
[----:B------:R-:W-:Y:S02]  /*0a30*/  IMAD.U32 R16, RZ, RZ, UR37 ;  /* 0x00000025ff107e24 */ /* 0x000fe4000f8e00ff */
[----:B------:R-:W-:Y:S01]  /*0a40*/  IMAD.U32 R17, RZ, RZ, UR36 ;  /* 0x00000024ff117e24 */ /* 0x000fe2000f8e00ff */
[----:B0123--:R-:W-:Y:S06]  /*0a50*/  BAR.SYNC.DEFER_BLOCKING 0x0 ;  /* 0x0000000000007b1d */ /* 0x00ffec0000010000 */
[----:B------:R-:W-:Y:S05]  /*0a60*/  @!P0 BRA `(.L_x_3597) ;  /* 0x0000030c007c8947 */ /* 0x000fea0003800000 */
.L_x_3598:
[----:B------:R-:W-:-:S08]  /*0a70*/  NOP ;  /* 0x0000000000007918 */ /* 0x000fd00000000000 */
[----:B------:R-:W0:Y:S02]  /*0a80*/  USETMAXREG.TRY_ALLOC.CTAPOOL UP0, 0xf0 ;  /* 0x000000f0000079c8 */ /* 0x000e240008000600 */
[----:B0-----:R-:W-:-:S13]  /*0a90*/  PLOP3.LUT P0, PT, PT, PT, UP0, 0x80, 0x0 ;  /* 0x000000000000781c */ /* 0x001fda0003f0f008 */
[----:B------:R-:W-:Y:S05]  /*0aa0*/  @!P0 BRA `(.L_x_3598) ;  /* 0xfffffffc00f08947 */ /* 0x000fea000383ffff */
[----:B------:R-:W2:Y:S01]  /*0ab0*/  LDL.LU R0, [R1+0x48c] ;  /* 0x00048c0001007983 */ /* 0x000ea20000300800 */
[----:B------:R-:W0:Y:S01]  /*0ac0*/  S2R R2, SR_TID.X ;  /* 0x0000000000027919 */ /* 0x000e220000002100 */
[----:B------:R-:W1:Y:S01]  /*0ad0*/  S2UR UR5, SR_CgaCtaId ;  /* 0x00000000000579c3 */ /* 0x000e620000008800 */
[----:B------:R-:W-:Y:S01]  /*0ae0*/  UMOV UR4, 0x400 ;  /* 0x0000040000047882 */ /* 0x000fe20000000000 */
[----:B0-----:R-:W-:-:S04]  /*0af0*/  SHF.R.U32.HI R2, RZ, 0x7, R2 ;  /* 0x00000007ff027819 */ /* 0x001fc80000011602 */
[----:B------:R-:W-:Y:S01]  /*0b00*/  ISETP.NE.AND P0, PT, R2, 0x1, PT ;  /* 0x000000010200780c */ /* 0x000fe20003f05270 */
[----:B-1----:R-:W-:-:S06]  /*0b10*/  ULEA UR4, UR5, UR4, 0x18 ;  /* 0x0000000405047291 */ /* 0x002fcc000f8ec03f */
[----:B------:R-:W-:Y:S01]  /*0b20*/  IMAD.U32 R2, RZ, RZ, UR4 ;  /* 0x00000004ff027e24 */ /* 0x000fe2000f8e00ff */
[----:B------:R-:W-:Y:S06]  /*0b30*/  BAR.ARV 0x8, 0x180 ;  /* 0x0206000000007b1d */ /* 0x000fec0000002000 */
[----:B------:R-:W-:Y:S01]  /*0b40*/  ULDC UR4, c[0x0][0xd3c] ;  /* 0x00034f0000047ab9 */ /* 0x000fe20000000800 */
[----:B------:R-:W-:Y:S04]  /*0b50*/  STL.64 [R1+0x218], RZ ;  /* 0x000218ff01007387 */ /* 0x000fe80000100a00 */
[----:B------:R-:W-:Y:S04]  /*0b60*/  STL [R1+0x220], RZ ;  /* 0x000220ff01007387 */ /* 0x000fe80000100800 */
[----:B------:R-:W-:Y:S01]  /*0b70*/  STL [R1+0x224], RZ ;  /* 0x000224ff01007387 */ /* 0x000fe20000100800 */
[----:B------:R-:W-:-:S02]  /*0b80*/  UIADD3 UR39, UP0, UR37, 0x218, URZ ;  /* 0x0000021825277890 */ /* 0x000fc4000ff1e03f */
[----:B------:R-:W-:Y:S02]  /*0b90*/  UIADD3 UR46, UP1, UR37, 0x224, URZ ;  /* 0x00000224252e7890 */ /* 0x000fe4000ff3e03f */
[----:B------:R-:W-:Y:S02]  /*0ba0*/  UIADD3.X UR47, URZ, UR36, URZ, UP0, !UPT ;  /* 0x000000243f2f7290 */ /* 0x000fe400087fe43f */
[----:B------:R-:W-:Y:S01]  /*0bb0*/  UIADD3.X UR48, URZ, UR36, URZ, UP1, !UPT ;  /* 0x000000243f307290 */ /* 0x000fe20008ffe43f */
[----:B------:R-:W-:Y:S08]  /*0bc0*/  @!P0 BAR.ARV 0x9, 0x100 ;  /* 0x0244000000008b1d */ /* 0x000ff00000002000 */
[----:B------:R-:W-:Y:S06]  /*0bd0*/  BAR.SYNC.DEFER_BLOCKING 0x5, 0x180 ;  /* 0x0146000000007b1d */ /* 0x000fec0000010000 */
[----:B------:R-:W0:Y:S02]  /*0be0*/  LDS.128 R88, [R2+0x324d0] ;  /* 0x0324d00002587984 */ /* 0x000e240000000c00 */
[----:B------:R-:W-:Y:S06]  /*0bf0*/  BAR.ARV 0x4, 0x180 ;  /* 0x0106000000007b1d */ /* 0x000fec0000002000 */
[----:B--2---:R-:W-:-:S04]  /*0c00*/  LOP3.LUT R0, R0, 0xffefffff, RZ, 0xc0, !PT ;  /* 0xffefffff00007812 */ /* 0x004fc800078ec0ff */
[----:B------:R-:W-:-:S05]  /*0c10*/  @P0 LOP3.LUT R0, R0, 0x100000, RZ, 0xfc, !PT ;  /* 0x0010000000000812 */ /* 0x000fca00078efcff */
[----:B------:R4:W-:Y:S01]  /*0c20*/  STL [R1+0x48c], R0 ;  /* 0x00048c0001007387 */ /* 0x0009e20000100800 */
[----:B0-----:R-:W-:-:S13]  /*0c30*/  ISETP.GE.AND P0, PT, R91, UR4, PT ;  /* 0x000000045b007c0c */ /* 0x001fda000bf06270 */
[----:B----4-:R-:W-:Y:S05]  /*0c40*/  @P0 BRA `(.L_x_3599) ;  /* 0x000003a400c80947 */ /* 0x010fea0003800000 */
[----:B------:R-:W0:Y:S01]  /*0c50*/  S2R R0, SR_TID.X ;  /* 0x0000000000007919 */ /* 0x000e220000002100 */
[----:B------:R-:W-:Y:S02]  /*0c60*/  IMAD.MOV.U32 R23, RZ, RZ, RZ ;  /* 0x000000ffff177224 */ /* 0x000fe400078e00ff */
[----:B------:R-:W-:Y:S02]  /*0c70*/  IMAD.MOV.U32 R158, RZ, RZ, RZ ;  /* 0x000000ffff9e7224 */ /* 0x000fe400078e00ff */
[----:B0-----:R-:W-:-:S05]  /*0c80*/  VIADD R12, R0, 0xffffff80 ;  /* 0xffffff80000c7836 */ /* 0x001fca0000000000 */
[----:B------:R-:W-:Y:S01]  /*0c90*/  SHF.R.S32.HI R0, RZ, 0x1f, R12 ;  /* 0x0000001fff007819 */ /* 0x000fe2000001140c */
[----:B------:R-:W-:Y:S03]  /*0ca0*/  STL [R1+0x480], R12 ;  /* 0x0004800c01007387 */ /* 0x000fe60000100800 */
[CC--:B------:R-:W-:Y:S02]  /*0cb0*/  LEA.HI R3, R0.reuse, R12.reuse, RZ, 0x7 ;  /* 0x0000000c00037211 */ /* 0x0c0fe400078f38ff */
[----:B------:R-:W-:Y:S02]  /*0cc0*/  LEA.HI R8, R0, R12, RZ, 0x4 ;  /* 0x0000000c00087211 */ /* 0x000fe400078f20ff */
[----:B------:R-:W-:Y:S02]  /*0cd0*/  LOP3.LUT R4, R3, 0xffffff80, RZ, 0xc0, !PT ;  /* 0xffffff8003047812 */ /* 0x000fe400078ec0ff */
[----:B------:R-:W-:-:S02]  /*0ce0*/  SHF.R.S32.HI R13, RZ, 0x7, R3 ;  /* 0x00000007ff0d7819 */ /* 0x000fc40000011403 */
[----:B------:R-:W-:Y:S01]  /*0cf0*/  SHF.R.S32.HI R11, RZ, 0x4, R8 ;  /* 0x00000004ff0b7819 */ /* 0x000fe20000011408 */
[----:B------:R-:W-:Y:S01]  /*0d00*/  IMAD.IADD R10, R12, 0x1, -R4 ;  /* 0x000000010c0a7824 */ /* 0x000fe200078e0a04 */
[----:B------:R-:W-:Y:S01]  /*0d10*/  LEA.HI R3, R3, R13, RZ, 0x1 ;  /* 0x0000000d03037211 */ /* 0x000fe200078f08ff */
[----:B------:R-:W-:Y:S01]  /*0d20*/  STL [R1+0x518], R13 ;  /* 0x0005180d01007387 */ /* 0x000fe20000100800 */
[----:B------:R-:W-:Y:S02]  /*0d30*/  LEA.HI R180, R0, R12, RZ, 0x5 ;  /* 0x0000000c00b47211 */ /* 0x000fe400078f28ff */
[----:B------:R-:W-:Y:S01]  /*0d40*/  SHF.R.S32.HI R4, RZ, 0x1f, R10 ;  /* 0x0000001fff047819 */ /* 0x000fe2000001140a */
[----:B------:R-:W-:Y:S01]  /*0d50*/  STL [R1+0x514], R10 ;  /* 0x0005140a01007387 */ /* 0x000fe20000100800 */
[----:B------:R-:W-:Y:S02]  /*0d60*/  LOP3.LUT R3, R3, 0x3fffffe, RZ, 0xc0, !PT ;  /* 0x03fffffe03037812 */ /* 0x000fe400078ec0ff */
[----:B------:R-:W-:-:S02]  /*0d70*/  LEA.HI R5, R4, R10, RZ, 0x2 ;  /* 0x0000000a04057211 */ /* 0x000fc400078f10ff */
[----:B------:R-:W-:Y:S01]  /*0d80*/  LEA.HI R4, R4, R10, RZ, 0x5 ;  /* 0x0000000a04047211 */ /* 0x000fe200078f28ff */
[----:B------:R-:W-:Y:S01]  /*0d90*/  IMAD.IADD R3, R13, 0x1, -R3 ;  /* 0x000000010d037824 */ /* 0x000fe200078e0a03 */
[--C-:B------:R-:W-:Y:S02]  /*0da0*/  SHF.R.S32.HI R6, RZ, 0x2, R5.reuse ;  /* 0x00000002ff067819 */ /* 0x100fe40000011405 */
[----:B------:R-:W-:Y:S02]  /*0db0*/  SHF.R.S32.HI R7, RZ, 0x1f, R5 ;  /* 0x0000001fff077819 */ /* 0x000fe40000011405 */
[----:B------:R-:W-:Y:S02]  /*0dc0*/  SHF.R.S32.HI R4, RZ, 0x5, R4 ;  /* 0x00000005ff047819 */ /* 0x000fe40000011404 */
[----:B------:R-:W-:Y:S02]  /*0dd0*/  LEA.HI R7, R7, R6, RZ, 0x3 ;  /* 0x0000000607077211 */ /* 0x000fe400078f18ff */
[----:B------:R-:W-:-:S02]  /*0de0*/  SHF.R.S32.HI R180, RZ, 0x5, R180 ;  /* 0x00000005ffb47819 */ /* 0x000fc400000114b4 */
[----:B------:R-:W-:Y:S02]  /*0df0*/  LOP3.LUT R7, R7, 0xfffffff8, RZ, 0xc0, !PT ;  /* 0xfffffff807077812 */ /* 0x000fe400078ec0ff */
[----:B------:R-:W-:-:S03]  /*0e00*/  LOP3.LUT R5, R5, 0x7ffffffc, RZ, 0xc0, !PT ;  /* 0x7ffffffc05057812 */ /* 0x000fc600078ec0ff */
[----:B------:R-:W-:Y:S01]  /*0e10*/  IMAD.IADD R7, R6, 0x1, -R7 ;  /* 0x0000000106077824 */ /* 0x000fe200078e0a07 */
[----:B------:R-:W-:Y:S01]  /*0e20*/  LOP3.LUT R6, R8, 0x3fffff0, RZ, 0xc0, !PT ;  /* 0x03fffff008067812 */ /* 0x000fe200078ec0ff */
[----:B------:R-:W-:Y:S01]  /*0e30*/  IMAD.IADD R5, R10, 0x1, -R5 ;  /* 0x000000010a057824 */ /* 0x000fe200078e0a05 */
[----:B------:R-:W-:Y:S01]  /*0e40*/  LEA.HI R8, R8, R11, RZ, 0x1 ;  /* 0x0000000b08087211 */ /* 0x000fe200078f08ff */
[----:B------:R-:W-:Y:S02]  /*0e50*/  IMAD R4, R4, 0x10, R7 ;  /* 0x0000001004047824 */ /* 0x000fe400078e0207 */
[----:B------:R-:W-:Y:S01]  /*0e60*/  IMAD.IADD R9, R12, 0x1, -R6 ;  /* 0x000000010c097824 */ /* 0x000fe200078e0a06 */
[----:B------:R-:W-:Y:S01]  /*0e70*/  LOP3.LUT R8, R8, 0x1ffffffe, RZ, 0xc0, !PT ;  /* 0x1ffffffe08087812 */ /* 0x000fe200078ec0ff */
[----:B------:R-:W-:Y:S01]  /*0e80*/  IMAD R196, R3, 0x40, R4 ;  /* 0x0000004003c47824 */ /* 0x000fe200078e0204 */
[-C--:B------:R-:W-:Y:S01]  /*0e90*/  LEA.HI R3, R0, R12.reuse, RZ, 0x2 ;  /* 0x0000000c00037211 */ /* 0x080fe200078f10ff */
[----:B------:R-:W-:Y:S01]  /*0ea0*/  IMAD R9, R180, 0x10, R9 ;  /* 0x00000010b4097824 */ /* 0x000fe200078e0209 */
[----:B------:R-:W-:Y:S01]  /*0eb0*/  LEA.HI R4, R0, R12, RZ, 0x3 ;  /* 0x0000000c00047211 */ /* 0x000fe200078f18ff */
[----:B------:R-:W-:Y:S01]  /*0ec0*/  IMAD.IADD R8, R11, 0x1, -R8 ;  /* 0x000000010b087824 */ /* 0x000fe200078e0a08 */
[--C-:B------:R-:W-:Y:S01]  /*0ed0*/  SHF.R.S32.HI R22, RZ, 0x2, R3.reuse ;  /* 0x00000002ff167819 */ /* 0x100fe20000011403 */
[----:B------:R-:W-:Y:S01]  /*0ee0*/  IMAD.SHL.U32 R197, R5, 0x2, RZ ;  /* 0x0000000205c57824 */ /* 0x000fe200078e00ff */
[----:B------:R-:W-:Y:S01]  /*0ef0*/  LOP3.LUT R0, R3, 0xfffffffc, RZ, 0xc0, !PT ;  /* 0xfffffffc03007812 */ /* 0x000fe200078ec0ff */
[----:B------:R-:W-:Y:S01]  /*0f00*/  IMAD R8, R9, 0x8, R8 ;  /* 0x0000000809087824 */ /* 0x000fe200078e0208 */
[----:B------:R-:W-:Y:S01]  /*0f10*/  SHF.R.S32.HI R3, RZ, 0x1f, R3 ;  /* 0x0000001fff037819 */ /* 0x000fe20000011403 */
[----:B------:R-:W-:Y:S01]  /*0f20*/  VIADD R156, R22, 0x40 ;  /* 0x00000040169c7836 */ /* 0x000fe20000000000 */
[----:B------:R-:W-:Y:S01]  /*0f30*/  LOP3.LUT R6, R4, 0xfffffff8, RZ, 0xc0, !PT ;  /* 0xfffffff804067812 */ /* 0x000fe200078ec0ff */
[----:B------:R-:W-:Y:S01]  /*0f40*/  IMAD.IADD R9, R12, 0x1, -R0 ;  /* 0x000000010c097824 */ /* 0x000fe200078e0a00 */
[----:B------:R-:W-:Y:S01]  /*0f50*/  LEA.HI R3, R3, R22, RZ, 0x3 ;  /* 0x0000001603037211 */ /* 0x000fe200078f18ff */
[----:B------:R-:W-:Y:S01]  /*0f60*/  IMAD.SHL.U32 R190, R156, 0x40, RZ ;  /* 0x000000409cbe7824 */ /* 0x000fe200078e00ff */
[----:B------:R-:W-:Y:S01]  /*0f70*/  SHF.R.S32.HI R4, RZ, 0x3, R4 ;  /* 0x00000003ff047819 */ /* 0x000fe20000011404 */
[C---:B------:R-:W-:Y:S01]  /*0f80*/  IMAD.SHL.U32 R154, R9.reuse, 0x4, RZ ;  /* 0x00000004099a7824 */ /* 0x040fe200078e00ff */
[----:B------:R-:W-:Y:S01]  /*0f90*/  SHF.R.S32.HI R7, RZ, 0x1f, R156 ;  /* 0x0000001fff077819 */ /* 0x000fe2000001149c */
[----:B------:R-:W-:Y:S01]  /*0fa0*/  IMAD.SHL.U32 R152, R9, 0x8, RZ ;  /* 0x0000000809987824 */ /* 0x000fe200078e00ff */
[----:B------:R-:W-:Y:S01]  /*0fb0*/  LOP3.LUT R3, R3, 0xfffffff8, RZ, 0xc0, !PT ;  /* 0xfffffff803037812 */ /* 0x000fe200078ec0ff */
[----:B------:R0:W-:Y:S01]  /*0fc0*/  STL [R1+0x47c], R4 ;  /* 0x00047c0401007387 */ /* 0x0001e20000100800 */
[----:B------:R-:W-:Y:S01]  /*0fd0*/  LEA.HI R0, R9, R9, RZ, 0x1 ;  /* 0x0000000909007211 */ /* 0x000fe200078f08ff */
[----:B------:R-:W-:Y:S01]  /*0fe0*/  VIADD R159, R154, 0x10 ;  /* 0x000000109a9f7836 */ /* 0x000fe20000000000 */
[----:B------:R-:W-:Y:S01]  /*0ff0*/  LEA.HI R7, R7, R156, RZ, 0x3 ;  /* 0x0000009c07077211 */ /* 0x000fe200078f18ff */
[----:B------:R-:W-:Y:S01]  /*1000*/  IMAD.IADD R3, R22, 0x1, -R3 ;  /* 0x0000000116037824 */ /* 0x000fe200078e0a03 */
[----:B------:R-:W-:Y:S01]  /*1010*/  LOP3.LUT R0, R0, 0x1ffffffe, RZ, 0xc0, !PT ;  /* 0x1ffffffe00007812 */ /* 0x000fe200078ec0ff */
[----:B------:R-:W-:Y:S01]  /*1020*/  VIADD R5, R197, 0x18 ;  /* 0x00000018c5057836 */ /* 0x000fe20000000000 */
[----:B------:R-:W-:Y:S01]  /*1030*/  LOP3.LUT R190, R190, 0x1c0, RZ, 0xc0, !PT ;  /* 0x000001c0bebe7812 */ /* 0x000fe200078ec0ff */
[----:B------:R-:W-:Y:S01]  /*1040*/  IMAD.SHL.U32 R7, R7, 0x40, RZ ;  /* 0x0000004007077824 */ /* 0x000fe200078e00ff */
[----:B------:R1:W-:Y:S01]  /*1050*/  STL [R1+0x478], R3 ;  /* 0x0004780301007387 */ /* 0x0003e20000100800 */
[----:B0-----:R-:W-:Y:S01]  /*1060*/  IMAD.IADD R4, R12, 0x1, -R6 ;  /* 0x000000010c047824 */ /* 0x001fe200078e0a06 */
[----:B------:R-:W-:Y:S01]  /*1070*/  SHF.R.U32.HI R191, RZ, 0x3, R190 ;  /* 0x00000003ffbf7819 */ /* 0x000fe200000116be */
[----:B------:R-:W-:Y:S01]  /*1080*/  VIADD R6, R197, 0x10 ;  /* 0x00000010c5067836 */ /* 0x000fe20000000000 */
[----:B------:R-:W-:Y:S01]  /*1090*/  LOP3.LUT R192, R7, 0xfffffe00, RZ, 0xc0, !PT ;  /* 0xfffffe0007c07812 */ /* 0x000fe200078ec0ff */
[----:B------:R-:W-:Y:S01]  /*10a0*/  IMAD.SHL.U32 R181, R4, 0x8, RZ ;  /* 0x0000000804b57824 */ /* 0x000fe200078e00ff */
[----:B------:R0:W-:Y:S01]  /*10b0*/  STL [R1+0x490], R4 ;  /* 0x0004900401007387 */ /* 0x0001e20000100800 */
[C---:B------:R-:W-:Y:S01]  /*10c0*/  VIADD R235, R197.reuse, 0x30 ;  /* 0x00000030c5eb7836 */ /* 0x040fe20000000000 */
[----:B------:R-:W-:Y:S01]  /*10d0*/  SHF.R.S32.HI R157, RZ, 0x1f, R22 ;  /* 0x0000001fff9d7819 */ /* 0x000fe20000011416 */
[----:B------:R-:W-:Y:S01]  /*10e0*/  VIADD R237, R197, 0x20 ;  /* 0x00000020c5ed7836 */ /* 0x000fe20000000000 */
[----:B------:R2:W-:Y:S01]  /*10f0*/  STL [R1+0x464], R5 ;  /* 0x0004640501007387 */ /* 0x0005e20000100800 */
[----:B-1----:R-:W-:Y:S01]  /*1100*/  IMAD.IADD R3, R9, 0x1, -R0 ;  /* 0x0000000109037824 */ /* 0x002fe200078e0a00 */
[--C-:B------:R-:W-:Y:S01]  /*1110*/  LOP3.LUT R0, R190, 0x38, R152.reuse, 0xf8, !PT ;  /* 0x00000038be007812 */ /* 0x100fe200078ef898 */
[C---:B------:R-:W-:Y:S01]  /*1120*/  VIADD R236, R197.reuse, 0x28 ;  /* 0x00000028c5ec7836 */ /* 0x040fe20000000000 */
[----:B------:R1:W-:Y:S01]  /*1130*/  STL [R1+0x468], R6 ;  /* 0x0004680601007387 */ /* 0x0003e20000100800 */
[C---:B------:R-:W-:Y:S01]  /*1140*/  VIADD R226, R197.reuse, 0x48 ;  /* 0x00000048c5e27836 */ /* 0x040fe20000000000 */
[----:B0-----:R-:W-:Y:S01]  /*1150*/  SHF.R.S32.HI R4, RZ, 0x1f, R159 ;  /* 0x0000001fff047819 */ /* 0x001fe2000001149f */
[C---:B------:R-:W-:Y:S01]  /*1160*/  VIADD R234, R197.reuse, 0x38 ;  /* 0x00000038c5ea7836 */ /* 0x040fe20000000000 */
[----:B------:R-:W-:Y:S01]  /*1170*/  LOP3.LUT R7, R192, R0, R191, 0xf6, !PT ;  /* 0x00000000c0077212 */ /* 0x000fe200078ef6bf */
[C---:B------:R-:W-:Y:S01]  /*1180*/  VIADD R233, R197.reuse, 0x40 ;  /* 0x00000040c5e97836 */ /* 0x040fe20000000000 */
[----:B--2---:R-:W-:Y:S01]  /*1190*/  SHF.R.S32.HI R5, RZ, 0x1f, R5 ;  /* 0x0000001fff057819 */ /* 0x004fe20000011405 */
[----:B------:R0:W-:Y:S01]  /*11a0*/  STL [R1+0x488], R4 ;  /* 0x0004880401007387 */ /* 0x0001e20000100800 */
[----:B------:R-:W-:Y:S01]  /*11b0*/  VIADD R223, R197, 0x60 ;  /* 0x00000060c5df7836 */ /* 0x000fe20000000000 */
[----:B------:R-:W-:Y:S01]  /*11c0*/  SHF.R.S32.HI R153, RZ, 0x1f, R152 ;  /* 0x0000001fff997819 */ /* 0x000fe20000011498 */
[----:B------:R-:W-:Y:S01]  /*11d0*/  IMAD R0, R7, 0x2, R2 ;  /* 0x0000000207007824 */ /* 0x000fe200078e0202 */
[----:B-1----:R-:W-:Y:S01]  /*11e0*/  SHF.R.S32.HI R6, RZ, 0x1f, R6 ;  /* 0x0000001fff067819 */ /* 0x002fe20000011406 */
[----:B------:R1:W-:Y:S01]  /*11f0*/  STL [R1+0x504], R5 ;  /* 0x0005040501007387 */ /* 0x0003e20000100800 */
[C---:B------:R-:W-:Y:S01]  /*1200*/  VIADD R225, R197.reuse, 0x50 ;  /* 0x00000050c5e17836 */ /* 0x040fe20000000000 */
[----:B------:R-:W-:Y:S01]  /*1210*/  SHF.R.S32.HI R202, RZ, 0x1f, R181 ;  /* 0x0000001fffca7819 */ /* 0x000fe200000114b5 */
[----:B------:R-:W-:Y:S01]  /*1220*/  VIADD R224, R197, 0x58 ;  /* 0x00000058c5e07836 */ /* 0x000fe20000000000 */
[----:B------:R2:W-:Y:S01]  /*1230*/  STL [R1+0x508], R6 ;  /* 0x0005080601007387 */ /* 0x0005e20000100800 */
[----:B0-----:R-:W-:-:S02]  /*1240*/  IMAD.SHL.U32 R4, R8, 0x8, RZ ;  /* 0x0000000808047824 */ /* 0x001fc400078e00ff */
[C---:B------:R-:W-:Y:S01]  /*1250*/  VIADD R8, R197.reuse, 0x8 ;  /* 0x00000008c5087836 */ /* 0x040fe20000000000 */
[----:B------:R-:W-:Y:S01]  /*1260*/  STL [R1+0x510], R0 ;  /* 0x0005100001007387 */ /* 0x000fe20000100800 */
[C---:B------:R-:W-:Y:S01]  /*1270*/  VIADD R220, R197.reuse, 0x78 ;  /* 0x00000078c5dc7836 */ /* 0x040fe20000000000 */
[----:B-1----:R-:W-:Y:S01]  /*1280*/  SHF.R.S32.HI R5, RZ, 0x1f, R235 ;  /* 0x0000001fff057819 */ /* 0x002fe200000114eb */
[C---:B------:R-:W-:Y:S01]  /*1290*/  VIADD R222, R197.reuse, 0x68 ;  /* 0x00000068c5de7836 */ /* 0x040fe20000000000 */
[----:B------:R-:W-:Y:S01]  /*12a0*/  SHF.R.S32.HI R7, RZ, 0x1f, R8 ;  /* 0x0000001fff077819 */ /* 0x000fe20000011408 */
[C---:B------:R-:W-:Y:S01]  /*12b0*/  VIADD R221, R197.reuse, 0x70 ;  /* 0x00000070c5dd7836 */ /* 0x040fe20000000000 */
[----:B--2---:R-:W-:Y:S01]  /*12c0*/  SHF.R.S32.HI R6, RZ, 0x1f, R236 ;  /* 0x0000001fff067819 */ /* 0x004fe200000114ec */
[----:B------:R0:W-:Y:S01]  /*12d0*/  STL [R1+0x4f8], R5 ;  /* 0x0004f80501007387 */ /* 0x0001e20000100800 */
[C---:B------:R-:W-:Y:S02]  /*12e0*/  VIADD R217, R197.reuse, 0x90 ;  /* 0x00000090c5d97836 */ /* 0x040fe40000000000 */
[C---:B------:R-:W-:Y:S01]  /*12f0*/  VIADD R219, R197.reuse, 0x80 ;  /* 0x00000080c5db7836 */ /* 0x040fe20000000000 */
[----:B------:R1:W-:Y:S01]  /*1300*/  STL [R1+0x50c], R7 ;  /* 0x00050c0701007387 */ /* 0x0003e20000100800 */
[----:B------:R-:W-:-:S02]  /*1310*/  VIADD R218, R197, 0x88 ;  /* 0x00000088c5da7836 */ /* 0x000fc40000000000 */
[C---:B------:R-:W-:Y:S01]  /*1320*/  VIADD R214, R197.reuse, 0xa8 ;  /* 0x000000a8c5d67836 */ /* 0x040fe20000000000 */
[----:B------:R2:W-:Y:S01]  /*1330*/  STL [R1+0x4fc], R6 ;  /* 0x0004fc0601007387 */ /* 0x0005e20000100800 */
[C---:B------:R-:W-:Y:S01]  /*1340*/  VIADD R216, R197.reuse, 0x98 ;  /* 0x00000098c5d87836 */ /* 0x040fe20000000000 */
[----:B0-----:R-:W-:Y:S01]  /*1350*/  SHF.R.S32.HI R5, RZ, 0x1f, R226 ;  /* 0x0000001fff057819 */ /* 0x001fe200000114e2 */
[C---:B------:R-:W-:Y:S01]  /*1360*/  VIADD R215, R197.reuse, 0xa0 ;  /* 0x000000a0c5d77836 */ /* 0x040fe20000000000 */
[----:B------:R0:W-:Y:S01]  /*1370*/  STL [R1+0x520], R4 ;  /* 0x0005200401007387 */ /* 0x0001e20000100800 */
[C---:B------:R-:W-:Y:S01]  /*1380*/  VIADD R211, R197.reuse, 0xc0 ;  /* 0x000000c0c5d37836 */ /* 0x040fe20000000000 */
[----:B-1----:R-:W-:Y:S01]  /*1390*/  SHF.R.S32.HI R7, RZ, 0x1f, R237 ;  /* 0x0000001fff077819 */ /* 0x002fe200000114ed */
[C---:B------:R-:W-:Y:S01]  /*13a0*/  VIADD R213, R197.reuse, 0xb0 ;  /* 0x000000b0c5d57836 */ /* 0x040fe20000000000 */
[----:B------:R1:W-:Y:S01]  /*13b0*/  STL [R1+0x4ec], R5 ;  /* 0x0004ec0501007387 */ /* 0x0003e20000100800 */
[C---:B------:R-:W-:Y:S01]  /*13c0*/  VIADD R212, R197.reuse, 0xb8 ;  /* 0x000000b8c5d47836 */ /* 0x040fe20000000000 */
[----:B--2---:R-:W-:Y:S01]  /*13d0*/  SHF.R.S32.HI R6, RZ, 0x1f, R233 ;  /* 0x0000001fff067819 */ /* 0x004fe200000114e9 */
[C---:B------:R-:W-:Y:S01]  /*13e0*/  VIADD R208, R197.reuse, 0xd8 ;  /* 0x000000d8c5d07836 */ /* 0x040fe20000000000 */
[----:B------:R2:W-:Y:S01]  /*13f0*/  STL [R1+0x500], R7 ;  /* 0x0005000701007387 */ /* 0x0005e20000100800 */
[----:B------:R-:W-:-:S02]  /*1400*/  VIADD R210, R197, 0xc8 ;  /* 0x000000c8c5d27836 */ /* 0x000fc40000000000 */
[C---:B------:R-:W-:Y:S01]  /*1410*/  VIADD R209, R197.reuse, 0xd0 ;  /* 0x000000d0c5d17836 */ /* 0x040fe20000000000 */
[----:B------:R3:W-:Y:S01]  /*1420*/  STL [R1+0x4f0], R6 ;  /* 0x0004f00601007387 */ /* 0x0007e20000100800 */
[C---:B0-----:R-:W-:Y:S01]  /*1430*/  VIADD R4, R197.reuse, 0xf0 ;  /* 0x000000f0c5047836 */ /* 0x041fe20000000000 */
[----:B-1----:R-:W-:Y:S01]  /*1440*/  SHF.R.S32.HI R5, RZ, 0x1f, R223 ;  /* 0x0000001fff057819 */ /* 0x002fe200000114df */
[C---:B------:R-:W-:Y:S01]  /*1450*/  VIADD R0, R197.reuse, 0xf8 ;  /* 0x000000f8c5007836 */ /* 0x040fe20000000000 */
[----:B------:R-:W-:Y:S01]  /*1460*/  STL [R1+0x484], R9 ;  /* 0x0004840901007387 */ /* 0x000fe20000100800 */
[C---:B------:R-:W-:Y:S01]  /*1470*/  VIADD R207, R197.reuse, 0xe0 ;  /* 0x000000e0c5cf7836 */ /* 0x040fe20000000000 */
[----:B--2---:R-:W-:Y:S01]  /*1480*/  SHF.R.S32.HI R7, RZ, 0x1f, R234 ;  /* 0x0000001fff077819 */ /* 0x004fe200000114ea */
[----:B------:R-:W-:Y:S01]  /*1490*/  VIADD R206, R197, 0xe8 ;  /* 0x000000e8c5ce7836 */ /* 0x000fe20000000000 */
[----:B------:R0:W-:Y:S01]  /*14a0*/  STL [R1+0x4e0], R5 ;  /* 0x0004e00501007387 */ /* 0x0001e20000100800 */
[C---:B------:R-:W-:Y:S01]  /*14b0*/  VIADD R183, R181.reuse, 0x40 ;  /* 0x00000040b5b77836 */ /* 0x040fe20000000000 */
[----:B---3--:R-:W-:Y:S01]  /*14c0*/  SHF.R.S32.HI R6, RZ, 0x1f, R224 ;  /* 0x0000001fff067819 */ /* 0x008fe200000114e0 */
[C---:B------:R-:W-:Y:S01]  /*14d0*/  VIADD R182, R181.reuse, 0x80 ;  /* 0x00000080b5b67836 */ /* 0x040fe20000000000 */
[----:B------:R1:W-:Y:S01]  /*14e0*/  STL [R1+0x4f4], R7 ;  /* 0x0004f40701007387 */ /* 0x0003e20000100800 */
[----:B------:R-:W-:Y:S01]  /*14f0*/  VIADD R188, R181, 0xc0 ;  /* 0x000000c0b5bc7836 */ /* 0x000fe20000000000 */
[----:B------:R-:W-:-:S02]  /*1500*/  SHF.R.S32.HI R201, RZ, 0x1f, R183 ;  /* 0x0000001fffc97819 */ /* 0x000fc400000114b7 */
[----:B------:R2:W-:Y:S01]  /*1510*/  STL [R1+0x4e4], R6 ;  /* 0x0004e40601007387 */ /* 0x0005e20000100800 */
[----:B------:R-:W-:Y:S02]  /*1520*/  SHF.R.S32.HI R200, RZ, 0x1f, R182 ;  /* 0x0000001fffc87819 */ /* 0x000fe400000114b6 */
[----:B0-----:R-:W-:Y:S01]  /*1530*/  SHF.R.S32.HI R5, RZ, 0x1f, R220 ;  /* 0x0000001fff057819 */ /* 0x001fe200000114dc */
[----:B------:R-:W-:Y:S01]  /*1540*/  STL [R1+0x474], R4 ;  /* 0x0004740401007387 */ /* 0x000fe20000100800 */
[----:B------:R-:W-:Y:S02]  /*1550*/  SHF.R.S32.HI R199, RZ, 0x1f, R188 ;  /* 0x0000001fffc77819 */ /* 0x000fe400000114bc */
[----:B-1----:R-:W-:Y:S01]  /*1560*/  SHF.R.S32.HI R7, RZ, 0x1f, R225 ;  /* 0x0000001fff077819 */ /* 0x002fe200000114e1 */
[----:B------:R0:W-:Y:S01]  /*1570*/  STL [R1+0x4d4], R5 ;  /* 0x0004d40501007387 */ /* 0x0001e20000100800 */
[----:B--2---:R-:W-:-:S03]  /*1580*/  SHF.R.S32.HI R6, RZ, 0x1f, R221 ;  /* 0x0000001fff067819 */ /* 0x004fc600000114dd */
[----:B------:R1:W-:Y:S04]  /*1590*/  STL [R1+0x4e8], R7 ;  /* 0x0004e80701007387 */ /* 0x0003e80000100800 */
[----:B------:R2:W-:Y:S01]  /*15a0*/  STL [R1+0x4d8], R6 ;  /* 0x0004d80601007387 */ /* 0x0005e20000100800 */
[----:B0-----:R-:W-:-:S03]  /*15b0*/  SHF.R.S32.HI R5, RZ, 0x1f, R217 ;  /* 0x0000001fff057819 */ /* 0x001fc600000114d9 */
[----:B------:R-:W-:Y:S01]  /*15c0*/  STL [R1+0x470], R0 ;  /* 0x0004700001007387 */ /* 0x000fe20000100800 */
[----:B-1----:R-:W-:-:S03]  /*15d0*/  SHF.R.S32.HI R7, RZ, 0x1f, R222 ;  /* 0x0000001fff077819 */ /* 0x002fc600000114de */
        /* <DEDUP_REMOVED lines=11> */
[----:B0-----:R-:W-:Y:S02]  /*1690*/  SHF.R.S32.HI R5, RZ, 0x1f, R211 ;  /* 0x0000001fff057819 */ /* 0x001fe400000114d3 */
        /* <DEDUP_REMOVED lines=12> */
[----:B------:R-:W-:Y:S01]  /*1760*/  SHF.R.S32.HI R4, RZ, 0x1f, R0 ;  /* 0x0000001fff047819 */ /* 0x000fe20000011400 */
[----:B------:R-:W-:Y:S01]  /*1770*/  IMAD R0, R3, 0x8, R196 ;  /* 0x0000000803007824 */ /* 0x000fe200078e02c4 */
[----:B-1----:R-:W-:Y:S01]  /*1780*/  SHF.R.S32.HI R7, RZ, 0x1f, R210 ;  /* 0x0000001fff077819 */ /* 0x002fe200000114d2 */
[----:B------:R-:W-:Y:S01]  /*1790*/  STL [R1+0x498], R5 ;  /* 0x0004980501007387 */ /* 0x000fe20000100800 */
[----:B--2---:R-:W-:-:S03]  /*17a0*/  SHF.R.S32.HI R6, RZ, 0x1f, R206 ;  /* 0x0000001fff067819 */ /* 0x004fc600000114ce */
[----:B------:R0:W-:Y:S04]  /*17b0*/  STL [R1+0x4ac], R7 ;  /* 0x0004ac0701007387 */ /* 0x0001e80000100800 */
[----:B------:R1:W-:Y:S04]  /*17c0*/  STL [R1+0x49c], R6 ;  /* 0x00049c0601007387 */ /* 0x0003e80000100800 */
[----:B------:R1:W-:Y:S01]  /*17d0*/  STL [R1+0x51c], R0 ;  /* 0x00051c0001007387 */ /* 0x0003e20000100800 */
[----:B0-----:R-:W-:-:S03]  /*17e0*/  SHF.R.S32.HI R7, RZ, 0x1f, R207 ;  /* 0x0000001fff077819 */ /* 0x001fc600000114cf */
[----:B------:R1:W-:Y:S04]  /*17f0*/  STL [R1+0x494], R4 ;  /* 0x0004940401007387 */ /* 0x0003e80000100800 */
[----:B------:R1:W-:Y:S02]  /*1800*/  STL [R1+0x4a0], R7 ;  /* 0x0004a00701007387 */ /* 0x0003e40000100800 */
.L_x_3833:
[----:B------:R-:W-:Y:S05]  /*1810*/  YIELD ;  /* 0x0000000000007946 */ /* 0x000fea0003800000 */
[----:B------:R-:W-:Y:S01]  /*1820*/  ULDC.64 UR4, c[0x0][0xb20] ;  /* 0x0002c80000047ab9 */ /* 0x000fe20000000a00 */
[----:B012-4-:R-:W0:Y:S01]  /*1830*/  LDC.64 R4, c[0x0][0xb00] ;  /* 0x0002c000ff047b82 */ /* 0x017e220000000a00 */
        /* <DEDUP_REMOVED lines=9> */
[----:B---3--:R-:W1:Y:S01]  /*18d0*/  @P1 LDC.64 R6, c[0x0][0xb20] ;  /* 0x0002c800ff061b82 */ /* 0x008e620000000a00 */
[----:B------:R-:W-:Y:S01]  /*18e0*/  ISETP.NE.AND.EX P0, PT, RZ, UR5, PT, P0 ;  /* 0x00000005ff007c0c */ /* 0x000fe2000bf05300 */
[----:B0-----:R-:W-:-:S06]  /*18f0*/  IMAD.WIDE R4, R91, 0x4, R4 ;  /* 0x000000045b047825 */ /* 0x001fcc00078e0204 */
        /* <DEDUP_REMOVED lines=28> */
.L_x_3600:
        /* <DEDUP_REMOVED lines=14> */
.L_x_3601:
[----:B------:R-:W-:Y:S05]  /*1ba0*/  @!P0 BRA `(.L_x_3602) ;  /* 0x00000000000c8947 */ /* 0x000fea0003800000 */
[----:B------:R-:W2:Y:S04]  /*1bb0*/  LDG.E R0, desc[UR42][R4.64] ;  /* 0x0000002a04007981 */ /* 0x000ea8000c1e1900 */
[----:B------:R-:W2:Y:S02]  /*1bc0*/  LDG.E R19, desc[UR42][R4.64+0x4] ;  /* 0x0000042a04137981 */ /* 0x000ea4000c1e1900 */
[----:B--2---:R-:W-:-:S07]  /*1bd0*/  IMAD.IADD R19, R19, 0x1, -R0 ;  /* 0x0000000113137824 */ /* 0x004fce00078e0a00 */
.L_x_3602:
        /* <DEDUP_REMOVED lines=25> */
[----:B--2---:R-:W-:-:S03]  /*1d70*/  @P1 IMAD.HI.U32 R6, R3, R12, RZ ;  /* 0x0000000c03061227 */ /* 0x004fc600078e00ff */
[C---:B------:R-:W-:Y:S01]  /*1d80*/  IADD3 R231, R29.reuse, 0x1, -R28 ;  /* 0x000000011de77810 */ /* 0x040fe20007ffe81c */
[----:B------:R-:W-:Y:S01]  /*1d90*/  VIADD R0, R29, 0x5f ;  /* 0x0000005f1d007836 */ /* 0x000fe20000000000 */
[----:B----4-:R-:W-:-:S03]  /*1da0*/  @P1 SHF.R.U32.HI R3, RZ, R11, R6 ;  /* 0x0000000bff031219 */ /* 0x010fc60000011606 */
        /* <DEDUP_REMOVED lines=17> */
.L_x_3605:
[----:B------:R-:W-:-:S13]  /*1ec0*/  ISETP.NE.AND P0, PT, R5, 0x1, PT ;  /* 0x000000010500780c */ /* 0x000fda0003f05270 */
[----:B------:R-:W0:Y:S02]  /*1ed0*/  @P0 LDC.64 R6, c[0x0][0xae0] ;  /* 0x0002b800ff060b82 */ /* 0x000e240000000a00 */
[----:B0-----:R-:W-:-:S05]  /*1ee0*/  @P0 IMAD.HI.U32 R6, R0, R6, RZ ;  /* 0x0000000600060227 */ /* 0x001fca00078e00ff */
[----:B------:R-:W-:-:S07]  /*1ef0*/  @P0 SHF.R.U32.HI R0, RZ, R7, R6 ;  /* 0x00000007ff000219 */ /* 0x000fce0000011606 */
.L_x_3606:
[----:B------:R-:W-:Y:S05]  /*1f00*/  BSYNC B0 ;  /* 0x0000000000007941 */ /* 0x000fea0003800000 */
.L_x_3604:
[----:B------:R-:W-:-:S05]  /*1f10*/  IMAD R3, R0, R5, R5 ;  /* 0x0000000500037224 */ /* 0x000fca00078e0205 */
[----:B------:R-:W-:-:S07]  /*1f20*/  VIMNMX R4, R4, R3, PT ;  /* 0x0000000304047248 */ /* 0x000fce0003fe0100 */
.L_x_3603:
[----:B------:R-:W0:Y:S01]  /*1f30*/  @P1 LDC R3, c[0x0][0x44c] ;  /* 0x00011300ff031b82 */ /* 0x000e220000000800 */
[----:B------:R-:W-:Y:S01]  /*1f40*/  VIADD R4, R4, 0x5f ;  /* 0x0000005f04047836 */ /* 0x000fe20000000000 */
[----:B------:R-:W-:Y:S01]  /*1f50*/  ULDC UR4, c[0x0][0xad4] ;  /* 0x0002b50000047ab9 */ /* 0x000fe20000000800 */
[----:B------:R-:W-:Y:S02]  /*1f60*/  IMAD.MOV.U32 R0, RZ, RZ, R194 ;  /* 0x000000ffff007224 */ /* 0x000fe400078e00c2 */
[----:B------:R-:W-:-:S03]  /*1f70*/  IMAD.HI R4, R4, 0x2aaaaaab, RZ ;  /* 0x2aaaaaab04047827 */ /* 0x000fc600078e02ff */
[----:B------:R-:W1:Y:S01]  /*1f80*/  @P1 LDC R7, c[0x0][0x450] ;  /* 0x00011400ff071b82 */ /* 0x000e620000000800 */
[----:B------:R-:W-:Y:S02]  /*1f90*/  IMAD.IADD R205, R29, 0x1, -R28 ;  /* 0x000000011dcd7824 */ /* 0x000fe400078e0a1c */
[----:B0-----:R-:W-:Y:S01]  /*1fa0*/  @P1 IMAD.HI.U32 R6, R194, R3, RZ ;  /* 0x00000003c2061227 */ /* 0x001fe200078e00ff */
[----:B------:R-:W-:-:S04]  /*1fb0*/  SHF.R.U32.HI R3, RZ, 0x1f, R4 ;  /* 0x0000001fff037819 */ /* 0x000fc80000011604 */
[----:B------:R-:W-:Y:S02]  /*1fc0*/  LEA.HI.SX32 R4, R4, R3, 0x1c ;  /* 0x0000000304047211 */ /* 0x000fe400078fe2ff */
[----:B-1----:R-:W-:Y:S02]  /*1fd0*/  @P1 SHF.R.U32.HI R0, RZ, R7, R6 ;  /* 0x00000007ff001219 */ /* 0x002fe40000011606 */
[----:B------:R-:W-:-:S03]  /*1fe0*/  VIMNMX R8, R45, R4, PT ;  /* 0x000000042d087248 */ /* 0x000fc60003fe0100 */
[----:B------:R-:W-:-:S04]  /*1ff0*/  IMAD.IADD R0, R205, 0x1, R0 ;  /* 0x00000001cd007824 */ /* 0x000fc800078e0200 */
        /* <DEDUP_REMOVED lines=12> */
.L_x_3609:
[----:B------:R-:W-:-:S13]  /*20c0*/  ISETP.NE.AND P0, PT, R5, 0x1, PT ;  /* 0x000000010500780c */ /* 0x000fda0003f05270 */
[----:B------:R-:W0:Y:S02]  /*20d0*/  @P0 LDC.64 R6, c[0x0][0xae0] ;  /* 0x0002b800ff060b82 */ /* 0x000e240000000a00 */
[----:B0-----:R-:W-:-:S05]  /*20e0*/  @P0 IMAD.HI.U32 R6, R0, R6, RZ ;  /* 0x0000000600060227 */ /* 0x001fca00078e00ff */
[----:B------:R-:W-:-:S07]  /*20f0*/  @P0 SHF.R.U32.HI R0, RZ, R7, R6 ;  /* 0x00000007ff000219 */ /* 0x000fce0000011606 */
.L_x_3610:
[----:B------:R-:W-:Y:S05]  /*2100*/  BSYNC B0 ;  /* 0x0000000000007941 */ /* 0x000fea0003800000 */
.L_x_3608:
[----:B------:R-:W-:-:S05]  /*2110*/  IMAD R0, R0, R5, RZ ;  /* 0x0000000500007224 */ /* 0x000fca00078e02ff */
[----:B------:R-:W-:-:S07]  /*2120*/  VIMNMX R3, R3, R0, !PT ;  /* 0x0000000003037248 */ /* 0x000fce0007fe0100 */
.L_x_3607:
        /* <DEDUP_REMOVED lines=41> */
.L_x_3612:
[----:B------:R-:W-:Y:S05]  /*23c0*/  BSYNC B0 ;  /* 0x0000000000007941 */ /* 0x000fea0003800000 */
.L_x_3611:
        /* <DEDUP_REMOVED lines=37> */
.L_x_3615:
[----:B------:R-:W-:Y:S05]  /*2620*/  BSYNC B6 ;  /* 0x0000000000067941 */ /* 0x000fea0003800000 */
.L_x_3614:
        /* <DEDUP_REMOVED lines=20> */
.L_x_3617:
[----:B------:R-:W-:Y:S05]  /*2770*/  BSYNC B6 ;  /* 0x0000000000067941 */ /* 0x000fea0003800000 */
.L_x_3616:
[----:B------:R-:W-:Y:S01]  /*2780*/  ULDC.64 UR4, c[0x0][0xaf0] ;  /* 0x0002bc0000047ab9 */ /* 0x000fe20000000a00 */
[----:B------:R-:W2:Y:S01]  /*2790*/  LDL R12, [R1+0x478] ;  /* 0x00047800010c7983 */ /* 0x000ea20000100800 */
[----:B------:R-:W-:Y:S01]  /*27a0*/  ISETP.NE.U32.AND P0, PT, RZ, UR4, PT ;  /* 0x00000004ff007c0c */ /* 0x000fe2000bf05070 */
[----:B------:R-:W-:Y:S01]  /*27b0*/  IMAD.IADD R43, R18, 0x1, R19 ;  /* 0x00000001122b7824 */ /* 0x000fe200078e0213 */
[----:B------:R-:W-:Y:S01]  /*27c0*/  ULDC.64 UR8, c[0x0][0x408] ;  /* 0x0001020000087ab9 */ /* 0x000fe20000000a00 */
[----:B------:R-:W-:Y:S01]  /*27d0*/  SHF.R.S32.HI R155, RZ, 0x1f, R154 ;  /* 0x0000001fff9b7819 */ /* 0x000fe2000001149a */
[----:B------:R-:W-:Y:S01]  /*27e0*/  ULDC.64 UR10, c[0x0][0xb00] ;  /* 0x0002c000000a7ab9 */ /* 0x000fe20000000a00 */
[----:B------:R-:W-:Y:S01]  /*27f0*/  ISETP.NE.AND.EX P0, PT, RZ, UR5, PT, P0 ;  /* 0x00000005ff007c0c */ /* 0x000fe2000bf05300 */
[----:B------:R-:W0:Y:S01]  /*2800*/  S2R R24, SR_TID.X ;  /* 0x0000000000187919 */ /* 0x000e220000002100 */
[----:B------:R-:W-:Y:S01]  /*2810*/  SHF.R.S32.HI R10, RZ, 0x1f, R43 ;  /* 0x0000001fff0a7819 */ /* 0x000fe2000001142b */
[----:B------:R-:W-:Y:S01]  /*2820*/  ULDC.64 UR4, c[0x0][0x300] ;  /* 0x0000c00000047ab9 */ /* 0x000fe20000000a00 */
[----:B------:R-:W-:-:S09]  /*2830*/  ULDC.64 UR6, c[0x0][0x3f8] ;  /* 0x0000fe0000067ab9 */ /* 0x000fd20000000a00 */
[----:B------:R-:W1:Y:S02]  /*2840*/  @P0 LDC.64 R4, c[0x0][0xaf0] ;  /* 0x0002bc00ff040b82 */ /* 0x000e640000000a00 */
[----:B-1----:R-:W-:-:S05]  /*2850*/  @P0 IMAD.WIDE R4, R91, 0x4, R4 ;  /* 0x000000045b040825 */ /* 0x002fca00078e0204 */
[----:B------:R1:W3:Y:S01]  /*2860*/  @P0 LDG.E R91, desc[UR42][R4.64] ;  /* 0x0000002a045b0981 */ /* 0x0002e2000c1e1900 */
[----:B------:R-:W-:Y:S01]  /*2870*/  IMAD R0, R10, UR4, RZ ;  /* 0x000000040a007c24 */ /* 0x000fe2000f8e02ff */
[----:B------:R-:W-:Y:S01]  /*2880*/  ISETP.NE.U32.AND P0, PT, RZ, UR10, PT ;  /* 0x0000000aff007c0c */ /* 0x000fe2000bf05070 */
[C---:B------:R-:W-:Y:S01]  /*2890*/  IMAD.WIDE.U32 R30, R43.reuse, UR4, RZ ;  /* 0x000000042b1e7c25 */ /* 0x040fe2000f8e00ff */
[----:B0-----:R-:W-:Y:S02]  /*28a0*/  SHF.R.U32.HI R24, RZ, 0x7, R24 ;  /* 0x00000007ff187819 */ /* 0x001fe40000011618 */
[----:B------:R-:W-:Y:S01]  /*28b0*/  ISETP.NE.AND.EX P0, PT, RZ, UR11, PT, P0 ;  /* 0x0000000bff007c0c */ /* 0x000fe2000bf05300 */
[----:B------:R-:W-:Y:S01]  /*28c0*/  IMAD R3, R43, UR5, R0 ;  /* 0x000000052b037c24 */ /* 0x000fe2000f8e0200 */
[----:B------:R-:W-:Y:S01]  /*28d0*/  ULDC.64 UR4, c[0x0][0x308] ;  /* 0x0000c20000047ab9 */ /* 0x000fe20000000a00 */
[----:B------:R-:W-:Y:S01]  /*28e0*/  IMAD.WIDE.U32 R20, R22, UR8, R154 ;  /* 0x0000000816147c25 */ /* 0x000fe2000f8e009a */
[----:B------:R-:W-:-:S02]  /*28f0*/  ISETP.NE.AND P6, PT, R24, 0x1, PT ;  /* 0x000000011800780c */ /* 0x000fc40003fc5270 */
[----:B-----5:R-:W-:Y:S01]  /*2900*/  SHF.R.S32.HI R0, RZ, 0x1f, R44 ;  /* 0x0000001fff007819 */ /* 0x020fe2000001142c */
[----:B------:R-:W-:Y:S02]  /*2910*/  IMAD.IADD R31, R31, 0x1, R3 ;  /* 0x000000011f1f7824 */ /* 0x000fe400078e0203 */
[C---:B------:R-:W-:Y:S02]  /*2920*/  IMAD R3, R157.reuse, UR8, RZ ;  /* 0x000000089d037c24 */ /* 0x040fe4000f8e02ff */
[----:B------:R-:W-:Y:S02]  /*2930*/  IMAD R7, R157, UR6, RZ ;  /* 0x000000069d077c24 */ /* 0x000fe4000f8e02ff */
[----:B------:R-:W-:Y:S02]  /*2940*/  IMAD R3, R22, UR9, R3 ;  /* 0x0000000916037c24 */ /* 0x000fe4000f8e0203 */
[----:B------:R-:W-:-:S04]  /*2950*/  IMAD.WIDE.U32 R30, R193, UR4, R30 ;  /* 0x00000004c11e7c25 */ /* 0x000fc8000f8e001e */
[----:B------:R-:W-:Y:S02]  /*2960*/  IMAD.IADD R21, R21, 0x1, R3 ;  /* 0x0000000115157824 */ /* 0x000fe400078e0203 */
[C---:B------:R-:W-:Y:S02]  /*2970*/  IMAD R7, R22.reuse, UR7, R7 ;  /* 0x0000000716077c24 */ /* 0x040fe4000f8e0207 */
[----:B------:R-:W-:-:S04]  /*2980*/  IMAD.WIDE.U32 R18, R22, UR6, R154 ;  /* 0x0000000616127c25 */ /* 0x000fc8000f8e009a */
[----:B------:R-:W-:Y:S01]  /*2990*/  IMAD R31, R193, UR5, R31 ;  /* 0x00000005c11f7c24 */ /* 0x000fe2000f8e021f */
[----:B------:R-:W-:Y:S01]  /*29a0*/  ULDC.64 UR4, c[0x0][0x310] ;  /* 0x0000c40000047ab9 */ /* 0x000fe20000000a00 */
[----:B------:R-:W-:Y:S02]  /*29b0*/  IMAD.IADD R19, R19, 0x1, R7 ;  /* 0x0000000113137824 */ /* 0x000fe400078e0207 */
[C---:B-1----:R-:W-:Y:S02]  /*29c0*/  IMAD R5, R0.reuse, UR6, RZ ;  /* 0x0000000600057c24 */ /* 0x042fe4000f8e02ff */
[----:B------:R-:W-:Y:S02]  /*29d0*/  IMAD R7, R0, UR8, RZ ;  /* 0x0000000800077c24 */ /* 0x000fe4000f8e02ff */
[C---:B------:R-:W-:Y:S02]  /*29e0*/  IMAD R13, R44.reuse, UR7, R5 ;  /* 0x000000072c0d7c24 */ /* 0x040fe4000f8e0205 */
[----:B------:R-:W-:-:S04]  /*29f0*/  IMAD.WIDE.U32 R18, R44, UR6, R18 ;  /* 0x000000062c127c25 */ /* 0x000fc8000f8e0012 */
[C---:B------:R-:W-:Y:S02]  /*2a00*/  IMAD R61, R44.reuse, UR9, R7 ;  /* 0x000000092c3d7c24 */ /* 0x040fe4000f8e0207 */
[----:B------:R-:W-:Y:S01]  /*2a10*/  IMAD.WIDE.U32 R20, R44, UR8, R20 ;  /* 0x000000082c147c25 */ /* 0x000fe2000f8e0014 */
[----:B------:R-:W0:Y:S03]  /*2a20*/  LDC R7, c[0x0][0x3f4] ;  /* 0x0000fd00ff077b82 */ /* 0x000e260000000800 */
[C---:B------:R-:W-:Y:S02]  /*2a30*/  VIADD R4, R152.reuse, 0xc0 ;  /* 0x000000c098047836 */ /* 0x040fe40000000000 */
[C---:B------:R-:W-:Y:S02]  /*2a40*/  VIADD R51, R152.reuse, 0x40 ;  /* 0x0000004098337836 */ /* 0x040fe40000000000 */
[----:B------:R-:W-:-:S02]  /*2a50*/  VIADD R52, R152, 0x60 ;  /* 0x0000006098347836 */ /* 0x000fc40000000000 */
[C---:B------:R-:W-:Y:S02]  /*2a60*/  VIADD R53, R152.reuse, 0x80 ;  /* 0x0000008098357836 */ /* 0x040fe40000000000 */
[C---:B------:R-:W-:Y:S02]  /*2a70*/  VIADD R54, R152.reuse, 0xa0 ;  /* 0x000000a098367836 */ /* 0x040fe40000000000 */
[----:B------:R-:W-:Y:S02]  /*2a80*/  VIADD R9, R152, 0xe0 ;  /* 0x000000e098097836 */ /* 0x000fe40000000000 */
[----:B------:R-:W-:Y:S02]  /*2a90*/  IMAD.MOV.U32 R57, RZ, RZ, 0x20 ;  /* 0x00000020ff397424 */ /* 0x000fe400078e00ff */
[----:B------:R-:W-:Y:S02]  /*2aa0*/  IMAD.IADD R60, R19, 0x1, R13 ;  /* 0x00000001133c7824 */ /* 0x000fe400078e020d */
[----:B------:R-:W-:Y:S01]  /*2ab0*/  IMAD.IADD R61, R21, 0x1, R61 ;  /* 0x00000001153d7824 */ /* 0x000fe200078e023d */
[----:B---3--:R-:W-:-:S02]  /*2ac0*/  SHF.R.S32.HI R3, RZ, 0x1f, R91 ;  /* 0x0000001fff037819 */ /* 0x008fc4000001145b */
[----:B------:R-:W-:Y:S02]  /*2ad0*/  SEL R91, R91, RZ, !P0 ;  /* 0x000000ff5b5b7207 */ /* 0x000fe40004000000 */
[----:B------:R-:W-:-:S05]  /*2ae0*/  SEL R8, R3, RZ, !P0 ;  /* 0x000000ff03087207 */ /* 0x000fca0004000000 */
[----:B------:R-:W-:Y:S02]  /*2af0*/  IMAD R3, R8, UR4, RZ ;  /* 0x0000000408037c24 */ /* 0x000fe4000f8e02ff */
[----:B------:R-:W-:-:S04]  /*2b00*/  IMAD.WIDE.U32 R30, R91, UR4, R30 ;  /* 0x000000045b1e7c25 */ /* 0x000fc8000f8e001e */
[----:B------:R-:W-:Y:S02]  /*2b10*/  IMAD R11, R91, UR5, R3 ;  /* 0x000000055b0b7c24 */ /* 0x000fe4000f8e0203 */
[----:B------:R-:W-:Y:S01]  /*2b20*/  VIADD R3, R152, 0x20 ;  /* 0x0000002098037836 */ /* 0x000fe20000000000 */
[----:B------:R-:W-:Y:S05]  /*2b30*/  @!P6 WARPSYNC.ALL ;  /* 0x000000000000e948 */ /* 0x000fea0003800000 */
[----:B------:R-:W-:Y:S01]  /*2b40*/  ULDC UR4, c[0x0][0x320] ;  /* 0x0000c80000047ab9 */ /* 0x000fe20000000800 */
[----:B--2---:R-:W-:Y:S01]  /*2b50*/  IMAD.SHL.U32 R55, R12, 0x40, RZ ;  /* 0x000000400c377824 */ /* 0x004fe200078e00ff */
[----:B------:R-:W-:Y:S01]  /*2b60*/  @!P6 BAR.SYNC.DEFER_BLOCKING 0x9, 0x100 ;  /* 0x024400000000eb1d */ /* 0x000fe20000010000 */
[----:B------:R-:W-:-:S02]  /*2b70*/  ISETP.GE.AND P0, PT, R3, UR4, PT ;  /* 0x0000000403007c0c */ /* 0x000fc4000bf06270 */
[----:B------:R-:W-:Y:S02]  /*2b80*/  ISETP.GE.AND P1, PT, R152, UR4, PT ;  /* 0x0000000498007c0c */ /* 0x000fe4000bf26270 */
[----:B------:R-:W-:Y:S01]  /*2b90*/  SEL R5, RZ, 0xffffffff, P0 ;  /* 0xffffffffff057807 */ /* 0x000fe20000000000 */
[----:B------:R-:W-:Y:S01]  /*2ba0*/  ULDC.64 UR6, c[0x0][0x330] ;  /* 0x0000cc0000067ab9 */ /* 0x000fe20000000a00 */
[----:B------:R-:W-:Y:S02]  /*2bb0*/  ISETP.GE.AND P0, PT, R4, UR4, PT ;  /* 0x0000000404007c0c */ /* 0x000fe4000bf06270 */
[----:B------:R-:W-:Y:S01]  /*2bc0*/  SEL R4, RZ, 0x1, P1 ;  /* 0x00000001ff047807 */ /* 0x000fe20000800000 */
[----:B------:R-:W-:Y:S01]  /*2bd0*/  IMAD.SHL.U32 R5, R5, 0x2, RZ ;  /* 0x0000000205057824 */ /* 0x000fe200078e00ff */
[----:B------:R-:W-:Y:S02]  /*2be0*/  ISETP.GE.AND P1, PT, R51, UR4, PT ;  /* 0x0000000433007c0c */ /* 0x000fe4000bf26270 */
[----:B------:R-:W-:-:S02]  /*2bf0*/  ISETP.GE.AND P2, PT, R52, UR4, PT ;  /* 0x0000000434007c0c */ /* 0x000fc4000bf46270 */
[----:B------:R-:W-:Y:S02]  /*2c00*/  LOP3.LUT R4, R5, 0x2, R4, 0xe2, !PT ;  /* 0x0000000205047812 */ /* 0x000fe400078ee204 */
[----:B------:R-:W-:Y:S02]  /*2c10*/  SEL R5, RZ, 0x4, P1 ;  /* 0x00000004ff057807 */ /* 0x000fe40000800000 */
[----:B------:R-:W-:Y:S02]  /*2c20*/  SEL R6, RZ, 0x8, P2 ;  /* 0x00000008ff067807 */ /* 0x000fe40001000000 */
[----:B------:R-:W-:Y:S02]  /*2c30*/  ISETP.GE.AND P1, PT, R53, UR4, PT ;  /* 0x0000000435007c0c */ /* 0x000fe4000bf26270 */
[----:B------:R-:W-:Y:S02]  /*2c40*/  ISETP.GE.AND P2, PT, R54, UR4, PT ;  /* 0x0000000436007c0c */ /* 0x000fe4000bf46270 */
[----:B------:R-:W-:-:S02]  /*2c50*/  LOP3.LUT R4, R6, R4, R5, 0xfe, !PT ;  /* 0x0000000406047212 */ /* 0x000fc400078efe05 */
[----:B------:R-:W-:Y:S02]  /*2c60*/  SEL R5, RZ, 0x10, P1 ;  /* 0x00000010ff057807 */ /* 0x000fe40000800000 */
[----:B------:R-:W-:-:S04]  /*2c70*/  SEL R6, RZ, 0x20, P2 ;  /* 0x00000020ff067807 */ /* 0x000fc80001000000 */
[----:B------:R-:W-:Y:S02]  /*2c80*/  LOP3.LUT R5, R6, R4, R5, 0xfe, !PT ;  /* 0x0000000406057212 */ /* 0x000fe400078efe05 */
[----:B------:R-:W-:Y:S02]  /*2c90*/  SEL R4, RZ, 0x40, P0 ;  /* 0x00000040ff047807 */ /* 0x000fe40000000000 */
[----:B0-----:R-:W-:-:S04]  /*2ca0*/  ISETP.GE.AND P0, PT, R152, R7, PT ;  /* 0x000000079800720c */ /* 0x001fc80003f06270 */
[----:B------:R-:W-:-:S05]  /*2cb0*/  SEL R7, R7, RZ, P0 ;  /* 0x000000ff07077207 */ /* 0x000fca0000000000 */
[----:B------:R-:W-:Y:S01]  /*2cc0*/  IMAD.IADD R7, R152, 0x1, R7 ;  /* 0x0000000198077824 */ /* 0x000fe200078e0207 */
[----:B------:R-:W-:Y:S02]  /*2cd0*/  LOP3.LUT R5, R5, R4, RZ, 0xfc, !PT ;  /* 0x0000000405057212 */ /* 0x000fe400078efcff */
[----:B------:R-:W-:Y:S02]  /*2ce0*/  LOP3.LUT R55, R55, 0x1c0, RZ, 0xc0, !PT ;  /* 0x000001c037377812 */ /* 0x000fe400078ec0ff */
[----:B------:R-:W-:Y:S02]  /*2cf0*/  SHF.R.S32.HI R4, RZ, 0x1f, R7 ;  /* 0x0000001fff047819 */ /* 0x000fe40000011407 */
[----:B------:R-:W-:Y:S01]  /*2d00*/  ISETP.GE.AND P3, PT, R9, UR4, PT ;  /* 0x0000000409007c0c */ /* 0x000fe2000bf66270 */
[----:B------:R-:W-:Y:S01]  /*2d10*/  IMAD.WIDE.U32 R40, R193, UR6, R152 ;  /* 0x00000006c1287c25 */ /* 0x000fe2000f8e0098 */
[----:B------:R-:W-:Y:S01]  /*2d20*/  LOP3.LUT R9, R55, 0x18, R152, 0xf8, !PT ;  /* 0x0000001837097812 */ /* 0x000fe200078ef898 */
[----:B------:R-:W-:Y:S01]  /*2d30*/  ULDC.64 UR4, c[0x0][0x338] ;  /* 0x0000ce0000047ab9 */ /* 0x000fe20000000a00 */
[----:B------:R-:W-:-:S02]  /*2d40*/  SHF.R.U32.HI R56, RZ, 0x3, R55 ;  /* 0x00000003ff387819 */ /* 0x000fc40000011637 */
[----:B------:R-:W-:Y:S01]  /*2d50*/  LEA.HI R7, R4, R7, RZ, 0x3 ;  /* 0x0000000704077211 */ /* 0x000fe200078f18ff */
[----:B------:R-:W-:Y:S01]  /*2d60*/  IMAD R41, R193, UR7, R41 ;  /* 0x00000007c1297c24 */ /* 0x000fe2000f8e0229 */
[----:B------:R-:W-:Y:S01]  /*2d70*/  LOP3.LUT P1, RZ, R12, 0x4, RZ, 0xc0, !PT ;  /* 0x000000040cff7812 */ /* 0x000fe2000782c0ff */
[----:B------:R-:W-:Y:S01]  /*2d80*/  IMAD R6, R8, UR4, RZ ;  /* 0x0000000408067c24 */ /* 0x000fe2000f8e02ff */
[----:B------:R-:W-:Y:S02]  /*2d90*/  LOP3.LUT R9, R9, R56, RZ, 0x3c, !PT ;  /* 0x0000003809097212 */ /* 0x000fe400078e3cff */
[----:B------:R-:W-:Y:S02]  /*2da0*/  LOP3.LUT R4, R190, 0x38, R7, 0xf8, !PT ;  /* 0x00000038be047812 */ /* 0x000fe400078ef807 */
[----:B------:R-:W-:Y:S01]  /*2db0*/  IADD3 R42, P2, R22, R43, RZ ;  /* 0x0000002b162a7210 */ /* 0x000fe20007f5e0ff */
[----:B------:R-:W-:Y:S01]  /*2dc0*/  IMAD R65, R91, UR5, R6 ;  /* 0x000000055b417c24 */ /* 0x000fe2000f8e0206 */
[----:B------:R-:W-:Y:S01]  /*2dd0*/  SEL R57, R57, 0xffffffe0, !P1 ;  /* 0xffffffe039397807 */ /* 0x000fe20004800000 */
[----:B------:R-:W-:Y:S01]  /*2de0*/  IMAD.WIDE.U32 R40, R91, UR4, R40 ;  /* 0x000000045b287c25 */ /* 0x000fe2000f8e0028 */
[----:B------:R-:W-:Y:S01]  /*2df0*/  LOP3.LUT R63, R4, R191, RZ, 0x3c, !PT ;  /* 0x000000bf043f7212 */ /* 0x000fe200078e3cff */
[----:B------:R-:W-:Y:S01]  /*2e00*/  ULDC UR4, c[0x0][0x2f4] ;  /* 0x0000bd0000047ab9 */ /* 0x000fe20000000800 */
[----:B------:R-:W-:Y:S01]  /*2e10*/  SEL R66, RZ, 0xffffff80, P3 ;  /* 0xffffff80ff427807 */ /* 0x000fe20001800000 */
[----:B------:R-:W-:Y:S01]  /*2e20*/  IMAD R58, R180, 0x200, R9 ;  /* 0x00000200b43a7824 */ /* 0x000fe200078e0209 */
[----:B------:R-:W-:Y:S01]  /*2e30*/  SHF.R.S32.HI R62, RZ, 0x3, R7 ;  /* 0x00000003ff3e7819 */ /* 0x000fe20000011407 */
[----:B------:R-:W-:Y:S01]  /*2e40*/  IMAD.X R43, R157, 0x1, R10, P2 ;  /* 0x000000019d2b7824 */ /* 0x000fe200010e060a */
[----:B------:R-:W-:Y:S01]  /*2e50*/  ISETP.GE.AND P1, PT, R152, UR4, PT ;  /* 0x0000000498007c0c */ /* 0x000fe2000bf26270 */
[----:B------:R-:W-:Y:S01]  /*2e60*/  IMAD.IADD R59, R57, 0x1, R58 ;  /* 0x00000001393b7824 */ /* 0x000fe200078e023a */
[----:B------:R-:W-:Y:S01]  /*2e70*/  ISETP.GE.AND P2, PT, R3, UR4, PT ;  /* 0x0000000403007c0c */ /* 0x000fe2000bf46270 */
[----:B------:R-:W-:Y:S01]  /*2e80*/  IMAD.IADD R63, R192, 0x1, R63 ;  /* 0x00000001c03f7824 */ /* 0x000fe200078e023f */
[----:B------:R-:W-:Y:S01]  /*2e90*/  LOP3.LUT R66, R5, 0x80, R66, 0xc8, !PT ;  /* 0x0000008005427812 */ /* 0x000fe200078ec842 */
[----:B------:R-:W-:Y:S01]  /*2ea0*/  IMAD.IADD R64, R31, 0x1, R11 ;  /* 0x000000011f407824 */ /* 0x000fe200078e020b */
[----:B------:R-:W-:Y:S01]  /*2eb0*/  LOP3.LUT R67, R5, 0x40, RZ, 0xc0, !PT ;  /* 0x0000004005437812 */ /* 0x000fe200078ec0ff */
[----:B------:R-:W-:-:S08]  /*2ec0*/  IMAD.IADD R65, R41, 0x1, R65 ;  /* 0x0000000129417824 */ /* 0x000fd000078e0241 */
.L_x_3669:
[----:B------:R-:W0:Y:S01]  /*2ed0*/  LDC.64 R76, c[0x0][0x300] ;  /* 0x0000c000ff4c7b82 */ /* 0x000e220000000a00 */
[----:B------:R-:W-:Y:S01]  /*2ee0*/  VIADD R49, R49, 0xffffffff ;  /* 0xffffffff31317836 */ /* 0x000fe20000000000 */
[----:B------:R-:W-:Y:S05]  /*2ef0*/  YIELD ;  /* 0x0000000000007946 */ /* 0x000fea0003800000 */
[----:B------:R-:W-:Y:S01]  /*2f00*/  SHF.R.S32.HI R9, RZ, 0x1f, R49 ;  /* 0x0000001fff097819 */ /* 0x000fe20000011431 */
[----:B------:R-:W1:Y:S01]  /*2f10*/  LDC.64 R70, c[0x0][0x2e8] ;  /* 0x0000ba00ff467b82 */ /* 0x000e620000000a00 */
[----:B------:R-:W-:Y:S01]  /*2f20*/  IMAD.MOV.U32 R78, RZ, RZ, R152 ;  /* 0x000000ffff4e7224 */ /* 0x000fe200078e0098 */
[----:B------:R-:W-:Y:S01]  /*2f30*/  BSSY B0, `(.L_x_3618) ;  /* 0x00002fe000007945 */ /* 0x000fe20003800000 */
[----:B------:R-:W-:-:S02]  /*2f40*/  IMAD.MOV.U32 R79, RZ, RZ, R153 ;  /* 0x000000ffff4f7224 */ /* 0x000fc400078e0099 */
[----:B------:R-:W-:-:S03]  /*2f50*/  IMAD R83, R23, 0x1800, R59 ;  /* 0x0000180017537824 */ /* 0x000fc600078e023b */
[----:B------:R-:W2:Y:S01]  /*2f60*/  LDC R73, c[0x0][0x3f4] ;  /* 0x0000fd00ff497b82 */ /* 0x000ea20000000800 */
[----:B------:R-:W-:Y:S02]  /*2f70*/  IMAD R83, R83, 0x2, R48 ;  /* 0x0000000253537824 */ /* 0x000fe400078e0230 */
[-C--:B0-----:R-:W-:Y:S02]  /*2f80*/  IMAD R4, R9, R76.reuse, RZ ;  /* 0x0000004c09047224 */ /* 0x081fe400078e02ff */
[----:B------:R-:W-:-:S04]  /*2f90*/  IMAD.WIDE.U32 R74, R49, R76, RZ ;  /* 0x0000004c314a7225 */ /* 0x000fc800078e00ff */
[----:B------:R-:W-:Y:S02]  /*2fa0*/  IMAD R5, R49, R77, R4 ;  /* 0x0000004d31057224 */ /* 0x000fe400078e0204 */
[-C--:B------:R-:W-:Y:S02]  /*2fb0*/  IMAD R82, R157, R76.reuse, RZ ;  /* 0x0000004c9d527224 */ /* 0x080fe400078e02ff */
[----:B------:R-:W-:Y:S02]  /*2fc0*/  IMAD.IADD R6, R75, 0x1, R5 ;  /* 0x000000014b067824 */ /* 0x000fe400078e0205 */
[----:B------:R-:W-:-:S04]  /*2fd0*/  IMAD.WIDE.U32 R4, R22, R76, R78 ;  /* 0x0000004c16047225 */ /* 0x000fc800078e004e */
[----:B------:R-:W-:Y:S01]  /*2fe0*/  IMAD.WIDE.U32 R74, R74, 0x60, RZ ;  /* 0x000000604a4a7825 */ /* 0x000fe200078e00ff */
[----:B------:R-:W-:-:S03]  /*2ff0*/  IADD3 R7, P3, R30, R4, RZ ;  /* 0x000000041e077210 */ /* 0x000fc60007f7e0ff */
[----:B------:R-:W-:Y:S01]  /*3000*/  IMAD R81, R6, 0x60, RZ ;  /* 0x0000006006517824 */ /* 0x000fe200078e02ff */
[-C--:B------:R-:W-:Y:S01]  /*3010*/  LEA R4, P5, R76, R74.reuse, 0x6 ;  /* 0x0000004a4c047211 */ /* 0x080fe200078a30ff */
[----:B------:R-:W-:Y:S02]  /*3020*/  IMAD R82, R22, R77, R82 ;  /* 0x0000004d16527224 */ /* 0x000fe400078e0252 */
[----:B------:R-:W-:Y:S01]  /*3030*/  IMAD.IADD R81, R75, 0x1, R81 ;  /* 0x000000014b517824 */ /* 0x000fe200078e0251 */
[----:B------:R-:W-:Y:S02]  /*3040*/  IADD3 R4, P4, R4, R7, RZ ;  /* 0x0000000704047210 */ /* 0x000fe40007f9e0ff */
[----:B------:R-:W-:Y:S02]  /*3050*/  IADD3.X R8, R64, R5, R82, P3, !PT ;  /* 0x0000000540087210 */ /* 0x000fe40001ffe452 */
[----:B------:R-:W-:Y:S02]  /*3060*/  IADD3 R6, P3, R7, R74, RZ ;  /* 0x0000004a07067210 */ /* 0x000fe40007f7e0ff */
[----:B------:R-:W-:-:S02]  /*3070*/  LEA.HI.X R5, R76, R81, R77, 0x6, P5 ;  /* 0x000000514c057211 */ /* 0x000fc400028f344d */
[-C--:B-1----:R-:W-:Y:S01]  /*3080*/  LEA R14, P5, R6, R70.reuse, 0x1 ;  /* 0x00000046060e7211 */ /* 0x082fe200078a08ff */
[----:B------:R-:W-:Y:S01]  /*3090*/  IMAD.X R7, R8, 0x1, R81, P3 ;  /* 0x0000000108077824 */ /* 0x000fe200018e0651 */
[----:B----4-:R-:W-:Y:S01]  /*30a0*/  LEA R12, P3, R4, R70, 0x1 ;  /* 0x00000046040c7211 */ /* 0x010fe200078608ff */
[----:B------:R-:W-:Y:S01]  /*30b0*/  IMAD.X R5, R5, 0x1, R8, P4 ;  /* 0x0000000105057824 */ /* 0x000fe200020e0608 */
[----:B------:R-:W-:Y:S02]  /*30c0*/  ISETP.GT.AND P4, PT, R49, R50, PT ;  /* 0x000000323100720c */ /* 0x000fe40003f84270 */
[-C--:B------:R-:W-:Y:S02]  /*30d0*/  LEA.HI.X R15, R6, R71.reuse, R7, 0x1, P5 ;  /* 0x00000047060f7211 */ /* 0x080fe400028f0c07 */
[----:B------:R-:W-:Y:S01]  /*30e0*/  LEA.HI.X R13, R4, R71, R5, 0x1, P3 ;  /* 0x00000047040d7211 */ /* 0x000fe200018f0c05 */
[----:B------:R-:W-:Y:S01]  /*30f0*/  IMAD R5, R23, 0x1800, R58 ;  /* 0x0000180017057824 */ /* 0x000fe200078e023a */
[----:B--2---:R-:W-:-:S02]  /*3100*/  ISETP.GE.AND P3, PT, R73, 0x1, PT ;  /* 0x000000014900780c */ /* 0x004fc40003f66270 */
[----:B------:R-:W-:Y:S01]  /*3110*/  P2R R69, PR, RZ, 0x10 ;  /* 0x00000010ff457803 */ /* 0x000fe20000000000 */
[----:B------:R-:W-:-:S10]  /*3120*/  IMAD R84, R5, 0x2, R48 ;  /* 0x0000000205547824 */ /* 0x000fd400078e0230 */
[----:B------:R-:W-:Y:S05]  /*3130*/  @!P3 BRA `(.L_x_3619) ;  /* 0x0000002c0008b947 */ /* 0x000fea0003800000 */
[----:B------:R-:W0:Y:S01]  /*3140*/  LDC.64 R38, c[0x0][0x3f8] ;  /* 0x0000fe00ff267b82 */ /* 0x000e220000000a00 */
[----:B------:R-:W-:Y:S01]  /*3150*/  ULDC.U8 UR4, c[0x0][0x410] ;  /* 0x0001040000047ab9 */ /* 0x000fe20000000000 */
[----:B------:R-:W-:Y:S01]  /*3160*/  IMAD R72, R49, -0x60, R46 ;  /* 0xffffffa031487824 */ /* 0x000fe200078e022e */
[----:B------:R-:W-:-:S04]  /*3170*/  ISETP.NE.AND P3, PT, RZ, UR4, PT ;  /* 0x00000004ff007c0c */ /* 0x000fc8000bf65270 */
[----:B------:R-:W-:Y:S01]  /*3180*/  VIMNMX R72, R72, 0x60, PT ;  /* 0x0000006048487848 */ /* 0x000fe20003fe0100 */
[----:B------:R-:W1:Y:S01]  /*3190*/  LDC.64 R36, c[0x0][0x408] ;  /* 0x00010200ff247b82 */ /* 0x000e620000000a00 */
[-C--:B0-----:R-:W-:Y:S02]  /*31a0*/  IMAD R4, R9, R38.reuse, RZ ;  /* 0x0000002609047224 */ /* 0x081fe400078e02ff */
[----:B------:R-:W-:-:S04]  /*31b0*/  IMAD.WIDE.U32 R34, R49, R38, RZ ;  /* 0x0000002631227225 */ /* 0x000fc800078e00ff */
[----:B------:R-:W-:Y:S02]  /*31c0*/  IMAD R5, R49, R39, R4 ;  /* 0x0000002731057224 */ /* 0x000fe400078e0204 */
[-C--:B-1----:R-:W-:Y:S02]  /*31d0*/  IMAD R6, R9, R36.reuse, RZ ;  /* 0x0000002409067224 */ /* 0x082fe400078e02ff */
[----:B------:R-:W-:-:S04]  /*31e0*/  IMAD.WIDE.U32 R32, R49, R36, RZ ;  /* 0x0000002431207225 */ /* 0x000fc800078e00ff */
[----:B------:R-:W-:Y:S02]  /*31f0*/  IMAD R7, R49, R37, R6 ;  /* 0x0000002531077224 */ /* 0x000fe400078e0206 */
        /* <DEDUP_REMOVED lines=11> */
[----:B------:R-:W-:Y:S01]  /*32b0*/  IMAD.MOV.U32 R4, RZ, RZ, R18 ;  /* 0x000000ffff047224 */ /* 0x000fe200078e0012 */
[----:B------:R-:W-:Y:S01]  /*32c0*/  ULDC.64 UR4, c[0x0][0x3e8] ;  /* 0x0000fa0000047ab9 */ /* 0x000fe20000000a00 */
[----:B------:R-:W-:Y:S01]  /*32d0*/  IMAD.MOV.U32 R5, RZ, RZ, R60 ;  /* 0x000000ffff057224 */ /* 0x000fe200078e003c */
[----:B------:R-:W-:Y:S01]  /*32e0*/  ULDC.64 UR6, c[0x0][0x400] ;  /* 0x0001000000067ab9 */ /* 0x000fe20000000a00 */
[----:B------:R-:W-:Y:S01]  /*32f0*/  IMAD R25, R80, 0x60, RZ ;  /* 0x0000006050197824 */ /* 0x000fe200078e02ff */
[----:B------:R-:W-:Y:S01]  /*3300*/  CS2R R76, SRZ ;  /* 0x00000000004c7805 */ /* 0x000fe2000001ff00 */
[----:B------:R-:W-:Y:S01]  /*3310*/  IMAD.WIDE.U32 R6, R34, 0x60, R4 ;  /* 0x0000006022067825 */ /* 0x000fe200078e0004 */
[----:B------:R-:W-:-:S03]  /*3320*/  CS2R R78, SRZ ;  /* 0x00000000004e7805 */ /* 0x000fc6000001ff00 */
[----:B------:R-:W-:Y:S02]  /*3330*/  IMAD.MOV.U32 R4, RZ, RZ, R20 ;  /* 0x000000ffff047224 */ /* 0x000fe400078e0014 */
[----:B------:R-:W-:Y:S02]  /*3340*/  IMAD.MOV.U32 R5, RZ, RZ, R61 ;  /* 0x000000ffff057224 */ /* 0x000fe400078e003d */
[----:B------:R-:W-:Y:S02]  /*3350*/  IMAD R27, R68, 0x60, RZ ;  /* 0x00000060441b7824 */ /* 0x000fe400078e02ff */
[----:B------:R-:W-:Y:S01]  /*3360*/  IMAD.WIDE.U32 R10, R32, 0x60, R4 ;  /* 0x00000060200a7825 */ /* 0x000fe200078e0004 */
[----:B------:R-:W-:-:S03]  /*3370*/  LEA R4, P3, R6, UR4, 0x1 ;  /* 0x0000000406047c11 */ /* 0x000fc6000f8608ff */
[----:B------:R-:W-:Y:S02]  /*3380*/  IMAD.IADD R5, R7, 0x1, R25 ;  /* 0x0000000107057824 */ /* 0x000fe400078e0219 */
[----:B------:R-:W-:-:S03]  /*3390*/  IMAD.IADD R7, R11, 0x1, R27 ;  /* 0x000000010b077824 */ /* 0x000fc600078e021b */
[----:B------:R-:W-:Y:S02]  /*33a0*/  LEA.HI.X R5, R6, UR5, R5, 0x1, P3 ;  /* 0x0000000506057c11 */ /* 0x000fe400098f0c05 */
        /* <DEDUP_REMOVED lines=10> */
.L_x_3622:
[----:B------:R-:W-:Y:S05]  /*3450*/  BSYNC B1 ;  /* 0x0000000000017941 */ /* 0x000fea0003800000 */
.L_x_3621:
[----:B------:R-:W-:Y:S01]  /*3460*/  ISETP.GE.AND P5, PT, R156, R72, PT ;  /* 0x000000489c00720c */ /* 0x000fe20003fa6270 */
[----:B------:R-:W-:Y:S01]  /*3470*/  BSSY B1, `(.L_x_3623) ;  /* 0x0000023000017945 */ /* 0x000fe20003800000 */
[----:B------:R-:W-:Y:S02]  /*3480*/  CS2R R24, SRZ ;  /* 0x0000000000187805 */ /* 0x000fe4000001ff00 */
[----:B------:R-:W-:Y:S01]  /*3490*/  CS2R R10, SRZ ;  /* 0x00000000000a7805 */ /* 0x000fe2000001ff00 */
[----:B-----5:R-:W-:Y:S01]  /*34a0*/  IMAD.MOV.U32 R81, RZ, RZ, R70 ;  /* 0x000000ffff517224 */ /* 0x020fe200078e0046 */
[----:B------:R-:W-:Y:S01]  /*34b0*/  CS2R R26, SRZ ;  /* 0x00000000001a7805 */ /* 0x000fe2000001ff00 */
[----:B------:R-:W-:-:S06]  /*34c0*/  IMAD.MOV.U32 R82, RZ, RZ, R71 ;  /* 0x000000ffff527224 */ /* 0x000fcc00078e0047 */
[----:B------:R-:W-:Y:S05]  /*34d0*/  @P5 BRA `(.L_x_3624) ;  /* 0x0000000000705947 */ /* 0x000fea0003800000 */
[C---:B0-----:R-:W-:Y:S01]  /*34e0*/  SHF.L.U64.HI R5, R38.reuse, 0x6, R39 ;  /* 0x0000000626057819 */ /* 0x041fe20000010227 */
[----:B------:R-:W-:Y:S01]  /*34f0*/  IMAD.SHL.U32 R4, R38, 0x40, RZ ;  /* 0x0000004026047824 */ /* 0x000fe200078e00ff */
[----:B------:R-:W-:Y:S01]  /*3500*/  ULDC.64 UR4, c[0x0][0x3e8] ;  /* 0x0000fa0000047ab9 */ /* 0x000fe20000000a00 */
[----:B------:R-:W-:Y:S01]  /*3510*/  IMAD R9, R80, 0x60, RZ ;  /* 0x0000006050097824 */ /* 0x000fe200078e02ff */
[----:B------:R-:W-:Y:S01]  /*3520*/  CS2R R24, SRZ ;  /* 0x0000000000187805 */ /* 0x000fe2000001ff00 */
[----:B------:R-:W-:Y:S01]  /*3530*/  IMAD.WIDE.U32 R4, R34, 0x60, R4 ;  /* 0x0000006022047825 */ /* 0x000fe200078e0004 */
[----:B------:R-:W-:-:S03]  /*3540*/  CS2R R26, SRZ ;  /* 0x00000000001a7805 */ /* 0x000fc6000001ff00 */
[----:B------:R-:W-:Y:S01]  /*3550*/  IMAD R8, R68, 0x60, RZ ;  /* 0x0000006044087824 */ /* 0x000fe200078e02ff */
[----:B------:R-:W-:Y:S01]  /*3560*/  IADD3 R6, P3, R18, R4, RZ ;  /* 0x0000000412067210 */ /* 0x000fe20007f7e0ff */
[----:B------:R-:W-:-:S03]  /*3570*/  IMAD.SHL.U32 R4, R36, 0x40, RZ ;  /* 0x0000004024047824 */ /* 0x000fc600078e00ff */
[----:B------:R-:W-:Y:S02]  /*3580*/  IADD3.X R9, R60, R9, R5, P3, !PT ;  /* 0x000000093c097210 */ /* 0x000fe40001ffe405 */
[----:B------:R-:W-:-:S03]  /*3590*/  SHF.L.U64.HI R5, R36, 0x6, R37 ;  /* 0x0000000624057819 */ /* 0x000fc60000010225 */
[----:B------:R-:W-:-:S03]  /*35a0*/  IMAD.WIDE.U32 R4, R32, 0x60, R4 ;  /* 0x0000006020047825 */ /* 0x000fc600078e0004 */
[----:B------:R-:W-:-:S04]  /*35b0*/  IADD3 R7, P3, R20, R4, RZ ;  /* 0x0000000414077210 */ /* 0x000fc80007f7e0ff */
[----:B------:R-:W-:Y:S02]  /*35c0*/  IADD3.X R8, R61, R8, R5, P3, !PT ;  /* 0x000000083d087210 */ /* 0x000fe40001ffe405 */
        /* <DEDUP_REMOVED lines=13> */
.L_x_3624:
[----:B------:R-:W-:Y:S05]  /*36a0*/  BSYNC B1 ;  /* 0x0000000000017941 */ /* 0x000fea0003800000 */
.L_x_3623:
[----:B------:R-:W-:Y:S01]  /*36b0*/  ULOP3.LUT UR4, UR38, 0x1, URZ, 0xfc, !UPT ;  /* 0x0000000126047892 */ /* 0x000fe2000f8efc3f */
[----:B01----:R-:W-:Y:S01]  /*36c0*/  IMAD.MOV.U32 R4, RZ, RZ, R76 ;  /* 0x000000ffff047224 */ /* 0x003fe200078e004c */
[----:B------:R-:W-:Y:S01]  /*36d0*/  PRMT R36, R82, 0x5410, R81 ;  /* 0x0000541052247816 */ /* 0x000fe20000000051 */
[----:B------:R-:W-:Y:S01]  /*36e0*/  IMAD.MOV.U32 R5, RZ, RZ, R77 ;  /* 0x000000ffff057224 */ /* 0x000fe200078e004d */
[----:B------:R-:W-:Y:S01]  /*36f0*/  UISETP.NE.AND UP0, UPT, UR4, 0x3, UPT ;  /* 0x000000030400788c */ /* 0x000fe2000bf05270 */
        /* <DEDUP_REMOVED lines=24> */
.L_x_3625:
[----:B------:R-:W-:Y:S01]  /*3880*/  IMAD R68, R23, 0x8, R2 ;  /* 0x0000000817447824 */ /* 0x000fe200078e0202 */
[----:B------:R-:W-:Y:S01]  /*3890*/  SHF.L.U32 R80, R158, 0x1f, RZ ;  /* 0x0000001f9e507819 */ /* 0x000fe200000006ff */
[----:B------:R-:W-:Y:S03]  /*38a0*/  BSSY B1, `(.L_x_3626) ;  /* 0x0000003000017945 */ /* 0x000fe60003800000 */
[----:B------:R-:W0:Y:S02]  /*38b0*/  SYNCS.PHASECHK.TRANS64.TRYWAIT P6, [R68+URZ+0x32490], R80 ;  /* 0x03249050440075a7 */ /* 0x000e2400080c017f */
[----:B0-----:R-:W-:Y:S05]  /*38c0*/  @!P6 BRA `(.L_x_3627) ;  /* 0x0000037800b0e947 */ /* 0x001fea0003800000 */
.L_x_4020:
[----:B------:R-:W-:Y:S05]  /*38d0*/  BSYNC B1 ;  /* 0x0000000000017941 */ /* 0x000fea0003800000 */
.L_x_3626:
        /* <DEDUP_REMOVED lines=19> */
[-C--:B------:R-:W-:Y:S01]  /*3a10*/  FMUL.FTZ R82, R6, R77.reuse ;  /* 0x0000004d06527220 */ /* 0x080fe20000410000 */
[----:B------:R-:W-:Y:S02]  /*3a20*/  HADD2.F32 R39, -RZ, R39.H0_H0 ;  /* 0x20000027ff277230 */ /* 0x000fe40000004100 */
[----:B------:R-:W-:Y:S01]  /*3a30*/  FMUL.FTZ R77, R5, R77 ;  /* 0x0000004d054d7220 */ /* 0x000fe20000410000 */
[----:B------:R-:W-:Y:S02]  /*3a40*/  HADD2.F32 R76, -RZ, R76.H0_H0 ;  /* 0x2000004cff4c7230 */ /* 0x000fe40000004100 */
[-C--:B------:R-:W-:Y:S01]  /*3a50*/  FMUL.FTZ R86, R38, R78.reuse ;  /* 0x0000004e26567220 */ /* 0x080fe20000410000 */
[----:B------:R-:W-:Y:S01]  /*3a60*/  FMUL.FTZ R85, R7, R78 ;  /* 0x0000004e07557220 */ /* 0x000fe20000410000 */
[-C--:B------:R-:W-:Y:S01]  /*3a70*/  FFMA.FTZ R82, R5, R39.reuse, -R82 ;  /* 0x0000002705527223 */ /* 0x080fe20000010852 */
[----:B------:R-:W-:Y:S01]  /*3a80*/  FFMA.FTZ R79, R6, R39, R77 ;  /* 0x00000027064f7223 */ /* 0x000fe2000001004d */
[----:B------:R-:W-:-:S02]  /*3a90*/  HADD2.F32 R5, -RZ, R4.H1_H1 ;  /* 0x30000004ff057230 */ /* 0x000fc40000004100 */
[-C--:B------:R-:W-:Y:S01]  /*3aa0*/  FFMA.FTZ R81, R7, R76.reuse, -R86 ;  /* 0x0000004c07517223 */ /* 0x080fe20000010856 */
[----:B------:R-:W-:Y:S01]  /*3ab0*/  FFMA.FTZ R88, R38, R76, R85 ;  /* 0x0000004c26587223 */ /* 0x000fe20000010055 */
[----:B------:R-:W-:Y:S02]  /*3ac0*/  HADD2.F32 R39, -RZ, R91.H0_H0 ;  /* 0x2000005bff277230 */ /* 0x000fe40000004100 */
[----:B------:R-:W-:Y:S02]  /*3ad0*/  HADD2.F32 R4, -RZ, R4.H0_H0 ;  /* 0x20000004ff047230 */ /* 0x000fe40000004100 */
[----:B------:R-:W-:Y:S02]  /*3ae0*/  HADD2.F32 R6, -RZ, R37.H1_H1 ;  /* 0x30000025ff067230 */ /* 0x000fe40000004100 */
[-C--:B------:R-:W-:Y:S01]  /*3af0*/  FMUL.FTZ R77, R5, R39.reuse ;  /* 0x00000027054d7220 */ /* 0x080fe20000410000 */
[----:B------:R-:W-:Y:S02]  /*3b00*/  HADD2.F32 R76, -RZ, R91.H1_H1 ;  /* 0x3000005bff4c7230 */ /* 0x000fe40000004100 */
[----:B------:R-:W-:Y:S01]  /*3b10*/  FMUL.FTZ R78, R4, R39 ;  /* 0x00000027044e7220 */ /* 0x000fe20000410000 */
[----:B------:R-:W-:-:S02]  /*3b20*/  HADD2.F32 R37, -RZ, R37.H0_H0 ;  /* 0x20000025ff257230 */ /* 0x000fc40000004100 */
[--C-:B------:R-:W-:Y:S02]  /*3b30*/  HADD2.F32 R7, -RZ, R87.reuse.H0_H0 ;  /* 0x20000057ff077230 */ /* 0x100fe40000004100 */
[-C--:B------:R-:W-:Y:S01]  /*3b40*/  FMUL.FTZ R86, R6, R76.reuse ;  /* 0x0000004c06567220 */ /* 0x080fe20000410000 */
        /* <DEDUP_REMOVED lines=10> */
.L_x_3633:
[----:B------:R-:W-:Y:S05]  /*3bf0*/  BSYNC B3 ;  /* 0x0000000000037941 */ /* 0x000fea0003800000 */
.L_x_3632:
[----:B--2---:R1:W-:Y:S02]  /*3c00*/  STG.E.128 desc[UR42][R14.64], R4 ;  /* 0x000000040e007986 */ /* 0x0043e4000c101d2a */
.L_x_3631:
[----:B------:R-:W-:Y:S05]  /*3c10*/  BSYNC B2 ;  /* 0x0000000000027941 */ /* 0x000fea0003800000 */
.L_x_3630:
[----:B------:R-:W-:Y:S05]  /*3c20*/  @P2 BRA `(.L_x_3629) ;  /* 0x0000000000bc2947 */ /* 0x000fea0003800000 */
[----:B-1----:R1:W2:Y:S01]  /*3c30*/  LDS.128 R4, [R83] ;  /* 0x0000000053047984 */ /* 0x0022a20000000c00 */
[----:B------:R-:W-:Y:S01]  /*3c40*/  ISETP.GE.AND P4, PT, R159, R73, PT ;  /* 0x000000499f00720c */ /* 0x000fe20003f86270 */
[----:B------:R-:W-:-:S12]  /*3c50*/  BSSY B2, `(.L_x_3634) ;  /* 0x000002b000027945 */ /* 0x000fd80003800000 */
[----:B-1----:R-:W-:Y:S05]  /*3c60*/  @P4 BRA `(.L_x_3635) ;  /* 0x0000000000a44947 */ /* 0x002fea0003800000 */
[--C-:B------:R-:W-:Y:S01]  /*3c70*/  SHF.R.U64 R39, R70, 0x10, R71.reuse ;  /* 0x0000001046277819 */ /* 0x100fe20000001247 */
[----:B--2---:R-:W-:Y:S01]  /*3c80*/  IMAD.MOV.U32 R37, RZ, RZ, R6 ;  /* 0x000000ffff257224 */ /* 0x004fe200078e0006 */
[----:B------:R-:W-:Y:S01]  /*3c90*/  SHF.R.U32.HI R70, RZ, 0x10, R71 ;  /* 0x00000010ff467819 */ /* 0x000fe20000011647 */
[----:B------:R-:W-:Y:S01]  /*3ca0*/  HADD2.F32 R6, -RZ, R5.H1_H1 ;  /* 0x30000005ff067230 */ /* 0x000fe20000004100 */
[--C-:B------:R-:W-:Y:S01]  /*3cb0*/  SHF.R.U64 R71, R74, 0x10, R75.reuse ;  /* 0x000000104a477819 */ /* 0x100fe2000000124b */
[----:B------:R-:W-:Y:S01]  /*3cc0*/  HADD2.F32 R38, -RZ, R7.H1_H1 ;  /* 0x30000007ff267230 */ /* 0x000fe20000004100 */
[----:B------:R-:W-:Y:S01]  /*3cd0*/  SHF.R.U32.HI R74, RZ, 0x10, R75 ;  /* 0x00000010ff4a7819 */ /* 0x000fe2000001164b */
[----:B------:R-:W-:Y:S02]  /*3ce0*/  HADD2.F32 R5, -RZ, R5.H0_H0 ;  /* 0x20000005ff057230 */ /* 0x000fe40000004100 */
        /* <DEDUP_REMOVED lines=11> */
[----:B------:R-:W-:Y:S01]  /*3da0*/  FFMA.FTZ R77, R38, R70, R77 ;  /* 0x00000046264d7223 */ /* 0x000fe2000001004d */
[----:B------:R-:W-:-:S02]  /*3db0*/  HADD2.F32 R38, -RZ, R90.H0_H0 ;  /* 0x2000005aff267230 */ /* 0x000fc40000004100 */
[----:B------:R-:W-:Y:S01]  /*3dc0*/  FFMA.FTZ R78, R7, R70, -R78 ;  /* 0x00000046074e7223 */ /* 0x000fe2000001084e */
[----:B------:R-:W-:Y:S02]  /*3dd0*/  HADD2.F32 R39, -RZ, R90.H1_H1 ;  /* 0x3000005aff277230 */ /* 0x000fe40000004100 */
[--C-:B------:R-:W-:Y:S02]  /*3de0*/  HADD2.F32 R5, -RZ, R4.reuse.H1_H1 ;  /* 0x30000004ff057230 */ /* 0x100fe40000004100 */
[--C-:B------:R-:W-:Y:S02]  /*3df0*/  HADD2.F32 R6, -RZ, R37.reuse.H1_H1 ;  /* 0x30000025ff067230 */ /* 0x100fe40000004100 */
[----:B------:R-:W-:Y:S02]  /*3e00*/  HADD2.F32 R4, -RZ, R4.H0_H0 ;  /* 0x20000004ff047230 */ /* 0x000fe40000004100 */
[----:B------:R-:W-:Y:S01]  /*3e10*/  FMUL.FTZ R71, R5, R38 ;  /* 0x0000002605477220 */ /* 0x000fe20000410000 */
[----:B------:R-:W-:-:S02]  /*3e20*/  HADD2.F32 R37, -RZ, R37.H0_H0 ;  /* 0x20000025ff257230 */ /* 0x000fc40000004100 */
[-C--:B------:R-:W-:Y:S01]  /*3e30*/  FMUL.FTZ R70, R6, R39.reuse ;  /* 0x0000002706467220 */ /* 0x080fe20000410000 */
[--C-:B------:R-:W-:Y:S02]  /*3e40*/  HADD2.F32 R7, -RZ, R36.reuse.H1_H1 ;  /* 0x30000024ff077230 */ /* 0x100fe40000004100 */
[C---:B------:R-:W-:Y:S01]  /*3e50*/  FMUL.FTZ R38, R4.reuse, R38 ;  /* 0x0000002604267220 */ /* 0x040fe20000410000 */
        /* <DEDUP_REMOVED lines=10> */
.L_x_3635:
[----:B------:R-:W-:Y:S05]  /*3f00*/  BSYNC B2 ;  /* 0x0000000000027941 */ /* 0x000fea0003800000 */
.L_x_3634:
[----:B--2---:R2:W-:Y:S02]  /*3f10*/  STG.E.128 desc[UR42][R14.64+0x40], R4 ;  /* 0x000040040e007986 */ /* 0x0045e4000c101d2a */
.L_x_3629:
[----:B------:R-:W-:Y:S05]  /*3f20*/  BSYNC B1 ;  /* 0x0000000000017941 */ /* 0x000fea0003800000 */
.L_x_3628:
        /* <DEDUP_REMOVED lines=22> */
[C---:B------:R-:W-:Y:S01]  /*4090*/  FMUL.FTZ R25, R5.reuse, R25 ;  /* 0x0000001905197220 */ /* 0x040fe20000410000 */
[----:B------:R-:W-:Y:S01]  /*40a0*/  FFMA.FTZ R38, R5, R24, -R38 ;  /* 0x0000001805267223 */ /* 0x000fe20000010826 */
[----:B------:R-:W-:Y:S01]  /*40b0*/  FMUL.FTZ R36, R7, R36 ;  /* 0x0000002407247220 */ /* 0x000fe20000410000 */
[----:B------:R-:W-:-:S02]  /*40c0*/  HADD2.F32 R5, -RZ, R4.H1_H1 ;  /* 0x30000004ff057230 */ /* 0x000fc40000004100 */
[----:B------:R-:W-:Y:S01]  /*40d0*/  FFMA.FTZ R70, R7, R26, -R70 ;  /* 0x0000001a07467223 */ /* 0x000fe20000010846 */
[--C-:B------:R-:W-:Y:S02]  /*40e0*/  HADD2.F32 R7, -RZ, R35.reuse.H1_H1 ;  /* 0x30000023ff077230 */ /* 0x100fe40000004100 */
[----:B------:R-:W-:Y:S01]  /*40f0*/  FFMA.FTZ R37, R6, R24, R25 ;  /* 0x0000001806257223 */ /* 0x000fe20000010019 */
[----:B------:R-:W-:Y:S02]  /*4100*/  HADD2.F32 R35, -RZ, R35.H0_H0 ;  /* 0x20000023ff237230 */ /* 0x000fe40000004100 */
[----:B------:R-:W-:Y:S01]  /*4110*/  FFMA.FTZ R39, R15, R26, R36 ;  /* 0x0000001a0f277223 */ /* 0x000fe20000010024 */
[----:B------:R-:W-:Y:S02]  /*4120*/  HADD2.F32 R4, -RZ, R4.H0_H0 ;  /* 0x20000004ff047230 */ /* 0x000fe40000004100 */
[----:B------:R-:W-:Y:S02]  /*4130*/  HADD2.F32 R25, -RZ, R34.H1_H1 ;  /* 0x30000022ff197230 */ /* 0x000fe40000004100 */
[----:B------:R-:W-:Y:S01]  /*4140*/  FMUL.FTZ R27, R5, R35 ;  /* 0x00000023051b7220 */ /* 0x000fe20000410000 */
[----:B------:R-:W-:-:S02]  /*4150*/  HADD2.F32 R6, -RZ, R14.H1_H1 ;  /* 0x3000000eff067230 */ /* 0x000fc40000004100 */
[C---:B------:R-:W-:Y:S01]  /*4160*/  FMUL.FTZ R24, R4.reuse, R35 ;  /* 0x0000002304187220 */ /* 0x040fe20000410000 */
[----:B------:R-:W-:Y:S02]  /*4170*/  HADD2.F32 R14, -RZ, R14.H0_H0 ;  /* 0x2000000eff0e7230 */ /* 0x000fe40000004100 */
[----:B------:R-:W-:Y:S01]  /*4180*/  FFMA.FTZ R27, R4, R7, -R27 ;  /* 0x00000007041b7223 */ /* 0x000fe2000001081b */
[----:B------:R-:W-:Y:S02]  /*4190*/  HADD2.F32 R15, -RZ, R34.H0_H0 ;  /* 0x20000022ff0f7230 */ /* 0x000fe40000004100 */
[----:B------:R-:W-:Y:S01]  /*41a0*/  FMUL.FTZ R35, R6, R25 ;  /* 0x0000001906237220 */ /* 0x000fe20000410000 */
[----:B------:R-:W-:Y:S01]  /*41b0*/  FFMA.FTZ R24, R5, R7, R24 ;  /* 0x0000000705187223 */ /* 0x000fe20000010018 */
[C---:B------:R-:W-:Y:S01]  /*41c0*/  FMUL.FTZ R25, R14.reuse, R25 ;  /* 0x000000190e197220 */ /* 0x040fe20000410000 */
[----:B------:R-:W-:Y:S01]  /*41d0*/  F2FP.F16.F32.PACK_AB R5, R37, R38 ;  /* 0x000000262505723e */ /* 0x000fe200000000ff */
[-C--:B------:R-:W-:Y:S01]  /*41e0*/  FFMA.FTZ R35, R14, R15.reuse, -R35 ;  /* 0x0000000f0e237223 */ /* 0x080fe20000010823 */
[----:B------:R-:W-:Y:S01]  /*41f0*/  F2FP.F16.F32.PACK_AB R7, R39, R70 ;  /* 0x000000462707723e */ /* 0x000fe200000000ff */
[----:B------:R-:W-:Y:S01]  /*4200*/  FFMA.FTZ R6, R6, R15, R25 ;  /* 0x0000000f06067223 */ /* 0x000fe20000010019 */
[----:B------:R-:W-:-:S04]  /*4210*/  F2FP.F16.F32.PACK_AB R4, R24, R27 ;  /* 0x0000001b1804723e */ /* 0x000fc800000000ff */
[----:B------:R-:W-:-:S07]  /*4220*/  F2FP.F16.F32.PACK_AB R6, R6, R35 ;  /* 0x000000230606723e */ /* 0x000fce00000000ff */
.L_x_3640:
[----:B------:R-:W-:Y:S05]  /*4230*/  BSYNC B2 ;  /* 0x0000000000027941 */ /* 0x000fea0003800000 */
.L_x_3639:
[----:B--2---:R3:W-:Y:S02]  /*4240*/  STG.E.128 desc[UR42][R12.64], R4 ;  /* 0x000000040c007986 */ /* 0x0047e4000c101d2a */
.L_x_3638:
[----:B------:R-:W-:Y:S05]  /*4250*/  BSYNC B1 ;  /* 0x0000000000017941 */ /* 0x000fea0003800000 */
.L_x_3637:
[----:B------:R-:W-:Y:S05]  /*4260*/  @P2 BRA `(.L_x_3636) ;  /* 0x0000001c00282947 */ /* 0x000fea0003800000 */
[----:B-123--:R1:W2:Y:S01]  /*4270*/  LDS.128 R4, [R83+0x2000] ;  /* 0x0020000053047984 */ /* 0x00e2a20000000c00 */
        /* <DEDUP_REMOVED lines=44> */
.L_x_3642:
[----:B------:R-:W-:Y:S05]  /*4540*/  BSYNC B1 ;  /* 0x0000000000017941 */ /* 0x000fea0003800000 */
.L_x_3641:
[----:B--2---:R1:W-:Y:S01]  /*4550*/  STG.E.128 desc[UR42][R12.64+0x40], R4 ;  /* 0x000040040c007986 */ /* 0x0043e2000c101d2a */
[----:B------:R-:W-:Y:S05]  /*4560*/  BRA `(.L_x_3636) ;  /* 0x0000001800687947 */ /* 0x000fea0003800000 */
.L_x_3620:
[-C--:B------:R-:W-:Y:S01]  /*4570*/  ISETP.GE.AND P3, PT, R22, R72.reuse, PT ;  /* 0x000000481600720c */ /* 0x080fe20003f66270 */
[----:B------:R-:W-:Y:S01]  /*4580*/  BSSY B1, `(.L_x_3643) ;  /* 0x000002a000017945 */ /* 0x000fe20003800000 */
[----:B------:R-:W-:Y:S02]  /*4590*/  ISETP.GE.AND P4, PT, R156, R72, PT ;  /* 0x000000489c00720c */ /* 0x000fe40003f86270 */
[----:B------:R-:W-:Y:S02]  /*45a0*/  CS2R R10, SRZ ;  /* 0x00000000000a7805 */ /* 0x000fe4000001ff00 */
[CC--:B------:R-:W-:Y:S02]  /*45b0*/  ISETP.GE.OR P3, PT, R152.reuse, R73.reuse, P3 ;  /* 0x000000499800720c */ /* 0x0c0fe40001f66670 */
[----:B------:R-:W-:Y:S02]  /*45c0*/  CS2R R6, SRZ ;  /* 0x0000000000067805 */ /* 0x000fe4000001ff00 */
[----:B------:R-:W-:-:S02]  /*45d0*/  ISETP.GE.OR P4, PT, R152, R73, P4 ;  /* 0x000000499800720c */ /* 0x000fc40002786670 */
[----:B------:R-:W-:Y:S02]  /*45e0*/  CS2R R4, SRZ ;  /* 0x0000000000047805 */ /* 0x000fe4000001ff00 */
[----:B------:R-:W-:Y:S02]  /*45f0*/  CS2R R14, SRZ ;  /* 0x00000000000e7805 */ /* 0x000fe4000001ff00 */
[----:B------:R-:W-:Y:S02]  /*4600*/  CS2R R8, SRZ ;  /* 0x0000000000087805 */ /* 0x000fe4000001ff00 */
[----:B------:R-:W-:Y:S02]  /*4610*/  CS2R R26, SRZ ;  /* 0x00000000001a7805 */ /* 0x000fe4000001ff00 */
[----:B------:R-:W-:Y:S01]  /*4620*/  CS2R R12, SRZ ;  /* 0x00000000000c7805 */ /* 0x000fe2000001ff00 */
[----:B------:R-:W-:Y:S06]  /*4630*/  @P3 BRA `(.L_x_3644) ;  /* 0x0000000000783947 */ /* 0x000fec0003800000 */
[C---:B------:R-:W-:Y:S01]  /*4640*/  IMAD R4, R157.reuse, R38, RZ ;  /* 0x000000269d047224 */ /* 0x040fe200078e02ff */
[----:B------:R-:W-:Y:S01]  /*4650*/  ULDC.64 UR4, c[0x0][0x3e8] ;  /* 0x0000fa0000047ab9 */ /* 0x000fe20000000a00 */
[----:B------:R-:W-:Y:S01]  /*4660*/  IMAD R6, R157, R36, RZ ;  /* 0x000000249d067224 */ /* 0x000fe200078e02ff */
[----:B------:R-:W-:Y:S01]  /*4670*/  ULDC.64 UR6, c[0x0][0x400] ;  /* 0x0001000000067ab9 */ /* 0x000fe20000000a00 */
[----:B------:R-:W-:-:S04]  /*4680*/  IMAD.WIDE.U32 R12, R22, R38, R78 ;  /* 0x00000026160c7225 */ /* 0x000fc800078e004e */
[C---:B------:R-:W-:Y:S02]  /*4690*/  IMAD R7, R22.reuse, R39, R4 ;  /* 0x0000002716077224 */ /* 0x040fe400078e0204 */
[----:B------:R-:W-:Y:S02]  /*46a0*/  IMAD R15, R22, R37, R6 ;  /* 0x00000025160f7224 */ /* 0x000fe400078e0206 */
[----:B------:R-:W-:Y:S02]  /*46b0*/  IMAD.IADD R13, R7, 0x1, R13 ;  /* 0x00000001070d7824 */ /* 0x000fe400078e020d */
[----:B------:R-:W-:Y:S02]  /*46c0*/  IMAD R6, R0, R38, RZ ;  /* 0x0000002600067224 */ /* 0x000fe400078e02ff */
[----:B------:R-:W-:-:S04]  /*46d0*/  IMAD.WIDE.U32 R4, R22, R36, R78 ;  /* 0x0000002416047225 */ /* 0x000fc800078e004e */
[C---:B------:R-:W-:Y:S02]  /*46e0*/  IMAD R7, R44.reuse, R39, R6 ;  /* 0x000000272c077224 */ /* 0x040fe400078e0206 */
[----:B------:R-:W-:-:S04]  /*46f0*/  IMAD.WIDE.U32 R12, R44, R38, R12 ;  /* 0x000000262c0c7225 */ /* 0x000fc800078e000c */
[----:B------:R-:W-:Y:S02]  /*4700*/  IMAD.IADD R5, R15, 0x1, R5 ;  /* 0x000000010f057824 */ /* 0x000fe400078e0205 */
[-C--:B------:R-:W-:Y:S02]  /*4710*/  IMAD R14, R0, R36.reuse, RZ ;  /* 0x00000024000e7224 */ /* 0x080fe400078e02ff */
[----:B------:R-:W-:Y:S02]  /*4720*/  IMAD.IADD R13, R7, 0x1, R13 ;  /* 0x00000001070d7824 */ /* 0x000fe400078e020d */
[C---:B------:R-:W-:Y:S02]  /*4730*/  IMAD R15, R44.reuse, R37, R14 ;  /* 0x000000252c0f7224 */ /* 0x040fe400078e020e */
[----:B------:R-:W-:-:S04]  /*4740*/  IMAD.WIDE.U32 R4, R44, R36, R4 ;  /* 0x000000242c047225 */ /* 0x000fc800078e0004 */
[----:B------:R-:W-:Y:S02]  /*4750*/  IMAD R7, R80, 0x60, RZ ;  /* 0x0000006050077824 */ /* 0x000fe400078e02ff */
[----:B------:R-:W-:-:S04]  /*4760*/  IMAD.WIDE.U32 R12, R34, 0x60, R12 ;  /* 0x00000060220c7825 */ /* 0x000fc800078e000c */
[----:B------:R-:W-:Y:S01]  /*4770*/  IMAD.IADD R5, R15, 0x1, R5 ;  /* 0x000000010f057824 */ /* 0x000fe200078e0205 */
[----:B------:R-:W-:Y:S01]  /*4780*/  LEA R6, P3, R12, UR4, 0x1 ;  /* 0x000000040c067c11 */ /* 0x000fe2000f8608ff */
[----:B------:R-:W-:Y:S02]  /*4790*/  IMAD.IADD R7, R7, 0x1, R13 ;  /* 0x0000000107077824 */ /* 0x000fe400078e020d */
[----:B------:R-:W-:Y:S02]  /*47a0*/  IMAD R15, R68, 0x60, RZ ;  /* 0x00000060440f7824 */ /* 0x000fe400078e02ff */
[----:B------:R-:W-:Y:S01]  /*47b0*/  IMAD.WIDE.U32 R4, R32, 0x60, R4 ;  /* 0x0000006020047825 */ /* 0x000fe200078e0004 */
[----:B------:R-:W-:-:S03]  /*47c0*/  LEA.HI.X R7, R12, UR5, R7, 0x1, P3 ;  /* 0x000000050c077c11 */ /* 0x000fc600098f0c07 */
[----:B------:R-:W-:Y:S01]  /*47d0*/  IMAD.IADD R5, R15, 0x1, R5 ;  /* 0x000000010f057824 */ /* 0x000fe200078e0205 */
[----:B------:R-:W-:-:S04]  /*47e0*/  LEA R12, P3, R4, UR6, 0x1 ;  /* 0x00000006040c7c11 */ /* 0x000fc8000f8608ff */
[----:B------:R-:W-:Y:S02]  /*47f0*/  LEA.HI.X R13, R4, UR7, R5, 0x1, P3 ;  /* 0x00000007040d7c11 */ /* 0x000fe400098f0c05 */
[----:B------:R-:W5:Y:S04]  /*4800*/  LDG.E.128 R4, desc[UR42][R6.64] ;  /* 0x0000002a06047981 */ /* 0x000f68000c1e1d00 */
[----:B------:R-:W5:Y:S03]  /*4810*/  LDG.E.128 R12, desc[UR42][R12.64] ;  /* 0x0000002a0c0c7981 */ /* 0x000f66000c1e1d00 */
.L_x_3644:
[----:B------:R-:W-:Y:S05]  /*4820*/  BSYNC B1 ;  /* 0x0000000000017941 */ /* 0x000fea0003800000 */
.L_x_3643:
[----:B------:R-:W-:Y:S01]  /*4830*/  BSSY B1, `(.L_x_3645) ;  /* 0x0000029000017945 */ /* 0x000fe20003800000 */
[----:B-----5:R-:W-:Y:S01]  /*4840*/  IMAD.MOV.U32 R83, RZ, RZ, R6 ;  /* 0x000000ffff537224 */ /* 0x020fe200078e0006 */
[----:B------:R-:W-:Y:S01]  /*4850*/  CS2R R24, SRZ ;  /* 0x0000000000187805 */ /* 0x000fe2000001ff00 */
[----:B------:R-:W-:Y:S01]  /*4860*/  IMAD.MOV.U32 R84, RZ, RZ, R7 ;  /* 0x000000ffff547224 */ /* 0x000fe200078e0007 */
[----:B------:R-:W-:Y:S06]  /*4870*/  @P4 BRA `(.L_x_3646) ;  /* 0x0000000000904947 */ /* 0x000fec0003800000 */
[CC--:B------:R-:W-:Y:S01]  /*4880*/  IMAD R8, R157.reuse, R38.reuse, RZ ;  /* 0x000000269d087224 */ /* 0x0c0fe200078e02ff */
[----:B------:R-:W-:Y:S01]  /*4890*/  SHF.L.U64.HI R9, R38, 0x6, R39 ;  /* 0x0000000626097819 */ /* 0x000fe20000010227 */
[----:B------:R-:W-:Y:S01]  /*48a0*/  IMAD R10, R0, R38, RZ ;  /* 0x00000026000a7224 */ /* 0x000fe200078e02ff */
[----:B------:R-:W-:Y:S01]  /*48b0*/  SHF.L.U64.HI R25, R36, 0x6, R37 ;  /* 0x0000000624197819 */ /* 0x000fe20000010225 */
[----:B------:R-:W-:Y:S01]  /*48c0*/  IMAD R24, R157, R36, RZ ;  /* 0x000000249d187224 */ /* 0x000fe200078e02ff */
[----:B------:R-:W-:Y:S01]  /*48d0*/  ULDC.64 UR4, c[0x0][0x3e8] ;  /* 0x0000fa0000047ab9 */ /* 0x000fe20000000a00 */
[-C--:B------:R-:W-:Y:S01]  /*48e0*/  IMAD R27, R22, R39.reuse, R8 ;  /* 0x00000027161b7224 */ /* 0x080fe200078e0208 */
[----:B------:R-:W-:Y:S01]  /*48f0*/  ULDC.64 UR6, c[0x0][0x400] ;  /* 0x0001000000067ab9 */ /* 0x000fe20000000a00 */
[----:B------:R-:W-:Y:S02]  /*4900*/  IMAD R39, R44, R39, R10 ;  /* 0x000000272c277224 */ /* 0x000fe400078e020a */
[----:B------:R-:W-:-:S04]  /*4910*/  IMAD.WIDE.U32 R10, R22, R38, R78 ;  /* 0x00000026160a7225 */ /* 0x000fc800078e004e */
[----:B------:R-:W-:-:S04]  /*4920*/  IMAD.WIDE.U32 R78, R22, R36, R78 ;  /* 0x00000024164e7225 */ /* 0x000fc800078e004e */
[----:B------:R-:W-:Y:S02]  /*4930*/  IMAD R33, R22, R37, R24 ;  /* 0x0000002516217224 */ /* 0x000fe400078e0218 */
[----:B------:R-:W-:Y:S02]  /*4940*/  IMAD.SHL.U32 R8, R38, 0x40, RZ ;  /* 0x0000004026087824 */ /* 0x000fe400078e00ff */
[----:B------:R-:W-:Y:S02]  /*4950*/  IMAD.SHL.U32 R24, R36, 0x40, RZ ;  /* 0x0000004024187824 */ /* 0x000fe400078e00ff */
[----:B------:R-:W-:Y:S02]  /*4960*/  IMAD.IADD R11, R27, 0x1, R11 ;  /* 0x000000011b0b7824 */ /* 0x000fe400078e020b */
[----:B------:R-:W-:Y:S02]  /*4970*/  IMAD.IADD R79, R33, 0x1, R79 ;  /* 0x00000001214f7824 */ /* 0x000fe400078e024f */
[----:B------:R-:W-:-:S04]  /*4980*/  IMAD.WIDE.U32 R8, R34, 0x60, R8 ;  /* 0x0000006022087825 */ /* 0x000fc800078e0008 */
[----:B------:R-:W-:-:S04]  /*4990*/  IMAD.WIDE.U32 R24, R32, 0x60, R24 ;  /* 0x0000006020187825 */ /* 0x000fc800078e0018 */
[----:B------:R-:W-:Y:S02]  /*49a0*/  IMAD R27, R80, 0x60, RZ ;  /* 0x00000060501b7824 */ /* 0x000fe400078e02ff */
[----:B------:R-:W-:Y:S02]  /*49b0*/  IMAD R26, R0, R36, RZ ;  /* 0x00000024001a7224 */ /* 0x000fe400078e02ff */
[----:B------:R-:W-:-:S04]  /*49c0*/  IMAD.WIDE.U32 R10, R44, R38, R10 ;  /* 0x000000262c0a7225 */ /* 0x000fc800078e000a */
[----:B------:R-:W-:Y:S02]  /*49d0*/  IMAD R33, R68, 0x60, RZ ;  /* 0x0000006044217824 */ /* 0x000fe400078e02ff */
[----:B------:R-:W-:-:S04]  /*49e0*/  IMAD.WIDE.U32 R78, R44, R36, R78 ;  /* 0x000000242c4e7225 */ /* 0x000fc800078e004e */
[----:B------:R-:W-:Y:S02]  /*49f0*/  IMAD R26, R44, R37, R26 ;  /* 0x000000252c1a7224 */ /* 0x000fe400078e021a */
[----:B------:R-:W-:Y:S01]  /*4a00*/  IMAD.IADD R27, R27, 0x1, R9 ;  /* 0x000000011b1b7824 */ /* 0x000fe200078e0209 */
[----:B------:R-:W-:Y:S01]  /*4a10*/  IADD3 R9, P3, R8, R10, RZ ;  /* 0x0000000a08097210 */ /* 0x000fe20007f7e0ff */
[----:B------:R-:W-:Y:S01]  /*4a20*/  IMAD.IADD R33, R33, 0x1, R25 ;  /* 0x0000000121217824 */ /* 0x000fe200078e0219 */
[----:B------:R-:W-:Y:S02]  /*4a30*/  IADD3 R25, P4, R24, R78, RZ ;  /* 0x0000004e18197210 */ /* 0x000fe40007f9e0ff */
[----:B------:R-:W-:Y:S02]  /*4a40*/  IADD3.X R10, R27, R39, R11, P3, !PT ;  /* 0x000000271b0a7210 */ /* 0x000fe40001ffe40b */
[----:B------:R-:W-:Y:S02]  /*4a50*/  IADD3.X R78, R33, R26, R79, P4, !PT ;  /* 0x0000001a214e7210 */ /* 0x000fe400027fe44f */
[----:B------:R-:W-:-:S02]  /*4a60*/  LEA R8, P3, R9, UR4, 0x1 ;  /* 0x0000000409087c11 */ /* 0x000fc4000f8608ff */
[----:B------:R-:W-:Y:S02]  /*4a70*/  LEA R24, P4, R25, UR6, 0x1 ;  /* 0x0000000619187c11 */ /* 0x000fe4000f8808ff */
[----:B------:R-:W-:Y:S02]  /*4a80*/  LEA.HI.X R9, R9, UR5, R10, 0x1, P3 ;  /* 0x0000000509097c11 */ /* 0x000fe400098f0c0a */
[----:B------:R-:W-:-:S04]  /*4a90*/  LEA.HI.X R25, R25, UR7, R78, 0x1, P4 ;  /* 0x0000000719197c11 */ /* 0x000fc8000a0f0c4e */
[----:B------:R-:W5:Y:S04]  /*4aa0*/  LDG.E.128 R8, desc[UR42][R8.64] ;  /* 0x0000002a08087981 */ /* 0x000f68000c1e1d00 */
[----:B------:R-:W5:Y:S02]  /*4ab0*/  LDG.E.128 R24, desc[UR42][R24.64] ;  /* 0x0000002a18187981 */ /* 0x000f64000c1e1d00 */
.L_x_3646:
[----:B------:R-:W-:Y:S05]  /*4ac0*/  BSYNC B1 ;  /* 0x0000000000017941 */ /* 0x000fea0003800000 */
.L_x_3645:
[----:B------:R-:W-:Y:S01]  /*4ad0*/  ULOP3.LUT UR4, UR38, 0x1, URZ, 0xfc, !UPT ;  /* 0x0000000126047892 */ /* 0x000fe2000f8efc3f */
[----:B------:R-:W-:Y:S01]  /*4ae0*/  IMAD.MOV.U32 R32, RZ, RZ, R4 ;  /* 0x000000ffff207224 */ /* 0x000fe200078e0004 */
[----:B------:R-:W-:Y:S01]  /*4af0*/  PRMT R93, R93, 0x5410, R83 ;  /* 0x000054105d5d7816 */ /* 0x000fe20000000053 */
[----:B------:R-:W-:Y:S01]  /*4b00*/  IMAD.MOV.U32 R33, RZ, RZ, R5 ;  /* 0x000000ffff217224 */ /* 0x000fe200078e0005 */
[----:B------:R-:W-:Y:S01]  /*4b10*/  UISETP.NE.AND UP0, UPT, UR4, 0x3, UPT ;  /* 0x000000030400788c */ /* 0x000fe2000bf05270 */
[----:B------:R-:W-:Y:S01]  /*4b20*/  IMAD.MOV.U32 R34, RZ, RZ, R14 ;  /* 0x000000ffff227224 */ /* 0x000fe200078e000e */
[----:B------:R-:W-:Y:S01]  /*4b30*/  PRMT R95, R32, 0x5410, R84 ;  /* 0x00005410205f7816 */ /* 0x000fe20000000054 */
[----:B------:R-:W-:Y:S01]  /*4b40*/  IMAD.MOV.U32 R32, RZ, RZ, R15 ;  /* 0x000000ffff207224 */ /* 0x000fe200078e000f */
[----:B------:R-:W-:Y:S01]  /*4b50*/  PRMT R96, R33, 0x7610, R96 ;  /* 0x0000761021607816 */ /* 0x000fe20000000060 */
[----:B------:R-:W-:Y:S01]  /*4b60*/  IMAD.MOV.U32 R33, RZ, RZ, R12 ;  /* 0x000000ffff217224 */ /* 0x000fe200078e000c */
[----:B------:R-:W-:Y:S01]  /*4b70*/  PRMT R93, R34, 0x7610, R93 ;  /* 0x00007610225d7816 */ /* 0x000fe2000000005d */
[----:B------:R-:W-:Y:S01]  /*4b80*/  IMAD.MOV.U32 R34, RZ, RZ, R13 ;  /* 0x000000ffff227224 */ /* 0x000fe200078e000d */
[----:B------:R-:W-:Y:S01]  /*4b90*/  PLOP3.LUT P3, PT, PT, PT, UP0, 0x80, 0x0 ;  /* 0x000000000000781c */ /* 0x000fe20003f6f008 */
[----:B-----5:R-:W-:Y:S01]  /*4ba0*/  IMAD.MOV.U32 R35, RZ, RZ, R10 ;  /* 0x000000ffff237224 */ /* 0x020fe200078e000a */
[----:B------:R-:W-:Y:S01]  /*4bb0*/  PRMT R101, R32, 0x5410, R33 ;  /* 0x0000541020657816 */ /* 0x000fe20000000021 */
[----:B------:R-:W-:Y:S01]  /*4bc0*/  IMAD.MOV.U32 R32, RZ, RZ, R11 ;  /* 0x000000ffff207224 */ /* 0x000fe200078e000b */
[----:B------:R-:W-:Y:S01]  /*4bd0*/  PRMT R97, R34, 0x7610, R97 ;  /* 0x0000761022617816 */ /* 0x000fe20000000061 */
[----:B------:R-:W-:Y:S01]  /*4be0*/  IMAD.MOV.U32 R33, RZ, RZ, R8 ;  /* 0x000000ffff217224 */ /* 0x000fe200078e0008 */
[----:B------:R-:W-:Y:S01]  /*4bf0*/  PRMT R88, R35, 0x7610, R88 ;  /* 0x0000761023587816 */ /* 0x000fe20000000058 */
[----:B------:R-:W-:Y:S01]  /*4c00*/  IMAD.MOV.U32 R34, RZ, RZ, R9 ;  /* 0x000000ffff227224 */ /* 0x000fe200078e0009 */
[----:B------:R-:W-:Y:S01]  /*4c10*/  ISETP.GE.AND P4, PT, R152, R73, PT ;  /* 0x000000499800720c */ /* 0x000fe20003f86270 */
[----:B------:R-:W-:Y:S01]  /*4c20*/  IMAD.MOV.U32 R35, RZ, RZ, R25 ;  /* 0x000000ffff237224 */ /* 0x000fe200078e0019 */
        /* <DEDUP_REMOVED lines=9> */
[----:B------:R-:W-:Y:S06]  /*4cc0*/  @!P3 BRA `(.L_x_3647) ;  /* 0x000000000004b947 */ /* 0x000fec0003800000 */
[----:B------:R-:W-:Y:S01]  /*4cd0*/  BPT.TRAP 0x1 ;  /* 0x000000040000795c */ /* 0x000fe20000300000 */
.L_x_3647:
[----:B------:R-:W-:Y:S01]  /*4ce0*/  IMAD R68, R23, 0x8, R2 ;  /* 0x0000000817447824 */ /* 0x000fe200078e0202 */
[----:B------:R-:W-:Y:S01]  /*4cf0*/  SHF.L.U32 R80, R158, 0x1f, RZ ;  /* 0x0000001f9e507819 */ /* 0x000fe200000006ff */
[----:B------:R-:W-:Y:S01]  /*4d00*/  BSSY B1, `(.L_x_3648) ;  /* 0x0000004000017945 */ /* 0x000fe20003800000 */
[----:B------:R-:W-:Y:S02]  /*4d10*/  IMAD.SHL.U32 R73, R73, 0x2, RZ ;  /* 0x0000000249497824 */ /* 0x000fe400078e00ff */
[----:B------:R-:W0:Y:S02]  /*4d20*/  SYNCS.PHASECHK.TRANS64.TRYWAIT P5, [R68+URZ+0x32490], R80 ;  /* 0x03249050440075a7 */ /* 0x000e2400080a017f */
[----:B0-----:R-:W-:Y:S05]  /*4d30*/  @!P5 BRA `(.L_x_3649) ;  /* 0x0000036400a8d947 */ /* 0x001fea0003800000 */
.L_x_4021:
[----:B------:R-:W-:Y:S05]  /*4d40*/  BSYNC B1 ;  /* 0x0000000000017941 */ /* 0x000fea0003800000 */
.L_x_3648:
[----:B------:R-:W-:Y:S01]  /*4d50*/  ISETP.GE.OR P5, PT, R22, R72, P1 ;  /* 0x000000481600720c */ /* 0x000fe20000fa6670 */
[----:B------:R-:W-:-:S12]  /*4d60*/  BSSY B1, `(.L_x_3650) ;  /* 0x000007e000017945 */ /* 0x000fd80003800000 */
[----:B------:R-:W-:Y:S05]  /*4d70*/  @P5 BRA `(.L_x_3651) ;  /* 0x0000000400f05947 */ /* 0x000fea0003800000 */
[----:B------:R-:W1:Y:S01]  /*4d80*/  LDC R84, c[0x0][0x2f4] ;  /* 0x0000bd00ff547b82 */ /* 0x000e620000000800 */
[----:B------:R-:W-:Y:S01]  /*4d90*/  IMAD.MOV.U32 R32, RZ, RZ, R74 ;  /* 0x000000ffff207224 */ /* 0x000fe200078e004a */
[----:B------:R-:W-:Y:S01]  /*4da0*/  BSSY B2, `(.L_x_3652) ;  /* 0x000006d000027945 */ /* 0x000fe20003800000 */
[----:B------:R-:W-:Y:S02]  /*4db0*/  IMAD.MOV.U32 R33, RZ, RZ, R81 ;  /* 0x000000ffff217224 */ /* 0x000fe400078e0051 */
[----:B------:R-:W-:Y:S02]  /*4dc0*/  IMAD.SHL.U32 R35, R62, 0x8, RZ ;  /* 0x000000083e237824 */ /* 0x000fe400078e00ff */
[----:B------:R-:W-:-:S03]  /*4dd0*/  IMAD.WIDE.U32 R78, R22, R76, R32 ;  /* 0x0000004c164e7225 */ /* 0x000fc600078e0020 */
[----:B------:R-:W-:Y:S01]  /*4de0*/  SHF.R.S32.HI R83, RZ, 0x1f, R35 ;  /* 0x0000001fff537819 */ /* 0x000fe20000011423 */
[----:B------:R-:W-:Y:S01]  /*4df0*/  IMAD.IADD R85, R82, 0x1, R79 ;  /* 0x0000000152557824 */ /* 0x000fe200078e024f */
[--C-:B------:R-:W-:Y:S02]  /*4e00*/  IADD3 R82, P5, P6, R30, R78, R35.reuse ;  /* 0x0000004e1e527210 */ /* 0x100fe40007ebe023 */
[----:B------:R-:W-:Y:S02]  /*4e10*/  LOP3.LUT R35, R55, 0x38, R35, 0xf8, !PT ;  /* 0x0000003837237812 */ /* 0x000fe400078ef823 */
[----:B------:R-:W-:Y:S02]  /*4e20*/  IADD3.X R83, R64, R85, R83, P5, P6 ;  /* 0x0000005540537210 */ /* 0x000fe40002fec453 */
[----:B------:R-:W-:Y:S01]  /*4e30*/  LOP3.LUT R35, R35, R56, RZ, 0x3c, !PT ;  /* 0x0000003823237212 */ /* 0x000fe200078e3cff */
[----:B-1----:R-:W-:-:S05]  /*4e40*/  IMAD.IADD R32, R84, 0x1, -R73 ;  /* 0x0000000154207824 */ /* 0x002fca00078e0a49 */
[----:B------:R-:W-:-:S04]  /*4e50*/  SEL R32, R73, R32, !P0 ;  /* 0x0000002049207207 */ /* 0x000fc80004000000 */
[----:B------:R-:W-:-:S04]  /*4e60*/  SHF.R.S32.HI R33, RZ, 0x1f, R32 ;  /* 0x0000001fff217819 */ /* 0x000fc80000011420 */
[----:B------:R-:W-:Y:S01]  /*4e70*/  LEA.HI R33, R33, R32, RZ, 0x4 ;  /* 0x0000002021217211 */ /* 0x000fe200078f20ff */
[----:B------:R-:W-:-:S03]  /*4e80*/  IMAD R32, R180, 0x200, R35 ;  /* 0x00000200b4207824 */ /* 0x000fc600078e0223 */
[----:B------:R-:W-:-:S05]  /*4e90*/  LEA.HI.SX32 R33, R33, R62, 0x1c ;  /* 0x0000003e21217211 */ /* 0x000fca00078fe2ff */
[----:B------:R-:W-:-:S05]  /*4ea0*/  IMAD.SHL.U32 R87, R33, 0x8, RZ ;  /* 0x0000000821577824 */ /* 0x000fca00078e00ff */
[----:B------:R-:W-:-:S04]  /*4eb0*/  LOP3.LUT R33, R55, 0x38, R87, 0xf8, !PT ;  /* 0x0000003837217812 */ /* 0x000fc800078ef857 */
[----:B------:R-:W-:-:S05]  /*4ec0*/  LOP3.LUT R33, R33, R56, RZ, 0x3c, !PT ;  /* 0x0000003821217212 */ /* 0x000fca00078e3cff */
[----:B------:R-:W-:Y:S02]  /*4ed0*/  IMAD R34, R180, 0x200, R33 ;  /* 0x00000200b4227824 */ /* 0x000fe400078e0221 */
[C---:B------:R-:W-:Y:S02]  /*4ee0*/  IMAD R33, R23.reuse, 0x1800, R32 ;  /* 0x0000180017217824 */ /* 0x040fe400078e0220 */
[----:B------:R-:W-:Y:S02]  /*4ef0*/  IMAD R35, R23, 0x1800, R34 ;  /* 0x0000180017237824 */ /* 0x000fe400078e0222 */
[--C-:B------:R-:W-:Y:S02]  /*4f00*/  IMAD R33, R33, 0x2, R2.reuse ;  /* 0x0000000221217824 */ /* 0x100fe400078e0202 */
[----:B------:R-:W-:-:S04]  /*4f10*/  IMAD R36, R35, 0x2, R2 ;  /* 0x0000000223247824 */ /* 0x000fc800078e0202 */
        /* <DEDUP_REMOVED lines=8> */
[----:B------:R-:W-:Y:S02]  /*4fa0*/  SHF.R.U32.HI R98, RZ, 0x10, R5 ;  /* 0x00000010ff627819 */ /* 0x000fe40000011605 */
[--C-:B------:R-:W-:Y:S01]  /*4fb0*/  SHF.R.U64 R4, R6, 0x10, R7.reuse ;  /* 0x0000001006047819 */ /* 0x100fe20000001207 */
[----:B-1----:R-:W-:Y:S01]  /*4fc0*/  HADD2.F32 R6, -RZ, R33.H0_H0 ;  /* 0x20000021ff067230 */ /* 0x002fe20000004100 */
[----:B------:R-:W-:Y:S01]  /*4fd0*/  SHF.R.U32.HI R94, RZ, 0x10, R7 ;  /* 0x00000010ff5e7819 */ /* 0x000fe20000011607 */
[--C-:B--2---:R-:W-:Y:S01]  /*4fe0*/  HADD2.F32 R7, -RZ, R37.reuse.H0_H0 ;  /* 0x20000025ff077230 */ /* 0x104fe20000004100 */
[--C-:B------:R-:W-:Y:S01]  /*4ff0*/  SHF.R.U64 R5, R14, 0x10, R15.reuse ;  /* 0x000000100e057819 */ /* 0x100fe2000000120f */
[----:B------:R-:W-:Y:S01]  /*5000*/  HADD2.F32 R14, -RZ, R37.H1_H1 ;  /* 0x30000025ff0e7230 */ /* 0x000fe20000004100 */
[----:B------:R-:W-:Y:S01]  /*5010*/  SHF.R.U32.HI R15, RZ, 0x10, R15 ;  /* 0x00000010ff0f7819 */ /* 0x000fe2000001160f */
[----:B------:R-:W-:-:S02]  /*5020*/  HADD2.F32 R37, -RZ, R13.H0_H0 ;  /* 0x2000000dff257230 */ /* 0x000fc40000004100 */
[----:B------:R-:W-:Y:S01]  /*5030*/  FMUL.FTZ R99, R7, R97 ;  /* 0x0000006107637220 */ /* 0x000fe20000410000 */
[----:B------:R-:W-:Y:S02]  /*5040*/  HADD2.F32 R13, -RZ, R33.H1_H1 ;  /* 0x30000021ff0d7230 */ /* 0x000fe40000004100 */
[----:B------:R-:W-:Y:S02]  /*5050*/  HADD2.F32 R33, -RZ, R98.H0_H0 ;  /* 0x20000062ff217230 */ /* 0x000fe40000004100 */
[----:B------:R-:W-:Y:S01]  /*5060*/  FMUL.FTZ R100, R14, R37 ;  /* 0x000000250e647220 */ /* 0x000fe20000410000 */
[----:B------:R-:W-:Y:S01]  /*5070*/  FMUL.FTZ R98, R6, R97 ;  /* 0x0000006106627220 */ /* 0x000fe20000410000 */
[C---:B------:R-:W-:Y:S01]  /*5080*/  FMUL.FTZ R37, R13.reuse, R37 ;  /* 0x000000250d257220 */ /* 0x040fe20000410000 */
[----:B------:R-:W-:Y:S02]  /*5090*/  HADD2.F32 R102, -RZ, R15.H0_H0 ;  /* 0x2000000fff667230 */ /* 0x000fe40000004100 */
[----:B------:R-:W-:Y:S01]  /*50a0*/  FFMA.FTZ R13, R13, R33, -R100 ;  /* 0x000000210d0d7223 */ /* 0x000fe20000010864 */
[----:B------:R-:W-:-:S02]  /*50b0*/  HADD2.F32 R100, -RZ, R101.H0_H0 ;  /* 0x20000065ff647230 */ /* 0x000fc40000004100 */
[----:B------:R-:W-:Y:S01]  /*50c0*/  FFMA.FTZ R14, R14, R33, R37 ;  /* 0x000000210e0e7223 */ /* 0x000fe20000010025 */
[--C-:B------:R-:W-:Y:S02]  /*50d0*/  HADD2.F32 R37, -RZ, R39.reuse.H0_H0 ;  /* 0x20000027ff257230 */ /* 0x100fe40000004100 */
[-C--:B------:R-:W-:Y:S01]  /*50e0*/  FFMA.FTZ R6, R6, R96.reuse, -R99 ;  /* 0x0000006006067223 */ /* 0x080fe20000010863 */
[----:B------:R-:W-:Y:S02]  /*50f0*/  HADD2.F32 R39, -RZ, R39.H1_H1 ;  /* 0x30000027ff277230 */ /* 0x000fe40000004100 */
[----:B------:R-:W-:Y:S01]  /*5100*/  FFMA.FTZ R7, R7, R96, R98 ;  /* 0x0000006007077223 */ /* 0x000fe20000010062 */
[--C-:B------:R-:W-:Y:S02]  /*5110*/  HADD2.F32 R33, -RZ, R35.reuse.H0_H0 ;  /* 0x20000023ff217230 */ /* 0x100fe40000004100 */
[----:B------:R-:W-:Y:S02]  /*5120*/  HADD2.F32 R35, -RZ, R35.H1_H1 ;  /* 0x30000023ff237230 */ /* 0x000fe40000004100 */
[----:B------:R-:W-:Y:S01]  /*5130*/  FMUL.FTZ R104, R39, R102 ;  /* 0x0000006627687220 */ /* 0x000fe20000410000 */
[----:B------:R-:W-:Y:S01]  /*5140*/  HADD2.F32 R96, -RZ, R95.H1_H1 ;  /* 0x3000005fff607230 */ /* 0x000fe20000004100 */
[----:B------:R-:W-:Y:S01]  /*5150*/  F2FP.F16.F32.PACK_AB R6, R13, R6 ;  /* 0x000000060d06723e */ /* 0x000fe200000000ff */
[----:B------:R-:W-:-:S02]  /*5160*/  HADD2.F32 R98, -RZ, R94.H0_H0 ;  /* 0x2000005eff627230 */ /* 0x000fc40000004100 */
[-C--:B------:R-:W-:Y:S01]  /*5170*/  FMUL.FTZ R94, R37, R100.reuse ;  /* 0x00000064255e7220 */ /* 0x080fe20000410000 */
[----:B------:R-:W-:Y:S01]  /*5180*/  FMUL.FTZ R100, R33, R100 ;  /* 0x0000006421647220 */ /* 0x000fe20000410000 */
[----:B------:R-:W-:Y:S01]  /*5190*/  FMUL.FTZ R102, R35, R102 ;  /* 0x0000006623667220 */ /* 0x000fe20000410000 */
[----:B------:R-:W-:Y:S02]  /*51a0*/  HADD2.F32 R97, -RZ, R12.H0_H0 ;  /* 0x2000000cff617230 */ /* 0x000fe40000004100 */
[-C--:B------:R-:W-:Y:S01]  /*51b0*/  FFMA.FTZ R15, R33, R96.reuse, -R94 ;  /* 0x00000060210f7223 */ /* 0x080fe2000001085e */
[----:B------:R-:W-:Y:S01]  /*51c0*/  FFMA.FTZ R33, R37, R96, R100 ;  /* 0x0000006025217223 */ /* 0x000fe20000010064 */
[-C--:B------:R-:W-:Y:S01]  /*51d0*/  FFMA.FTZ R94, R35, R98.reuse, -R104 ;  /* 0x00000062235e7223 */ /* 0x080fe20000010868 */
[----:B------:R-:W-:Y:S01]  /*51e0*/  FFMA.FTZ R96, R39, R98, R102 ;  /* 0x0000006227607223 */ /* 0x000fe20000010066 */
[----:B------:R-:W-:Y:S02]  /*51f0*/  HADD2.F32 R39, -RZ, R101.H1_H1 ;  /* 0x30000065ff277230 */ /* 0x000fe40000004100 */
[----:B------:R-:W-:-:S02]  /*5200*/  HADD2.F32 R35, -RZ, R36.H0_H0 ;  /* 0x20000024ff237230 */ /* 0x000fc40000004100 */
[----:B------:R-:W-:Y:S01]  /*5210*/  HADD2.F32 R12, -RZ, R32.H0_H0 ;  /* 0x20000020ff0c7230 */ /* 0x000fe20000004100 */
[----:B------:R-:W-:Y:S01]  /*5220*/  F2FP.F16.F32.PACK_AB R96, R96, R33 ;  /* 0x000000216060723e */ /* 0x000fe200000000ff */
[----:B------:R-:W-:Y:S02]  /*5230*/  HADD2.F32 R36, -RZ, R36.H1_H1 ;  /* 0x30000024ff247230 */ /* 0x000fe40000004100 */
[-C--:B------:R-:W-:Y:S01]  /*5240*/  FMUL.FTZ R99, R35, R39.reuse ;  /* 0x0000002723637220 */ /* 0x080fe20000410000 */
[----:B------:R-:W-:Y:S02]  /*5250*/  HADD2.F32 R32, -RZ, R32.H1_H1 ;  /* 0x30000020ff207230 */ /* 0x000fe40000004100 */
[----:B------:R-:W-:Y:S02]  /*5260*/  HADD2.F32 R37, -RZ, R86.H0_H0 ;  /* 0x20000056ff257230 */ /* 0x000fe40000004100 */
[----:B------:R-:W-:Y:S01]  /*5270*/  FMUL.FTZ R86, R12, R39 ;  /* 0x000000270c567220 */ /* 0x000fe20000410000 */
[----:B------:R-:W-:-:S02]  /*5280*/  HADD2.F32 R95, -RZ, R95.H0_H0 ;  /* 0x2000005fff5f7230 */ /* 0x000fc40000004100 */
[-C--:B------:R-:W-:Y:S01]  /*5290*/  FMUL.FTZ R39, R36, R97.reuse ;  /* 0x0000006124277220 */ /* 0x080fe20000410000 */
[----:B------:R-:W-:Y:S01]  /*52a0*/  FMUL.FTZ R97, R32, R97 ;  /* 0x0000006120617220 */ /* 0x000fe20000410000 */
[----:B------:R-:W-:Y:S02]  /*52b0*/  IMAD.MOV.U32 R33, RZ, RZ, R6 ;  /* 0x000000ffff217224 */ /* 0x000fe400078e0006 */
[----:B------:R-:W-:Y:S01]  /*52c0*/  FFMA.FTZ R99, R12, R95, -R99 ;  /* 0x0000005f0c637223 */ /* 0x000fe20000010863 */
[-C--:B------:R-:W-:Y:S01]  /*52d0*/  FFMA.FTZ R98, R32, R37.reuse, -R39 ;  /* 0x0000002520627223 */ /* 0x080fe20000010827 */
[----:B------:R-:W-:Y:S01]  /*52e0*/  FFMA.FTZ R97, R36, R37, R97 ;  /* 0x0000002524617223 */ /* 0x000fe20000010061 */
[----:B------:R-:W-:Y:S02]  /*52f0*/  HADD2.F32 R32, -RZ, R93.H1_H1 ;  /* 0x3000005dff207230 */ /* 0x000fe40000004100 */
[----:B------:R-:W-:Y:S01]  /*5300*/  FFMA.FTZ R86, R35, R95, R86 ;  /* 0x0000005f23567223 */ /* 0x000fe20000010056 */
[----:B------:R-:W-:-:S02]  /*5310*/  HADD2.F32 R37, -RZ, R5.H0_H0 ;  /* 0x20000005ff257230 */ /* 0x000fc40000004100 */
[----:B------:R-:W-:Y:S02]  /*5320*/  HADD2.F32 R12, -RZ, R38.H0_H0 ;  /* 0x20000026ff0c7230 */ /* 0x000fe40000004100 */
[----:B------:R-:W-:Y:S01]  /*5330*/  HADD2.F32 R93, -RZ, R93.H0_H0 ;  /* 0x2000005dff5d7230 */ /* 0x000fe20000004100 */
[----:B------:R-:W-:Y:S01]  /*5340*/  F2FP.F16.F32.PACK_AB R36, R97, R86 ;  /* 0x000000566124723e */ /* 0x000fe200000000ff */
[----:B------:R-:W-:Y:S02]  /*5350*/  HADD2.F32 R5, -RZ, R34.H0_H0 ;  /* 0x20000022ff057230 */ /* 0x000fe40000004100 */
[----:B------:R-:W-:Y:S02]  /*5360*/  HADD2.F32 R38, -RZ, R38.H1_H1 ;  /* 0x30000026ff267230 */ /* 0x000fe40000004100 */
[----:B------:R-:W-:Y:S02]  /*5370*/  HADD2.F32 R34, -RZ, R34.H1_H1 ;  /* 0x30000022ff227230 */ /* 0x000fe40000004100 */
[----:B------:R-:W-:-:S02]  /*5380*/  HADD2.F32 R35, -RZ, R4.H0_H0 ;  /* 0x20000004ff237230 */ /* 0x000fc40000004100 */
[----:B------:R-:W-:Y:S01]  /*5390*/  FMUL.FTZ R4, R12, R93 ;  /* 0x0000005d0c047220 */ /* 0x000fe20000410000 */
[----:B------:R-:W-:Y:S01]  /*53a0*/  FMUL.FTZ R39, R38, R37 ;  /* 0x0000002526277220 */ /* 0x000fe20000410000 */
[C---:B------:R-:W-:Y:S01]  /*53b0*/  FMUL.FTZ R93, R5.reuse, R93 ;  /* 0x0000005d055d7220 */ /* 0x040fe20000410000 */
[C---:B------:R-:W-:Y:S01]  /*53c0*/  FMUL.FTZ R37, R34.reuse, R37 ;  /* 0x0000002522257220 */ /* 0x040fe20000410000 */
[-C--:B------:R-:W-:Y:S01]  /*53d0*/  FFMA.FTZ R4, R5, R32.reuse, -R4 ;  /* 0x0000002005047223 */ /* 0x080fe20000010804 */
[-C--:B------:R-:W-:Y:S01]  /*53e0*/  FFMA.FTZ R39, R34, R35.reuse, -R39 ;  /* 0x0000002322277223 */ /* 0x080fe20000010827 */
[----:B------:R-:W-:Y:S01]  /*53f0*/  FFMA.FTZ R93, R12, R32, R93 ;  /* 0x000000200c5d7223 */ /* 0x000fe2000001005d */
[----:B------:R-:W-:Y:S01]  /*5400*/  FFMA.FTZ R38, R38, R35, R37 ;  /* 0x0000002326267223 */ /* 0x000fe20000010025 */
[----:B------:R-:W-:Y:S02]  /*5410*/  F2FP.F16.F32.PACK_AB R35, R94, R15 ;  /* 0x0000000f5e23723e */ /* 0x000fe400000000ff */
[----:B------:R-:W-:Y:S01]  /*5420*/  F2FP.F16.F32.PACK_AB R34, R39, R4 ;  /* 0x000000042722723e */ /* 0x000fe200000000ff */
[----:B------:R-:W-:Y:S01]  /*5430*/  IMAD.MOV.U32 R39, RZ, RZ, R96 ;  /* 0x000000ffff277224 */ /* 0x000fe200078e0060 */
[----:B------:R-:W-:-:S02]  /*5440*/  F2FP.F16.F32.PACK_AB R37, R14, R7 ;  /* 0x000000070e25723e */ /* 0x000fc400000000ff */
[----:B------:R-:W-:Y:S02]  /*5450*/  F2FP.F16.F32.PACK_AB R32, R98, R99 ;  /* 0x000000636220723e */ /* 0x000fe400000000ff */
[----:B------:R-:W-:-:S07]  /*5460*/  F2FP.F16.F32.PACK_AB R38, R38, R93 ;  /* 0x0000005d2626723e */ /* 0x000fce00000000ff */
.L_x_3653:
[----:B------:R-:W-:Y:S05]  /*5470*/  BSYNC B2 ;  /* 0x0000000000027941 */ /* 0x000fea0003800000 */
.L_x_3652:
        /* <DEDUP_REMOVED lines=12> */
.L_x_3651:
[----:B------:R-:W-:Y:S05]  /*5540*/  BSYNC B1 ;  /* 0x0000000000017941 */ /* 0x000fea0003800000 */
.L_x_3650:
[----:B------:R-:W-:Y:S01]  /*5550*/  ISETP.GE.OR P5, PT, R156, R72, P1 ;  /* 0x000000489c00720c */ /* 0x000fe20000fa6670 */
[----:B-1----:R-:W-:Y:S01]  /*5560*/  IMAD.MOV.U32 R32, RZ, RZ, R74 ;  /* 0x000000ffff207224 */ /* 0x002fe200078e004a */
[----:B------:R-:W-:Y:S01]  /*5570*/  SHF.R.S32.HI R5, RZ, 0x1f, R156 ;  /* 0x0000001fff057819 */ /* 0x000fe2000001149c */
[----:B------:R-:W-:-:S04]  /*5580*/  IMAD.MOV.U32 R33, RZ, RZ, R81 ;  /* 0x000000ffff217224 */ /* 0x000fc800078e0051 */
[-C--:B------:R-:W-:Y:S02]  /*5590*/  IMAD R5, R5, R76.reuse, RZ ;  /* 0x0000004c05057224 */ /* 0x080fe400078e02ff */
[----:B------:R-:W-:-:S04]  /*55a0*/  IMAD.WIDE.U32 R32, R156, R76, R32 ;  /* 0x0000004c9c207225 */ /* 0x000fc800078e0020 */
[----:B------:R-:W-:Y:S01]  /*55b0*/  IMAD R5, R156, R77, R5 ;  /* 0x0000004d9c057224 */ /* 0x000fe200078e0205 */
[----:B------:R-:W-:Y:S06]  /*55c0*/  @P5 BRA `(.L_x_3636) ;  /* 0x0000000800505947 */ /* 0x000fec0003800000 */
[----:B------:R-:W1:Y:S01]  /*55d0*/  LDC R36, c[0x0][0x2f4] ;  /* 0x0000bd00ff247b82 */ /* 0x000e620000000800 */
[----:B------:R-:W-:Y:S01]  /*55e0*/  IMAD.SHL.U32 R7, R62, 0x8, RZ ;  /* 0x000000083e077824 */ /* 0x000fe200078e00ff */
[----:B------:R-:W-:Y:S01]  /*55f0*/  BSSY B1, `(.L_x_3654) ;  /* 0x000006c000017945 */ /* 0x000fe20003800000 */
[----:B------:R-:W-:-:S03]  /*5600*/  IMAD.IADD R37, R33, 0x1, R5 ;  /* 0x0000000121257824 */ /* 0x000fc600078e0205 */
[--C-:B------:R-:W-:Y:S02]  /*5610*/  SHF.R.S32.HI R5, RZ, 0x1f, R7.reuse ;  /* 0x0000001fff057819 */ /* 0x100fe40000011407 */
[----:B------:R-:W-:-:S04]  /*5620*/  IADD3 R4, P5, P6, R30, R32, R7 ;  /* 0x000000201e047210 */ /* 0x000fc80007ebe007 */
[----:B------:R-:W-:Y:S02]  /*5630*/  IADD3.X R5, R64, R37, R5, P5, P6 ;  /* 0x0000002540057210 */ /* 0x000fe40002fec405 */
[----:B------:R-:W-:-:S04]  /*5640*/  LEA R34, P5, R4, R70, 0x1 ;  /* 0x0000004604227211 */ /* 0x000fc800078a08ff */
[----:B------:R-:W-:Y:S01]  /*5650*/  LEA.HI.X R35, R4, R71, R5, 0x1, P5 ;  /* 0x0000004704237211 */ /* 0x000fe200028f0c05 */
[----:B-1----:R-:W-:-:S05]  /*5660*/  @P0 IMAD.IADD R73, R36, 0x1, -R73 ;  /* 0x0000000124490824 */ /* 0x002fca00078e0a49 */
        /* <DEDUP_REMOVED lines=14> */
[--C-:B------:R-:W-:Y:S02]  /*5750*/  SHF.R.U32.HI R74, RZ, 0x10, R25.reuse ;  /* 0x00000010ff4a7819 */ /* 0x100fe40000011619 */
[----:B------:R-:W-:Y:S01]  /*5760*/  SHF.R.U64 R79, R24, 0x10, R25 ;  /* 0x00000010184f7819 */ /* 0x000fe20000001219 */
[----:B--2---:R-:W-:Y:S01]  /*5770*/  IMAD.MOV.U32 R24, RZ, RZ, R15 ;  /* 0x000000ffff187224 */ /* 0x004fe200078e000f */
[--C-:B------:R-:W-:Y:S01]  /*5780*/  SHF.R.U64 R38, R8, 0x10, R9.reuse ;  /* 0x0000001008267819 */ /* 0x100fe20000001209 */
[--C-:B------:R-:W-:Y:S01]  /*5790*/  HADD2.F32 R15, -RZ, R13.reuse.H0_H0 ;  /* 0x2000000dff0f7230 */ /* 0x100fe20000004100 */
[----:B------:R-:W-:Y:S01]  /*57a0*/  SHF.R.U32.HI R76, RZ, 0x10, R9 ;  /* 0x00000010ff4c7819 */ /* 0x000fe20000011609 */
[----:B------:R-:W-:Y:S01]  /*57b0*/  HADD2.F32 R25, -RZ, R92.H0_H0 ;  /* 0x2000005cff197230 */ /* 0x000fe20000004100 */
[--C-:B------:R-:W-:Y:S01]  /*57c0*/  SHF.R.U64 R8, R10, 0x10, R11.reuse ;  /* 0x000000100a087819 */ /* 0x100fe2000000120b */
[----:B------:R-:W-:Y:S01]  /*57d0*/  HADD2.F32 R13, -RZ, R13.H1_H1 ;  /* 0x3000000dff0d7230 */ /* 0x000fe20000004100 */
[----:B------:R-:W-:Y:S01]  /*57e0*/  SHF.R.U32.HI R75, RZ, 0x10, R11 ;  /* 0x00000010ff4b7819 */ /* 0x000fe2000001160b */
[----:B-1----:R-:W-:Y:S01]  /*57f0*/  IMAD.MOV.U32 R11, RZ, RZ, R7 ;  /* 0x000000ffff0b7224 */ /* 0x002fe200078e0007 */
[--C-:B------:R-:W-:Y:S01]  /*5800*/  SHF.R.U64 R9, R26, 0x10, R27.reuse ;  /* 0x000000101a097819 */ /* 0x100fe2000000121b */
[----:B------:R-:W-:Y:S01]  /*5810*/  HADD2.F32 R74, -RZ, R74.H0_H0 ;  /* 0x2000004aff4a7230 */ /* 0x000fe20000004100 */
[----:B------:R-:W-:Y:S01]  /*5820*/  SHF.R.U32.HI R73, RZ, 0x10, R27 ;  /* 0x00000010ff497819 */ /* 0x000fe2000001161b */
[----:B------:R-:W-:-:S02]  /*5830*/  IMAD.MOV.U32 R10, RZ, RZ, R4 ;  /* 0x000000ffff0a7224 */ /* 0x000fc400078e0004 */
[----:B------:R-:W-:Y:S02]  /*5840*/  HADD2.F32 R92, -RZ, R92.H1_H1 ;  /* 0x3000005cff5c7230 */ /* 0x000fe40000004100 */
[--C-:B------:R-:W-:Y:S02]  /*5850*/  HADD2.F32 R7, -RZ, R5.reuse.H1_H1 ;  /* 0x30000005ff077230 */ /* 0x100fe40000004100 */
[----:B------:R-:W-:Y:S02]  /*5860*/  HADD2.F32 R4, -RZ, R5.H0_H0 ;  /* 0x20000005ff047230 */ /* 0x000fe40000004100 */
[----:B------:R-:W-:Y:S01]  /*5870*/  FMUL.FTZ R5, R15, R92 ;  /* 0x0000005c0f057220 */ /* 0x000fe20000410000 */
[----:B------:R-:W-:Y:S02]  /*5880*/  HADD2.F32 R26, -RZ, R76.H0_H0 ;  /* 0x2000004cff1a7230 */ /* 0x000fe40000004100 */
[-C--:B------:R-:W-:Y:S01]  /*5890*/  FMUL.FTZ R76, R13, R74.reuse ;  /* 0x0000004a0d4c7220 */ /* 0x080fe20000410000 */
[C---:B------:R-:W-:Y:S01]  /*58a0*/  FMUL.FTZ R74, R7.reuse, R74 ;  /* 0x0000004a074a7220 */ /* 0x040fe20000410000 */
[C---:B------:R-:W-:Y:S01]  /*58b0*/  FMUL.FTZ R92, R4.reuse, R92 ;  /* 0x0000005c045c7220 */ /* 0x040fe20000410000 */
[-C--:B------:R-:W-:Y:S01]  /*58c0*/  FFMA.FTZ R4, R4, R25.reuse, -R5 ;  /* 0x0000001904047223 */ /* 0x080fe20000010805 */
[-C--:B------:R-:W-:Y:S01]  /*58d0*/  FFMA.FTZ R27, R7, R26.reuse, -R76 ;  /* 0x0000001a071b7223 */ /* 0x080fe2000001084c */
[----:B------:R-:W-:Y:S01]  /*58e0*/  FFMA.FTZ R76, R13, R26, R74 ;  /* 0x0000001a0d4c7223 */ /* 0x000fe2000001004a */
[----:B------:R-:W-:Y:S01]  /*58f0*/  FFMA.FTZ R5, R15, R25, R92 ;  /* 0x000000190f057223 */ /* 0x000fe2000001005c */
[----:B------:R-:W-:-:S02]  /*5900*/  HADD2.F32 R13, -RZ, R24.H0_H0 ;  /* 0x20000018ff0d7230 */ /* 0x000fc40000004100 */
[----:B------:R-:W-:Y:S01]  /*5910*/  HADD2.F32 R24, -RZ, R24.H1_H1 ;  /* 0x30000018ff187230 */ /* 0x000fe20000004100 */
[----:B------:R-:W-:Y:S01]  /*5920*/  F2FP.F16.F32.PACK_AB R27, R27, R4 ;  /* 0x000000041b1b723e */ /* 0x000fe200000000ff */
[----:B------:R-:W-:Y:S01]  /*5930*/  HADD2.F32 R7, -RZ, R11.H0_H0 ;  /* 0x2000000bff077230 */ /* 0x000fe20000004100 */
[----:B------:R-:W-:Y:S01]  /*5940*/  F2FP.F16.F32.PACK_AB R76, R76, R5 ;  /* 0x000000054c4c723e */ /* 0x000fe200000000ff */
[----:B------:R-:W-:Y:S02]  /*5950*/  HADD2.F32 R25, -RZ, R73.H0_H0 ;  /* 0x20000049ff197230 */ /* 0x000fe40000004100 */
[----:B------:R-:W-:Y:S02]  /*5960*/  HADD2.F32 R74, -RZ, R91.H0_H0 ;  /* 0x2000005bff4a7230 */ /* 0x000fe40000004100 */
[----:B------:R-:W-:Y:S02]  /*5970*/  HADD2.F32 R11, -RZ, R11.H1_H1 ;  /* 0x3000000bff0b7230 */ /* 0x000fe40000004100 */
[----:B------:R-:W-:Y:S01]  /*5980*/  FMUL.FTZ R82, R24, R25 ;  /* 0x0000001918527220 */ /* 0x000fe20000410000 */
[----:B------:R-:W-:-:S02]  /*5990*/  HADD2.F32 R15, -RZ, R75.H0_H0 ;  /* 0x2000004bff0f7230 */ /* 0x000fc40000004100 */
[-C--:B------:R-:W-:Y:S01]  /*59a0*/  FMUL.FTZ R78, R13, R74.reuse ;  /* 0x0000004a0d4e7220 */ /* 0x080fe20000410000 */
[----:B------:R-:W-:Y:S02]  /*59b0*/  HADD2.F32 R26, -RZ, R88.H1_H1 ;  /* 0x30000058ff1a7230 */ /* 0x000fe40000004100 */
[----:B------:R-:W-:Y:S01]  /*59c0*/  FMUL.FTZ R25, R11, R25 ;  /* 0x000000190b197220 */ /* 0x000fe20000410000 */
[----:B------:R-:W-:Y:S01]  /*59d0*/  FMUL.FTZ R74, R7, R74 ;  /* 0x0000004a074a7220 */ /* 0x000fe20000410000 */
[-C--:B------:R-:W-:Y:S01]  /*59e0*/  FFMA.FTZ R75, R11, R15.reuse, -R82 ;  /* 0x0000000f0b4b7223 */ /* 0x080fe20000010852 */
[----:B------:R-:W-:Y:S02]  /*59f0*/  HADD2.F32 R11, -RZ, R12.H0_H0 ;  /* 0x2000000cff0b7230 */ /* 0x000fe40000004100 */
[----:B------:R-:W-:Y:S01]  /*5a00*/  FFMA.FTZ R78, R7, R26, -R78 ;  /* 0x0000001a074e7223 */ /* 0x000fe2000001084e */
[----:B------:R-:W-:Y:S01]  /*5a10*/  FFMA.FTZ R77, R24, R15, R25 ;  /* 0x0000000f184d7223 */ /* 0x000fe20000010019 */
[----:B------:R-:W-:-:S02]  /*5a20*/  HADD2.F32 R15, -RZ, R79.H0_H0 ;  /* 0x2000004fff0f7230 */ /* 0x000fc40000004100 */
[----:B------:R-:W-:Y:S01]  /*5a30*/  FFMA.FTZ R74, R13, R26, R74 ;  /* 0x0000001a0d4a7223 */ /* 0x000fe2000001004a */
[----:B------:R-:W-:Y:S02]  /*5a40*/  HADD2.F32 R7, -RZ, R10.H0_H0 ;  /* 0x2000000aff077230 */ /* 0x000fe40000004100 */
[----:B------:R-:W-:Y:S02]  /*5a50*/  HADD2.F32 R12, -RZ, R12.H1_H1 ;  /* 0x3000000cff0c7230 */ /* 0x000fe40000004100 */
[----:B------:R-:W-:Y:S01]  /*5a60*/  HADD2.F32 R10, -RZ, R10.H1_H1 ;  /* 0x3000000aff0a7230 */ /* 0x000fe20000004100 */
[----:B------:R-:W-:Y:S01]  /*5a70*/  F2FP.F16.F32.PACK_AB R74, R77, R74 ;  /* 0x0000004a4d4a723e */ /* 0x000fe200000000ff */
[----:B------:R-:W-:Y:S02]  /*5a80*/  HADD2.F32 R26, -RZ, R91.H1_H1 ;  /* 0x3000005bff1a7230 */ /* 0x000fe40000004100 */
[----:B------:R-:W-:Y:S01]  /*5a90*/  FMUL.FTZ R25, R12, R15 ;  /* 0x0000000f0c197220 */ /* 0x000fe20000410000 */
[----:B------:R-:W-:-:S02]  /*5aa0*/  HADD2.F32 R13, -RZ, R38.H0_H0 ;  /* 0x20000026ff0d7230 */ /* 0x000fc40000004100 */
[C---:B------:R-:W-:Y:S01]  /*5ab0*/  FMUL.FTZ R15, R10.reuse, R15 ;  /* 0x0000000f0a0f7220 */ /* 0x040fe20000410000 */
[----:B------:R-:W-:Y:S02]  /*5ac0*/  HADD2.F32 R24, -RZ, R90.H0_H0 ;  /* 0x2000005aff187230 */ /* 0x000fe40000004100 */
[-C--:B------:R-:W-:Y:S01]  /*5ad0*/  FMUL.FTZ R38, R11, R26.reuse ;  /* 0x0000001a0b267220 */ /* 0x080fe20000410000 */
[C---:B------:R-:W-:Y:S01]  /*5ae0*/  FMUL.FTZ R26, R7.reuse, R26 ;  /* 0x0000001a071a7220 */ /* 0x040fe20000410000 */
[-C--:B------:R-:W-:Y:S01]  /*5af0*/  FFMA.FTZ R25, R10, R13.reuse, -R25 ;  /* 0x0000000d0a197223 */ /* 0x080fe20000010819 */
[----:B------:R-:W-:Y:S01]  /*5b00*/  FFMA.FTZ R15, R12, R13, R15 ;  /* 0x0000000d0c0f7223 */ /* 0x000fe2000001000f */
[----:B------:R-:W-:Y:S02]  /*5b10*/  HADD2.F32 R13, -RZ, R9.H0_H0 ;  /* 0x20000009ff0d7230 */ /* 0x000fe40000004100 */
[----:B------:R-:W-:Y:S01]  /*5b20*/  FFMA.FTZ R38, R7, R24, -R38 ;  /* 0x0000001807267223 */ /* 0x000fe20000010826 */
[----:B------:R-:W-:-:S02]  /*5b30*/  HADD2.F32 R9, -RZ, R14.H0_H0 ;  /* 0x2000000eff097230 */ /* 0x000fc40000004100 */
[----:B------:R-:W-:Y:S01]  /*5b40*/  FFMA.FTZ R26, R11, R24, R26 ;  /* 0x000000180b1a7223 */ /* 0x000fe2000001001a */
[----:B------:R-:W-:Y:S02]  /*5b50*/  HADD2.F32 R90, -RZ, R90.H1_H1 ;  /* 0x3000005aff5a7230 */ /* 0x000fe40000004100 */
[----:B------:R-:W-:Y:S01]  /*5b60*/  HADD2.F32 R7, -RZ, R6.H0_H0 ;  /* 0x20000006ff077230 */ /* 0x000fe20000004100 */
[----:B------:R-:W-:Y:S01]  /*5b70*/  F2FP.F16.F32.PACK_AB R4, R25, R38 ;  /* 0x000000261904723e */ /* 0x000fe200000000ff */
[----:B------:R-:W-:Y:S01]  /*5b80*/  HADD2.F32 R14, -RZ, R14.H1_H1 ;  /* 0x3000000eff0e7230 */ /* 0x000fe20000004100 */
[----:B------:R-:W-:Y:S01]  /*5b90*/  F2FP.F16.F32.PACK_AB R12, R15, R26 ;  /* 0x0000001a0f0c723e */ /* 0x000fe200000000ff */
[----:B------:R-:W-:Y:S02]  /*5ba0*/  HADD2.F32 R6, -RZ, R6.H1_H1 ;  /* 0x30000006ff067230 */ /* 0x000fe40000004100 */
[----:B------:R-:W-:Y:S02]  /*5bb0*/  HADD2.F32 R11, -RZ, R8.H0_H0 ;  /* 0x20000008ff0b7230 */ /* 0x000fe40000004100 */
[----:B------:R-:W-:Y:S01]  /*5bc0*/  FMUL.FTZ R8, R9, R90 ;  /* 0x0000005a09087220 */ /* 0x000fe20000410000 */
[----:B------:R-:W-:-:S02]  /*5bd0*/  HADD2.F32 R88, -RZ, R88.H0_H0 ;  /* 0x20000058ff587230 */ /* 0x000fc40000004100 */
[-C--:B------:R-:W-:Y:S01]  /*5be0*/  FMUL.FTZ R73, R14, R13.reuse ;  /* 0x0000000d0e497220 */ /* 0x080fe20000410000 */
[C---:B------:R-:W-:Y:S01]  /*5bf0*/  FMUL.FTZ R90, R7.reuse, R90 ;  /* 0x0000005a075a7220 */ /* 0x040fe20000410000 */
[----:B------:R-:W-:Y:S01]  /*5c00*/  FMUL.FTZ R13, R6, R13 ;  /* 0x0000000d060d7220 */ /* 0x000fe20000410000 */
[----:B------:R-:W-:Y:S02]  /*5c10*/  IMAD.MOV.U32 R5, RZ, RZ, R27 ;  /* 0x000000ffff057224 */ /* 0x000fe400078e001b */
[-C--:B------:R-:W-:Y:S01]  /*5c20*/  FFMA.FTZ R8, R7, R88.reuse, -R8 ;  /* 0x0000005807087223 */ /* 0x080fe20000010808 */
[----:B------:R-:W-:Y:S01]  /*5c30*/  FFMA.FTZ R90, R9, R88, R90 ;  /* 0x00000058095a7223 */ /* 0x000fe2000001005a */
[-C--:B------:R-:W-:Y:S01]  /*5c40*/  FFMA.FTZ R13, R14, R11.reuse, R13 ;  /* 0x0000000b0e0d7223 */ /* 0x080fe2000001000d */
[----:B------:R-:W-:Y:S01]  /*5c50*/  FFMA.FTZ R73, R6, R11, -R73 ;  /* 0x0000000b06497223 */ /* 0x000fe20000010849 */
[----:B------:R-:W-:Y:S01]  /*5c60*/  F2FP.F16.F32.PACK_AB R7, R75, R78 ;  /* 0x0000004e4b07723e */ /* 0x000fe200000000ff */
[----:B------:R-:W-:-:S02]  /*5c70*/  IMAD.MOV.U32 R15, RZ, RZ, R74 ;  /* 0x000000ffff0f7224 */ /* 0x000fc400078e004a */
[----:B------:R-:W-:Y:S01]  /*5c80*/  F2FP.F16.F32.PACK_AB R14, R13, R90 ;  /* 0x0000005a0d0e723e */ /* 0x000fe200000000ff */
[----:B------:R-:W-:Y:S01]  /*5c90*/  IMAD.MOV.U32 R13, RZ, RZ, R76 ;  /* 0x000000ffff0d7224 */ /* 0x000fe200078e004c */
[----:B------:R-:W-:-:S07]  /*5ca0*/  F2FP.F16.F32.PACK_AB R6, R73, R8 ;  /* 0x000000084906723e */ /* 0x000fce00000000ff */
.L_x_3655:
[----:B------:R-:W-:Y:S05]  /*5cb0*/  BSYNC B1 ;  /* 0x0000000000017941 */ /* 0x000fea0003800000 */
.L_x_3654:
        /* <DEDUP_REMOVED lines=10> */
.L_x_3619:
[----:B------:R-:W-:-:S04]  /*5d60*/  ULOP3.LUT UR4, UR38, 0x1, URZ, 0xfc, !UPT ;  /* 0x0000000126047892 */ /* 0x000fc8000f8efc3f */
[----:B------:R-:W-:-:S06]  /*5d70*/  UISETP.NE.AND UP0, UPT, UR4, 0x3, UPT ;  /* 0x000000030400788c */ /* 0x000fcc000bf05270 */
[----:B------:R-:W-:-:S13]  /*5d80*/  PLOP3.LUT P3, PT, PT, PT, UP0, 0x80, 0x0 ;  /* 0x000000000000781c */ /* 0x000fda0003f6f008 */
[----:B------:R-:W-:Y:S05]  /*5d90*/  @!P3 BRA `(.L_x_3656) ;  /* 0x000000000004b947 */ /* 0x000fea0003800000 */
[----:B------:R-:W-:Y:S01]  /*5da0*/  BPT.TRAP 0x1 ;  /* 0x000000040000795c */ /* 0x000fe20000300000 */
.L_x_3656:
[----:B------:R-:W-:Y:S01]  /*5db0*/  IMAD R68, R23, 0x8, R2 ;  /* 0x0000000817447824 */ /* 0x000fe200078e0202 */
[----:B------:R-:W-:Y:S01]  /*5dc0*/  SHF.L.U32 R80, R158, 0x1f, RZ ;  /* 0x0000001f9e507819 */ /* 0x000fe200000006ff */
[----:B------:R-:W-:Y:S01]  /*5dd0*/  IMAD R72, R49, -0x60, R46 ;  /* 0xffffffa031487824 */ /* 0x000fe200078e022e */
[----:B------:R-:W-:Y:S02]  /*5de0*/  BSSY B1, `(.L_x_3657) ;  /* 0x0000004000017945 */ /* 0x000fe40003800000 */
[----:B------:R-:W0:Y:S02]  /*5df0*/  SYNCS.PHASECHK.TRANS64.TRYWAIT P4, [R68+URZ+0x32490], R80 ;  /* 0x03249050440075a7 */ /* 0x000e24000808017f */
[----:B------:R-:W-:Y:S01]  /*5e00*/  VIMNMX R72, R72, 0x60, PT ;  /* 0x0000006048487848 */ /* 0x000fe20003fe0100 */
[----:B0-----:R-:W-:Y:S06]  /*5e10*/  @!P4 BRA `(.L_x_3658) ;  /* 0x000003540084c947 */ /* 0x001fec0003800000 */
.L_x_4022:
[----:B------:R-:W-:Y:S05]  /*5e20*/  BSYNC B1 ;  /* 0x0000000000017941 */ /* 0x000fea0003800000 */
.L_x_3657:
        /* <DEDUP_REMOVED lines=8> */
.L_x_3660:
[----:B------:R-:W-:Y:S05]  /*5eb0*/  BSYNC B1 ;  /* 0x0000000000017941 */ /* 0x000fea0003800000 */
.L_x_3659:
[----:B------:R-:W-:Y:S05]  /*5ec0*/  @P4 BRA `(.L_x_3636) ;  /* 0x0000000000104947 */ /* 0x000fea0003800000 */
[----:B-1----:R-:W1:Y:S04]  /*5ed0*/  @!P1 LDS.128 R4, [R84+0x2000] ;  /* 0x0020000054049984 */ /* 0x002e680000000c00 */
[----:B------:R-:W2:Y:S04]  /*5ee0*/  @!P2 LDS.128 R8, [R83+0x2000] ;  /* 0x002000005308a984 */ /* 0x000ea80000000c00 */
[----:B-1----:R3:W-:Y:S04]  /*5ef0*/  @!P1 STG.E.128 desc[UR42][R12.64], R4 ;  /* 0x000000040c009986 */ /* 0x0027e8000c101d2a */
[----:B--2---:R3:W-:Y:S02]  /*5f00*/  @!P2 STG.E.128 desc[UR42][R12.64+0x40], R8 ;  /* 0x000040080c00a986 */ /* 0x0047e4000c101d2a */
.L_x_3636:
[----:B------:R-:W-:Y:S05]  /*5f10*/  BSYNC B0 ;  /* 0x0000000000007941 */ /* 0x000fea0003800000 */
.L_x_3618:
        /* <DEDUP_REMOVED lines=9> */
[----:B-1----:R-:W-:-:S02]  /*5fb0*/  LOP3.LUT R4, R5, 0x7f, RZ, 0xc0, !PT ;  /* 0x0000007f05047812 */ /* 0x002fc400078ec0ff */
[----:B------:R-:W-:Y:S02]  /*5fc0*/  SHF.R.U32.HI R5, RZ, 0x7, R5 ;  /* 0x00000007ff057819 */ /* 0x000fe40000011605 */
[----:B------:R-:W-:-:S03]  /*5fd0*/  ISETP.NE.AND P4, PT, R4, RZ, PT ;  /* 0x000000ff0400720c */ /* 0x000fc60003f85270 */
[----:B------:R-:W-:-:S10]  /*5fe0*/  VIADD R12, R5, 0x8 ;  /* 0x00000008050c7836 */ /* 0x000fd40000000000 */
[----:B------:R-:W-:-:S05]  /*5ff0*/  @!P4 VIADD R4, R68, 0x324a0 ;  /* 0x000324a04404c836 */ /* 0x000fca0000000000 */
[----:B------:R-:W-:Y:S01]  /*6000*/  @!P4 PRMT R4, RZ, 0x654, R4 ;  /* 0x00000654ff04c816 */ /* 0x000fe20000000004 */
[----:B--2---:R1:W-:Y:S06]  /*6010*/  BAR.SYNC.DEFER_BLOCKING R12, 0x80 ;  /* 0x0002000c0000751d */ /* 0x0043ec0000010000 */
[----:B------:R1:W-:Y:S01]  /*6020*/  @!P4 SYNCS.ARRIVE.TRANS64.RED.A1T0 RZ, [R4+URZ], RZ ;  /* 0x000000ff04ffc9a7 */ /* 0x0003e2000810043f */
[----:B------:R-:W-:Y:S05]  /*6030*/  @!P3 BRA `(.L_x_3662) ;  /* 0x000000000004b947 */ /* 0x000fea0003800000 */
[----:B------:R-:W-:Y:S01]  /*6040*/  BPT.TRAP 0x1 ;  /* 0x000000040000795c */ /* 0x000fe20000300000 */
.L_x_3662:
[----:B------:R-:W-:Y:S05]  /*6050*/  BSYNC B0 ;  /* 0x0000000000007941 */ /* 0x000fea0003800000 */
.L_x_3661:
[----:B------:R-:W2:Y:S01]  /*6060*/  SYNCS.PHASECHK.TRANS64.TRYWAIT P3, [R68+URZ+0x324b0], R80 ;  /* 0x0324b050440075a7 */ /* 0x000ea2000806017f */
[----:B------:R-:W-:Y:S01]  /*6070*/  ULDC UR49, c[0x0][0x320] ;  /* 0x0000c80000317ab9 */ /* 0x000fe20000000800 */
[----:B------:R-:W-:Y:S01]  /*6080*/  ULDC.64 UR44, c[0x0][0x328] ;  /* 0x0000ca00002c7ab9 */ /* 0x000fe20000000a00 */
[----:B------:R-:W-:Y:S01]  /*6090*/  ULDC.64 UR40, c[0x0][0x318] ;  /* 0x0000c60000287ab9 */ /* 0x000fe20000000a00 */
[----:B------:R-:W-:Y:S01]  /*60a0*/  BSSY B0, `(.L_x_3663) ;  /* 0x0000003000007945 */ /* 0x000fe20003800000 */
[----:B-1----:R-:W-:-:S03]  /*60b0*/  IMAD R4, R23, 0x6000, R58 ;  /* 0x0000600017047824 */ /* 0x002fc600078e023a */
[----:B--2---:R-:W-:Y:S05]  /*60c0*/  @!P3 BRA `(.L_x_3664) ;  /* 0x0000035000ecb947 */ /* 0x004fea0003800000 */
.L_x_4023:
[----:B------:R-:W-:Y:S05]  /*60d0*/  BSYNC B0 ;  /* 0x0000000000007941 */ /* 0x000fea0003800000 */
.L_x_3663:
        /* <DEDUP_REMOVED lines=8> */
[----:B------:R-:W-:Y:S02]  /*6160*/  IMAD.MOV.U32 R4, RZ, RZ, R40 ;  /* 0x000000ffff047224 */ /* 0x000fe400078e0028 */
[----:B------:R-:W-:Y:S02]  /*6170*/  IMAD.MOV.U32 R5, RZ, RZ, R65 ;  /* 0x000000ffff057224 */ /* 0x000fe400078e0041 */
[C---:B------:R-:W-:Y:S02]  /*6180*/  IMAD R7, R8.reuse, UR45, R7 ;  /* 0x0000002d08077c24 */ /* 0x040fe4000f8e0207 */
[----:B------:R-:W-:-:S04]  /*6190*/  IMAD.WIDE.U32 R4, R8, UR44, R4 ;  /* 0x0000002c08047c25 */ /* 0x000fc8000f8e0004 */
[----:B------:R-:W-:Y:S01]  /*61a0*/  IMAD.IADD R5, R5, 0x1, R7 ;  /* 0x0000000105057824 */ /* 0x000fe200078e0207 */
[----:B------:R-:W-:-:S04]  /*61b0*/  LEA R10, P3, R4, UR40, 0x1 ;  /* 0x00000028040a7c11 */ /* 0x000fc8000f8608ff */
[----:B------:R-:W-:Y:S02]  /*61c0*/  LEA.HI.X R11, R4, UR41, R5, 0x1, P3 ;  /* 0x00000029040b7c11 */ /* 0x000fe400098f0c05 */
[----:B------:R-:W-:-:S13]  /*61d0*/  ISETP.GE.AND P3, PT, R152, UR49, PT ;  /* 0x0000003198007c0c */ /* 0x000fda000bf66270 */
[----:B------:R-:W2:Y:S04]  /*61e0*/  @!P3 LDS.128 R4, [R14] ;  /* 0x000000000e04b984 */ /* 0x000ea80000000c00 */
[----:B--2---:R-:W-:Y:S01]  /*61f0*/  @!P3 STG.E.128 desc[UR42][R10.64], R4 ;  /* 0x000000040a00b986 */ /* 0x004fe2000c101d2a */
[----:B------:R-:W-:-:S13]  /*6200*/  ISETP.GE.AND P3, PT, R3, UR49, PT ;  /* 0x0000003103007c0c */ /* 0x000fda000bf66270 */
[----:B------:R-:W2:Y:S04]  /*6210*/  @!P3 LDS.128 R4, [R13] ;  /* 0x000000000d04b984 */ /* 0x000ea80000000c00 */
[----:B--2---:R-:W-:Y:S01]  /*6220*/  @!P3 STG.E.128 desc[UR42][R10.64+0x40], R4 ;  /* 0x000040040a00b986 */ /* 0x004fe2000c101d2a */
[----:B------:R-:W-:-:S13]  /*6230*/  ISETP.GE.AND P3, PT, R51, UR49, PT ;  /* 0x0000003133007c0c */ /* 0x000fda000bf66270 */
[----:B------:R-:W2:Y:S04]  /*6240*/  @!P3 LDS.128 R4, [R14+0x3000] ;  /* 0x003000000e04b984 */ /* 0x000ea80000000c00 */
        /* <DEDUP_REMOVED lines=10> */
[----:B------:R-:W-:-:S13]  /*62f0*/  ISETP.NE.AND P3, PT, R67, RZ, PT ;  /* 0x000000ff4300720c */ /* 0x000fda0003f65270 */
[----:B------:R-:W2:Y:S04]  /*6300*/  @P3 LDS.128 R4, [R14+0x9000] ;  /* 0x009000000e043984 */ /* 0x000ea80000000c00 */
[----:B--2---:R-:W-:Y:S01]  /*6310*/  @P3 STG.E.128 desc[UR42][R10.64+0x180], R4 ;  /* 0x000180040a003986 */ /* 0x004fe2000c101d2a */
[----:B------:R-:W-:-:S13]  /*6320*/  ISETP.NE.AND P3, PT, R66, RZ, PT ;  /* 0x000000ff4200720c */ /* 0x000fda0003f65270 */
[----:B------:R-:W2:Y:S04]  /*6330*/  @P3 LDS.128 R4, [R13+0x9000] ;  /* 0x009000000d043984 */ /* 0x000ea80000000c00 */
[----:B--2---:R2:W-:Y:S02]  /*6340*/  @P3 STG.E.128 desc[UR42][R10.64+0x1c0], R4 ;  /* 0x0001c0040a003986 */ /* 0x0045e4000c101d2a */
.L_x_3666:
[----:B------:R-:W-:Y:S05]  /*6350*/  BSYNC B0 ;  /* 0x0000000000007941 */ /* 0x000fea0003800000 */
.L_x_3665:
[----:B------:R-:W-:Y:S01]  /*6360*/  ISETP.GE.AND P3, PT, R156, R72, PT ;  /* 0x000000489c00720c */ /* 0x000fe20003f66270 */
[----:B------:R-:W-:-:S12]  /*6370*/  BSSY B0, `(.L_x_3667) ;  /* 0x0000024000007945 */ /* 0x000fd80003800000 */
[----:B------:R-:W-:Y:S05]  /*6380*/  @P3 BRA `(.L_x_3668) ;  /* 0x0000000000883947 */ /* 0x000fea0003800000 */
[----:B--2---:R-:W-:Y:S01]  /*6390*/  IADD3 R7, P3, R8, 0x40, RZ ;  /* 0x0000004008077810 */ /* 0x004fe20007f7e0ff */
[----:B------:R-:W-:Y:S02]  /*63a0*/  IMAD.MOV.U32 R4, RZ, RZ, R40 ;  /* 0x000000ffff047224 */ /* 0x000fe400078e0028 */
        /* <DEDUP_REMOVED lines=31> */
[----:B--2---:R3:W-:Y:S02]  /*65a0*/  @P3 STG.E.128 desc[UR42][R8.64+0x1c0], R4 ;  /* 0x0001c00408003986 */ /* 0x0047e4000c101d2a */
.L_x_3668:
[----:B------:R-:W-:Y:S05]  /*65b0*/  BSYNC B0 ;  /* 0x0000000000007941 */ /* 0x000fea0003800000 */
.L_x_3667:
[----:B------:R-:W-:Y:S01]  /*65c0*/  @!PT LDS RZ, [RZ] ;  /* 0x00000000fffff984 */ /* 0x000fe20000000800 */
[----:B------:R-:W-:Y:S01]  /*65d0*/  @!PT LDS RZ, [RZ] ;  /* 0x00000000fffff984 */ /* 0x000fe20000000800 */
[----:B------:R-:W-:Y:S01]  /*65e0*/  @!PT LDS RZ, [RZ] ;  /* 0x00000000fffff984 */ /* 0x000fe20000000800 */
[----:B------:R-:W-:Y:S01]  /*65f0*/  @!PT LDS RZ, [RZ] ;  /* 0x00000000fffff984 */ /* 0x000fe20000000800 */
[----:B------:R4:W-:Y:S06]  /*6600*/  MEMBAR.ALL.CTA ;  /* 0x0000000000007992 */ /* 0x0009ec0000008000 */
[----:B----4-:R-:W4:Y:S02]  /*6610*/  FENCE.VIEW.ASYNC.S ;  /* 0x00000000000073c6 */ /* 0x010f240000000000 */
[----:B----4-:R4:W-:Y:S01]  /*6620*/  BAR.SYNC.DEFER_BLOCKING R12, 0x80 ;  /* 0x0002000c0000751d */ /* 0x0109e20000010000 */
[----:B------:R-:W-:Y:S01]  /*6630*/  ISETP.NE.AND P5, PT, R69, RZ, PT ;  /* 0x000000ff4500720c */ /* 0x000fe20003fa5270 */
[----:B------:R-:W-:-:S02]  /*6640*/  VIADD R23, R23, 0x1 ;  /* 0x0000000117177836 */ /* 0x000fc40000000000 */
[----:B01----:R-:W-:-:S03]  /*6650*/  @!P4 VIADD R68, R68, 0x324c0 ;  /* 0x000324c04444c836 */ /* 0x003fc60000000000 */
[C---:B------:R-:W-:Y:S02]  /*6660*/  ISETP.NE.AND P3, PT, R23.reuse, 0x2, PT ;  /* 0x000000021700780c */ /* 0x040fe40003f65270 */
[----:B------:R-:W-:Y:S02]  /*6670*/  @!P4 PRMT R68, RZ, 0x654, R68 ;  /* 0x00000654ff44c816 */ /* 0x000fe40000000044 */
[----:B--23--:R-:W-:Y:S02]  /*6680*/  SEL R5, RZ, 0x1, P3 ;  /* 0x00000001ff057807 */ /* 0x00cfe40001800000 */
[----:B------:R-:W-:Y:S02]  /*6690*/  SEL R23, R23, RZ, P3 ;  /* 0x000000ff17177207 */ /* 0x000fe40001800000 */
[----:B------:R-:W-:Y:S01]  /*66a0*/  LOP3.LUT R158, R158, R5, RZ, 0x3c, !PT ;  /* 0x000000059e9e7212 */ /* 0x000fe200078e3cff */
[----:B------:R4:W-:Y:S01]  /*66b0*/  @!P4 SYNCS.ARRIVE.TRANS64.RED.A1T0 RZ, [R68+URZ], RZ ;  /* 0x000000ff44ffc9a7 */ /* 0x0009e2000810043f */
[----:B------:R-:W-:Y:S05]  /*66c0*/  @P5 BRA `(.L_x_3669) ;  /* 0xffffffc800005947 */ /* 0x000fea000383ffff */
[----:B------:R-:W0:Y:S01]  /*66d0*/  S2R R4, SR_TID.X ;  /* 0x0000000000047919 */ /* 0x000e220000002100 */
[----:B------:R-:W-:Y:S02]  /*66e0*/  PLOP3.LUT P0, PT, PT, PT, PT, 0x8, 0x0 ;  /* 0x000000000000781c */ /* 0x000fe40003f0e170 */
[----:B0-----:R-:W-:-:S04]  /*66f0*/  SHF.R.U32.HI R4, RZ, 0x7, R4 ;  /* 0x00000007ff047819 */ /* 0x001fc80000011604 */
[----:B------:R-:W-:-:S13]  /*6700*/  ISETP.NE.AND P5, PT, R4, 0x1, PT ;  /* 0x000000010400780c */ /* 0x000fda0003fa5270 */
[----:B------:R-:W-:Y:S06]  /*6710*/  @!P5 BAR.ARV 0x9, 0x100 ;  /* 0x024400000000db1d */ /* 0x000fec0000002000 */
.L_x_3613:
[----:B------:R-:W0:Y:S01]  /*6720*/  S2R R0, SR_TID.X ;  /* 0x0000000000007919 */ /* 0x000e220000002100 */
[----:B------:R-:W1:Y:S01]  /*6730*/  LDC R19, c[0x0][0x448] ;  /* 0x00011200ff137b82 */ /* 0x000e620000000800 */
[----:B----4-:R-:W-:Y:S01]  /*6740*/  IMAD.MOV.U32 R12, RZ, RZ, 0x3000 ;  /* 0x00003000ff0c7424 */ /* 0x010fe200078e00ff */
[----:B------:R-:W2:Y:S01]  /*6750*/  S2R R3, SR_SWINHI ;  /* 0x0000000000037919 */ /* 0x000ea20000002f00 */
[----:B------:R-:W-:Y:S02]  /*6760*/  IMAD.U32 R13, RZ, RZ, UR38 ;  /* 0x00000026ff0d7e24 */ /* 0x000fe4000f8e00ff */
[----:B------:R-:W-:Y:S01]  /*6770*/  IMAD.MOV.U32 R14, RZ, RZ, 0x1 ;  /* 0x00000001ff0e7424 */ /* 0x000fe200078e00ff */
[----:B------:R-:W-:Y:S01]  /*6780*/  STL [R1+0x70], R89 ;  /* 0x0000705901007387 */ /* 0x000fe20000100800 */
[----:B------:R-:W-:Y:S01]  /*6790*/  IMAD.MOV.U32 R15, RZ, RZ, RZ ;  /* 0x000000ffff0f7224 */ /* 0x000fe200078e00ff */
[----:B------:R-:W3:Y:S01]  /*67a0*/  LDC R18, c[0x0][0xa80] ;  /* 0x0002a000ff127b82 */ /* 0x000ee20000000800 */
[----:B------:R-:W-:Y:S01]  /*67b0*/  IMAD.MOV.U32 R5, RZ, RZ, 0x100 ;  /* 0x00000100ff057424 */ /* 0x000fe200078e00ff */
[----:B------:R4:W-:Y:S01]  /*67c0*/  STL.64 [R1+0x18], R12 ;  /* 0x0000180c01007387 */ /* 0x0009e20000100a00 */
[----:B------:R-:W-:-:S02]  /*67d0*/  IMAD.MOV.U32 R6, RZ, RZ, 0x1 ;  /* 0x00000001ff067424 */ /* 0x000fc400078e00ff */
[----:B------:R-:W-:Y:S01]  /*67e0*/  IMAD.MOV.U32 R7, RZ, RZ, RZ ;  /* 0x000000ffff077224 */ /* 0x000fe200078e00ff */
[----:B------:R1:W-:Y:S01]  /*67f0*/  STL.64 [R1+0x60], R14 ;  /* 0x0000600e01007387 */ /* 0x0003e20000100a00 */
[----:B------:R-:W-:Y:S02]  /*6800*/  IMAD.MOV.U32 R8, RZ, RZ, 0xc000 ;  /* 0x0000c000ff087424 */ /* 0x000fe400078e00ff */
[----:B------:R-:W-:Y:S01]  /*6810*/  IMAD.U32 R9, RZ, RZ, UR38 ;  /* 0x00000026ff097e24 */ /* 0x000fe2000f8e00ff */
[----:B------:R-:W-:Y:S01]  /*6820*/  STL.128 [R1+0x230], RZ ;  /* 0x000230ff01007387 */ /* 0x000fe20000100c00 */
[----:B------:R-:W-:Y:S02]  /*6830*/  IMAD.MOV.U32 R11, RZ, RZ, 0x100 ;  /* 0x00000100ff0b7424 */ /* 0x000fe400078e00ff */
[----:B------:R-:W-:Y:S01]  /*6840*/  IMAD.U32 R34, RZ, RZ, UR37 ;  /* 0x00000025ff227e24 */ /* 0x000fe2000f8e00ff */
[----:B------:R-:W-:Y:S01]  /*6850*/  STL.128 [R1+0x240], RZ ;  /* 0x000240ff01007387 */ /* 0x000fe20000100c00 */
[----:B------:R-:W-:-:S03]  /*6860*/  IMAD.U32 R72, RZ, RZ, UR37 ;  /* 0x00000025ff487e24 */ /* 0x000fc6000f8e00ff */
[----:B------:R-:W-:Y:S02]  /*6870*/  STL.128 [R1+0x260], RZ ;  /* 0x000260ff01007387 */ /* 0x000fe40000100c00 */
[----:B------:R-:W-:Y:S02]  /*6880*/  IADD3 R72, P5, R72, 0x70, RZ ;  /* 0x0000007048487810 */ /* 0x000fe40007fbe0ff */
[----:B0-----:R-:W-:Y:S01]  /*6890*/  LOP3.LUT R0, R0, 0x7f, RZ, 0xc0, !PT ;  /* 0x0000007f00007812 */ /* 0x001fe200078ec0ff */
[----:B------:R-:W-:Y:S03]  /*68a0*/  STL.128 [R1+0x270], RZ ;  /* 0x000270ff01007387 */ /* 0x000fe60000100c00 */
[----:B------:R-:W-:Y:S01]  /*68b0*/  ISETP.NE.AND P1, PT, R0, RZ, PT ;  /* 0x000000ff0000720c */ /* 0x000fe20003f25270 */
[----:B------:R-:W-:Y:S01]  /*68c0*/  STL.128 [R1+0x280], RZ ;  /* 0x000280ff01007387 */ /* 0x000fe20000100c00 */
[----:B------:R-:W-:-:S02]  /*68d0*/  MOV R26, R2 ;  /* 0x00000002001a7202 */ /* 0x000fc40000000f00 */
[----:B--2---:R-:W-:Y:S02]  /*68e0*/  MOV R27, R3 ;  /* 0x00000003001b7202 */ /* 0x004fe40000000f00 */
[----:B------:R-:W-:Y:S01]  /*68f0*/  SEL R4, RZ, 0x1, P1 ;  /* 0x00000001ff047807 */ /* 0x000fe20000800000 */
[----:B------:R-:W-:Y:S01]  /*6900*/  STL.128 [R1+0x290], RZ ;  /* 0x000290ff01007387 */ /* 0x000fe20000100c00 */
[C---:B----4-:R-:W-:Y:S02]  /*6910*/  IADD3 R12, P1, R26.reuse, 0x32430, RZ ;  /* 0x000324301a0c7810 */ /* 0x050fe40007f3e0ff */
[C---:B------:R-:W-:Y:S01]  /*6920*/  IADD3 R0, P3, R26.reuse, 0x32450, RZ ;  /* 0x000324501a007810 */ /* 0x040fe20007f7e0ff */
[----:B------:R0:W-:Y:S01]  /*6930*/  STL.128 [R1+0x20], R4 ;  /* 0x0000200401007387 */ /* 0x0001e20000100c00 */
[C---:B------:R-:W-:Y:S01]  /*6940*/  IADD3 R3, P4, R26.reuse, 0x32460, RZ ;  /* 0x000324601a037810 */ /* 0x040fe20007f9e0ff */
[----:B------:R-:W-:Y:S01]  /*6950*/  IMAD.X R13, RZ, RZ, R27, P1 ;  /* 0x000000ffff0d7224 */ /* 0x000fe200008e061b */
[----:B-1----:R-:W-:Y:S01]  /*6960*/  ISETP.NE.AND P1, PT, R19, 0x1, PT ;  /* 0x000000011300780c */ /* 0x002fe20003f25270 */
[----:B------:R-:W-:Y:S01]  /*6970*/  IMAD.MOV.U32 R10, RZ, RZ, R4 ;  /* 0x000000ffff0a7224 */ /* 0x000fe200078e0004 */
[----:B------:R-:W-:Y:S01]  /*6980*/  IADD3 R14, P2, R26, 0x32440, RZ ;  /* 0x000324401a0e7810 */ /* 0x000fe20007f5e0ff */
[----:B------:R-:W-:Y:S01]  /*6990*/  STL.128 [R1+0x2a0], RZ ;  /* 0x0002a0ff01007387 */ /* 0x000fe20000100c00 */
[----:B------:R-:W-:-:S03]  /*69a0*/  IMAD.U32 R19, RZ, RZ, UR37 ;  /* 0x00000025ff137e24 */ /* 0x000fc6000f8e00ff */
[----:B------:R-:W-:Y:S01]  /*69b0*/  IMAD.X R15, RZ, RZ, R27, P2 ;  /* 0x000000ffff0f7224 */ /* 0x000fe200010e061b */
[----:B------:R-:W-:Y:S01]  /*69c0*/  STL.128 [R1+0x50], R8 ;  /* 0x0000500801007387 */ /* 0x000fe20000100c00 */
[----:B------:R-:W-:-:S03]  /*69d0*/  IADD3 R19, P2, R19, 0x230, RZ ;  /* 0x0000023013137810 */ /* 0x000fc60007f5e0ff */
[----:B------:R-:W-:Y:S01]  /*69e0*/  STL.64 [R1+0x8], R12 ;  /* 0x0000080c01007387 */ /* 0x000fe20000100a00 */
[--C-:B0-----:R-:W-:Y:S02]  /*69f0*/  IMAD.X R5, RZ, RZ, R27.reuse, P3 ;  /* 0x000000ffff057224 */ /* 0x101fe400018e061b */
[----:B------:R-:W-:Y:S01]  /*6a00*/  IMAD.X R7, RZ, RZ, R27, P4 ;  /* 0x000000ffff077224 */ /* 0x000fe200020e061b */
[----:B------:R-:W-:Y:S01]  /*6a10*/  STL.64 [R1+0x10], R14 ;  /* 0x0000100e01007387 */ /* 0x000fe20000100a00 */
[----:B------:R-:W-:Y:S01]  /*6a20*/  IMAD.MOV.U32 R4, RZ, RZ, R0 ;  /* 0x000000ffff047224 */ /* 0x000fe200078e0000 */
[----:B------:R-:W-:Y:S01]  /*6a30*/  IADD3 R34, P4, R34, 0x38, RZ ;  /* 0x0000003822227810 */ /* 0x000fe20007f9e0ff */
[----:B------:R-:W-:Y:S01]  /*6a40*/  IMAD.MOV.U32 R6, RZ, RZ, R3 ;  /* 0x000000ffff067224 */ /* 0x000fe200078e0003 */
[----:B------:R-:W-:Y:S01]  /*6a50*/  STL.64 [R1+0x30], R14 ;  /* 0x0000300e01007387 */ /* 0x000fe20000100a00 */
[----:B------:R-:W0:Y:S01]  /*6a60*/  @P1 LDC R3, c[0x0][0x44c] ;  /* 0x00011300ff031b82 */ /* 0x000e220000000800 */
[----:B------:R-:W-:-:S02]  /*6a70*/  VIADD R0, R194, 0x7f ;  /* 0x0000007fc2007836 */ /* 0x000fc40000000000 */
[----:B------:R-:W-:Y:S04]  /*6a80*/  STL.128 [R1+0x40], R4 ;  /* 0x0000400401007387 */ /* 0x000fe80000100c00 */
[----:B------:R1:W-:Y:S04]  /*6a90*/  STL.64 [R1+0x68], R6 ;  /* 0x0000680601007387 */ /* 0x0003e80000100a00 */
[----:B------:R-:W-:Y:S04]  /*6aa0*/  STL.128 [R1+0x2b0], RZ ;  /* 0x0002b0ff01007387 */ /* 0x000fe80000100c00 */
[----:B------:R-:W-:Y:S01]  /*6ab0*/  STL.128 [R1+0x2c0], RZ ;  /* 0x0002c0ff01007387 */ /* 0x000fe20000100c00 */
[----:B-1----:R-:W1:Y:S03]  /*6ac0*/  @P1 LDC R6, c[0x0][0x450] ;  /* 0x00011400ff061b82 */ /* 0x002e660000000800 */
[----:B------:R-:W-:Y:S04]  /*6ad0*/  STL.128 [R1+0x2d0], RZ ;  /* 0x0002d0ff01007387 */ /* 0x000fe80000100c00 */
[----:B------:R-:W-:Y:S01]  /*6ae0*/  STL.128 [R1+0x2e0], RZ ;  /* 0x0002e0ff01007387 */ /* 0x000fe20000100c00 */
[----:B0-----:R-:W-:Y:S01]  /*6af0*/  @P1 IMAD.HI.U32 R3, R0, R3, RZ ;  /* 0x0000000300031227 */ /* 0x001fe200078e00ff */
[----:B------:R-:W0:Y:S02]  /*6b00*/  LDC.64 R4, c[0x0][0xad8] ;  /* 0x0002b600ff047b82 */ /* 0x000e240000000a00 */
[----:B------:R-:W-:Y:S04]  /*6b10*/  STL.128 [R1+0x2f0], RZ ;  /* 0x0002f0ff01007387 */ /* 0x000fe80000100c00 */
[----:B------:R-:W-:Y:S04]  /*6b20*/  STL.128 [R1+0x300], RZ ;  /* 0x000300ff01007387 */ /* 0x000fe80000100c00 */
[----:B------:R-:W-:Y:S04]  /*6b30*/  STL.128 [R1+0x310], RZ ;  /* 0x000310ff01007387 */ /* 0x000fe80000100c00 */
[----:B------:R-:W-:Y:S01]  /*6b40*/  STL.128 [R1+0x320], RZ ;  /* 0x000320ff01007387 */ /* 0x000fe20000100c00 */
[----:B-1----:R-:W-:-:S03]  /*6b50*/  @P1 SHF.R.U32.HI R0, RZ, R6, R3 ;  /* 0x00000006ff001219 */ /* 0x002fc60000011603 */
[----:B------:R-:W-:Y:S04]  /*6b60*/  STL.128 [R1+0x330], RZ ;  /* 0x000330ff01007387 */ /* 0x000fe80000100c00 */
[----:B------:R-:W-:Y:S01]  /*6b70*/  STL.128 [R1+0x340], RZ ;  /* 0x000340ff01007387 */ /* 0x000fe20000100c00 */
[----:B0-----:R-:W-:-:S03]  /*6b80*/  ISETP.GE.AND P6, PT, R5, 0x1, PT ;  /* 0x000000010500780c */ /* 0x001fc60003fc6270 */
        /* <DEDUP_REMOVED lines=18> */
[----:B------:R-:W-:Y:S04]  /*6cb0*/  STL.64 [R1+0x38], RZ ;  /* 0x000038ff01007387 */ /* 0x000fe80000100a00 */
[----:B---3--:R0:W-:Y:S02]  /*6cc0*/  STL [R1+0x250], R18 ;  /* 0x0002501201007387 */ /* 0x0081e40000100800 */
[----:B0-----:R-:W-:-:S05]  /*6cd0*/  IMAD.U32 R18, RZ, RZ, UR37 ;  /* 0x00000025ff127e24 */ /* 0x001fca000f8e00ff */
[----:B------:R-:W-:Y:S01]  /*6ce0*/  IADD3 R18, P3, R18, 0x260, RZ ;  /* 0x0000026012127810 */ /* 0x000fe20007f7e0ff */
[----:B------:R-:W-:-:S12]  /*6cf0*/  @P0 BRA `(.L_x_3670) ;  /* 0x00000000000c0947 */ /* 0x000fd80003800000 */
[----:B------:R-:W0:Y:S01]  /*6d00*/  FENCE.VIEW.ASYNC.G ;  /* 0x00000000000073c6 */ /* 0x000e220000000100 */
[----:B------:R-:W-:Y:S05]  /*6d10*/  WARPSYNC.ALL ;  /* 0x0000000000007948 */ /* 0x000fea0003800000 */
[----:B0-----:R-:W-:Y:S06]  /*6d20*/  BAR.ARV 0xc, 0x180 ;  /* 0x0306000000007b1d */ /* 0x001fec0000002000 */
.L_x_3670:
[----:B------:R-:W-:Y:S02]  /*6d30*/  IMAD.IADD R3, R231, 0x1, R0 ;  /* 0x00000001e7037824 */ /* 0x000fe400078e0200 */
[----:B------:R-:W-:Y:S02]  /*6d40*/  IMAD.X R47, RZ, RZ, UR36, P2 ;  /* 0x00000024ff2f7e24 */ /* 0x000fe400090e06ff */
[----:B------:R-:W-:Y:S02]  /*6d50*/  IMAD.X R42, RZ, RZ, UR36, P3 ;  /* 0x00000024ff2a7e24 */ /* 0x000fe400098e06ff */
[----:B------:R-:W-:Y:S02]  /*6d60*/  IMAD.X R39, RZ, RZ, UR36, P4 ;  /* 0x00000024ff277e24 */ /* 0x000fe4000a0e06ff */
[----:B------:R-:W-:Y:S02]  /*6d70*/  IMAD.X R73, RZ, RZ, UR36, P5 ;  /* 0x00000024ff497e24 */ /* 0x000fe4000a8e06ff */
        /* <DEDUP_REMOVED lines=13> */
.L_x_3673:
[----:B------:R-:W-:-:S13]  /*6e50*/  ISETP.NE.AND P0, PT, R5, 0x1, PT ;  /* 0x000000010500780c */ /* 0x000fda0003f05270 */
[----:B------:R-:W0:Y:S02]  /*6e60*/  @P0 LDC.64 R6, c[0x0][0xae0] ;  /* 0x0002b800ff060b82 */ /* 0x000e240000000a00 */
[----:B0-----:R-:W-:-:S05]  /*6e70*/  @P0 IMAD.HI.U32 R6, R0, R6, RZ ;  /* 0x0000000600060227 */ /* 0x001fca00078e00ff */
[----:B------:R-:W-:-:S07]  /*6e80*/  @P0 SHF.R.U32.HI R0, RZ, R7, R6 ;  /* 0x00000007ff000219 */ /* 0x000fce0000011606 */
.L_x_3674:
[----:B------:R-:W-:Y:S05]  /*6e90*/  BSYNC B0 ;  /* 0x0000000000007941 */ /* 0x000fea0003800000 */
.L_x_3672:
[----:B------:R-:W-:-:S05]  /*6ea0*/  IMAD R3, R0, R5, R5 ;  /* 0x0000000500037224 */ /* 0x000fca00078e0205 */
[----:B------:R-:W-:-:S07]  /*6eb0*/  VIMNMX R4, R4, R3, PT ;  /* 0x0000000304047248 */ /* 0x000fce0003fe0100 */
.L_x_3671:
[----:B------:R-:W0:Y:S01]  /*6ec0*/  @P1 LDC R3, c[0x0][0x44c] ;  /* 0x00011300ff031b82 */ /* 0x000e220000000800 */
[----:B------:R-:W-:Y:S01]  /*6ed0*/  VIADD R4, R4, 0x5f ;  /* 0x0000005f04047836 */ /* 0x000fe20000000000 */
[----:B------:R-:W-:Y:S01]  /*6ee0*/  ULDC UR4, c[0x0][0xad4] ;  /* 0x0002b50000047ab9 */ /* 0x000fe20000000800 */
[----:B------:R-:W-:Y:S02]  /*6ef0*/  IMAD.MOV.U32 R0, RZ, RZ, R194 ;  /* 0x000000ffff007224 */ /* 0x000fe400078e00c2 */
[----:B------:R-:W-:-:S03]  /*6f00*/  IMAD.HI R4, R4, 0x2aaaaaab, RZ ;  /* 0x2aaaaaab04047827 */ /* 0x000fc600078e02ff */
[----:B------:R-:W1:Y:S01]  /*6f10*/  @P1 LDC R7, c[0x0][0x450] ;  /* 0x00011400ff071b82 */ /* 0x000e620000000800 */
        /* <DEDUP_REMOVED lines=18> */
.L_x_3677:
[----:B------:R-:W-:-:S13]  /*7040*/  ISETP.NE.AND P0, PT, R5, 0x1, PT ;  /* 0x000000010500780c */ /* 0x000fda0003f05270 */
[----:B------:R-:W0:Y:S02]  /*7050*/  @P0 LDC.64 R6, c[0x0][0xae0] ;  /* 0x0002b800ff060b82 */ /* 0x000e240000000a00 */
[----:B0-----:R-:W-:-:S05]  /*7060*/  @P0 IMAD.HI.U32 R6, R0, R6, RZ ;  /* 0x0000000600060227 */ /* 0x001fca00078e00ff */
[----:B------:R-:W-:-:S07]  /*7070*/  @P0 SHF.R.U32.HI R0, RZ, R7, R6 ;  /* 0x00000007ff000219 */ /* 0x000fce0000011606 */
.L_x_3678:
[----:B------:R-:W-:Y:S05]  /*7080*/  BSYNC B0 ;  /* 0x0000000000007941 */ /* 0x000fea0003800000 */
.L_x_3676:
[----:B------:R-:W-:-:S05]  /*7090*/  IMAD R0, R0, R5, RZ ;  /* 0x0000000500007224 */ /* 0x000fca00078e02ff */
[----:B------:R-:W-:-:S07]  /*70a0*/  VIMNMX R3, R3, R0, !PT ;  /* 0x0000000003037248 */ /* 0x000fce0007fe0100 */
.L_x_3675:
        /* <DEDUP_REMOVED lines=39> */
.L_x_3680:
[----:B------:R-:W-:Y:S05]  /*7320*/  BSYNC B0 ;  /* 0x0000000000007941 */ /* 0x000fea0003800000 */
.L_x_3679:
[----:B------:R-:W-:Y:S01]  /*7330*/  IMAD R189, R203, R204, R189 ;  /* 0x000000cccbbd7224 */ /* 0x000fe200078e02bd */
[----:B------:R-:W-:-:S04]  /*7340*/  PLOP3.LUT P0, PT, PT, PT, PT, 0x80, 0x0 ;  /* 0x000000000000781c */ /* 0x000fc80003f0f070 */
[----:B------:R-:W-:-:S04]  /*7350*/  VIADDMNMX R204, R189, R204, R45, PT ;  /* 0x000000ccbdcc7246 */ /* 0x000fc8000380012d */
[----:B------:R-:W-:-:S13]  /*7360*/  ISETP.GT.AND P1, PT, R204, R189, PT ;  /* 0x000000bdcc00720c */ /* 0x000fda0003f24270 */
[----:B------:R-:W-:Y:S05]  /*7370*/  @!P1 BRA `(.L_x_3681) ;  /* 0x0000025400809947 */ /* 0x000fea0003800000 */
[----:B------:R0:W-:Y:S01]  /*7380*/  STL.64 [R1+0x78], RZ ;  /* 0x000078ff01007387 */ /* 0x0001e20000100a00 */
[----:B------:R-:W-:Y:S01]  /*7390*/  IMAD.U32 R32, RZ, RZ, UR37 ;  /* 0x00000025ff207e24 */ /* 0x000fe2000f8e00ff */
[----:B------:R-:W-:Y:S01]  /*73a0*/  UMOV UR4, 0xffffffff ;  /* 0xffffffff00047882 */ /* 0x000fe20000000000 */
[----:B------:R-:W-:Y:S02]  /*73b0*/  IMAD.U32 R24, RZ, RZ, UR37 ;  /* 0x00000025ff187e24 */ /* 0x000fe4000f8e00ff */
[----:B------:R-:W-:Y:S01]  /*73c0*/  IMAD.U32 R38, RZ, RZ, UR37 ;  /* 0x00000025ff267e24 */ /* 0x000fe2000f8e00ff */
[----:B------:R-:W-:Y:S02]  /*73d0*/  IADD3 R32, P0, R32, 0xa8, RZ ;  /* 0x000000a820207810 */ /* 0x000fe40007f1e0ff */
[----:B------:R-:W-:Y:S02]  /*73e0*/  IADD3 R24, P1, R24, 0x78, RZ ;  /* 0x0000007818187810 */ /* 0x000fe40007f3e0ff */
[----:B------:R-:W-:Y:S01]  /*73f0*/  IADD3 R38, P2, R38, 0x80, RZ ;  /* 0x0000008026267810 */ /* 0x000fe20007f5e0ff */
[----:B------:R-:W-:-:S02]  /*7400*/  IMAD.X R33, RZ, RZ, UR36, P0 ;  /* 0x00000024ff217e24 */ /* 0x000fc400080e06ff */
[----:B------:R-:W-:Y:S02]  /*7410*/  IMAD.X R25, RZ, RZ, UR36, P1 ;  /* 0x00000024ff197e24 */ /* 0x000fe400088e06ff */
[----:B------:R-:W-:Y:S01]  /*7420*/  IMAD.X R53, RZ, RZ, UR36, P2 ;  /* 0x00000024ff357e24 */ /* 0x000fe200090e06ff */
[----:B0-----:R-:W-:Y:S07]  /*7430*/  BRA.DIV UR4, `(.L_x_3682) ;  /* 0x0000034204247947 */ /* 0x001fee000b800000 */
[----:B------:R-:W2:Y:S04]  /*7440*/  LDL R0, [R1+0x518] ;  /* 0x0005180001007983 */ /* 0x000ea80000100800 */
[----:B--2---:R0:W1:Y:S02]  /*7450*/  SHFL.IDX PT, R14, R0, RZ, 0x1f ;  /* 0x00001fff000e7589 */ /* 0x00406400000e0000 */
.L_x_4026:
[----:B01----:R-:W-:Y:S01]  /*7460*/  LEA.HI R0, R14, R14, RZ, 0x1 ;  /* 0x0000000e0e007211 */ /* 0x003fe200078f08ff */
[C---:B------:R-:W-:Y:S01]  /*7470*/  VIADD R63, R2.reuse, 0x18400 ;  /* 0x00018400023f7836 */ /* 0x040fe20000000000 */
[----:B------:R-:W-:Y:S01]  /*7480*/  STL.128 [R1+0xb0], RZ ;  /* 0x0000b0ff01007387 */ /* 0x000fe20000100c00 */
[----:B------:R-:W-:Y:S01]  /*7490*/  VIADD R10, R2, 0x400 ;  /* 0x00000400020a7836 */ /* 0x000fe20000000000 */
[----:B------:R-:W-:Y:S01]  /*74a0*/  LOP3.LUT R3, R0, 0x7fffe, RZ, 0xc0, !PT ;  /* 0x0007fffe00037812 */ /* 0x000fe200078ec0ff */
[----:B------:R-:W-:Y:S01]  /*74b0*/  IMAD.MOV.U32 R4, RZ, RZ, 0x1 ;  /* 0x00000001ff047424 */ /* 0x000fe200078e00ff */
[----:B------:R-:W-:Y:S01]  /*74c0*/  STL.128 [R1+0xc0], RZ ;  /* 0x0000c0ff01007387 */ /* 0x000fe20000100c00 */
[----:B------:R-:W-:Y:S01]  /*74d0*/  IMAD.MOV.U32 R5, RZ, RZ, RZ ;  /* 0x000000ffff057224 */ /* 0x000fe200078e00ff */
[----:B------:R-:W-:Y:S01]  /*74e0*/  SHF.R.U32.HI R10, RZ, 0x4, R10 ;  /* 0x00000004ff0a7819 */ /* 0x000fe2000001160a */
[----:B------:R-:W-:Y:S01]  /*74f0*/  IMAD.IADD R0, R14, 0x1, -R3 ;  /* 0x000000010e007824 */ /* 0x000fe200078e0a03 */
[----:B------:R-:W-:Y:S01]  /*7500*/  STL.128 [R1+0xd0], RZ ;  /* 0x0000d0ff01007387 */ /* 0x000fe20000100c00 */
[----:B------:R-:W-:Y:S01]  /*7510*/  VIADD R3, R2, 0x1c400 ;  /* 0x0001c40002037836 */ /* 0x000fe20000000000 */
[----:B------:R-:W-:Y:S01]  /*7520*/  LOP3.LUT R10, R10, 0x3fff, RZ, 0xc0, !PT ;  /* 0x00003fff0a0a7812 */ /* 0x000fe200078ec0ff */
[----:B------:R-:W-:Y:S01]  /*7530*/  IMAD R0, R0, 0x2000, R63 ;  /* 0x0000200000007824 */ /* 0x000fe200078e023f */
[----:B------:R-:W-:Y:S01]  /*7540*/  STL.128 [R1+0xe0], RZ ;  /* 0x0000e0ff01007387 */ /* 0x000fe20000100c00 */
[----:B------:R-:W-:Y:S01]  /*7550*/  IMAD.MOV.U32 R6, RZ, RZ, 0x1 ;  /* 0x00000001ff067424 */ /* 0x000fe200078e00ff */
[----:B------:R-:W-:Y:S01]  /*7560*/  SHF.R.U32.HI R3, RZ, 0x4, R3 ;  /* 0x00000004ff037819 */ /* 0x000fe20000011603 */
[----:B------:R-:W-:Y:S01]  /*7570*/  VIADD R11, R0, 0xa000 ;  /* 0x0000a000000b7836 */ /* 0x000fe20000000000 */
[----:B------:R-:W-:Y:S01]  /*7580*/  SHF.R.U32.HI R0, RZ, 0x4, R0 ;  /* 0x00000004ff007819 */ /* 0x000fe20000011600 */
[----:B------:R-:W-:Y:S01]  /*7590*/  IMAD.MOV.U32 R7, RZ, RZ, RZ ;  /* 0x000000ffff077224 */ /* 0x000fe200078e00ff */
[----:B------:R-:W-:Y:S01]  /*75a0*/  LOP3.LUT R3, R3, 0x3fff, RZ, 0xc0, !PT ;  /* 0x00003fff03037812 */ /* 0x000fe200078ec0ff */
[----:B------:R-:W-:Y:S01]  /*75b0*/  IMAD.MOV.U32 R8, RZ, RZ, 0x1 ;  /* 0x00000001ff087424 */ /* 0x000fe200078e00ff */
[----:B------:R-:W-:Y:S01]  /*75c0*/  SHF.R.U32.HI R11, RZ, 0x4, R11 ;  /* 0x00000004ff0b7819 */ /* 0x000fe2000001160b */
[----:B------:R-:W-:Y:S01]  /*75d0*/  IMAD.MOV.U32 R9, RZ, RZ, RZ ;  /* 0x000000ffff097224 */ /* 0x000fe200078e00ff */
[----:B------:R-:W-:Y:S01]  /*75e0*/  LOP3.LUT R3, R3, 0x10000, RZ, 0xfc, !PT ;  /* 0x0001000003037812 */ /* 0x000fe200078efcff */
[----:B------:R0:W-:Y:S01]  /*75f0*/  STL.128 [R1+0x80], R4 ;  /* 0x0000800401007387 */ /* 0x0001e20000100c00 */
[----:B------:R-:W-:Y:S01]  /*7600*/  LOP3.LUT R11, R11, 0x3fff, RZ, 0xc0, !PT ;  /* 0x00003fff0b0b7812 */ /* 0x000fe200078ec0ff */
[----:B------:R-:W-:Y:S01]  /*7610*/  IMAD.U32 R40, RZ, RZ, UR37 ;  /* 0x00000025ff287e24 */ /* 0x000fe2000f8e00ff */
[----:B------:R-:W-:Y:S01]  /*7620*/  LOP3.LUT R0, R0, 0x3fff, RZ, 0xc0, !PT ;  /* 0x00003fff00007812 */ /* 0x000fe200078ec0ff */
[----:B------:R1:W-:Y:S01]  /*7630*/  STL.64 [R1+0x90], R8 ;  /* 0x0000900801007387 */ /* 0x0003e20000100a00 */
[----:B------:R-:W-:Y:S01]  /*7640*/  LOP3.LUT R11, R11, 0x10000, RZ, 0xfc, !PT ;  /* 0x000100000b0b7812 */ /* 0x000fe200078efcff */
[----:B------:R-:W-:Y:S01]  /*7650*/  IMAD.U32 R37, RZ, RZ, UR37 ;  /* 0x00000025ff257e24 */ /* 0x000fe2000f8e00ff */
[----:B------:R-:W-:Y:S01]  /*7660*/  IADD3 R40, P5, R40, 0x90, RZ ;  /* 0x0000009028287810 */ /* 0x000fe20007fbe0ff */
[----:B------:R-:W-:Y:S01]  /*7670*/  STL.128 [R1+0xf0], RZ ;  /* 0x0000f0ff01007387 */ /* 0x000fe20000100c00 */
[----:B------:R-:W-:Y:S01]  /*7680*/  IMAD.U32 R35, RZ, RZ, UR37 ;  /* 0x00000025ff237e24 */ /* 0x000fe2000f8e00ff */
[----:B------:R-:W-:Y:S01]  /*7690*/  BSSY B6, `(.L_x_3683) ;  /* 0x0000031000067945 */ /* 0x000fe20003800000 */
[----:B------:R-:W-:Y:S01]  /*76a0*/  IADD3 R37, P0, R37, 0x88, RZ ;  /* 0x0000008825257810 */ /* 0x000fe20007f1e0ff */
[----:B------:R-:W-:Y:S01]  /*76b0*/  STL.128 [R1+0x100], RZ ;  /* 0x000100ff01007387 */ /* 0x000fe20000100c00 */
[----:B------:R-:W-:Y:S01]  /*76c0*/  IMAD.X R56, RZ, RZ, UR36, P5 ;  /* 0x00000024ff387e24 */ /* 0x000fe2000a8e06ff */
[----:B------:R-:W-:Y:S01]  /*76d0*/  LOP3.LUT P5, RZ, R63, 0x1bf, RZ, 0xc0, !PT ;  /* 0x000001bf3fff7812 */ /* 0x000fe200078ac0ff */
[----:B------:R-:W-:Y:S01]  /*76e0*/  IMAD.U32 R58, RZ, RZ, UR37 ;  /* 0x00000025ff3a7e24 */ /* 0x000fe2000f8e00ff */
[C---:B0-----:R-:W-:Y:S01]  /*76f0*/  LOP3.LUT R6, R10.reuse, 0x3000000, RZ, 0xfc, !PT ;  /* 0x030000000a067812 */ /* 0x041fe200078efcff */
[----:B------:R-:W-:Y:S01]  /*7700*/  IMAD.MOV.U32 R4, RZ, RZ, R3 ;  /* 0x000000ffff047224 */ /* 0x000fe200078e0003 */
[----:B------:R-:W-:Y:S01]  /*7710*/  LOP3.LUT R10, R10, 0x10000, RZ, 0xfc, !PT ;  /* 0x000100000a0a7812 */ /* 0x000fe200078efcff */
[----:B------:R-:W-:Y:S01]  /*7720*/  IMAD.MOV.U32 R5, RZ, RZ, 0x40000040 ;  /* 0x40000040ff057424 */ /* 0x000fe200078e00ff */
[----:B-1----:R-:W-:Y:S01]  /*7730*/  LOP3.LUT R8, R0, 0x10000, RZ, 0xfc, !PT ;  /* 0x0001000000087812 */ /* 0x002fe200078efcff */
[----:B------:R-:W-:Y:S01]  /*7740*/  IMAD.MOV.U32 R7, RZ, RZ, 0x40000040 ;  /* 0x40000040ff077424 */ /* 0x000fe200078e00ff */
[----:B------:R-:W-:Y:S01]  /*7750*/  IADD3 R35, P4, R35, 0x98, RZ ;  /* 0x0000009823237810 */ /* 0x000fe20007f9e0ff */
[----:B------:R-:W-:Y:S01]  /*7760*/  IMAD.MOV.U32 R9, RZ, RZ, 0x40000040 ;  /* 0x40000040ff097424 */ /* 0x000fe200078e00ff */
[----:B------:R-:W-:Y:S01]  /*7770*/  IADD3 R58, P3, R58, 0xa0, RZ ;  /* 0x000000a03a3a7810 */ /* 0x000fe20007f7e0ff */
[----:B------:R-:W-:Y:S01]  /*7780*/  IMAD.U32 R49, RZ, RZ, UR37 ;  /* 0x00000025ff317e24 */ /* 0x000fe2000f8e00ff */
[----:B------:R0:W-:Y:S01]  /*7790*/  STL.128 [R1+0xa0], R4 ;  /* 0x0000a00401007387 */ /* 0x0001e20000100c00 */
[----:B------:R-:W-:-:S02]  /*77a0*/  IMAD.U32 R55, RZ, RZ, UR37 ;  /* 0x00000025ff377e24 */ /* 0x000fc4000f8e00ff */
[----:B------:R-:W-:Y:S01]  /*77b0*/  IMAD.U32 R45, RZ, RZ, UR37 ;  /* 0x00000025ff2d7e24 */ /* 0x000fe2000f8e00ff */
[----:B------:R1:W-:Y:S01]  /*77c0*/  STL.64 [R1+0x98], R8 ;  /* 0x0000980801007387 */ /* 0x0003e20000100a00 */
[----:B------:R-:W-:Y:S01]  /*77d0*/  IMAD.X R52, RZ, RZ, UR36, P0 ;  /* 0x00000024ff347e24 */ /* 0x000fe200080e06ff */
[----:B------:R-:W-:Y:S01]  /*77e0*/  IADD3 R49, P2, R49, 0xb0, RZ ;  /* 0x000000b031317810 */ /* 0x000fe20007f5e0ff */
[----:B------:R-:W-:Y:S01]  /*77f0*/  IMAD.X R48, RZ, RZ, UR36, P4 ;  /* 0x00000024ff307e24 */ /* 0x000fe2000a0e06ff */
[----:B------:R-:W-:Y:S01]  /*7800*/  IADD3 R55, P1, R55, 0x110, RZ ;  /* 0x0000011037377810 */ /* 0x000fe20007f3e0ff */
[----:B------:R-:W-:Y:S01]  /*7810*/  IMAD.X R57, RZ, RZ, UR36, P3 ;  /* 0x00000024ff397e24 */ /* 0x000fe200098e06ff */
[----:B------:R-:W-:Y:S01]  /*7820*/  IADD3 R45, P0, R45, 0x118, RZ ;  /* 0x000001182d2d7810 */ /* 0x000fe20007f1e0ff */
[----:B------:R-:W-:Y:S02]  /*7830*/  IMAD.X R50, RZ, RZ, UR36, P2 ;  /* 0x00000024ff327e24 */ /* 0x000fe400090e06ff */
[----:B------:R-:W-:-:S02]  /*7840*/  IMAD.X R54, RZ, RZ, UR36, P1 ;  /* 0x00000024ff367e24 */ /* 0x000fc400088e06ff */
[----:B------:R-:W-:Y:S02]  /*7850*/  IMAD.X R43, RZ, RZ, UR36, P0 ;  /* 0x00000024ff2b7e24 */ /* 0x000fe400080e06ff */
[----:B0-----:R-:W-:Y:S02]  /*7860*/  IMAD.MOV.U32 R6, RZ, RZ, R10 ;  /* 0x000000ffff067224 */ /* 0x001fe400078e000a */
[----:B------:R-:W-:-:S05]  /*7870*/  IMAD.MOV.U32 R4, RZ, RZ, R11 ;  /* 0x000000ffff047224 */ /* 0x000fca00078e000b */
[----:B------:R1:W-:Y:S01]  /*7880*/  STL.128 [R1+0x110], R4 ;  /* 0x0001100401007387 */ /* 0x0003e20000100c00 */
[----:B------:R-:W-:Y:S05]  /*7890*/  @!P5 BRA `(.L_x_3684) ;  /* 0x000000000040d947 */ /* 0x000fea0003800000 */
[----:B------:R-:W-:Y:S01]  /*78a0*/  MOV R14, 0x0 ;  /* 0x00000000000e7802 */ /* 0x000fe20000000f00 */
[----:B------:R-:W-:Y:S01]  /*78b0*/  ULDC.64 UR4, c[0x4][0x98] ;  /* 0x0100260000047ab9 */ /* 0x000fe20000000a00 */
[----:B------:R-:W-:Y:S01]  /*78c0*/  ULDC.64 UR6, c[0x4][0xa0] ;  /* 0x0100280000067ab9 */ /* 0x000fe20000000a00 */
[----:B-1----:R-:W-:Y:S02]  /*78d0*/  IMAD.U32 R4, RZ, RZ, UR4 ;  /* 0x00000004ff047e24 */ /* 0x002fe4000f8e00ff */
        /* <DEDUP_REMOVED lines=12> */
.L_x_3684:
[----:B------:R-:W-:Y:S05]  /*79a0*/  BSYNC B6 ;  /* 0x0000000000067941 */ /* 0x000fea0003800000 */
.L_x_3683:
[----:B------:R-:W0:Y:S01]  /*79b0*/  S2R R36, SR_TID.X ;  /* 0x0000000000247919 */ /* 0x000e220000002100 */
[----:B------:R-:W2:Y:S01]  /*79c0*/  LDC.64 R10, c[0x0][0xad0] ;  /* 0x0002b400ff0a7b82 */ /* 0x000ea20000000a00 */
[----:B------:R-:W-:Y:S02]  /*79d0*/  UIADD3 UR5, UP0, UR37, 0x120, URZ ;  /* 0x0000012025057890 */ /* 0x000fe4000ff1e03f */
[----:B------:R-:W-:Y:S01]  /*79e0*/  IMAD.U32 R61, RZ, RZ, UR37 ;  /* 0x00000025ff3d7e24 */ /* 0x000fe2000f8e00ff */
[----:B------:R-:W-:Y:S01]  /*79f0*/  STL.64 [R1+0x130], R24 ;  /* 0x0001301801007387 */ /* 0x000fe20000100a00 */
[----:B------:R-:W-:Y:S01]  /*7a00*/  IMAD.U32 R41, RZ, RZ, UR37 ;  /* 0x00000025ff297e24 */ /* 0x000fe2000f8e00ff */
[----:B------:R-:W-:Y:S01]  /*7a10*/  UIADD3.X UR6, URZ, UR36, URZ, UP0, !UPT ;  /* 0x000000243f067290 */ /* 0x000fe200087fe43f */
[----:B------:R-:W-:Y:S01]  /*7a20*/  IMAD.U32 R46, RZ, RZ, UR37 ;  /* 0x00000025ff2e7e24 */ /* 0x000fe2000f8e00ff */
[----:B------:R-:W-:Y:S01]  /*7a30*/  UIADD3 UR4, UP0, UR37, 0x16c, URZ ;  /* 0x0000016c25047890 */ /* 0x000fe2000ff1e03f */
[----:B------:R-:W3:Y:S01]  /*7a40*/  LDC.64 R14, c[0x0][0xad8] ;  /* 0x0002b600ff0e7b82 */ /* 0x000ee20000000a00 */
[----:B-1----:R-:W-:Y:S01]  /*7a50*/  IMAD.U32 R8, RZ, RZ, UR5 ;  /* 0x00000005ff087e24 */ /* 0x002fe2000f8e00ff */
[----:B------:R-:W-:Y:S01]  /*7a60*/  STL.64 [R1+0x120], R196 ;  /* 0x000120c401007387 */ /* 0x000fe20000100a00 */
[----:B------:R-:W-:Y:S01]  /*7a70*/  IMAD.U32 R9, RZ, RZ, UR6 ;  /* 0x00000006ff097e24 */ /* 0x000fe2000f8e00ff */
[----:B------:R-:W-:Y:S01]  /*7a80*/  UIADD3.X UR5, URZ, UR36, URZ, UP0, !UPT ;  /* 0x000000243f057290 */ /* 0x000fe200087fe43f */
[----:B------:R-:W-:Y:S01]  /*7a90*/  IMAD.U32 R12, RZ, RZ, UR4 ;  /* 0x00000004ff0c7e24 */ /* 0x000fe2000f8e00ff */
[----:B------:R-:W-:Y:S01]  /*7aa0*/  STL.U8 [R1+0x138], RZ ;  /* 0x000138ff01007387 */ /* 0x000fe20000100000 */
[----:B------:R-:W-:Y:S01]  /*7ab0*/  ULDC UR4, c[0x0][0x3f4] ;  /* 0x0000fd0000047ab9 */ /* 0x000fe20000000800 */
[----:B------:R-:W1:Y:S01]  /*7ac0*/  LDC.64 R20, c[0x0][0xae0] ;  /* 0x0002b800ff147b82 */ /* 0x000e620000000a00 */
[----:B------:R-:W-:Y:S01]  /*7ad0*/  ISETP.LT.AND P0, PT, RZ, UR4, PT ;  /* 0x00000004ff007c0c */ /* 0x000fe2000bf01270 */
[----:B------:R4:W-:Y:S01]  /*7ae0*/  STL.64 [R1+0x128], R8 ;  /* 0x0001280801007387 */ /* 0x0009e20000100a00 */
[----:B------:R-:W-:Y:S01]  /*7af0*/  IMAD.U32 R13, RZ, RZ, UR5 ;  /* 0x00000005ff0d7e24 */ /* 0x000fe2000f8e00ff */
[----:B------:R-:W-:-:S02]  /*7b00*/  IADD3 R61, P2, R61, 0x138, RZ ;  /* 0x000001383d3d7810 */ /* 0x000fc40007f5e0ff */
[----:B------:R-:W-:Y:S02]  /*7b10*/  IADD3 R41, P3, R41, 0x128, RZ ;  /* 0x0000012829297810 */ /* 0x000fe40007f7e0ff */
[----:B------:R-:W1:Y:S01]  /*7b20*/  LDC R6, c[0x0][0x450] ;  /* 0x00011400ff067b82 */ /* 0x000e620000000800 */
[----:B--2---:R-:W-:Y:S01]  /*7b30*/  IMAD.MOV.U32 R30, RZ, RZ, R11 ;  /* 0x000000ffff1e7224 */ /* 0x004fe200078e000b */
[----:B------:R2:W-:Y:S01]  /*7b40*/  STL.64 [R1+0x170], R12 ;  /* 0x0001700c01007387 */ /* 0x0005e20000100a00 */
[----:B------:R-:W-:Y:S01]  /*7b50*/  IMAD.MOV.U32 R7, RZ, RZ, R10 ;  /* 0x000000ffff077224 */ /* 0x000fe200078e000a */
[----:B------:R-:W-:Y:S01]  /*7b60*/  IADD3 R46, P4, R46, 0x170, RZ ;  /* 0x000001702e2e7810 */ /* 0x000fe20007f9e0ff */
[----:B------:R-:W-:Y:S02]  /*7b70*/  IMAD.X R62, RZ, RZ, UR36, P2 ;  /* 0x00000024ff3e7e24 */ /* 0x000fe400090e06ff */
[----:B----4-:R-:W-:Y:S01]  /*7b80*/  IMAD.MOV.U32 R8, RZ, RZ, RZ ;  /* 0x000000ffff087224 */ /* 0x010fe200078e00ff */
[----:B------:R-:W4:Y:S01]  /*7b90*/  LDC.64 R4, c[0x0][0x448] ;  /* 0x00011200ff047b82 */ /* 0x000f220000000a00 */
[----:B---3--:R-:W-:-:S02]  /*7ba0*/  IMAD.MOV.U32 R31, RZ, RZ, R14 ;  /* 0x000000ffff1f7224 */ /* 0x008fc400078e000e */
[----:B------:R-:W-:Y:S02]  /*7bb0*/  IMAD.MOV.U32 R9, RZ, RZ, R15 ;  /* 0x000000ffff097224 */ /* 0x000fe400078e000f */
[----:B0-----:R-:W-:Y:S01]  /*7bc0*/  VIADD R0, R36, 0xffffff80 ;  /* 0xffffff8024007836 */ /* 0x001fe20000000000 */
[----:B------:R2:W-:Y:S01]  /*7bd0*/  STL.128 [R1+0x140], R28 ;  /* 0x0001401c01007387 */ /* 0x0005e20000100c00 */
[----:B------:R-:W-:Y:S02]  /*7be0*/  IMAD.U32 R36, RZ, RZ, UR37 ;  /* 0x00000025ff247e24 */ /* 0x000fe4000f8e00ff */
[----:B-1----:R-:W-:Y:S01]  /*7bf0*/  IMAD.MOV.U32 R10, RZ, RZ, R20 ;  /* 0x000000ffff0a7224 */ /* 0x002fe200078e0014 */
[----:B------:R2:W-:Y:S01]  /*7c00*/  STL [R1+0x480], R0 ;  /* 0x0004800001007387 */ /* 0x0005e20000100800 */
[----:B------:R-:W-:Y:S01]  /*7c10*/  IMAD.MOV.U32 R11, RZ, RZ, R21 ;  /* 0x000000ffff0b7224 */ /* 0x000fe200078e0015 */
[----:B------:R-:W-:Y:S01]  /*7c20*/  IADD3 R36, P1, R36, 0x13c, RZ ;  /* 0x0000013c24247810 */ /* 0x000fe20007f3e0ff */
[----:B------:R-:W-:Y:S01]  /*7c30*/  IMAD.X R59, RZ, RZ, UR36, P3 ;  /* 0x00000024ff3b7e24 */ /* 0x000fe200098e06ff */
[----:B------:R2:W-:Y:S01]  /*7c40*/  STL [R1+0x13c], R0 ;  /* 0x00013c0001007387 */ /* 0x0005e20000100800 */
[----:B------:R-:W-:-:S02]  /*7c50*/  IMAD.X R60, RZ, RZ, UR36, P4 ;  /* 0x00000024ff3c7e24 */ /* 0x000fc4000a0e06ff */
[----:B------:R-:W-:Y:S01]  /*7c60*/  IMAD.X R51, RZ, RZ, UR36, P1 ;  /* 0x00000024ff337e24 */ /* 0x000fe200088e06ff */
[----:B------:R2:W-:Y:S04]  /*7c70*/  STL.128 [R1+0x150], R8 ;  /* 0x0001500801007387 */ /* 0x0005e80000100c00 */
[----:B----4-:R2:W-:Y:S01]  /*7c80*/  STL.128 [R1+0x160], R4 ;  /* 0x0001600401007387 */ /* 0x0105e20000100c00 */
[----:B------:R-:W-:Y:S05]  /*7c90*/  @P0 BRA `(.L_x_3685) ;  /* 0x0000000000400947 */ /* 0x000fea0003800000 */
[----:B------:R-:W2:Y:S02]  /*7ca0*/  LDL R3, [R1+0x224] ;  /* 0x0002240001037983 */ /* 0x000ea40000100800 */
[----:B--2---:R-:W-:-:S04]  /*7cb0*/  LEA.HI R0, R3, R3, RZ, 0x1 ;  /* 0x0000000303007211 */ /* 0x004fc800078f08ff */
[----:B------:R-:W-:-:S05]  /*7cc0*/  LOP3.LUT R0, R0, 0xfffffffe, RZ, 0xc0, !PT ;  /* 0xfffffffe00007812 */ /* 0x000fca00078ec0ff */
[----:B------:R-:W-:-:S05]  /*7cd0*/  IMAD.IADD R0, R3, 0x1, -R0 ;  /* 0x0000000103007824 */ /* 0x000fca00078e0a00 */
[----:B------:R-:W-:-:S04]  /*7ce0*/  SHF.L.U32 R3, R0, 0x1f, RZ ;  /* 0x0000001f00037819 */ /* 0x000fc800000006ff */
[----:B------:R0:W1:Y:S03]  /*7cf0*/  SYNCS.PHASECHK.TRANS64.TRYWAIT P0, [R2+URZ+0x32400], R3 ;  /* 0x03240003020075a7 */ /* 0x000066000800017f */
[----:B-1----:R-:W-:Y:S05]  /*7d00*/  @!P0 NANOSLEEP.SYNCS 0x989680 ;  /* 0x009896800000895d */ /* 0x002fea0003900000 */
[----:B------:R-:W1:Y:S01]  /*7d10*/  @!P0 SYNCS.PHASECHK.TRANS64 P0, [R2+URZ+0x32400], R3 ;  /* 0x03240003020085a7 */ /* 0x000e62000800007f */
[----:B------:R-:W-:Y:S04]  /*7d20*/  BSSY B0, `(.L_x_3686) ;  /* 0x0000006000007945 */ /* 0x000fe80003800000 */
[----:B-1----:R-:W-:Y:S05]  /*7d30*/  @P0 BRA `(.L_x_3687) ;  /* 0x0000000000100947 */ /* 0x002fea0003800000 */
.L_x_3688:
[----:B-1----:R1:W2:Y:S02]  /*7d40*/  SYNCS.PHASECHK.TRANS64.TRYWAIT P0, [R2+URZ+0x32400], R3 ;  /* 0x03240003020075a7 */ /* 0x0022a4000800017f */
[----:B--2---:R-:W-:Y:S05]  /*7d50*/  @!P0 NANOSLEEP.SYNCS 0x989680 ;  /* 0x009896800000895d */ /* 0x004fea0003900000 */
[----:B------:R-:W2:Y:S02]  /*7d60*/  @!P0 SYNCS.PHASECHK.TRANS64 P0, [R2+URZ+0x32400], R3 ;  /* 0x03240003020085a7 */ /* 0x000ea4000800007f */
[----:B--2---:R-:W-:Y:S05]  /*7d70*/  @!P0 BRA `(.L_x_3688) ;  /* 0xfffffffc00f08947 */ /* 0x004fea000383ffff */
.L_x_3687:
[----:B------:R-:W-:Y:S05]  /*7d80*/  BSYNC B0 ;  /* 0x0000000000007941 */ /* 0x000fea0003800000 */
.L_x_3686:
[----:B------:R-:W-:Y:S05]  /*7d90*/  BRA `(.L_x_3689) ;  /* 0x0000002c000c7947 */ /* 0x000fea0003800000 */
.L_x_3685:
[----:B------:R-:W-:Y:S01]  /*7da0*/  LOP3.LUT P0, RZ, R63, 0x3ff, RZ, 0xc0, !PT ;  /* 0x000003ff3fff7812 */ /* 0x000fe2000780c0ff */
[----:B------:R-:W-:Y:S01]  /*7db0*/  ULDC.64 UR4, c[0x0][0x3f8] ;  /* 0x0000fe0000047ab9 */ /* 0x000fe20000000a00 */
[----:B--2--5:R-:W-:Y:S01]  /*7dc0*/  SHF.R.S32.HI R5, RZ, 0x1f, R44 ;  /* 0x0000001fff057819 */ /* 0x024fe2000001142c */
        /* <DEDUP_REMOVED lines=27> */
.L_x_3691:
[----:B------:R-:W-:Y:S05]  /*7f80*/  BSYNC B6 ;  /* 0x0000000000067941 */ /* 0x000fea0003800000 */
.L_x_3690:
[----:B------:R-:W2:Y:S01]  /*7f90*/  LDL R3, [R1+0x70] ;  /* 0x0000700001037983 */ /* 0x000ea20000100800 */
[----:B------:R-:W-:Y:S01]  /*7fa0*/  ULDC.U8 UR4, c[0x0][0x410] ;  /* 0x0001040000047ab9 */ /* 0x000fe20000000000 */
[----:B------:R-:W-:Y:S01]  /*7fb0*/  BSSY B0, `(.L_x_3692) ;  /* 0x0000299000007945 */ /* 0x000fe20003800000 */
[----:B------:R-:W-:Y:S01]  /*7fc0*/  ISETP.NE.AND P0, PT, RZ, UR4, PT ;  /* 0x00000004ff007c0c */ /* 0x000fe2000bf05270 */
[----:B--2---:R-:W-:-:S12]  /*7fd0*/  IMAD R0, R3, 0x80, R22 ;  /* 0x0000008003007824 */ /* 0x004fd800078e0216 */
[----:B------:R-:W-:Y:S05]  /*7fe0*/  @!P0 BRA `(.L_x_3693) ;  /* 0x0000001400708947 */ /* 0x000fea0003800000 */
[----:B------:R-:W2:Y:S01]  /*7ff0*/  LDL R20, [R1+0x484] ;  /* 0x0004840001147983 */ /* 0x000ea20000100800 */
[----:B------:R-:W0:Y:S01]  /*8000*/  LDC R69, c[0x0][0x448] ;  /* 0x00011200ff457b82 */ /* 0x000e220000000800 */
[----:B------:R-:W-:Y:S01]  /*8010*/  ULDC.64 UR4, c[0x0][0x3f8] ;  /* 0x0000fe0000047ab9 */ /* 0x000fe20000000a00 */
[----:B------:R-:W-:Y:S01]  /*8020*/  ULDC.64 UR6, c[0x0][0x408] ;  /* 0x0001020000067ab9 */ /* 0x000fe20000000a00 */
[----:B------:R-:W-:Y:S02]  /*8030*/  IMAD.MOV.U32 R25, RZ, RZ, R29 ;  /* 0x000000ffff197224 */ /* 0x000fe400078e001d */
[----:B------:R-:W-:Y:S01]  /*8040*/  IMAD.MOV.U32 R31, RZ, RZ, R63 ;  /* 0x000000ffff1f7224 */ /* 0x000fe200078e003f */
[----:B0-----:R-:W-:-:S13]  /*8050*/  ISETP.NE.AND P0, PT, R69, 0x1, PT ;  /* 0x000000014500780c */ /* 0x001fda0003f05270 */
[----:B------:R-:W0:Y:S08]  /*8060*/  @P0 LDC R4, c[0x0][0x44c] ;  /* 0x00011300ff040b82 */ /* 0x000e300000000800 */
[----:B------:R-:W1:Y:S01]  /*8070*/  @P0 LDC R5, c[0x0][0x450] ;  /* 0x00011400ff050b82 */ /* 0x000e620000000800 */
[----:B--2---:R-:W-:-:S04]  /*8080*/  IMAD R3, R20, 0x40, R0 ;  /* 0x0000004014037824 */ /* 0x004fc800078e0200 */
[----:B0-----:R-:W-:-:S05]  /*8090*/  @P0 IMAD.HI.U32 R4, R3, R4, RZ ;  /* 0x0000000403040227 */ /* 0x001fca00078e00ff */
[----:B-1----:R-:W-:-:S04]  /*80a0*/  @P0 SHF.R.U32.HI R3, RZ, R5, R4 ;  /* 0x00000005ff030219 */ /* 0x002fc80000011604 */
        /* <DEDUP_REMOVED lines=17> */
[----:B------:R0:W1:Y:S04]  /*81c0*/  SHFL.IDX PT, R3, R44, RZ, 0x1c1f ;  /* 0x001c1fff2c037589 */ /* 0x00006800000e0000 */
[----:B------:R0:W2:Y:S04]  /*81d0*/  SHFL.IDX PT, R6, R10, RZ, 0x1c1f ;  /* 0x001c1fff0a067589 */ /* 0x0000a800000e0000 */
[----:B------:R0:W3:Y:S04]  /*81e0*/  SHFL.IDX PT, R7, R66, RZ, 0x1c1f ;  /* 0x001c1fff42077589 */ /* 0x0000e800000e0000 */
[----:B------:R0:W4:Y:S02]  /*81f0*/  SHFL.IDX PT, R8, R63, RZ, 0x1c1f ;  /* 0x001c1fff3f087589 */ /* 0x00012400000e0000 */
.L_x_4032:
        /* <DEDUP_REMOVED lines=8> */
[----:B------:R-:W3:Y:S01]  /*8280*/  LDL R11, [R1+0x488] ;  /* 0x00048800010b7983 */ /* 0x000ee20000100800 */
[----:B------:R-:W-:Y:S01]  /*8290*/  ULDC UR4, c[0x0][0x3f4] ;  /* 0x0000fd0000047ab9 */ /* 0x000fe20000000800 */
[----:B--2---:R-:W-:Y:S01]  /*82a0*/  IMAD.MOV.U32 R4, RZ, RZ, R6 ;  /* 0x000000ffff047224 */ /* 0x004fe200078e0006 */
[----:B------:R-:W-:Y:S01]  /*82b0*/  ISETP.GE.AND P2, PT, R154, UR4, PT ;  /* 0x000000049a007c0c */ /* 0x000fe2000bf46270 */
[----:B-1----:R-:W-:Y:S01]  /*82c0*/  IMAD.MOV.U32 R5, RZ, RZ, R3 ;  /* 0x000000ffff057224 */ /* 0x002fe200078e0003 */
[----:B------:R-:W-:Y:S02]  /*82d0*/  ISETP.GE.AND P3, PT, R159, UR4, PT ;  /* 0x000000049f007c0c */ /* 0x000fe4000bf66270 */
[----:B------:R-:W-:-:S09]  /*82e0*/  CS2R R64, SRZ ;  /* 0x0000000000407805 */ /* 0x000fd2000001ff00 */
[----:B------:R-:W-:-:S04]  /*82f0*/  @!P2 IMAD.WIDE R4, R154, 0x2, R4 ;  /* 0x000000029a04a825 */ /* 0x000fc800078e0204 */
[----:B------:R-:W-:Y:S01]  /*8300*/  @!P3 IMAD.SHL.U32 R9, R159, 0x2, RZ ;  /* 0x000000029f09b824 */ /* 0x000fe200078e00ff */
[----:B------:R1:W5:Y:S01]  /*8310*/  @!P2 LD.E.64 R64, desc[UR42][R4.64] ;  /* 0x0000002a0440a980 */ /* 0x000362000c101b00 */
[----:B------:R-:W-:Y:S02]  /*8320*/  CS2R R30, SRZ ;  /* 0x00000000001e7805 */ /* 0x000fe4000001ff00 */
[----:B------:R-:W-:Y:S02]  /*8330*/  CS2R R28, SRZ ;  /* 0x00000000001c7805 */ /* 0x000fe4000001ff00 */
[----:B------:R-:W-:Y:S02]  /*8340*/  CS2R R24, SRZ ;  /* 0x0000000000187805 */ /* 0x000fe4000001ff00 */
[-C--:B-1----:R-:W-:Y:S02]  /*8350*/  @!P3 IADD3 R4, P0, R6, R9.reuse, RZ ;  /* 0x000000090604b210 */ /* 0x082fe40007f1e0ff */
[----:B----4-:R-:W-:Y:S01]  /*8360*/  @!P3 IADD3 R6, P1, R8, R9, RZ ;  /* 0x000000090806b210 */ /* 0x010fe20007f3e0ff */
[----:B---3--:R-:W-:-:S02]  /*8370*/  IMAD.MOV.U32 R9, RZ, RZ, R7 ;  /* 0x000000ffff097224 */ /* 0x008fc400078e0007 */
[----:B------:R-:W-:-:S05]  /*8380*/  @!P2 IMAD.WIDE R8, R154, 0x2, R8 ;  /* 0x000000029a08a825 */ /* 0x000fca00078e0208 */
[----:B------:R1:W5:Y:S01]  /*8390*/  @!P2 LD.E.64 R30, desc[UR42][R8.64] ;  /* 0x0000002a081ea980 */ /* 0x000362000c101b00 */
[----:B------:R-:W-:-:S05]  /*83a0*/  @!P3 SHF.L.U64.HI R12, R159, 0x1, R11 ;  /* 0x000000019f0cb819 */ /* 0x000fca000001020b */
[--C-:B------:R-:W-:Y:S02]  /*83b0*/  @!P3 IMAD.X R5, R3, 0x1, R12.reuse, P0 ;  /* 0x000000010305b824 */ /* 0x100fe400000e060c */
[----:B------:R-:W-:-:S03]  /*83c0*/  @!P3 IMAD.X R7, R7, 0x1, R12, P1 ;  /* 0x000000010707b824 */ /* 0x000fc600008e060c */
[----:B------:R1:W5:Y:S04]  /*83d0*/  @!P3 LD.E.64 R28, desc[UR42][R4.64] ;  /* 0x0000002a041cb980 */ /* 0x000368000c101b00 */
[----:B------:R1:W5:Y:S02]  /*83e0*/  @!P3 LD.E.64 R24, desc[UR42][R6.64] ;  /* 0x0000002a0618b980 */ /* 0x000364000c101b00 */
.L_x_3696:
[----:B------:R-:W-:Y:S05]  /*83f0*/  BSYNC B1 ;  /* 0x0000000000017941 */ /* 0x000fea0003800000 */
.L_x_3695:
[----:B-1---5:R-:W-:Y:S01]  /*8400*/  IMAD.MOV.U32 R3, RZ, RZ, R30 ;  /* 0x000000ffff037224 */ /* 0x022fe200078e001e */
[----:B------:R-:W-:Y:S01]  /*8410*/  UMOV UR4, 0xffffffff ;  /* 0xffffffff00047882 */ /* 0x000fe20000000000 */
[----:B------:R-:W-:Y:S01]  /*8420*/  IMAD.MOV.U32 R4, RZ, RZ, R31 ;  /* 0x000000ffff047224 */ /* 0x000fe200078e001f */
[----:B------:R-:W-:Y:S01]  /*8430*/  CS2R R20, SRZ ;  /* 0x0000000000147805 */ /* 0x000fe2000001ff00 */
[----:B------:R-:W-:Y:S01]  /*8440*/  IMAD.MOV.U32 R5, RZ, RZ, R24 ;  /* 0x000000ffff057224 */ /* 0x000fe200078e0018 */
[----:B------:R-:W-:Y:S01]  /*8450*/  PRMT R70, R3, 0x7610, R70 ;  /* 0x0000761003467816 */ /* 0x000fe20000000046 */
[----:B--2---:R-:W-:Y:S01]  /*8460*/  IMAD.MOV.U32 R6, RZ, RZ, R25 ;  /* 0x000000ffff067224 */ /* 0x004fe200078e0019 */
[----:B------:R-:W-:Y:S01]  /*8470*/  PRMT R80, R4, 0x7610, R80 ;  /* 0x0000761004507816 */ /* 0x000fe20000000050 */
        /* <DEDUP_REMOVED lines=10> */
[----:B------:R-:W-:Y:S06]  /*8520*/  BRA.DIV UR4, `(.L_x_3697) ;  /* 0x0000033204847947 */ /* 0x000fec000b800000 */
[----:B------:R1:W2:Y:S04]  /*8530*/  SHFL.IDX PT, R3, R44, 0x1, 0x1c1f ;  /* 0x003c1f002c037f89 */ /* 0x0002a800000e0000 */
[----:B------:R1:W0:Y:S04]  /*8540*/  SHFL.IDX PT, R6, R10, 0x1, 0x1c1f ;  /* 0x003c1f000a067f89 */ /* 0x00022800000e0000 */
[----:B---3--:R1:W3:Y:S04]  /*8550*/  SHFL.IDX PT, R7, R66, 0x1, 0x1c1f ;  /* 0x003c1f0042077f89 */ /* 0x0082e800000e0000 */
[----:B------:R1:W0:Y:S02]  /*8560*/  SHFL.IDX PT, R14, R63, 0x1, 0x1c1f ;  /* 0x003c1f003f0e7f89 */ /* 0x00022400000e0000 */
.L_x_4038:
[----:B------:R-:W5:Y:S01]  /*8570*/  LDL R5, [R1+0x224] ;  /* 0x0002240001057983 */ /* 0x000f620000100800 */
[----:B------:R-:W-:Y:S01]  /*8580*/  VIADD R0, R0, 0x40 ;  /* 0x0000004000007836 */ /* 0x000fe20000000000 */
[----:B------:R-:W-:Y:S01]  /*8590*/  BSSY B1, `(.L_x_3698) ;  /* 0x0000022000017945 */ /* 0x000fe20003800000 */
[----:B----4-:R-:W-:Y:S02]  /*85a0*/  CS2R R8, SRZ ;  /* 0x0000000000087805 */ /* 0x010fe4000001ff00 */
[----:B------:R-:W-:Y:S02]  /*85b0*/  CS2R R12, SRZ ;  /* 0x00000000000c7805 */ /* 0x000fe4000001ff00 */
[----:B01----:R-:W-:Y:S02]  /*85c0*/  CS2R R10, SRZ ;  /* 0x00000000000a7805 */ /* 0x003fe4000001ff00 */
[----:B------:R-:W-:Y:S02]  /*85d0*/  ISETP.GE.AND P0, PT, R0, R69, PT ;  /* 0x000000450000720c */ /* 0x000fe40003f06270 */
[----:B-----5:R-:W-:-:S04]  /*85e0*/  LEA.HI R4, R5, R5, RZ, 0x1 ;  /* 0x0000000505047211 */ /* 0x020fc800078f08ff */
[----:B------:R-:W-:-:S05]  /*85f0*/  LOP3.LUT R4, R4, 0xfffffffe, RZ, 0xc0, !PT ;  /* 0xfffffffe04047812 */ /* 0x000fca00078ec0ff */
[----:B------:R-:W-:-:S05]  /*8600*/  IMAD.IADD R4, R5, 0x1, -R4 ;  /* 0x0000000105047824 */ /* 0x000fca00078e0a04 */
[----:B------:R-:W-:Y:S01]  /*8610*/  SHF.L.U32 R63, R4, 0x1f, RZ ;  /* 0x0000001f043f7819 */ /* 0x000fe200000006ff */
[----:B------:R-:W-:Y:S06]  /*8620*/  @P0 BRA `(.L_x_3699) ;  /* 0x0000000000600947 */ /* 0x000fec0003800000 */
[----:B------:R-:W4:Y:S01]  /*8630*/  LDL R15, [R1+0x488] ;  /* 0x00048800010f7983 */ /* 0x000f220000100800 */
[----:B------:R-:W-:Y:S01]  /*8640*/  ULDC UR4, c[0x0][0x3f4] ;  /* 0x0000fd0000047ab9 */ /* 0x000fe20000000800 */
[----:B------:R-:W-:Y:S01]  /*8650*/  IMAD.MOV.U32 R4, RZ, RZ, R6 ;  /* 0x000000ffff047224 */ /* 0x000fe200078e0006 */
[----:B------:R-:W-:Y:S01]  /*8660*/  ISETP.GE.AND P2, PT, R154, UR4, PT ;  /* 0x000000049a007c0c */ /* 0x000fe2000bf46270 */
[----:B--2---:R-:W-:Y:S01]  /*8670*/  IMAD.MOV.U32 R5, RZ, RZ, R3 ;  /* 0x000000ffff057224 */ /* 0x004fe200078e0003 */
[----:B------:R-:W-:Y:S02]  /*8680*/  ISETP.GE.AND P3, PT, R159, UR4, PT ;  /* 0x000000049f007c0c */ /* 0x000fe4000bf66270 */
[----:B------:R-:W-:Y:S01]  /*8690*/  CS2R R12, SRZ ;  /* 0x00000000000c7805 */ /* 0x000fe2000001ff00 */
[----:B------:R-:W-:-:S08]  /*86a0*/  IMAD.MOV.U32 R8, RZ, RZ, R14 ;  /* 0x000000ffff087224 */ /* 0x000fd000078e000e */
[----:B------:R-:W-:-:S04]  /*86b0*/  @!P2 IMAD.WIDE R4, R154, 0x2, R4 ;  /* 0x000000029a04a825 */ /* 0x000fc800078e0204 */
[C---:B------:R-:W-:Y:S01]  /*86c0*/  @!P3 IMAD.SHL.U32 R9, R159.reuse, 0x2, RZ ;  /* 0x000000029f09b824 */ /* 0x040fe200078e00ff */
[----:B------:R0:W5:Y:S01]  /*86d0*/  @!P2 LD.E.64 R12, desc[UR42][R4.64] ;  /* 0x0000002a040ca980 */ /* 0x000162000c101b00 */
[----:B------:R-:W-:Y:S02]  /*86e0*/  CS2R R20, SRZ ;  /* 0x0000000000147805 */ /* 0x000fe4000001ff00 */
[----:B------:R-:W-:Y:S02]  /*86f0*/  CS2R R10, SRZ ;  /* 0x00000000000a7805 */ /* 0x000fe4000001ff00 */
[-C--:B0-----:R-:W-:Y:S02]  /*8700*/  @!P3 IADD3 R4, P0, R6, R9.reuse, RZ ;  /* 0x000000090604b210 */ /* 0x081fe40007f1e0ff */
[----:B------:R-:W-:Y:S01]  /*8710*/  @!P3 IADD3 R6, P1, R14, R9, RZ ;  /* 0x000000090e06b210 */ /* 0x000fe20007f3e0ff */
[----:B---3--:R-:W-:Y:S01]  /*8720*/  IMAD.MOV.U32 R9, RZ, RZ, R7 ;  /* 0x000000ffff097224 */ /* 0x008fe200078e0007 */
[----:B----4-:R-:W-:Y:S01]  /*8730*/  @!P3 SHF.L.U64.HI R0, R159, 0x1, R15 ;  /* 0x000000019f00b819 */ /* 0x010fe2000001020f */
[----:B------:R-:W-:Y:S01]  /*8740*/  @!P2 IMAD.WIDE R14, R154, 0x2, R8 ;  /* 0x000000029a0ea825 */ /* 0x000fe200078e0208 */
[----:B------:R-:W-:-:S03]  /*8750*/  CS2R R8, SRZ ;  /* 0x0000000000087805 */ /* 0x000fc6000001ff00 */
[--C-:B------:R-:W-:Y:S01]  /*8760*/  @!P3 IMAD.X R5, R3, 0x1, R0.reuse, P0 ;  /* 0x000000010305b824 */ /* 0x100fe200000e0600 */
[----:B------:R0:W5:Y:S01]  /*8770*/  @!P2 LD.E.64 R20, desc[UR42][R14.64] ;  /* 0x0000002a0e14a980 */ /* 0x000162000c101b00 */
[----:B------:R-:W-:-:S03]  /*8780*/  @!P3 IMAD.X R7, R7, 0x1, R0, P1 ;  /* 0x000000010707b824 */ /* 0x000fc600008e0600 */
[----:B------:R0:W5:Y:S04]  /*8790*/  @!P3 LD.E.64 R10, desc[UR42][R4.64] ;  /* 0x0000002a040ab980 */ /* 0x000168000c101b00 */
[----:B------:R0:W5:Y:S02]  /*87a0*/  @!P3 LD.E.64 R8, desc[UR42][R6.64] ;  /* 0x0000002a0608b980 */ /* 0x000164000c101b00 */
.L_x_3699:
[----:B------:R-:W-:Y:S05]  /*87b0*/  BSYNC B1 ;  /* 0x0000000000017941 */ /* 0x000fea0003800000 */
.L_x_3698:
[----:B------:R-:W1:Y:S01]  /*87c0*/  SYNCS.PHASECHK.TRANS64.TRYWAIT P0, [R2+URZ+0x32400], R63 ;  /* 0x0324003f020075a7 */ /* 0x000e62000800017f */
[----:B------:R-:W-:Y:S04]  /*87d0*/  BSSY B1, `(.L_x_3700) ;  /* 0x0000002000017945 */ /* 0x000fe80003800000 */
[----:B-1----:R-:W-:Y:S05]  /*87e0*/  @!P0 BRA `(.L_x_3701) ;  /* 0x0000033000448947 */ /* 0x002fea0003800000 */
.L_x_4039:
[----:B------:R-:W-:Y:S05]  /*87f0*/  BSYNC B1 ;  /* 0x0000000000017941 */ /* 0x000fea0003800000 */
.L_x_3700:
[----:B0--3--:R-:W3:Y:S04]  /*8800*/  LDL R7, [R1+0x478] ;  /* 0x0004780001077983 */ /* 0x009ee80000100800 */
[----:B------:R-:W4:Y:S01]  /*8810*/  LDL R6, [R1+0x70] ;  /* 0x0000700001067983 */ /* 0x000f220000100800 */
[----:B-----5:R-:W-:Y:S01]  /*8820*/  IMAD.MOV.U32 R4, RZ, RZ, R21 ;  /* 0x000000ffff047224 */ /* 0x020fe200078e0015 */
[----:B------:R-:W-:Y:S01]  /*8830*/  BSSY B1, `(.L_x_3702) ;  /* 0x0000079000017945 */ /* 0x000fe20003800000 */
[----:B------:R-:W-:-:S03]  /*8840*/  IMAD.MOV.U32 R5, RZ, RZ, R12 ;  /* 0x000000ffff057224 */ /* 0x000fc600078e000c */
[----:B------:R-:W-:Y:S01]  /*8850*/  PRMT R44, R44, 0x5410, R4 ;  /* 0x000054102c2c7816 */ /* 0x000fe20000000004 */
[----:B------:R-:W-:Y:S01]  /*8860*/  IMAD.MOV.U32 R4, RZ, RZ, R9 ;  /* 0x000000ffff047224 */ /* 0x000fe200078e0009 */
[----:B-1----:R-:W-:Y:S01]  /*8870*/  PRMT R63, R63, 0x5410, R5 ;  /* 0x000054103f3f7816 */ /* 0x002fe20000000005 */
[----:B------:R-:W-:-:S03]  /*8880*/  IMAD.MOV.U32 R5, RZ, RZ, R10 ;  /* 0x000000ffff057224 */ /* 0x000fc600078e000a */
[----:B------:R-:W-:Y:S01]  /*8890*/  PRMT R14, R4, 0x7610, R14 ;  /* 0x00007610040e7816 */ /* 0x000fe2000000000e */
[----:B------:R-:W-:-:S03]  /*88a0*/  IMAD.MOV.U32 R4, RZ, RZ, R13 ;  /* 0x000000ffff047224 */ /* 0x000fc600078e000d */
[----:B------:R-:W-:Y:S02]  /*88b0*/  PRMT R14, R14, 0x5410, R5 ;  /* 0x000054100e0e7816 */ /* 0x000fe40000000005 */
[----:B------:R-:W-:Y:S01]  /*88c0*/  PRMT R63, R4, 0x7610, R63 ;  /* 0x00007610043f7816 */ /* 0x000fe2000000003f */
[C---:B---3--:R-:W-:Y:S01]  /*88d0*/  IMAD.SHL.U32 R0, R7.reuse, 0x40, RZ ;  /* 0x0000004007007824 */ /* 0x048fe200078e00ff */
[----:B------:R-:W-:Y:S01]  /*88e0*/  LOP3.LUT P1, RZ, R7, 0x4, RZ, 0xc0, !PT ;  /* 0x0000000407ff7812 */ /* 0x000fe2000782c0ff */
[----:B----4-:R-:W-:-:S03]  /*88f0*/  IMAD R6, R6, -0x80, R69 ;  /* 0xffffff8006067824 */ /* 0x010fc600078e0245 */
[----:B--2---:R-:W-:-:S04]  /*8900*/  LOP3.LUT R3, R0, 0x1c0, RZ, 0xc0, !PT ;  /* 0x000001c000037812 */ /* 0x004fc800078ec0ff */
[----:B------:R-:W-:Y:S02]  /*8910*/  LOP3.LUT R0, R3, 0x18, R152, 0xf8, !PT ;  /* 0x0000001803007812 */ /* 0x000fe400078ef898 */
[----:B------:R-:W-:Y:S02]  /*8920*/  SHF.R.U32.HI R3, RZ, 0x3, R3 ;  /* 0x00000003ff037819 */ /* 0x000fe40000011603 */
[----:B------:R-:W-:Y:S01]  /*8930*/  VIMNMX R15, R6, 0x80, PT ;  /* 0x00000080060f7848 */ /* 0x000fe20003fe0100 */
[----:B------:R-:W-:Y:S01]  /*8940*/  IMAD.MOV.U32 R6, RZ, RZ, R11 ;  /* 0x000000ffff067224 */ /* 0x000fe200078e000b */
[----:B------:R-:W-:Y:S01]  /*8950*/  LOP3.LUT R3, R0, R3, RZ, 0x3c, !PT ;  /* 0x0000000300037212 */ /* 0x000fe200078e3cff */
[----:B------:R-:W-:Y:S01]  /*8960*/  IMAD.MOV.U32 R0, RZ, RZ, R20 ;  /* 0x000000ffff007224 */ /* 0x000fe200078e0014 */
[----:B------:R-:W-:Y:S02]  /*8970*/  ISETP.GE.AND P0, PT, R22, R15, PT ;  /* 0x0000000f1600720c */ /* 0x000fe40003f06270 */
[----:B------:R-:W-:Y:S01]  /*8980*/  PRMT R44, R6, 0x7610, R44 ;  /* 0x00007610062c7816 */ /* 0x000fe2000000002c */
[----:B------:R-:W-:-:S04]  /*8990*/  IMAD R3, R180, 0x200, R3 ;  /* 0x00000200b4037824 */ /* 0x000fc800078e0203 */
[----:B------:R-:W-:Y:S02]  /*89a0*/  IMAD R2, R3, 0x2, R2 ;  /* 0x0000000203027824 */ /* 0x000fe400078e0202 */
[----:B------:R-:W-:Y:S02]  /*89b0*/  IMAD.MOV.U32 R3, RZ, RZ, R8 ;  /* 0x000000ffff037224 */ /* 0x000fe400078e0008 */
[----:B------:R-:W-:-:S03]  /*89c0*/  VIADD R7, R2, 0x18400 ;  /* 0x0001840002077836 */ /* 0x000fc60000000000 */
[----:B------:R-:W-:Y:S01]  /*89d0*/  PRMT R0, R0, 0x5410, R3 ;  /* 0x0000541000007816 */ /* 0x000fe20000000003 */
[----:B------:R-:W-:Y:S02]  /*89e0*/  VIADD R3, R2, 0x18440 ;  /* 0x0001844002037836 */ /* 0x000fe40000000000 */
[----:B------:R-:W-:Y:S01]  /*89f0*/  @P1 VIADD R3, R7, 0xffffffc0 ;  /* 0xffffffc007031836 */ /* 0x000fe20000000000 */
[----:B------:R-:W-:Y:S06]  /*8a00*/  @P0 BRA `(.L_x_3703) ;  /* 0x00000004006c0947 */ /* 0x000fec0003800000 */
[----:B------:R-:W0:Y:S01]  /*8a10*/  LDC R4, c[0x0][0x3f4] ;  /* 0x0000fd00ff047b82 */ /* 0x000e220000000800 */
[----:B------:R-:W-:Y:S01]  /*8a20*/  BSSY B2, `(.L_x_3704) ;  /* 0x000002e000027945 */ /* 0x000fe20003800000 */
[-C--:B0-----:R-:W-:Y:S02]  /*8a30*/  ISETP.GE.AND P0, PT, R154, R4.reuse, PT ;  /* 0x000000049a00720c */ /* 0x081fe40003f06270 */
[----:B------:R-:W-:-:S11]  /*8a40*/  ISETP.GE.AND P1, PT, R159, R4, PT ;  /* 0x000000049f00720c */ /* 0x000fd60003f26270 */
[----:B------:R-:W-:Y:S05]  /*8a50*/  @P0 BRA `(.L_x_3705) ;  /* 0x0000000000a80947 */ /* 0x000fea0003800000 */
[----:B------:R-:W0:Y:S01]  /*8a60*/  LDS.128 R4, [R2+0x18400] ;  /* 0x0184000002047984 */ /* 0x000e220000000c00 */
[----:B------:R-:W-:Y:S01]  /*8a70*/  SHF.R.U32.HI R69, RZ, 0x10, R65 ;  /* 0x00000010ff457819 */ /* 0x000fe20000011641 */
[--C-:B------:R-:W-:Y:S01]  /*8a80*/  HADD2.F32 R66, -RZ, R70.reuse.H1_H1 ;  /* 0x30000046ff427230 */ /* 0x100fe20000004100 */
[----:B------:R-:W-:Y:S01]  /*8a90*/  SHF.R.U32.HI R71, RZ, 0x10, R31 ;  /* 0x00000010ff477819 */ /* 0x000fe2000001161f */
[----:B------:R-:W-:Y:S01]  /*8aa0*/  HADD2.F32 R70, -RZ, R70.H0_H0 ;  /* 0x20000046ff467230 */ /* 0x000fe20000004100 */
[----:B------:R-:W-:Y:S01]  /*8ab0*/  SHF.R.U64 R79, R64, 0x10, R65 ;  /* 0x00000010404f7819 */ /* 0x000fe20000001241 */
[----:B------:R-:W-:Y:S01]  /*8ac0*/  HADD2.F32 R69, -RZ, R69.H0_H0 ;  /* 0x20000045ff457230 */ /* 0x000fe20000004100 */
[----:B------:R-:W-:Y:S01]  /*8ad0*/  SHF.R.U64 R77, R30, 0x10, R31 ;  /* 0x000000101e4d7819 */ /* 0x000fe2000000121f */
[----:B------:R-:W-:Y:S02]  /*8ae0*/  HADD2.F32 R71, -RZ, R71.H0_H0 ;  /* 0x20000047ff477230 */ /* 0x000fe40000004100 */
[----:B0-----:R-:W-:-:S02]  /*8af0*/  HADD2.F32 R64, -RZ, R7.H0_H0 ;  /* 0x20000007ff407230 */ /* 0x001fc40000004100 */
        /* <DEDUP_REMOVED lines=11> */
[--C-:B------:R-:W-:Y:S02]  /*8bb0*/  HADD2.F32 R6, -RZ, R5.reuse.H0_H0 ;  /* 0x20000005ff067230 */ /* 0x100fe40000004100 */
[----:B------:R-:W-:Y:S01]  /*8bc0*/  FFMA.FTZ R75, R64, R69, -R75 ;  /* 0x00000045404b7223 */ /* 0x000fe2000001084b */
[--C-:B------:R-:W-:Y:S02]  /*8bd0*/  HADD2.F32 R66, -RZ, R80.reuse.H0_H0 ;  /* 0x20000050ff427230 */ /* 0x100fe40000004100 */
        /* <DEDUP_REMOVED lines=18> */
.L_x_3705:
[----:B------:R-:W-:Y:S05]  /*8d00*/  BSYNC B2 ;  /* 0x0000000000027941 */ /* 0x000fea0003800000 */
.L_x_3704:
[----:B------:R-:W-:Y:S05]  /*8d10*/  @P1 BRA `(.L_x_3703) ;  /* 0x0000000000a81947 */ /* 0x000fea0003800000 */
[----:B0-----:R-:W0:Y:S01]  /*8d20*/  LDS.128 R4, [R3] ;  /* 0x0000000003047984 */ /* 0x001e220000000c00 */
[----:B------:R-:W-:Y:S01]  /*8d30*/  SHF.R.U32.HI R64, RZ, 0x10, R25 ;  /* 0x00000010ff407819 */ /* 0x000fe20000011619 */
[--C-:B------:R-:W-:Y:S01]  /*8d40*/  HADD2.F32 R30, -RZ, R68.reuse.H1_H1 ;  /* 0x30000044ff1e7230 */ /* 0x100fe20000004100 */
[--C-:B------:R-:W-:Y:S01]  /*8d50*/  SHF.R.U32.HI R31, RZ, 0x10, R29.reuse ;  /* 0x00000010ff1f7819 */ /* 0x100fe2000001161d */
[----:B------:R-:W-:Y:S01]  /*8d60*/  HADD2.F32 R68, -RZ, R68.H0_H0 ;  /* 0x20000044ff447230 */ /* 0x000fe20000004100 */
[----:B------:R-:W-:Y:S01]  /*8d70*/  SHF.R.U64 R74, R28, 0x10, R29 ;  /* 0x000000101c4a7819 */ /* 0x000fe2000000121d */
[----:B------:R-:W-:Y:S01]  /*8d80*/  HADD2.F32 R64, -RZ, R64.H0_H0 ;  /* 0x20000040ff407230 */ /* 0x000fe20000004100 */
[----:B------:R-:W-:Y:S01]  /*8d90*/  SHF.R.U64 R71, R24, 0x10, R25 ;  /* 0x0000001018477819 */ /* 0x000fe20000001219 */
[----:B------:R-:W-:Y:S02]  /*8da0*/  HADD2.F32 R31, -RZ, R31.H0_H0 ;  /* 0x2000001fff1f7230 */ /* 0x000fe40000004100 */
[----:B0-----:R-:W-:-:S02]  /*8db0*/  HADD2.F32 R29, -RZ, R7.H1_H1 ;  /* 0x30000007ff1d7230 */ /* 0x001fc40000004100 */
[----:B------:R-:W-:Y:S02]  /*8dc0*/  HADD2.F32 R28, -RZ, R7.H0_H0 ;  /* 0x20000007ff1c7230 */ /* 0x000fe40000004100 */
[--C-:B------:R-:W-:Y:S02]  /*8dd0*/  HADD2.F32 R7, -RZ, R4.reuse.H0_H0 ;  /* 0x20000004ff077230 */ /* 0x100fe40000004100 */
[CC--:B------:R-:W-:Y:S01]  /*8de0*/  FMUL.FTZ R65, R29.reuse, R64.reuse ;  /* 0x000000401d417220 */ /* 0x0c0fe20000410000 */
[----:B------:R-:W-:Y:S01]  /*8df0*/  FMUL.FTZ R29, R29, R31 ;  /* 0x0000001f1d1d7220 */ /* 0x000fe20000410000 */
[----:B------:R-:W-:Y:S02]  /*8e00*/  HADD2.F32 R4, -RZ, R4.H1_H1 ;  /* 0x30000004ff047230 */ /* 0x000fe40000004100 */
[--C-:B------:R-:W-:Y:S02]  /*8e10*/  HADD2.F32 R24, -RZ, R6.reuse.H0_H0 ;  /* 0x20000006ff187230 */ /* 0x100fe40000004100 */
[----:B------:R-:W-:Y:S01]  /*8e20*/  FFMA.FTZ R70, R28, R64, R29 ;  /* 0x000000401c467223 */ /* 0x000fe2000001001d */
[----:B------:R-:W-:-:S02]  /*8e30*/  HADD2.F32 R25, -RZ, R6.H1_H1 ;  /* 0x30000006ff197230 */ /* 0x000fc40000004100 */
[----:B------:R-:W-:Y:S01]  /*8e40*/  FMUL.FTZ R66, R4, R68 ;  /* 0x0000004404427220 */ /* 0x000fe20000410000 */
[----:B------:R-:W-:Y:S02]  /*8e50*/  HADD2.F32 R29, -RZ, R67.H1_H1 ;  /* 0x30000043ff1d7230 */ /* 0x000fe40000004100 */
[----:B------:R-:W-:Y:S01]  /*8e60*/  FFMA.FTZ R69, R28, R31, -R65 ;  /* 0x0000001f1c457223 */ /* 0x000fe20000010841 */
[----:B------:R-:W-:Y:S02]  /*8e70*/  HADD2.F32 R6, -RZ, R5.H0_H0 ;  /* 0x20000005ff067230 */ /* 0x000fe40000004100 */
[-C--:B------:R-:W-:Y:S01]  /*8e80*/  FMUL.FTZ R64, R4, R30.reuse ;  /* 0x0000001e04407220 */ /* 0x080fe20000410000 */
[----:B------:R-:W-:Y:S02]  /*8e90*/  HADD2.F32 R67, -RZ, R67.H0_H0 ;  /* 0x20000043ff437230 */ /* 0x000fe40000004100 */
[----:B------:R-:W-:Y:S01]  /*8ea0*/  FFMA.FTZ R66, R7, R30, -R66 ;  /* 0x0000001e07427223 */ /* 0x000fe20000010842 */
[----:B------:R-:W-:-:S02]  /*8eb0*/  HADD2.F32 R5, -RZ, R5.H1_H1 ;  /* 0x30000005ff057230 */ /* 0x000fc40000004100 */
[----:B------:R-:W-:Y:S01]  /*8ec0*/  FFMA.FTZ R31, R7, R68, R64 ;  /* 0x00000044071f7223 */ /* 0x000fe20000010040 */
[----:B------:R-:W-:Y:S02]  /*8ed0*/  HADD2.F32 R28, -RZ, R71.H0_H0 ;  /* 0x20000047ff1c7230 */ /* 0x000fe40000004100 */
[C---:B------:R-:W-:Y:S01]  /*8ee0*/  FMUL.FTZ R65, R25.reuse, R29 ;  /* 0x0000001d19417220 */ /* 0x040fe20000410000 */
[----:B------:R-:W-:Y:S02]  /*8ef0*/  HADD2.F32 R4, -RZ, R74.H0_H0 ;  /* 0x2000004aff047230 */ /* 0x000fe40000004100 */
        /* <DEDUP_REMOVED lines=8> */
[----:B------:R-:W-:-:S02]  /*8f80*/  F2FP.F16.F32.PACK_AB R4, R31, R66 ;  /* 0x000000421f04723e */ /* 0x000fc400000000ff */
[----:B------:R-:W-:Y:S02]  /*8f90*/  F2FP.F16.F32.PACK_AB R6, R30, R65 ;  /* 0x000000411e06723e */ /* 0x000fe400000000ff */
[----:B------:R-:W-:-:S05]  /*8fa0*/  F2FP.F16.F32.PACK_AB R5, R28, R5 ;  /* 0x000000051c05723e */ /* 0x000fca00000000ff */
[----:B------:R1:W-:Y:S02]  /*8fb0*/  STS.128 [R3], R4 ;  /* 0x0000000403007388 */ /* 0x0003e40000000c00 */
.L_x_3703:
[----:B------:R-:W-:Y:S05]  /*8fc0*/  BSYNC B1 ;  /* 0x0000000000017941 */ /* 0x000fea0003800000 */
.L_x_3702:
        /* <DEDUP_REMOVED lines=8> */
[----:B------:R-:W-:Y:S01]  /*9050*/  SHF.R.U32.HI R28, RZ, 0x10, R21 ;  /* 0x00000010ff1c7819 */ /* 0x000fe20000011615 */
[----:B------:R-:W-:Y:S01]  /*9060*/  HADD2.F32 R25, -RZ, R0.H0_H0 ;  /* 0x20000000ff197230 */ /* 0x000fe20000004100 */
[----:B------:R-:W-:Y:S02]  /*9070*/  SHF.R.U32.HI R24, RZ, 0x10, R13 ;  /* 0x00000010ff187819 */ /* 0x000fe4000001160d */
[----:B------:R-:W-:Y:S01]  /*9080*/  SHF.R.U64 R31, R20, 0x10, R21 ;  /* 0x00000010141f7819 */ /* 0x000fe20000001215 */
[----:B------:R-:W-:Y:S01]  /*9090*/  HADD2.F32 R28, -RZ, R28.H0_H0 ;  /* 0x2000001cff1c7230 */ /* 0x000fe20000004100 */
[----:B------:R-:W-:Y:S01]  /*90a0*/  SHF.R.U64 R64, R12, 0x10, R13 ;  /* 0x000000100c407819 */ /* 0x000fe2000000120d */
[----:B------:R-:W-:Y:S02]  /*90b0*/  HADD2.F32 R24, -RZ, R24.H0_H0 ;  /* 0x20000018ff187230 */ /* 0x000fe40000004100 */
[----:B------:R-:W-:-:S02]  /*90c0*/  HADD2.F32 R21, -RZ, R63.H1_H1 ;  /* 0x3000003fff157230 */ /* 0x000fc40000004100 */
[----:B------:R-:W-:Y:S02]  /*90d0*/  HADD2.F32 R63, -RZ, R63.H0_H0 ;  /* 0x2000003fff3f7230 */ /* 0x000fe40000004100 */
[--C-:B0-----:R-:W-:Y:S02]  /*90e0*/  HADD2.F32 R15, -RZ, R7.reuse.H0_H0 ;  /* 0x20000007ff0f7230 */ /* 0x101fe40000004100 */
[----:B------:R-:W-:Y:S02]  /*90f0*/  HADD2.F32 R20, -RZ, R7.H1_H1 ;  /* 0x30000007ff147230 */ /* 0x000fe40000004100 */
[--C-:B------:R-:W-:Y:S02]  /*9100*/  HADD2.F32 R7, -RZ, R4.reuse.H0_H0 ;  /* 0x20000004ff077230 */ /* 0x100fe40000004100 */
[----:B------:R-:W-:Y:S02]  /*9110*/  HADD2.F32 R4, -RZ, R4.H1_H1 ;  /* 0x30000004ff047230 */ /* 0x000fe40000004100 */
[C---:B------:R-:W-:Y:S01]  /*9120*/  FMUL.FTZ R30, R20.reuse, R28 ;  /* 0x0000001c141e7220 */ /* 0x040fe20000410000 */
[----:B------:R-:W-:Y:S01]  /*9130*/  FMUL.FTZ R29, R20, R24 ;  /* 0x00000018141d7220 */ /* 0x000fe20000410000 */
[----:B------:R-:W-:-:S02]  /*9140*/  HADD2.F32 R12, -RZ, R6.H0_H0 ;  /* 0x20000006ff0c7230 */ /* 0x000fc40000004100 */
[C---:B------:R-:W-:Y:S01]  /*9150*/  FMUL.FTZ R20, R4.reuse, R25 ;  /* 0x0000001904147220 */ /* 0x040fe20000410000 */
[----:B------:R-:W-:Y:S01]  /*9160*/  FFMA.FTZ R30, R15, R24, -R30 ;  /* 0x000000180f1e7223 */ /* 0x000fe2000001081e */
[-C--:B------:R-:W-:Y:S01]  /*9170*/  FMUL.FTZ R24, R4, R21.reuse ;  /* 0x0000001504187220 */ /* 0x080fe20000410000 */
[----:B------:R-:W-:Y:S02]  /*9180*/  HADD2.F32 R13, -RZ, R6.H1_H1 ;  /* 0x30000006ff0d7230 */ /* 0x000fe40000004100 */
[----:B------:R-:W-:Y:S01]  /*9190*/  FFMA.FTZ R21, R7, R21, -R20 ;  /* 0x0000001507157223 */ /* 0x000fe20000010814 */
[--C-:B------:R-:W-:Y:S02]  /*91a0*/  HADD2.F32 R6, -RZ, R5.reuse.H0_H0 ;  /* 0x20000005ff067230 */ /* 0x100fe40000004100 */
[----:B------:R-:W-:Y:S01]  /*91b0*/  FFMA.FTZ R29, R15, R28, R29 ;  /* 0x0000001c0f1d7223 */ /* 0x000fe2000001001d */
[----:B------:R-:W-:Y:S02]  /*91c0*/  HADD2.F32 R20, -RZ, R44.H1_H1 ;  /* 0x3000002cff147230 */ /* 0x000fe40000004100 */
[----:B------:R-:W-:Y:S01]  /*91d0*/  FFMA.FTZ R24, R7, R25, R24 ;  /* 0x0000001907187223 */ /* 0x000fe20000010018 */
[----:B------:R-:W-:-:S02]  /*91e0*/  HADD2.F32 R5, -RZ, R5.H1_H1 ;  /* 0x30000005ff057230 */ /* 0x000fc40000004100 */
[----:B------:R-:W-:Y:S02]  /*91f0*/  HADD2.F32 R15, -RZ, R31.H0_H0 ;  /* 0x2000001fff0f7230 */ /* 0x000fe40000004100 */
[C---:B------:R-:W-:Y:S01]  /*9200*/  FMUL.FTZ R25, R13.reuse, R20 ;  /* 0x000000140d197220 */ /* 0x040fe20000410000 */
[----:B------:R-:W-:Y:S02]  /*9210*/  HADD2.F32 R4, -RZ, R64.H0_H0 ;  /* 0x20000040ff047230 */ /* 0x000fe40000004100 */
[----:B------:R-:W-:Y:S01]  /*9220*/  FMUL.FTZ R13, R13, R63 ;  /* 0x0000003f0d0d7220 */ /* 0x000fe20000410000 */
[C---:B------:R-:W-:Y:S01]  /*9230*/  FMUL.FTZ R7, R5.reuse, R15 ;  /* 0x0000000f05077220 */ /* 0x040fe20000410000 */
[C---:B------:R-:W-:Y:S01]  /*9240*/  FFMA.FTZ R25, R12.reuse, R63, -R25 ;  /* 0x0000003f0c197223 */ /* 0x040fe20000010819 */
[----:B------:R-:W-:Y:S01]  /*9250*/  FMUL.FTZ R28, R5, R4 ;  /* 0x00000004051c7220 */ /* 0x000fe20000410000 */
[----:B------:R-:W-:Y:S01]  /*9260*/  FFMA.FTZ R12, R12, R20, R13 ;  /* 0x000000140c0c7223 */ /* 0x000fe2000001000d */
[C---:B------:R-:W-:Y:S01]  /*9270*/  FFMA.FTZ R5, R6.reuse, R4, -R7 ;  /* 0x0000000406057223 */ /* 0x040fe20000010807 */
[----:B------:R-:W-:Y:S01]  /*9280*/  F2FP.F16.F32.PACK_AB R7, R29, R30 ;  /* 0x0000001e1d07723e */ /* 0x000fe200000000ff */
[----:B------:R-:W-:Y:S01]  /*9290*/  FFMA.FTZ R28, R6, R15, R28 ;  /* 0x0000000f061c7223 */ /* 0x000fe2000001001c */
[----:B------:R-:W-:-:S02]  /*92a0*/  F2FP.F16.F32.PACK_AB R4, R24, R21 ;  /* 0x000000151804723e */ /* 0x000fc400000000ff */
[----:B------:R-:W-:Y:S02]  /*92b0*/  F2FP.F16.F32.PACK_AB R6, R12, R25 ;  /* 0x000000190c06723e */ /* 0x000fe400000000ff */
[----:B------:R-:W-:-:S05]  /*92c0*/  F2FP.F16.F32.PACK_AB R5, R28, R5 ;  /* 0x000000051c05723e */ /* 0x000fca00000000ff */
[----:B------:R0:W-:Y:S02]  /*92d0*/  STS.128 [R2+0x1a400], R4 ;  /* 0x01a4000402007388 */ /* 0x0001e40000000c00 */
.L_x_3708:
[----:B------:R-:W-:Y:S05]  /*92e0*/  BSYNC B1 ;  /* 0x0000000000017941 */ /* 0x000fea0003800000 */
.L_x_3707:
[----:B------:R-:W-:Y:S05]  /*92f0*/  @P1 BRA `(.L_x_3706) ;  /* 0x0000001400901947 */ /* 0x000fea0003800000 */
[----:B0-----:R-:W0:Y:S01]  /*9300*/  LDS.128 R4, [R3+0x2000] ;  /* 0x0020000003047984 */ /* 0x001e220000000c00 */
[--C-:B------:R-:W-:Y:S01]  /*9310*/  SHF.R.U64 R25, R10, 0x10, R11.reuse ;  /* 0x000000100a197819 */ /* 0x100fe2000000120b */
[----:B------:R-:W-:Y:S01]  /*9320*/  HADD2.F32 R13, -RZ, R0.H1_H1 ;  /* 0x30000000ff0d7230 */ /* 0x000fe20000004100 */
[----:B------:R-:W-:Y:S01]  /*9330*/  SHF.R.U32.HI R10, RZ, 0x10, R11 ;  /* 0x00000010ff0a7819 */ /* 0x000fe2000001160b */
[--C-:B------:R-:W-:Y:S01]  /*9340*/  HADD2.F32 R11, -RZ, R14.reuse.H1_H1 ;  /* 0x3000000eff0b7230 */ /* 0x100fe20000004100 */
[--C-:B------:R-:W-:Y:S01]  /*9350*/  SHF.R.U32.HI R12, RZ, 0x10, R9.reuse ;  /* 0x00000010ff0c7819 */ /* 0x100fe20000011609 */
[----:B------:R-:W-:Y:S01]  /*9360*/  HADD2.F32 R14, -RZ, R14.H0_H0 ;  /* 0x2000000eff0e7230 */ /* 0x000fe20000004100 */
[----:B------:R-:W-:Y:S01]  /*9370*/  SHF.R.U64 R24, R8, 0x10, R9 ;  /* 0x0000001008187819 */ /* 0x000fe20000001209 */
[----:B------:R-:W-:Y:S02]  /*9380*/  HADD2.F32 R10, -RZ, R10.H0_H0 ;  /* 0x2000000aff0a7230 */ /* 0x000fe40000004100 */
[----:B------:R-:W-:-:S02]  /*9390*/  HADD2.F32 R12, -RZ, R12.H0_H0 ;  /* 0x2000000cff0c7230 */ /* 0x000fc40000004100 */
[----:B------:R-:W-:Y:S02]  /*93a0*/  HADD2.F32 R44, -RZ, R44.H0_H0 ;  /* 0x2000002cff2c7230 */ /* 0x000fe40000004100 */
[--C-:B0-----:R-:W-:Y:S02]  /*93b0*/  HADD2.F32 R9, -RZ, R7.reuse.H1_H1 ;  /* 0x30000007ff097230 */ /* 0x101fe40000004100 */
[----:B------:R-:W-:Y:S02]  /*93c0*/  HADD2.F32 R8, -RZ, R7.H0_H0 ;  /* 0x20000007ff087230 */ /* 0x000fe40000004100 */
[--C-:B------:R-:W-:Y:S02]  /*93d0*/  HADD2.F32 R0, -RZ, R4.reuse.H0_H0 ;  /* 0x20000004ff007230 */ /* 0x100fe40000004100 */
[C---:B------:R-:W-:Y:S01]  /*93e0*/  FMUL.FTZ R15, R9.reuse, R12 ;  /* 0x0000000c090f7220 */ /* 0x040fe20000410000 */
[----:B------:R-:W-:Y:S02]  /*93f0*/  HADD2.F32 R4, -RZ, R4.H1_H1 ;  /* 0x30000004ff047230 */ /* 0x000fe40000004100 */
[----:B------:R-:W-:Y:S01]  /*9400*/  FMUL.FTZ R21, R9, R10 ;  /* 0x0000000a09157220 */ /* 0x000fe20000410000 */
[----:B------:R-:W-:-:S02]  /*9410*/  HADD2.F32 R2, -RZ, R5.H0_H0 ;  /* 0x20000005ff027230 */ /* 0x000fc40000004100 */
[C---:B------:R-:W-:Y:S01]  /*9420*/  FFMA.FTZ R20, R8.reuse, R10, -R15 ;  /* 0x0000000a08147223 */ /* 0x040fe2000001080f */
[----:B------:R-:W-:Y:S02]  /*9430*/  HADD2.F32 R7, -RZ, R6.H0_H0 ;  /* 0x20000006ff077230 */ /* 0x000fe40000004100 */
[----:B------:R-:W-:Y:S01]  /*9440*/  FFMA.FTZ R21, R8, R12, R21 ;  /* 0x0000000c08157223 */ /* 0x000fe20000010015 */
[----:B------:R-:W-:Y:S02]  /*9450*/  HADD2.F32 R5, -RZ, R5.H1_H1 ;  /* 0x30000005ff057230 */ /* 0x000fe40000004100 */
[C---:B------:R-:W-:Y:S01]  /*9460*/  FMUL.FTZ R9, R4.reuse, R13 ;  /* 0x0000000d04097220 */ /* 0x040fe20000410000 */
[----:B------:R-:W-:Y:S01]  /*9470*/  FMUL.FTZ R15, R4, R11 ;  /* 0x0000000b040f7220 */ /* 0x000fe20000410000 */
[----:B------:R-:W-:Y:S02]  /*9480*/  HADD2.F32 R8, -RZ, R24.H0_H0 ;  /* 0x20000018ff087230 */ /* 0x000fe40000004100 */
[----:B------:R-:W-:-:S02]  /*9490*/  HADD2.F32 R6, -RZ, R6.H1_H1 ;  /* 0x30000006ff067230 */ /* 0x000fc40000004100 */
[C---:B------:R-:W-:Y:S01]  /*94a0*/  FFMA.FTZ R9, R0.reuse, R11, -R9 ;  /* 0x0000000b00097223 */ /* 0x040fe20000010809 */
[----:B------:R-:W-:Y:S02]  /*94b0*/  HADD2.F32 R4, -RZ, R25.H0_H0 ;  /* 0x20000019ff047230 */ /* 0x000fe40000004100 */
[----:B------:R-:W-:Y:S01]  /*94c0*/  FFMA.FTZ R0, R0, R13, R15 ;  /* 0x0000000d00007223 */ /* 0x000fe2000001000f */
[C---:B------:R-:W-:Y:S01]  /*94d0*/  FMUL.FTZ R11, R5.reuse, R8 ;  /* 0x00000008050b7220 */ /* 0x040fe20000410000 */
[C---:B------:R-:W-:Y:S01]  /*94e0*/  FMUL.FTZ R10, R6.reuse, R14 ;  /* 0x0000000e060a7220 */ /* 0x040fe20000410000 */
[----:B------:R-:W-:Y:S01]  /*94f0*/  FMUL.FTZ R15, R6, R44 ;  /* 0x0000002c060f7220 */ /* 0x000fe20000410000 */
[-C--:B------:R-:W-:Y:S01]  /*9500*/  FMUL.FTZ R13, R5, R4.reuse ;  /* 0x00000004050d7220 */ /* 0x080fe20000410000 */
[C---:B------:R-:W-:Y:S01]  /*9510*/  FFMA.FTZ R5, R2.reuse, R4, -R11 ;  /* 0x0000000402057223 */ /* 0x040fe2000001080b */
[C---:B------:R-:W-:Y:S01]  /*9520*/  FFMA.FTZ R6, R7.reuse, R44, -R10 ;  /* 0x0000002c07067223 */ /* 0x040fe2000001080a */
[----:B------:R-:W-:Y:S01]  /*9530*/  FFMA.FTZ R15, R7, R14, R15 ;  /* 0x0000000e070f7223 */ /* 0x000fe2000001000f */
[----:B------:R-:W-:Y:S01]  /*9540*/  FFMA.FTZ R2, R2, R8, R13 ;  /* 0x0000000802027223 */ /* 0x000fe2000001000d */
[----:B------:R-:W-:-:S02]  /*9550*/  F2FP.F16.F32.PACK_AB R7, R21, R20 ;  /* 0x000000141507723e */ /* 0x000fc400000000ff */
[----:B------:R-:W-:Y:S02]  /*9560*/  F2FP.F16.F32.PACK_AB R4, R0, R9 ;  /* 0x000000090004723e */ /* 0x000fe400000000ff */
[----:B------:R-:W-:Y:S02]  /*9570*/  F2FP.F16.F32.PACK_AB R6, R15, R6 ;  /* 0x000000060f06723e */ /* 0x000fe400000000ff */
[----:B------:R-:W-:-:S05]  /*9580*/  F2FP.F16.F32.PACK_AB R5, R2, R5 ;  /* 0x000000050205723e */ /* 0x000fca00000000ff */
[----:B------:R2:W-:Y:S01]  /*9590*/  STS.128 [R3+0x2000], R4 ;  /* 0x0020000403007388 */ /* 0x0005e20000000c00 */
[----:B------:R-:W-:Y:S05]  /*95a0*/  BRA `(.L_x_3706) ;  /* 0x0000001000e47947 */ /* 0x000fea0003800000 */
.L_x_3693:
        /* <DEDUP_REMOVED lines=29> */
[----:B------:R-:W0:Y:S01]  /*9780*/  LDC R69, c[0x0][0x3f4] ;  /* 0x0000fd00ff457b82 */ /* 0x000e220000000800 */
[----:B------:R-:W1:Y:S01]  /*9790*/  SHFL.IDX PT, R5, R29, RZ, 0x1c1f ;  /* 0x001c1fff1d057589 */ /* 0x000e6200000e0000 */
[----:B------:R-:W-:-:S03]  /*97a0*/  IMAD R3, R28, R7, RZ ;  /* 0x000000071c037224 */ /* 0x000fc600078e02ff */
[----:B------:R-:W2:Y:S04]  /*97b0*/  SHFL.IDX PT, R4, R31, RZ, 0x1c1f ;  /* 0x001c1fff1f047589 */ /* 0x000ea800000e0000 */
[----:B------:R-:W3:Y:S04]  /*97c0*/  SHFL.IDX PT, R14, R44, RZ, 0x1c1f ;  /* 0x001c1fff2c0e7589 */ /* 0x000ee800000e0000 */
[----:B------:R-:W4:Y:S01]  /*97d0*/  SHFL.IDX PT, R6, R30, RZ, 0x1c1f ;  /* 0x001c1fff1e067589 */ /* 0x000f2200000e0000 */
[----:B0-----:R-:W-:-:S04]  /*97e0*/  ISETP.GE.AND P0, PT, R152, R69, PT ;  /* 0x000000459800720c */ /* 0x001fc80003f06270 */
[----:B------:R-:W-:-:S13]  /*97f0*/  ISETP.GE.OR P1, PT, R0, R3, P0 ;  /* 0x000000030000720c */ /* 0x000fda0000726670 */
[C---:B------:R-:W-:Y:S01]  /*9800*/  @!P1 IMAD.SHL.U32 R7, R152.reuse, 0x2, RZ ;  /* 0x0000000298079824 */ /* 0x040fe200078e00ff */
[----:B------:R-:W-:-:S04]  /*9810*/  @!P1 SHF.L.U64.HI R21, R152, 0x1, R153 ;  /* 0x0000000198159819 */ /* 0x000fc80000010299 */
[----:B-1----:R-:W-:-:S05]  /*9820*/  @!P1 IADD3 R8, P2, R5, R7, RZ ;  /* 0x0000000705089210 */ /* 0x002fca0007f5e0ff */
[----:B--2---:R-:W-:Y:S01]  /*9830*/  @!P1 IMAD.X R9, R4, 0x1, R21, P2 ;  /* 0x0000000104099824 */ /* 0x004fe200010e0615 */
[----:B---3--:R-:W-:-:S05]  /*9840*/  @!P1 IADD3 R4, P2, R14, R7, RZ ;  /* 0x000000070e049210 */ /* 0x008fca0007f5e0ff */
[----:B----4-:R-:W-:Y:S01]  /*9850*/  @!P1 IMAD.X R5, R6, 0x1, R21, P2 ;  /* 0x0000000106059824 */ /* 0x010fe200010e0615 */
[----:B------:R-:W2:Y:S05]  /*9860*/  @!P1 LD.E.128 R8, desc[UR42][R8.64] ;  /* 0x0000002a08089980 */ /* 0x000eaa000c101d00 */
[----:B------:R-:W3:Y:S01]  /*9870*/  @!P1 LD.E.128 R4, desc[UR42][R4.64] ;  /* 0x0000002a04049980 */ /* 0x000ee2000c101d00 */
[----:B------:R-:W-:Y:S02]  /*9880*/  CS2R R20, SRZ ;  /* 0x0000000000147805 */ /* 0x000fe4000001ff00 */
[----:B------:R-:W-:Y:S02]  /*9890*/  CS2R R24, SRZ ;  /* 0x0000000000187805 */ /* 0x000fe4000001ff00 */
[----:B------:R-:W-:Y:S01]  /*98a0*/  CS2R R64, SRZ ;  /* 0x0000000000407805 */ /* 0x000fe2000001ff00 */
[----:B------:R-:W0:Y:S01]  /*98b0*/  SHFL.IDX PT, R29, R29, 0x1, 0x1c1f ;  /* 0x003c1f001d1d7f89 */ /* 0x000e2200000e0000 */
[----:B------:R-:W-:-:S03]  /*98c0*/  CS2R R66, SRZ ;  /* 0x0000000000427805 */ /* 0x000fc6000001ff00 */
[----:B------:R1:W4:Y:S04]  /*98d0*/  SHFL.IDX PT, R28, R31, 0x1, 0x1c1f ;  /* 0x003c1f001f1c7f89 */ /* 0x00032800000e0000 */
[----:B------:R1:W0:Y:S04]  /*98e0*/  SHFL.IDX PT, R14, R44, 0x1, 0x1c1f ;  /* 0x003c1f002c0e7f89 */ /* 0x00022800000e0000 */
[----:B------:R-:W0:Y:S01]  /*98f0*/  SHFL.IDX PT, R30, R30, 0x1, 0x1c1f ;  /* 0x003c1f001e1e7f89 */ /* 0x000e2200000e0000 */
[----:B--2---:R-:W-:Y:S02]  /*9900*/  @!P1 IMAD.MOV.U32 R20, RZ, RZ, R8 ;  /* 0x000000ffff149224 */ /* 0x004fe400078e0008 */
[----:B------:R-:W-:-:S02]  /*9910*/  @!P1 IMAD.MOV.U32 R24, RZ, RZ, R10 ;  /* 0x000000ffff189224 */ /* 0x000fc400078e000a */
[----:B------:R-:W-:Y:S02]  /*9920*/  @!P1 IMAD.MOV.U32 R25, RZ, RZ, R11 ;  /* 0x000000ffff199224 */ /* 0x000fe400078e000b */
[----:B------:R-:W-:Y:S02]  /*9930*/  @!P1 IMAD.MOV.U32 R21, RZ, RZ, R9 ;  /* 0x000000ffff159224 */ /* 0x000fe400078e0009 */
[----:B------:R-:W-:Y:S02]  /*9940*/  IMAD.MOV.U32 R12, RZ, RZ, R20 ;  /* 0x000000ffff0c7224 */ /* 0x000fe400078e0014 */
[----:B---3--:R-:W-:Y:S02]  /*9950*/  @!P1 IMAD.MOV.U32 R64, RZ, RZ, R4 ;  /* 0x000000ffff409224 */ /* 0x008fe400078e0004 */
[----:B------:R-:W-:Y:S01]  /*9960*/  @!P1 IMAD.MOV.U32 R65, RZ, RZ, R5 ;  /* 0x000000ffff419224 */ /* 0x000fe200078e0005 */
[----:B------:R-:W-:Y:S01]  /*9970*/  PRMT R75, R12, 0x7610, R75 ;  /* 0x000076100c4b7816 */ /* 0x000fe2000000004b */
[----:B------:R-:W-:-:S02]  /*9980*/  @!P1 IMAD.MOV.U32 R66, RZ, RZ, R6 ;  /* 0x000000ffff429224 */ /* 0x000fc400078e0006 */
[----:B------:R-:W-:Y:S02]  /*9990*/  @!P1 IMAD.MOV.U32 R67, RZ, RZ, R7 ;  /* 0x000000ffff439224 */ /* 0x000fe400078e0007 */
[----:B------:R-:W-:Y:S02]  /*99a0*/  IMAD.MOV.U32 R8, RZ, RZ, R24 ;  /* 0x000000ffff087224 */ /* 0x000fe400078e0018 */
[----:B------:R-:W-:Y:S02]  /*99b0*/  IMAD.MOV.U32 R9, RZ, RZ, R25 ;  /* 0x000000ffff097224 */ /* 0x000fe400078e0019 */
[----:B------:R-:W-:Y:S02]  /*99c0*/  IMAD.MOV.U32 R13, RZ, RZ, R21 ;  /* 0x000000ffff0d7224 */ /* 0x000fe400078e0015 */
        /* <DEDUP_REMOVED lines=8> */
[----:B------:R-:W-:Y:S02]  /*9a50*/  CS2R R8, SRZ ;  /* 0x0000000000087805 */ /* 0x000fe4000001ff00 */
[----:B------:R-:W-:Y:S02]  /*9a60*/  PRMT R91, R6, 0x7610, R91 ;  /* 0x00007610065b7816 */ /* 0x000fe4000000005b */
[----:B01--4-:R-:W-:-:S07]  /*9a70*/  PRMT R85, R7, 0x7610, R85 ;  /* 0x0000761007557816 */ /* 0x013fce0000000055 */
.L_x_4049:
[----:B------:R-:W2:Y:S01]  /*9a80*/  LDL R5, [R1+0x224] ;  /* 0x0002240001057983 */ /* 0x000ea20000100800 */
[----:B------:R-:W-:Y:S01]  /*9a90*/  VIADD R0, R0, 0x40 ;  /* 0x0000004000007836 */ /* 0x000fe20000000000 */
[----:B------:R-:W-:Y:S01]  /*9aa0*/  BSSY B1, `(.L_x_3710) ;  /* 0x0000016000017945 */ /* 0x000fe20003800000 */
[----:B------:R-:W-:Y:S02]  /*9ab0*/  CS2R R10, SRZ ;  /* 0x00000000000a7805 */ /* 0x000fe4000001ff00 */
[----:B------:R-:W-:Y:S02]  /*9ac0*/  CS2R R6, SRZ ;  /* 0x0000000000067805 */ /* 0x000fe4000001ff00 */
[----:B------:R-:W-:Y:S02]  /*9ad0*/  ISETP.GE.AND P1, PT, R0, R3, PT ;  /* 0x000000030000720c */ /* 0x000fe40003f26270 */
[----:B--2---:R-:W-:-:S04]  /*9ae0*/  LEA.HI R4, R5, R5, RZ, 0x1 ;  /* 0x0000000505047211 */ /* 0x004fc800078f08ff */
        /* <DEDUP_REMOVED lines=11> */
[-C--:B------:R-:W-:Y:S02]  /*9ba0*/  IADD3 R4, P1, R29, R8.reuse, RZ ;  /* 0x000000081d047210 */ /* 0x080fe40007f3e0ff */
[----:B------:R-:W-:-:S03]  /*9bb0*/  IADD3 R8, P2, R14, R8, RZ ;  /* 0x000000080e087210 */ /* 0x000fc60007f5e0ff */
[--C-:B------:R-:W-:Y:S02]  /*9bc0*/  IMAD.X R5, R28, 0x1, R7.reuse, P1 ;  /* 0x000000011c057824 */ /* 0x100fe400008e0607 */
[----:B------:R-:W-:-:S04]  /*9bd0*/  IMAD.X R9, R30, 0x1, R7, P2 ;  /* 0x000000011e097824 */ /* 0x000fc800010e0607 */
[----:B------:R-:W5:Y:S04]  /*9be0*/  LD.E.128 R4, desc[UR42][R4.64] ;  /* 0x0000002a04047980 */ /* 0x000f68000c101d00 */
[----:B------:R-:W5:Y:S02]  /*9bf0*/  LD.E.128 R8, desc[UR42][R8.64] ;  /* 0x0000002a08087980 */ /* 0x000f64000c101d00 */
.L_x_3711:
[----:B------:R-:W-:Y:S05]  /*9c00*/  BSYNC B1 ;  /* 0x0000000000017941 */ /* 0x000fea0003800000 */
.L_x_3710:
[----:B------:R-:W0:Y:S01]  /*9c10*/  SYNCS.PHASECHK.TRANS64.TRYWAIT P1, [R2+URZ+0x32400], R13 ;  /* 0x0324000d020075a7 */ /* 0x000e22000802017f */
[----:B------:R-:W-:Y:S04]  /*9c20*/  BSSY B1, `(.L_x_3712) ;  /* 0x0000002000017945 */ /* 0x000fe80003800000 */
[----:B0-----:R-:W-:Y:S05]  /*9c30*/  @!P1 BRA `(.L_x_3713) ;  /* 0x0000032000a89947 */ /* 0x001fea0003800000 */
.L_x_4050:
[----:B------:R-:W-:Y:S05]  /*9c40*/  BSYNC B1 ;  /* 0x0000000000017941 */ /* 0x000fea0003800000 */
.L_x_3712:
[----:B------:R-:W2:Y:S01]  /*9c50*/  LDL R14, [R1+0x70] ;  /* 0x00007000010e7983 */ /* 0x000ea20000100800 */
[----:B0----5:R-:W-:Y:S01]  /*9c60*/  IMAD.MOV.U32 R13, RZ, RZ, R10 ;  /* 0x000000ffff0d7224 */ /* 0x021fe200078e000a */
[----:B------:R-:W-:Y:S01]  /*9c70*/  BSSY B1, `(.L_x_3714) ;  /* 0x0000072000017945 */ /* 0x000fe20003800000 */
[----:B------:R-:W-:Y:S02]  /*9c80*/  IMAD.MOV.U32 R0, RZ, RZ, R8 ;  /* 0x000000ffff007224 */ /* 0x000fe400078e0008 */
[----:B------:R-:W-:Y:S01]  /*9c90*/  IMAD.MOV.U32 R12, RZ, RZ, R9 ;  /* 0x000000ffff0c7224 */ /* 0x000fe200078e0009 */
[----:B------:R-:W-:Y:S01]  /*9ca0*/  PRMT R44, R13, 0x7610, R44 ;  /* 0x000076100d2c7816 */ /* 0x000fe2000000002c */
[----:B------:R-:W-:Y:S02]  /*9cb0*/  IMAD.MOV.U32 R13, RZ, RZ, R4 ;  /* 0x000000ffff0d7224 */ /* 0x000fe400078e0004 */
[----:B------:R-:W-:Y:S01]  /*9cc0*/  IMAD.IADD R69, R152, 0x1, R69 ;  /* 0x0000000198457824 */ /* 0x000fe200078e0245 */
[----:B------:R-:W-:Y:S01]  /*9cd0*/  PRMT R0, R0, 0x5410, R12 ;  /* 0x0000541000007816 */ /* 0x000fe2000000000c */
[----:B------:R-:W-:-:S02]  /*9ce0*/  IMAD.MOV.U32 R12, RZ, RZ, R11 ;  /* 0x000000ffff0c7224 */ /* 0x000fc400078e000b */
[----:B------:R-:W-:Y:S01]  /*9cf0*/  IMAD.MOV.U32 R68, RZ, RZ, R7 ;  /* 0x000000ffff447224 */ /* 0x000fe200078e0007 */
[----:B------:R-:W-:Y:S02]  /*9d00*/  LOP3.LUT R69, R69, 0x38, RZ, 0xc0, !PT ;  /* 0x0000003845457812 */ /* 0x000fe400078ec0ff */
[----:B------:R-:W-:Y:S01]  /*9d10*/  PRMT R44, R44, 0x5410, R12 ;  /* 0x000054102c2c7816 */ /* 0x000fe2000000000c */
[----:B--2---:R-:W-:-:S05]  /*9d20*/  IMAD R3, R14, -0x80, R3 ;  /* 0xffffff800e037824 */ /* 0x004fca00078e0203 */
[----:B------:R-:W-:-:S04]  /*9d30*/  VIMNMX R3, R3, 0x80, PT ;  /* 0x0000008003037848 */ /* 0x000fc80003fe0100 */
[-C--:B------:R-:W-:Y:S02]  /*9d40*/  ISETP.GE.OR P1, PT, R22, R3.reuse, P0 ;  /* 0x000000031600720c */ /* 0x080fe40000726670 */
[----:B------:R-:W-:Y:S01]  /*9d50*/  ISETP.GE.OR P0, PT, R156, R3, P0 ;  /* 0x000000039c00720c */ /* 0x000fe20000706670 */
[----:B------:R-:W-:-:S05]  /*9d60*/  IMAD.MOV.U32 R3, RZ, RZ, R5 ;  /* 0x000000ffff037224 */ /* 0x000fca00078e0005 */
[----:B------:R-:W-:Y:S01]  /*9d70*/  PRMT R74, R13, 0x5410, R3 ;  /* 0x000054100d4a7816 */ /* 0x000fe20000000003 */
[----:B------:R-:W-:-:S04]  /*9d80*/  IMAD.MOV.U32 R3, RZ, RZ, R6 ;  /* 0x000000ffff037224 */ /* 0x000fc800078e0006 */
[----:B------:R-:W-:Y:S05]  /*9d90*/  @P1 BRA `(.L_x_3715) ;  /* 0x00000004007c1947 */ /* 0x000fea0003800000 */
[----:B------:R-:W2:Y:S01]  /*9da0*/  LDL R15, [R1+0x478] ;  /* 0x00047800010f7983 */ /* 0x000ea20000100800 */
[--C-:B------:R-:W-:Y:S01]  /*9db0*/  SHF.R.U64 R20, R20, 0x10, R21.reuse ;  /* 0x0000001014147819 */ /* 0x100fe20000001215 */
[----:B------:R-:W-:Y:S01]  /*9dc0*/  HADD2.F32 R84, -RZ, R84.H0_H0 ;  /* 0x20000054ff547230 */ /* 0x000fe20000004100 */
[----:B------:R-:W-:Y:S01]  /*9dd0*/  SHF.R.U32.HI R81, RZ, 0x10, R21 ;  /* 0x00000010ff517819 */ /* 0x000fe20000011615 */
[----:B------:R-:W-:Y:S01]  /*9de0*/  HADD2.F32 R82, -RZ, R82.H0_H0 ;  /* 0x20000052ff527230 */ /* 0x000fe20000004100 */
[----:B------:R-:W-:Y:S02]  /*9df0*/  SHF.R.U64 R21, R24, 0x10, R25 ;  /* 0x0000001018157819 */ /* 0x000fe40000001219 */
[--C-:B------:R-:W-:Y:S01]  /*9e00*/  SHF.R.U64 R24, R66, 0x10, R67.reuse ;  /* 0x0000001042187819 */ /* 0x100fe20000001243 */
[----:B------:R-:W-:Y:S01]  /*9e10*/  HADD2.F32 R81, -RZ, R81.H0_H0 ;  /* 0x20000051ff517230 */ /* 0x000fe20000004100 */
[----:B------:R-:W-:Y:S01]  /*9e20*/  SHF.R.U32.HI R87, RZ, 0x10, R67 ;  /* 0x00000010ff577819 */ /* 0x000fe20000011643 */
[----:B------:R-:W-:Y:S01]  /*9e30*/  HADD2.F32 R21, -RZ, R21.H0_H0 ;  /* 0x20000015ff157230 */ /* 0x000fe20000004100 */
[----:B------:R-:W-:-:S02]  /*9e40*/  SHF.R.U64 R64, R64, 0x10, R65 ;  /* 0x0000001040407819 */ /* 0x000fc40000001241 */
[----:B------:R-:W-:Y:S02]  /*9e50*/  SHF.R.U32.HI R83, RZ, 0x10, R65 ;  /* 0x00000010ff537819 */ /* 0x000fe40000011641 */
[----:B------:R-:W-:-:S03]  /*9e60*/  SHF.R.U32.HI R89, RZ, 0x10, R25 ;  /* 0x00000010ff597819 */ /* 0x000fc60000011619 */
[----:B------:R-:W-:Y:S02]  /*9e70*/  HADD2.F32 R83, -RZ, R83.H0_H0 ;  /* 0x20000053ff537230 */ /* 0x000fe40000004100 */
[----:B--2---:R-:W-:-:S05]  /*9e80*/  IMAD.SHL.U32 R12, R15, 0x40, RZ ;  /* 0x000000400f0c7824 */ /* 0x004fca00078e00ff */
[----:B------:R-:W-:-:S04]  /*9e90*/  LOP3.LUT R29, R12, 0x1c0, RZ, 0xc0, !PT ;  /* 0x000001c00c1d7812 */ /* 0x000fc800078ec0ff */
[----:B------:R-:W-:Y:S02]  /*9ea0*/  LOP3.LUT R12, R29, 0x38, R152, 0xf8, !PT ;  /* 0x000000381d0c7812 */ /* 0x000fe400078ef898 */
[----:B------:R-:W-:-:S04]  /*9eb0*/  SHF.R.U32.HI R14, RZ, 0x3, R29 ;  /* 0x00000003ff0e7819 */ /* 0x000fc8000001161d */
[----:B------:R-:W-:Y:S02]  /*9ec0*/  LOP3.LUT R13, R12, R14, RZ, 0x3c, !PT ;  /* 0x0000000e0c0d7212 */ /* 0x000fe400078e3cff */
[----:B------:R-:W-:-:S03]  /*9ed0*/  LOP3.LUT R29, R14, R69, R29, 0x1e, !PT ;  /* 0x000000450e1d7212 */ /* 0x000fc600078e1e1d */
        /* <DEDUP_REMOVED lines=8> */
[----:B-1----:R-:W-:Y:S02]  /*9f60*/  HADD2.F32 R15, -RZ, R29.H0_H0 ;  /* 0x2000001dff0f7230 */ /* 0x002fe40000004100 */
[----:B------:R-:W-:-:S02]  /*9f70*/  HADD2.F32 R65, -RZ, R13.H0_H0 ;  /* 0x2000000dff417230 */ /* 0x000fc40000004100 */
[----:B------:R-:W-:Y:S02]  /*9f80*/  HADD2.F32 R77, -RZ, R29.H1_H1 ;  /* 0x3000001dff4d7230 */ /* 0x000fe40000004100 */
[C---:B------:R-:W-:Y:S01]  /*9f90*/  FMUL.FTZ R86, R15.reuse, R84 ;  /* 0x000000540f567220 */ /* 0x040fe20000410000 */
[-C--:B------:R-:W-:Y:S01]  /*9fa0*/  FMUL.FTZ R88, R15, R82.reuse ;  /* 0x000000520f587220 */ /* 0x080fe20000410000 */
[----:B------:R-:W-:Y:S02]  /*9fb0*/  HADD2.F32 R79, -RZ, R31.H0_H0 ;  /* 0x2000001fff4f7230 */ /* 0x000fe40000004100 */
[C---:B------:R-:W-:Y:S01]  /*9fc0*/  FFMA.FTZ R15, R65.reuse, R82, -R86 ;  /* 0x00000052410f7223 */ /* 0x040fe20000010856 */
[----:B------:R-:W-:Y:S02]  /*9fd0*/  HADD2.F32 R86, -RZ, R85.H0_H0 ;  /* 0x20000055ff567230 */ /* 0x000fe40000004100 */
[----:B------:R-:W-:Y:S01]  /*9fe0*/  FFMA.FTZ R29, R65, R84, R88 ;  /* 0x00000054411d7223 */ /* 0x000fe20000010058 */
[----:B------:R-:W-:-:S02]  /*9ff0*/  HADD2.F32 R82, -RZ, R63.H1_H1 ;  /* 0x3000003fff527230 */ /* 0x000fc40000004100 */
[C---:B------:R-:W-:Y:S01]  /*a000*/  FMUL.FTZ R85, R77.reuse, R83 ;  /* 0x000000534d557220 */ /* 0x040fe20000410000 */
[----:B------:R-:W-:Y:S02]  /*a010*/  HADD2.F32 R66, -RZ, R13.H1_H1 ;  /* 0x3000000dff427230 */ /* 0x000fe40000004100 */
[----:B------:R-:W-:Y:S01]  /*a020*/  FMUL.FTZ R65, R77, R81 ;  /* 0x000000514d417220 */ /* 0x000fe20000410000 */
[C---:B------:R-:W-:Y:S01]  /*a030*/  FMUL.FTZ R90, R79.reuse, R86 ;  /* 0x000000564f5a7220 */ /* 0x040fe20000410000 */
[----:B------:R-:W-:Y:S02]  /*a040*/  HADD2.F32 R80, -RZ, R31.H1_H1 ;  /* 0x3000001fff507230 */ /* 0x000fe40000004100 */
[-C--:B------:R-:W-:Y:S01]  /*a050*/  FMUL.FTZ R79, R79, R82.reuse ;  /* 0x000000524f4f7220 */ /* 0x080fe20000410000 */
[----:B------:R-:W-:Y:S02]  /*a060*/  HADD2.F32 R77, -RZ, R87.H0_H0 ;  /* 0x20000057ff4d7230 */ /* 0x000fe40000004100 */
[----:B------:R-:W-:Y:S01]  /*a070*/  FFMA.FTZ R88, R66, R83, R65 ;  /* 0x0000005342587223 */ /* 0x000fe20000010041 */
[----:B------:R-:W-:Y:S01]  /*a080*/  FFMA.FTZ R90, R67, R82, -R90 ;  /* 0x00000052435a7223 */ /* 0x000fe2000001085a */
[----:B------:R-:W-:-:S02]  /*a090*/  HADD2.F32 R65, -RZ, R89.H0_H0 ;  /* 0x20000059ff417230 */ /* 0x000fc40000004100 */
[----:B------:R-:W-:Y:S01]  /*a0a0*/  FFMA.FTZ R79, R67, R86, R79 ;  /* 0x00000056434f7223 */ /* 0x000fe2000001004f */
[----:B------:R-:W-:Y:S01]  /*a0b0*/  FMUL.FTZ R67, R80, R77 ;  /* 0x0000004d50437220 */ /* 0x000fe20000410000 */
[----:B------:R-:W-:Y:S01]  /*a0c0*/  FFMA.FTZ R84, R66, R81, -R85 ;  /* 0x0000005142547223 */ /* 0x000fe20000010855 */
[--C-:B------:R-:W-:Y:S02]  /*a0d0*/  HADD2.F32 R66, -RZ, R75.reuse.H0_H0 ;  /* 0x2000004bff427230 */ /* 0x100fe40000004100 */
[-C--:B------:R-:W-:Y:S01]  /*a0e0*/  FMUL.FTZ R81, R80, R65.reuse ;  /* 0x0000004150517220 */ /* 0x080fe20000410000 */
[----:B------:R-:W-:Y:S02]  /*a0f0*/  HADD2.F32 R82, -RZ, R75.H1_H1 ;  /* 0x3000004bff527230 */ /* 0x000fe40000004100 */
[C---:B------:R-:W-:Y:S01]  /*a100*/  FFMA.FTZ R75, R76.reuse, R65, -R67 ;  /* 0x000000414c4b7223 */ /* 0x040fe20000010843 */
[----:B------:R-:W-:Y:S02]  /*a110*/  HADD2.F32 R31, -RZ, R28.H0_H0 ;  /* 0x2000001cff1f7230 */ /* 0x000fe40000004100 */
[----:B------:R-:W-:Y:S01]  /*a120*/  FFMA.FTZ R86, R76, R77, R81 ;  /* 0x0000004d4c567223 */ /* 0x000fe20000010051 */
[----:B------:R-:W-:Y:S01]  /*a130*/  HADD2.F32 R78, -RZ, R30.H0_H0 ;  /* 0x2000001eff4e7230 */ /* 0x000fe20000004100 */
[----:B------:R-:W-:Y:S01]  /*a140*/  F2FP.F16.F32.PACK_AB R29, R88, R29 ;  /* 0x0000001d581d723e */ /* 0x000fe200000000ff */
[----:B------:R-:W-:-:S02]  /*a150*/  HADD2.F32 R65, -RZ, R91.H0_H0 ;  /* 0x2000005bff417230 */ /* 0x000fc40000004100 */
[C---:B------:R-:W-:Y:S01]  /*a160*/  FMUL.FTZ R80, R31.reuse, R82 ;  /* 0x000000521f507220 */ /* 0x040fe20000410000 */
[----:B------:R-:W-:Y:S02]  /*a170*/  HADD2.F32 R25, -RZ, R12.H0_H0 ;  /* 0x2000000cff197230 */ /* 0x000fe40000004100 */
[----:B------:R-:W-:Y:S01]  /*a180*/  FMUL.FTZ R31, R31, R66 ;  /* 0x000000421f1f7220 */ /* 0x000fe20000410000 */
[----:B------:R-:W-:Y:S02]  /*a190*/  HADD2.F32 R13, -RZ, R14.H0_H0 ;  /* 0x2000000eff0d7230 */ /* 0x000fe40000004100 */
[----:B------:R-:W-:Y:S01]  /*a1a0*/  FMUL.FTZ R76, R78, R65 ;  /* 0x000000414e4c7220 */ /* 0x000fe20000410000 */
[----:B------:R-:W-:Y:S02]  /*a1b0*/  HADD2.F32 R63, -RZ, R63.H0_H0 ;  /* 0x2000003fff3f7230 */ /* 0x000fe40000004100 */
[----:B------:R-:W-:Y:S01]  /*a1c0*/  FFMA.FTZ R82, R25, R82, R31 ;  /* 0x0000005219527223 */ /* 0x000fe2000001001f */
[----:B------:R-:W-:-:S02]  /*a1d0*/  HADD2.F32 R28, -RZ, R28.H1_H1 ;  /* 0x3000001cff1c7230 */ /* 0x000fc40000004100 */
[----:B------:R-:W-:Y:S01]  /*a1e0*/  FFMA.FTZ R80, R25, R66, -R80 ;  /* 0x0000004219507223 */ /* 0x000fe20000010850 */
[----:B------:R-:W-:Y:S02]  /*a1f0*/  HADD2.F32 R30, -RZ, R30.H1_H1 ;  /* 0x3000001eff1e7230 */ /* 0x000fe40000004100 */
[-C--:B------:R-:W-:Y:S01]  /*a200*/  FMUL.FTZ R78, R78, R63.reuse ;  /* 0x0000003f4e4e7220 */ /* 0x080fe20000410000 */
[C---:B------:R-:W-:Y:S01]  /*a210*/  FFMA.FTZ R76, R13.reuse, R63, -R76 ;  /* 0x0000003f0d4c7223 */ /* 0x040fe2000001084c */
[----:B------:R-:W-:Y:S02]  /*a220*/  HADD2.F32 R31, -RZ, R64.H0_H0 ;  /* 0x20000040ff1f7230 */ /* 0x000fe40000004100 */
[----:B------:R-:W-:Y:S02]  /*a230*/  HADD2.F32 R63, -RZ, R24.H0_H0 ;  /* 0x20000018ff3f7230 */ /* 0x000fe40000004100 */
[----:B------:R-:W-:Y:S01]  /*a240*/  FFMA.FTZ R78, R13, R65, R78 ;  /* 0x000000410d4e7223 */ /* 0x000fe2000001004e */
[----:B------:R-:W-:-:S02]  /*a250*/  HADD2.F32 R25, -RZ, R20.H0_H0 ;  /* 0x20000014ff197230 */ /* 0x000fc40000004100 */
[----:B------:R-:W-:Y:S01]  /*a260*/  FMUL.FTZ R13, R28, R31 ;  /* 0x0000001f1c0d7220 */ /* 0x000fe20000410000 */
[----:B------:R-:W-:Y:S02]  /*a270*/  HADD2.F32 R12, -RZ, R12.H1_H1 ;  /* 0x3000000cff0c7230 */ /* 0x000fe40000004100 */
[----:B------:R-:W-:Y:S01]  /*a280*/  FMUL.FTZ R67, R30, R63 ;  /* 0x0000003f1e437220 */ /* 0x000fe20000410000 */
[----:B------:R-:W-:Y:S02]  /*a290*/  HADD2.F32 R14, -RZ, R14.H1_H1 ;  /* 0x3000000eff0e7230 */ /* 0x000fe40000004100 */
[----:B------:R-:W-:Y:S01]  /*a2a0*/  FMUL.FTZ R28, R28, R25 ;  /* 0x000000191c1c7220 */ /* 0x000fe20000410000 */
[----:B------:R-:W-:Y:S01]  /*a2b0*/  FMUL.FTZ R30, R30, R21 ;  /* 0x000000151e1e7220 */ /* 0x000fe20000410000 */
[----:B------:R-:W-:Y:S01]  /*a2c0*/  FFMA.FTZ R25, R12, R25, -R13 ;  /* 0x000000190c197223 */ /* 0x000fe2000001080d */
[----:B------:R-:W-:Y:S01]  /*a2d0*/  F2FP.F16.F32.PACK_AB R13, R84, R15 ;  /* 0x0000000f540d723e */ /* 0x000fe200000000ff */
[----:B------:R-:W-:Y:S01]  /*a2e0*/  FFMA.FTZ R67, R14, R21, -R67 ;  /* 0x000000150e437223 */ /* 0x000fe20000010843 */
[----:B------:R-:W-:Y:S01]  /*a2f0*/  FFMA.FTZ R65, R12, R31, R28 ;  /* 0x0000001f0c417223 */ /* 0x000fe2000001001c */
[----:B------:R-:W-:Y:S01]  /*a300*/  FFMA.FTZ R63, R14, R63, R30 ;  /* 0x0000003f0e3f7223 */ /* 0x000fe2000001001e */
[----:B------:R-:W-:-:S02]  /*a310*/  F2FP.F16.F32.PACK_AB R15, R75, R90 ;  /* 0x0000005a4b0f723e */ /* 0x000fc400000000ff */
[----:B------:R-:W-:Y:S02]  /*a320*/  F2FP.F16.F32.PACK_AB R12, R25, R80 ;  /* 0x00000050190c723e */ /* 0x000fe400000000ff */
[----:B------:R-:W-:Y:S02]  /*a330*/  F2FP.F16.F32.PACK_AB R14, R67, R76 ;  /* 0x0000004c430e723e */ /* 0x000fe400000000ff */
[----:B------:R-:W-:Y:S02]  /*a340*/  F2FP.F16.F32.PACK_AB R31, R86, R79 ;  /* 0x0000004f561f723e */ /* 0x000fe400000000ff */
[----:B------:R-:W-:Y:S01]  /*a350*/  F2FP.F16.F32.PACK_AB R28, R65, R82 ;  /* 0x00000052411c723e */ /* 0x000fe200000000ff */
[----:B------:R0:W-:Y:S01]  /*a360*/  STS.128 [R70+0x18400], R12 ;  /* 0x0184000c46007388 */ /* 0x0001e20000000c00 */
[----:B------:R-:W-:-:S05]  /*a370*/  F2FP.F16.F32.PACK_AB R30, R63, R78 ;  /* 0x0000004e3f1e723e */ /* 0x000fca00000000ff */
[----:B------:R0:W-:Y:S02]  /*a380*/  STS.128 [R71+0x18400], R28 ;  /* 0x0184001c47007388 */ /* 0x0001e40000000c00 */
.L_x_3715:
[----:B------:R-:W-:Y:S05]  /*a390*/  BSYNC B1 ;  /* 0x0000000000017941 */ /* 0x000fea0003800000 */
.L_x_3714:
[----:B------:R-:W-:Y:S01]  /*a3a0*/  PRMT R75, R3, 0x5410, R68 ;  /* 0x00005410034b7816 */ /* 0x000fe20000000044 */
[----:B------:R-:W-:Y:S06]  /*a3b0*/  @P0 BRA `(.L_x_3706) ;  /* 0x0000000400600947 */ /* 0x000fec0003800000 */
[----:B------:R-:W2:Y:S01]  /*a3c0*/  LDL R76, [R1+0x510] ;  /* 0x00051000014c7983 */ /* 0x000ea20000100800 */
[----:B------:R-:W-:Y:S01]  /*a3d0*/  LOP3.LUT R69, R191, R69, R190, 0x1e, !PT ;  /* 0x00000045bf457212 */ /* 0x000fe200078e1ebe */
[----:B------:R-:W-:Y:S01]  /*a3e0*/  HADD2.F32 R21, -RZ, R0.H1_H1 ;  /* 0x30000000ff157230 */ /* 0x000fe20000004100 */
[--C-:B------:R-:W-:Y:S02]  /*a3f0*/  SHF.R.U32.HI R24, RZ, 0x10, R9.reuse ;  /* 0x00000010ff187819 */ /* 0x100fe40000011609 */
[----:B------:R-:W-:Y:S01]  /*a400*/  SHF.R.U64 R68, R8, 0x10, R9 ;  /* 0x0000001008447819 */ /* 0x000fe20000001209 */
[----:B------:R-:W-:Y:S01]  /*a410*/  IMAD.IADD R69, R192, 0x1, R69 ;  /* 0x00000001c0457824 */ /* 0x000fe200078e0245 */
[--C-:B------:R-:W-:Y:S01]  /*a420*/  SHF.R.U64 R67, R10, 0x10, R11.reuse ;  /* 0x000000100a437819 */ /* 0x100fe2000000120b */
[----:B------:R-:W-:Y:S01]  /*a430*/  HADD2.F32 R24, -RZ, R24.H0_H0 ;  /* 0x20000018ff187230 */ /* 0x000fe20000004100 */
[----:B------:R-:W-:Y:S01]  /*a440*/  SHF.R.U32.HI R65, RZ, 0x10, R11 ;  /* 0x00000010ff417819 */ /* 0x000fe2000001160b */
[----:B------:R-:W-:Y:S01]  /*a450*/  IMAD R2, R69, 0x2, R2 ;  /* 0x0000000245027824 */ /* 0x000fe200078e0202 */
[--C-:B------:R-:W-:Y:S01]  /*a460*/  SHF.R.U32.HI R20, RZ, 0x10, R5.reuse ;  /* 0x00000010ff147819 */ /* 0x100fe20000011605 */
[--C-:B------:R-:W-:Y:S01]  /*a470*/  HADD2.F32 R11, -RZ, R74.reuse.H1_H1 ;  /* 0x3000004aff0b7230 */ /* 0x100fe20000004100 */
[----:B0-----:R-:W-:Y:S01]  /*a480*/  SHF.R.U64 R71, R4, 0x10, R5 ;  /* 0x0000001004477819 */ /* 0x001fe20000001205 */
[----:B------:R-:W-:Y:S01]  /*a490*/  HADD2.F32 R74, -RZ, R74.H0_H0 ;  /* 0x2000004aff4a7230 */ /* 0x000fe20000004100 */
[----:B------:R-:W0:Y:S01]  /*a4a0*/  LDS.128 R28, [R2+0x18400] ;  /* 0x01840000021c7984 */ /* 0x000e220000000c00 */
[----:B------:R-:W-:-:S02]  /*a4b0*/  SHF.R.U64 R70, R6, 0x10, R7 ;  /* 0x0000001006467819 */ /* 0x000fc40000001207 */
[----:B------:R-:W-:Y:S01]  /*a4c0*/  SHF.R.U32.HI R69, RZ, 0x10, R7 ;  /* 0x00000010ff457819 */ /* 0x000fe20000011607 */
[--C-:B0-----:R-:W-:Y:S02]  /*a4d0*/  HADD2.F32 R8, -RZ, R29.reuse.H0_H0 ;  /* 0x2000001dff087230 */ /* 0x101fe40000004100 */
[----:B------:R-:W-:Y:S02]  /*a4e0*/  HADD2.F32 R29, -RZ, R29.H1_H1 ;  /* 0x3000001dff1d7230 */ /* 0x000fe40000004100 */
[----:B------:R-:W-:Y:S02]  /*a4f0*/  HADD2.F32 R7, -RZ, R28.H0_H0 ;  /* 0x2000001cff077230 */ /* 0x000fe40000004100 */
[C---:B------:R-:W-:Y:S01]  /*a500*/  FMUL.FTZ R25, R8.reuse, R21 ;  /* 0x0000001508197220 */ /* 0x040fe20000410000 */
[----:B------:R-:W-:Y:S01]  /*a510*/  FMUL.FTZ R63, R8, R11 ;  /* 0x0000000b083f7220 */ /* 0x000fe20000410000 */
[----:B------:R-:W-:Y:S02]  /*a520*/  HADD2.F32 R8, -RZ, R20.H0_H0 ;  /* 0x20000014ff087230 */ /* 0x000fe40000004100 */
[----:B------:R-:W-:-:S02]  /*a530*/  HADD2.F32 R20, -RZ, R0.H0_H0 ;  /* 0x20000000ff147230 */ /* 0x000fc40000004100 */
[C---:B------:R-:W-:Y:S01]  /*a540*/  FMUL.FTZ R0, R29.reuse, R24 ;  /* 0x000000181d007220 */ /* 0x040fe20000410000 */
[----:B------:R-:W-:Y:S02]  /*a550*/  HADD2.F32 R9, -RZ, R30.H0_H0 ;  /* 0x2000001eff097230 */ /* 0x000fe40000004100 */
[----:B------:R-:W-:Y:S01]  /*a560*/  FMUL.FTZ R66, R29, R8 ;  /* 0x000000081d427220 */ /* 0x000fe20000410000 */
[--C-:B------:R-:W-:Y:S02]  /*a570*/  HADD2.F32 R10, -RZ, R31.reuse.H0_H0 ;  /* 0x2000001fff0a7230 */ /* 0x100fe40000004100 */
[----:B------:R-:W-:Y:S02]  /*a580*/  HADD2.F32 R31, -RZ, R31.H1_H1 ;  /* 0x3000001fff1f7230 */ /* 0x000fe40000004100 */
[----:B------:R-:W-:Y:S02]  /*a590*/  HADD2.F32 R28, -RZ, R28.H1_H1 ;  /* 0x3000001cff1c7230 */ /* 0x000fe40000004100 */
[----:B------:R-:W-:Y:S01]  /*a5a0*/  HADD2.F32 R30, -RZ, R30.H1_H1 ;  /* 0x3000001eff1e7230 */ /* 0x000fe20000004100 */
[----:B--2---:R-:W0:Y:S02]  /*a5b0*/  LDS.128 R12, [R76+0x18400] ;  /* 0x018400004c0c7984 */ /* 0x004e240000000c00 */
[----:B0-----:R-:W-:-:S02]  /*a5c0*/  HADD2.F32 R4, -RZ, R13.H0_H0 ;  /* 0x2000000dff047230 */ /* 0x001fc40000004100 */
[----:B------:R-:W-:Y:S02]  /*a5d0*/  HADD2.F32 R13, -RZ, R13.H1_H1 ;  /* 0x3000000dff0d7230 */ /* 0x000fe40000004100 */
[----:B------:R-:W-:Y:S02]  /*a5e0*/  HADD2.F32 R3, -RZ, R12.H0_H0 ;  /* 0x2000000cff037230 */ /* 0x000fe40000004100 */
[C---:B------:R-:W-:Y:S01]  /*a5f0*/  FFMA.FTZ R25, R4.reuse, R11, -R25 ;  /* 0x0000000b04197223 */ /* 0x040fe20000010819 */
[----:B------:R-:W-:Y:S01]  /*a600*/  FFMA.FTZ R63, R4, R21, R63 ;  /* 0x00000015043f7223 */ /* 0x000fe2000001003f */
[----:B------:R-:W-:Y:S01]  /*a610*/  FFMA.FTZ R64, R13, R8, -R0 ;  /* 0x000000080d407223 */ /* 0x000fe20000010800 */
[C---:B------:R-:W-:Y:S01]  /*a620*/  FMUL.FTZ R0, R7.reuse, R20 ;  /* 0x0000001407007220 */ /* 0x040fe20000410000 */
[----:B------:R-:W-:Y:S02]  /*a630*/  HADD2.F32 R4, -RZ, R44.H0_H0 ;  /* 0x2000002cff047230 */ /* 0x000fe40000004100 */
[----:B------:R-:W-:Y:S01]  /*a640*/  FMUL.FTZ R7, R7, R74 ;  /* 0x0000004a07077220 */ /* 0x000fe20000410000 */
[----:B------:R-:W-:-:S02]  /*a650*/  HADD2.F32 R5, -RZ, R14.H0_H0 ;  /* 0x2000000eff057230 */ /* 0x000fc40000004100 */
[C---:B------:R-:W-:Y:S01]  /*a660*/  FFMA.FTZ R74, R3.reuse, R74, -R0 ;  /* 0x0000004a034a7223 */ /* 0x040fe20000010800 */
[--C-:B------:R-:W-:Y:S02]  /*a670*/  HADD2.F32 R0, -RZ, R75.reuse.H0_H0 ;  /* 0x2000004bff007230 */ /* 0x100fe40000004100 */
[----:B------:R-:W-:Y:S01]  /*a680*/  FFMA.FTZ R20, R3, R20, R7 ;  /* 0x0000001403147223 */ /* 0x000fe20000010007 */
[----:B------:R-:W-:Y:S01]  /*a690*/  FMUL.FTZ R8, R9, R4 ;  /* 0x0000000409087220 */ /* 0x000fe20000410000 */
[----:B------:R-:W-:Y:S02]  /*a6a0*/  HADD2.F32 R3, -RZ, R75.H1_H1 ;  /* 0x3000004bff037230 */ /* 0x000fe40000004100 */
[----:B------:R-:W-:Y:S01]  /*a6b0*/  FFMA.FTZ R66, R13, R24, R66 ;  /* 0x000000180d427223 */ /* 0x000fe20000010042 */
[----:B------:R-:W-:Y:S02]  /*a6c0*/  HADD2.F32 R7, -RZ, R44.H1_H1 ;  /* 0x3000002cff077230 */ /* 0x000fe40000004100 */
[----:B------:R-:W-:Y:S01]  /*a6d0*/  FMUL.FTZ R24, R9, R0 ;  /* 0x0000000009187220 */ /* 0x000fe20000410000 */
[----:B------:R-:W-:-:S02]  /*a6e0*/  HADD2.F32 R6, -RZ, R15.H0_H0 ;  /* 0x2000000fff067230 */ /* 0x000fc40000004100 */
[C---:B------:R-:W-:Y:S01]  /*a6f0*/  FFMA.FTZ R21, R5.reuse, R0, -R8 ;  /* 0x0000000005157223 */ /* 0x040fe20000010808 */
[----:B------:R-:W-:Y:S02]  /*a700*/  HADD2.F32 R8, -RZ, R65.H0_H0 ;  /* 0x20000041ff087230 */ /* 0x000fe40000004100 */
[C---:B------:R-:W-:Y:S01]  /*a710*/  FMUL.FTZ R9, R10.reuse, R7 ;  /* 0x000000070a097220 */ /* 0x040fe20000410000 */
[----:B------:R-:W-:Y:S02]  /*a720*/  HADD2.F32 R0, -RZ, R69.H0_H0 ;  /* 0x20000045ff007230 */ /* 0x000fe40000004100 */
[-C--:B------:R-:W-:Y:S01]  /*a730*/  FMUL.FTZ R44, R10, R3.reuse ;  /* 0x000000030a2c7220 */ /* 0x080fe20000410000 */
[----:B------:R-:W-:Y:S01]  /*a740*/  FFMA.FTZ R10, R5, R4, R24 ;  /* 0x00000004050a7223 */ /* 0x000fe20000010018 */
[----:B------:R-:W-:Y:S02]  /*a750*/  HADD2.F32 R15, -RZ, R15.H1_H1 ;  /* 0x3000000fff0f7230 */ /* 0x000fe40000004100 */
[C---:B------:R-:W-:Y:S01]  /*a760*/  FFMA.FTZ R4, R6.reuse, R3, -R9 ;  /* 0x0000000306047223 */ /* 0x040fe20000010809 */
[----:B------:R-:W-:Y:S01]  /*a770*/  FFMA.FTZ R44, R6, R7, R44 ;  /* 0x00000007062c7223 */ /* 0x000fe2000001002c */
[C---:B------:R-:W-:Y:S01]  /*a780*/  FMUL.FTZ R24, R31.reuse, R8 ;  /* 0x000000081f187220 */ /* 0x040fe20000410000 */
[----:B------:R-:W-:Y:S01]  /*a790*/  FMUL.FTZ R6, R31, R0 ;  /* 0x000000001f067220 */ /* 0x000fe20000410000 */
[----:B------:R-:W-:-:S02]  /*a7a0*/  HADD2.F32 R7, -RZ, R68.H0_H0 ;  /* 0x20000044ff077230 */ /* 0x000fc40000004100 */
[----:B------:R-:W-:Y:S02]  /*a7b0*/  HADD2.F32 R9, -RZ, R67.H0_H0 ;  /* 0x20000043ff097230 */ /* 0x000fe40000004100 */
[C---:B------:R-:W-:Y:S01]  /*a7c0*/  FFMA.FTZ R29, R15.reuse, R0, -R24 ;  /* 0x000000000f1d7223 */ /* 0x040fe20000010818 */
[----:B------:R-:W-:Y:S02]  /*a7d0*/  HADD2.F32 R3, -RZ, R71.H0_H0 ;  /* 0x20000047ff037230 */ /* 0x000fe40000004100 */
[----:B------:R-:W-:Y:S01]  /*a7e0*/  FFMA.FTZ R31, R15, R8, R6 ;  /* 0x000000080f1f7223 */ /* 0x000fe20000010006 */
[----:B------:R-:W-:Y:S02]  /*a7f0*/  HADD2.F32 R5, -RZ, R70.H0_H0 ;  /* 0x20000046ff057230 */ /* 0x000fe40000004100 */
[----:B------:R-:W-:Y:S01]  /*a800*/  FMUL.FTZ R11, R28, R7 ;  /* 0x000000071c0b7220 */ /* 0x000fe20000410000 */
[----:B------:R-:W-:Y:S02]  /*a810*/  HADD2.F32 R12, -RZ, R12.H1_H1 ;  /* 0x3000000cff0c7230 */ /* 0x000fe40000004100 */
[----:B------:R-:W-:Y:S01]  /*a820*/  FMUL.FTZ R15, R30, R9 ;  /* 0x000000091e0f7220 */ /* 0x000fe20000410000 */
[----:B------:R-:W-:-:S02]  /*a830*/  HADD2.F32 R14, -RZ, R14.H1_H1 ;  /* 0x3000000eff0e7230 */ /* 0x000fc40000004100 */
[----:B------:R-:W-:Y:S01]  /*a840*/  FMUL.FTZ R28, R28, R3 ;  /* 0x000000031c1c7220 */ /* 0x000fe20000410000 */
[----:B------:R-:W-:Y:S01]  /*a850*/  FMUL.FTZ R30, R30, R5 ;  /* 0x000000051e1e7220 */ /* 0x000fe20000410000 */
[----:B------:R-:W-:Y:S01]  /*a860*/  FFMA.FTZ R3, R12, R3, -R11 ;  /* 0x000000030c037223 */ /* 0x000fe2000001080b */
[----:B------:R-:W-:Y:S01]  /*a870*/  F2FP.F16.F32.PACK_AB R11, R31, R44 ;  /* 0x0000002c1f0b723e */ /* 0x000fe200000000ff */
[----:B------:R-:W-:Y:S01]  /*a880*/  FFMA.FTZ R6, R14, R5, -R15 ;  /* 0x000000050e067223 */ /* 0x000fe2000001080f */
[----:B------:R-:W-:Y:S01]  /*a890*/  FFMA.FTZ R13, R12, R7, R28 ;  /* 0x000000070c0d7223 */ /* 0x000fe2000001001c */
[----:B------:R-:W-:Y:S01]  /*a8a0*/  FFMA.FTZ R15, R14, R9, R30 ;  /* 0x000000090e0f7223 */ /* 0x000fe2000001001e */
[----:B------:R-:W-:Y:S02]  /*a8b0*/  F2FP.F16.F32.PACK_AB R7, R29, R4 ;  /* 0x000000041d07723e */ /* 0x000fe400000000ff */
[----:B------:R-:W-:Y:S02]  /*a8c0*/  F2FP.F16.F32.PACK_AB R5, R64, R25 ;  /* 0x000000194005723e */ /* 0x000fe400000000ff */
[----:B------:R-:W-:-:S02]  /*a8d0*/  F2FP.F16.F32.PACK_AB R4, R3, R74 ;  /* 0x0000004a0304723e */ /* 0x000fc400000000ff */
[----:B------:R-:W-:Y:S02]  /*a8e0*/  F2FP.F16.F32.PACK_AB R6, R6, R21 ;  /* 0x000000150606723e */ /* 0x000fe400000000ff */
[----:B------:R-:W-:Y:S02]  /*a8f0*/  F2FP.F16.F32.PACK_AB R9, R66, R63 ;  /* 0x0000003f4209723e */ /* 0x000fe400000000ff */
[----:B------:R-:W-:Y:S01]  /*a900*/  F2FP.F16.F32.PACK_AB R8, R13, R20 ;  /* 0x000000140d08723e */ /* 0x000fe200000000ff */
[----:B------:R3:W-:Y:S01]  /*a910*/  STS.128 [R76+0x18400], R4 ;  /* 0x018400044c007388 */ /* 0x0007e20000000c00 */
[----:B------:R-:W-:-:S05]  /*a920*/  F2FP.F16.F32.PACK_AB R10, R15, R10 ;  /* 0x0000000a0f0a723e */ /* 0x000fca00000000ff */
[----:B------:R3:W-:Y:S02]  /*a930*/  STS.128 [R2+0x18400], R8 ;  /* 0x0184000802007388 */ /* 0x0007e40000000c00 */
.L_x_3706:
[----:B------:R-:W-:Y:S05]  /*a940*/  BSYNC B0 ;  /* 0x0000000000007941 */ /* 0x000fea0003800000 */
.L_x_3692:
        /* <DEDUP_REMOVED lines=8> */
.L_x_3689:
[----:B------:R-:W4:Y:S01]  /*a9d0*/  S2R R0, SR_TID.X ;  /* 0x0000000000007919 */ /* 0x000f220000002100 */
[----:B------:R-:W-:Y:S05]  /*a9e0*/  WARPSYNC.ALL ;  /* 0x0000000000007948 */ /* 0x000fea0003800000 */
[----:B----4-:R-:W-:-:S05]  /*a9f0*/  SHF.R.U32.HI R0, RZ, 0x7, R0 ;  /* 0x00000007ff007819 */ /* 0x010fca0000011600 */
[----:B------:R-:W-:Y:S02]  /*aa00*/  VIADD R0, R0, 0x8 ;  /* 0x0000000800007836 */ /* 0x000fe40000000000 */
[----:B0123--:R-:W-:Y:S01]  /*aa10*/  IMAD.MOV.U32 R4, RZ, RZ, R38 ;  /* 0x000000ffff047224 */ /* 0x00ffe200078e0026 */
[----:B------:R-:W-:Y:S01]  /*aa20*/  UIADD3 UR4, UP0, UR37, 0x228, URZ ;  /* 0x0000022825047890 */ /* 0x000fe2000ff1e03f */
[----:B------:R-:W-:Y:S01]  /*aa30*/  IMAD.MOV.U32 R5, RZ, RZ, R53 ;  /* 0x000000ffff057224 */ /* 0x000fe200078e0035 */
[----:B------:R0:W-:Y:S01]  /*aa40*/  BAR.SYNC.DEFER_BLOCKING R0, 0x100 ;  /* 0x000400000000751d */ /* 0x0001e20000010000 */
[----:B------:R-:W-:Y:S01]  /*aa50*/  IMAD.MOV.U32 R6, RZ, RZ, R61 ;  /* 0x000000ffff067224 */ /* 0x000fe200078e003d */
[----:B------:R-:W-:Y:S01]  /*aa60*/  UIADD3.X UR5, URZ, UR36, URZ, UP0, !UPT ;  /* 0x000000243f057290 */ /* 0x000fe200087fe43f */
[----:B------:R-:W-:Y:S01]  /*aa70*/  IMAD.MOV.U32 R7, RZ, RZ, R62 ;  /* 0x000000ffff077224 */ /* 0x000fe200078e003e */
[----:B------:R-:W-:Y:S01]  /*aa80*/  MOV R228, 0xada0 ;  /* 0x0000ada000e47802 */ /* 0x000fe20000000f00 */
[----:B------:R-:W-:Y:S01]  /*aa90*/  IMAD.U32 R9, RZ, RZ, UR48 ;  /* 0x00000030ff097e24 */ /* 0x000fe2000f8e00ff */
[----:B------:R-:W-:Y:S01]  /*aaa0*/  BSSY B0, `(.L_x_3716) ;  /* 0x0000030000007945 */ /* 0x000fe20003800000 */
[----:B------:R-:W-:Y:S01]  /*aab0*/  IMAD.U32 R8, RZ, RZ, UR4 ;  /* 0x00000004ff087e24 */ /* 0x000fe2000f8e00ff */
[----:B------:R1:W-:Y:S01]  /*aac0*/  STL.128 [R1+0x180], R4 ;  /* 0x0001800401007387 */ /* 0x0003e20000100c00 */
[----:B0-----:R-:W-:-:S02]  /*aad0*/  IMAD.U32 R0, RZ, RZ, UR46 ;  /* 0x0000002eff007e24 */ /* 0x001fc4000f8e00ff */
[----:B------:R-:W-:Y:S01]  /*aae0*/  IMAD.MOV.U32 R24, RZ, RZ, R58 ;  /* 0x000000ffff187224 */ /* 0x000fe200078e003a */
[----:B------:R-:W-:Y:S01]  /*aaf0*/  STL.64 [R1+0x210], R32 ;  /* 0x0002102001007387 */ /* 0x000fe20000100a00 */
[----:B------:R-:W-:Y:S02]  /*ab00*/  IMAD.MOV.U32 R25, RZ, RZ, R57 ;  /* 0x000000ffff197224 */ /* 0x000fe400078e0039 */
[----:B------:R-:W-:Y:S02]  /*ab10*/  IMAD.U32 R2, RZ, RZ, UR39 ;  /* 0x00000027ff027e24 */ /* 0x000fe4000f8e00ff */
[----:B------:R-:W-:Y:S01]  /*ab20*/  IMAD.U32 R3, RZ, RZ, UR47 ;  /* 0x0000002fff037e24 */ /* 0x000fe2000f8e00ff */
[----:B------:R-:W-:Y:S04]  /*ab30*/  STL.128 [R1+0x1a0], R24 ;  /* 0x0001a01801007387 */ /* 0x000fe80000100c00 */
[----:B------:R0:W-:Y:S01]  /*ab40*/  STL.64 [R1+0x178], R2 ;  /* 0x0001780201007387 */ /* 0x0001e20000100a00 */
[----:B-1----:R-:W-:-:S02]  /*ab50*/  IMAD.MOV.U32 R4, RZ, RZ, R40 ;  /* 0x000000ffff047224 */ /* 0x002fc400078e0028 */
[----:B------:R-:W-:Y:S02]  /*ab60*/  IMAD.MOV.U32 R5, RZ, RZ, R56 ;  /* 0x000000ffff057224 */ /* 0x000fe400078e0038 */
[----:B------:R-:W-:Y:S02]  /*ab70*/  IMAD.MOV.U32 R6, RZ, RZ, R55 ;  /* 0x000000ffff067224 */ /* 0x000fe400078e0037 */
[----:B------:R-:W-:Y:S02]  /*ab80*/  IMAD.MOV.U32 R7, RZ, RZ, R54 ;  /* 0x000000ffff077224 */ /* 0x000fe400078e0036 */
[----:B0-----:R-:W-:-:S03]  /*ab90*/  VIADD R2, R204, 0xffffffff ;  /* 0xffffffffcc027836 */ /* 0x001fc60000000000 */
        /* <DEDUP_REMOVED lines=10> */
[----:B------:R-:W-:Y:S02]  /*ac40*/  IMAD.MOV.U32 R7, RZ, RZ, R42 ;  /* 0x000000ffff077224 */ /* 0x000fe400078e002a */
[----:B------:R-:W-:-:S03]  /*ac50*/  IMAD.MOV.U32 R18, RZ, RZ, R35 ;  /* 0x000000ffff127224 */ /* 0x000fc600078e0023 */
[----:B------:R0:W-:Y:S04]  /*ac60*/  STL.128 [R1+0x1f0], R4 ;  /* 0x0001f00401007387 */ /* 0x0001e80000100c00 */
        /* <DEDUP_REMOVED lines=10> */
[----:B------:R-:W-:Y:S01]  /*ad10*/  IMAD.U32 R9, RZ, RZ, UR5 ;  /* 0x00000005ff097e24 */ /* 0x000fe2000f8e00ff */
[----:B------:R-:W-:-:S02]  /*ad20*/  UIADD3 UR5, UR37, 0x178, URZ ;  /* 0x0000017825057890 */ /* 0x000fc4000fffe03f */
[----:B------:R0:W-:Y:S02]  /*ad30*/  STL.128 [R1+0x1b0], R4 ;  /* 0x0001b00401007387 */ /* 0x0001e40000100c00 */
[----:B0-----:R-:W-:Y:S02]  /*ad40*/  IMAD.MOV.U32 R4, RZ, RZ, R45 ;  /* 0x000000ffff047224 */ /* 0x001fe400078e002d */
[----:B------:R-:W-:Y:S02]  /*ad50*/  IMAD.MOV.U32 R5, RZ, RZ, R43 ;  /* 0x000000ffff057224 */ /* 0x000fe400078e002b */
[----:B------:R-:W-:Y:S02]  /*ad60*/  IMAD.MOV.U32 R6, RZ, RZ, R8 ;  /* 0x000000ffff067224 */ /* 0x000fe400078e0008 */
[----:B------:R-:W-:-:S05]  /*ad70*/  IMAD.MOV.U32 R7, RZ, RZ, R9 ;  /* 0x000000ffff077224 */ /* 0x000fca00078e0009 */
[----:B------:R0:W-:Y:S02]  /*ad80*/  STL.128 [R1+0x1d0], R4 ;  /* 0x0001d00401007387 */ /* 0x0001e40000100c00 */
[----:B0----5:R-:W-:Y:S05]  /*ad90*/  CALL.REL.NOINC `($_ZN7cutlass13device_kernelIN5flash11enable_sm90INS1_16FlashAttnFwdSm90INS1_25CollectiveMainloopFwdSm90ILi2EN4cute5tupleIJNS5_1CILi1EEES8_S8_EEENS6_IJNS7_ILi128EEENS7_ILi96EEENS7_ILi64EEEEEELi256ENS_6half_tEfNS_4arch4Sm90ELb0ELb1ELb1ELb1ELb0ELb1ELb1ELb1ELb0ELb1ELb1ELb0EEENS1_21CollectiveEpilogueFwdINS6_IJSA_NS7_ILi256EEESB_EEES9_SE_SG_Li256ELb1ELb1ELb1ELb0EEENS1_36VarlenDynamicPersistentTileSchedulerILi128ELi96ELi256ELi128ELb1ELb1ELb1ELb1ELb0ELb1EEEEEEEEEvNT_6ParamsE$_ZZN5flash25CollectiveMainloopFwdSm90ILi2EN4cute5tupleIJNS1_1CILi1EEES4_S4_EEENS2_IJNS3_ILi128EEENS3_ILi96EEENS3_ILi64EEEEEELi256EN7cutlass6half_tEfNSA_4arch4Sm90ELb0ELb1ELb1ELb1ELb0ELb1ELb1ELb1ELb0ELb1ELb1ELb0EE3mmaINS_16FlashAttnFwdSm90ISE_NS_21CollectiveEpilogueFwdINS2_IJS6_NS3_ILi256EEES7_EEES5_SB_SD_Li256ELb1ELb1ELb1ELb0EEENS_36VarlenDynamicPersistentTileSchedulerILi128ELi96ELi256ELi128ELb1ELb1ELb1ELb1ELb0ELb1EEEE13SharedStorageENS1_6TensorINS1_11ArrayEngineIfLm128EEENS1_6LayoutINS2_IJNS2_IJNS3_ILi2EEEST_NS3_ILi32EEEEEES4_S4_EEENS2_IJNS2_IJS4_ST_NS3_ILi4EEEEEENS3_ILi0EEESZ_EEEEEEENS_7SoftmaxILi2ELi0EEEEEbRKNSE_6ParamsENSA_25PipelineTmaAsyncNoClusterILi2ENSA_16PipelineTmaAsyncILi2EEEEES1B_RNSA_13PipelineStateILj2EEERT0_RT1_iRiRKNS_16SeqlenInfoQKNewKILb1ELb1EEENS2_IJiiiiEEERT_ENKUliT_T0_T1_E_clIZSF_ISO_S12_S14_EbS17_S1B_S1B_S1E_S1G_S1I_iS1J_S1N_S1O_S1Q_EUlRS1R_iE0_NS3_ILb1EEES1Y_EEDaiS1R_S1S_S1T_) ;  /* 0x0000034800e07944 */ /* 0x021fea0003c00000 */
[----:B------:R-:W-:Y:S05]  /*ada0*/  BSYNC B0 ;  /* 0x0000000000007941 */ /* 0x000fea0003800000 */
.L_x_3716:
[----:B------:R-:W2:Y:S01]  /*adb0*/  LDL R4, [R1+0x70] ;  /* 0x0000700001047983 */ /* 0x000ea20000100800 */
[----:B------:R-:W0:Y:S08]  /*adc0*/  LDC R0, c[0x0][0x448] ;  /* 0x00011200ff007b82 */ /* 0x000e300000000800 */
[----:B------:R-:W1:Y:S01]  /*add0*/  LDC.64 R2, c[0x0][0xad8] ;  /* 0x0002b600ff027b82 */ /* 0x000e620000000a00 */
[----:B0-----:R-:W-:-:S13]  /*ade0*/  ISETP.NE.AND P0, PT, R0, 0x1, PT ;  /* 0x000000010000780c */ /* 0x001fda0003f05270 */
[----:B------:R-:W0:Y:S08]  /*adf0*/  @P0 LDC R5, c[0x0][0x44c] ;  /* 0x00011300ff050b82 */ /* 0x000e300000000800 */
[----:B------:R-:W3:Y:S01]  /*ae00*/  @P0 LDC R6, c[0x0][0x450] ;  /* 0x00011400ff060b82 */ /* 0x000ee20000000800 */
[----:B--2---:R-:W-:-:S04]  /*ae10*/  IMAD.SHL.U32 R4, R4, 0x80, RZ ;  /* 0x0000008004047824 */ /* 0x004fc800078e00ff */
[----:B0-----:R-:W-:-:S04]  /*ae20*/  @P0 IMAD.HI.U32 R5, R4, R5, RZ ;  /* 0x0000000504050227 */ /* 0x001fc800078e00ff */
[----:B------:R-:W-:Y:S01]  /*ae30*/  IMAD.MOV.U32 R0, RZ, RZ, R4 ;  /* 0x000000ffff007224 */ /* 0x000fe200078e0004 */
[----:B---3--:R-:W-:Y:S02]  /*ae40*/  @P0 SHF.R.U32.HI R0, RZ, R6, R5 ;  /* 0x00000006ff000219 */ /* 0x008fe40000011605 */
[----:B-1----:R-:W-:-:S03]  /*ae50*/  ISETP.GE.AND P0, PT, R3, 0x1, PT ;  /* 0x000000010300780c */ /* 0x002fc60003f06270 */
[----:B------:R-:W-:Y:S02]  /*ae60*/  IMAD.IADD R205, R205, 0x1, R0 ;  /* 0x00000001cdcd7824 */ /* 0x000fe400078e0200 */
[----:B------:R-:W-:Y:S02]  /*ae70*/  VIADD R0, R204, 0xfffffffe ;  /* 0xfffffffecc007836 */ /* 0x000fe40000000000 */
[----:B------:R-:W-:-:S06]  /*ae80*/  IMAD.IADD R2, R205, 0x1, R2 ;  /* 0x00000001cd027824 */ /* 0x000fcc00078e0202 */
[----:B------:R-:W-:Y:S05]  /*ae90*/  @!P0 BRA `(.L_x_3717) ;  /* 0x0000000000488947 */ /* 0x000fea0003800000 */
        /* <DEDUP_REMOVED lines=11> */
.L_x_3719:
[----:B------:R-:W-:-:S13]  /*af50*/  ISETP.NE.AND P0, PT, R3, 0x1, PT ;  /* 0x000000010300780c */ /* 0x000fda0003f05270 */
[----:B------:R-:W0:Y:S02]  /*af60*/  @P0 LDC.64 R6, c[0x0][0xae0] ;  /* 0x0002b800ff060b82 */ /* 0x000e240000000a00 */
[----:B0-----:R-:W-:-:S05]  /*af70*/  @P0 IMAD.HI.U32 R6, R5, R6, RZ ;  /* 0x0000000605060227 */ /* 0x001fca00078e00ff */
[----:B------:R-:W-:-:S07]  /*af80*/  @P0 SHF.R.U32.HI R5, RZ, R7, R6 ;  /* 0x00000007ff050219 */ /* 0x000fce0000011606 */
.L_x_3720:
[----:B------:R-:W-:Y:S05]  /*af90*/  BSYNC B0 ;  /* 0x0000000000007941 */ /* 0x000fea0003800000 */
.L_x_3718:
[----:B------:R-:W-:-:S05]  /*afa0*/  IMAD R3, R5, R3, R3 ;  /* 0x0000000305037224 */ /* 0x000fca00078e0203 */
[----:B------:R-:W-:-:S07]  /*afb0*/  VIMNMX R2, R2, R3, PT ;  /* 0x0000000302027248 */ /* 0x000fce0003fe0100 */
.L_x_3717:
[----:B------:R-:W-:-:S05]  /*afc0*/  IMAD.HI R2, R2, 0x2aaaaaab, RZ ;  /* 0x2aaaaaab02027827 */ /* 0x000fca00078e02ff */
[----:B------:R-:W-:-:S04]  /*afd0*/  SHF.R.U32.HI R3, RZ, 0x1f, R2 ;  /* 0x0000001fff037819 */ /* 0x000fc80000011602 */
[----:B------:R-:W-:-:S04]  /*afe0*/  LEA.HI.SX32 R2, R2, R3, 0x1c ;  /* 0x0000000302027211 */ /* 0x000fc800078fe2ff */
[----:B------:R-:W-:-:S04]  /*aff0*/  VIMNMX R3, R189, R2, !PT ;  /* 0x00000002bd037248 */ /* 0x000fc80007fe0100 */
[----:B------:R-:W-:-:S13]  /*b000*/  ISETP.GE.AND P0, PT, R0, R3, PT ;  /* 0x000000030000720c */ /* 0x000fda0003f06270 */
[----:B------:R-:W-:Y:S05]  /*b010*/  @!P0 BRA `(.L_x_3721) ;  /* 0x000000b000808947 */ /* 0x000fea0003800000 */
.L_x_3748:
        /* <DEDUP_REMOVED lines=16> */
[----:B-1----:R-:W-:Y:S01]  /*b120*/  @!P0 IMAD.MOV.U32 R5, RZ, RZ, RZ ;  /* 0x000000ffff058224 */ /* 0x002fe200078e00ff */
[----:B--2---:R-:W-:-:S04]  /*b130*/  LOP3.LUT R2, R2, 0x1, RZ, 0xfc, !PT ;  /* 0x0000000102027812 */ /* 0x004fc800078efcff */
[----:B------:R-:W-:-:S13]  /*b140*/  ISETP.NE.AND P1, PT, R2, 0x3, PT ;  /* 0x000000030200780c */ /* 0x000fda0003f25270 */
[----:B0-----:R-:W-:Y:S05]  /*b150*/  @!P1 BRA `(.L_x_3723) ;  /* 0x0000000000049947 */ /* 0x001fea0003800000 */
[----:B------:R-:W-:Y:S01]  /*b160*/  BPT.TRAP 0x1 ;  /* 0x000000040000795c */ /* 0x000fe20000300000 */
.L_x_3723:
[----:B------:R-:W-:Y:S05]  /*b170*/  BSYNC B0 ;  /* 0x0000000000007941 */ /* 0x000fea0003800000 */
.L_x_3722:
        /* <DEDUP_REMOVED lines=13> */
.L_x_3725:
[----:B------:R-:W-:Y:S05]  /*b250*/  BSYNC B0 ;  /* 0x0000000000007941 */ /* 0x000fea0003800000 */
.L_x_3724:
        /* <DEDUP_REMOVED lines=8> */
.L_x_3727:
[----:B------:R-:W-:Y:S05]  /*b2e0*/  BSYNC B0 ;  /* 0x0000000000007941 */ /* 0x000fea0003800000 */
.L_x_3726:
[----:B------:R-:W2:Y:S04]  /*b2f0*/  LD.E R13, desc[UR42][R16.64+0x218] ;  /* 0x0002182a100d7980 */ /* 0x000ea8000c101900 */
[----:B------:R-:W2:Y:S01]  /*b300*/  LDL.64 R10, [R1+0xa0] ;  /* 0x0000a000010a7983 */ /* 0x000ea20000100a00 */
[----:B------:R-:W-:Y:S05]  /*b310*/  WARPSYNC.ALL ;  /* 0x0000000000007948 */ /* 0x000fea0003800000 */
[----:B------:R-:W3:Y:S04]  /*b320*/  LDL.64 R18, [R1+0x98] ;  /* 0x0000980001127983 */ /* 0x000ee80000100a00 */
[----:B------:R-:W4:Y:S04]  /*b330*/  LDL.64 R4, [R1+0x98] ;  /* 0x0000980001047983 */ /* 0x000f280000100a00 */
[----:B0----5:R-:W4:Y:S01]  /*b340*/  LDL.64 R6, [R1+0x98] ;  /* 0x0000980001067983 */ /* 0x021f220000100a00 */
[----:B--2---:R-:W-:-:S03]  /*b350*/  IMAD R10, R13, 0x300, R10 ;  /* 0x000003000d0a7824 */ /* 0x004fc600078e020a */
[----:B------:R-:W2:Y:S01]  /*b360*/  LDL.64 R8, [R1+0x98] ;  /* 0x0000980001087983 */ /* 0x000ea20000100a00 */
[----:B------:R-:W-:Y:S01]  /*b370*/  R2UR UR7, R11 ;  /* 0x000000000b0772ca */ /* 0x000fe200000e0000 */
[----:B------:R-:W-:Y:S01]  /*b380*/  WARPGROUP.ARRIVE ;  /* 0x00000000000079c5 */ /* 0x000fe20000000000 */
[C---:B------:R-:W-:Y:S01]  /*b390*/  R2UR UR6, R10.reuse ;  /* 0x000000000a0672ca */ /* 0x040fe200000e0000 */
[----:B------:R-:W2:Y:S01]  /*b3a0*/  LDL R20, [R1+0x54] ;  /* 0x0000540001147983 */ /* 0x000ea20000100800 */
[----:B------:R-:W-:Y:S02]  /*b3b0*/  VIADD R12, R10, 0x2 ;  /* 0x000000020a0c7836 */ /* 0x000fe40000000000 */
[----:B------:R-:W-:Y:S02]  /*b3c0*/  IMAD.MOV.U32 R13, RZ, RZ, R11 ;  /* 0x000000ffff0d7224 */ /* 0x000fe400078e000b */
[----:B------:R-:W-:Y:S01]  /*b3d0*/  IMAD.MOV.U32 R2, RZ, RZ, 0x1 ;  /* 0x00000001ff027424 */ /* 0x000fe200078e00ff */
        /* <DEDUP_REMOVED lines=44> */
.L_x_3730:
[----:B------:R-:W-:Y:S05]  /*b6a0*/  BSYNC B0 ;  /* 0x0000000000007941 */ /* 0x000fea0003800000 */
.L_x_3729:
        /* <DEDUP_REMOVED lines=10> */
.L_x_3732:
[----:B------:R-:W-:Y:S05]  /*b750*/  BSYNC B0 ;  /* 0x0000000000007941 */ /* 0x000fea0003800000 */
.L_x_3731:
[----:B------:R-:W-:Y:S04]  /*b760*/  BSSY B0, `(.L_x_3733) ;  /* 0x0000006000007945 */ /* 0x000fe80003800000 */
[----:B-1----:R-:W-:Y:S05]  /*b770*/  @P0 BRA `(.L_x_3734) ;  /* 0x0000000000100947 */ /* 0x002fea0003800000 */
[----:B-----5:R-:W-:Y:S01]  /*b780*/  IMAD R4, R4, 0x8, R7 ;  /* 0x0000000804047824 */ /* 0x020fe200078e0207 */
[----:B------:R-:W-:-:S04]  /*b790*/  SHF.L.U32 R5, R5, 0x1f, RZ ;  /* 0x0000001f05057819 */ /* 0x000fc800000006ff */
[----:B------:R-:W1:Y:S02]  /*b7a0*/  SYNCS.PHASECHK.TRANS64.TRYWAIT P0, [R4+URZ], R5 ;  /* 0x00000005040075a7 */ /* 0x000e64000800017f */
[----:B-1----:R-:W-:Y:S05]  /*b7b0*/  @!P0 BRA `(.L_x_3735) ;  /* 0x0000030400f08947 */ /* 0x002fea0003800000 */
.L_x_3734:
[----:B------:R-:W-:Y:S05]  /*b7c0*/  BSYNC B0 ;  /* 0x0000000000007941 */ /* 0x000fea0003800000 */
.L_x_3733:
[----:B0-----:R-:W2:Y:S04]  /*b7d0*/  LD.E R19, desc[UR42][R16.64+0x218] ;  /* 0x0002182a10137980 */ /* 0x001ea8000c101900 */
[----:B-1---5:R-:W2:Y:S04]  /*b7e0*/  LDL.64 R4, [R1+0x118] ;  /* 0x0001180001047983 */ /* 0x022ea80000100a00 */
[----:B------:R-:W3:Y:S04]  /*b7f0*/  LDL R18, [R1+0x90] ;  /* 0x0000900001127983 */ /* 0x000ee80000100800 */
        /* <DEDUP_REMOVED lines=178> */
[----:B0-----:R-:W-:Y:S01]  /*c320*/  LOP3.LUT R21, R20, 0x7f, RZ, 0xc0, !PT ;  /* 0x0000007f14157812 */ /* 0x001fe200078ec0ff */
[----:B------:R-:W-:Y:S03]  /*c330*/  STL [R1+0x90], R2 ;  /* 0x0000900201007387 */ /* 0x000fe60000100800 */
[----:B------:R-:W-:Y:S01]  /*c340*/  ISETP.NE.AND P0, PT, R21, RZ, PT ;  /* 0x000000ff1500720c */ /* 0x000fe20003f05270 */
[----:B------:R-:W-:Y:S01]  /*c350*/  STL [R1+0x90], R2 ;  /* 0x0000900201007387 */ /* 0x000fe20000100800 */
[----:B------:R-:W-:-:S03]  /*c360*/  SHF.R.U32.HI R20, RZ, 0x7, R20 ;  /* 0x00000007ff147819 */ /* 0x000fc60000011614 */
        /* <DEDUP_REMOVED lines=21> */
[----:B------:R-:W2:Y:S04]  /*c4c0*/  LDL R73, [R1+0x13c] ;  /* 0x00013c0001497983 */ /* 0x000ea80000100800 */
[----:B------:R-:W3:Y:S04]  /*c4d0*/  LDL R72, [R1+0x70] ;  /* 0x0000700001487983 */ /* 0x000ee80000100800 */
[----:B-1----:R-:W4:Y:S04]  /*c4e0*/  LDL.64 R4, [R1+0x170] ;  /* 0x0001700001047983 */ /* 0x002f280000100a00 */
[----:B------:R-:W2:Y:S04]  /*c4f0*/  LDL.64 R12, [R1+0x160] ;  /* 0x00016000010c7983 */ /* 0x000ea80000100a00 */
[----:B------:R-:W3:Y:S04]  /*c500*/  LDL R21, [R1+0x168] ;  /* 0x0001680001157983 */ /* 0x000ee80000100800 */
[----:B------:R-:W3:Y:S04]  /*c510*/  LDL.128 R8, [R1+0x150] ;  /* 0x0001500001087983 */ /* 0x000ee80000100c00 */
[----:B----4-:R-:W4:Y:S04]  /*c520*/  LD.E R19, desc[UR42][R4.64] ;  /* 0x0000002a04137980 */ /* 0x010f28000c101900 */
[----:B0-----:R-:W4:Y:S01]  /*c530*/  LDL.128 R4, [R1+0x140] ;  /* 0x0001400001047983 */ /* 0x001f220000100c00 */
[----:B--2---:R-:W-:-:S02]  /*c540*/  ISETP.NE.AND P1, PT, R12, 0x1, PT ;  /* 0x000000010c00780c */ /* 0x004fc40003f25270 */
[----:B---3--:R-:W-:Y:S01]  /*c550*/  ISETP.GE.AND P2, PT, R9, 0x1, PT ;  /* 0x000000010900780c */ /* 0x008fe20003f46270 */
[----:B------:R-:W-:Y:S01]  /*c560*/  BSSY B0, `(.L_x_3736) ;  /* 0x000009e000007945 */ /* 0x000fe20003800000 */
[-C--:B----4-:R-:W-:Y:S01]  /*c570*/  FMUL.FTZ R15, R26, R19.reuse ;  /* 0x000000131a0f7220 */ /* 0x090fe20000410000 */
[-C--:B------:R-:W-:Y:S01]  /*c580*/  FMUL.FTZ R26, R30, R19.reuse ;  /* 0x000000131e1a7220 */ /* 0x080fe20000410000 */
[-C--:B------:R-:W-:Y:S01]  /*c590*/  FMUL.FTZ R30, R32, R19.reuse ;  /* 0x00000013201e7220 */ /* 0x080fe20000410000 */
[-C--:B------:R-:W-:Y:S01]  /*c5a0*/  FMUL.FTZ R32, R36, R19.reuse ;  /* 0x0000001324207220 */ /* 0x080fe20000410000 */
[----:B------:R-:W-:Y:S01]  /*c5b0*/  SHF.R.S32.HI R36, RZ, 0x1f, R73 ;  /* 0x0000001fff247819 */ /* 0x000fe20000011449 */
[-C--:B------:R-:W-:Y:S01]  /*c5c0*/  FMUL.FTZ R74, R50, R19.reuse ;  /* 0x00000013324a7220 */ /* 0x080fe20000410000 */
[----:B------:R-:W-:Y:S02]  /*c5d0*/  FMUL.FTZ R50, R52, R19 ;  /* 0x0000001334327220 */ /* 0x000fe40000410000 */
[----:B------:R-:W-:Y:S01]  /*c5e0*/  LEA.HI R52, R36, R73, RZ, 0x7 ;  /* 0x0000004924347211 */ /* 0x000fe200078f38ff */
[----:B------:R-:W-:-:S03]  /*c5f0*/  FMUL.FTZ R76, R54, R19 ;  /* 0x00000013364c7220 */ /* 0x000fc60000410000 */
        /* <DEDUP_REMOVED lines=24> */
[-C--:B------:R-:W-:Y:S01]  /*c780*/  FMUL.FTZ R57, R58, R19.reuse ;  /* 0x000000133a397220 */ /* 0x080fe20000410000 */
[----:B------:R-:W-:Y:S01]  /*c790*/  FMUL.FTZ R53, R61, R19 ;  /* 0x000000133d357220 */ /* 0x000fe20000410000 */
        /* <DEDUP_REMOVED lines=26> */
[----:B------:R-:W-:Y:S02]  /*c940*/  IMAD.MOV.U32 R21, RZ, RZ, -0x60 ;  /* 0xffffffa0ff157424 */ /* 0x000fe400078e00ff */
[----:B------:R-:W-:Y:S01]  /*c950*/  FMUL.FTZ R20, R25, R19 ;  /* 0x0000001319147220 */ /* 0x000fe20000410000 */
[----:B------:R-:W-:Y:S01]  /*c960*/  IMAD.IADD R54, R54, 0x1, -R13 ;  /* 0x0000000136367824 */ /* 0x000fe200078e0a0d */
[----:B------:R-:W0:Y:S01]  /*c970*/  SHFL.IDX PT, R52, R80, RZ, 0x1c1f ;  /* 0x001c1fff50347589 */ /* 0x000e2200000e0000 */
[----:B------:R-:W-:Y:S02]  /*c980*/  IMAD R21, R0, R21, 0x1 ;  /* 0x0000000100157424 */ /* 0x000fe400078e0215 */
[-C--:B------:R-:W-:Y:S01]  /*c990*/  FMUL.FTZ R25, R31, R19.reuse ;  /* 0x000000131f197220 */ /* 0x080fe20000410000 */
[-C--:B------:R-:W-:Y:S01]  /*c9a0*/  FMUL.FTZ R31, R33, R19.reuse ;  /* 0x00000013211f7220 */ /* 0x080fe20000410000 */
[-C--:B------:R-:W-:Y:S01]  /*c9b0*/  FMUL.FTZ R33, R63, R19.reuse ;  /* 0x000000133f217220 */ /* 0x080fe20000410000 */
[----:B------:R-:W-:Y:S01]  /*c9c0*/  FMUL.FTZ R61, R67, R19 ;  /* 0x00000013433d7220 */ /* 0x000fe20000410000 */
[----:B------:R-:W-:-:S02]  /*c9d0*/  IMAD R54, R54, -0x2, R21 ;  /* 0xfffffffe36367824 */ /* 0x000fc400078e0215 */
        /* <DEDUP_REMOVED lines=12> */
[----:B------:R-:W1:Y:S01]  /*caa0*/  MUFU.TANH R14, R14 ;  /* 0x0000000e000e7308 */ /* 0x000e620000002400 */
[----:B------:R-:W-:-:S02]  /*cab0*/  IADD3 R36, -R4, R54, R5 ;  /* 0x0000003604247210 */ /* 0x000fc40007ffe105 */
[----:B------:R-:W-:-:S05]  /*cac0*/  LOP3.LUT R19, RZ, R6, RZ, 0x33, !PT ;  /* 0x00000006ff137212 */ /* 0x000fca00078e33ff */
        /* <DEDUP_REMOVED lines=46> */
[----:B------:R-:W1:Y:S01]  /*cdb0*/  MUFU.TANH R21, R21 ;  /* 0x0000001500157308 */ /* 0x000e620000002400 */
[----:B------:R-:W-:-:S02]  /*cdc0*/  IMAD.IADD R71, R36, 0x1, R7 ;  /* 0x0000000124477824 */ /* 0x000fc400078e0207 */
[----:B------:R-:W-:Y:S02]  /*cdd0*/  IMAD.IADD R73, R36, 0x1, R19 ;  /* 0x0000000124497824 */ /* 0x000fe400078e0213 */
[----:B------:R-:W-:Y:S02]  /*cde0*/  IMAD R79, R0, -0x60, R8 ;  /* 0xffffffa0004f7824 */ /* 0x000fe400078e0208 */
        /* <DEDUP_REMOVED lines=14> */
.L_x_3739:
[----:B------:R-:W-:-:S13]  /*ced0*/  ISETP.NE.AND P1, PT, R9, 0x1, PT ;  /* 0x000000010900780c */ /* 0x000fda0003f25270 */
[----:B------:R-:W-:-:S05]  /*cee0*/  @P1 IMAD.HI.U32 R36, R8, R10, RZ ;  /* 0x0000000a08241227 */ /* 0x000fca00078e00ff */
[----:B------:R-:W-:-:S07]  /*cef0*/  @P1 SHF.R.U32.HI R8, RZ, R11, R36 ;  /* 0x0000000bff081219 */ /* 0x000fce0000011624 */
.L_x_3740:
[----:B------:R-:W-:Y:S05]  /*cf00*/  BSYNC B1 ;  /* 0x0000000000017941 */ /* 0x000fea0003800000 */
.L_x_3738:
[----:B------:R-:W-:-:S05]  /*cf10*/  IMAD R8, R8, R9, R81 ;  /* 0x0000000908087224 */ /* 0x000fca00078e0251 */
[----:B------:R-:W-:Y:S02]  /*cf20*/  VIMNMX R7, R7, R8, !PT ;  /* 0x0000000807077248 */ /* 0x000fe40007fe0100 */
[----:B------:R-:W-:-:S07]  /*cf30*/  VIADDMNMX R6, R8, R9, R6, PT ;  /* 0x0000000908067246 */ /* 0x000fce0003800106 */
.L_x_3737:
[----:B------:R-:W-:Y:S05]  /*cf40*/  BSYNC B0 ;  /* 0x0000000000007941 */ /* 0x000fea0003800000 */
.L_x_3736:
[C---:B------:R-:W-:Y:S01]  /*cf50*/  ISETP.GE.AND P1, PT, R79.reuse, 0x9, PT ;  /* 0x000000094f00780c */ /* 0x040fe20003f26270 */
[----:B------:R-:W0:Y:S01]  /*cf60*/  SHFL.IDX PT, R80, R80, 0x1, 0x1c1f ;  /* 0x003c1f0050507f89 */ /* 0x000e2200000e0000 */
[----:B------:R-:W-:Y:S01]  /*cf70*/  ISETP.GE.AND P2, PT, R79, 0x2, PT ;  /* 0x000000024f00780c */ /* 0x000fe20003f46270 */
[----:B------:R-:W-:Y:S01]  /*cf80*/  BSSY B0, `(.L_x_3741) ;  /* 0x0000087000007945 */ /* 0x000fe20003800000 */
[----:B------:R-:W-:Y:S02]  /*cf90*/  P2R R19, PR, RZ, 0x2 ;  /* 0x00000002ff137803 */ /* 0x000fe40000000000 */
[----:B------:R-:W-:Y:S02]  /*cfa0*/  ISETP.GT.AND P1, PT, R7, 0x8, !P1 ;  /* 0x000000080700780c */ /* 0x000fe40004f24270 */
[----:B------:R-:W-:Y:S02]  /*cfb0*/  P2R R8, PR, RZ, 0x4 ;  /* 0x00000004ff087803 */ /* 0x000fe40000000000 */
[----:B------:R-:W-:-:S02]  /*cfc0*/  ISETP.LT.OR P1, PT, R6, 0x9, P1 ;  /* 0x000000090600780c */ /* 0x000fc40000f21670 */
[----:B------:R-:W-:Y:S02]  /*cfd0*/  ISETP.GT.AND P2, PT, R7, 0x1, !P2 ;  /* 0x000000010700780c */ /* 0x000fe40005744270 */
[----:B------:R-:W-:Y:S02]  /*cfe0*/  ISETP.GE.AND P3, PT, R79, 0xa, PT ;  /* 0x0000000a4f00780c */ /* 0x000fe40003f66270 */
[----:B------:R-:W-:Y:S02]  /*cff0*/  FSEL R162, R24, -INF , !P1 ;  /* 0xff80000018a27808 */ /* 0x000fe40004800000 */
[----:B------:R-:W-:Y:S02]  /*d000*/  ISETP.LT.OR P2, PT, R6, 0x2, P2 ;  /* 0x000000020600780c */ /* 0x000fe40001741670 */
[----:B------:R-:W-:Y:S02]  /*d010*/  ISETP.GT.AND P1, PT, R7, 0x9, !P3 ;  /* 0x000000090700780c */ /* 0x000fe40005f24270 */
[----:B------:R-:W-:-:S02]  /*d020*/  FSEL R72, R20, -INF , !P2 ;  /* 0xff80000014487808 */ /* 0x000fc40005000000 */
        /* <DEDUP_REMOVED lines=85> */
[----:B------:R-:W-:Y:S01]  /*d580*/  FSEL R32, R63, -INF , !P3 ;  /* 0xff8000003f207808 */ /* 0x000fe20005800000 */
[----:B0-----:R-:W-:Y:S01]  /*d590*/  IMAD.IADD R63, R73, 0x1, R80 ;  /* 0x00000001493f7824 */ /* 0x001fe200078e0250 */
        /* <DEDUP_REMOVED lines=11> */
[----:B-1----:R-:W-:Y:S01]  /*d650*/  FSEL R160, R14, -INF , !P6 ;  /* 0xff8000000ea07808 */ /* 0x002fe20007000000 */
[----:B------:R-:W-:Y:S01]  /*d660*/  IMAD.IADD R14, R71, 0x1, R80 ;  /* 0x00000001470e7824 */ /* 0x000fe200078e0250 */
[----:B------:R-:W-:-:S04]  /*d670*/  ISETP.GE.AND P6, PT, R79, 0x5a, PT ;  /* 0x0000005a4f00780c */ /* 0x000fc80003fc6270 */
[----:B------:R-:W-:Y:S02]  /*d680*/  P2R R65, PR, RZ, 0x40 ;  /* 0x00000040ff417803 */ /* 0x000fe40000000000 */
        /* <DEDUP_REMOVED lines=15> */
.L_x_3744:
[----:B------:R-:W-:-:S13]  /*d780*/  ISETP.NE.AND P6, PT, R9, 0x1, PT ;  /* 0x000000010900780c */ /* 0x000fda0003fc5270 */
[----:B------:R-:W-:-:S05]  /*d790*/  @P6 IMAD.HI.U32 R10, R4, R10, RZ ;  /* 0x0000000a040a6227 */ /* 0x000fca00078e00ff */
[----:B------:R-:W-:-:S07]  /*d7a0*/  @P6 SHF.R.U32.HI R4, RZ, R11, R10 ;  /* 0x0000000bff046219 */ /* 0x000fce000001160a */
.L_x_3745:
[----:B------:R-:W-:Y:S05]  /*d7b0*/  BSYNC B1 ;  /* 0x0000000000017941 */ /* 0x000fea0003800000 */
.L_x_3743:
[----:B------:R-:W-:-:S05]  /*d7c0*/  IMAD R4, R4, R9, R81 ;  /* 0x0000000904047224 */ /* 0x000fca00078e0251 */
[----:B------:R-:W-:Y:S02]  /*d7d0*/  VIADDMNMX R14, R4, R9, R14, PT ;  /* 0x00000009040e7246 */ /* 0x000fe4000380010e */
[----:B------:R-:W-:-:S07]  /*d7e0*/  VIMNMX R63, R63, R4, !PT ;  /* 0x000000043f3f7248 */ /* 0x000fce0007fe0100 */
.L_x_3742:
[----:B------:R-:W-:Y:S05]  /*d7f0*/  BSYNC B0 ;  /* 0x0000000000007941 */ /* 0x000fea0003800000 */
.L_x_3741:
[----:B------:R-:W2:Y:S01]  /*d800*/  LDL.64 R6, [R1+0x230] ;  /* 0x0002300001067983 */ /* 0x000ea20000100a00 */
        /* <DEDUP_REMOVED lines=52> */
[----:B------:R-:W-:Y:S01]  /*db50*/  ISETP.NE.AND P5, PT, R90, RZ, PT ;  /* 0x000000ff5a00720c */ /* 0x000fe20003fa5270 */
[----:B------:R-:W3:Y:S03]  /*db60*/  LDL R74, [R1+0x250] ;  /* 0x00025000014a7983 */ /* 0x000ee60000100800 */
        /* <DEDUP_REMOVED lines=20> */
[----:B------:R-:W-:Y:S02]  /*dcb0*/  ISETP.GT.AND P1, PT, R63, 0x49, !P1 ;  /* 0x000000493f00780c */ /* 0x000fe40004f24270 */
[----:B------:R-:W-:Y:S02]  /*dcc0*/  ISETP.LT.OR P5, PT, R14, 0x49, P5 ;  /* 0x000000490e00780c */ /* 0x000fe40002fa1670 */
[----:B--2---:R-:W-:Y:S02]  /*dcd0*/  FMNMX.FTZ R4, R160, R6, !PT ;  /* 0x00000006a0047209 */ /* 0x004fe40007810000 */
[----:B------:R-:W-:-:S02]  /*dce0*/  FSEL R19, R78, -INF , !P5 ;  /* 0xff8000004e137808 */ /* 0x000fc40006800000 */
[----:B------:R-:W-:Y:S02]  /*dcf0*/  FMNMX.FTZ R4, R72, R4, !PT ;  /* 0x0000000448047209 */ /* 0x000fe40007810000 */
[C---:B------:R-:W-:Y:S02]  /*dd00*/  ISETP.GT.AND P2, PT, R63.reuse, 0x50, !P2 ;  /* 0x000000503f00780c */ /* 0x040fe40005744270 */
[----:B------:R-:W-:Y:S02]  /*dd10*/  FMNMX.FTZ R4, R162, R4, !PT ;  /* 0x00000004a2047209 */ /* 0x000fe40007810000 */
[----:B------:R-:W-:Y:S02]  /*dd20*/  ISETP.GT.AND P3, PT, R63, 0x51, !P3 ;  /* 0x000000513f00780c */ /* 0x000fe40005f64270 */
[----:B------:R-:W-:Y:S02]  /*dd30*/  FMNMX.FTZ R4, R70, R4, !PT ;  /* 0x0000000446047209 */ /* 0x000fe40007810000 */
[----:B------:R-:W-:-:S02]  /*dd40*/  ISETP.NE.AND P6, PT, R65, RZ, PT ;  /* 0x000000ff4100720c */ /* 0x000fc40003fc5270 */
        /* <DEDUP_REMOVED lines=18> */
[----:B------:R-:W-:-:S04]  /*de70*/  FMNMX.FTZ R5, R44, R5, !PT ;  /* 0x000000052c057209 */ /* 0x000fc80007810000 */
[----:B------:R-:W-:Y:S02]  /*de80*/  FMNMX.FTZ R9, R42, R5, !PT ;  /* 0x000000052a097209 */ /* 0x000fe40007810000 */
        /* <DEDUP_REMOVED lines=16> */
[----:B------:R-:W-:Y:S01]  /*df90*/  FMNMX.FTZ R5, R25, R4, !PT ;  /* 0x0000000419057209 */ /* 0x000fe20007810000 */
[----:B------:R-:W0:Y:S01]  /*dfa0*/  SHFL.BFLY PT, R9, R8, 0x2, 0x1f ;  /* 0x0c401f0008097f89 */ /* 0x000e2200000e0000 */
[----:B------:R-:W-:Y:S02]  /*dfb0*/  ISETP.LT.OR P1, PT, R14, 0x4a, P1 ;  /* 0x0000004a0e00780c */ /* 0x000fe40000f21670 */
        /* <DEDUP_REMOVED lines=17> */
[----:B0-----:R-:W-:Y:S02]  /*e0d0*/  FMNMX.FTZ R10, R8, R9, !PT ;  /* 0x00000009080a7209 */ /* 0x001fe40007810000 */
[----:B------:R-:W-:-:S05]  /*e0e0*/  FMNMX.FTZ R9, R63, R4, !PT ;  /* 0x000000043f097209 */ /* 0x000fca0007810000 */
[----:B------:R-:W-:Y:S04]  /*e0f0*/  STL.64 [R1+0x230], R8 ;  /* 0x0002300801007387 */ /* 0x000fe80000100a00 */
[----:B------:R-:W2:Y:S04]  /*e100*/  LDL R12, [R1+0x234] ;  /* 0x00023400010c7983 */ /* 0x000ea80000100800 */
[----:B------:R-:W0:Y:S02]  /*e110*/  SHFL.BFLY PT, R5, R10, 0x1, 0x1f ;  /* 0x0c201f000a057f89 */ /* 0x000e2400000e0000 */
[----:B0-----:R-:W-:-:S02]  /*e120*/  FMNMX.FTZ R10, R10, R5, !PT ;  /* 0x000000050a0a7209 */ /* 0x001fc40007810000 */
[----:B------:R-:W4:Y:S04]  /*e130*/  LDL.64 R4, [R1+0x240] ;  /* 0x0002400001047983 */ /* 0x000f280000100a00 */
[----:B------:R-:W-:Y:S04]  /*e140*/  STL [R1+0x230], R10 ;  /* 0x0002300a01007387 */ /* 0x000fe80000100800 */
[----:B------:R-:W5:Y:S04]  /*e150*/  LDL R14, [R1+0x230] ;  /* 0x00023000010e7983 */ /* 0x000f680000100800 */
[----:B--2---:R-:W0:Y:S02]  /*e160*/  SHFL.BFLY PT, R9, R12, 0x2, 0x1f ;  /* 0x0c401f000c097f89 */ /* 0x004e2400000e0000 */
[----:B0-----:R-:W-:-:S05]  /*e170*/  FMNMX.FTZ R9, R9, R12, !PT ;  /* 0x0000000c09097209 */ /* 0x001fca0007810000 */
[----:B------:R-:W0:Y:S01]  /*e180*/  SHFL.BFLY PT, R8, R9, 0x1, 0x1f ;  /* 0x0c201f0009087f89 */ /* 0x000e2200000e0000 */
[----:B-----5:R-:W-:Y:S01]  /*e190*/  FSETP.NEU.FTZ.AND P1, PT, R14, -INF , PT ;  /* 0xff8000000e00780b */ /* 0x020fe20003f3d000 */
[----:B---3--:R-:W-:-:S03]  /*e1a0*/  FMUL.FTZ R11, R74, R14 ;  /* 0x0000000e4a0b7220 */ /* 0x008fc60000410000 */
[----:B------:R-:W-:Y:S02]  /*e1b0*/  FSEL R65, R14, RZ, P1 ;  /* 0x000000ff0e417208 */ /* 0x000fe40000800000 */
[----:B------:R-:W-:-:S03]  /*e1c0*/  FSEL R11, R11, RZ, P1 ;  /* 0x000000ff0b0b7208 */ /* 0x000fc60000800000 */
[----:B------:R-:W-:Y:S01]  /*e1d0*/  FADD.FTZ R65, R6, -R65 ;  /* 0x8000004106417221 */ /* 0x000fe20000010000 */
[----:B0-----:R-:W-:-:S04]  /*e1e0*/  FMNMX.FTZ R8, R9, R8, !PT ;  /* 0x0000000809087209 */ /* 0x001fc80007810000 */
[C---:B------:R-:W-:Y:S01]  /*e1f0*/  FSETP.NEU.FTZ.AND P1, PT, R8.reuse, -INF , PT ;  /* 0xff8000000800780b */ /* 0x040fe20003f3d000 */
[----:B------:R-:W-:-:S03]  /*e200*/  FMUL.FTZ R6, R8, R74 ;  /* 0x0000004a08067220 */ /* 0x000fc60000410000 */
[----:B------:R-:W-:Y:S02]  /*e210*/  FSEL R10, R8, RZ, P1 ;  /* 0x000000ff080a7208 */ /* 0x000fe40000800000 */
[----:B------:R-:W-:Y:S01]  /*e220*/  FSEL R6, R6, RZ, P1 ;  /* 0x000000ff06067208 */ /* 0x000fe20000800000 */
        /* <DEDUP_REMOVED lines=24> */
[----:B------:R-:W-:Y:S01]  /*e3b0*/  FADD.FTZ R7, R7, -R10 ;  /* 0x8000000a07077221 */ /* 0x000fe20000010000 */
[-C--:B------:R-:W-:Y:S01]  /*e3c0*/  FMUL.FTZ R11, R65, R74.reuse ;  /* 0x0000004a410b7220 */ /* 0x080fe20000410000 */
[----:B------:R-:W-:-:S02]  /*e3d0*/  FFMA.FTZ R32, R40, R74, -R6 ;  /* 0x0000004a28207223 */ /* 0x000fc40000010806 */
[----:B------:R-:W-:Y:S01]  /*e3e0*/  FMUL.FTZ R7, R74, R7 ;  /* 0x000000074a077220 */ /* 0x000fe20000410000 */
[-CC-:B------:R-:W-:Y:S01]  /*e3f0*/  FFMA.FTZ R161, R31, R74.reuse, -R6.reuse ;  /* 0x0000004a1fa17223 */ /* 0x180fe20000010806 */
[----:B------:R-:W-:Y:S01]  /*e400*/  MUFU.EX2 R160, R160 ;  /* 0x000000a000a07308 */ /* 0x000fe20000000800 */
[----:B------:R-:W-:-:S07]  /*e410*/  FFMA.FTZ R31, R29, R74, -R6 ;  /* 0x0000004a1d1f7223 */ /* 0x000fce0000010806 */
[----:B------:R-:W4:Y:S01]  /*e420*/  MUFU.EX2 R11, R11 ;  /* 0x0000000b000b7308 */ /* 0x000f220000000800 */
[----:B------:R-:W-:-:S07]  /*e430*/  FFMA.FTZ R163, R53, R74, -R6 ;  /* 0x0000004a35a37223 */ /* 0x000fce0000010806 */
[----:B------:R-:W-:Y:S08]  /*e440*/  MUFU.EX2 R32, R32 ;  /* 0x0000002000207308 */ /* 0x000ff00000000800 */
[----:B------:R-:W0:Y:S01]  /*e450*/  MUFU.EX2 R10, R7 ;  /* 0x00000007000a7308 */ /* 0x000e220000000800 */
[----:B------:R-:W-:-:S07]  /*e460*/  FFMA.FTZ R30, R45, R74, -R6 ;  /* 0x0000004a2d1e7223 */ /* 0x000fce0000010806 */
[----:B------:R-:W1:Y:S08]  /*e470*/  MUFU.EX2 R13, R13 ;  /* 0x0000000d000d7308 */ /* 0x000e700000000800 */
[----:B------:R-:W2:Y:S01]  /*e480*/  MUFU.EX2 R161, R161 ;  /* 0x000000a100a17308 */ /* 0x000ea20000000800 */
[----:B------:R-:W-:-:S07]  /*e490*/  FFMA.FTZ R165, R51, R74, -R6 ;  /* 0x0000004a33a57223 */ /* 0x000fce0000010806 */
[----:B------:R-:W3:Y:S08]  /*e4a0*/  MUFU.EX2 R162, R162 ;  /* 0x000000a200a27308 */ /* 0x000ef00000000800 */
[----:B------:R-:W5:Y:S01]  /*e4b0*/  MUFU.EX2 R31, R31 ;  /* 0x0000001f001f7308 */ /* 0x000f620000000800 */
[----:B----4-:R-:W-:Y:S01]  /*e4c0*/  FFMA.FTZ R4, R11, R4, R160 ;  /* 0x000000040b047223 */ /* 0x010fe200000100a0 */
[----:B0-----:R-:W-:-:S06]  /*e4d0*/  FFMA.FTZ R14, R5, R10, R32 ;  /* 0x0000000a050e7223 */ /* 0x001fcc0000010020 */
[----:B------:R-:W0:Y:S01]  /*e4e0*/  MUFU.EX2 R37, R37 ;  /* 0x0000002500257308 */ /* 0x000e220000000800 */
[----:B------:R-:W-:-:S07]  /*e4f0*/  FFMA.FTZ R29, R28, R74, -R6 ;  /* 0x0000004a1c1d7223 */ /* 0x000fce0000010806 */
[----:B------:R-:W4:Y:S01]  /*e500*/  MUFU.EX2 R163, R163 ;  /* 0x000000a300a37308 */ /* 0x000f220000000800 */
[----:B-1----:R-:W-:Y:S01]  /*e510*/  FADD.FTZ R5, R13, R4 ;  /* 0x000000040d057221 */ /* 0x002fe20000010000 */
[----:B--2---:R-:W-:-:S06]  /*e520*/  FADD.FTZ R14, R161, R14 ;  /* 0x0000000ea10e7221 */ /* 0x004fcc0000010000 */
[----:B------:R-:W1:Y:S01]  /*e530*/  MUFU.EX2 R36, R36 ;  /* 0x0000002400247308 */ /* 0x000e620000000800 */
[----:B------:R-:W-:-:S07]  /*e540*/  FFMA.FTZ R167, R49, R74, -R6 ;  /* 0x0000004a31a77223 */ /* 0x000fce0000010806 */
[----:B------:R-:W2:Y:S01]  /*e550*/  MUFU.EX2 R30, R30 ;  /* 0x0000001e001e7308 */ /* 0x000ea20000000800 */
[----:B---3--:R-:W-:Y:S01]  /*e560*/  FADD.FTZ R4, R162, R5 ;  /* 0x00000005a2047221 */ /* 0x008fe20000010000 */
[----:B-----5:R-:W-:-:S06]  /*e570*/  FADD.FTZ R14, R31, R14 ;  /* 0x0000000e1f0e7221 */ /* 0x020fcc0000010000 */
[----:B------:R-:W3:Y:S01]  /*e580*/  MUFU.EX2 R164, R164 ;  /* 0x000000a400a47308 */ /* 0x000ee20000000800 */
[----:B------:R-:W-:-:S07]  /*e590*/  FFMA.FTZ R28, R41, R74, -R6 ;  /* 0x0000004a291c7223 */ /* 0x000fce0000010806 */
[----:B------:R-:W5:Y:S01]  /*e5a0*/  MUFU.EX2 R165, R165 ;  /* 0x000000a500a57308 */ /* 0x000f620000000800 */
[----:B0-----:R-:W-:Y:S01]  /*e5b0*/  FADD.FTZ R5, R37, R4 ;  /* 0x0000000425057221 */ /* 0x001fe20000010000 */
[----:B----4-:R-:W-:-:S06]  /*e5c0*/  FADD.FTZ R7, R163, R14 ;  /* 0x0000000ea3077221 */ /* 0x010fcc0000010000 */
        /* <DEDUP_REMOVED lines=75> */
[----:B------:R-:W0:Y:S08]  /*ea80*/  MUFU.EX2 R173, R173 ;  /* 0x000000ad00ad7308 */ /* 0x000e300000000800 */
[----:B------:R-:W4:Y:S01]  /*ea90*/  MUFU.EX2 R19, R19 ;  /* 0x0000001300137308 */ /* 0x000f220000000800 */
[----:B-1----:R-:W-:Y:S01]  /*eaa0*/  FADD.FTZ R7, R178, R7 ;  /* 0x00000007b2077221 */ /* 0x002fe20000010000 */
[----:B--2---:R-:W-:-:S06]  /*eab0*/  FADD.FTZ R5, R175, R4 ;  /* 0x00000004af057221 */ /* 0x004fcc0000010000 */
[----:B------:R-:W1:Y:S08]  /*eac0*/  MUFU.EX2 R21, R21 ;  /* 0x0000001500157308 */ /* 0x000e700000000800 */
[----:B------:R-:W2:Y:S01]  /*ead0*/  MUFU.EX2 R14, R14 ;  /* 0x0000000e000e7308 */ /* 0x000ea20000000800 */
[----:B---3--:R-:W-:Y:S01]  /*eae0*/  FADD.FTZ R4, R172, R7 ;  /* 0x00000007ac047221 */ /* 0x008fe20000010000 */
[----:B-----5:R-:W-:-:S06]  /*eaf0*/  FADD.FTZ R6, R18, R5 ;  /* 0x0000000512067221 */ /* 0x020fcc0000010000 */
[----:B------:R-:W3:Y:S08]  /*eb00*/  MUFU.EX2 R20, R20 ;  /* 0x0000001400147308 */ /* 0x000ef00000000800 */
[----:B------:R-:W5:Y:S01]  /*eb10*/  MUFU.EX2 R15, R15 ;  /* 0x0000000f000f7308 */ /* 0x000f620000000800 */
[----:B0-----:R-:W-:Y:S01]  /*eb20*/  FADD.FTZ R4, R173, R4 ;  /* 0x00000004ad047221 */ /* 0x001fe20000010000 */
[----:B----4-:R-:W-:-:S03]  /*eb30*/  FADD.FTZ R5, R19, R6 ;  /* 0x0000000613057221 */ /* 0x010fc60000010000 */
[----:B-1----:R-:W-:Y:S01]  /*eb40*/  FADD.FTZ R7, R21, R4 ;  /* 0x0000000415077221 */ /* 0x002fe20000010000 */
[----:B--2---:R-:W-:-:S03]  /*eb50*/  FADD.FTZ R6, R14, R5 ;  /* 0x000000050e067221 */ /* 0x004fc60000010000 */
[----:B---3--:R-:W-:Y:S01]  /*eb60*/  FADD.FTZ R4, R20, R7 ;  /* 0x0000000714047221 */ /* 0x008fe20000010000 */
[----:B------:R-:W-:Y:S01]  /*eb70*/  STL [R1+0x234], R8 ;  /* 0x0002340801007387 */ /* 0x000fe20000100800 */
[----:B-----5:R-:W-:-:S05]  /*eb80*/  FADD.FTZ R5, R15, R6 ;  /* 0x000000060f057221 */ /* 0x020fca0000010000 */
[----:B------:R0:W-:Y:S04]  /*eb90*/  STL.64 [R1+0x240], R4 ;  /* 0x0002400401007387 */ /* 0x0001e80000100a00 */
[----:B------:R-:W2:Y:S01]  /*eba0*/  LD.E R6, desc[UR42][R16.64+0x260] ;  /* 0x0002602a10067980 */ /* 0x000ea2000c101900 */
[----:B------:R-:W-:-:S04]  /*ebb0*/  UIADD3 UR4, UP0, UR37, 0x260, URZ ;  /* 0x0000026025047890 */ /* 0x000fc8000ff1e03f */
[----:B------:R-:W-:Y:S02]  /*ebc0*/  ULOP3.LUT UR5, UR4, 0x4, URZ, 0xfc, !UPT ;  /* 0x0000000404057892 */ /* 0x000fe4000f8efc3f */
[----:B------:R-:W-:-:S04]  /*ebd0*/  UIADD3.X UR6, URZ, UR36, URZ, UP0, !UPT ;  /* 0x000000243f067290 */ /* 0x000fc800087fe43f */
[----:B0-----:R-:W-:Y:S02]  /*ebe0*/  IMAD.U32 R4, RZ, RZ, UR5 ;  /* 0x00000005ff047e24 */ /* 0x001fe4000f8e00ff */
[----:B------:R-:W-:Y:S02]  /*ebf0*/  IMAD.U32 R5, RZ, RZ, UR6 ;  /* 0x00000006ff057e24 */ /* 0x000fe4000f8e00ff */
[----:B--2---:R-:W-:-:S05]  /*ec00*/  FMUL.FTZ R7, R11, R6 ;  /* 0x000000060b077220 */ /* 0x004fca0000410000 */
[----:B------:R-:W-:Y:S04]  /*ec10*/  ST.E desc[UR42][R16.64+0x260], R7 ;  /* 0x0002600710007985 */ /* 0x000fe8000c10192a */
[----:B------:R-:W2:Y:S02]  /*ec20*/  LD.E R6, desc[UR42][R4.64] ;  /* 0x0000002a04067980 */ /* 0x000ea4000c101900 */
[----:B--2---:R-:W-:-:S05]  /*ec30*/  FMUL.FTZ R9, R11, R6 ;  /* 0x000000060b097220 */ /* 0x004fca0000410000 */
[----:B------:R0:W-:Y:S04]  /*ec40*/  ST.E desc[UR42][R4.64], R9 ;  /* 0x0000000904007985 */ /* 0x0001e8000c10192a */
[----:B------:R-:W0:Y:S04]  /*ec50*/  LD.E R134, desc[UR42][R16.64+0x274] ;  /* 0x0002742a10867980 */ /* 0x000e28000c101900 */
[----:B------:R-:W2:Y:S04]  /*ec60*/  LD.E R232, desc[UR42][R16.64+0x454] ;  /* 0x0004542a10e87980 */ /* 0x000ea8000c101900 */
        /* <DEDUP_REMOVED lines=60> */
[----:B------:R-:W-:Y:S01]  /*f030*/  ULOP3.LUT UR5, UR4, 0x8, URZ, 0xfc, !UPT ;  /* 0x0000000804057892 */ /* 0x000fe2000f8efc3f */
[C---:B0-----:R-:W-:Y:S01]  /*f040*/  FMUL.FTZ R9, R11.reuse, R134 ;  /* 0x000000860b097220 */ /* 0x041fe20000410000 */
[----:B--2---:R-:W-:-:S04]  /*f050*/  FMUL.FTZ R45, R11, R232 ;  /* 0x000000e80b2d7220 */ /* 0x004fc80000410000 */
[----:B------:R0:W-:Y:S01]  /*f060*/  ST.E desc[UR42][R16.64+0x274], R9 ;  /* 0x0002740910007985 */ /* 0x0001e2000c10192a */
[C---:B---3--:R-:W-:Y:S01]  /*f070*/  FMUL.FTZ R7, R11.reuse, R132 ;  /* 0x000000840b077220 */ /* 0x048fe20000410000 */
[C---:B----4-:R-:W-:Y:S01]  /*f080*/  FMUL.FTZ R25, R11.reuse, R136 ;  /* 0x000000880b197220 */ /* 0x050fe20000410000 */
[C---:B-----5:R-:W-:Y:S01]  /*f090*/  FMUL.FTZ R27, R11.reuse, R138 ;  /* 0x0000008a0b1b7220 */ /* 0x060fe20000410000 */
[C---:B------:R-:W-:Y:S01]  /*f0a0*/  FMUL.FTZ R39, R11.reuse, R140 ;  /* 0x0000008c0b277220 */ /* 0x040fe20000410000 */
[----:B------:R-:W-:Y:S01]  /*f0b0*/  ST.E desc[UR42][R16.64+0x454], R45 ;  /* 0x0004542d10007985 */ /* 0x000fe2000c10192a */
[----:B0-----:R-:W-:-:S03]  /*f0c0*/  FMUL.FTZ R9, R11, R148 ;  /* 0x000000940b097220 */ /* 0x001fc60000410000 */
[----:B------:R0:W-:Y:S01]  /*f0d0*/  ST.E desc[UR42][R16.64+0x270], R7 ;  /* 0x0002700710007985 */ /* 0x0001e2000c10192a */
[----:B------:R-:W-:-:S03]  /*f0e0*/  FMUL.FTZ R41, R11, R142 ;  /* 0x0000008e0b297220 */ /* 0x000fc60000410000 */
[----:B------:R1:W-:Y:S01]  /*f0f0*/  ST.E desc[UR42][R16.64+0x280], R25 ;  /* 0x0002801910007985 */ /* 0x0003e2000c10192a */
[----:B------:R-:W-:-:S03]  /*f100*/  FMUL.FTZ R43, R11, R144 ;  /* 0x000000900b2b7220 */ /* 0x000fc60000410000 */
[----:B------:R2:W-:Y:S04]  /*f110*/  ST.E desc[UR42][R16.64+0x284], R27 ;  /* 0x0002841b10007985 */ /* 0x0005e8000c10192a */
[----:B------:R3:W-:Y:S01]  /*f120*/  ST.E desc[UR42][R16.64+0x290], R39 ;  /* 0x0002902710007985 */ /* 0x0007e2000c10192a */
[C---:B0-----:R-:W-:Y:S01]  /*f130*/  FMUL.FTZ R7, R11.reuse, R146 ;  /* 0x000000920b077220 */ /* 0x041fe20000410000 */
[C---:B------:R-:W-:Y:S02]  /*f140*/  FMUL.FTZ R45, R11.reuse, R150 ;  /* 0x000000960b2d7220 */ /* 0x040fe40000410000 */
[----:B------:R0:W-:Y:S01]  /*f150*/  ST.E desc[UR42][R16.64+0x2b0], R9 ;  /* 0x0002b00910007985 */ /* 0x0001e2000c10192a */
[C---:B------:R-:W-:Y:S01]  /*f160*/  FMUL.FTZ R47, R11.reuse, R130 ;  /* 0x000000820b2f7220 */ /* 0x040fe20000410000 */
[C---:B-1----:R-:W-:Y:S01]  /*f170*/  FMUL.FTZ R25, R11.reuse, R128 ;  /* 0x000000800b197220 */ /* 0x042fe20000410000 */
[C---:B--2---:R-:W-:Y:S01]  /*f180*/  FMUL.FTZ R27, R11.reuse, R126 ;  /* 0x0000007e0b1b7220 */ /* 0x044fe20000410000 */
[C---:B---3--:R-:W-:Y:S01]  /*f190*/  FMUL.FTZ R39, R11.reuse, R124 ;  /* 0x0000007c0b277220 */ /* 0x048fe20000410000 */
[----:B------:R1:W-:Y:S01]  /*f1a0*/  ST.E desc[UR42][R16.64+0x294], R41 ;  /* 0x0002942910007985 */ /* 0x0003e2000c10192a */
[----:B0-----:R-:W-:-:S03]  /*f1b0*/  FMUL.FTZ R9, R11, R118 ;  /* 0x000000760b097220 */ /* 0x001fc60000410000 */
[----:B------:R0:W-:Y:S04]  /*f1c0*/  ST.E desc[UR42][R16.64+0x2a0], R43 ;  /* 0x0002a02b10007985 */ /* 0x0001e8000c10192a */
[----:B------:R2:W-:Y:S04]  /*f1d0*/  ST.E desc[UR42][R16.64+0x2a4], R7 ;  /* 0x0002a40710007985 */ /* 0x0005e8000c10192a */
[----:B------:R3:W-:Y:S01]  /*f1e0*/  ST.E desc[UR42][R16.64+0x2b4], R45 ;  /* 0x0002b42d10007985 */ /* 0x0007e2000c10192a */
[----:B-1----:R-:W-:-:S03]  /*f1f0*/  FMUL.FTZ R41, R11, R110 ;  /* 0x0000006e0b297220 */ /* 0x002fc60000410000 */
[----:B------:R1:W-:Y:S01]  /*f200*/  ST.E desc[UR42][R16.64+0x2c0], R47 ;  /* 0x0002c02f10007985 */ /* 0x0003e2000c10192a */
[----:B0-----:R-:W-:-:S03]  /*f210*/  FMUL.FTZ R43, R11, R120 ;  /* 0x000000780b2b7220 */ /* 0x001fc60000410000 */
[----:B------:R0:W-:Y:S01]  /*f220*/  ST.E desc[UR42][R16.64+0x2c4], R25 ;  /* 0x0002c41910007985 */ /* 0x0001e2000c10192a */
[----:B--2---:R-:W-:-:S03]  /*f230*/  FMUL.FTZ R7, R11, R122 ;  /* 0x0000007a0b077220 */ /* 0x004fc60000410000 */
[----:B------:R2:W-:Y:S01]  /*f240*/  ST.E desc[UR42][R16.64+0x2d0], R27 ;  /* 0x0002d01b10007985 */ /* 0x0005e2000c10192a */
[----:B---3--:R-:W-:-:S03]  /*f250*/  FMUL.FTZ R45, R11, R100 ;  /* 0x000000640b2d7220 */ /* 0x008fc60000410000 */
[----:B------:R3:W-:Y:S01]  /*f260*/  ST.E desc[UR42][R16.64+0x2d4], R39 ;  /* 0x0002d42710007985 */ /* 0x0007e2000c10192a */
[C---:B-1----:R-:W-:Y:S01]  /*f270*/  FMUL.FTZ R47, R11.reuse, R112 ;  /* 0x000000700b2f7220 */ /* 0x042fe20000410000 */
[C---:B0-----:R-:W-:Y:S02]  /*f280*/  FMUL.FTZ R25, R11.reuse, R116 ;  /* 0x000000740b197220 */ /* 0x041fe40000410000 */
        /* <DEDUP_REMOVED lines=16> */
[C---:B---3--:R-:W-:Y:S01]  /*f390*/  FMUL.FTZ R45, R11.reuse, R80 ;  /* 0x000000500b2d7220 */ /* 0x048fe20000410000 */
[C---:B0-----:R-:W-:Y:S02]  /*f3a0*/  FMUL.FTZ R47, R11.reuse, R92 ;  /* 0x0000005c0b2f7220 */ /* 0x041fe40000410000 */
[----:B------:R0:W-:Y:S01]  /*f3b0*/  ST.E desc[UR42][R16.64+0x340], R9 ;  /* 0x0003400910007985 */ /* 0x0001e2000c10192a */
[C---:B--2---:R-:W-:Y:S01]  /*f3c0*/  FMUL.FTZ R27, R11.reuse, R96 ;  /* 0x000000600b1b7220 */ /* 0x044fe20000410000 */
[C---:B-1----:R-:W-:Y:S02]  /*f3d0*/  FMUL.FTZ R39, R11.reuse, R94 ;  /* 0x0000005e0b277220 */ /* 0x042fe40000410000 */
        /* <DEDUP_REMOVED lines=41> */
[----:B------:R1:W-:Y:S01]  /*f670*/  ST.E desc[UR42][R16.64+0x3d4], R43 ;  /* 0x0003d42b10007985 */ /* 0x0003e2000c10192a */
[----:B------:R-:W-:-:S03]  /*f680*/  FMUL.FTZ R49, R11, R8 ;  /* 0x000000080b317220 */ /* 0x000fc60000410000 */
        /* <DEDUP_REMOVED lines=8> */
[----:B------:R-:W-:Y:S02]  /*f710*/  IMAD.U32 R8, RZ, RZ, UR5 ;  /* 0x00000005ff087e24 */ /* 0x000fe4000f8e00ff */
[C---:B0-----:R-:W-:Y:S01]  /*f720*/  FMUL.FTZ R39, R11.reuse, R44 ;  /* 0x0000002c0b277220 */ /* 0x041fe20000410000 */
[----:B------:R0:W-:Y:S01]  /*f730*/  ST.E desc[UR42][R16.64+0x404], R9 ;  /* 0x0004040910007985 */ /* 0x0001e2000c10192a */
[C---:B--2---:R-:W-:Y:S01]  /*f740*/  FMUL.FTZ R45, R11.reuse, R26 ;  /* 0x0000001a0b2d7220 */ /* 0x044fe20000410000 */
[C---:B-1----:R-:W-:Y:S01]  /*f750*/  FMUL.FTZ R47, R11.reuse, R6 ;  /* 0x000000060b2f7220 */ /* 0x042fe20000410000 */
[----:B------:R-:W-:Y:S01]  /*f760*/  FMUL.FTZ R11, R11, R24 ;  /* 0x000000180b0b7220 */ /* 0x000fe20000410000 */
[----:B0-----:R-:W-:Y:S01]  /*f770*/  IMAD.U32 R9, RZ, RZ, UR6 ;  /* 0x00000006ff097e24 */ /* 0x001fe2000f8e00ff */
[----:B------:R-:W-:Y:S04]  /*f780*/  ST.E desc[UR42][R16.64+0x3f0], R7 ;  /* 0x0003f00710007985 */ /* 0x000fe8000c10192a */
[----:B------:R0:W-:Y:S04]  /*f790*/  ST.E desc[UR42][R16.64+0x410], R25 ;  /* 0x0004101910007985 */ /* 0x0001e8000c10192a */
[----:B------:R1:W-:Y:S04]  /*f7a0*/  ST.E desc[UR42][R16.64+0x414], R27 ;  /* 0x0004141b10007985 */ /* 0x0003e8000c10192a */
[----:B------:R-:W-:Y:S04]  /*f7b0*/  ST.E desc[UR42][R16.64+0x420], R41 ;  /* 0x0004202910007985 */ /* 0x000fe8000c10192a */
[----:B------:R-:W-:Y:S04]  /*f7c0*/  ST.E desc[UR42][R16.64+0x424], R43 ;  /* 0x0004242b10007985 */ /* 0x000fe8000c10192a */
[----:B------:R-:W-:Y:S04]  /*f7d0*/  ST.E desc[UR42][R16.64+0x430], R39 ;  /* 0x0004302710007985 */ /* 0x000fe8000c10192a */
[----:B------:R-:W-:Y:S04]  /*f7e0*/  ST.E desc[UR42][R16.64+0x434], R45 ;  /* 0x0004342d10007985 */ /* 0x000fe8000c10192a */
[----:B------:R-:W-:Y:S04]  /*f7f0*/  ST.E desc[UR42][R16.64+0x440], R47 ;  /* 0x0004402f10007985 */ /* 0x000fe8000c10192a */
[----:B------:R2:W-:Y:S04]  /*f800*/  ST.E desc[UR42][R16.64+0x444], R49 ;  /* 0x0004443110007985 */ /* 0x0005e8000c10192a */
[----:B------:R3:W-:Y:S04]  /*f810*/  ST.E desc[UR42][R16.64+0x450], R11 ;  /* 0x0004500b10007985 */ /* 0x0007e8000c10192a */
[----:B0-----:R-:W4:Y:S01]  /*f820*/  LD.E R25, desc[UR42][R8.64] ;  /* 0x0000002a08197980 */ /* 0x001f22000c101900 */
[----:B------:R-:W-:Y:S01]  /*f830*/  ULOP3.LUT UR4, UR4, 0xc, URZ, 0xfc, !UPT ;  /* 0x0000000c04047892 */ /* 0x000fe2000f8efc3f */
[----:B------:R-:W-:-:S05]  /*f840*/  IMAD.U32 R7, RZ, RZ, UR6 ;  /* 0x00000006ff077e24 */ /* 0x000fca000f8e00ff */
[----:B------:R-:W-:Y:S02]  /*f850*/  IMAD.U32 R6, RZ, RZ, UR4 ;  /* 0x00000004ff067e24 */ /* 0x000fe4000f8e00ff */
[----:B----4-:R-:W-:-:S05]  /*f860*/  FMUL.FTZ R25, R10, R25 ;  /* 0x000000190a197220 */ /* 0x010fca0000410000 */
[----:B------:R0:W-:Y:S04]  /*f870*/  ST.E desc[UR42][R8.64], R25 ;  /* 0x0000001908007985 */ /* 0x0001e8000c10192a */
[----:B-1----:R-:W4:Y:S01]  /*f880*/  LD.E R27, desc[UR42][R6.64] ;  /* 0x0000002a061b7980 */ /* 0x002f22000c101900 */
[----:B------:R-:W1:Y:S01]  /*f890*/  S2R R232, SR_TID.X ;  /* 0x0000000000e87919 */ /* 0x000e620000002100 */
[----:B----4-:R-:W-:-:S05]  /*f8a0*/  FMUL.FTZ R27, R10, R27 ;  /* 0x0000001b0a1b7220 */ /* 0x010fca0000410000 */
[----:B------:R4:W-:Y:S04]  /*f8b0*/  ST.E desc[UR42][R6.64], R27 ;  /* 0x0000001b06007985 */ /* 0x0009e8000c10192a */
        /* <DEDUP_REMOVED lines=53> */
[----:B--2---:R-:W2:Y:S04]  /*fc10*/  LD.E R49, desc[UR42][R16.64+0x418] ;  /* 0x0004182a10317980 */ /* 0x004ea8000c101900 */
[----:B------:R-:W2:Y:S04]  /*fc20*/  LD.E R41, desc[UR42][R16.64+0x41c] ;  /* 0x00041c2a10297980 */ /* 0x000ea8000c101900 */
[----:B------:R-:W2:Y:S04]  /*fc30*/  LD.E R47, desc[UR42][R16.64+0x428] ;  /* 0x0004282a102f7980 */ /* 0x000ea8000c101900 */
[----:B------:R-:W2:Y:S04]  /*fc40*/  LD.E R45, desc[UR42][R16.64+0x42c] ;  /* 0x00042c2a102d7980 */ /* 0x000ea8000c101900 */
[----:B------:R-:W2:Y:S04]  /*fc50*/  LD.E R43, desc[UR42][R16.64+0x438] ;  /* 0x0004382a102b7980 */ /* 0x000ea8000c101900 */
[----:B------:R-:W2:Y:S04]  /*fc60*/  LD.E R39, desc[UR42][R16.64+0x43c] ;  /* 0x00043c2a10277980 */ /* 0x000ea8000c101900 */
[----:B---3--:R-:W3:Y:S04]  /*fc70*/  LD.E R11, desc[UR42][R16.64+0x448] ;  /* 0x0004482a100b7980 */ /* 0x008ee8000c101900 */
[----:B0-----:R-:W3:Y:S04]  /*fc80*/  LD.E R25, desc[UR42][R16.64+0x44c] ;  /* 0x00044c2a10197980 */ /* 0x001ee8000c101900 */
[----:B----4-:R-:W4:Y:S01]  /*fc90*/  LD.E R27, desc[UR42][R16.64+0x458] ;  /* 0x0004582a101b7980 */ /* 0x010f22000c101900 */
[----:B-1----:R-:W-:Y:S01]  /*fca0*/  SHF.R.U32.HI R232, RZ, 0x7, R232 ;  /* 0x00000007ffe87819 */ /* 0x002fe200000116e8 */
[C---:B-----5:R-:W-:Y:S01]  /*fcb0*/  FMUL.FTZ R51, R10.reuse, R51 ;  /* 0x000000330a337220 */ /* 0x060fe20000410000 */
[----:B------:R-:W-:-:S04]  /*fcc0*/  FMUL.FTZ R26, R10, R26 ;  /* 0x0000001a0a1a7220 */ /* 0x000fc80000410000 */
[----:B------:R-:W-:Y:S01]  /*fcd0*/  ST.E desc[UR42][R16.64+0x3f8], R51 ;  /* 0x0003f83310007985 */ /* 0x000fe2000c10192a */
[----:B------:R-:W-:-:S03]  /*fce0*/  FMUL.FTZ R141, R10, R141 ;  /* 0x0000008d0a8d7220 */ /* 0x000fc60000410000 */
[----:B------:R0:W-:Y:S01]  /*fcf0*/  ST.E desc[UR42][R16.64+0x45c], R26 ;  /* 0x00045c1a10007985 */ /* 0x0001e2000c10192a */
[C---:B------:R-:W-:Y:S01]  /*fd00*/  FMUL.FTZ R143, R10.reuse, R143 ;  /* 0x0000008f0a8f7220 */ /* 0x040fe20000410000 */
[C---:B------:R-:W-:Y:S01]  /*fd10*/  FMUL.FTZ R145, R10.reuse, R145 ;  /* 0x000000910a917220 */ /* 0x040fe20000410000 */
[----:B------:R-:W-:Y:S01]  /*fd20*/  FMUL.FTZ R147, R10, R147 ;  /* 0x000000930a937220 */ /* 0x000fe20000410000 */
[----:B0-----:R-:W-:Y:S02]  /*fd30*/  VIADD R26, R232, 0x8 ;  /* 0x00000008e81a7836 */ /* 0x001fe40000000000 */
        /* <DEDUP_REMOVED lines=47> */
[C---:B--2---:R-:W-:Y:S01]  /*10030*/  FMUL.FTZ R49, R10.reuse, R49 ;  /* 0x000000310a317220 */ /* 0x044fe20000410000 */
[C---:B------:R-:W-:Y:S01]  /*10040*/  FMUL.FTZ R41, R10.reuse, R41 ;  /* 0x000000290a297220 */ /* 0x040fe20000410000 */
[C---:B------:R-:W-:Y:S01]  /*10050*/  FMUL.FTZ R47, R10.reuse, R47 ;  /* 0x0000002f0a2f7220 */ /* 0x040fe20000410000 */
[C---:B------:R-:W-:Y:S01]  /*10060*/  FMUL.FTZ R45, R10.reuse, R45 ;  /* 0x0000002d0a2d7220 */ /* 0x040fe20000410000 */
[C---:B------:R-:W-:Y:S01]  /*10070*/  FMUL.FTZ R43, R10.reuse, R43 ;  /* 0x0000002b0a2b7220 */ /* 0x040fe20000410000 */
[C---:B------:R-:W-:Y:S01]  /*10080*/  FMUL.FTZ R39, R10.reuse, R39 ;  /* 0x000000270a277220 */ /* 0x040fe20000410000 */
[C---:B---3--:R-:W-:Y:S01]  /*10090*/  FMUL.FTZ R51, R10.reuse, R11 ;  /* 0x0000000b0a337220 */ /* 0x048fe20000410000 */
[C---:B------:R-:W-:Y:S01]  /*100a0*/  FMUL.FTZ R25, R10.reuse, R25 ;  /* 0x000000190a197220 */ /* 0x040fe20000410000 */
[----:B----4-:R-:W-:Y:S01]  /*100b0*/  FMUL.FTZ R27, R10, R27 ;  /* 0x0000001b0a1b7220 */ /* 0x010fe20000410000 */
        /* <DEDUP_REMOVED lines=54> */
[----:B------:R-:W-:Y:S04]  /*10420*/  ST.E desc[UR42][R16.64+0x42c], R45 ;  /* 0x00042c2d10007985 */ /* 0x000fe8000c10192a */
[----:B------:R1:W-:Y:S04]  /*10430*/  ST.E desc[UR42][R16.64+0x438], R43 ;  /* 0x0004382b10007985 */ /* 0x0003e8000c10192a */
[----:B------:R2:W-:Y:S04]  /*10440*/  ST.E desc[UR42][R16.64+0x43c], R39 ;  /* 0x00043c2710007985 */ /* 0x0005e8000c10192a */
[----:B------:R-:W-:Y:S04]  /*10450*/  ST.E desc[UR42][R16.64+0x448], R51 ;  /* 0x0004483310007985 */ /* 0x000fe8000c10192a */
[----:B------:R3:W-:Y:S04]  /*10460*/  ST.E desc[UR42][R16.64+0x44c], R25 ;  /* 0x00044c1910007985 */ /* 0x0007e8000c10192a */
[----:B------:R4:W-:Y:S01]  /*10470*/  ST.E desc[UR42][R16.64+0x458], R27 ;  /* 0x0004581b10007985 */ /* 0x0009e2000c10192a */
        /* <DEDUP_REMOVED lines=11> */
[----:B----4-:R-:W4:Y:S04]  /*10530*/  LD.E R27, desc[UR42][R16.64+0x270] ;  /* 0x0002702a101b7980 */ /* 0x010f28000c101900 */
[----:B------:R-:W4:Y:S04]  /*10540*/  LD.E R45, desc[UR42][R16.64+0x274] ;  /* 0x0002742a102d7980 */ /* 0x000f28000c101900 */
[----:B0-----:R-:W4:Y:S04]  /*10550*/  LD.E R41, desc[UR42][R16.64+0x278] ;  /* 0x0002782a10297980 */ /* 0x001f28000c101900 */
[----:B------:R-:W4:Y:S04]  /*10560*/  LD.E R47, desc[UR42][R16.64+0x27c] ;  /* 0x00027c2a102f7980 */ /* 0x000f28000c101900 */
[----:B------:R-:W4:Y:S04]  /*10570*/  LD.E R49, desc[UR42][R16.64+0x280] ;  /* 0x0002802a10317980 */ /* 0x000f28000c101900 */
[----:B------:R-:W4:Y:S04]  /*10580*/  LD.E R51, desc[UR42][R16.64+0x284] ;  /* 0x0002842a10337980 */ /* 0x000f28000c101900 */
[----:B-1----:R-:W4:Y:S04]  /*10590*/  LD.E R43, desc[UR42][R16.64+0x288] ;  /* 0x0002882a102b7980 */ /* 0x002f28000c101900 */
        /* <DEDUP_REMOVED lines=9> */
[----:B---3--:R-:W3:Y:S04]  /*10630*/  LD.E R25, desc[UR42][R16.64+0x2b0] ;  /* 0x0002b02a10197980 */ /* 0x008ee8000c101900 */
        /* <DEDUP_REMOVED lines=58> */
[----:B----4-:R0:W-:Y:S04]  /*109e0*/  ST.E desc[UR42][R16.64+0x270], R27 ;  /* 0x0002701b10007985 */ /* 0x0101e8000c10192a */
[----:B------:R-:W-:Y:S04]  /*109f0*/  ST.E desc[UR42][R16.64+0x274], R45 ;  /* 0x0002742d10007985 */ /* 0x000fe8000c10192a */
[----:B------:R-:W-:Y:S04]  /*10a00*/  ST.E desc[UR42][R16.64+0x278], R41 ;  /* 0x0002782910007985 */ /* 0x000fe8000c10192a */
[----:B------:R-:W-:Y:S04]  /*10a10*/  ST.E desc[UR42][R16.64+0x27c], R47 ;  /* 0x00027c2f10007985 */ /* 0x000fe8000c10192a */
[----:B------:R-:W-:Y:S04]  /*10a20*/  ST.E desc[UR42][R16.64+0x280], R49 ;  /* 0x0002803110007985 */ /* 0x000fe8000c10192a */
        /* <DEDUP_REMOVED lines=11> */
[----:B0-----:R-:W5:Y:S04]  /*10ae0*/  LD.E R27, desc[UR42][R16.64+0x2b8] ;  /* 0x0002b82a101b7980 */ /* 0x001f68000c101900 */
[----:B-1----:R-:W5:Y:S04]  /*10af0*/  LD.E R39, desc[UR42][R16.64+0x2c0] ;  /* 0x0002c02a10277980 */ /* 0x002f68000c101900 */
        /* <DEDUP_REMOVED lines=8> */
[----:B----4-:R-:W4:Y:S04]  /*10b80*/  LD.E R57, desc[UR42][R16.64+0x308] ;  /* 0x0003082a10397980 */ /* 0x010f28000c101900 */
[----:B------:R-:W4:Y:S04]  /*10b90*/  LD.E R59, desc[UR42][R16.64+0x310] ;  /* 0x0003102a103b7980 */ /* 0x000f28000c101900 */
        /* <DEDUP_REMOVED lines=37> */
[----:B------:R0:W-:Y:S04]  /*10df0*/  ST.E desc[UR42][R16.64+0x2b0], R25 ;  /* 0x0002b01910007985 */ /* 0x0001e8000c10192a */
        /* <DEDUP_REMOVED lines=35> */
[----:B----4-:R4:W-:Y:S04]  /*11030*/  ST.E desc[UR42][R16.64+0x308], R57 ;  /* 0x0003083910007985 */ /* 0x0109e8000c10192a */
[----:B------:R4:W-:Y:S04]  /*11040*/  ST.E desc[UR42][R16.64+0x310], R59 ;  /* 0x0003103b10007985 */ /* 0x0009e8000c10192a */
[----:B---3--:R3:W-:Y:S04]  /*11050*/  ST.E desc[UR42][R16.64+0x318], R61 ;  /* 0x0003183d10007985 */ /* 0x0087e8000c10192a */
        /* <DEDUP_REMOVED lines=69> */
[----:B0-----:R-:W3:Y:S01]  /*114b0*/  LDL R25, [R1+0x88] ;  /* 0x0000880001197983 */ /* 0x001ee20000100800 */
[----:B------:R-:W-:-:S02]  /*114c0*/  IMAD R10, R24, 0xc00, R10 ;  /* 0x00000c00180a7824 */ /* 0x000fc400078e020a */
[----:B-1----:R-:W-:Y:S01]  /*114d0*/  IMAD.MOV.U32 R27, RZ, RZ, R11 ;  /* 0x000000ffff1b7224 */ /* 0x002fe200078e000b */
[----:B------:R-:W-:Y:S01]  /*114e0*/  F2FP.F16.F32.PACK_AB R162, R37, R162 ;  /* 0x000000a225a2723e */ /* 0x000fe200000000ff */
[----:B------:R-:W-:Y:S01]  /*114f0*/  VIADD R24, R10, 0x80 ;  /* 0x000000800a187836 */ /* 0x000fe20000000000 */
[----:B------:R-:W-:Y:S01]  /*11500*/  F2FP.F16.F32.PACK_AB R164, R164, R36 ;  /* 0x00000024a4a4723e */ /* 0x000fe200000000ff */
[----:B------:R-:W-:Y:S01]  /*11510*/  VIADD R26, R10, 0x100 ;  /* 0x000001000a1a7836 */ /* 0x000fe20000000000 */
[----:B------:R-:W-:Y:S01]  /*11520*/  R2UR UR15, R27 ;  /* 0x000000001b0f72ca */ /* 0x000fe200000e0000 */
[----:B------:R-:W3:Y:S01]  /*11530*/  LD.E R36, desc[UR42][R16.64+0x290] ;  /* 0x0002902a10247980 */ /* 0x000ee2000c101900 */
[----:B------:R-:W-:Y:S02]  /*11540*/  R2UR UR10, R24 ;  /* 0x00000000180a72ca */ /* 0x000fe400000e0000 */
[----:B------:R-:W-:Y:S01]  /*11550*/  R2UR UR14, R26 ;  /* 0x000000001a0e72ca */ /* 0x000fe200000e0000 */
[----:B------:R-:W3:Y:S01]  /*11560*/  LD.E R24, desc[UR42][R16.64+0x260] ;  /* 0x0002602a10187980 */ /* 0x000ee2000c101900 */
[----:B------:R-:W-:-:S02]  /*11570*/  F2FP.F16.F32.PACK_AB R166, R166, R35 ;  /* 0x00000023a6a6723e */ /* 0x000fc400000000ff */
[----:B------:R-:W-:Y:S01]  /*11580*/  F2FP.F16.F32.PACK_AB R168, R168, R34 ;  /* 0x00000022a8a8723e */ /* 0x000fe200000000ff */
[----:B------:R-:W3:Y:S01]  /*11590*/  LD.E R35, desc[UR42][R16.64+0x28c] ;  /* 0x00028c2a10237980 */ /* 0x000ee2000c101900 */
[----:B------:R-:W-:Y:S02]  /*115a0*/  F2FP.F16.F32.PACK_AB R170, R170, R33 ;  /* 0x00000021aaaa723e */ /* 0x000fe400000000ff */
[----:B------:R-:W-:Y:S01]  /*115b0*/  F2FP.F16.F32.PACK_AB R161, R161, R32 ;  /* 0x00000020a1a1723e */ /* 0x000fe200000000ff */
[----:B------:R-:W3:Y:S01]  /*115c0*/  LD.E R33, desc[UR42][R16.64+0x284] ;  /* 0x0002842a10217980 */ /* 0x000ee2000c101900 */
[----:B------:R-:W-:Y:S02]  /*115d0*/  F2FP.F16.F32.PACK_AB R163, R163, R31 ;  /* 0x0000001fa3a3723e */ /* 0x000fe400000000ff */
[----:B------:R-:W-:Y:S01]  /*115e0*/  F2FP.F16.F32.PACK_AB R165, R165, R30 ;  /* 0x0000001ea5a5723e */ /* 0x000fe200000000ff */
[----:B------:R-:W3:Y:S01]  /*115f0*/  LD.E R31, desc[UR42][R16.64+0x27c] ;  /* 0x00027c2a101f7980 */ /* 0x000ee2000c101900 */
[----:B------:R-:W-:-:S02]  /*11600*/  F2FP.F16.F32.PACK_AB R167, R167, R29 ;  /* 0x0000001da7a7723e */ /* 0x000fc400000000ff */
[----:B------:R-:W-:Y:S01]  /*11610*/  F2FP.F16.F32.PACK_AB R169, R169, R28 ;  /* 0x0000001ca9a9723e */ /* 0x000fe200000000ff */
[----:B------:R-:W3:Y:S04]  /*11620*/  LD.E R29, desc[UR42][R16.64+0x274] ;  /* 0x0002742a101d7980 */ /* 0x000ee8000c101900 */
[----:B------:R-:W3:Y:S04]  /*11630*/  LD.E R28, desc[UR42][R16.64+0x270] ;  /* 0x0002702a101c7980 */ /* 0x000ee8000c101900 */
[----:B------:R-:W3:Y:S04]  /*11640*/  LD.E R30, desc[UR42][R16.64+0x278] ;  /* 0x0002782a101e7980 */ /* 0x000ee8000c101900 */
[----:B------:R-:W3:Y:S04]  /*11650*/  LD.E R32, desc[UR42][R16.64+0x280] ;  /* 0x0002802a10207980 */ /* 0x000ee8000c101900 */
[----:B------:R-:W3:Y:S04]  /*11660*/  LD.E R34, desc[UR42][R16.64+0x288] ;  /* 0x0002882a10227980 */ /* 0x000ee8000c101900 */
[----:B------:R-:W3:Y:S04]  /*11670*/  LD.E R37, desc[UR42][R16.64+0x294] ;  /* 0x0002942a10257980 */ /* 0x000ee8000c101900 */
[----:B------:R-:W3:Y:S04]  /*11680*/  LD.E R38, desc[UR42][R16.64+0x298] ;  /* 0x0002982a10267980 */ /* 0x000ee8000c101900 */
        /* <DEDUP_REMOVED lines=16> */
[----:B--2---:R-:W5:Y:S04]  /*11790*/  LD.E R55, desc[UR42][R16.64+0x2dc] ;  /* 0x0002dc2a10377980 */ /* 0x004f68000c101900 */
[----:B------:R-:W5:Y:S04]  /*117a0*/  LD.E R56, desc[UR42][R16.64+0x2e0] ;  /* 0x0002e02a10387980 */ /* 0x000f68000c101900 */
[----:B----4-:R-:W5:Y:S04]  /*117b0*/  LD.E R57, desc[UR42][R16.64+0x2e4] ;  /* 0x0002e42a10397980 */ /* 0x010f68000c101900 */
[----:B------:R-:W5:Y:S04]  /*117c0*/  LD.E R58, desc[UR42][R16.64+0x2e8] ;  /* 0x0002e82a103a7980 */ /* 0x000f68000c101900 */
[----:B------:R-:W5:Y:S04]  /*117d0*/  LD.E R59, desc[UR42][R16.64+0x2ec] ;  /* 0x0002ec2a103b7980 */ /* 0x000f68000c101900 */
[----:B------:R-:W5:Y:S04]  /*117e0*/  LD.E R60, desc[UR42][R16.64+0x2f0] ;  /* 0x0002f02a103c7980 */ /* 0x000f68000c101900 */
[----:B---3--:R-:W5:Y:S04]  /*117f0*/  LD.E R61, desc[UR42][R16.64+0x2f4] ;  /* 0x0002f42a103d7980 */ /* 0x008f68000c101900 */
        /* <DEDUP_REMOVED lines=38> */
[----:B------:R-:W-:Y:S01]  /*11a60*/  ISETP.NE.U32.AND P1, PT, R25, RZ, PT ;  /* 0x000000ff1900720c */ /* 0x000fe20003f25070 */
[----:B------:R-:W-:-:S02]  /*11a70*/  IMAD.MOV.U32 R25, RZ, RZ, R11 ;  /* 0x000000ffff197224 */ /* 0x000fc400078e000b */
[----:B------:R-:W5:Y:S03]  /*11a80*/  LD.E R100, desc[UR42][R16.64+0x390] ;  /* 0x0003902a10647980 */ /* 0x000f66000c101900 */
        /* <DEDUP_REMOVED lines=56> */
[----:B------:R-:W-:Y:S02]  /*11e10*/  R2UR UR7, R11 ;  /* 0x000000000b0772ca */ /* 0x000fe400000e0000 */
[----:B------:R-:W-:Y:S01]  /*11e20*/  F2FP.F16.F32.PACK_AB R160, R13, R160 ;  /* 0x000000a00da0723e */ /* 0x000fe200000000ff */
[----:B------:R-:W-:-:S03]  /*11e30*/  VOTEU.ANY UP0, P1 ;  /* 0x00000000003f7886 */ /* 0x000fc60000800100 */
[----:B-----5:R-:W-:-:S07]  /*11e40*/  WARPGROUP.ARRIVE ;  /* 0x00000000000079c5 */ /* 0x020fce0000000000 */
[----:B------:R-:W-:Y:S01]  /*11e50*/  HGMMA.64x256x16.F32 R24, R160, gdesc[UR4].tnspB, R24, UP0, gsb0 ;  /* 0x43e00004a0187df0 */ /* 0x000fe2000b800818 */
[----:B------:R-:W-:Y:S02]  /*11e60*/  F2FP.F16.F32.PACK_AB R171, R12, R171 ;  /* 0x000000ab0cab723e */ /* 0x000fe400000000ff */
        /* <DEDUP_REMOVED lines=1077> */
.L_x_3747:
[----:B------:R-:W-:Y:S05]  /*161c0*/  BSYNC B0 ;  /* 0x0000000000007941 */ /* 0x000fea0003800000 */
.L_x_3746:
[C---:B------:R-:W-:Y:S01]  /*161d0*/  ISETP.GT.AND P0, PT, R0.reuse, R3, PT ;  /* 0x000000030000720c */ /* 0x040fe20003f04270 */
[----:B------:R-:W-:-:S12]  /*161e0*/  VIADD R0, R0, 0xffffffff ;  /* 0xffffffff00007836 */ /* 0x000fd80000000000 */
[----:B------:R-:W-:Y:S05]  /*161f0*/  @P0 BRA `(.L_x_3748) ;  /* 0xffffff4c00880947 */ /* 0x000fea000383ffff */
[----:B0-----:R-:W2:Y:S02]  /*16200*/  LDL R4, [R1+0x70] ;  /* 0x0000700001047983 */ /* 0x001ea40000100800 */
[----:B--2---:R-:W-:-:S07]  /*16210*/  IMAD.SHL.U32 R4, R4, 0x80, RZ ;  /* 0x0000008004047824 */ /* 0x004fce00078e00ff */
.L_x_3721:
[----:B-1----:R-:W0:Y:S01]  /*16220*/  LDC R2, c[0x0][0x448] ;  /* 0x00011200ff027b82 */ /* 0x002e220000000800 */
        /* <DEDUP_REMOVED lines=22> */
.L_x_3751:
[----:B------:R-:W-:-:S13]  /*16390*/  ISETP.NE.AND P0, PT, R7, 0x1, PT ;  /* 0x000000010700780c */ /* 0x000fda0003f05270 */
[----:B------:R-:W0:Y:S02]  /*163a0*/  @P0 LDC.64 R8, c[0x0][0xae0] ;  /* 0x0002b800ff080b82 */ /* 0x000e240000000a00 */
[----:B0-----:R-:W-:-:S05]  /*163b0*/  @P0 IMAD.HI.U32 R6, R4, R8, RZ ;  /* 0x0000000804060227 */ /* 0x001fca00078e00ff */
[----:B------:R-:W-:-:S07]  /*163c0*/  @P0 SHF.R.U32.HI R4, RZ, R9, R6 ;  /* 0x00000009ff040219 */ /* 0x000fce0000011606 */
.L_x_3752:
[----:B------:R-:W-:Y:S05]  /*163d0*/  BSYNC B0 ;  /* 0x0000000000007941 */ /* 0x000fea0003800000 */
.L_x_3750:
[----:B------:R-:W-:-:S05]  /*163e0*/  IMAD R3, R4, R7, RZ ;  /* 0x0000000704037224 */ /* 0x000fca00078e02ff */
[----:B------:R-:W-:-:S07]  /*163f0*/  VIMNMX R2, R2, R3, !PT ;  /* 0x0000000302027248 */ /* 0x000fce0007fe0100 */
.L_x_3749:
        /* <DEDUP_REMOVED lines=9> */
.L_x_3770:
        /* <DEDUP_REMOVED lines=24> */
.L_x_3755:
[----:B------:R-:W-:Y:S05]  /*16610*/  BSYNC B0 ;  /* 0x0000000000007941 */ /* 0x000fea0003800000 */
.L_x_3754:
        /* <DEDUP_REMOVED lines=13> */
.L_x_3757:
[----:B------:R-:W-:Y:S05]  /*166f0*/  BSYNC B0 ;  /* 0x0000000000007941 */ /* 0x000fea0003800000 */
.L_x_3756:
        /* <DEDUP_REMOVED lines=8> */
.L_x_3759:
[----:B------:R-:W-:Y:S05]  /*16780*/  BSYNC B0 ;  /* 0x0000000000007941 */ /* 0x000fea0003800000 */
.L_x_3758:
        /* <DEDUP_REMOVED lines=59> */
.L_x_3762:
[----:B------:R-:W-:Y:S05]  /*16b40*/  BSYNC B0 ;  /* 0x0000000000007941 */ /* 0x000fea0003800000 */
.L_x_3761:
        /* <DEDUP_REMOVED lines=10> */
.L_x_3764:
[----:B------:R-:W-:Y:S05]  /*16bf0*/  BSYNC B0 ;  /* 0x0000000000007941 */ /* 0x000fea0003800000 */
.L_x_3763:
[----:B------:R-:W-:Y:S04]  /*16c00*/  BSSY B0, `(.L_x_3765) ;  /* 0x0000006000007945 */ /* 0x000fe80003800000 */
[----:B--2---:R-:W-:Y:S05]  /*16c10*/  @P1 BRA `(.L_x_3766) ;  /* 0x0000000000101947 */ /* 0x004fea0003800000 */
[----:B-----5:R-:W-:Y:S01]  /*16c20*/  IMAD R6, R6, 0x8, R9 ;  /* 0x0000000806067824 */ /* 0x020fe200078e0209 */
[----:B------:R-:W-:-:S04]  /*16c30*/  SHF.L.U32 R7, R7, 0x1f, RZ ;  /* 0x0000001f07077819 */ /* 0x000fc800000006ff */
[----:B------:R-:W2:Y:S02]  /*16c40*/  SYNCS.PHASECHK.TRANS64.TRYWAIT P1, [R6+URZ], R7 ;  /* 0x00000007060075a7 */ /* 0x000ea4000802017f */
[----:B--2---:R-:W-:Y:S05]  /*16c50*/  @!P1 BRA `(.L_x_3767) ;  /* 0x0000025000f09947 */ /* 0x004fea0003800000 */
.L_x_3766:
[----:B------:R-:W-:Y:S05]  /*16c60*/  BSYNC B0 ;  /* 0x0000000000007941 */ /* 0x000fea0003800000 */
.L_x_3765:
[----:B-1----:R-:W3:Y:S04]  /*16c70*/  LD.E R21, desc[UR42][R2.64] ;  /* 0x0000002a02157980 */ /* 0x002ee8000c101900 */
[----:B--2--5:R-:W3:Y:S04]  /*16c80*/  LDL.64 R6, [R1+0x118] ;  /* 0x0001180001067983 */ /* 0x024ee80000100a00 */
[----:B------:R-:W2:Y:S04]  /*16c90*/  LDL R20, [R1+0x90] ;  /* 0x0000900001147983 */ /* 0x000ea80000100800 */
        /* <DEDUP_REMOVED lines=178> */
[----:B-1----:R-:W-:Y:S01]  /*177c0*/  LOP3.LUT R72, R73, 0x7f, RZ, 0xc0, !PT ;  /* 0x0000007f49487812 */ /* 0x002fe200078ec0ff */
        /* <DEDUP_REMOVED lines=24> */
[----:B------:R2:W-:Y:S02]  /*17950*/  @!P2 SYNCS.ARRIVE.TRANS64.RED.A1T0 RZ, [R6+URZ], RZ ;  /* 0x000000ff06ffa9a7 */ /* 0x0005e4000810043f */
[----:B--2---:R-:W2:Y:S04]  /*17960*/  LDL.64 R6, [R1+0x170] ;  /* 0x0001700001067983 */ /* 0x004ea80000100a00 */
[----:B--2---:R-:W2:Y:S04]  /*17970*/  LD.E R12, desc[UR42][R6.64] ;  /* 0x0000002a060c7980 */ /* 0x004ea8000c101900 */
[----:B------:R-:W3:Y:S01]  /*17980*/  LD.E.64 R6, desc[UR42][R16.64+0x230] ;  /* 0x0002302a10067980 */ /* 0x000ee2000c101b00 */
[----:B------:R-:W-:-:S04]  /*17990*/  UIADD3 UR4, UP0, UR37, 0x230, URZ ;  /* 0x0000023025047890 */ /* 0x000fc8000ff1e03f */
[----:B------:R-:W-:Y:S02]  /*179a0*/  ULOP3.LUT UR4, UR4, 0x4, URZ, 0xfc, !UPT ;  /* 0x0000000404047892 */ /* 0x000fe4000f8efc3f */
[----:B------:R-:W-:Y:S01]  /*179b0*/  UIADD3.X UR5, URZ, UR36, URZ, UP0, !UPT ;  /* 0x000000243f057290 */ /* 0x000fe200087fe43f */
        /* <DEDUP_REMOVED lines=9> */
[-C--:B-1----:R-:W-:Y:S01]  /*17a50*/  FMUL.FTZ R8, R26, R12.reuse ;  /* 0x0000000c1a087220 */ /* 0x082fe20000410000 */
[-C--:B------:R-:W-:Y:S01]  /*17a60*/  FMUL.FTZ R14, R30, R12.reuse ;  /* 0x0000000c1e0e7220 */ /* 0x080fe20000410000 */
[----:B------:R-:W-:-:S05]  /*17a70*/  FMUL.FTZ R26, R39, R12 ;  /* 0x0000000c271a7220 */ /* 0x000fca0000410000 */
[----:B------:R-:W1:Y:S01]  /*17a80*/  MUFU.TANH R20, R20 ;  /* 0x0000001400147308 */ /* 0x000e620000002400 */
[----:B---3--:R-:W-:Y:S01]  /*17a90*/  FMNMX.FTZ R13, R11, R6, !PT ;  /* 0x000000060b0d7209 */ /* 0x008fe20007810000 */
[-C--:B------:R-:W-:Y:S01]  /*17aa0*/  FMUL.FTZ R30, R36, R12.reuse ;  /* 0x0000000c241e7220 */ /* 0x080fe20000410000 */
[-C--:B------:R-:W-:Y:S01]  /*17ab0*/  FMUL.FTZ R39, R46, R12.reuse ;  /* 0x0000000c2e277220 */ /* 0x080fe20000410000 */
[----:B------:R-:W-:-:S04]  /*17ac0*/  FMUL.FTZ R46, R48, R12 ;  /* 0x0000000c302e7220 */ /* 0x000fc80000410000 */
[----:B------:R-:W3:Y:S01]  /*17ad0*/  MUFU.TANH R21, R21 ;  /* 0x0000001500157308 */ /* 0x000ee20000002400 */
[-C--:B------:R-:W-:Y:S01]  /*17ae0*/  FMUL.FTZ R48, R52, R12.reuse ;  /* 0x0000000c34307220 */ /* 0x080fe20000410000 */
[----:B--2---:R-:W-:Y:S01]  /*17af0*/  FMNMX.FTZ R52, R10, R13, !PT ;  /* 0x0000000d0a347209 */ /* 0x004fe20007810000 */
[----:B------:R-:W-:-:S05]  /*17b00*/  FMUL.FTZ R32, R37, R12 ;  /* 0x0000000c25207220 */ /* 0x000fca0000410000 */
[----:B------:R-:W2:Y:S01]  /*17b10*/  MUFU.TANH R29, R29 ;  /* 0x0000001d001d7308 */ /* 0x000ea20000002400 */
[----:B------:R-:W-:Y:S01]  /*17b20*/  FMUL.FTZ R19, R34, R12 ;  /* 0x0000000c22137220 */ /* 0x000fe20000410000 */
[----:B----4-:R-:W-:Y:S01]  /*17b30*/  FMNMX.FTZ R13, R15, R52, !PT ;  /* 0x000000340f0d7209 */ /* 0x010fe20007810000 */
[----:B------:R-:W-:-:S05]  /*17b40*/  FMUL.FTZ R34, R40, R12 ;  /* 0x0000000c28227220 */ /* 0x000fca0000410000 */
[----:B------:R-:W4:Y:S01]  /*17b50*/  MUFU.TANH R30, R30 ;  /* 0x0000001e001e7308 */ /* 0x000f220000002400 */
[----:B-1----:R-:W-:Y:S01]  /*17b60*/  FMNMX.FTZ R52, R20, R13, !PT ;  /* 0x0000000d14347209 */ /* 0x002fe20007810000 */
[----:B------:R-:W-:-:S06]  /*17b70*/  FMUL.FTZ R36, R41, R12 ;  /* 0x0000000c29247220 */ /* 0x000fcc0000410000 */
[----:B------:R-:W1:Y:S01]  /*17b80*/  MUFU.TANH R32, R32 ;  /* 0x0000002000207308 */ /* 0x000e620000002400 */
[----:B---3--:R-:W-:Y:S01]  /*17b90*/  FMNMX.FTZ R52, R21, R52, !PT ;  /* 0x0000003415347209 */ /* 0x008fe20007810000 */
[----:B------:R-:W-:-:S06]  /*17ba0*/  FMUL.FTZ R72, R44, R12 ;  /* 0x0000000c2c487220 */ /* 0x000fcc0000410000 */
[----:B------:R-:W3:Y:S01]  /*17bb0*/  MUFU.TANH R34, R34 ;  /* 0x0000002200227308 */ /* 0x000ee20000002400 */
[----:B--2---:R-:W-:Y:S01]  /*17bc0*/  FMNMX.FTZ R13, R29, R52, !PT ;  /* 0x000000341d0d7209 */ /* 0x004fe20007810000 */
[----:B------:R-:W-:-:S06]  /*17bd0*/  FMUL.FTZ R73, R45, R12 ;  /* 0x0000000c2d497220 */ /* 0x000fcc0000410000 */
[----:B------:R-:W2:Y:S01]  /*17be0*/  MUFU.TANH R36, R36 ;  /* 0x0000002400247308 */ /* 0x000ea20000002400 */
[----:B----4-:R-:W-:Y:S01]  /*17bf0*/  FMNMX.FTZ R13, R30, R13, !PT ;  /* 0x0000000d1e0d7209 */ /* 0x010fe20007810000 */
[----:B------:R-:W-:-:S06]  /*17c00*/  FMUL.FTZ R40, R47, R12 ;  /* 0x0000000c2f287220 */ /* 0x000fcc0000410000 */
        /* <DEDUP_REMOVED lines=8> */
[-C--:B------:R-:W-:Y:S01]  /*17c90*/  FMUL.FTZ R9, R27, R12.reuse ;  /* 0x0000000c1b097220 */ /* 0x080fe20000410000 */
[-C--:B------:R-:W-:Y:S01]  /*17ca0*/  FMUL.FTZ R41, R50, R12.reuse ;  /* 0x0000000c32297220 */ /* 0x080fe20000410000 */
[----:B------:R-:W-:-:S04]  /*17cb0*/  FMUL.FTZ R50, R56, R12 ;  /* 0x0000000c38327220 */ /* 0x000fc80000410000 */
[----:B------:R-:W2:Y:S01]  /*17cc0*/  MUFU.TANH R47, R47 ;  /* 0x0000002f002f7308 */ /* 0x000ea20000002400 */
[----:B----4-:R-:W-:Y:S01]  /*17cd0*/  FMNMX.FTZ R56, R72, R13, !PT ;  /* 0x0000000d48387209 */ /* 0x010fe20007810000 */
[-C--:B------:R-:W-:Y:S01]  /*17ce0*/  FMUL.FTZ R28, R42, R12.reuse ;  /* 0x0000000c2a1c7220 */ /* 0x080fe20000410000 */
[----:B------:R-:W-:-:S05]  /*17cf0*/  FMUL.FTZ R42, R51, R12 ;  /* 0x0000000c332a7220 */ /* 0x000fca0000410000 */
[----:B------:R-:W4:Y:S01]  /*17d00*/  MUFU.TANH R48, R48 ;  /* 0x0000003000307308 */ /* 0x000f220000002400 */
[----:B-1----:R-:W-:Y:S01]  /*17d10*/  FMNMX.FTZ R13, R73, R56, !PT ;  /* 0x00000038490d7209 */ /* 0x002fe20007810000 */
[----:B------:R-:W-:-:S06]  /*17d20*/  FMUL.FTZ R51, R57, R12 ;  /* 0x0000000c39337220 */ /* 0x000fcc0000410000 */
[----:B------:R-:W1:Y:S01]  /*17d30*/  MUFU.TANH R8, R8 ;  /* 0x0000000800087308 */ /* 0x000e620000002400 */
[----:B------:R-:W-:Y:S01]  /*17d40*/  FMUL.FTZ R18, R31, R12 ;  /* 0x0000000c1f127220 */ /* 0x000fe20000410000 */
[----:B---3--:R-:W-:-:S06]  /*17d50*/  FMNMX.FTZ R56, R46, R13, !PT ;  /* 0x0000000d2e387209 */ /* 0x008fcc0007810000 */
[----:B------:R-:W3:Y:S01]  /*17d60*/  MUFU.TANH R49, R49 ;  /* 0x0000003100317308 */ /* 0x000ee20000002400 */
[-C--:B------:R-:W-:Y:S01]  /*17d70*/  FMUL.FTZ R52, R60, R12.reuse ;  /* 0x0000000c3c347220 */ /* 0x080fe20000410000 */
[----:B------:R-:W-:-:S06]  /*17d80*/  FMUL.FTZ R25, R38, R12 ;  /* 0x0000000c26197220 */ /* 0x000fcc0000410000 */
[----:B------:R-:W0:Y:S01]  /*17d90*/  MUFU.TANH R9, R9 ;  /* 0x0000000900097308 */ /* 0x000e220000002400 */
[-C--:B------:R-:W-:Y:S01]  /*17da0*/  FMUL.FTZ R38, R43, R12.reuse ;  /* 0x0000000c2b267220 */ /* 0x080fe20000410000 */
[----:B------:R-:W-:Y:S01]  /*17db0*/  FMUL.FTZ R43, R54, R12 ;  /* 0x0000000c362b7220 */ /* 0x000fe20000410000 */
[----:B--2---:R-:W-:-:S05]  /*17dc0*/  FMNMX.FTZ R13, R47, R56, !PT ;  /* 0x000000382f0d7209 */ /* 0x004fca0007810000 */
[----:B------:R-:W2:Y:S01]  /*17dd0*/  MUFU.TANH R50, R50 ;  /* 0x0000003200327308 */ /* 0x000ea20000002400 */
[-C--:B------:R-:W-:Y:S01]  /*17de0*/  FMUL.FTZ R54, R61, R12.reuse ;  /* 0x0000000c3d367220 */ /* 0x080fe20000410000 */
[----:B------:R-:W-:-:S06]  /*17df0*/  FMUL.FTZ R24, R35, R12 ;  /* 0x0000000c23187220 */ /* 0x000fcc0000410000 */
[----:B------:R-:W2:Y:S01]  /*17e00*/  MUFU.TANH R14, R14 ;  /* 0x0000000e000e7308 */ /* 0x000ea20000002400 */
[-C--:B------:R-:W-:Y:S01]  /*17e10*/  FMUL.FTZ R45, R58, R12.reuse ;  /* 0x0000000c3a2d7220 */ /* 0x080fe20000410000 */
[----:B------:R-:W-:Y:S01]  /*17e20*/  FMUL.FTZ R44, R55, R12 ;  /* 0x0000000c372c7220 */ /* 0x000fe20000410000 */
[----:B----4-:R-:W-:-:S05]  /*17e30*/  FMNMX.FTZ R58, R48, R13, !PT ;  /* 0x0000000d303a7209 */ /* 0x010fca0007810000 */
[----:B------:R-:W4:Y:S01]  /*17e40*/  MUFU.TANH R51, R51 ;  /* 0x0000003300337308 */ /* 0x000f220000002400 */
[----:B------:R-:W-:Y:S01]  /*17e50*/  FMUL.FTZ R55, R64, R12 ;  /* 0x0000000c40377220 */ /* 0x000fe20000410000 */
[----:B-1----:R-:W-:-:S06]  /*17e60*/  FMNMX.FTZ R56, R8, R7, !PT ;  /* 0x0000000708387209 */ /* 0x002fcc0007810000 */
[----:B------:R-:W1:Y:S01]  /*17e70*/  MUFU.TANH R18, R18 ;  /* 0x0000001200127308 */ /* 0x000e620000002400 */
[----:B---3--:R-:W-:Y:S01]  /*17e80*/  FMNMX.FTZ R27, R49, R58, !PT ;  /* 0x0000003a311b7209 */ /* 0x008fe20007810000 */
[----:B------:R-:W-:-:S06]  /*17e90*/  FMUL.FTZ R57, R65, R12 ;  /* 0x0000000c41397220 */ /* 0x000fcc0000410000 */
[----:B------:R-:W3:Y:S01]  /*17ea0*/  MUFU.TANH R52, R52 ;  /* 0x0000003400347308 */ /* 0x000ee20000002400 */
[----:B0-----:R-:W-:-:S07]  /*17eb0*/  FMNMX.FTZ R13, R9, R56, !PT ;  /* 0x00000038090d7209 */ /* 0x001fce0007810000 */
[----:B------:R-:W0:Y:S01]  /*17ec0*/  MUFU.TANH R19, R19 ;  /* 0x0000001300137308 */ /* 0x000e220000002400 */
[----:B--2---:R-:W-:Y:S01]  /*17ed0*/  FMNMX.FTZ R60, R50, R27, !PT ;  /* 0x0000001b323c7209 */ /* 0x004fe20007810000 */
[----:B------:R-:W-:-:S06]  /*17ee0*/  FMUL.FTZ R58, R68, R12 ;  /* 0x0000000c443a7220 */ /* 0x000fcc0000410000 */
[----:B------:R-:W2:Y:S01]  /*17ef0*/  MUFU.TANH R54, R54 ;  /* 0x0000003600367308 */ /* 0x000ea20000002400 */
[----:B------:R-:W-:-:S07]  /*17f00*/  FMNMX.FTZ R13, R14, R13, !PT ;  /* 0x0000000d0e0d7209 */ /* 0x000fce0007810000 */
[----:B------:R-:W2:Y:S01]  /*17f10*/  MUFU.TANH R24, R24 ;  /* 0x0000001800187308 */ /* 0x000ea20000002400 */
[----:B----4-:R-:W-:Y:S01]  /*17f20*/  FMNMX.FTZ R27, R51, R60, !PT ;  /* 0x0000003c331b7209 */ /* 0x010fe20007810000 */
[----:B------:R-:W-:-:S06]  /*17f30*/  FMUL.FTZ R61, R69, R12 ;  /* 0x0000000c453d7220 */ /* 0x000fcc0000410000 */
[----:B------:R-:W4:Y:S01]  /*17f40*/  MUFU.TANH R55, R55 ;  /* 0x0000003700377308 */ /* 0x000f220000002400 */
[----:B-1----:R-:W-:-:S07]  /*17f50*/  FMNMX.FTZ R56, R18, R13, !PT ;  /* 0x0000000d12387209 */ /* 0x002fce0007810000 */
[----:B------:R-:W1:Y:S01]  /*17f60*/  MUFU.TANH R25, R25 ;  /* 0x0000001900197308 */ /* 0x000e620000002400 */
[----:B---3--:R-:W-:-:S07]  /*17f70*/  FMNMX.FTZ R27, R52, R27, !PT ;  /* 0x0000001b341b7209 */ /* 0x008fce0007810000 */
[----:B------:R-:W3:Y:S01]  /*17f80*/  MUFU.TANH R57, R57 ;  /* 0x0000003900397308 */ /* 0x000ee20000002400 */
[----:B0-----:R-:W-:-:S07]  /*17f90*/  FMNMX.FTZ R13, R19, R56, !PT ;  /* 0x00000038130d7209 */ /* 0x001fce0007810000 */
[----:B------:R-:W0:Y:S01]  /*17fa0*/  MUFU.TANH R26, R26 ;  /* 0x0000001a001a7308 */ /* 0x000e220000002400 */
[----:B--2---:R-:W-:-:S07]  /*17fb0*/  FMNMX.FTZ R60, R54, R27, !PT ;  /* 0x0000001b363c7209 */ /* 0x004fce0007810000 */
[----:B------:R-:W2:Y:S01]  /*17fc0*/  MUFU.TANH R58, R58 ;  /* 0x0000003a003a7308 */ /* 0x000ea20000002400 */
[----:B------:R-:W-:-:S07]  /*17fd0*/  FMNMX.FTZ R56, R24, R13, !PT ;  /* 0x0000000d18387209 */ /* 0x000fce0007810000 */
[----:B------:R-:W2:Y:S01]  /*17fe0*/  MUFU.TANH R28, R28 ;  /* 0x0000001c001c7308 */ /* 0x000ea20000002400 */
[----:B----4-:R-:W-:-:S07]  /*17ff0*/  FMNMX.FTZ R60, R55, R60, !PT ;  /* 0x0000003c373c7209 */ /* 0x010fce0007810000 */
[----:B------:R-:W4:Y:S01]  /*18000*/  MUFU.TANH R61, R61 ;  /* 0x0000003d003d7308 */ /* 0x000f220000002400 */
[----:B-1----:R-:W-:-:S07]  /*18010*/  FMNMX.FTZ R13, R25, R56, !PT ;  /* 0x00000038190d7209 */ /* 0x002fce0007810000 */
[----:B------:R-:W1:Y:S01]  /*18020*/  MUFU.TANH R38, R38 ;  /* 0x0000002600267308 */ /* 0x000e620000002400 */
[----:B---3--:R-:W-:Y:S02]  /*18030*/  FMNMX.FTZ R27, R57, R60, !PT ;  /* 0x0000003c391b7209 */ /* 0x008fe40007810000 */
[----:B0-----:R-:W-:-:S05]  /*18040*/  FMNMX.FTZ R13, R26, R13, !PT ;  /* 0x0000000d1a0d7209 */ /* 0x001fca0007810000 */
[----:B------:R-:W0:Y:S01]  /*18050*/  MUFU.TANH R39, R39 ;  /* 0x0000002700277308 */ /* 0x000e220000002400 */
[----:B------:R-:W-:Y:S01]  /*18060*/  FMUL.FTZ R56, R62, R12 ;  /* 0x0000000c3e387220 */ /* 0x000fe20000410000 */
[----:B--2---:R-:W-:-:S06]  /*18070*/  FMNMX.FTZ R62, R58, R27, !PT ;  /* 0x0000001b3a3e7209 */ /* 0x004fcc0007810000 */
[----:B------:R-:W2:Y:S01]  /*18080*/  MUFU.TANH R40, R40 ;  /* 0x0000002800287308 */ /* 0x000ea20000002400 */
[----:B------:R-:W-:Y:S02]  /*18090*/  FMNMX.FTZ R13, R28, R13, !PT ;  /* 0x0000000d1c0d7209 */ /* 0x000fe40007810000 */
[----:B----4-:R-:W-:-:S05]  /*180a0*/  FMNMX.FTZ R31, R61, R62, !PT ;  /* 0x0000003e3d1f7209 */ /* 0x010fca0007810000 */
[----:B------:R-:W3:Y:S01]  /*180b0*/  MUFU.TANH R41, R41 ;  /* 0x0000002900297308 */ /* 0x000ee20000002400 */
[----:B-1----:R-:W-:Y:S01]  /*180c0*/  FMNMX.FTZ R60, R38, R13, !PT ;  /* 0x0000000d263c7209 */ /* 0x002fe20007810000 */
[----:B------:R-:W1:Y:S06]  /*180d0*/  SHFL.BFLY PT, R68, R31, 0x2, 0x1f ;  /* 0x0c401f001f447f89 */ /* 0x000e6c00000e0000 */
[----:B------:R-:W4:Y:S01]  /*180e0*/  MUFU.TANH R42, R42 ;  /* 0x0000002a002a7308 */ /* 0x000f220000002400 */
[----:B0-----:R-:W-:Y:S01]  /*180f0*/  FMNMX.FTZ R13, R39, R60, !PT ;  /* 0x0000003c270d7209 */ /* 0x001fe20007810000 */
[----:B------:R-:W-:-:S06]  /*18100*/  FMUL.FTZ R53, R59, R12 ;  /* 0x0000000c3b357220 */ /* 0x000fcc0000410000 */
[----:B------:R-:W0:Y:S01]  /*18110*/  MUFU.TANH R43, R43 ;  /* 0x0000002b002b7308 */ /* 0x000e220000002400 */
[----:B--2---:R-:W-:-:S07]  /*18120*/  FMNMX.FTZ R62, R40, R13, !PT ;  /* 0x0000000d283e7209 */ /* 0x004fce0007810000 */
[----:B------:R-:W2:Y:S01]  /*18130*/  MUFU.TANH R44, R44 ;  /* 0x0000002c002c7308 */ /* 0x000ea20000002400 */
[----:B---3--:R-:W-:Y:S01]  /*18140*/  FMNMX.FTZ R13, R41, R62, !PT ;  /* 0x0000003e290d7209 */ /* 0x008fe20007810000 */
[----:B------:R-:W-:-:S06]  /*18150*/  FMUL.FTZ R59, R63, R12 ;  /* 0x0000000c3f3b7220 */ /* 0x000fcc0000410000 */
[----:B------:R-:W3:Y:S01]  /*18160*/  MUFU.TANH R45, R45 ;  /* 0x0000002d002d7308 */ /* 0x000ee20000002400 */
[----:B----4-:R-:W-:Y:S01]  /*18170*/  FMNMX.FTZ R64, R42, R13, !PT ;  /* 0x0000000d2a407209 */ /* 0x010fe20007810000 */
[----:B------:R-:W-:-:S06]  /*18180*/  FMUL.FTZ R60, R66, R12 ;  /* 0x0000000c423c7220 */ /* 0x000fcc0000410000 */
[----:B------:R-:W4:Y:S01]  /*18190*/  MUFU.TANH R53, R53 ;  /* 0x0000003500357308 */ /* 0x000f220000002400 */
        /* <DEDUP_REMOVED lines=10> */
[----:B----4-:R-:W-:Y:S01]  /*18240*/  FMNMX.FTZ R13, R53, R64, !PT ;  /* 0x00000040350d7209 */ /* 0x010fe20007810000 */
[----:B------:R-:W-:-:S06]  /*18250*/  FMUL.FTZ R64, R71, R12 ;  /* 0x0000000c47407220 */ /* 0x000fcc0000410000 */
[----:B------:R-:W4:Y:S01]  /*18260*/  MUFU.TANH R62, R62 ;  /* 0x0000003e003e7308 */ /* 0x000f220000002400 */
[----:B0-----:R-:W-:-:S07]  /*18270*/  FMNMX.FTZ R12, R56, R13, !PT ;  /* 0x0000000d380c7209 */ /* 0x001fce0007810000 */
[----:B------:R-:W0:Y:S01]  /*18280*/  MUFU.TANH R63, R63 ;  /* 0x0000003f003f7308 */ /* 0x000e220000002400 */
[----:B-1----:R-:W-:-:S07]  /*18290*/  FMNMX.FTZ R13, R59, R12, !PT ;  /* 0x0000000c3b0d7209 */ /* 0x002fce0007810000 */
[----:B------:R-:W1:Y:S01]  /*182a0*/  MUFU.TANH R64, R64 ;  /* 0x0000004000407308 */ /* 0x000e620000002400 */
[----:B---3--:R-:W-:-:S04]  /*182b0*/  FMNMX.FTZ R13, R60, R13, !PT ;  /* 0x0000000d3c0d7209 */ /* 0x008fc80007810000 */
[----:B----4-:R-:W-:-:S04]  /*182c0*/  FMNMX.FTZ R12, R62, R13, !PT ;  /* 0x0000000d3e0c7209 */ /* 0x010fc80007810000 */
[----:B0-----:R-:W-:Y:S01]  /*182d0*/  FMNMX.FTZ R27, R63, R12, !PT ;  /* 0x0000000c3f1b7209 */ /* 0x001fe20007810000 */
[----:B------:R-:W-:Y:S01]  /*182e0*/  IMAD.U32 R12, RZ, RZ, UR4 ;  /* 0x00000004ff0c7e24 */ /* 0x000fe2000f8e00ff */
[----:B--2---:R-:W-:Y:S01]  /*182f0*/  FMNMX.FTZ R33, R68, R33, !PT ;  /* 0x0000002144217209 */ /* 0x004fe20007810000 */
[----:B------:R-:W-:Y:S01]  /*18300*/  IMAD.U32 R13, RZ, RZ, UR5 ;  /* 0x00000005ff0d7e24 */ /* 0x000fe2000f8e00ff */
[----:B------:R-:W-:Y:S01]  /*18310*/  ST.E desc[UR42][R16.64+0x230], R31 ;  /* 0x0002301f10007985 */ /* 0x000fe2000c10192a */
[----:B-1----:R-:W-:-:S05]  /*18320*/  FMNMX.FTZ R27, R64, R27, !PT ;  /* 0x0000001b401b7209 */ /* 0x002fca0007810000 */
        /* <DEDUP_REMOVED lines=11> */
[----:B------:R-:W4:Y:S04]  /*183e0*/  LD.E R68, desc[UR42][R16.64+0x244] ;  /* 0x0002442a10447980 */ /* 0x000f28000c101900 */
[----:B------:R-:W4:Y:S01]  /*183f0*/  LD.E R66, desc[UR42][R16.64+0x260] ;  /* 0x0002602a10427980 */ /* 0x000f22000c101900 */
[----:B------:R-:W-:Y:S01]  /*18400*/  FADD.FTZ R74, R7, -R70 ;  /* 0x80000046074a7221 */ /* 0x000fe20000010000 */
[----:B------:R-:W-:-:S04]  /*18410*/  UIADD3 UR4, UP0, UR37, 0x260, URZ ;  /* 0x0000026025047890 */ /* 0x000fc8000ff1e03f */
[----:B------:R-:W-:Y:S02]  /*18420*/  ULOP3.LUT UR6, UR4, 0x4, URZ, 0xfc, !UPT ;  /* 0x0000000404067892 */ /* 0x000fe4000f8efc3f */
[----:B------:R-:W-:Y:S01]  /*18430*/  UIADD3.X UR5, URZ, UR36, URZ, UP0, !UPT ;  /* 0x000000243f057290 */ /* 0x000fe200087fe43f */
[----:B--2---:R-:W-:-:S04]  /*18440*/  FADD.FTZ R6, R6, -R69 ;  /* 0x8000004506067221 */ /* 0x004fc80000010000 */
[-C--:B---3--:R-:W-:Y:S01]  /*18450*/  FMUL.FTZ R6, R6, R65.reuse ;  /* 0x0000004106067220 */ /* 0x088fe20000410000 */
[----:B0-----:R-:W-:-:S03]  /*18460*/  FMUL.FTZ R12, R69, R65 ;  /* 0x00000041450c7220 */ /* 0x001fc60000410000 */
[----:B------:R0:W-:Y:S01]  /*18470*/  MUFU.EX2 R7, R6 ;  /* 0x0000000600077308 */ /* 0x0001e20000000800 */
[-CC-:B------:R-:W-:Y:S01]  /*18480*/  FFMA.FTZ R160, R11, R65.reuse, -R12.reuse ;  /* 0x000000410ba07223 */ /* 0x180fe2000001080c */
[-CC-:B------:R-:W-:Y:S01]  /*18490*/  FFMA.FTZ R168, R36, R65.reuse, -R12.reuse ;  /* 0x0000004124a87223 */ /* 0x180fe2000001080c */
[----:B------:R-:W-:Y:S01]  /*184a0*/  FMUL.FTZ R27, R65, R74 ;  /* 0x0000004a411b7220 */ /* 0x000fe20000410000 */
[-C--:B0-----:R-:W-:Y:S01]  /*184b0*/  FMUL.FTZ R6, R70, R65.reuse ;  /* 0x0000004146067220 */ /* 0x081fe20000410000 */
[----:B------:R-:W-:-:S03]  /*184c0*/  FFMA.FTZ R37, R10, R65, -R12 ;  /* 0x000000410a257223 */ /* 0x000fc6000001080c */
[-CC-:B------:R-:W-:Y:S01]  /*184d0*/  FFMA.FTZ R36, R8, R65.reuse, -R6.reuse ;  /* 0x0000004108247223 */ /* 0x180fe20000010806 */
[-C--:B------:R-:W-:Y:S01]  /*184e0*/  FFMA.FTZ R161, R9, R65.reuse, -R6 ;  /* 0x0000004109a17223 */ /* 0x080fe20000010806 */
[----:B------:R-:W4:Y:S01]  /*184f0*/  MUFU.EX2 R160, R160 ;  /* 0x000000a000a07308 */ /* 0x000f220000000800 */
[-CC-:B------:R-:W-:Y:S01]  /*18500*/  FFMA.FTZ R164, R29, R65.reuse, -R12.reuse ;  /* 0x000000411da47223 */ /* 0x180fe2000001080c */
[-CC-:B------:R-:W-:Y:S01]  /*18510*/  FFMA.FTZ R35, R15, R65.reuse, -R12.reuse ;  /* 0x000000410f237223 */ /* 0x180fe2000001080c */
[-C--:B------:R-:W-:Y:S01]  /*18520*/  FFMA.FTZ R29, R34, R65.reuse, -R12 ;  /* 0x00000041221d7223 */ /* 0x080fe2000001080c */
[----:B------:R-:W-:-:S04]  /*18530*/  FFMA.FTZ R34, R14, R65, -R6 ;  /* 0x000000410e227223 */ /* 0x000fc80000010806 */
[----:B------:R-:W-:Y:S01]  /*18540*/  MUFU.EX2 R27, R27 ;  /* 0x0000001b001b7308 */ /* 0x000fe20000000800 */
[-C--:B------:R-:W-:Y:S01]  /*18550*/  FFMA.FTZ R162, R20, R65.reuse, -R12 ;  /* 0x0000004114a27223 */ /* 0x080fe2000001080c */
[----:B------:R-:W-:-:S06]  /*18560*/  FFMA.FTZ R163, R18, R65, -R6 ;  /* 0x0000004112a37223 */ /* 0x000fcc0000010806 */
[----:B------:R-:W0:Y:S01]  /*18570*/  MUFU.EX2 R36, R36 ;  /* 0x0000002400247308 */ /* 0x000e220000000800 */
[-CC-:B------:R-:W-:Y:S01]  /*18580*/  FFMA.FTZ R33, R21, R65.reuse, -R12.reuse ;  /* 0x0000004115217223 */ /* 0x180fe2000001080c */
[----:B------:R-:W-:-:S06]  /*18590*/  FFMA.FTZ R166, R32, R65, -R12 ;  /* 0x0000004120a67223 */ /* 0x000fcc000001080c */
[----:B------:R-:W1:Y:S01]  /*185a0*/  MUFU.EX2 R37, R37 ;  /* 0x0000002500257308 */ /* 0x000e620000000800 */
[----:B------:R-:W-:-:S07]  /*185b0*/  FFMA.FTZ R32, R19, R65, -R6 ;  /* 0x0000004113207223 */ /* 0x000fce0000010806 */
[----:B------:R-:W2:Y:S01]  /*185c0*/  MUFU.EX2 R161, R161 ;  /* 0x000000a100a17308 */ /* 0x000ea20000000800 */
[----:B------:R-:W-:-:S07]  /*185d0*/  FFMA.FTZ R165, R24, R65, -R6 ;  /* 0x0000004118a57223 */ /* 0x000fce0000010806 */
[----:B------:R-:W3:Y:S08]  /*185e0*/  MUFU.EX2 R35, R35 ;  /* 0x0000002300237308 */ /* 0x000ef00000000800 */
[----:B------:R-:W3:Y:S01]  /*185f0*/  MUFU.EX2 R34, R34 ;  /* 0x0000002200227308 */ /* 0x000ee20000000800 */
[----:B----4-:R-:W-:Y:S01]  /*18600*/  FFMA.FTZ R8, R7, R67, R160 ;  /* 0x0000004307087223 */ /* 0x010fe200000100a0 */
[----:B------:R-:W-:-:S06]  /*18610*/  FFMA.FTZ R31, R30, R65, -R12 ;  /* 0x000000411e1f7223 */ /* 0x000fcc000001080c */
[----:B------:R-:W4:Y:S01]  /*18620*/  MUFU.EX2 R162, R162 ;  /* 0x000000a200a27308 */ /* 0x000f220000000800 */
[----:B0-----:R-:W-:Y:S01]  /*18630*/  FFMA.FTZ R68, R27, R68, R36 ;  /* 0x000000441b447223 */ /* 0x001fe20000010024 */
[----:B------:R-:W-:-:S06]  /*18640*/  FFMA.FTZ R30, R25, R65, -R6 ;  /* 0x00000041191e7223 */ /* 0x000fcc0000010806 */
[----:B------:R-:W0:Y:S01]  /*18650*/  MUFU.EX2 R163, R163 ;  /* 0x000000a300a37308 */ /* 0x000e220000000800 */
[----:B-1----:R-:W-:Y:S01]  /*18660*/  FADD.FTZ R8, R37, R8 ;  /* 0x0000000825087221 */ /* 0x002fe20000010000 */
[----:B--2---:R-:W-:-:S06]  /*18670*/  FADD.FTZ R9, R161, R68 ;  /* 0x00000044a1097221 */ /* 0x004fcc0000010000 */
[----:B------:R-:W1:Y:S01]  /*18680*/  MUFU.EX2 R33, R33 ;  /* 0x0000002100217308 */ /* 0x000e620000000800 */
[----:B------:R-:W-:-:S07]  /*18690*/  FFMA.FTZ R167, R26, R65, -R6 ;  /* 0x000000411aa77223 */ /* 0x000fce0000010806 */
[----:B------:R-:W2:Y:S01]  /*186a0*/  MUFU.EX2 R32, R32 ;  /* 0x0000002000207308 */ /* 0x000ea20000000800 */
[----:B---3--:R-:W-:Y:S01]  /*186b0*/  FADD.FTZ R11, R35, R8 ;  /* 0x00000008230b7221 */ /* 0x008fe20000010000 */
[----:B------:R-:W-:-:S06]  /*186c0*/  FADD.FTZ R8, R34, R9 ;  /* 0x0000000922087221 */ /* 0x000fcc0000010000 */
[----:B------:R-:W3:Y:S01]  /*186d0*/  MUFU.EX2 R164, R164 ;  /* 0x000000a400a47308 */ /* 0x000ee20000000800 */
[----:B------:R-:W-:-:S07]  /*186e0*/  FFMA.FTZ R28, R28, R65, -R6 ;  /* 0x000000411c1c7223 */ /* 0x000fce0000010806 */
[----:B------:R-:W3:Y:S01]  /*186f0*/  MUFU.EX2 R165, R165 ;  /* 0x000000a500a57308 */ /* 0x000ee20000000800 */
[----:B----4-:R-:W-:Y:S01]  /*18700*/  FADD.FTZ R10, R162, R11 ;  /* 0x0000000ba20a7221 */ /* 0x010fe20000010000 */
[----:B0-----:R-:W-:-:S06]  /*18710*/  FADD.FTZ R9, R163, R8 ;  /* 0x00000008a3097221 */ /* 0x001fcc0000010000 */
[----:B------:R-:W0:Y:S01]  /*18720*/  MUFU.EX2 R31, R31 ;  /* 0x0000001f001f7308 */ /* 0x000e220000000800 */
[----:B------:R-:W-:-:S07]  /*18730*/  FFMA.FTZ R169, R38, R65, -R6 ;  /* 0x0000004126a97223 */ /* 0x000fce0000010806 */
[----:B------:R-:W4:Y:S01]  /*18740*/  MUFU.EX2 R30, R30 ;  /* 0x0000001e001e7308 */ /* 0x000f220000000800 */
[----:B-1----:R-:W-:Y:S01]  /*18750*/  FADD.FTZ R11, R33, R10 ;  /* 0x0000000a210b7221 */ /* 0x002fe20000010000 */
[----:B------:R-:W-:-:S06]  /*18760*/  FFMA.FTZ R15, R72, R65, -R12 ;  /* 0x00000041480f7223 */ /* 0x000fcc000001080c */
[----:B------:R-:W1:Y:S01]  /*18770*/  MUFU.EX2 R166, R166 ;  /* 0x000000a600a67308 */ /* 0x000e620000000800 */
[----:B--2---:R-:W-:Y:S01]  /*18780*/  FADD.FTZ R8, R32, R9 ;  /* 0x0000000920087221 */ /* 0x004fe20000010000 */
[----:B------:R-:W-:-:S06]  /*18790*/  FFMA.FTZ R171, R39, R65, -R6 ;  /* 0x0000004127ab7223 */ /* 0x000fcc0000010806 */
[----:B------:R-:W2:Y:S01]  /*187a0*/  MUFU.EX2 R167, R167 ;  /* 0x000000a700a77308 */ /* 0x000ea20000000800 */
[----:B---3--:R-:W-:Y:S01]  /*187b0*/  FADD.FTZ R10, R164, R11 ;  /* 0x0000000ba40a7221 */ /* 0x008fe20000010000 */
[----:B------:R-:W-:-:S06]  /*187c0*/  FFMA.FTZ R170, R73, R65, -R12 ;  /* 0x0000004149aa7223 */ /* 0x000fcc000001080c */
[----:B------:R-:W3:Y:S01]  /*187d0*/  MUFU.EX2 R29, R29 ;  /* 0x0000001d001d7308 */ /* 0x000ee20000000800 */
[----:B------:R-:W-:Y:S01]  /*187e0*/  FADD.FTZ R9, R165, R8 ;  /* 0x00000008a5097221 */ /* 0x000fe20000010000 */
[----:B------:R-:W-:-:S06]  /*187f0*/  FFMA.FTZ R14, R40, R65, -R6 ;  /* 0x00000041280e7223 */ /* 0x000fcc0000010806 */
[----:B------:R-:W3:Y:S01]  /*18800*/  MUFU.EX2 R28, R28 ;  /* 0x0000001c001c7308 */ /* 0x000ee20000000800 */
[----:B0-----:R-:W-:Y:S01]  /*18810*/  FADD.FTZ R11, R31, R10 ;  /* 0x0000000a1f0b7221 */ /* 0x001fe20000010000 */
[----:B------:R-:W-:-:S06]  /*18820*/  FFMA.FTZ R231, R46, R65, -R12 ;  /* 0x000000412ee77223 */ /* 0x000fcc000001080c */
[----:B------:R-:W0:Y:S01]  /*18830*/  MUFU.EX2 R168, R168 ;  /* 0x000000a800a87308 */ /* 0x000e220000000800 */
[----:B----4-:R-:W-:Y:S01]  /*18840*/  FADD.FTZ R8, R30, R9 ;  /* 0x000000091e087221 */ /* 0x010fe20000010000 */
[----:B------:R-:W-:-:S06]  /*18850*/  FFMA.FTZ R229, R41, R65, -R6 ;  /* 0x0000004129e57223 */ /* 0x000fcc0000010806 */
        /* <DEDUP_REMOVED lines=14> */
[----:B----4-:R-:W-:-:S06]  /*18940*/  FADD.FTZ R8, R169, R8 ;  /* 0x00000008a9087221 */ /* 0x010fcc0000010000 */
[----:B------:R-:W0:Y:S01]  /*18950*/  MUFU.EX2 R231, R231 ;  /* 0x000000e700e77308 */ /* 0x000e220000000800 */
[-C--:B------:R-:W-:Y:S01]  /*18960*/  FFMA.FTZ R228, R49, R65.reuse, -R12 ;  /* 0x0000004131e47223 */ /* 0x080fe2000001080c */
[----:B------:R-:W-:-:S06]  /*18970*/  FFMA.FTZ R205, R44, R65, -R6 ;  /* 0x000000412ccd7223 */ /* 0x000fcc0000010806 */
[----:B------:R-:W4:Y:S01]  /*18980*/  MUFU.EX2 R229, R229 ;  /* 0x000000e500e57308 */ /* 0x000f220000000800 */
[----:B-1----:R-:W-:Y:S01]  /*18990*/  FADD.FTZ R9, R15, R10 ;  /* 0x0000000a0f097221 */ /* 0x002fe20000010000 */
[----:B--2---:R-:W-:-:S06]  /*189a0*/  FADD.FTZ R11, R171, R8 ;  /* 0x00000008ab0b7221 */ /* 0x004fcc0000010000 */
[----:B------:R-:W1:Y:S01]  /*189b0*/  MUFU.EX2 R232, R232 ;  /* 0x000000e800e87308 */ /* 0x000e620000000800 */
[-C--:B------:R-:W-:Y:S01]  /*189c0*/  FFMA.FTZ R186, R50, R65.reuse, -R12 ;  /* 0x0000004132ba7223 */ /* 0x080fe2000001080c */
[----:B------:R-:W-:-:S06]  /*189d0*/  FFMA.FTZ R184, R45, R65, -R6 ;  /* 0x000000412db87223 */ /* 0x000fcc0000010806 */
[----:B------:R-:W2:Y:S01]  /*189e0*/  MUFU.EX2 R230, R230 ;  /* 0x000000e600e67308 */ /* 0x000ea20000000800 */
[----:B---3--:R-:W-:Y:S01]  /*189f0*/  FADD.FTZ R8, R170, R9 ;  /* 0x00000009aa087221 */ /* 0x008fe20000010000 */
[----:B------:R-:W-:-:S06]  /*18a00*/  FADD.FTZ R10, R14, R11 ;  /* 0x0000000b0e0a7221 */ /* 0x000fcc0000010000 */
[----:B------:R-:W3:Y:S01]  /*18a10*/  MUFU.EX2 R227, R227 ;  /* 0x000000e300e37308 */ /* 0x000ee20000000800 */
[-C--:B------:R-:W-:Y:S01]  /*18a20*/  FFMA.FTZ R187, R51, R65.reuse, -R12 ;  /* 0x0000004133bb7223 */ /* 0x080fe2000001080c */
        /* <DEDUP_REMOVED lines=47> */
[----:B------:R-:W-:-:S06]  /*18d20*/  FADD.FTZ R8, R172, R9 ;  /* 0x00000009ac087221 */ /* 0x000fcc0000010000 */
[----:B------:R-:W3:Y:S08]  /*18d30*/  MUFU.EX2 R21, R21 ;  /* 0x0000001500157308 */ /* 0x000ef00000000800 */
[----:B------:R-:W3:Y:S01]  /*18d40*/  MUFU.EX2 R19, R19 ;  /* 0x0000001300137308 */ /* 0x000ee20000000800 */
[----:B0-----:R-:W-:Y:S01]  /*18d50*/  FADD.FTZ R9, R175, R6 ;  /* 0x00000006af097221 */ /* 0x001fe20000010000 */
[----:B----4-:R-:W-:-:S03]  /*18d60*/  FADD.FTZ R11, R173, R8 ;  /* 0x00000008ad0b7221 */ /* 0x010fc60000010000 */
[----:B-1----:R-:W-:Y:S01]  /*18d70*/  FADD.FTZ R6, R20, R9 ;  /* 0x0000000914067221 */ /* 0x002fe20000010000 */
[----:B--2---:R-:W-:Y:S01]  /*18d80*/  FADD.FTZ R8, R18, R11 ;  /* 0x0000000b12087221 */ /* 0x004fe20000010000 */
[----:B------:R-:W-:Y:S01]  /*18d90*/  FMUL.FTZ R25, R7, R66 ;  /* 0x0000004207197220 */ /* 0x000fe20000410000 */
[----:B------:R-:W-:Y:S02]  /*18da0*/  IMAD.U32 R10, RZ, RZ, UR6 ;  /* 0x00000006ff0a7e24 */ /* 0x000fe4000f8e00ff */
[----:B---3--:R-:W-:Y:S01]  /*18db0*/  FADD.FTZ R9, R21, R6 ;  /* 0x0000000615097221 */ /* 0x008fe20000010000 */
[----:B------:R-:W-:Y:S01]  /*18dc0*/  IMAD.U32 R11, RZ, RZ, UR5 ;  /* 0x00000005ff0b7e24 */ /* 0x000fe2000f8e00ff */
[----:B------:R-:W-:Y:S01]  /*18dd0*/  ST.E desc[UR42][R16.64+0x260], R25 ;  /* 0x0002601910007985 */ /* 0x000fe2000c10192a */
[----:B------:R-:W-:-:S03]  /*18de0*/  FADD.FTZ R13, R19, R8 ;  /* 0x00000008130d7221 */ /* 0x000fc60000010000 */
[----:B------:R-:W-:Y:S04]  /*18df0*/  ST.E desc[UR42][R16.64+0x240], R9 ;  /* 0x0002400910007985 */ /* 0x000fe8000c10192a */
[----:B------:R0:W-:Y:S04]  /*18e00*/  ST.E desc[UR42][R16.64+0x244], R13 ;  /* 0x0002440d10007985 */ /* 0x0001e8000c10192a */
[----:B------:R-:W2:Y:S02]  /*18e10*/  LD.E R6, desc[UR42][R10.64] ;  /* 0x0000002a0a067980 */ /* 0x000ea4000c101900 */
[----:B--2---:R-:W-:-:S05]  /*18e20*/  FMUL.FTZ R39, R7, R6 ;  /* 0x0000000607277220 */ /* 0x004fca0000410000 */
[----:B------:R1:W-:Y:S04]  /*18e30*/  ST.E desc[UR42][R10.64], R39 ;  /* 0x000000270a007985 */ /* 0x0003e8000c10192a */
[----:B------:R-:W0:Y:S04]  /*18e40*/  LD.E R136, desc[UR42][R16.64+0x274] ;  /* 0x0002742a10887980 */ /* 0x000e28000c101900 */
[----:B------:R-:W2:Y:S04]  /*18e50*/  LD.E R134, desc[UR42][R16.64+0x270] ;  /* 0x0002702a10867980 */ /* 0x000ea8000c101900 */
[----:B------:R-:W3:Y:S04]  /*18e60*/  LD.E R150, desc[UR42][R16.64+0x454] ;  /* 0x0004542a10967980 */ /* 0x000ee8000c101900 */
[----:B------:R-:W4:Y:S04]  /*18e70*/  LD.E R138, desc[UR42][R16.64+0x280] ;  /* 0x0002802a108a7980 */ /* 0x000f28000c101900 */
        /* <DEDUP_REMOVED lines=58> */
[----:B------:R-:W-:Y:S01]  /*19220*/  ULOP3.LUT UR6, UR4, 0x8, URZ, 0xfc, !UPT ;  /* 0x0000000804067892 */ /* 0x000fe2000f8efc3f */
[C---:B0-----:R-:W-:Y:S01]  /*19230*/  FMUL.FTZ R13, R7.reuse, R136 ;  /* 0x00000088070d7220 */ /* 0x041fe20000410000 */
[----:B--2---:R-:W-:-:S04]  /*19240*/  FMUL.FTZ R9, R7, R134 ;  /* 0x0000008607097220 */ /* 0x004fc80000410000 */
[----:B------:R0:W-:Y:S01]  /*19250*/  ST.E desc[UR42][R16.64+0x274], R13 ;  /* 0x0002740d10007985 */ /* 0x0001e2000c10192a */
[----:B---3--:R-:W-:-:S03]  /*19260*/  FMUL.FTZ R47, R7, R150 ;  /* 0x00000096072f7220 */ /* 0x008fc60000410000 */
[----:B------:R2:W-:Y:S01]  /*19270*/  ST.E desc[UR42][R16.64+0x270], R9 ;  /* 0x0002700910007985 */ /* 0x0005e2000c10192a */
[C---:B----4-:R-:W-:Y:S01]  /*19280*/  FMUL.FTZ R25, R7.reuse, R138 ;  /* 0x0000008a07197220 */ /* 0x050fe20000410000 */
[C---:B-1----:R-:W-:Y:S01]  /*19290*/  FMUL.FTZ R39, R7.reuse, R140 ;  /* 0x0000008c07277220 */ /* 0x042fe20000410000 */
[C---:B------:R-:W-:Y:S01]  /*192a0*/  FMUL.FTZ R41, R7.reuse, R142 ;  /* 0x0000008e07297220 */ /* 0x040fe20000410000 */
[C---:B0-----:R-:W-:Y:S01]  /*192b0*/  FMUL.FTZ R13, R7.reuse, R132 ;  /* 0x00000084070d7220 */ /* 0x041fe20000410000 */
[C---:B--2---:R-:W-:Y:S01]  /*192c0*/  FMUL.FTZ R9, R7.reuse, R148 ;  /* 0x0000009407097220 */ /* 0x044fe20000410000 */
        /* <DEDUP_REMOVED lines=104> */
[----:B------:R-:W-:Y:S02]  /*19950*/  IMAD.U32 R8, RZ, RZ, UR6 ;  /* 0x00000006ff087e24 */ /* 0x000fe4000f8e00ff */
[----:B---3--:R-:W-:Y:S01]  /*19960*/  FMUL.FTZ R13, R7, R24 ;  /* 0x00000018070d7220 */ /* 0x008fe20000410000 */
[----:B0-----:R-:W-:Y:S01]  /*19970*/  IMAD.U32 R9, RZ, RZ, UR5 ;  /* 0x00000005ff097e24 */ /* 0x001fe2000f8e00ff */
        /* <DEDUP_REMOVED lines=8> */
[----:B------:R-:W-:Y:S04]  /*19a00*/  ST.E desc[UR42][R16.64+0x450], R51 ;  /* 0x0004503310007985 */ /* 0x000fe8000c10192a */
[----:B------:R-:W0:Y:S01]  /*19a10*/  LD.E R12, desc[UR42][R8.64] ;  /* 0x0000002a080c7980 */ /* 0x000e22000c101900 */
[----:B------:R-:W-:Y:S01]  /*19a20*/  ULOP3.LUT UR4, UR4, 0xc, URZ, 0xfc, !UPT ;  /* 0x0000000c04047892 */ /* 0x000fe2000f8efc3f */
[----:B------:R-:W-:-:S05]  /*19a30*/  IMAD.U32 R7, RZ, RZ, UR5 ;  /* 0x00000005ff077e24 */ /* 0x000fca000f8e00ff */
[----:B------:R-:W-:Y:S02]  /*19a40*/  IMAD.U32 R6, RZ, RZ, UR4 ;  /* 0x00000004ff067e24 */ /* 0x000fe4000f8e00ff */
[----:B0-----:R-:W-:-:S05]  /*19a50*/  FMUL.FTZ R25, R27, R12 ;  /* 0x0000000c1b197220 */ /* 0x001fca0000410000 */
[----:B------:R0:W-:Y:S04]  /*19a60*/  ST.E desc[UR42][R8.64], R25 ;  /* 0x0000001908007985 */ /* 0x0001e8000c10192a */
[----:B------:R-:W1:Y:S02]  /*19a70*/  LD.E R12, desc[UR42][R6.64] ;  /* 0x0000002a060c7980 */ /* 0x000e64000c101900 */
[----:B-1----:R-:W-:-:S05]  /*19a80*/  FMUL.FTZ R13, R27, R12 ;  /* 0x0000000c1b0d7220 */ /* 0x002fca0000410000 */
[----:B------:R1:W-:Y:S04]  /*19a90*/  ST.E desc[UR42][R6.64], R13 ;  /* 0x0000000d06007985 */ /* 0x0003e8000c10192a */
[----:B------:R-:W2:Y:S04]  /*19aa0*/  LD.E R39, desc[UR42][R16.64+0x45c] ;  /* 0x00045c2a10277980 */ /* 0x000ea8000c101900 */
[----:B------:R-:W0:Y:S04]  /*19ab0*/  LD.E R146, desc[UR42][R16.64+0x27c] ;  /* 0x00027c2a10927980 */ /* 0x000e28000c101900 */
        /* <DEDUP_REMOVED lines=60> */
[C---:B--2---:R-:W-:Y:S01]  /*19e80*/  FMUL.FTZ R49, R27.reuse, R39 ;  /* 0x000000271b317220 */ /* 0x044fe20000410000 */
[----:B0-----:R-:W-:-:S04]  /*19e90*/  FMUL.FTZ R25, R27, R146 ;  /* 0x000000921b197220 */ /* 0x001fc80000410000 */
[----:B------:R-:W-:Y:S01]  /*19ea0*/  ST.E desc[UR42][R16.64+0x45c], R49 ;  /* 0x00045c3110007985 */ /* 0x000fe2000c10192a */
[----:B-1----:R-:W-:-:S03]  /*19eb0*/  FMUL.FTZ R13, R27, R144 ;  /* 0x000000901b0d7220 */ /* 0x002fc60000410000 */
[----:B------:R0:W-:Y:S01]  /*19ec0*/  ST.E desc[UR42][R16.64+0x27c], R25 ;  /* 0x00027c1910007985 */ /* 0x0001e2000c10192a */
[C---:B---3--:R-:W-:Y:S01]  /*19ed0*/  FMUL.FTZ R39, R27.reuse, R148 ;  /* 0x000000941b277220 */ /* 0x048fe20000410000 */
[C---:B----4-:R-:W-:Y:S01]  /*19ee0*/  FMUL.FTZ R41, R27.reuse, R150 ;  /* 0x000000961b297220 */ /* 0x050fe20000410000 */
[C---:B------:R-:W-:Y:S01]  /*19ef0*/  FMUL.FTZ R43, R27.reuse, R43 ;  /* 0x0000002b1b2b7220 */ /* 0x040fe20000410000 */
        /* <DEDUP_REMOVED lines=130> */
[----:B------:R-:W3:Y:S04]  /*1a720*/  LD.E R47, desc[UR42][R16.64+0x278] ;  /* 0x0002782a102f7980 */ /* 0x000ee8000c101900 */
[----:B0-----:R-:W3:Y:S04]  /*1a730*/  LD.E R39, desc[UR42][R16.64+0x27c] ;  /* 0x00027c2a10277980 */ /* 0x001ee8000c101900 */
        /* <DEDUP_REMOVED lines=73> */
[----:B------:R-:W-:Y:S04]  /*1abd0*/  ST.E desc[UR42][R16.64+0x278], R47 ;  /* 0x0002782f10007985 */ /* 0x000fe8000c10192a */
[----:B------:R1:W-:Y:S04]  /*1abe0*/  ST.E desc[UR42][R16.64+0x27c], R39 ;  /* 0x00027c2710007985 */ /* 0x0003e8000c10192a */
        /* <DEDUP_REMOVED lines=169> */
[----:B0-----:R-:W2:Y:S01]  /*1b680*/  LDL R25, [R1+0x88] ;  /* 0x0000880001197983 */ /* 0x001ea20000100800 */
[----:B------:R-:W-:-:S02]  /*1b690*/  IMAD R12, R24, 0xc00, R12 ;  /* 0x00000c00180c7824 */ /* 0x000fc400078e020c */
[----:B-1----:R-:W-:Y:S01]  /*1b6a0*/  IMAD.MOV.U32 R27, RZ, RZ, R13 ;  /* 0x000000ffff1b7224 */ /* 0x002fe200078e000d */
[----:B------:R-:W-:Y:S01]  /*1b6b0*/  F2FP.F16.F32.PACK_AB R160, R37, R160 ;  /* 0x000000a025a0723e */ /* 0x000fe200000000ff */
[C---:B------:R-:W-:Y:S01]  /*1b6c0*/  VIADD R24, R12.reuse, 0x80 ;  /* 0x000000800c187836 */ /* 0x040fe20000000000 */
[----:B------:R-:W-:Y:S01]  /*1b6d0*/  F2FP.F16.F32.PACK_AB R161, R161, R36 ;  /* 0x00000024a1a1723e */ /* 0x000fe200000000ff */
[----:B------:R-:W-:Y:S01]  /*1b6e0*/  VIADD R26, R12, 0x100 ;  /* 0x000001000c1a7836 */ /* 0x000fe20000000000 */
[----:B------:R-:W-:Y:S01]  /*1b6f0*/  R2UR UR15, R27 ;  /* 0x000000001b0f72ca */ /* 0x000fe200000e0000 */
[----:B------:R-:W2:Y:S01]  /*1b700*/  LD.E R36, desc[UR42][R16.64+0x290] ;  /* 0x0002902a10247980 */ /* 0x000ea2000c101900 */
[----:B------:R-:W-:Y:S02]  /*1b710*/  R2UR UR10, R24 ;  /* 0x00000000180a72ca */ /* 0x000fe400000e0000 */
[----:B------:R-:W-:Y:S01]  /*1b720*/  R2UR UR14, R26 ;  /* 0x000000001a0e72ca */ /* 0x000fe200000e0000 */
[----:B------:R-:W2:Y:S01]  /*1b730*/  LD.E R24, desc[UR42][R16.64+0x260] ;  /* 0x0002602a10187980 */ /* 0x000ea2000c101900 */
[----:B------:R-:W-:-:S02]  /*1b740*/  F2FP.F16.F32.PACK_AB R162, R162, R35 ;  /* 0x00000023a2a2723e */ /* 0x000fc400000000ff */
[----:B------:R-:W-:Y:S01]  /*1b750*/  F2FP.F16.F32.PACK_AB R163, R163, R34 ;  /* 0x00000022a3a3723e */ /* 0x000fe200000000ff */
[----:B------:R-:W2:Y:S01]  /*1b760*/  LD.E R35, desc[UR42][R16.64+0x28c] ;  /* 0x00028c2a10237980 */ /* 0x000ea2000c101900 */
[----:B------:R-:W-:Y:S02]  /*1b770*/  F2FP.F16.F32.PACK_AB R164, R164, R33 ;  /* 0x00000021a4a4723e */ /* 0x000fe400000000ff */
[----:B------:R-:W-:Y:S01]  /*1b780*/  F2FP.F16.F32.PACK_AB R165, R165, R32 ;  /* 0x00000020a5a5723e */ /* 0x000fe200000000ff */
[----:B------:R-:W2:Y:S01]  /*1b790*/  LD.E R33, desc[UR42][R16.64+0x284] ;  /* 0x0002842a10217980 */ /* 0x000ea2000c101900 */
[----:B------:R-:W-:Y:S02]  /*1b7a0*/  F2FP.F16.F32.PACK_AB R166, R166, R31 ;  /* 0x0000001fa6a6723e */ /* 0x000fe400000000ff */
[----:B------:R-:W-:Y:S01]  /*1b7b0*/  F2FP.F16.F32.PACK_AB R167, R167, R30 ;  /* 0x0000001ea7a7723e */ /* 0x000fe200000000ff */
[----:B------:R-:W2:Y:S01]  /*1b7c0*/  LD.E R31, desc[UR42][R16.64+0x27c] ;  /* 0x00027c2a101f7980 */ /* 0x000ea2000c101900 */
[----:B------:R-:W-:-:S02]  /*1b7d0*/  F2FP.F16.F32.PACK_AB R168, R168, R29 ;  /* 0x0000001da8a8723e */ /* 0x000fc400000000ff */
[----:B------:R-:W-:Y:S01]  /*1b7e0*/  F2FP.F16.F32.PACK_AB R169, R169, R28 ;  /* 0x0000001ca9a9723e */ /* 0x000fe200000000ff */
[----:B------:R-:W2:Y:S04]  /*1b7f0*/  LD.E R29, desc[UR42][R16.64+0x274] ;  /* 0x0002742a101d7980 */ /* 0x000ea8000c101900 */
        /* <DEDUP_REMOVED lines=8> */
[----:B---3--:R-:W4:Y:S04]  /*1b880*/  LD.E R41, desc[UR42][R16.64+0x2a4] ;  /* 0x0002a42a10297980 */ /* 0x008f28000c101900 */
[----:B------:R-:W4:Y:S04]  /*1b890*/  LD.E R42, desc[UR42][R16.64+0x2a8] ;  /* 0x0002a82a102a7980 */ /* 0x000f28000c101900 */
[----:B--2---:R-:W4:Y:S04]  /*1b8a0*/  LD.E R43, desc[UR42][R16.64+0x2ac] ;  /* 0x0002ac2a102b7980 */ /* 0x004f28000c101900 */
        /* <DEDUP_REMOVED lines=56> */
[----:B------:R-:W-:Y:S01]  /*1bc30*/  ISETP.NE.U32.AND P1, PT, R25, RZ, PT ;  /* 0x000000ff1900720c */ /* 0x000fe20003f25070 */
[----:B------:R-:W-:-:S02]  /*1bc40*/  IMAD.MOV.U32 R25, RZ, RZ, R13 ;  /* 0x000000ffff197224 */ /* 0x000fc400078e000d */
[----:B------:R-:W4:Y:S03]  /*1bc50*/  LD.E R100, desc[UR42][R16.64+0x390] ;  /* 0x0003902a10647980 */ /* 0x000f26000c101900 */
[----:B------:R-:W-:Y:S01]  /*1bc60*/  R2UR UR11, R25 ;  /* 0x00000000190b72ca */ /* 0x000fe200000e0000 */
        /* <DEDUP_REMOVED lines=54> */
[----:B------:R-:W-:-:S02]  /*1bfd0*/  R2UR UR6, R12 ;  /* 0x000000000c0672ca */ /* 0x000fc400000e0000 */
[----:B------:R-:W-:Y:S01]  /*1bfe0*/  R2UR UR7, R13 ;  /* 0x000000000d0772ca */ /* 0x000fe200000e0000 */
[----:B------:R-:W-:Y:S01]  /*1bff0*/  VOTEU.ANY UP0, P1 ;  /* 0x00000000003f7886 */ /* 0x000fe20000800100 */
[----:B----4-:R-:W-:-:S11]  /*1c000*/  WARPGROUP.ARRIVE ;  /* 0x00000000000079c5 */ /* 0x010fd60000000000 */
        /* <DEDUP_REMOVED lines=815> */
[----:B------:R0:W-:Y:S04]  /*1f300*/  STL [R1+0x88], R0 ;  /* 0x0000880001007387 */ /* 0x0001e80000100800 */
[----:B------:R-:W2:Y:S04]  /*1f310*/  LD.E R13, desc[UR42][R16.64+0x260] ;  /* 0x0002602a100d7980 */ /* 0x000ea8000c101900 */
[----:B--2---:R-:W-:Y:S04]  /*1f320*/  ST.E desc[UR42][R16.64+0x260], R13 ;  /* 0x0002600d10007985 */ /* 0x004fe8000c10192a */
[----:B------:R-:W2:Y:S04]  /*1f330*/  LD.E R15, desc[UR42][R10.64] ;  /* 0x0000002a0a0f7980 */ /* 0x000ea8000c101900 */
[----:B--2---:R-:W-:Y:S04]  /*1f340*/  ST.E desc[UR42][R10.64], R15 ;  /* 0x0000000f0a007985 */ /* 0x004fe8000c10192a */
[----:B------:R-:W2:Y:S04]  /*1f350*/  LD.E R19, desc[UR42][R8.64] ;  /* 0x0000002a08137980 */ /* 0x000ea8000c101900 */
[----:B--2---:R1:W-:Y:S04]  /*1f360*/  ST.E desc[UR42][R8.64], R19 ;  /* 0x0000001308007985 */ /* 0x0043e8000c10192a */
[----:B------:R-:W2:Y:S04]  /*1f370*/  LD.E R21, desc[UR42][R6.64] ;  /* 0x0000002a06157980 */ /* 0x000ea8000c101900 */
[----:B--2---:R2:W-:Y:S04]  /*1f380*/  ST.E desc[UR42][R6.64], R21 ;  /* 0x0000001506007985 */ /* 0x0045e8000c10192a */
[----:B0-----:R-:W3:Y:S04]  /*1f390*/  LD.E R0, desc[UR42][R16.64+0x270] ;  /* 0x0002702a10007980 */ /* 0x001ee8000c101900 */
[----:B-1----:R-:W4:Y:S04]  /*1f3a0*/  LD.E R8, desc[UR42][R16.64+0x27c] ;  /* 0x00027c2a10087980 */ /* 0x002f28000c101900 */
[----:B--2---:R-:W2:Y:S04]  /*1f3b0*/  LD.E R6, desc[UR42][R16.64+0x274] ;  /* 0x0002742a10067980 */ /* 0x004ea8000c101900 */
        /* <DEDUP_REMOVED lines=122> */
[----:B--2---:R0:W-:Y:S04]  /*1fb60*/  ST.E desc[UR42][R16.64+0x274], R6 ;  /* 0x0002740610007985 */ /* 0x0041e8000c10192a */
[----:B----4-:R0:W-:Y:S04]  /*1fb70*/  ST.E desc[UR42][R16.64+0x278], R7 ;  /* 0x0002780710007985 */ /* 0x0101e8000c10192a */
        /* <DEDUP_REMOVED lines=129> */
.L_x_3769:
[----:B------:R-:W-:Y:S05]  /*20390*/  BSYNC B0 ;  /* 0x0000000000007941 */ /* 0x000fea0003800000 */
.L_x_3768:
[----:B------:R-:W-:Y:S05]  /*203a0*/  @P0 BRA `(.L_x_3770) ;  /* 0xffffff6000380947 */ /* 0x000fea000383ffff */
[----:B01----:R-:W-:-:S07]  /*203b0*/  IMAD.MOV.U32 R0, RZ, RZ, R5 ;  /* 0x000000ffff007224 */ /* 0x003fce00078e0005 */
.L_x_3753:
[----:B------:R-:W-:-:S13]  /*203c0*/  ISETP.GE.AND P0, PT, R0, R189, PT ;  /* 0x000000bd0000720c */ /* 0x000fda0003f06270 */
[----:B------:R-:W-:Y:S05]  /*203d0*/  @!P0 BRA `(.L_x_3771) ;  /* 0x000000b000888947 */ /* 0x000fea0003800000 */
[----:B------:R0:W5:Y:S02]  /*203e0*/  LDL.64 R2, [R1+0x178] ;  /* 0x0001780001027983 */ /* 0x0001640000100a00 */
.L_x_3798:
        /* <DEDUP_REMOVED lines=21> */
.L_x_3773:
[----:B------:R-:W-:Y:S05]  /*20540*/  BSYNC B0 ;  /* 0x0000000000007941 */ /* 0x000fea0003800000 */
.L_x_3772:
        /* <DEDUP_REMOVED lines=13> */
.L_x_3775:
[----:B------:R-:W-:Y:S05]  /*20620*/  BSYNC B0 ;  /* 0x0000000000007941 */ /* 0x000fea0003800000 */
.L_x_3774:
        /* <DEDUP_REMOVED lines=8> */
.L_x_3777:
[----:B------:R-:W-:Y:S05]  /*206b0*/  BSYNC B0 ;  /* 0x0000000000007941 */ /* 0x000fea0003800000 */
.L_x_3776:
        /* <DEDUP_REMOVED lines=59> */
.L_x_3780:
[----:B------:R-:W-:Y:S05]  /*20a70*/  BSYNC B0 ;  /* 0x0000000000007941 */ /* 0x000fea0003800000 */
.L_x_3779:
        /* <DEDUP_REMOVED lines=10> */
.L_x_3782:
[----:B------:R-:W-:Y:S05]  /*20b20*/  BSYNC B0 ;  /* 0x0000000000007941 */ /* 0x000fea0003800000 */
.L_x_3781:
[----:B------:R-:W-:Y:S04]  /*20b30*/  BSSY B0, `(.L_x_3783) ;  /* 0x0000006000007945 */ /* 0x000fe80003800000 */
[----:B--2---:R-:W-:Y:S05]  /*20b40*/  @P0 BRA `(.L_x_3784) ;  /* 0x0000000000100947 */ /* 0x004fea0003800000 */
[----:B-----5:R-:W-:Y:S01]  /*20b50*/  IMAD R6, R6, 0x8, R8 ;  /* 0x0000000806067824 */ /* 0x020fe200078e0208 */
[----:B------:R-:W-:-:S04]  /*20b60*/  SHF.L.U32 R7, R7, 0x1f, RZ ;  /* 0x0000001f07077819 */ /* 0x000fc800000006ff */
[----:B------:R-:W2:Y:S02]  /*20b70*/  SYNCS.PHASECHK.TRANS64.TRYWAIT P0, [R6+URZ], R7 ;  /* 0x00000007060075a7 */ /* 0x000ea4000800017f */
[----:B--2---:R-:W-:Y:S05]  /*20b80*/  @!P0 BRA `(.L_x_3785) ;  /* 0x000001b4004c8947 */ /* 0x004fea0003800000 */
.L_x_3784:
[----:B------:R-:W-:Y:S05]  /*20b90*/  BSYNC B0 ;  /* 0x0000000000007941 */ /* 0x000fea0003800000 */
.L_x_3783:
        /* <DEDUP_REMOVED lines=210> */
[----:B------:R-:W4:Y:S04]  /*218c0*/  LDL R72, [R1+0x168] ;  /* 0x0001680001487983 */ /* 0x000f280000100800 */
[----:B------:R-:W2:Y:S04]  /*218d0*/  LDL.128 R12, [R1+0x150] ;  /* 0x00015000010c7983 */ /* 0x000ea80000100c00 */
[----:B-1----:R-:W4:Y:S04]  /*218e0*/  LDL.128 R8, [R1+0x140] ;  /* 0x0001400001087983 */ /* 0x002f280000100c00 */
[----:B---3--:R-:W3:Y:S04]  /*218f0*/  LD.E R20, desc[UR42][R6.64] ;  /* 0x0000002a06147980 */ /* 0x008ee8000c101900 */
[----:B------:R-:W4:Y:S01]  /*21900*/  LDL.64 R6, [R1+0x160] ;  /* 0x0001600001067983 */ /* 0x000f220000100a00 */
[----:B--2---:R-:W-:Y:S01]  /*21910*/  ISETP.GE.AND P2, PT, R13, 0x1, PT ;  /* 0x000000010d00780c */ /* 0x004fe20003f46270 */
[----:B------:R-:W-:Y:S01]  /*21920*/  BSSY B0, `(.L_x_3786) ;  /* 0x000009f000007945 */ /* 0x000fe20003800000 */
[-C--:B---3--:R-:W-:Y:S01]  /*21930*/  FMUL.FTZ R75, R29, R20.reuse ;  /* 0x000000141d4b7220 */ /* 0x088fe20000410000 */
[-C--:B------:R-:W-:Y:S01]  /*21940*/  FMUL.FTZ R29, R39, R20.reuse ;  /* 0x00000014271d7220 */ /* 0x080fe20000410000 */
[-C--:B------:R-:W-:Y:S01]  /*21950*/  FMUL.FTZ R39, R55, R20.reuse ;  /* 0x0000001437277220 */ /* 0x080fe20000410000 */
[-C--:B------:R-:W-:Y:S01]  /*21960*/  FMUL.FTZ R5, R24, R20.reuse ;  /* 0x0000001418057220 */ /* 0x080fe20000410000 */
[----:B----4-:R-:W-:Y:S01]  /*21970*/  SHF.R.S32.HI R55, RZ, 0x1f, R74 ;  /* 0x0000001fff377819 */ /* 0x010fe2000001144a */
[-C--:B------:R-:W-:Y:S01]  /*21980*/  FMUL.FTZ R24, R28, R20.reuse ;  /* 0x000000141c187220 */ /* 0x080fe20000410000 */
[-C--:B------:R-:W-:Y:S01]  /*21990*/  FMUL.FTZ R78, R36, R20.reuse ;  /* 0x00000014244e7220 */ /* 0x080fe20000410000 */
        /* <DEDUP_REMOVED lines=9> */
[----:B------:R-:W-:Y:S01]  /*21a30*/  LOP3.LUT R57, R56, 0xffffff80, RZ, 0xc0, !PT ;  /* 0xffffff8038397812 */ /* 0x000fe200078ec0ff */
[-C--:B------:R-:W-:Y:S01]  /*21a40*/  FMUL.FTZ R76, R32, R20.reuse ;  /* 0x00000014204c7220 */ /* 0x080fe20000410000 */
[----:B------:R-:W-:-:S03]  /*21a50*/  FMUL.FTZ R32, R42, R20 ;  /* 0x000000142a207220 */ /* 0x000fc60000410000 */
[----:B------:R-:W-:Y:S02]  /*21a60*/  IMAD.IADD R57, R74, 0x1, -R57 ;  /* 0x000000014a397824 */ /* 0x000fe400078e0a39 */
        /* <DEDUP_REMOVED lines=19> */
[--C-:B------:R-:W-:Y:S01]  /*21ba0*/  SHF.R.S32.HI R60, RZ, 0x2, R62.reuse ;  /* 0x00000002ff3c7819 */ /* 0x100fe2000001143e */
[-C--:B------:R-:W-:Y:S01]  /*21bb0*/  FMUL.FTZ R38, R54, R20.reuse ;  /* 0x0000001436267220 */ /* 0x080fe20000410000 */
[----:B------:R-:W-:Y:S01]  /*21bc0*/  SHF.R.S32.HI R55, RZ, 0x1f, R62 ;  /* 0x0000001fff377819 */ /* 0x000fe2000001143e */
[----:B------:R-:W-:Y:S01]  /*21bd0*/  FMUL.FTZ R54, R61, R20 ;  /* 0x000000143d367220 */ /* 0x000fe20000410000 */
[----:B------:R-:W-:-:S02]  /*21be0*/  LOP3.LUT R61, R59, 0xfffffffc, RZ, 0xc0, !PT ;  /* 0xfffffffc3b3d7812 */ /* 0x000fc400078ec0ff */
[----:B------:R-:W-:Y:S02]  /*21bf0*/  LEA.HI R59, R55, R60, RZ, 0x3 ;  /* 0x0000003c373b7211 */ /* 0x000fe400078f18ff */
[----:B------:R-:W-:Y:S02]  /*21c00*/  SHF.R.S32.HI R55, RZ, 0x7, R56 ;  /* 0x00000007ff377819 */ /* 0x000fe40000011438 */
[----:B------:R-:W-:Y:S01]  /*21c10*/  LEA.HI R58, R58, R57, RZ, 0x5 ;  /* 0x000000393a3a7211 */ /* 0x000fe200078f28ff */
[----:B------:R-:W-:Y:S01]  /*21c20*/  IMAD.IADD R74, R74, 0x1, -R61 ;  /* 0x000000014a4a7824 */ /* 0x000fe200078e0a3d */
[----:B------:R-:W-:Y:S02]  /*21c30*/  LOP3.LUT R61, R59, 0xfffffff8, RZ, 0xc0, !PT ;  /* 0xfffffff83b3d7812 */ /* 0x000fe400078ec0ff */
[----:B------:R-:W-:Y:S02]  /*21c40*/  LEA.HI R56, R56, R55, RZ, 0x1 ;  /* 0x0000003738387211 */ /* 0x000fe400078f08ff */
[----:B------:R-:W-:Y:S01]  /*21c50*/  SHF.R.S32.HI R58, RZ, 0x5, R58 ;  /* 0x00000005ff3a7819 */ /* 0x000fe2000001143a */
[-C--:B------:R-:W-:Y:S01]  /*21c60*/  FMUL.FTZ R79, R44, R20.reuse ;  /* 0x000000142c4f7220 */ /* 0x080fe20000410000 */
[----:B------:R-:W-:Y:S01]  /*21c70*/  FMUL.FTZ R44, R63, R20 ;  /* 0x000000143f2c7220 */ /* 0x000fe20000410000 */
[----:B------:R-:W-:Y:S01]  /*21c80*/  LOP3.LUT R56, R56, 0x3fffffe, RZ, 0xc0, !PT ;  /* 0x03fffffe38387812 */ /* 0x000fe200078ec0ff */
[----:B------:R-:W-:Y:S01]  /*21c90*/  IMAD.IADD R61, R60, 0x1, -R61 ;  /* 0x000000013c3d7824 */ /* 0x000fe200078e0a3d */
[----:B------:R-:W-:Y:S01]  /*21ca0*/  LEA.HI R63, R74, R74, RZ, 0x1 ;  /* 0x0000004a4a3f7211 */ /* 0x000fe200078f08ff */
[----:B------:R-:W-:Y:S01]  /*21cb0*/  IMAD R58, R73, 0x8, R58 ;  /* 0x00000008493a7824 */ /* 0x000fe200078e023a */
[----:B------:R-:W-:Y:S01]  /*21cc0*/  ISETP.NE.AND P1, PT, R6, 0x1, PT ;  /* 0x000000010600780c */ /* 0x000fe20003f25270 */
        /* <DEDUP_REMOVED lines=9> */
[----:B------:R-:W-:Y:S01]  /*21d60*/  FMUL.FTZ R61, R69, R20 ;  /* 0x00000014453d7220 */ /* 0x000fe20000410000 */
[----:B------:R-:W-:-:S03]  /*21d70*/  IMAD.MOV.U32 R63, RZ, RZ, -0x60 ;  /* 0xffffffa0ff3f7424 */ /* 0x000fc600078e00ff */
        /* <DEDUP_REMOVED lines=82> */
.L_x_3789:
[----:B------:R-:W-:-:S13]  /*222a0*/  ISETP.NE.AND P1, PT, R13, 0x1, PT ;  /* 0x000000010d00780c */ /* 0x000fda0003f25270 */
[----:B------:R-:W-:-:S05]  /*222b0*/  @P1 IMAD.HI.U32 R12, R10, R14, RZ ;  /* 0x0000000e0a0c1227 */ /* 0x000fca00078e00ff */
[----:B------:R-:W-:-:S07]  /*222c0*/  @P1 SHF.R.U32.HI R10, RZ, R15, R12 ;  /* 0x0000000fff0a1219 */ /* 0x000fce000001160c */
.L_x_3790:
[----:B------:R-:W-:Y:S05]  /*222d0*/  BSYNC B1 ;  /* 0x0000000000017941 */ /* 0x000fea0003800000 */
.L_x_3788:
[----:B------:R-:W-:-:S05]  /*222e0*/  IMAD R10, R10, R13, R67 ;  /* 0x0000000d0a0a7224 */ /* 0x000fca00078e0243 */
[----:B------:R-:W-:Y:S02]  /*222f0*/  VIMNMX R63, R63, R10, !PT ;  /* 0x0000000a3f3f7248 */ /* 0x000fe40007fe0100 */
[----:B------:R-:W-:-:S07]  /*22300*/  VIADDMNMX R62, R10, R13, R62, PT ;  /* 0x0000000d0a3e7246 */ /* 0x000fce000380013e */
.L_x_3787:
[----:B------:R-:W-:Y:S05]  /*22310*/  BSYNC B0 ;  /* 0x0000000000007941 */ /* 0x000fea0003800000 */
.L_x_3786:
[C---:B------:R-:W-:Y:S01]  /*22320*/  ISETP.GE.AND P1, PT, R65.reuse, 0x9, PT ;  /* 0x000000094100780c */ /* 0x040fe20003f26270 */
[----:B------:R-:W-:Y:S01]  /*22330*/  BSSY B0, `(.L_x_3791) ;  /* 0x0000089000007945 */ /* 0x000fe20003800000 */
[----:B------:R-:W-:Y:S02]  /*22340*/  ISETP.GE.AND P2, PT, R65, 0x2, PT ;  /* 0x000000024100780c */ /* 0x000fe40003f46270 */
[----:B------:R-:W-:Y:S02]  /*22350*/  P2R R69, PR, RZ, 0x2 ;  /* 0x00000002ff457803 */ /* 0x000fe40000000000 */
[----:B------:R-:W-:Y:S02]  /*22360*/  ISETP.GT.AND P1, PT, R63, 0x8, !P1 ;  /* 0x000000083f00780c */ /* 0x000fe40004f24270 */
[----:B------:R-:W-:Y:S02]  /*22370*/  P2R R68, PR, RZ, 0x4 ;  /* 0x00000004ff447803 */ /* 0x000fe40000000000 */
[----:B------:R-:W-:-:S02]  /*22380*/  ISETP.LT.OR P1, PT, R62, 0x9, P1 ;  /* 0x000000093e00780c */ /* 0x000fc40000f21670 */
[----:B------:R-:W-:Y:S02]  /*22390*/  ISETP.GT.AND P2, PT, R63, 0x1, !P2 ;  /* 0x000000013f00780c */ /* 0x000fe40005744270 */
[----:B------:R-:W-:Y:S02]  /*223a0*/  ISETP.GE.AND P3, PT, R65, 0xa, PT ;  /* 0x0000000a4100780c */ /* 0x000fe40003f66270 */
[----:B0-----:R-:W-:Y:S02]  /*223b0*/  FSEL R24, R24, -INF , !P1 ;  /* 0xff80000018187808 */ /* 0x001fe40004800000 */
        /* <DEDUP_REMOVED lines=97> */
[----:B------:R-:W-:Y:S01]  /*229d0*/  ISETP.GE.AND P5, PT, R65, 0x1, PT ;  /* 0x000000014100780c */ /* 0x000fe20003fa6270 */
[----:B------:R-:W0:Y:S03]  /*229e0*/  SHFL.IDX PT, R7, R6, 0x1, 0x1c1f ;  /* 0x003c1f0006077f89 */ /* 0x000e2600000e0000 */
[----:B------:R-:W-:-:S04]  /*229f0*/  ISETP.GT.AND P6, PT, R63, RZ, !P5 ;  /* 0x000000ff3f00720c */ /* 0x000fc80006fc4270 */
[----:B------:R-:W-:-:S04]  /*22a00*/  ISETP.LT.OR P6, PT, R62, 0x1, P6 ;  /* 0x000000013e00780c */ /* 0x000fc800037c1670 */
[----:B------:R-:W-:Y:S02]  /*22a10*/  FSEL R37, R5, -INF , !P6 ;  /* 0xff80000005257808 */ /* 0x000fe40007000000 */
[----:B------:R-:W-:-:S04]  /*22a20*/  ISETP.GE.AND P6, PT, R65, 0x5a, PT ;  /* 0x0000005a4100780c */ /* 0x000fc80003fc6270 */
[----:B------:R-:W-:Y:S02]  /*22a30*/  P2R R65, PR, RZ, 0x40 ;  /* 0x00000040ff417803 */ /* 0x000fe40000000000 */
[----:B------:R-:W-:-:S04]  /*22a40*/  ISETP.GT.AND P6, PT, R63, 0x59, !P6 ;  /* 0x000000593f00780c */ /* 0x000fc800077c4270 */
[----:B------:R-:W-:Y:S01]  /*22a50*/  ISETP.LT.OR P6, PT, R62, 0x5a, P6 ;  /* 0x0000005a3e00780c */ /* 0x000fe200037c1670 */
[--C-:B0-----:R-:W-:Y:S02]  /*22a60*/  IMAD.IADD R66, R66, 0x1, R7.reuse ;  /* 0x0000000142427824 */ /* 0x101fe400078e0207 */
[----:B------:R-:W-:Y:S01]  /*22a70*/  IMAD.IADD R63, R64, 0x1, R7 ;  /* 0x00000001403f7824 */ /* 0x000fe200078e0207 */
        /* <DEDUP_REMOVED lines=13> */
.L_x_3794:
[----:B------:R-:W-:-:S13]  /*22b50*/  ISETP.NE.AND P6, PT, R13, 0x1, PT ;  /* 0x000000010d00780c */ /* 0x000fda0003fc5270 */
[----:B------:R-:W-:-:S05]  /*22b60*/  @P6 IMAD.HI.U32 R14, R8, R14, RZ ;  /* 0x0000000e080e6227 */ /* 0x000fca00078e00ff */
[----:B------:R-:W-:-:S07]  /*22b70*/  @P6 SHF.R.U32.HI R8, RZ, R15, R14 ;  /* 0x0000000fff086219 */ /* 0x000fce000001160e */
.L_x_3795:
[----:B------:R-:W-:Y:S05]  /*22b80*/  BSYNC B1 ;  /* 0x0000000000017941 */ /* 0x000fea0003800000 */
.L_x_3793:
[----:B------:R-:W-:-:S05]  /*22b90*/  IMAD R8, R8, R13, R67 ;  /* 0x0000000d08087224 */ /* 0x000fca00078e0243 */
[----:B------:R-:W-:Y:S02]  /*22ba0*/  VIADDMNMX R66, R8, R13, R66, PT ;  /* 0x0000000d08427246 */ /* 0x000fe40003800142 */
[----:B------:R-:W-:-:S07]  /*22bb0*/  VIMNMX R63, R63, R8, !PT ;  /* 0x000000083f3f7248 */ /* 0x000fce0007fe0100 */
.L_x_3792:
[----:B------:R-:W-:Y:S05]  /*22bc0*/  BSYNC B0 ;  /* 0x0000000000007941 */ /* 0x000fea0003800000 */
.L_x_3791:
[----:B------:R-:W2:Y:S01]  /*22bd0*/  LD.E.64 R6, desc[UR42][R16.64+0x230] ;  /* 0x0002302a10067980 */ /* 0x000ea2000c101b00 */
[----:B------:R-:W-:Y:S02]  /*22be0*/  ISETP.GT.AND P5, PT, R63, RZ, !P5 ;  /* 0x000000ff3f00720c */ /* 0x000fe40006fa4270 */
[----:B------:R-:W-:Y:S01]  /*22bf0*/  ISETP.NE.AND P6, PT, R74, RZ, PT ;  /* 0x000000ff4a00720c */ /* 0x000fe20003fc5270 */
[----:B------:R-:W3:Y:S01]  /*22c00*/  LD.E R64, desc[UR42][R16.64+0x250] ;  /* 0x0002502a10407980 */ /* 0x000ee2000c101900 */
        /* <DEDUP_REMOVED lines=99> */
[----:B------:R-:W-:-:S05]  /*23240*/  FMNMX.FTZ R31, R5, R30, !PT ;  /* 0x0000001e051f7209 */ /* 0x000fca0007810000 */
[----:B------:R-:W0:Y:S01]  /*23250*/  SHFL.BFLY PT, R30, R31, 0x2, 0x1f ;  /* 0x0c401f001f1e7f89 */ /* 0x000e2200000e0000 */
[----:B------:R-:W-:-:S04]  /*23260*/  FMNMX.FTZ R9, R14, R7, !PT ;  /* 0x000000070e097209 */ /* 0x000fc80007810000 */
[----:B------:R-:W-:Y:S02]  /*23270*/  FMNMX.FTZ R9, R62, R9, !PT ;  /* 0x000000093e097209 */ /* 0x000fe40007810000 */
[----:B0-----:R-:W-:Y:S02]  /*23280*/  FMNMX.FTZ R29, R31, R30, !PT ;  /* 0x0000001e1f1d7209 */ /* 0x001fe40007810000 */
[----:B------:R-:W-:-:S04]  /*23290*/  FMNMX.FTZ R30, R26, R9, !PT ;  /* 0x000000091a1e7209 */ /* 0x000fc80007810000 */
[----:B------:R-:W-:Y:S01]  /*232a0*/  FMNMX.FTZ R9, R61, R30, !PT ;  /* 0x0000001e3d097209 */ /* 0x000fe20007810000 */
[----:B------:R-:W0:Y:S03]  /*232b0*/  SHFL.BFLY PT, R32, R29, 0x1, 0x1f ;  /* 0x0c201f001d207f89 */ /* 0x000e2600000e0000 */
[----:B------:R-:W-:-:S04]  /*232c0*/  FMNMX.FTZ R9, R28, R9, !PT ;  /* 0x000000091c097209 */ /* 0x000fc80007810000 */
[----:B------:R-:W-:-:S04]  /*232d0*/  FMNMX.FTZ R30, R60, R9, !PT ;  /* 0x000000093c1e7209 */ /* 0x000fc80007810000 */
[----:B------:R-:W-:-:S04]  /*232e0*/  FMNMX.FTZ R30, R15, R30, !PT ;  /* 0x0000001e0f1e7209 */ /* 0x000fc80007810000 */
[----:B------:R-:W-:-:S04]  /*232f0*/  FMNMX.FTZ R30, R59, R30, !PT ;  /* 0x0000001e3b1e7209 */ /* 0x000fc80007810000 */
[----:B------:R-:W-:-:S04]  /*23300*/  FMNMX.FTZ R30, R19, R30, !PT ;  /* 0x0000001e131e7209 */ /* 0x000fc80007810000 */
[----:B------:R-:W-:Y:S02]  /*23310*/  FMNMX.FTZ R30, R27, R30, !PT ;  /* 0x0000001e1b1e7209 */ /* 0x000fe40007810000 */
[----:B0-----:R-:W-:Y:S02]  /*23320*/  FMNMX.FTZ R33, R29, R32, !PT ;  /* 0x000000201d217209 */ /* 0x001fe40007810000 */
[----:B------:R-:W-:-:S04]  /*23330*/  FMNMX.FTZ R29, R25, R30, !PT ;  /* 0x0000001e191d7209 */ /* 0x000fc80007810000 */
[----:B------:R-:W-:-:S04]  /*23340*/  FMNMX.FTZ R29, R8, R29, !PT ;  /* 0x0000001d081d7209 */ /* 0x000fc80007810000 */
[----:B------:R-:W-:-:S04]  /*23350*/  FMNMX.FTZ R30, R18, R29, !PT ;  /* 0x0000001d121e7209 */ /* 0x000fc80007810000 */
[----:B------:R-:W-:-:S04]  /*23360*/  FMNMX.FTZ R29, R13, R30, !PT ;  /* 0x0000001e0d1d7209 */ /* 0x000fc80007810000 */
[----:B------:R-:W-:-:S04]  /*23370*/  FMNMX.FTZ R30, R38, R29, !PT ;  /* 0x0000001d261e7209 */ /* 0x000fc80007810000 */
[----:B------:R-:W-:-:S04]  /*23380*/  FMNMX.FTZ R29, R39, R30, !PT ;  /* 0x0000001e271d7209 */ /* 0x000fc80007810000 */
[----:B------:R-:W-:Y:S02]  /*23390*/  FMNMX.FTZ R30, R42, R29, !PT ;  /* 0x0000001d2a1e7209 */ /* 0x000fe40007810000 */
[C---:B------:R-:W-:Y:S02]  /*233a0*/  ISETP.LT.OR P1, PT, R66.reuse, 0x4a, P1 ;  /* 0x0000004a4200780c */ /* 0x040fe40000f21670 */
[----:B------:R-:W-:Y:S02]  /*233b0*/  FMNMX.FTZ R29, R43, R30, !PT ;  /* 0x0000001e2b1d7209 */ /* 0x000fe40007810000 */
[----:B------:R-:W-:Y:S02]  /*233c0*/  ISETP.GT.AND P3, PT, R63, 0x51, !P3 ;  /* 0x000000513f00780c */ /* 0x000fe40005f64270 */
[----:B------:R-:W-:Y:S02]  /*233d0*/  ISETP.LT.OR P2, PT, R66, 0x51, P2 ;  /* 0x000000514200780c */ /* 0x000fe40001741670 */
[----:B------:R-:W-:-:S02]  /*233e0*/  FSEL R65, R44, -INF , !P1 ;  /* 0xff8000002c417808 */ /* 0x000fc40004800000 */
[----:B------:R-:W-:Y:S02]  /*233f0*/  FMNMX.FTZ R30, R46, R29, !PT ;  /* 0x0000001d2e1e7209 */ /* 0x000fe40007810000 */
[----:B------:R-:W-:Y:S01]  /*23400*/  ISETP.GT.AND P4, PT, R63, 0x58, !P4 ;  /* 0x000000583f00780c */ /* 0x000fe20006784270 */
[----:B------:R3:W-:Y:S01]  /*23410*/  ST.E desc[UR42][R16.64+0x230], R31 ;  /* 0x0002301f10007985 */ /* 0x0007e2000c10192a */
[----:B------:R-:W-:Y:S02]  /*23420*/  ISETP.LT.OR P3, PT, R66, 0x52, P3 ;  /* 0x000000524200780c */ /* 0x000fe40001f61670 */
[----:B------:R-:W-:Y:S01]  /*23430*/  FSEL R55, R55, -INF , !P2 ;  /* 0xff80000037377808 */ /* 0x000fe20005000000 */
[----:B------:R-:W2:Y:S01]  /*23440*/  LD.E R44, desc[UR42][R16.64+0x260] ;  /* 0x0002602a102c7980 */ /* 0x000ea2000c101900 */
[----:B------:R-:W-:Y:S02]  /*23450*/  FMNMX.FTZ R30, R65, R30, !PT ;  /* 0x0000001e411e7209 */ /* 0x000fe40007810000 */
[----:B------:R-:W-:-:S02]  /*23460*/  ISETP.GT.AND P1, PT, R63, 0x59, !P6 ;  /* 0x000000593f00780c */ /* 0x000fc40007724270 */
[----:B------:R-:W-:Y:S02]  /*23470*/  ISETP.LT.OR P4, PT, R66, 0x59, P4 ;  /* 0x000000594200780c */ /* 0x000fe40002781670 */
[----:B------:R-:W-:Y:S02]  /*23480*/  FSEL R63, R56, -INF , !P3 ;  /* 0xff800000383f7808 */ /* 0x000fe40005800000 */
[----:B------:R-:W-:Y:S01]  /*23490*/  FMNMX.FTZ R30, R55, R30, !PT ;  /* 0x0000001e371e7209 */ /* 0x000fe20007810000 */
[----:B------:R-:W-:Y:S01]  /*234a0*/  ST.E desc[UR42][R16.64+0x230], R33 ;  /* 0x0002302110007985 */ /* 0x000fe2000c10192a */
[----:B------:R-:W-:Y:S02]  /*234b0*/  ISETP.LT.OR P1, PT, R66, 0x5a, P1 ;  /* 0x0000005a4200780c */ /* 0x000fe40000f21670 */
[----:B------:R-:W-:Y:S01]  /*234c0*/  FSEL R57, R57, -INF , !P4 ;  /* 0xff80000039397808 */ /* 0x000fe20006000000 */
[----:B------:R-:W3:Y:S01]  /*234d0*/  LD.E R9, desc[UR42][R16.64+0x230] ;  /* 0x0002302a10097980 */ /* 0x000ee2000c101900 */
[----:B------:R-:W-:-:S02]  /*234e0*/  FMNMX.FTZ R30, R63, R30, !PT ;  /* 0x0000001e3f1e7209 */ /* 0x000fc40007810000 */
[----:B------:R-:W-:Y:S01]  /*234f0*/  FSEL R67, R20, -INF , !P1 ;  /* 0xff80000014437808 */ /* 0x000fe20004800000 */
[----:B------:R-:W4:Y:S01]  /*23500*/  LD.E R56, desc[UR42][R16.64+0x244] ;  /* 0x0002442a10387980 */ /* 0x000f22000c101900 */
[----:B------:R-:W-:-:S03]  /*23510*/  FMNMX.FTZ R30, R57, R30, !PT ;  /* 0x0000001e391e7209 */ /* 0x000fc60007810000 */
[----:B------:R-:W5:Y:S01]  /*23520*/  LD.E R20, desc[UR42][R16.64+0x240] ;  /* 0x0002402a10147980 */ /* 0x000f62000c101900 */
[----:B------:R-:W-:-:S05]  /*23530*/  FMNMX.FTZ R29, R67, R30, !PT ;  /* 0x0000001e431d7209 */ /* 0x000fca0007810000 */
[----:B------:R-:W-:Y:S04]  /*23540*/  ST.E desc[UR42][R16.64+0x234], R29 ;  /* 0x0002341d10007985 */ /* 0x000fe8000c10192a */
[----:B------:R-:W2:Y:S01]  /*23550*/  LD.E R30, desc[UR42][R16.64+0x234] ;  /* 0x0002342a101e7980 */ /* 0x000ea2000c101900 */
[----:B------:R-:W-:-:S04]  /*23560*/  UIADD3 UR4, UP0, UR37, 0x260, URZ ;  /* 0x0000026025047890 */ /* 0x000fc8000ff1e03f */
[----:B------:R-:W-:Y:S02]  /*23570*/  ULOP3.LUT UR6, UR4, 0x4, URZ, 0xfc, !UPT ;  /* 0x0000000404067892 */ /* 0x000fe4000f8efc3f */
[----:B------:R-:W-:Y:S01]  /*23580*/  UIADD3.X UR5, URZ, UR36, URZ, UP0, !UPT ;  /* 0x000000243f057290 */ /* 0x000fe200087fe43f */
[C---:B---3--:R-:W-:Y:S01]  /*23590*/  FMUL.FTZ R31, R9.reuse, R64 ;  /* 0x00000040091f7220 */ /* 0x048fe20000410000 */
[----:B------:R-:W-:-:S04]  /*235a0*/  FSETP.NEU.FTZ.AND P1, PT, R9, -INF , PT ;  /* 0xff8000000900780b */ /* 0x000fc80003f3d000 */
[----:B------:R-:W-:-:S05]  /*235b0*/  FSEL R31, R31, RZ, P1 ;  /* 0x000000ff1f1f7208 */ /* 0x000fca0000800000 */
[-CC-:B------:R-:W-:Y:S01]  /*235c0*/  FFMA.FTZ R160, R37, R64.reuse, -R31.reuse ;  /* 0x0000004025a07223 */ /* 0x180fe2000001081f */
[-CC-:B------:R-:W-:Y:S02]  /*235d0*/  FFMA.FTZ R37, R21, R64.reuse, -R31.reuse ;  /* 0x0000004015257223 */ /* 0x180fe4000001081f */
[----:B--2---:R-:W0:Y:S01]  /*235e0*/  SHFL.BFLY PT, R21, R30, 0x2, 0x1f ;  /* 0x0c401f001e157f89 */ /* 0x004e2200000e0000 */
[----:B------:R-:W-:Y:S01]  /*235f0*/  FFMA.FTZ R36, R24, R64, -R31 ;  /* 0x0000004018247223 */ /* 0x000fe2000001081f */
[----:B0-----:R-:W-:-:S05]  /*23600*/  FMNMX.FTZ R21, R30, R21, !PT ;  /* 0x000000151e157209 */ /* 0x001fca0007810000 */
[----:B------:R-:W0:Y:S01]  /*23610*/  SHFL.BFLY PT, R24, R21, 0x1, 0x1f ;  /* 0x0c201f0015187f89 */ /* 0x000e2200000e0000 */
[-CC-:B------:R-:W-:Y:S01]  /*23620*/  FFMA.FTZ R168, R41, R64.reuse, -R31.reuse ;  /* 0x0000004029a87223 */ /* 0x180fe2000001081f */
[----:B------:R-:W-:Y:S01]  /*23630*/  FSEL R9, R9, RZ, P1 ;  /* 0x000000ff09097208 */ /* 0x000fe20000800000 */
[----:B------:R-:W-:-:S04]  /*23640*/  FFMA.FTZ R172, R11, R64, -R31 ;  /* 0x000000400bac7223 */ /* 0x000fc8000001081f */
[----:B------:R-:W-:Y:S01]  /*23650*/  FADD.FTZ R9, R6, -R9 ;  /* 0x8000000906097221 */ /* 0x000fe20000010000 */
[-CC-:B------:R-:W-:Y:S01]  /*23660*/  FFMA.FTZ R162, R75, R64.reuse, -R31.reuse ;  /* 0x000000404ba27223 */ /* 0x180fe2000001081f */
[-CC-:B------:R-:W-:Y:S01]  /*23670*/  FFMA.FTZ R35, R76, R64.reuse, -R31.reuse ;  /* 0x000000404c237223 */ /* 0x180fe2000001081f */
[----:B------:R-:W-:Y:S01]  /*23680*/  FFMA.FTZ R164, R77, R64, -R31 ;  /* 0x000000404da47223 */ /* 0x000fe2000001081f */
[----:B0-----:R-:W-:-:S04]  /*23690*/  FMNMX.FTZ R41, R21, R24, !PT ;  /* 0x0000001815297209 */ /* 0x001fc80007810000 */
[C---:B------:R-:W-:Y:S01]  /*236a0*/  FSETP.NEU.FTZ.AND P1, PT, R41.reuse, -INF , PT ;  /* 0xff8000002900780b */ /* 0x040fe20003f3d000 */
[----:B------:R-:W-:-:S03]  /*236b0*/  FMUL.FTZ R11, R41, R64 ;  /* 0x00000040290b7220 */ /* 0x000fc60000410000 */
[----:B------:R-:W-:Y:S02]  /*236c0*/  FSEL R6, R41, RZ, P1 ;  /* 0x000000ff29067208 */ /* 0x000fe40000800000 */
[----:B------:R-:W-:Y:S01]  /*236d0*/  FSEL R11, R11, RZ, P1 ;  /* 0x000000ff0b0b7208 */ /* 0x000fe20000800000 */
[-CC-:B------:R-:W-:Y:S01]  /*236e0*/  FFMA.FTZ R34, R78, R64.reuse, -R31.reuse ;  /* 0x000000404e227223 */ /* 0x180fe2000001081f */
[-CC-:B------:R-:W-:Y:S01]  /*236f0*/  FFMA.FTZ R166, R58, R64.reuse, -R31.reuse ;  /* 0x000000403aa67223 */ /* 0x180fe2000001081f */
[----:B------:R-:W-:Y:S01]  /*23700*/  FADD.FTZ R7, R7, -R6 ;  /* 0x8000000607077221 */ /* 0x000fe20000010000 */
        /* <DEDUP_REMOVED lines=14> */
[-C--:B------:R-:W-:Y:S01]  /*237f0*/  FMUL.FTZ R9, R9, R64.reuse ;  /* 0x0000004009097220 */ /* 0x080fe20000410000 */
[-CC-:B------:R-:W-:Y:S01]  /*23800*/  FFMA.FTZ R31, R14, R64.reuse, -R11.reuse ;  /* 0x000000400e1f7223 */ /* 0x180fe2000001080b */
[----:B------:R-:W-:Y:S01]  /*23810*/  FMUL.FTZ R7, R64, R7 ;  /* 0x0000000740077220 */ /* 0x000fe20000410000 */
[-CC-:B------:R-:W-:Y:S01]  /*23820*/  FFMA.FTZ R161, R62, R64.reuse, -R11.reuse ;  /* 0x000000403ea17223 */ /* 0x180fe2000001080b */
[----:B------:R-:W-:Y:S01]  /*23830*/  MUFU.EX2 R160, R160 ;  /* 0x000000a000a07308 */ /* 0x000fe20000000800 */
[----:B------:R-:W-:-:S07]  /*23840*/  FFMA.FTZ R30, R26, R64, -R11 ;  /* 0x000000401a1e7223 */ /* 0x000fce000001080b */
[----:B------:R-:W5:Y:S01]  /*23850*/  MUFU.EX2 R9, R9 ;  /* 0x0000000900097308 */ /* 0x000f620000000800 */
[----:B------:R-:W-:-:S07]  /*23860*/  FFMA.FTZ R163, R61, R64, -R11 ;  /* 0x000000403da37223 */ /* 0x000fce000001080b */
[----:B------:R-:W-:Y:S08]  /*23870*/  MUFU.EX2 R31, R31 ;  /* 0x0000001f001f7308 */ /* 0x000ff00000000800 */
[----:B------:R-:W4:Y:S01]  /*23880*/  MUFU.EX2 R12, R7 ;  /* 0x00000007000c7308 */ /* 0x000f220000000800 */
[----:B------:R-:W-:-:S07]  /*23890*/  FFMA.FTZ R29, R28, R64, -R11 ;  /* 0x000000401c1d7223 */ /* 0x000fce000001080b */
[----:B------:R-:W0:Y:S08]  /*238a0*/  MUFU.EX2 R37, R37 ;  /* 0x0000002500257308 */ /* 0x000e300000000800 */
[----:B------:R-:W1:Y:S01]  /*238b0*/  MUFU.EX2 R161, R161 ;  /* 0x000000a100a17308 */ /* 0x000e620000000800 */
[----:B------:R-:W-:-:S07]  /*238c0*/  FFMA.FTZ R165, R60, R64, -R11 ;  /* 0x000000403ca57223 */ /* 0x000fce000001080b */
[----:B------:R-:W2:Y:S08]  /*238d0*/  MUFU.EX2 R36, R36 ;  /* 0x0000002400247308 */ /* 0x000eb00000000800 */
[----:B------:R-:W3:Y:S01]  /*238e0*/  MUFU.EX2 R30, R30 ;  /* 0x0000001e001e7308 */ /* 0x000ee20000000800 */
[----:B-----5:R-:W-:Y:S01]  /*238f0*/  FFMA.FTZ R20, R9, R20, R160 ;  /* 0x0000001409147223 */ /* 0x020fe200000100a0 */
[----:B----4-:R-:W-:-:S06]  /*23900*/  FFMA.FTZ R56, R12, R56, R31 ;  /* 0x000000380c387223 */ /* 0x010fcc000001001f */
        /* <DEDUP_REMOVED lines=101> */
[----:B-----5:R-:W-:-:S03]  /*23f60*/  FADD.FTZ R6, R20, R11 ;  /* 0x0000000b14067221 */ /* 0x020fc60000010000 */
[----:B0-----:R-:W-:Y:S01]  /*23f70*/  FADD.FTZ R8, R172, R7 ;  /* 0x00000007ac087221 */ /* 0x001fe20000010000 */
[----:B-1----:R-:W-:Y:S01]  /*23f80*/  FADD.FTZ R7, R5, R6 ;  /* 0x0000000605077221 */ /* 0x002fe20000010000 */
[----:B------:R-:W-:Y:S01]  /*23f90*/  FMUL.FTZ R25, R9, R44 ;  /* 0x0000002c09197220 */ /* 0x000fe20000410000 */
[----:B------:R-:W-:Y:S02]  /*23fa0*/  IMAD.U32 R10, RZ, RZ, UR6 ;  /* 0x00000006ff0a7e24 */ /* 0x000fe4000f8e00ff */
[----:B--2---:R-:W-:Y:S01]  /*23fb0*/  FADD.FTZ R13, R21, R8 ;  /* 0x00000008150d7221 */ /* 0x004fe20000010000 */
[----:B------:R-:W-:Y:S01]  /*23fc0*/  IMAD.U32 R11, RZ, RZ, UR5 ;  /* 0x00000005ff0b7e24 */ /* 0x000fe2000f8e00ff */
[----:B------:R-:W-:Y:S01]  /*23fd0*/  ST.E desc[UR42][R16.64+0x234], R41 ;  /* 0x0002342910007985 */ /* 0x000fe2000c10192a */
[----:B---3--:R-:W-:-:S03]  /*23fe0*/  FADD.FTZ R7, R18, R7 ;  /* 0x0000000712077221 */ /* 0x008fc60000010000 */
[----:B------:R0:W-:Y:S04]  /*23ff0*/  ST.E desc[UR42][R16.64+0x240], R13 ;  /* 0x0002400d10007985 */ /* 0x0001e8000c10192a */
[----:B------:R1:W-:Y:S04]  /*24000*/  ST.E desc[UR42][R16.64+0x244], R7 ;  /* 0x0002440710007985 */ /* 0x0003e8000c10192a */
[----:B------:R2:W-:Y:S04]  /*24010*/  ST.E desc[UR42][R16.64+0x260], R25 ;  /* 0x0002601910007985 */ /* 0x0005e8000c10192a */
[----:B------:R-:W3:Y:S02]  /*24020*/  LD.E R6, desc[UR42][R10.64] ;  /* 0x0000002a0a067980 */ /* 0x000ee4000c101900 */
[----:B---3--:R-:W-:-:S05]  /*24030*/  FMUL.FTZ R27, R9, R6 ;  /* 0x00000006091b7220 */ /* 0x008fca0000410000 */
[----:B------:R3:W-:Y:S04]  /*24040*/  ST.E desc[UR42][R10.64], R27 ;  /* 0x0000001b0a007985 */ /* 0x0007e8000c10192a */
[----:B------:R-:W0:Y:S04]  /*24050*/  LD.E R134, desc[UR42][R16.64+0x274] ;  /* 0x0002742a10867980 */ /* 0x000e28000c101900 */
[----:B------:R-:W4:Y:S04]  /*24060*/  LD.E R232, desc[UR42][R16.64+0x454] ;  /* 0x0004542a10e87980 */ /* 0x000f28000c101900 */
[----:B------:R-:W1:Y:S04]  /*24070*/  LD.E R132, desc[UR42][R16.64+0x270] ;  /* 0x0002702a10847980 */ /* 0x000e68000c101900 */
[----:B------:R-:W2:Y:S04]  /*24080*/  LD.E R136, desc[UR42][R16.64+0x280] ;  /* 0x0002802a10887980 */ /* 0x000ea8000c101900 */
[----:B------:R-:W3:Y:S04]  /*24090*/  LD.E R138, desc[UR42][R16.64+0x284] ;  /* 0x0002842a108a7980 */ /* 0x000ee8000c101900 */
        /* <DEDUP_REMOVED lines=59> */
[----:B----4-:R-:W-:-:S04]  /*24450*/  FMUL.FTZ R45, R9, R232 ;  /* 0x000000e8092d7220 */ /* 0x010fc80000410000 */
[----:B------:R0:W-:Y:S01]  /*24460*/  ST.E desc[UR42][R16.64+0x274], R13 ;  /* 0x0002740d10007985 */ /* 0x0001e2000c10192a */
[C---:B-1----:R-:W-:Y:S01]  /*24470*/  FMUL.FTZ R7, R9.reuse, R132 ;  /* 0x0000008409077220 */ /* 0x042fe20000410000 */
[C---:B--2---:R-:W-:Y:S01]  /*24480*/  FMUL.FTZ R25, R9.reuse, R136 ;  /* 0x0000008809197220 */ /* 0x044fe20000410000 */
[C---:B---3--:R-:W-:Y:S01]  /*24490*/  FMUL.FTZ R27, R9.reuse, R138 ;  /* 0x0000008a091b7220 */ /* 0x048fe20000410000 */
[C---:B-----5:R-:W-:Y:S01]  /*244a0*/  FMUL.FTZ R39, R9.reuse, R140 ;  /* 0x0000008c09277220 */ /* 0x060fe20000410000 */
[C---:B0-----:R-:W-:Y:S01]  /*244b0*/  FMUL.FTZ R13, R9.reuse, R148 ;  /* 0x00000094090d7220 */ /* 0x041fe20000410000 */
        /* <DEDUP_REMOVED lines=8> */
[C---:B-1----:R-:W-:Y:S01]  /*24540*/  FMUL.FTZ R7, R9.reuse, R146 ;  /* 0x0000009209077220 */ /* 0x042fe20000410000 */
[C---:B------:R-:W-:Y:S02]  /*24550*/  FMUL.FTZ R47, R9.reuse, R130 ;  /* 0x00000082092f7220 */ /* 0x040fe40000410000 */
        /* <DEDUP_REMOVED lines=95> */
[----:B------:R-:W-:Y:S02]  /*24b50*/  IMAD.U32 R8, RZ, RZ, UR6 ;  /* 0x00000006ff087e24 */ /* 0x000fe4000f8e00ff */
[----:B0-----:R-:W-:Y:S01]  /*24b60*/  FMUL.FTZ R13, R9, R26 ;  /* 0x0000001a090d7220 */ /* 0x001fe20000410000 */
[----:B------:R-:W-:Y:S01]  /*24b70*/  IMAD.U32 R9, RZ, RZ, UR5 ;  /* 0x00000005ff097e24 */ /* 0x000fe2000f8e00ff */
        /* <DEDUP_REMOVED lines=8> */
[----:B------:R-:W-:Y:S04]  /*24c00*/  ST.E desc[UR42][R16.64+0x444], R47 ;  /* 0x0004442f10007985 */ /* 0x000fe8000c10192a */
[----:B------:R2:W-:Y:S04]  /*24c10*/  ST.E desc[UR42][R16.64+0x450], R49 ;  /* 0x0004503110007985 */ /* 0x0005e8000c10192a */
[----:B0-----:R-:W3:Y:S01]  /*24c20*/  LD.E R25, desc[UR42][R8.64] ;  /* 0x0000002a08197980 */ /* 0x001ee2000c101900 */
[----:B------:R-:W-:Y:S01]  /*24c30*/  ULOP3.LUT UR4, UR4, 0xc, URZ, 0xfc, !UPT ;  /* 0x0000000c04047892 */ /* 0x000fe2000f8efc3f */
[----:B------:R-:W-:-:S05]  /*24c40*/  IMAD.U32 R7, RZ, RZ, UR5 ;  /* 0x00000005ff077e24 */ /* 0x000fca000f8e00ff */
[----:B------:R-:W-:Y:S02]  /*24c50*/  IMAD.U32 R6, RZ, RZ, UR4 ;  /* 0x00000004ff067e24 */ /* 0x000fe4000f8e00ff */
[----:B---3--:R-:W-:-:S05]  /*24c60*/  FMUL.FTZ R25, R12, R25 ;  /* 0x000000190c197220 */ /* 0x008fca0000410000 */
[----:B------:R0:W-:Y:S04]  /*24c70*/  ST.E desc[UR42][R8.64], R25 ;  /* 0x0000001908007985 */ /* 0x0001e8000c10192a */
[----:B-1----:R-:W3:Y:S01]  /*24c80*/  LD.E R27, desc[UR42][R6.64] ;  /* 0x0000002a061b7980 */ /* 0x002ee2000c101900 */
[----:B------:R-:W1:Y:S01]  /*24c90*/  S2R R232, SR_TID.X ;  /* 0x0000000000e87919 */ /* 0x000e620000002100 */
[----:B---3--:R-:W-:-:S05]  /*24ca0*/  FMUL.FTZ R27, R12, R27 ;  /* 0x0000001b0c1b7220 */ /* 0x008fca0000410000 */
[----:B------:R3:W-:Y:S04]  /*24cb0*/  ST.E desc[UR42][R6.64], R27 ;  /* 0x0000001b06007985 */ /* 0x0007e8000c10192a */
        /* <DEDUP_REMOVED lines=60> */
[----:B0-----:R-:W2:Y:S04]  /*25080*/  LD.E R25, desc[UR42][R16.64+0x44c] ;  /* 0x00044c2a10197980 */ /* 0x001ea8000c101900 */
[----:B---3--:R-:W3:Y:S01]  /*25090*/  LD.E R27, desc[UR42][R16.64+0x458] ;  /* 0x0004582a101b7980 */ /* 0x008ee2000c101900 */
[----:B-1----:R-:W-:Y:S01]  /*250a0*/  SHF.R.U32.HI R232, RZ, 0x7, R232 ;  /* 0x00000007ffe87819 */ /* 0x002fe200000116e8 */
[C---:B----4-:R-:W-:Y:S01]  /*250b0*/  FMUL.FTZ R51, R12.reuse, R51 ;  /* 0x000000330c337220 */ /* 0x050fe20000410000 */
[----:B-----5:R-:W-:-:S04]  /*250c0*/  FMUL.FTZ R26, R12, R26 ;  /* 0x0000001a0c1a7220 */ /* 0x020fc80000410000 */
        /* <DEDUP_REMOVED lines=60> */
[C---:B------:R-:W-:Y:S01]  /*25490*/  FMUL.FTZ R51, R12.reuse, R13 ;  /* 0x0000000d0c337220 */ /* 0x040fe20000410000 */
[C---:B------:R-:W-:Y:S01]  /*254a0*/  FMUL.FTZ R25, R12.reuse, R25 ;  /* 0x000000190c197220 */ /* 0x040fe20000410000 */
[----:B---3--:R-:W-:Y:S01]  /*254b0*/  FMUL.FTZ R27, R12, R27 ;  /* 0x0000001b0c1b7220 */ /* 0x008fe20000410000 */
        /* <DEDUP_REMOVED lines=73> */
[----:B------:R-:W4:Y:S04]  /*25950*/  LD.E R47, desc[UR42][R16.64+0x278] ;  /* 0x0002782a102f7980 */ /* 0x000f28000c101900 */
[----:B0-----:R-:W4:Y:S04]  /*25960*/  LD.E R41, desc[UR42][R16.64+0x27c] ;  /* 0x00027c2a10297980 */ /* 0x001f28000c101900 */
        /* <DEDUP_REMOVED lines=394> */
[----:B------:R-:W-:Y:S01]  /*27210*/  R2UR UR7, R13 ;  /* 0x000000000d0772ca */ /* 0x000fe200000e0000 */
[----:B------:R-:W-:Y:S01]  /*27220*/  VOTEU.ANY UP0, P1 ;  /* 0x00000000003f7886 */ /* 0x000fe20000800100 */
[----:B-----5:R-:W-:-:S11]  /*27230*/  WARPGROUP.ARRIVE ;  /* 0x00000000000079c5 */ /* 0x020fd60000000000 */
        /* <DEDUP_REMOVED lines=1080> */
.L_x_3797:
[----:B------:R-:W-:Y:S05]  /*2b5c0*/  BSYNC B0 ;  /* 0x0000000000007941 */ /* 0x000fea0003800000 */
.L_x_3796:
[C---:B------:R-:W-:Y:S01]  /*2b5d0*/  ISETP.GT.AND P0, PT, R0.reuse, R189, PT ;  /* 0x000000bd0000720c */ /* 0x040fe20003f04270 */
[----:B------:R-:W-:-:S12]  /*2b5e0*/  VIADD R0, R0, 0xffffffff ;  /* 0xffffffff00007836 */ /* 0x000fd80000000000 */
[----:B------:R-:W-:Y:S05]  /*2b5f0*/  @P0 BRA `(.L_x_3798) ;  /* 0xffffff4c007c0947 */ /* 0x000fea000383ffff */
.L_x_3771:
[----:B0-----:R-:W2:Y:S01]  /*2b600*/  LDL R5, [R1+0x240] ;  /* 0x0002400001057983 */ /* 0x001ea20000100800 */
[----:B------:R-:W-:Y:S05]  /*2b610*/  WARPSYNC.ALL ;  /* 0x0000000000007948 */ /* 0x000fea0003800000 */
[----:B------:R-:W3:Y:S04]  /*2b620*/  LDL R6, [R1+0x244] ;  /* 0x0002440001067983 */ /* 0x000ee80000100800 */
[----:B------:R-:W4:Y:S04]  /*2b630*/  LDL.64 R8, [R1+0x260] ;  /* 0x0002600001087983 */ /* 0x000f280000100a00 */
[----:B------:R-:W5:Y:S04]  /*2b640*/  LDL R126, [R1+0x218] ;  /* 0x00021800017e7983 */ /* 0x000f680000100800 */
[----:B------:R-:W4:Y:S01]  /*2b650*/  LDL.64 R112, [R1+0x300] ;  /* 0x0003000001707983 */ /* 0x000f220000100a00 */
[----:B------:R-:W-:-:S02]  /*2b660*/  IMAD.MOV.U32 R132, RZ, RZ, -0x800000 ;  /* 0xff800000ff847424 */ /* 0x000fc400078e00ff */
[----:B------:R-:W-:Y:S01]  /*2b670*/  IMAD.MOV.U32 R130, RZ, RZ, -0x800000 ;  /* 0xff800000ff827424 */ /* 0x000fe200078e00ff */
        /* <DEDUP_REMOVED lines=52> */
[----:B------:R-:W4:Y:S04]  /*2b9c0*/  LDL R129, [R1+0x224] ;  /* 0x0002240001817983 */ /* 0x000f280000100800 */
[----:B--2---:R-:W0:Y:S02]  /*2b9d0*/  SHFL.BFLY PT, R0, R5, 0x2, 0x1f ;  /* 0x0c401f0005007f89 */ /* 0x004e2400000e0000 */
[----:B0-----:R-:W-:-:S05]  /*2b9e0*/  FADD.FTZ R0, R5, R0 ;  /* 0x0000000005007221 */ /* 0x001fca0000010000 */
[----:B------:R-:W0:Y:S02]  /*2b9f0*/  SHFL.BFLY PT, R3, R0, 0x1, 0x1f ;  /* 0x0c201f0000037f89 */ /* 0x000e2400000e0000 */
[----:B0-----:R-:W-:-:S05]  /*2ba00*/  FADD.FTZ R2, R0, R3 ;  /* 0x0000000300027221 */ /* 0x001fca0000010000 */
[----:B------:R-:W-:Y:S04]  /*2ba10*/  STL [R1+0x240], R2 ;  /* 0x0002400201007387 */ /* 0x000fe80000100800 */
[----:B------:R-:W2:Y:S04]  /*2ba20*/  LDL R18, [R1+0x240] ;  /* 0x0002400001127983 */ /* 0x000ea80000100800 */
[----:B---3--:R-:W0:Y:S02]  /*2ba30*/  SHFL.BFLY PT, R3, R6, 0x2, 0x1f ;  /* 0x0c401f0006037f89 */ /* 0x008e2400000e0000 */
[----:B0-----:R-:W-:-:S02]  /*2ba40*/  FADD.FTZ R3, R3, R6 ;  /* 0x0000000603037221 */ /* 0x001fc40000010000 */
[----:B------:R-:W3:Y:S04]  /*2ba50*/  LDL.64 R6, [R1+0x270] ;  /* 0x0002700001067983 */ /* 0x000ee80000100a00 */
[----:B-1----:R-:W0:Y:S02]  /*2ba60*/  SHFL.BFLY PT, R4, R3, 0x1, 0x1f ;  /* 0x0c201f0003047f89 */ /* 0x002e2400000e0000 */
[----:B0-----:R-:W-:Y:S02]  /*2ba70*/  FADD.FTZ R131, R3, R4 ;  /* 0x0000000403837221 */ /* 0x001fe40000010000 */
[----:B------:R-:W3:Y:S03]  /*2ba80*/  LDL.64 R4, [R1+0x280] ;  /* 0x0002800001047983 */ /* 0x000ee60000100a00 */
[----:B------:R-:W-:Y:S01]  /*2ba90*/  FSETP.NE.FTZ.AND P1, PT, R131, RZ, PT ;  /* 0x000000ff8300720b */ /* 0x000fe20003f35000 */
[----:B------:R-:W3:-:S12]  /*2baa0*/  LDL.64 R2, [R1+0x290] ;  /* 0x0002900001027983 */ /* 0x000ed80000100a00 */
[----:B------:R-:W3:Y:S04]  /*2bab0*/  @P1 LDL R14, [R1+0x250] ;  /* 0x00025000010e1983 */ /* 0x000ee80000100800 */
[----:B------:R-:W3:Y:S01]  /*2bac0*/  @P1 LDL R15, [R1+0x234] ;  /* 0x00023400010f1983 */ /* 0x000ee20000100800 */
[----:B--2---:R-:W-:-:S13]  /*2bad0*/  FSETP.NE.FTZ.AND P0, PT, R18, RZ, PT ;  /* 0x000000ff1200720b */ /* 0x004fda0003f15000 */
[----:B------:R-:W2:Y:S04]  /*2bae0*/  @P0 LDL R10, [R1+0x250] ;  /* 0x00025000010a0983 */ /* 0x000ea80000100800 */
[----:B------:R-:W2:Y:S01]  /*2baf0*/  @P0 LDL R11, [R1+0x230] ;  /* 0x00023000010b0983 */ /* 0x000ea20000100800 */
[----:B------:R-:W0:Y:S01]  /*2bb00*/  @P1 MUFU.LG2 R13, R131 ;  /* 0x00000083000d1308 */ /* 0x000e220000000c00 */
[----:B------:R-:W-:-:S07]  /*2bb10*/  IMAD.MOV.U32 R0, RZ, RZ, RZ ;  /* 0x000000ffff007224 */ /* 0x000fce00078e00ff */
[----:B------:R-:W1:Y:S08]  /*2bb20*/  @P0 MUFU.LG2 R12, R18 ;  /* 0x00000012000c0308 */ /* 0x000e700000000c00 */
[----:B------:R-:W4:Y:S01]  /*2bb30*/  @P0 MUFU.RCP R0, R18 ;  /* 0x0000001200000308 */ /* 0x000f220000001000 */
[----:B0-----:R-:W-:Y:S01]  /*2bb40*/  @P1 FMUL.FTZ R19, R13, 0.69314718246459960938 ;  /* 0x3f3172180d131820 */ /* 0x001fe20000410000 */
[----:B-1----:R-:W-:Y:S01]  /*2bb50*/  @P0 FMUL.FTZ R13, R12, 0.69314718246459960938 ;  /* 0x3f3172180c0d0820 */ /* 0x002fe20000410000 */
[----:B-----5:R-:W-:-:S02]  /*2bb60*/  VIADD R126, R126, 0x1 ;  /* 0x000000017e7e7836 */ /* 0x020fc40000000000 */
[-C--:B----4-:R-:W-:Y:S01]  /*2bb70*/  FMUL.FTZ R9, R9, R0.reuse ;  /* 0x0000000009097220 */ /* 0x090fe20000410000 */
[-C--:B------:R-:W-:Y:S01]  /*2bb80*/  FMUL.FTZ R8, R8, R0.reuse ;  /* 0x0000000008087220 */ /* 0x080fe20000410000 */
[-C--:B---3--:R-:W-:Y:S01]  /*2bb90*/  FMUL.FTZ R7, R7, R0.reuse ;  /* 0x0000000007077220 */ /* 0x088fe20000410000 */
[-C--:B------:R-:W-:Y:S01]  /*2bba0*/  FMUL.FTZ R6, R6, R0.reuse ;  /* 0x0000000006067220 */ /* 0x080fe20000410000 */
[-C--:B------:R-:W-:Y:S01]  /*2bbb0*/  FMUL.FTZ R5, R5, R0.reuse ;  /* 0x0000000005057220 */ /* 0x080fe20000410000 */
[-C--:B------:R-:W-:Y:S01]  /*2bbc0*/  FMUL.FTZ R4, R4, R0.reuse ;  /* 0x0000000004047220 */ /* 0x080fe20000410000 */
[-C--:B------:R-:W-:Y:S01]  /*2bbd0*/  FMUL.FTZ R3, R3, R0.reuse ;  /* 0x0000000003037220 */ /* 0x080fe20000410000 */
[----:B------:R-:W-:Y:S01]  /*2bbe0*/  FMUL.FTZ R2, R2, R0 ;  /* 0x0000000002027220 */ /* 0x000fe20000410000 */
[----:B------:R0:W-:Y:S04]  /*2bbf0*/  STL.64 [R1+0x260], R8 ;  /* 0x0002600801007387 */ /* 0x0001e80000100a00 */
[----:B------:R-:W-:Y:S01]  /*2bc00*/  STL.64 [R1+0x270], R6 ;  /* 0x0002700601007387 */ /* 0x000fe20000100a00 */
[----:B------:R-:W-:-:S03]  /*2bc10*/  @P1 FMUL.FTZ R14, R14, 0.69314718246459960938 ;  /* 0x3f3172180e0e1820 */ /* 0x000fc60000410000 */
[----:B------:R1:W-:Y:S01]  /*2bc20*/  STL.64 [R1+0x280], R4 ;  /* 0x0002800401007387 */ /* 0x0003e20000100a00 */
[----:B------:R-:W-:-:S03]  /*2bc30*/  @P1 FFMA.FTZ R130, R14, R15, R19 ;  /* 0x0000000f0e821223 */ /* 0x000fc60000010013 */
[----:B------:R3:W-:Y:S04]  /*2bc40*/  STL.64 [R1+0x290], R2 ;  /* 0x0002900201007387 */ /* 0x0007e80000100a00 */
[----:B------:R-:W4:Y:S04]  /*2bc50*/  LDL.64 R18, [R1+0x3f8] ;  /* 0x0003f80001127983 */ /* 0x000f280000100a00 */
[----:B------:R-:W5:Y:S04]  /*2bc60*/  LDL.64 R14, [R1+0x408] ;  /* 0x00040800010e7983 */ /* 0x000f680000100a00 */
[----:B0-----:R-:W5:Y:S04]  /*2bc70*/  LDL.64 R8, [R1+0x418] ;  /* 0x0004180001087983 */ /* 0x001f680000100a00 */
[----:B-1----:R-:W5:Y:S04]  /*2bc80*/  LDL.64 R4, [R1+0x428] ;  /* 0x0004280001047983 */ /* 0x002f680000100a00 */
[----:B---3--:R-:W3:Y:S04]  /*2bc90*/  LDL.64 R2, [R1+0x448] ;  /* 0x0004480001027983 */ /* 0x008ee80000100a00 */
[----:B------:R-:W3:Y:S01]  /*2bca0*/  LDL.64 R6, [R1+0x458] ;  /* 0x0004580001067983 */ /* 0x000ee20000100a00 */
[----:B--2---:R-:W-:-:S04]  /*2bcb0*/  @P0 FMUL.FTZ R10, R10, 0.69314718246459960938 ;  /* 0x3f3172180a0a0820 */ /* 0x004fc80000410000 */
[----:B------:R-:W-:Y:S02]  /*2bcc0*/  @P0 FFMA.FTZ R132, R10, R11, R13 ;  /* 0x0000000b0a840223 */ /* 0x000fe4000001000d */
[----:B------:R-:W2:Y:S04]  /*2bcd0*/  LDL.64 R12, [R1+0x3c8] ;  /* 0x0003c800010c7983 */ /* 0x000ea80000100a00 */
[----:B------:R-:W2:Y:S01]  /*2bce0*/  LDL.64 R10, [R1+0x438] ;  /* 0x00043800010a7983 */ /* 0x000ea20000100a00 */
[----:B------:R-:W-:-:S13]  /*2bcf0*/  ISETP.NE.AND P0, PT, R126, 0x2, PT ;  /* 0x000000027e00780c */ /* 0x000fda0003f05270 */
[----:B------:R-:W2:Y:S01]  /*2bd00*/  @!P0 LDL R128, [R1+0x21c] ;  /* 0x00021c0001808983 */ /* 0x000ea20000100800 */
[-C--:B------:R-:W-:Y:S01]  /*2bd10*/  FMUL.FTZ R113, R113, R0.reuse ;  /* 0x0000000071717220 */ /* 0x080fe20000410000 */
[----:B------:R-:W-:Y:S01]  /*2bd20*/  FMUL.FTZ R112, R112, R0 ;  /* 0x0000000070707220 */ /* 0x000fe20000410000 */
[----:B------:R-:W0:Y:S04]  /*2bd30*/  S2R R133, SR_TID.X ;  /* 0x0000000000857919 */ /* 0x000e280000002100 */
[----:B------:R1:W-:Y:S02]  /*2bd40*/  STL.64 [R1+0x300], R112 ;  /* 0x0003007001007387 */ /* 0x0003e40000100a00 */
[----:B-1----:R-:W-:-:S06]  /*2bd50*/  IMAD.MOV.U32 R112, RZ, RZ, RZ ;  /* 0x000000ffff707224 */ /* 0x002fcc00078e00ff */
[----:B------:R-:W1:Y:S01]  /*2bd60*/  @P1 MUFU.RCP R112, R131 ;  /* 0x0000008300701308 */ /* 0x000e620000001000 */
[-C--:B------:R-:W-:Y:S01]  /*2bd70*/  FMUL.FTZ R125, R125, R0.reuse ;  /* 0x000000007d7d7220 */ /* 0x080fe20000410000 */
[-C--:B------:R-:W-:Y:S01]  /*2bd80*/  FMUL.FTZ R124, R124, R0.reuse ;  /* 0x000000007c7c7220 */ /* 0x080fe20000410000 */
[-C--:B------:R-:W-:Y:S01]  /*2bd90*/  FMUL.FTZ R123, R123, R0.reuse ;  /* 0x000000007b7b7220 */ /* 0x080fe20000410000 */
[-C--:B------:R-:W-:Y:S01]  /*2bda0*/  FMUL.FTZ R122, R122, R0.reuse ;  /* 0x000000007a7a7220 */ /* 0x080fe20000410000 */
[-C--:B------:R-:W-:Y:S01]  /*2bdb0*/  FMUL.FTZ R121, R121, R0.reuse ;  /* 0x0000000079797220 */ /* 0x080fe20000410000 */
[-C--:B------:R-:W-:Y:S01]  /*2bdc0*/  FMUL.FTZ R120, R120, R0.reuse ;  /* 0x0000000078787220 */ /* 0x080fe20000410000 */
[----:B0-----:R-:W-:Y:S01]  /*2bdd0*/  SHF.R.U32.HI R133, RZ, 0x7, R133 ;  /* 0x00000007ff857819 */ /* 0x001fe20000011685 */
        /* <DEDUP_REMOVED lines=12> */
[----:B------:R-:W-:Y:S01]  /*2bea0*/  IADD3 R113, -R133, 0xb, RZ ;  /* 0x0000000b85717810 */ /* 0x000fe20007ffe1ff */
        /* <DEDUP_REMOVED lines=86> */
[-C--:B-----5:R-:W-:Y:S01]  /*2c410*/  FMUL.FTZ R15, R15, R112.reuse ;  /* 0x000000700f0f7220 */ /* 0x0a0fe20000410000 */
[-C--:B------:R-:W-:Y:S01]  /*2c420*/  FMUL.FTZ R14, R14, R112.reuse ;  /* 0x000000700e0e7220 */ /* 0x080fe20000410000 */
[-C--:B------:R-:W-:Y:S01]  /*2c430*/  FMUL.FTZ R9, R9, R112.reuse ;  /* 0x0000007009097220 */ /* 0x080fe20000410000 */
[-C--:B------:R-:W-:Y:S01]  /*2c440*/  FMUL.FTZ R8, R8, R112.reuse ;  /* 0x0000007008087220 */ /* 0x080fe20000410000 */
[-C--:B------:R-:W-:Y:S01]  /*2c450*/  FMUL.FTZ R5, R5, R112.reuse ;  /* 0x0000007005057220 */ /* 0x080fe20000410000 */
[-C--:B------:R-:W-:Y:S01]  /*2c460*/  FMUL.FTZ R4, R4, R112.reuse ;  /* 0x0000007004047220 */ /* 0x080fe20000410000 */
[-C--:B---3--:R-:W-:Y:S01]  /*2c470*/  FMUL.FTZ R3, R3, R112.reuse ;  /* 0x0000007003037220 */ /* 0x088fe20000410000 */
[-C--:B------:R-:W-:Y:S01]  /*2c480*/  FMUL.FTZ R2, R2, R112.reuse ;  /* 0x0000007002027220 */ /* 0x080fe20000410000 */
[-C--:B------:R-:W-:Y:S01]  /*2c490*/  FMUL.FTZ R7, R7, R112.reuse ;  /* 0x0000007007077220 */ /* 0x080fe20000410000 */
[-C--:B------:R-:W-:Y:S01]  /*2c4a0*/  FMUL.FTZ R6, R6, R112.reuse ;  /* 0x0000007006067220 */ /* 0x080fe20000410000 */
[----:B------:R-:W-:Y:S01]  /*2c4b0*/  VIADD R0, R127, 0x1 ;  /* 0x000000017f007836 */ /* 0x000fe20000000000 */
[----:B------:R-:W-:Y:S04]  /*2c4c0*/  STL [R1+0x244], R131 ;  /* 0x0002448301007387 */ /* 0x000fe80000100800 */
[----:B------:R-:W-:Y:S04]  /*2c4d0*/  STL.64 [R1+0x2a0], R124 ;  /* 0x0002a07c01007387 */ /* 0x000fe80000100a00 */
[----:B------:R-:W-:Y:S04]  /*2c4e0*/  STL.64 [R1+0x2b0], R122 ;  /* 0x0002b07a01007387 */ /* 0x000fe80000100a00 */
[----:B------:R-:W-:Y:S04]  /*2c4f0*/  STL.64 [R1+0x2c0], R120 ;  /* 0x0002c07801007387 */ /* 0x000fe80000100a00 */
[----:B------:R-:W-:Y:S04]  /*2c500*/  STL.64 [R1+0x2d0], R118 ;  /* 0x0002d07601007387 */ /* 0x000fe80000100a00 */
[----:B------:R-:W-:Y:S04]  /*2c510*/  STL.64 [R1+0x2e0], R116 ;  /* 0x0002e07401007387 */ /* 0x000fe80000100a00 */
[----:B------:R-:W-:Y:S04]  /*2c520*/  STL.64 [R1+0x2f0], R114 ;  /* 0x0002f07201007387 */ /* 0x000fe80000100a00 */
[----:B------:R-:W-:Y:S04]  /*2c530*/  STL [R1+0x240], R132 ;  /* 0x0002408401007387 */ /* 0x000fe80000100800 */
        /* <DEDUP_REMOVED lines=23> */
[----:B------:R-:W-:Y:S01]  /*2c6b0*/  STL.64 [R1+0x278], R68 ;  /* 0x0002784401007387 */ /* 0x000fe20000100a00 */
[-C--:B--2---:R-:W-:Y:S01]  /*2c6c0*/  FMUL.FTZ R13, R13, R112.reuse ;  /* 0x000000700d0d7220 */ /* 0x084fe20000410000 */
[-C--:B------:R-:W-:Y:S01]  /*2c6d0*/  FMUL.FTZ R12, R12, R112.reuse ;  /* 0x000000700c0c7220 */ /* 0x080fe20000410000 */
[-C--:B------:R-:W-:Y:S01]  /*2c6e0*/  FMUL.FTZ R11, R11, R112.reuse ;  /* 0x000000700b0b7220 */ /* 0x080fe20000410000 */
[----:B------:R-:W-:-:S03]  /*2c6f0*/  FMUL.FTZ R10, R10, R112 ;  /* 0x000000700a0a7220 */ /* 0x000fc60000410000 */
[----:B------:R0:W-:Y:S04]  /*2c700*/  STL.64 [R1+0x3c8], R12 ;  /* 0x0003c80c01007387 */ /* 0x0001e80000100a00 */
[----:B------:R1:W-:Y:S01]  /*2c710*/  STL.64 [R1+0x288], R56 ;  /* 0x0002883801007387 */ /* 0x0003e20000100a00 */
[----:B0-----:R-:W-:-:S03]  /*2c720*/  VIADD R12, R129, 0x1 ;  /* 0x00000001810c7836 */ /* 0x001fc60000000000 */
        /* <DEDUP_REMOVED lines=29> */
[----:B------:R1:W-:Y:S01]  /*2c900*/  STL [R1+0x224], R12 ;  /* 0x0002240c01007387 */ /* 0x0003e20000100800 */
[----:B------:R-:W-:-:S03]  /*2c910*/  @!P0 LOP3.LUT R128, R128, 0x1, RZ, 0x3c, !PT ;  /* 0x0000000180808812 */ /* 0x000fc600078e3cff */
[----:B------:R1:W-:Y:S04]  /*2c920*/  STL [R1+0x218], R126 ;  /* 0x0002187e01007387 */ /* 0x0003e80000100800 */
[----:B------:R1:W-:Y:S04]  /*2c930*/  @!P0 STL [R1+0x21c], R128 ;  /* 0x00021c8001008387 */ /* 0x0003e80000100800 */
[----:B------:R1:W-:Y:S01]  /*2c940*/  @!P0 STL [R1+0x218], RZ ;  /* 0x000218ff01008387 */ /* 0x0003e20000100800 */
[----:B------:R1:W-:Y:S08]  /*2c950*/  BAR.ARV R113, 0x100 ;  /* 0x000400710000751d */ /* 0x0003f00000002000 */
[----:B------:R-:W-:Y:S06]  /*2c960*/  BAR.ARV 0x8, 0x180 ;  /* 0x0206000000007b1d */ /* 0x000fec0000002000 */
[----:B------:R-:W-:-:S13]  /*2c970*/  PLOP3.LUT P0, PT, PT, PT, PT, 0x8, 0x0 ;  /* 0x000000000000781c */ /* 0x000fda0003f0e170 */
.L_x_3681:
[----:B------:R-:W-:Y:S05]  /*2c980*/  WARPSYNC.ALL ;  /* 0x0000000000007948 */ /* 0x000fea0003800000 */
[----:B------:R-:W0:Y:S08]  /*2c990*/  S2UR UR5, SR_CgaCtaId ;  /* 0x00000000000579c3 */ /* 0x000e300000008800 */
[----:B------:R-:W-:Y:S06]  /*2c9a0*/  BAR.SYNC.DEFER_BLOCKING 0x5, 0x180 ;  /* 0x0146000000007b1d */ /* 0x000fec0000010000 */
[----:B------:R-:W-:Y:S01]  /*2c9b0*/  UMOV UR4, 0x400 ;  /* 0x0000040000047882 */ /* 0x000fe20000000000 */
[----:B------:R-:W-:Y:S01]  /*2c9c0*/  BSSY B0, `(.L_x_3799) ;  /* 0x00004e5000007945 */ /* 0x000fe20003800000 */
[----:B0-----:R-:W-:-:S06]  /*2c9d0*/  ULEA UR4, UR5, UR4, 0x18 ;  /* 0x0000000405047291 */ /* 0x001fcc000f8ec03f */
[----:B-1----:R-:W-:-:S05]  /*2c9e0*/  IMAD.U32 R2, RZ, RZ, UR4 ;  /* 0x00000004ff027e24 */ /* 0x002fca000f8e00ff */
[----:B------:R0:W1:Y:S01]  /*2c9f0*/  LDS.128 R88, [R2+0x324d0] ;  /* 0x0324d00002587984 */ /* 0x0000620000000c00 */
[----:B------:R-:W-:Y:S06]  /*2ca00*/  BAR.ARV 0x4, 0x180 ;  /* 0x0106000000007b1d */ /* 0x000fec0000002000 */
[----:B------:R-:W-:Y:S05]  /*2ca10*/  @P0 BRA `(.L_x_3800) ;  /* 0x0000003c00f40947 */ /* 0x000fea0003800000 */
[----:B------:R-:W2:Y:S04]  /*2ca20*/  LDL R0, [R1+0x520] ;  /* 0x0005200001007983 */ /* 0x000ea80000100800 */
[----:B------:R-:W3:Y:S04]  /*2ca30*/  LDL.128 R28, [R1+0x260] ;  /* 0x00026000011c7983 */ /* 0x000ee80000100c00 */
[----:B------:R-:W4:Y:S04]  /*2ca40*/  LDL.128 R24, [R1+0x270] ;  /* 0x0002700001187983 */ /* 0x000f280000100c00 */
[----:B------:R-:W4:Y:S04]  /*2ca50*/  LDL.128 R32, [R1+0x280] ;  /* 0x0002800001207983 */ /* 0x000f280000100c00 */
[----:B------:R-:W4:Y:S04]  /*2ca60*/  LDL.128 R12, [R1+0x290] ;  /* 0x00029000010c7983 */ /* 0x000f280000100c00 */
[----:B------:R-:W4:Y:S04]  /*2ca70*/  LDL.128 R4, [R1+0x2a0] ;  /* 0x0002a00001047983 */ /* 0x000f280000100c00 */
[----:B------:R-:W4:Y:S01]  /*2ca80*/  LDL.128 R8, [R1+0x2b0] ;  /* 0x0002b00001087983 */ /* 0x000f220000100c00 */
[C---:B------:R-:W-:Y:S01]  /*2ca90*/  ISETP.NE.AND P0, PT, R195.reuse, RZ, PT ;  /* 0x000000ffc300720c */ /* 0x040fe20003f05270 */
[----:B------:R-:W-:Y:S01]  /*2caa0*/  ULDC UR4, c[0x0][0xbd4] ;  /* 0x0002f50000047ab9 */ /* 0x000fe20000000800 */
[----:B------:R-:W0:Y:S02]  /*2cab0*/  S2R R3, SR_SWINHI ;  /* 0x0000000000037919 */ /* 0x000e240000002f00 */
[----:B------:R-:W-:Y:S01]  /*2cac0*/  SEL R195, R195, UR4, P0 ;  /* 0x00000004c3c37c07 */ /* 0x000fe20008000000 */
[----:B------:R-:W-:Y:S05]  /*2cad0*/  WARPSYNC.ALL ;  /* 0x0000000000007948 */ /* 0x000fea0003800000 */
[----:B------:R-:W4:Y:S01]  /*2cae0*/  LDL.128 R116, [R1+0x2c0] ;  /* 0x0002c00001747983 */ /* 0x000f220000100c00 */
[----:B------:R-:W-:Y:S01]  /*2caf0*/  ULDC.64 UR6, c[0x0][0xd08] ;  /* 0x0003420000067ab9 */ /* 0x000fe20000000a00 */
[----:B------:R-:W-:-:S02]  /*2cb00*/  ULDC.64 UR4, c[0x0][0xd00] ;  /* 0x0003400000047ab9 */ /* 0x000fc40000000a00 */
[----:B------:R-:W4:Y:S04]  /*2cb10*/  LDL.128 R108, [R1+0x2e0] ;  /* 0x0002e000016c7983 */ /* 0x000f280000100c00 */
[----:B------:R-:W4:Y:S04]  /*2cb20*/  LDL.128 R112, [R1+0x2d0] ;  /* 0x0002d00001707983 */ /* 0x000f280000100c00 */
[----:B------:R-:W4:Y:S04]  /*2cb30*/  LDL.128 R100, [R1+0x300] ;  /* 0x0003000001647983 */ /* 0x000f280000100c00 */
[----:B------:R-:W4:Y:S04]  /*2cb40*/  LDL.128 R104, [R1+0x2f0] ;  /* 0x0002f00001687983 */ /* 0x000f280000100c00 */
[----:B------:R-:W4:Y:S04]  /*2cb50*/  LDL.128 R92, [R1+0x320] ;  /* 0x00032000015c7983 */ /* 0x000f280000100c00 */
[----:B------:R-:W4:Y:S01]  /*2cb60*/  LDL.128 R96, [R1+0x310] ;  /* 0x0003100001607983 */ /* 0x000f220000100c00 */
[----:B------:R-:W-:-:S02]  /*2cb70*/  MOV R18, R2 ;  /* 0x0000000200127202 */ /* 0x000fc40000000f00 */
[----:B0-----:R-:W-:Y:S01]  /*2cb80*/  MOV R19, R3 ;  /* 0x0000000300137202 */ /* 0x001fe20000000f00 */
        /* <DEDUP_REMOVED lines=10> */
[----:B-----5:R-:W4:Y:S01]  /*2cc30*/  LDL.128 R44, [R1+0x3d0] ;  /* 0x0003d000012c7983 */ /* 0x020f220000100c00 */
[----:B--2---:R-:W-:Y:S01]  /*2cc40*/  IMAD.WIDE R20, R0, 0x2, R18 ;  /* 0x0000000200147825 */ /* 0x004fe200078e0212 */
[----:B---3--:R-:W-:-:S02]  /*2cc50*/  F2FP.F16.F32.PACK_AB R28, R29, R28 ;  /* 0x0000001c1d1c723e */ /* 0x008fc400000000ff */
[C---:B------:R-:W-:Y:S02]  /*2cc60*/  IADD3 R37, P3, R20.reuse, 0x20, RZ ;  /* 0x0000002014257810 */ /* 0x040fe40007f7e0ff */
[C---:B------:R-:W-:Y:S02]  /*2cc70*/  LOP3.LUT R41, R20.reuse, 0x380, RZ, 0xc0, !PT ;  /* 0x0000038014297812 */ /* 0x040fe400078ec0ff */
[----:B------:R-:W-:Y:S02]  /*2cc80*/  IADD3 R38, P2, R20, 0x40, RZ ;  /* 0x0000004014267810 */ /* 0x000fe40007f5e0ff */
[----:B------:R-:W-:Y:S02]  /*2cc90*/  LOP3.LUT R36, R37, 0x380, RZ, 0xc0, !PT ;  /* 0x0000038025247812 */ /* 0x000fe400078ec0ff */
[----:B------:R-:W-:Y:S02]  /*2cca0*/  SHF.R.U64 R41, R41, 0x3, RZ ;  /* 0x0000000329297819 */ /* 0x000fe400000012ff */
[----:B------:R-:W-:-:S02]  /*2ccb0*/  LOP3.LUT R0, R38, 0x380, RZ, 0xc0, !PT ;  /* 0x0000038026007812 */ /* 0x000fc400078ec0ff */
[----:B------:R-:W-:Y:S02]  /*2ccc0*/  SHF.R.U64 R36, R36, 0x3, RZ ;  /* 0x0000000324247819 */ /* 0x000fe400000012ff */
[----:B------:R-:W-:Y:S01]  /*2ccd0*/  LOP3.LUT R40, R41, R20, RZ, 0x3c, !PT ;  /* 0x0000001429287212 */ /* 0x000fe200078e3cff */
[--C-:B------:R-:W-:Y:S01]  /*2cce0*/  IMAD.MOV.U32 R41, RZ, RZ, R21.reuse ;  /* 0x000000ffff297224 */ /* 0x100fe200078e0015 */
[----:B------:R-:W-:Y:S02]  /*2ccf0*/  SHF.R.U64 R39, R0, 0x3, RZ ;  /* 0x0000000300277819 */ /* 0x000fe400000012ff */
[----:B------:R-:W-:Y:S01]  /*2cd00*/  LOP3.LUT R36, R36, R37, RZ, 0x3c, !PT ;  /* 0x0000002524247212 */ /* 0x000fe200078e3cff */
[--C-:B------:R-:W-:Y:S01]  /*2cd10*/  IMAD.X R37, RZ, RZ, R21.reuse, P3 ;  /* 0x000000ffff257224 */ /* 0x100fe200018e0615 */
[----:B------:R-:W-:Y:S01]  /*2cd20*/  LOP3.LUT R38, R39, R38, RZ, 0x3c, !PT ;  /* 0x0000002627267212 */ /* 0x000fe200078e3cff */
[----:B------:R-:W-:Y:S01]  /*2cd30*/  IMAD.X R39, RZ, RZ, R21, P2 ;  /* 0x000000ffff277224 */ /* 0x000fe200010e0615 */
[----:B------:R-:W-:-:S02]  /*2cd40*/  F2FP.F16.F32.PACK_AB R29, R31, R30 ;  /* 0x0000001e1f1d723e */ /* 0x000fc400000000ff */
[----:B------:R-:W-:Y:S02]  /*2cd50*/  MOV R40, R40 ;  /* 0x0000002800287202 */ /* 0x000fe40000000f00 */
[----:B----4-:R-:W-:Y:S02]  /*2cd60*/  F2FP.F16.F32.PACK_AB R30, R25, R24 ;  /* 0x00000018191e723e */ /* 0x010fe400000000ff */
[----:B------:R-:W-:Y:S01]  /*2cd70*/  F2FP.F16.F32.PACK_AB R31, R27, R26 ;  /* 0x0000001a1b1f723e */ /* 0x000fe200000000ff */
[----:B------:R-:W-:Y:S01]  /*2cd80*/  BAR.SYNC.DEFER_BLOCKING 0x1, 0x100 ;  /* 0x0044000000007b1d */ /* 0x000fe20000010000 */
[----:B------:R-:W-:Y:S02]  /*2cd90*/  MOV R36, R36 ;  /* 0x0000002400247202 */ /* 0x000fe40000000f00 */
[----:B------:R-:W-:Y:S02]  /*2cda0*/  F2FP.F16.F32.PACK_AB R24, R33, R32 ;  /* 0x000000202118723e */ /* 0x000fe400000000ff */
[----:B------:R-:W-:-:S02]  /*2cdb0*/  F2FP.F16.F32.PACK_AB R25, R35, R34 ;  /* 0x000000222319723e */ /* 0x000fc400000000ff */
[----:B------:R-:W-:Y:S01]  /*2cdc0*/  F2FP.F16.F32.PACK_AB R26, R13, R12 ;  /* 0x0000000c0d1a723e */ /* 0x000fe200000000ff */
[----:B------:R-:W2:Y:S01]  /*2cdd0*/  LDL.128 R32, [R1+0x400] ;  /* 0x0004000001207983 */ /* 0x000ea20000100c00 */
[----:B------:R-:W-:Y:S02]  /*2cde0*/  F2FP.F16.F32.PACK_AB R27, R15, R14 ;  /* 0x0000000e0f1b723e */ /* 0x000fe400000000ff */
[----:B------:R-:W-:Y:S01]  /*2cdf0*/  F2FP.F16.F32.PACK_AB R4, R5, R4 ;  /* 0x000000040504723e */ /* 0x000fe200000000ff */
[----:B------:R-:W3:Y:S01]  /*2ce00*/  LDL.128 R12, [R1+0x430] ;  /* 0x00043000010c7983 */ /* 0x000ee20000100c00 */
[----:B------:R-:W-:Y:S02]  /*2ce10*/  F2FP.F16.F32.PACK_AB R5, R7, R6 ;  /* 0x000000060705723e */ /* 0x000fe400000000ff */
[----:B------:R-:W-:Y:S02]  /*2ce20*/  MOV R0, R38 ;  /* 0x0000002600007202 */ /* 0x000fe40000000f00 */
[----:B------:R-:W-:-:S02]  /*2ce30*/  F2FP.F16.F32.PACK_AB R6, R9, R8 ;  /* 0x000000080906723e */ /* 0x000fc400000000ff */
[----:B------:R-:W-:Y:S02]  /*2ce40*/  F2FP.F16.F32.PACK_AB R7, R11, R10 ;  /* 0x0000000a0b07723e */ /* 0x000fe400000000ff */
[----:B------:R-:W4:Y:S01]  /*2ce50*/  LDL.128 R8, [R1+0x440] ;  /* 0x0004400001087983 */ /* 0x000f220000100c00 */
[C---:B------:R-:W-:Y:S02]  /*2ce60*/  IADD3 R135, P0, R20.reuse, 0x4000, RZ ;  /* 0x0000400014877810 */ /* 0x040fe40007f1e0ff */
[C---:B------:R-:W-:Y:S01]  /*2ce70*/  IADD3 R136, P1, R20.reuse, 0x60, RZ ;  /* 0x0000006014887810 */ /* 0x040fe20007f3e0ff */
[----:B------:R0:W-:Y:S01]  /*2ce80*/  STSM.16.M88.4 [R40], R28 ;  /* 0x0000001c28007844 */ /* 0x0001e20000000200 */
[----:B------:R-:W-:Y:S02]  /*2ce90*/  LOP3.LUT R134, R135, 0x380, RZ, 0xc0, !PT ;  /* 0x0000038087867812 */ /* 0x000fe400078ec0ff */
[----:B------:R-:W-:Y:S01]  /*2cea0*/  IADD3 R129, P5, R20, 0x4020, RZ ;  /* 0x0000402014817810 */ /* 0x000fe20007fbe0ff */
[----:B------:R1:W-:Y:S01]  /*2ceb0*/  STSM.16.M88.4 [R36], R24 ;  /* 0x0000001824007844 */ /* 0x0003e20000000200 */
[----:B------:R-:W-:Y:S01]  /*2cec0*/  SHF.R.U64 R134, R134, 0x3, RZ ;  /* 0x0000000386867819 */ /* 0x000fe200000012ff */
[----:B------:R-:W-:Y:S01]  /*2ced0*/  IMAD.X R137, RZ, RZ, R21, P1 ;  /* 0x000000ffff897224 */ /* 0x000fe200008e0615 */
[C---:B------:R-:W-:Y:S01]  /*2cee0*/  IADD3 R121, P4, R20.reuse, 0x4040, RZ ;  /* 0x0000404014797810 */ /* 0x040fe20007f9e0ff */
[----:B------:R1:W-:Y:S01]  /*2cef0*/  STSM.16.M88.4 [R0], R4 ;  /* 0x0000000400007844 */ /* 0x0003e20000000200 */
[----:B------:R-:W-:-:S02]  /*2cf00*/  IADD3 R123, P3, R20, 0x4060, RZ ;  /* 0x00004060147b7810 */ /* 0x000fc40007f7e0ff */
[----:B------:R-:W-:Y:S02]  /*2cf10*/  IADD3 R125, P2, R20, 0x8000, RZ ;  /* 0x00008000147d7810 */ /* 0x000fe40007f5e0ff */
[----:B------:R-:W-:Y:S02]  /*2cf20*/  LOP3.LUT R128, R129, 0x380, RZ, 0xc0, !PT ;  /* 0x0000038081807812 */ /* 0x000fe400078ec0ff */
[----:B------:R-:W-:Y:S01]  /*2cf30*/  LOP3.LUT R134, R134, R135, RZ, 0x3c, !PT ;  /* 0x0000008786867212 */ /* 0x000fe200078e3cff */
[----:B0-----:R-:W3:Y:S01]  /*2cf40*/  LDL.128 R40, [R1+0x3e0] ;  /* 0x0003e00001287983 */ /* 0x001ee20000100c00 */
[----:B------:R-:W-:Y:S01]  /*2cf50*/  LOP3.LUT R120, R121, 0x380, RZ, 0xc0, !PT ;  /* 0x0000038079787812 */ /* 0x000fe200078ec0ff */
[----:B------:R-:W-:Y:S01]  /*2cf60*/  IMAD.X R135, RZ, RZ, R21, P0 ;  /* 0x000000ffff877224 */ /* 0x000fe200000e0615 */
[----:B------:R-:W-:Y:S01]  /*2cf70*/  LOP3.LUT R122, R123, 0x380, RZ, 0xc0, !PT ;  /* 0x000003807b7a7812 */ /* 0x000fe200078ec0ff */
[----:B-1----:R-:W3:Y:S01]  /*2cf80*/  LDL.128 R36, [R1+0x3f0] ;  /* 0x0003f00001247983 */ /* 0x002ee20000100c00 */
[----:B------:R-:W-:-:S02]  /*2cf90*/  IADD3 R127, P1, R20, 0x8020, RZ ;  /* 0x00008020147f7810 */ /* 0x000fc40007f3e0ff */
[----:B------:R-:W-:Y:S01]  /*2cfa0*/  IADD3 R131, P0, R20, 0x8040, RZ ;  /* 0x0000804014837810 */ /* 0x000fe20007f1e0ff */
[----:B------:R-:W3:Y:S01]  /*2cfb0*/  LDL.128 R24, [R1+0x420] ;  /* 0x0004200001187983 */ /* 0x000ee20000100c00 */
[----:B------:R-:W-:Y:S02]  /*2cfc0*/  LOP3.LUT R124, R125, 0x380, RZ, 0xc0, !PT ;  /* 0x000003807d7c7812 */ /* 0x000fe400078ec0ff */
[----:B------:R-:W-:Y:S01]  /*2cfd0*/  SHF.R.U64 R128, R128, 0x3, RZ ;  /* 0x0000000380807819 */ /* 0x000fe200000012ff */
[----:B------:R-:W3:Y:S01]  /*2cfe0*/  LDL.128 R28, [R1+0x410] ;  /* 0x00041000011c7983 */ /* 0x000ee20000100c00 */
[----:B------:R-:W-:Y:S02]  /*2cff0*/  SHF.R.U64 R120, R120, 0x3, RZ ;  /* 0x0000000378787819 */ /* 0x000fe400000012ff */
[----:B------:R-:W-:Y:S01]  /*2d000*/  SHF.R.U64 R122, R122, 0x3, RZ ;  /* 0x000000037a7a7819 */ /* 0x000fe200000012ff */
[----:B------:R-:W3:Y:S01]  /*2d010*/  LDL.128 R4, [R1+0x450] ;  /* 0x0004500001047983 */ /* 0x000ee20000100c00 */
[----:B------:R-:W-:-:S02]  /*2d020*/  LOP3.LUT R126, R127, 0x380, RZ, 0xc0, !PT ;  /* 0x000003807f7e7812 */ /* 0x000fc400078ec0ff */
[----:B------:R-:W-:Y:S02]  /*2d030*/  LOP3.LUT R130, R131, 0x380, RZ, 0xc0, !PT ;  /* 0x0000038083827812 */ /* 0x000fe400078ec0ff */
[----:B------:R-:W-:Y:S02]  /*2d040*/  SHF.R.U64 R124, R124, 0x3, RZ ;  /* 0x000000037c7c7819 */ /* 0x000fe400000012ff */
[----:B------:R-:W-:Y:S02]  /*2d050*/  LOP3.LUT R3, R136, 0x380, RZ, 0xc0, !PT ;  /* 0x0000038088037812 */ /* 0x000fe400078ec0ff */
[----:B------:R-:W-:Y:S01]  /*2d060*/  LOP3.LUT R128, R128, R129, RZ, 0x3c, !PT ;  /* 0x0000008180807212 */ /* 0x000fe200078e3cff */
[--C-:B------:R-:W-:Y:S01]  /*2d070*/  IMAD.X R129, RZ, RZ, R21.reuse, P5 ;  /* 0x000000ffff817224 */ /* 0x100fe200028e0615 */
[----:B------:R-:W-:Y:S01]  /*2d080*/  LOP3.LUT R120, R120, R121, RZ, 0x3c, !PT ;  /* 0x0000007978787212 */ /* 0x000fe200078e3cff */
[--C-:B------:R-:W-:Y:S01]  /*2d090*/  IMAD.X R121, RZ, RZ, R21.reuse, P4 ;  /* 0x000000ffff797224 */ /* 0x100fe200020e0615 */
[----:B------:R-:W-:Y:S01]  /*2d0a0*/  LOP3.LUT R122, R122, R123, RZ, 0x3c, !PT ;  /* 0x0000007b7a7a7212 */ /* 0x000fe200078e3cff */
[----:B------:R-:W-:Y:S01]  /*2d0b0*/  IMAD.X R123, RZ, RZ, R21, P3 ;  /* 0x000000ffff7b7224 */ /* 0x000fe200018e0615 */
[----:B------:R-:W-:-:S02]  /*2d0c0*/  IADD3 R133, P5, R20, 0x8060, RZ ;  /* 0x0000806014857810 */ /* 0x000fc40007fbe0ff */
[----:B------:R-:W-:Y:S02]  /*2d0d0*/  SHF.R.U64 R126, R126, 0x3, RZ ;  /* 0x000000037e7e7819 */ /* 0x000fe400000012ff */
[----:B------:R-:W-:Y:S02]  /*2d0e0*/  SHF.R.U64 R130, R130, 0x3, RZ ;  /* 0x0000000382827819 */ /* 0x000fe400000012ff */
[----:B------:R-:W-:Y:S01]  /*2d0f0*/  LOP3.LUT R124, R124, R125, RZ, 0x3c, !PT ;  /* 0x0000007d7c7c7212 */ /* 0x000fe200078e3cff */
[----:B------:R-:W-:Y:S01]  /*2d100*/  IMAD.X R125, RZ, RZ, R21, P2 ;  /* 0x000000ffff7d7224 */ /* 0x000fe200010e0615 */
[C---:B------:R-:W-:Y:S02]  /*2d110*/  IADD3 R139, P4, R20.reuse, 0xc000, RZ ;  /* 0x0000c000148b7810 */ /* 0x040fe40007f9e0ff */
[----:B------:R-:W-:Y:S02]  /*2d120*/  SHF.R.U64 R3, R3, 0x3, RZ ;  /* 0x0000000303037819 */ /* 0x000fe400000012ff */
[----:B------:R-:W-:-:S02]  /*2d130*/  IADD3 R141, P3, R20, 0xc020, RZ ;  /* 0x0000c020148d7810 */ /* 0x000fc40007f7e0ff */
[----:B------:R-:W-:Y:S02]  /*2d140*/  IADD3 R143, P2, R20, 0xc040, RZ ;  /* 0x0000c040148f7810 */ /* 0x000fe40007f5e0ff */
[----:B------:R-:W-:Y:S02]  /*2d150*/  LOP3.LUT R132, R133, 0x380, RZ, 0xc0, !PT ;  /* 0x0000038085847812 */ /* 0x000fe400078ec0ff */
[----:B------:R-:W-:Y:S01]  /*2d160*/  LOP3.LUT R126, R126, R127, RZ, 0x3c, !PT ;  /* 0x0000007f7e7e7212 */ /* 0x000fe200078e3cff */
[--C-:B------:R-:W-:Y:S01]  /*2d170*/  IMAD.X R127, RZ, RZ, R21.reuse, P1 ;  /* 0x000000ffff7f7224 */ /* 0x100fe200008e0615 */
[----:B------:R-:W-:Y:S01]  /*2d180*/  LOP3.LUT R130, R130, R131, RZ, 0x3c, !PT ;  /* 0x0000008382827212 */ /* 0x000fe200078e3cff */
[----:B------:R-:W-:Y:S01]  /*2d190*/  IMAD.X R131, RZ, RZ, R21, P0 ;  /* 0x000000ffff837224 */ /* 0x000fe200000e0615 */
[----:B------:R-:W-:Y:S02]  /*2d1a0*/  LOP3.LUT R138, R139, 0x380, RZ, 0xc0, !PT ;  /* 0x000003808b8a7812 */ /* 0x000fe400078ec0ff */
[----:B------:R-:W-:-:S02]  /*2d1b0*/  LOP3.LUT R136, R3, R136, RZ, 0x3c, !PT ;  /* 0x0000008803887212 */ /* 0x000fc400078e3cff */
[----:B------:R-:W-:Y:S02]  /*2d1c0*/  LOP3.LUT R140, R141, 0x380, RZ, 0xc0, !PT ;  /* 0x000003808d8c7812 */ /* 0x000fe400078ec0ff */
[----:B------:R-:W-:Y:S02]  /*2d1d0*/  IADD3 R20, P1, R20, 0xc060, RZ ;  /* 0x0000c06014147810 */ /* 0x000fe40007f3e0ff */
[----:B------:R-:W-:Y:S02]  /*2d1e0*/  ISETP.NE.U32.AND P0, PT, RZ, UR6, PT ;  /* 0x00000006ff007c0c */ /* 0x000fe4000bf05070 */
[----:B------:R-:W-:Y:S02]  /*2d1f0*/  LOP3.LUT R142, R143, 0x380, RZ, 0xc0, !PT ;  /* 0x000003808f8e7812 */ /* 0x000fe400078ec0ff */
[----:B------:R-:W-:Y:S02]  /*2d200*/  SHF.R.U64 R132, R132, 0x3, RZ ;  /* 0x0000000384847819 */ /* 0x000fe400000012ff */
[----:B------:R-:W-:-:S02]  /*2d210*/  F2FP.F16.F32.PACK_AB R116, R117, R116 ;  /* 0x000000747574723e */ /* 0x000fc400000000ff */
[----:B------:R-:W-:Y:S02]  /*2d220*/  SHF.R.U64 R138, R138, 0x3, RZ ;  /* 0x000000038a8a7819 */ /* 0x000fe400000012ff */
[----:B------:R-:W-:Y:S02]  /*2d230*/  F2FP.F16.F32.PACK_AB R117, R119, R118 ;  /* 0x000000767775723e */ /* 0x000fe400000000ff */
[----:B------:R-:W-:Y:S02]  /*2d240*/  F2FP.F16.F32.PACK_AB R108, R109, R108 ;  /* 0x0000006c6d6c723e */ /* 0x000fe400000000ff */
[----:B------:R-:W-:Y:S02]  /*2d250*/  SHF.R.U64 R140, R140, 0x3, RZ ;  /* 0x000000038c8c7819 */ /* 0x000fe400000012ff */
[----:B------:R-:W-:Y:S02]  /*2d260*/  MOV R136, R136 ;  /* 0x0000008800887202 */ /* 0x000fe40000000f00 */
[----:B------:R-:W-:-:S02]  /*2d270*/  LOP3.LUT R0, R20, 0x380, RZ, 0xc0, !PT ;  /* 0x0000038014007812 */ /* 0x000fc400078ec0ff */
[----:B------:R-:W-:Y:S02]  /*2d280*/  F2FP.F16.F32.PACK_AB R118, R113, R112 ;  /* 0x000000707176723e */ /* 0x000fe400000000ff */
[----:B------:R-:W-:Y:S02]  /*2d290*/  F2FP.F16.F32.PACK_AB R119, R115, R114 ;  /* 0x000000727377723e */ /* 0x000fe400000000ff */
[----:B------:R-:W-:Y:S02]  /*2d2a0*/  F2FP.F16.F32.PACK_AB R109, R111, R110 ;  /* 0x0000006e6f6d723e */ /* 0x000fe400000000ff */
[----:B------:R-:W-:Y:S02]  /*2d2b0*/  F2FP.F16.F32.PACK_AB R100, R101, R100 ;  /* 0x000000646564723e */ /* 0x000fe400000000ff */
[----:B------:R-:W-:Y:S02]  /*2d2c0*/  ISETP.NE.AND.EX P0, PT, RZ, UR7, PT, P0 ;  /* 0x00000007ff007c0c */ /* 0x000fe4000bf05300 */
[----:B------:R-:W-:-:S02]  /*2d2d0*/  SHF.R.U64 R142, R142, 0x3, RZ ;  /* 0x000000038e8e7819 */ /* 0x000fc400000012ff */
[----:B------:R-:W-:Y:S02]  /*2d2e0*/  MOV R134, R134 ;  /* 0x0000008600867202 */ /* 0x000fe40000000f00 */
[----:B------:R-:W-:Y:S02]  /*2d2f0*/  F2FP.F16.F32.PACK_AB R110, R105, R104 ;  /* 0x00000068696e723e */ /* 0x000fe400000000ff */
[----:B------:R-:W-:Y:S02]  /*2d300*/  F2FP.F16.F32.PACK_AB R111, R107, R106 ;  /* 0x0000006a6b6f723e */ /* 0x000fe400000000ff */
[----:B------:R-:W-:Y:S02]  /*2d310*/  F2FP.F16.F32.PACK_AB R101, R103, R102 ;  /* 0x000000666765723e */ /* 0x000fe400000000ff */
[----:B------:R-:W-:Y:S02]  /*2d320*/  F2FP.F16.F32.PACK_AB R92, R93, R92 ;  /* 0x0000005c5d5c723e */ /* 0x000fe400000000ff */
[----:B------:R-:W-:Y:S01]  /*2d330*/  LOP3.LUT R132, R132, R133, RZ, 0x3c, !PT ;  /* 0x0000008584847212 */ /* 0x000fe200078e3cff */
[----:B------:R-:W-:Y:S01]  /*2d340*/  IMAD.X R133, RZ, RZ, R21, P5 ;  /* 0x000000ffff857224 */ /* 0x000fe200028e0615 */
[----:B------:R-:W-:-:S02]  /*2d350*/  MOV R128, R128 ;  /* 0x0000008000807202 */ /* 0x000fc40000000f00 */
        /* <DEDUP_REMOVED lines=10> */
[----:B------:R-:W-:Y:S01]  /*2d400*/  F2FP.F16.F32.PACK_AB R72, R73, R72 ;  /* 0x000000484948723e */ /* 0x000fe200000000ff */
[----:B------:R0:W-:Y:S01]  /*2d410*/  STSM.16.M88.4 [R136], R116 ;  /* 0x0000007488007844 */ /* 0x0001e20000000200 */
[----:B------:R-:W-:Y:S01]  /*2d420*/  LOP3.LUT R140, R140, R141, RZ, 0x3c, !PT ;  /* 0x0000008d8c8c7212 */ /* 0x000fe200078e3cff */
[----:B------:R-:W-:Y:S01]  /*2d430*/  IMAD.X R141, RZ, RZ, R21, P3 ;  /* 0x000000ffff8d7224 */ /* 0x000fe200018e0615 */
[----:B------:R-:W-:-:S02]  /*2d440*/  SHF.R.U64 R0, R0, 0x3, RZ ;  /* 0x0000000300007819 */ /* 0x000fc400000012ff */
[----:B------:R-:W-:Y:S02]  /*2d450*/  MOV R122, R122 ;  /* 0x0000007a007a7202 */ /* 0x000fe40000000f00 */
[----:B------:R-:W-:Y:S02]  /*2d460*/  F2FP.F16.F32.PACK_AB R82, R77, R76 ;  /* 0x0000004c4d52723e */ /* 0x000fe400000000ff */
[----:B------:R-:W-:Y:S02]  /*2d470*/  F2FP.F16.F32.PACK_AB R83, R79, R78 ;  /* 0x0000004e4f53723e */ /* 0x000fe400000000ff */
[----:B------:R-:W-:Y:S02]  /*2d480*/  F2FP.F16.F32.PACK_AB R73, R75, R74 ;  /* 0x0000004a4b49723e */ /* 0x000fe400000000ff */
[----:B------:R-:W-:Y:S01]  /*2d490*/  F2FP.F16.F32.PACK_AB R64, R65, R64 ;  /* 0x000000404140723e */ /* 0x000fe200000000ff */
[----:B------:R0:W-:Y:S01]  /*2d4a0*/  STSM.16.M88.4 [R134], R108 ;  /* 0x0000006c86007844 */ /* 0x0001e20000000200 */
[----:B------:R-:W-:Y:S01]  /*2d4b0*/  LOP3.LUT R142, R142, R143, RZ, 0x3c, !PT ;  /* 0x0000008f8e8e7212 */ /* 0x000fe200078e3cff */
[----:B------:R-:W-:Y:S01]  /*2d4c0*/  IMAD.X R143, RZ, RZ, R21, P2 ;  /* 0x000000ffff8f7224 */ /* 0x000fe200010e0615 */
[----:B------:R-:W-:-:S02]  /*2d4d0*/  MOV R124, R124 ;  /* 0x0000007c007c7202 */ /* 0x000fc40000000f00 */
[----:B------:R-:W-:Y:S02]  /*2d4e0*/  F2FP.F16.F32.PACK_AB R74, R69, R68 ;  /* 0x00000044454a723e */ /* 0x000fe400000000ff */
[----:B------:R-:W-:Y:S02]  /*2d4f0*/  F2FP.F16.F32.PACK_AB R75, R71, R70 ;  /* 0x00000046474b723e */ /* 0x000fe400000000ff */
[----:B------:R-:W-:Y:S02]  /*2d500*/  F2FP.F16.F32.PACK_AB R65, R67, R66 ;  /* 0x000000424341723e */ /* 0x000fe400000000ff */
[----:B------:R-:W-:Y:S01]  /*2d510*/  F2FP.F16.F32.PACK_AB R56, R57, R56 ;  /* 0x000000383938723e */ /* 0x000fe200000000ff */
[----:B------:R-:W-:Y:S01]  /*2d520*/  IMAD.X R21, RZ, RZ, R21, P1 ;  /* 0x000000ffff157224 */ /* 0x000fe200008e0615 */
[----:B------:R-:W-:Y:S01]  /*2d530*/  MOV R126, R126 ;  /* 0x0000007e007e7202 */ /* 0x000fe20000000f00 */
[----:B------:R0:W-:Y:S01]  /*2d540*/  STSM.16.M88.4 [R128], R100 ;  /* 0x0000006480007844 */ /* 0x0001e20000000200 */
[----:B------:R-:W-:-:S02]  /*2d550*/  F2FP.F16.F32.PACK_AB R66, R61, R60 ;  /* 0x0000003c3d42723e */ /* 0x000fc400000000ff */
[----:B------:R-:W-:Y:S02]  /*2d560*/  F2FP.F16.F32.PACK_AB R67, R63, R62 ;  /* 0x0000003e3f43723e */ /* 0x000fe400000000ff */
[----:B------:R-:W-:Y:S02]  /*2d570*/  F2FP.F16.F32.PACK_AB R57, R59, R58 ;  /* 0x0000003a3b39723e */ /* 0x000fe400000000ff */
[----:B------:R-:W-:Y:S01]  /*2d580*/  F2FP.F16.F32.PACK_AB R48, R49, R48 ;  /* 0x000000303130723e */ /* 0x000fe200000000ff */
[----:B------:R0:W-:Y:S01]  /*2d590*/  STSM.16.M88.4 [R120], R92 ;  /* 0x0000005c78007844 */ /* 0x0001e20000000200 */
[----:B------:R-:W-:Y:S02]  /*2d5a0*/  MOV R130, R130 ;  /* 0x0000008200827202 */ /* 0x000fe40000000f00 */
[----:B------:R-:W-:Y:S02]  /*2d5b0*/  F2FP.F16.F32.PACK_AB R58, R53, R52 ;  /* 0x00000034353a723e */ /* 0x000fe400000000ff */
[----:B------:R-:W-:-:S02]  /*2d5c0*/  F2FP.F16.F32.PACK_AB R59, R55, R54 ;  /* 0x00000036373b723e */ /* 0x000fc400000000ff */
[----:B------:R-:W-:Y:S01]  /*2d5d0*/  F2FP.F16.F32.PACK_AB R49, R51, R50 ;  /* 0x000000323331723e */ /* 0x000fe200000000ff */
[----:B------:R0:W-:Y:S01]  /*2d5e0*/  STSM.16.M88.4 [R122], R80 ;  /* 0x000000507a007844 */ /* 0x0001e20000000200 */
[----:B------:R-:W-:Y:S02]  /*2d5f0*/  LOP3.LUT R20, R0, R20, RZ, 0x3c, !PT ;  /* 0x0000001400147212 */ /* 0x000fe400078e3cff */
[----:B------:R-:W-:Y:S02]  /*2d600*/  MOV R132, R132 ;  /* 0x0000008400847202 */ /* 0x000fe40000000f00 */
[----:B------:R-:W-:Y:S02]  /*2d610*/  F2FP.F16.F32.PACK_AB R50, R45, R44 ;  /* 0x0000002c2d32723e */ /* 0x000fe400000000ff */
[----:B------:R-:W-:Y:S01]  /*2d620*/  F2FP.F16.F32.PACK_AB R51, R47, R46 ;  /* 0x0000002e2f33723e */ /* 0x000fe200000000ff */
[----:B------:R0:W-:Y:S01]  /*2d630*/  STSM.16.M88.4 [R124], R72 ;  /* 0x000000487c007844 */ /* 0x0001e20000000200 */
[----:B------:R-:W-:Y:S01]  /*2d640*/  MOV R138, R138 ;  /* 0x0000008a008a7202 */ /* 0x000fe20000000f00 */
[----:B------:R-:W1:Y:S01]  /*2d650*/  LDC.64 R44, c[0x0][0xd00] ;  /* 0x00034000ff2c7b82 */ /* 0x000e620000000a00 */
[----:B------:R-:W-:Y:S01]  /*2d660*/  MOV R140, R140 ;  /* 0x0000008c008c7202 */ /* 0x000fe20000000f00 */
[----:B------:R0:W-:Y:S01]  /*2d670*/  STSM.16.M88.4 [R126], R64 ;  /* 0x000000407e007844 */ /* 0x0001e20000000200 */
[----:B------:R-:W-:-:S02]  /*2d680*/  MOV R142, R142 ;  /* 0x0000008e008e7202 */ /* 0x000fc40000000f00 */
[----:B------:R-:W-:Y:S01]  /*2d690*/  MOV R20, R20 ;  /* 0x0000001400147202 */ /* 0x000fe20000000f00 */
[----:B------:R0:W-:Y:S04]  /*2d6a0*/  STSM.16.M88.4 [R130], R56 ;  /* 0x0000003882007844 */ /* 0x0001e80000000200 */
[----:B------:R0:W-:Y:S01]  /*2d6b0*/  STSM.16.M88.4 [R132], R48 ;  /* 0x0000003084007844 */ /* 0x0001e20000000200 */
[----:B------:R-:W-:-:S04]  /*2d6c0*/  ISETP.NE.U32.AND P1, PT, RZ, UR4, PT ;  /* 0x00000004ff007c0c */ /* 0x000fc8000bf25070 */
[----:B------:R-:W-:Y:S01]  /*2d6d0*/  ISETP.NE.AND.EX P1, PT, RZ, UR5, PT, P1 ;  /* 0x00000005ff007c0c */ /* 0x000fe2000bf25310 */
[----:B------:R-:W-:Y:S01]  /*2d6e0*/  ULDC UR6, c[0x0][0xb88] ;  /* 0x0002e20000067ab9 */ /* 0x000fe20000000800 */
[----:B------:R-:W-:Y:S02]  /*2d6f0*/  IMAD.MOV.U32 R3, RZ, RZ, RZ ;  /* 0x000000ffff037224 */ /* 0x000fe400078e00ff */
[----:B-1----:R-:W-:Y:S01]  /*2d700*/  IMAD.WIDE R44, R198, 0x4, R44 ;  /* 0x00000004c62c7825 */ /* 0x002fe200078e022c */
[----:B--2---:R-:W-:Y:S02]  /*2d710*/  F2FP.F16.F32.PACK_AB R32, R33, R32 ;  /* 0x000000202120723e */ /* 0x004fe400000000ff */
[----:B------:R-:W-:Y:S02]  /*2d720*/  F2FP.F16.F32.PACK_AB R33, R35, R34 ;  /* 0x000000222321723e */ /* 0x000fe400000000ff */
[----:B----4-:R-:W-:Y:S02]  /*2d730*/  F2FP.F16.F32.PACK_AB R8, R9, R8 ;  /* 0x000000080908723e */ /* 0x010fe400000000ff */
[----:B------:R-:W-:-:S02]  /*2d740*/  F2FP.F16.F32.PACK_AB R9, R11, R10 ;  /* 0x0000000a0b09723e */ /* 0x000fc400000000ff */
[----:B---3--:R-:W-:Y:S02]  /*2d750*/  F2FP.F16.F32.PACK_AB R40, R41, R40 ;  /* 0x000000282928723e */ /* 0x008fe400000000ff */
        /* <DEDUP_REMOVED lines=11> */
[----:B------:R-:W1:Y:S01]  /*2d810*/  @P0 LDC.64 R4, c[0x0][0xd08] ;  /* 0x00034200ff040b82 */ /* 0x000e620000000a00 */
[----:B------:R0:W-:Y:S04]  /*2d820*/  STSM.16.M88.4 [R138], R40 ;  /* 0x000000288a007844 */ /* 0x0001e80000000200 */
[----:B------:R0:W-:Y:S03]  /*2d830*/  STSM.16.M88.4 [R140], R32 ;  /* 0x000000208c007844 */ /* 0x0001e60000000200 */
[----:B------:R-:W2:Y:S01]  /*2d840*/  LDC R12, c[0x0][0xce8] ;  /* 0x00033a00ff0c7b82 */ /* 0x000ea20000000800 */
[----:B------:R0:W-:Y:S04]  /*2d850*/  STSM.16.M88.4 [R142], R24 ;  /* 0x000000188e007844 */ /* 0x0001e80000000200 */
[----:B------:R0:W-:Y:S03]  /*2d860*/  STSM.16.M88.4 [R20], R8 ;  /* 0x0000000814007844 */ /* 0x0001e60000000200 */
[----:B------:R-:W-:Y:S01]  /*2d870*/  BAR.SYNC.DEFER_BLOCKING 0x1, 0x100 ;  /* 0x0044000000007b1d */ /* 0x000fe20000010000 */
[----:B------:R-:W-:-:S02]  /*2d880*/  IMAD.U32 R7, RZ, RZ, UR6 ;  /* 0x00000006ff077e24 */ /* 0x000fc4000f8e00ff */
[----:B-1----:R-:W-:-:S03]  /*2d890*/  @P0 IMAD.WIDE R4, R198, 0x4, R4 ;  /* 0x00000004c6040825 */ /* 0x002fc600078e0204 */
[----:B------:R0:W5:Y:S04]  /*2d8a0*/  @P1 LDG.E R3, desc[UR42][R44.64] ;  /* 0x0000002a2c031981 */ /* 0x000168000c1e1900 */
[----:B------:R0:W5:Y:S01]  /*2d8b0*/  @P0 LDG.E R7, desc[UR42][R4.64] ;  /* 0x0000002a04070981 */ /* 0x000162000c1e1900 */
[----:B------:R-:W-:Y:S05]  /*2d8c0*/  @P0 BRA `(.L_x_3801) ;  /* 0x0000000000100947 */ /* 0x000fea0003800000 */
[----:B------:R-:W-:Y:S05]  /*2d8d0*/  @!P1 BRA `(.L_x_3801) ;  /* 0x00000000000c9947 */ /* 0x000fea0003800000 */
[----:B------:R-:W3:Y:S04]  /*2d8e0*/  LDG.E R0, desc[UR42][R44.64] ;  /* 0x0000002a2c007981 */ /* 0x000ee8000c1e1900 */
[----:B-----5:R-:W3:Y:S02]  /*2d8f0*/  LDG.E R7, desc[UR42][R44.64+0x4] ;  /* 0x0000042a2c077981 */ /* 0x020ee4000c1e1900 */
[----:B---3--:R-:W-:-:S07]  /*2d900*/  IMAD.IADD R7, R7, 0x1, -R0 ;  /* 0x0000000107077824 */ /* 0x008fce00078e0a00 */
.L_x_3801:
[----:B------:R-:W3:Y:S04]  /*2d910*/  LDL R0, [R1+0x514] ;  /* 0x0005140001007983 */ /* 0x000ee80000100800 */
[----:B0-----:R-:W4:Y:S01]  /*2d920*/  LDL R26, [R1+0x51c] ;  /* 0x00051c00011a7983 */ /* 0x001f220000100800 */
[----:B------:R-:W-:Y:S01]  /*2d930*/  IMAD.IADD R37, R196, 0x1, R194 ;  /* 0x00000001c4257824 */ /* 0x000fe200078e02c2 */
[----:B------:R-:W-:Y:S01]  /*2d940*/  ISETP.GT.AND P3, PT, R195, 0x1, PT ;  /* 0x00000001c300780c */ /* 0x000fe20003f64270 */
[----:B------:R-:W-:Y:S01]  /*2d950*/  IMAD.MOV.U32 R13, RZ, RZ, 0xab8 ;  /* 0x00000ab8ff0d7424 */ /* 0x000fe200078e00ff */
[----:B--2---:R-:W-:Y:S01]  /*2d960*/  ISETP.NE.AND P2, PT, R12, 0x1, PT ;  /* 0x000000010c00780c */ /* 0x004fe20003f45270 */
[----:B------:R-:W0:Y:S03]  /*2d970*/  LDC.64 R20, c[0x0][0xca8] ;  /* 0x00032a00ff147b82 */ /* 0x000e260000000a00 */
[----:B------:R-:W-:-:S05]  /*2d980*/  SEL R13, R13, 0xa78, P3 ;  /* 0x00000a780d0d7807 */ /* 0x000fca0001800000 */
[----:B------:R-:W1:Y:S08]  /*2d990*/  LDC.64 R10, c[0x0][R13+0x218] ;  /* 0x000086000d0a7b82 */ /* 0x000e700000000a00 */
[----:B------:R-:W2:Y:S08]  /*2d9a0*/  LDC.64 R4, c[0x0][R13+0x228] ;  /* 0x00008a000d047b82 */ /* 0x000eb00000000a00 */
[----:B------:R2:W2:Y:S01]  /*2d9b0*/  LDC.64 R8, c[0x0][R13+0x210] ;  /* 0x000084000d087b82 */ /* 0x0004a20000000a00 */
[----:B------:R-:W-:-:S07]  /*2d9c0*/  ISETP.NE.U32.AND P1, PT, RZ, UR4, PT ;  /* 0x00000004ff007c0c */ /* 0x000fce000bf25070 */
[----:B------:R-:W1:Y:S01]  /*2d9d0*/  @P2 LDC R14, c[0x0][0xcec] ;  /* 0x00033b00ff0e2b82 */ /* 0x000e620000000800 */
[----:B------:R-:W-:-:S07]  /*2d9e0*/  ISETP.NE.AND.EX P1, PT, RZ, UR5, PT, P1 ;  /* 0x00000005ff007c0c */ /* 0x000fce000bf25310 */
[----:B------:R-:W2:Y:S01]  /*2d9f0*/  @P2 LDC R33, c[0x0][0xcf0] ;  /* 0x00033c00ff212b82 */ /* 0x000ea20000000800 */
[----:B------:R-:W-:Y:S02]  /*2da00*/  SHF.R.S32.HI R24, RZ, 0x1f, R198 ;  /* 0x0000001fff187819 */ /* 0x000fe400000114c6 */
[----:B------:R-:W-:Y:S02]  /*2da10*/  SEL R15, R198, RZ, !P1 ;  /* 0x000000ffc60f7207 */ /* 0x000fe40004800000 */
[----:B---3--:R-:W-:Y:S01]  /*2da20*/  LOP3.LUT P0, RZ, R0, 0x3, RZ, 0xc0, !PT ;  /* 0x0000000300ff7812 */ /* 0x008fe2000780c0ff */
[----:B-----5:R-:W-:Y:S02]  /*2da30*/  IMAD R0, R7, R12, RZ ;  /* 0x0000000c07007224 */ /* 0x020fe400078e02ff */
[----:B0-----:R-:W0:Y:S03]  /*2da40*/  @!P3 LDC R20, c[0x0][0xc50] ;  /* 0x00031400ff14bb82 */ /* 0x001e260000000800 */
[----:B------:R-:W-:Y:S01]  /*2da50*/  ISETP.GE.OR P4, PT, R37, R0, P0 ;  /* 0x000000002500720c */ /* 0x000fe20000786670 */
[----:B----4-:R-:W-:-:S04]  /*2da60*/  IMAD.IADD R35, R26, 0x1, R194 ;  /* 0x000000011a237824 */ /* 0x010fc800078e02c2 */
[----:B------:R-:W3:Y:S08]  /*2da70*/  @!P3 LDC R21, c[0x0][0xc54] ;  /* 0x00031500ff15bb82 */ /* 0x000ef00000000800 */
[----:B------:R-:W4:Y:S01]  /*2da80*/  @!P4 LDL R27, [R1+0x240] ;  /* 0x00024000011bc983 */ /* 0x000f220000100800 */
[----:B------:R-:W2:Y:S01]  /*2da90*/  LDC.64 R6, c[0x0][R13+0x220] ;  /* 0x000088000d067b82 */ /* 0x000ea20000000a00 */
[----:B------:R-:W-:Y:S01]  /*2daa0*/  SEL R25, R24, RZ, !P1 ;  /* 0x000000ff18197207 */ /* 0x000fe20004800000 */
[----:B-1----:R-:W-:-:S04]  /*2dab0*/  @P2 IMAD.HI.U32 R14, R35, R14, RZ ;  /* 0x0000000e230e2227 */ /* 0x002fc800078e00ff */
[-C--:B------:R-:W-:Y:S02]  /*2dac0*/  IMAD R29, R11, R193.reuse, RZ ;  /* 0x000000c10b1d7224 */ /* 0x080fe400078e02ff */
[----:B------:R-:W-:-:S04]  /*2dad0*/  IMAD.WIDE.U32 R10, R10, R193, RZ ;  /* 0x000000c10a0a7225 */ /* 0x000fc800078e00ff */
[----:B------:R-:W-:Y:S02]  /*2dae0*/  IMAD.IADD R29, R11, 0x1, R29 ;  /* 0x000000010b1d7824 */ /* 0x000fe400078e021d */
[----:B--2---:R-:W-:-:S04]  /*2daf0*/  IMAD R7, R7, R15, RZ ;  /* 0x0000000f07077224 */ /* 0x004fc800078e02ff */
[C---:B------:R-:W-:Y:S01]  /*2db00*/  IMAD R31, R6.reuse, R25, R7 ;  /* 0x00000019061f7224 */ /* 0x040fe200078e0207 */
[----:B------:R-:W-:Y:S01]  /*2db10*/  SEL R25, R203, RZ, P3 ;  /* 0x000000ffcb197207 */ /* 0x000fe20001800000 */
[----:B------:R-:W-:-:S04]  /*2db20*/  IMAD.WIDE.U32 R6, R6, R15, RZ ;  /* 0x0000000f06067225 */ /* 0x000fc800078e00ff */
[----:B------:R-:W-:Y:S01]  /*2db30*/  IMAD.IADD R31, R7, 0x1, R31 ;  /* 0x00000001071f7824 */ /* 0x000fe200078e021f */
[----:B------:R-:W-:Y:S01]  /*2db40*/  IADD3 R6, P1, P5, R6, R10, R3 ;  /* 0x0000000a06067210 */ /* 0x000fe20007d3e003 */
[----:B------:R-:W-:Y:S01]  /*2db50*/  IMAD.MOV.U32 R7, RZ, RZ, R35 ;  /* 0x000000ffff077224 */ /* 0x000fe200078e0023 */
[----:B------:R-:W-:Y:S01]  /*2db60*/  @P2 SHF.R.U32.HI R7, RZ, R33, R14 ;  /* 0x00000021ff072219 */ /* 0x000fe2000001160e */
[-C--:B------:R-:W-:Y:S01]  /*2db70*/  IMAD R11, R5, R25.reuse, RZ ;  /* 0x00000019050b7224 */ /* 0x080fe200078e02ff */
[----:B------:R-:W-:Y:S01]  /*2db80*/  SHF.R.S32.HI R10, RZ, 0x1f, R3 ;  /* 0x0000001fff0a7819 */ /* 0x000fe20000011403 */
[----:B------:R-:W-:-:S03]  /*2db90*/  IMAD.WIDE.U32 R4, R4, R25, RZ ;  /* 0x0000001904047225 */ /* 0x000fc600078e00ff */
[----:B------:R-:W-:Y:S01]  /*2dba0*/  IADD3.X R14, R31, R29, R10, P1, P5 ;  /* 0x0000001d1f0e7210 */ /* 0x000fe20000fea40a */
[----:B------:R-:W-:Y:S01]  /*2dbb0*/  IMAD.MOV R13, RZ, RZ, -R7 ;  /* 0x000000ffff0d7224 */ /* 0x000fe200078e0a07 */
[----:B------:R-:W-:Y:S01]  /*2dbc0*/  IADD3 R4, P1, P5, R7, R6, R4 ;  /* 0x0000000607047210 */ /* 0x000fe20007d3e004 */
[----:B------:R-:W-:Y:S01]  /*2dbd0*/  IMAD.IADD R11, R5, 0x1, R11 ;  /* 0x00000001050b7824 */ /* 0x000fe200078e020b */
[----:B------:R-:W-:Y:S01]  /*2dbe0*/  SHF.R.S32.HI R5, RZ, 0x1f, R7 ;  /* 0x0000001fff057819 */ /* 0x000fe20000011407 */
[----:B------:R-:W-:Y:S02]  /*2dbf0*/  IMAD R7, R12, R13, R35 ;  /* 0x0000000d0c077224 */ /* 0x000fe400078e0223 */
[----:B------:R-:W-:Y:S01]  /*2dc00*/  VIADD R25, R37, 0x8 ;  /* 0x0000000825197836 */ /* 0x000fe20000000000 */
[----:B------:R-:W-:Y:S01]  /*2dc10*/  IADD3.X R5, R5, R14, R11, P1, P5 ;  /* 0x0000000e05057210 */ /* 0x000fe20000fea40b */
[----:B------:R-:W-:Y:S01]  /*2dc20*/  IMAD R6, R9, R7, RZ ;  /* 0x0000000709067224 */ /* 0x000fe200078e02ff */
[----:B------:R-:W-:-:S02]  /*2dc30*/  SHF.R.S32.HI R11, RZ, 0x1f, R7 ;  /* 0x0000001fff0b7819 */ /* 0x000fc40000011407 */
[----:B------:R-:W-:Y:S01]  /*2dc40*/  ISETP.GE.OR P0, PT, R25, R0, P0 ;  /* 0x000000001900720c */ /* 0x000fe20000706670 */
[----:B------:R-:W-:-:S04]  /*2dc50*/  IMAD.WIDE.U32 R4, R8, R7, R4 ;  /* 0x0000000708047225 */ /* 0x000fc800078e0004 */
[----:B------:R-:W-:Y:S01]  /*2dc60*/  IMAD R11, R8, R11, R6 ;  /* 0x0000000b080b7224 */ /* 0x000fe200078e0206 */
[----:B0-----:R-:W-:-:S03]  /*2dc70*/  LEA R20, P1, R4, R20, 0x2 ;  /* 0x0000001404147211 */ /* 0x001fc600078210ff */
[----:B------:R-:W-:Y:S02]  /*2dc80*/  IMAD.IADD R5, R5, 0x1, R11 ;  /* 0x0000000105057824 */ /* 0x000fe400078e020b */
[----:B------:R-:W-:Y:S03]  /*2dc90*/  SHFL.IDX PT, R6, R20, RZ, 0x1c1f ;  /* 0x001c1fff14067589 */ /* 0x000fe600000e0000 */
[----:B---3--:R-:W-:-:S05]  /*2dca0*/  LEA.HI.X R21, R4, R21, R5, 0x2, P1 ;  /* 0x0000001504157211 */ /* 0x008fca00008f1405 */
[----:B------:R-:W4:Y:S04]  /*2dcb0*/  SHFL.IDX PT, R7, R21, RZ, 0x1c1f ;  /* 0x001c1fff15077589 */ /* 0x000f2800000e0000 */
[----:B----4-:R-:W-:Y:S04]  /*2dcc0*/  @!P4 ST.E desc[UR42][R6.64], R27 ;  /* 0x0000001b0600c985 */ /* 0x010fe8000c10192a */
[----:B------:R-:W2:Y:S04]  /*2dcd0*/  @!P0 LDL R9, [R1+0x244] ;  /* 0x0002440001098983 */ /* 0x000ea80000100800 */
[----:B------:R-:W-:Y:S04]  /*2dce0*/  SHFL.IDX PT, R4, R20, 0x1, 0x1c1f ;  /* 0x003c1f0014047f89 */ /* 0x000fe800000e0000 */
[----:B------:R-:W2:Y:S04]  /*2dcf0*/  SHFL.IDX PT, R5, R21, 0x1, 0x1c1f ;  /* 0x003c1f0015057f89 */ /* 0x000ea800000e0000 */
[----:B--2---:R0:W-:Y:S01]  /*2dd00*/  @!P0 ST.E desc[UR42][R4.64], R9 ;  /* 0x0000000904008985 */ /* 0x0041e2000c10192a */
[----:B------:R-:W-:Y:S05]  /*2dd10*/  @P3 BRA `(.L_x_3802) ;  /* 0x0000000c00e83947 */ /* 0x000fea0003800000 */
[----:B------:R-:W2:Y:S01]  /*2dd20*/  LDL R84, [R1+0x47c] ;  /* 0x00047c0001547983 */ /* 0x000ea20000100800 */
[----:B------:R-:W1:Y:S01]  /*2dd30*/  @P2 LDC R13, c[0x0][0xcec] ;  /* 0x00033b00ff0d2b82 */ /* 0x000e620000000800 */
[----:B------:R-:W-:Y:S02]  /*2dd40*/  ULDC.64 UR4, c[0x0][0xba0] ;  /* 0x0002e80000047ab9 */ /* 0x000fe40000000a00 */
[----:B------:R-:W3:Y:S01]  /*2dd50*/  LDL R85, [R1+0x490] ;  /* 0x0004900001557983 */ /* 0x000ee20000100800 */
[----:B------:R-:W-:Y:S02]  /*2dd60*/  IMAD R10, R10, UR4, RZ ;  /* 0x000000040a0a7c24 */ /* 0x000fe4000f8e02ff */
[----:B0-----:R-:W-:-:S04]  /*2dd70*/  IMAD.WIDE.U32 R8, R3, UR4, RZ ;  /* 0x0000000403087c25 */ /* 0x001fc8000f8e00ff */
[----:B------:R-:W-:Y:S01]  /*2dd80*/  IMAD R11, R3, UR5, R10 ;  /* 0x00000005030b7c24 */ /* 0x000fe2000f8e020a */
        /* <DEDUP_REMOVED lines=8> */
[----:B--2---:R-:W-:-:S04]  /*2de10*/  IMAD R5, R84, 0x40, R181 ;  /* 0x0000004054057824 */ /* 0x004fc800078e02b5 */
        /* <DEDUP_REMOVED lines=27> */
[----:B---3--:R-:W-:Y:S01]  /*2dfd0*/  IMAD R3, R85, 0x20, R84 ;  /* 0x0000002055037824 */ /* 0x008fe200078e0254 */
        /* <DEDUP_REMOVED lines=9> */
[----:B------:R-:W-:Y:S01]  /*2e070*/  LOP3.LUT R52, R53, 0x380, RZ, 0xc0, !PT ;  /* 0x0000038035347812 */ /* 0x000fe200078ec0ff */
[----:B------:R-:W5:Y:S01]  /*2e080*/  LD.E.128 R36, desc[UR42][R36.64] ;  /* 0x0000002a24247980 */ /* 0x000f62000c101d00 */
[----:B------:R-:W-:-:S02]  /*2e090*/  LOP3.LUT R56, R57, 0x380, RZ, 0xc0, !PT ;  /* 0x0000038039387812 */ /* 0x000fc400078ec0ff */
[----:B------:R-:W-:Y:S01]  /*2e0a0*/  LOP3.LUT R60, R61, 0x380, RZ, 0xc0, !PT ;  /* 0x000003803d3c7812 */ /* 0x000fe200078ec0ff */
[----:B------:R-:W5:Y:S01]  /*2e0b0*/  LD.E.128 R40, desc[UR42][R40.64] ;  /* 0x0000002a28287980 */ /* 0x000f62000c101d00 */
        /* <DEDUP_REMOVED lines=13> */
[----:B------:R-:W-:Y:S01]  /*2e190*/  LOP3.LUT R5, R18, 0x380, RZ, 0xc0, !PT ;  /* 0x0000038012057812 */ /* 0x000fe200078ec0ff */
[----:B------:R-:W5:Y:S01]  /*2e1a0*/  LD.E.128 R44, desc[UR42][R44.64] ;  /* 0x0000002a2c2c7980 */ /* 0x000f62000c101d00 */
        /* <DEDUP_REMOVED lines=8> */
[----:B------:R-:W-:Y:S01]  /*2e230*/  IADD3 R7, P5, R18, 0xf000, RZ ;  /* 0x0000f00012077810 */ /* 0x000fe20007fbe0ff */
[----:B------:R-:W5:Y:S01]  /*2e240*/  LD.E.128 R56, desc[UR42][R56.64] ;  /* 0x0000002a38387980 */ /* 0x000f62000c101d00 */
[----:B------:R-:W-:Y:S02]  /*2e250*/  SHF.R.U64 R5, R5, 0x3, RZ ;  /* 0x0000000305057819 */ /* 0x000fe400000012ff */
[----:B------:R-:W-:Y:S01]  /*2e260*/  LOP3.LUT R64, R65, 0x380, RZ, 0xc0, !PT ;  /* 0x0000038041407812 */ /* 0x000fe200078ec0ff */
[----:B------:R-:W5:Y:S01]  /*2e270*/  LD.E.128 R60, desc[UR42][R60.64] ;  /* 0x0000002a3c3c7980 */ /* 0x000f62000c101d00 */
[----:B------:R-:W-:-:S02]  /*2e280*/  LOP3.LUT R68, R69, 0x380, RZ, 0xc0, !PT ;  /* 0x0000038045447812 */ /* 0x000fc400078ec0ff */
[----:B------:R-:W-:Y:S02]  /*2e290*/  LOP3.LUT R72, R73, 0x380, RZ, 0xc0, !PT ;  /* 0x0000038049487812 */ /* 0x000fe400078ec0ff */
[----:B------:R-:W-:Y:S02]  /*2e2a0*/  LOP3.LUT R76, R77, 0x380, RZ, 0xc0, !PT ;  /* 0x000003804d4c7812 */ /* 0x000fe400078ec0ff */
[----:B------:R-:W-:Y:S02]  /*2e2b0*/  LOP3.LUT R6, R7, 0x380, RZ, 0xc0, !PT ;  /* 0x0000038007067812 */ /* 0x000fe400078ec0ff */
[----:B------:R-:W-:Y:S02]  /*2e2c0*/  LOP3.LUT R4, R5, R18, RZ, 0x3c, !PT ;  /* 0x0000001205047212 */ /* 0x000fe400078e3cff */
[----:B------:R-:W0:Y:S01]  /*2e2d0*/  @P2 LDC R18, c[0x0][0xcf0] ;  /* 0x00033c00ff122b82 */ /* 0x000e220000000800 */
[----:B------:R-:W-:Y:S02]  /*2e2e0*/  SHF.R.U64 R64, R64, 0x3, RZ ;  /* 0x0000000340407819 */ /* 0x000fe400000012ff */
[----:B------:R-:W-:-:S02]  /*2e2f0*/  SHF.R.U64 R68, R68, 0x3, RZ ;  /* 0x0000000344447819 */ /* 0x000fc400000012ff */
[----:B------:R-:W-:Y:S02]  /*2e300*/  SHF.R.U64 R72, R72, 0x3, RZ ;  /* 0x0000000348487819 */ /* 0x000fe400000012ff */
[----:B------:R-:W-:Y:S02]  /*2e310*/  SHF.R.U64 R76, R76, 0x3, RZ ;  /* 0x000000034c4c7819 */ /* 0x000fe400000012ff */
[----:B------:R-:W-:Y:S01]  /*2e320*/  SHF.R.U64 R6, R6, 0x3, RZ ;  /* 0x0000000306067819 */ /* 0x000fe200000012ff */
        /* <DEDUP_REMOVED lines=10> */
[----:B------:R-:W-:Y:S01]  /*2e3d0*/  IMAD.MOV.U32 R5, RZ, RZ, R19 ;  /* 0x000000ffff057224 */ /* 0x000fe200078e0013 */
[----:B------:R-:W5:Y:S01]  /*2e3e0*/  LD.E.128 R64, desc[UR42][R64.64] ;  /* 0x0000002a40407980 */ /* 0x000f62000c101d00 */
[----:B------:R-:W-:-:S03]  /*2e3f0*/  IMAD.IADD R14, R194, 0x1, R3 ;  /* 0x00000001c20e7824 */ /* 0x000fc600078e0203 */
[----:B------:R-:W5:Y:S04]  /*2e400*/  LD.E.128 R68, desc[UR42][R68.64] ;  /* 0x0000002a44447980 */ /* 0x000f68000c101d00 */
[----:B------:R-:W5:Y:S04]  /*2e410*/  LD.E.128 R4, desc[UR42][R4.64] ;  /* 0x0000002a04047980 */ /* 0x000f68000c101d00 */
[----:B------:R-:W5:Y:S04]  /*2e420*/  LD.E.128 R72, desc[UR42][R72.64] ;  /* 0x0000002a48487980 */ /* 0x000f68000c101d00 */
[----:B------:R-:W5:Y:S04]  /*2e430*/  LD.E.128 R76, desc[UR42][R76.64] ;  /* 0x0000002a4c4c7980 */ /* 0x000f68000c101d00 */
[----:B------:R-:W5:Y:S01]  /*2e440*/  LD.E.128 R80, desc[UR42][R80.64] ;  /* 0x0000002a50507980 */ /* 0x000f62000c101d00 */
[----:B------:R-:W-:Y:S01]  /*2e450*/  @!PT LDS RZ, [RZ] ;  /* 0x00000000fffff984 */ /* 0x000fe20000000800 */
[----:B------:R-:W-:Y:S01]  /*2e460*/  @!PT LDS RZ, [RZ] ;  /* 0x00000000fffff984 */ /* 0x000fe20000000800 */
[----:B------:R-:W-:Y:S01]  /*2e470*/  @!PT LDS RZ, [RZ] ;  /* 0x00000000fffff984 */ /* 0x000fe20000000800 */
[----:B------:R-:W-:Y:S01]  /*2e480*/  @!PT LDS RZ, [RZ] ;  /* 0x00000000fffff984 */ /* 0x000fe20000000800 */
[----:B------:R2:W-:Y:S06]  /*2e490*/  MEMBAR.ALL.CTA ;  /* 0x0000000000007992 */ /* 0x0005ec0000008000 */
[----:B--2---:R-:W2:Y:S01]  /*2e4a0*/  FENCE.VIEW.ASYNC.S ;  /* 0x00000000000073c6 */ /* 0x004ea20000000000 */
[----:B-1----:R-:W-:-:S04]  /*2e4b0*/  @P2 IMAD.HI.U32 R3, R14, R13, RZ ;  /* 0x0000000d0e032227 */ /* 0x002fc800078e00ff */
[----:B------:R-:W-:Y:S01]  /*2e4c0*/  IMAD.MOV.U32 R11, RZ, RZ, R14 ;  /* 0x000000ffff0b7224 */ /* 0x000fe200078e000e */
[----:B0-----:R-:W-:Y:S01]  /*2e4d0*/  @P2 SHF.R.U32.HI R11, RZ, R18, R3 ;  /* 0x00000012ff0b2219 */ /* 0x001fe20000011603 */
[----:B------:R-:W-:Y:S01]  /*2e4e0*/  IMAD R13, R15, UR5, R10 ;  /* 0x000000050f0d7c24 */ /* 0x000fe2000f8e020a */
[----:B------:R-:W-:Y:S01]  /*2e4f0*/  ULDC.64 UR4, c[0x0][0xbe0] ;  /* 0x0002f80000047ab9 */ /* 0x000fe20000000a00 */
[----:B------:R-:W-:Y:S02]  /*2e500*/  VIADD R3, R2, 0x32420 ;  /* 0x0003242002037836 */ /* 0x000fe40000000000 */
[----:B------:R-:W-:Y:S01]  /*2e510*/  IMAD.IADD R9, R9, 0x1, R13 ;  /* 0x0000000109097824 */ /* 0x000fe200078e020d */
[--C-:B------:R-:W-:Y:S01]  /*2e520*/  SHF.R.S32.HI R10, RZ, 0x1f, R11.reuse ;  /* 0x0000001fff0a7819 */ /* 0x100fe2000001140b */
[----:B------:R-:W-:Y:S01]  /*2e530*/  IMAD.MOV R13, RZ, RZ, -R11 ;  /* 0x000000ffff0d7224 */ /* 0x000fe200078e0a0b */
[----:B------:R-:W-:-:S03]  /*2e540*/  PRMT R3, RZ, 0x654, R3 ;  /* 0x00000654ff037816 */ /* 0x000fc60000000003 */
[----:B------:R-:W-:Y:S02]  /*2e550*/  IMAD R13, R12, R13, R14 ;  /* 0x0000000d0c0d7224 */ /* 0x000fe400078e020e */
[----:B------:R-:W-:Y:S02]  /*2e560*/  IMAD R10, R10, UR4, RZ ;  /* 0x000000040a0a7c24 */ /* 0x000fe4000f8e02ff */
[C---:B------:R-:W-:Y:S01]  /*2e570*/  IMAD.WIDE.U32 R8, R11.reuse, UR4, R8 ;  /* 0x000000040b087c25 */ /* 0x040fe2000f8e0008 */
[----:B--2---:R0:W-:Y:S03]  /*2e580*/  SYNCS.ARRIVE.TRANS64.RED.A1T0 RZ, [R3+URZ], RZ ;  /* 0x000000ff03ff79a7 */ /* 0x0041e6000810043f */
[----:B------:R-:W-:Y:S01]  /*2e590*/  IMAD R15, R11, UR5, R10 ;  /* 0x000000050b0f7c24 */ /* 0x000fe2000f8e020a */
[----:B------:R-:W-:Y:S01]  /*2e5a0*/  ULDC.64 UR4, c[0x0][0xbd8] ;  /* 0x0002f60000047ab9 */ /* 0x000fe20000000a00 */
[----:B0-----:R-:W-:-:S02]  /*2e5b0*/  SHF.R.S32.HI R3, RZ, 0x1f, R13 ;  /* 0x0000001fff037819 */ /* 0x001fc4000001140d */
[----:B------:R-:W-:-:S03]  /*2e5c0*/  IMAD.IADD R9, R9, 0x1, R15 ;  /* 0x0000000109097824 */ /* 0x000fc600078e020f */
[----:B------:R-:W-:Y:S02]  /*2e5d0*/  IMAD R10, R3, UR4, RZ ;  /* 0x00000004030a7c24 */ /* 0x000fe4000f8e02ff */
[----:B------:R-:W-:-:S04]  /*2e5e0*/  IMAD.WIDE.U32 R8, R13, UR4, R8 ;  /* 0x000000040d087c25 */ /* 0x000fc8000f8e0008 */
        /* <DEDUP_REMOVED lines=9> */
.L_x_4053:
[----:B------:R-:W-:Y:S01]  /*2e680*/  IMAD.IADD R21, R84, 0x1, R194 ;  /* 0x0000000154157824 */ /* 0x000fe200078e02c2 */
[----:B------:R-:W-:Y:S04]  /*2e690*/  BSSY B1, `(.L_x_3804) ;  /* 0x0000014000017945 */ /* 0x000fe80003800000 */
[----:B------:R-:W-:-:S13]  /*2e6a0*/  ISETP.GE.AND P0, PT, R21, R0, PT ;  /* 0x000000001500720c */ /* 0x000fda0003f06270 */
[----:B------:R-:W-:Y:S05]  /*2e6b0*/  @P0 BRA `(.L_x_3805) ;  /* 0x0000000000440947 */ /* 0x000fea0003800000 */
[----:B------:R-:W-:Y:S02]  /*2e6c0*/  ULDC UR4, c[0x0][0xbc8] ;  /* 0x0002f20000047ab9 */ /* 0x000fe40000000800 */
[----:B------:R-:W-:Y:S02]  /*2e6d0*/  ISETP.GE.AND P3, PT, R181, UR4, PT ;  /* 0x00000004b5007c0c */ /* 0x000fe4000bf66270 */
[----:B------:R-:W-:Y:S02]  /*2e6e0*/  ISETP.GE.AND P2, PT, R183, UR4, PT ;  /* 0x00000004b7007c0c */ /* 0x000fe4000bf46270 */
[----:B------:R-:W-:Y:S02]  /*2e6f0*/  ISETP.GE.AND P1, PT, R182, UR4, PT ;  /* 0x00000004b6007c0c */ /* 0x000fe4000bf26270 */
[----:B------:R-:W-:-:S07]  /*2e700*/  ISETP.GE.AND P0, PT, R188, UR4, PT ;  /* 0x00000004bc007c0c */ /* 0x000fce000bf06270 */
[-C--:B--2---:R-:W-:Y:S02]  /*2e710*/  @!P3 LEA R8, P5, R181, R14.reuse, 0x1 ;  /* 0x0000000eb508b211 */ /* 0x084fe400078a08ff */
[-C--:B------:R-:W-:Y:S02]  /*2e720*/  @!P2 LEA R10, P4, R183, R14.reuse, 0x1 ;  /* 0x0000000eb70aa211 */ /* 0x080fe400078808ff */
[-C--:B-1----:R-:W-:Y:S02]  /*2e730*/  @!P3 LEA.HI.X R9, R181, R3.reuse, R202, 0x1, P5 ;  /* 0x00000003b509b211 */ /* 0x082fe400028f0cca */
[-C--:B------:R-:W-:Y:S02]  /*2e740*/  @!P1 LEA R12, P5, R182, R14.reuse, 0x1 ;  /* 0x0000000eb60c9211 */ /* 0x080fe400078a08ff */
[----:B------:R-:W-:Y:S01]  /*2e750*/  @!P2 LEA.HI.X R11, R183, R3, R201, 0x1, P4 ;  /* 0x00000003b70ba211 */ /* 0x000fe200020f0cc9 */
[----:B-----5:R3:W-:Y:S01]  /*2e760*/  @!P3 ST.E.128 desc[UR42][R8.64], R4 ;  /* 0x000000040800b985 */ /* 0x0207e2000c101d2a */
[----:B------:R-:W-:-:S02]  /*2e770*/  @!P0 LEA R14, P4, R188, R14, 0x1 ;  /* 0x0000000ebc0e8211 */ /* 0x000fc400078808ff */
[-C--:B------:R-:W-:Y:S01]  /*2e780*/  @!P1 LEA.HI.X R13, R182, R3.reuse, R200, 0x1, P5 ;  /* 0x00000003b60d9211 */ /* 0x080fe200028f0cc8 */
[----:B------:R3:W-:Y:S01]  /*2e790*/  @!P2 ST.E.128 desc[UR42][R10.64], R36 ;  /* 0x000000240a00a985 */ /* 0x0007e2000c101d2a */
[----:B------:R-:W-:-:S03]  /*2e7a0*/  @!P0 LEA.HI.X R15, R188, R3, R199, 0x1, P4 ;  /* 0x00000003bc0f8211 */ /* 0x000fc600020f0cc7 */
[----:B------:R3:W-:Y:S04]  /*2e7b0*/  @!P1 ST.E.128 desc[UR42][R12.64], R52 ;  /* 0x000000340c009985 */ /* 0x0007e8000c101d2a */
[----:B------:R3:W-:Y:S02]  /*2e7c0*/  @!P0 ST.E.128 desc[UR42][R14.64], R68 ;  /* 0x000000440e008985 */ /* 0x0007e4000c101d2a */
.L_x_3805:
[----:B------:R-:W-:Y:S05]  /*2e7d0*/  BSYNC B1 ;  /* 0x0000000000017941 */ /* 0x000fea0003800000 */
.L_x_3804:
[----:B------:R-:W-:-:S03]  /*2e7e0*/  UMOV UR4, 0xffffffff ;  /* 0xffffffff00047882 */ /* 0x000fc60000000000 */
[----:B------:R-:W-:Y:S05]  /*2e7f0*/  BRA.DIV UR4, `(.L_x_3806) ;  /* 0x000000da04787947 */ /* 0x000fea000b800000 */
[----:B-1----:R1:W4:Y:S04]  /*2e800*/  SHFL.IDX PT, R3, R19, 0x1, 0x181f ;  /* 0x00381f0013037f89 */ /* 0x00232800000e0000 */
[----:B--23--:R1:W2:Y:S02]  /*2e810*/  SHFL.IDX PT, R14, R18, 0x1, 0x181f ;  /* 0x00381f00120e7f89 */ /* 0x00c2a400000e0000 */
.L_x_4057:
[----:B-----5:R-:W-:Y:S01]  /*2e820*/  VIADD R5, R21, 0x20 ;  /* 0x0000002015057836 */ /* 0x020fe20000000000 */
        /* <DEDUP_REMOVED lines=10> */
[-C--:B----4-:R-:W-:Y:S02]  /*2e8d0*/  @!P3 LEA.HI.X R5, R181, R3.reuse, R202, 0x1, P5 ;  /* 0x00000003b505b211 */ /* 0x090fe400028f0cca */
        /* <DEDUP_REMOVED lines=9> */
.L_x_3808:
[----:B------:R-:W-:Y:S05]  /*2e970*/  BSYNC B1 ;  /* 0x0000000000017941 */ /* 0x000fea0003800000 */
.L_x_3807:
[----:B------:R-:W-:-:S03]  /*2e980*/  UMOV UR4, 0xffffffff ;  /* 0xffffffff00047882 */ /* 0x000fc60000000000 */
[----:B------:R-:W-:Y:S05]  /*2e990*/  BRA.DIV UR4, `(.L_x_3809) ;  /* 0x000000da04587947 */ /* 0x000fea000b800000 */
[----:B----4-:R4:W0:Y:S04]  /*2e9a0*/  SHFL.IDX PT, R3, R19, 0x2, 0x181f ;  /* 0x00581f0013037f89 */ /* 0x01082800000e0000 */
[----:B--2---:R4:W2:Y:S02]  /*2e9b0*/  SHFL.IDX PT, R14, R18, 0x2, 0x181f ;  /* 0x00581f00120e7f89 */ /* 0x0048a400000e0000 */
.L_x_4061:
[----:B---3--:R-:W-:Y:S01]  /*2e9c0*/  VIADD R5, R21, 0x40 ;  /* 0x0000004015057836 */ /* 0x008fe20000000000 */
        /* <DEDUP_REMOVED lines=20> */
.L_x_3811:
[----:B------:R-:W-:Y:S05]  /*2eb10*/  BSYNC B1 ;  /* 0x0000000000017941 */ /* 0x000fea0003800000 */
.L_x_3810:
[----:B------:R-:W-:-:S03]  /*2eb20*/  UMOV UR4, 0xffffffff ;  /* 0xffffffff00047882 */ /* 0x000fc60000000000 */
[----:B------:R-:W-:Y:S05]  /*2eb30*/  BRA.DIV UR4, `(.L_x_3812) ;  /* 0x000000da04387947 */ /* 0x000fea000b800000 */
[----:B0-----:R0:W0:Y:S04]  /*2eb40*/  SHFL.IDX PT, R3, R19, 0x3, 0x181f ;  /* 0x00781f0013037f89 */ /* 0x00102800000e0000 */
[----:B--2---:R2:W0:Y:S02]  /*2eb50*/  SHFL.IDX PT, R14, R18, 0x3, 0x181f ;  /* 0x00781f00120e7f89 */ /* 0x00442400000e0000 */
.L_x_4065:
[----:B---3--:R-:W-:-:S05]  /*2eb60*/  VIADD R5, R21, 0x60 ;  /* 0x0000006015057836 */ /* 0x008fca0000000000 */
[----:B------:R-:W-:-:S13]  /*2eb70*/  ISETP.GE.AND P0, PT, R5, R0, PT ;  /* 0x000000000500720c */ /* 0x000fda0003f06270 */
[----:B------:R-:W-:Y:S05]  /*2eb80*/  @P0 BRA `(.L_x_3813) ;  /* 0x0000002c00200947 */ /* 0x000fea0003800000 */
[----:B------:R-:W-:Y:S02]  /*2eb90*/  ULDC UR4, c[0x0][0xbc8] ;  /* 0x0002f20000047ab9 */ /* 0x000fe40000000800 */
[----:B------:R-:W-:Y:S02]  /*2eba0*/  ISETP.GE.AND P3, PT, R181, UR4, PT ;  /* 0x00000004b5007c0c */ /* 0x000fe4000bf66270 */
[----:B------:R-:W-:Y:S02]  /*2ebb0*/  ISETP.GE.AND P4, PT, R183, UR4, PT ;  /* 0x00000004b7007c0c */ /* 0x000fe4000bf86270 */
[----:B------:R-:W-:-:S09]  /*2ebc0*/  ISETP.GE.AND P5, PT, R182, UR4, PT ;  /* 0x00000004b6007c0c */ /* 0x000fd2000bfa6270 */
[-C--:B0-----:R-:W-:Y:S02]  /*2ebd0*/  @!P3 LEA R4, P0, R181, R14.reuse, 0x1 ;  /* 0x0000000eb504b211 */ /* 0x081fe400078008ff */
        /* <DEDUP_REMOVED lines=14> */
.L_x_3802:
[----:B------:R-:W-:Y:S01]  /*2ecc0*/  ULDC.64 UR4, c[0x0][0xc08] ;  /* 0x0003020000047ab9 */ /* 0x000fe20000000a00 */
[----:B------:R-:W1:Y:S01]  /*2ecd0*/  @P2 LDC R8, c[0x0][0xcec] ;  /* 0x00033b00ff082b82 */ /* 0x000e620000000800 */
[----:B------:R-:W-:Y:S01]  /*2ece0*/  IMAD R10, R10, UR4, RZ ;  /* 0x000000040a0a7c24 */ /* 0x000fe2000f8e02ff */
[----:B------:R-:W-:Y:S01]  /*2ecf0*/  SHF.R.S32.HI R6, RZ, 0x1f, R15 ;  /* 0x0000001fff067819 */ /* 0x000fe2000001140f */
[----:B0-----:R-:W-:-:S04]  /*2ed00*/  IMAD.WIDE.U32 R4, R3, UR4, RZ ;  /* 0x0000000403047c25 */ /* 0x001fc8000f8e00ff */
[----:B------:R-:W-:Y:S01]  /*2ed10*/  IMAD R3, R3, UR5, R10 ;  /* 0x0000000503037c24 */ /* 0x000fe2000f8e020a */
[----:B------:R-:W0:Y:S01]  /*2ed20*/  @P2 LDC R9, c[0x0][0xcf0] ;  /* 0x00033c00ff092b82 */ /* 0x000e220000000800 */
[----:B------:R-:W-:Y:S02]  /*2ed30*/  ULDC.64 UR4, c[0x0][0xc38] ;  /* 0x00030e0000047ab9 */ /* 0x000fe40000000a00 */
[----:B------:R-:W-:Y:S02]  /*2ed40*/  IMAD.IADD R5, R5, 0x1, R3 ;  /* 0x0000000105057824 */ /* 0x000fe400078e0203 */
[----:B------:R-:W-:Y:S02]  /*2ed50*/  IMAD.MOV.U32 R3, RZ, RZ, R35 ;  /* 0x000000ffff037224 */ /* 0x000fe400078e0023 */
[----:B------:R-:W-:-:S04]  /*2ed60*/  IMAD.WIDE.U32 R4, R193, UR4, R4 ;  /* 0x00000004c1047c25 */ /* 0x000fc8000f8e0004 */
[----:B------:R-:W-:Y:S01]  /*2ed70*/  IMAD R5, R193, UR5, R5 ;  /* 0x00000005c1057c24 */ /* 0x000fe2000f8e0205 */
[----:B------:R-:W-:Y:S02]  /*2ed80*/  ULDC.64 UR4, c[0x0][0xc40] ;  /* 0x0003100000047ab9 */ /* 0x000fe40000000a00 */
[----:B------:R-:W-:Y:S02]  /*2ed90*/  IMAD R6, R6, UR4, RZ ;  /* 0x0000000406067c24 */ /* 0x000fe4000f8e02ff */
[----:B------:R-:W-:-:S04]  /*2eda0*/  IMAD.WIDE.U32 R4, R15, UR4, R4 ;  /* 0x000000040f047c25 */ /* 0x000fc8000f8e0004 */
[----:B------:R-:W-:Y:S01]  /*2edb0*/  IMAD R7, R15, UR5, R6 ;  /* 0x000000050f077c24 */ /* 0x000fe2000f8e0206 */
[----:B------:R-:W-:Y:S01]  /*2edc0*/  ULDC.64 UR4, c[0x0][0xc48] ;  /* 0x0003120000047ab9 */ /* 0x000fe20000000a00 */
[----:B-1----:R-:W-:-:S04]  /*2edd0*/  @P2 IMAD.HI.U32 R8, R35, R8, RZ ;  /* 0x0000000823082227 */ /* 0x002fc800078e00ff */
[----:B------:R-:W-:Y:S01]  /*2ede0*/  IMAD.IADD R5, R5, 0x1, R7 ;  /* 0x0000000105057824 */ /* 0x000fe200078e0207 */
[----:B0-----:R-:W-:Y:S01]  /*2edf0*/  @P2 SHF.R.U32.HI R3, RZ, R9, R8 ;  /* 0x00000009ff032219 */ /* 0x001fe20000011608 */
[----:B------:R-:W-:Y:S02]  /*2ee00*/  VIADD R8, R2, 0x32420 ;  /* 0x0003242002087836 */ /* 0x000fe40000000000 */
[C---:B------:R-:W-:Y:S01]  /*2ee10*/  IMAD.WIDE.U32 R4, R203.reuse, UR4, R4 ;  /* 0x00000004cb047c25 */ /* 0x040fe2000f8e0004 */
[--C-:B------:R-:W-:Y:S02]  /*2ee20*/  SHF.R.S32.HI R6, RZ, 0x1f, R3.reuse ;  /* 0x0000001fff067819 */ /* 0x100fe40000011403 */
[----:B------:R-:W-:Y:S01]  /*2ee30*/  PRMT R8, RZ, 0x654, R8 ;  /* 0x00000654ff087816 */ /* 0x000fe20000000008 */
[----:B------:R-:W-:Y:S02]  /*2ee40*/  IMAD.MOV R7, RZ, RZ, -R3 ;  /* 0x000000ffff077224 */ /* 0x000fe400078e0a03 */
[----:B------:R-:W-:Y:S01]  /*2ee50*/  IMAD R5, R203, UR5, R5 ;  /* 0x00000005cb057c24 */ /* 0x000fe2000f8e0205 */
[----:B------:R-:W-:Y:S01]  /*2ee60*/  ULDC.64 UR4, c[0x0][0xc30] ;  /* 0x00030c0000047ab9 */ /* 0x000fe20000000a00 */
[----:B------:R-:W-:Y:S01]  /*2ee70*/  IMAD R7, R12, R7, R35 ;  /* 0x000000070c077224 */ /* 0x000fe200078e0223 */
[----:B------:R0:W-:Y:S01]  /*2ee80*/  SYNCS.ARRIVE.TRANS64.RED.A1T0 RZ, [R8+URZ], RZ ;  /* 0x000000ff08ff79a7 */ /* 0x0001e2000810043f */
[----:B------:R-:W-:-:S02]  /*2ee90*/  IMAD R6, R6, UR4, RZ ;  /* 0x0000000406067c24 */ /* 0x000fc4000f8e02ff */
        /* <DEDUP_REMOVED lines=16> */
.L_x_4068:
[----:B------:R-:W-:Y:S01]  /*2efa0*/  ISETP.GE.AND P0, PT, R37, R0, PT ;  /* 0x000000002500720c */ /* 0x000fe20003f06270 */
[----:B------:R-:W-:-:S12]  /*2efb0*/  BSSY B1, `(.L_x_3815) ;  /* 0x00000c7000017945 */ /* 0x000fd80003800000 */
[----:B------:R-:W-:Y:S05]  /*2efc0*/  @P0 BRA `(.L_x_3816) ;  /* 0x0000000c00140947 */ /* 0x000fea0003800000 */
[----:B------:R-:W-:Y:S01]  /*2efd0*/  ULDC UR4, c[0x0][0xbc8] ;  /* 0x0002f20000047ab9 */ /* 0x000fe20000000800 */
[----:B------:R-:W3:Y:S01]  /*2efe0*/  LDL R10, [R1+0x46c] ;  /* 0x00046c00010a7983 */ /* 0x000ee20000100800 */
[----:B------:R-:W-:-:S03]  /*2eff0*/  ISETP.GE.AND P0, PT, R197, UR4, PT ;  /* 0x00000004c5007c0c */ /* 0x000fc6000bf06270 */
[----:B------:R-:W4:Y:S04]  /*2f000*/  LDL R28, [R1+0x468] ;  /* 0x00046800011c7983 */ /* 0x000f280000100800 */
[----:B------:R-:W5:Y:S04]  /*2f010*/  LDL R11, [R1+0x50c] ;  /* 0x00050c00010b7983 */ /* 0x000f680000100800 */
[----:B------:R-:W5:Y:S04]  /*2f020*/  LDL R27, [R1+0x464] ;  /* 0x00046400011b7983 */ /* 0x000f680000100800 */
[----:B------:R-:W4:Y:S01]  /*2f030*/  @!P0 LDL.64 R20, [R1+0x260] ;  /* 0x0002600001148983 */ /* 0x000f220000100a00 */
[----:B-1----:R-:W-:-:S03]  /*2f040*/  @!P0 IMAD.MOV.U32 R15, RZ, RZ, R5 ;  /* 0x000000ffff0f8224 */ /* 0x002fc600078e0005 */
[----:B------:R-:W5:Y:S01]  /*2f050*/  LDL R32, [R1+0x508] ;  /* 0x0005080001207983 */ /* 0x000f620000100800 */
[----:B--2---:R-:W-:-:S03]  /*2f060*/  @!P0 IMAD.WIDE R6, R197, 0x4, R14 ;  /* 0x00000004c5068825 */ /* 0x004fc600078e020e */
[----:B------:R-:W2:Y:S04]  /*2f070*/  LDL R31, [R1+0x504] ;  /* 0x00050400011f7983 */ /* 0x000ea80000100800 */
[----:B------:R-:W2:Y:S04]  /*2f080*/  LDL R24, [R1+0x500] ;  /* 0x0005000001187983 */ /* 0x000ea80000100800 */
[----:B------:R-:W2:Y:S04]  /*2f090*/  LDL R30, [R1+0x4fc] ;  /* 0x0004fc00011e7983 */ /* 0x000ea80000100800 */
[----:B------:R-:W2:Y:S04]  /*2f0a0*/  LDL R29, [R1+0x4f8] ;  /* 0x0004f800011d7983 */ /* 0x000ea80000100800 */
[----:B------:R-:W2:Y:S04]  /*2f0b0*/  LDL R26, [R1+0x4f4] ;  /* 0x0004f400011a7983 */ /* 0x000ea80000100800 */
[----:B------:R-:W2:Y:S01]  /*2f0c0*/  LDL R15, [R1+0x4e4] ;  /* 0x0004e400010f7983 */ /* 0x000ea20000100800 */
[----:B---3--:R-:W-:-:S03]  /*2f0d0*/  ISETP.GE.AND P1, PT, R10, UR4, PT ;  /* 0x000000040a007c0c */ /* 0x008fc6000bf26270 */
[----:B----4-:R1:W-:Y:S10]  /*2f0e0*/  @!P0 ST.E.64 desc[UR42][R6.64], R20 ;  /* 0x0000001406008985 */ /* 0x0103f4000c101b2a */
[----:B------:R-:W3:Y:S01]  /*2f0f0*/  @!P1 LDL.64 R8, [R1+0x270] ;  /* 0x0002700001089983 */ /* 0x000ee20000100a00 */
[----:B------:R-:W-:-:S02]  /*2f100*/  ISETP.GE.AND P0, PT, R28, UR4, PT ;  /* 0x000000041c007c0c */ /* 0x000fc4000bf06270 */
[----:B------:R-:W-:-:S04]  /*2f110*/  @!P1 LEA R12, P2, R10, R14, 0x2 ;  /* 0x0000000e0a0c9211 */ /* 0x000fc800078410ff */
[----:B-----5:R-:W-:-:S05]  /*2f120*/  @!P1 LEA.HI.X R13, R10, R5, R11, 0x2, P2 ;  /* 0x000000050a0d9211 */ /* 0x020fca00010f140b */
[----:B---3--:R3:W-:Y:S04]  /*2f130*/  @!P1 ST.E.64 desc[UR42][R12.64], R8 ;  /* 0x000000080c009985 */ /* 0x0087e8000c101b2a */
[----:B------:R-:W4:Y:S01]  /*2f140*/  @!P0 LDL.64 R10, [R1+0x280] ;  /* 0x00028000010a8983 */ /* 0x000f220000100a00 */
[----:B------:R-:W-:Y:S02]  /*2f150*/  ISETP.GE.AND P1, PT, R27, UR4, PT ;  /* 0x000000041b007c0c */ /* 0x000fe4000bf26270 */
[----:B------:R-:W-:-:S04]  /*2f160*/  @!P0 LEA R18, P2, R28, R14, 0x2 ;  /* 0x0000000e1c128211 */ /* 0x000fc800078410ff */
[----:B------:R-:W-:Y:S02]  /*2f170*/  @!P0 LEA.HI.X R19, R28, R5, R32, 0x2, P2 ;  /* 0x000000051c138211 */ /* 0x000fe400010f1420 */
[----:B------:R-:W5:Y:S04]  /*2f180*/  LDL R28, [R1+0x4f0] ;  /* 0x0004f000011c7983 */ /* 0x000f680000100800 */
[----:B------:R-:W5:Y:S04]  /*2f190*/  LDL R32, [R1+0x4ac] ;  /* 0x0004ac0001207983 */ /* 0x000f680000100800 */
[----:B----4-:R4:W-:Y:S04]  /*2f1a0*/  @!P0 ST.E.64 desc[UR42][R18.64], R10 ;  /* 0x0000000a12008985 */ /* 0x0109e8000c101b2a */
[----:B-1----:R-:W3:Y:S01]  /*2f1b0*/  @!P1 LDL.64 R6, [R1+0x290] ;  /* 0x0002900001069983 */ /* 0x002ee20000100a00 */
[----:B------:R-:W-:-:S02]  /*2f1c0*/  ISETP.GE.AND P0, PT, R237, UR4, PT ;  /* 0x00000004ed007c0c */ /* 0x000fc4000bf06270 */
[----:B------:R-:W-:-:S04]  /*2f1d0*/  @!P1 LEA R20, P2, R27, R14, 0x2 ;  /* 0x0000000e1b149211 */ /* 0x000fc800078410ff */
[----:B--2---:R-:W-:Y:S02]  /*2f1e0*/  @!P1 LEA.HI.X R21, R27, R5, R31, 0x2, P2 ;  /* 0x000000051b159211 */ /* 0x004fe400010f141f */
[----:B------:R-:W2:Y:S04]  /*2f1f0*/  LDL R27, [R1+0x4ec] ;  /* 0x0004ec00011b7983 */ /* 0x000ea80000100800 */
[----:B------:R-:W2:Y:S04]  /*2f200*/  LDL R31, [R1+0x4a8] ;  /* 0x0004a800011f7983 */ /* 0x000ea80000100800 */
[----:B---3--:R1:W-:Y:S04]  /*2f210*/  @!P1 ST.E.64 desc[UR42][R20.64], R6 ;  /* 0x0000000614009985 */ /* 0x0083e8000c101b2a */
[----:B------:R-:W3:Y:S01]  /*2f220*/  @!P0 LDL.64 R8, [R1+0x2a0] ;  /* 0x0002a00001088983 */ /* 0x000ee20000100a00 */
[----:B------:R-:W-:-:S02]  /*2f230*/  ISETP.GE.AND P1, PT, R236, UR4, PT ;  /* 0x00000004ec007c0c */ /* 0x000fc4000bf26270 */
[----:B------:R-:W-:-:S04]  /*2f240*/  @!P0 LEA R12, P2, R237, R14, 0x2 ;  /* 0x0000000eed0c8211 */ /* 0x000fc800078410ff */
[----:B------:R-:W-:Y:S02]  /*2f250*/  @!P0 LEA.HI.X R13, R237, R5, R24, 0x2, P2 ;  /* 0x00000005ed0d8211 */ /* 0x000fe400010f1418 */
[----:B------:R-:W2:Y:S04]  /*2f260*/  LDL R24, [R1+0x4e8] ;  /* 0x0004e80001187983 */ /* 0x000ea80000100800 */
[----:B---3--:R3:W-:Y:S04]  /*2f270*/  @!P0 ST.E.64 desc[UR42][R12.64], R8 ;  /* 0x000000080c008985 */ /* 0x0087e8000c101b2a */
[----:B----4-:R-:W4:Y:S01]  /*2f280*/  @!P1 LDL.64 R10, [R1+0x2b0] ;  /* 0x0002b000010a9983 */ /* 0x010f220000100a00 */
[----:B------:R-:W-:-:S02]  /*2f290*/  ISETP.GE.AND P0, PT, R235, UR4, PT ;  /* 0x00000004eb007c0c */ /* 0x000fc4000bf06270 */
[----:B------:R-:W-:-:S04]  /*2f2a0*/  @!P1 LEA R18, P2, R236, R14, 0x2 ;  /* 0x0000000eec129211 */ /* 0x000fc800078410ff */
[----:B------:R-:W-:Y:S02]  /*2f2b0*/  @!P1 LEA.HI.X R19, R236, R5, R30, 0x2, P2 ;  /* 0x00000005ec139211 */ /* 0x000fe400010f141e */
[----:B------:R-:W2:Y:S04]  /*2f2c0*/  LDL R30, [R1+0x4a4] ;  /* 0x0004a400011e7983 */ /* 0x000ea80000100800 */
[----:B----4-:R4:W-:Y:S04]  /*2f2d0*/  @!P1 ST.E.64 desc[UR42][R18.64], R10 ;  /* 0x0000000a12009985 */ /* 0x0109e8000c101b2a */
[----:B-1----:R-:W5:Y:S01]  /*2f2e0*/  @!P0 LDL.64 R6, [R1+0x2c0] ;  /* 0x0002c00001068983 */ /* 0x002f620000100a00 */
[----:B------:R-:W-:-:S02]  /*2f2f0*/  ISETP.GE.AND P1, PT, R234, UR4, PT ;  /* 0x00000004ea007c0c */ /* 0x000fc4000bf26270 */
[----:B------:R-:W-:-:S04]  /*2f300*/  @!P0 LEA R20, P2, R235, R14, 0x2 ;  /* 0x0000000eeb148211 */ /* 0x000fc800078410ff */
[----:B------:R-:W-:Y:S02]  /*2f310*/  @!P0 LEA.HI.X R21, R235, R5, R29, 0x2, P2 ;  /* 0x00000005eb158211 */ /* 0x000fe400010f141d */
[----:B------:R-:W2:Y:S04]  /*2f320*/  LDL R29, [R1+0x4e0] ;  /* 0x0004e000011d7983 */ /* 0x000ea80000100800 */
[----:B-----5:R1:W-:Y:S04]  /*2f330*/  @!P0 ST.E.64 desc[UR42][R20.64], R6 ;  /* 0x0000000614008985 */ /* 0x0203e8000c101b2a */
[----:B---3--:R-:W3:Y:S01]  /*2f340*/  @!P1 LDL.64 R8, [R1+0x2d0] ;  /* 0x0002d00001089983 */ /* 0x008ee20000100a00 */
[----:B------:R-:W-:-:S02]  /*2f350*/  ISETP.GE.AND P0, PT, R233, UR4, PT ;  /* 0x00000004e9007c0c */ /* 0x000fc4000bf06270 */
[----:B------:R-:W-:-:S04]  /*2f360*/  @!P1 LEA R12, P2, R234, R14, 0x2 ;  /* 0x0000000eea0c9211 */ /* 0x000fc800078410ff */
[----:B------:R-:W-:Y:S02]  /*2f370*/  @!P1 LEA.HI.X R13, R234, R5, R26, 0x2, P2 ;  /* 0x00000005ea0d9211 */ /* 0x000fe400010f141a */
[----:B------:R-:W5:Y:S04]  /*2f380*/  LDL R26, [R1+0x4dc] ;  /* 0x0004dc00011a7983 */ /* 0x000f680000100800 */
[----:B---3--:R3:W-:Y:S04]  /*2f390*/  @!P1 ST.E.64 desc[UR42][R12.64], R8 ;  /* 0x000000080c009985 */ /* 0x0087e8000c101b2a */
[----:B----4-:R-:W4:Y:S01]  /*2f3a0*/  @!P0 LDL.64 R10, [R1+0x2e0] ;  /* 0x0002e000010a8983 */ /* 0x010f220000100a00 */
[----:B------:R-:W-:-:S02]  /*2f3b0*/  ISETP.GE.AND P1, PT, R226, UR4, PT ;  /* 0x00000004e2007c0c */ /* 0x000fc4000bf26270 */
[----:B------:R-:W-:-:S04]  /*2f3c0*/  @!P0 LEA R18, P2, R233, R14, 0x2 ;  /* 0x0000000ee9128211 */ /* 0x000fc800078410ff */
[----:B------:R-:W-:Y:S02]  /*2f3d0*/  @!P0 LEA.HI.X R19, R233, R5, R28, 0x2, P2 ;  /* 0x00000005e9138211 */ /* 0x000fe400010f141c */
[----:B------:R-:W5:Y:S04]  /*2f3e0*/  LDL R28, [R1+0x4d8] ;  /* 0x0004d800011c7983 */ /* 0x000f680000100800 */
[----:B----4-:R4:W-:Y:S04]  /*2f3f0*/  @!P0 ST.E.64 desc[UR42][R18.64], R10 ;  /* 0x0000000a12008985 */ /* 0x0109e8000c101b2a */
[----:B-1----:R-:W3:Y:S01]  /*2f400*/  @!P1 LDL.64 R6, [R1+0x2f0] ;  /* 0x0002f00001069983 */ /* 0x002ee20000100a00 */
[----:B------:R-:W-:-:S02]  /*2f410*/  ISETP.GE.AND P0, PT, R225, UR4, PT ;  /* 0x00000004e1007c0c */ /* 0x000fc4000bf06270 */
[----:B------:R-:W-:-:S04]  /*2f420*/  @!P1 LEA R20, P2, R226, R14, 0x2 ;  /* 0x0000000ee2149211 */ /* 0x000fc800078410ff */
[----:B--2---:R-:W-:Y:S02]  /*2f430*/  @!P1 LEA.HI.X R21, R226, R5, R27, 0x2, P2 ;  /* 0x00000005e2159211 */ /* 0x004fe400010f141b */
        /* <DEDUP_REMOVED lines=86> */
[----:B-1----:R-:W3:Y:S01]  /*2f9a0*/  @!P0 LDL.64 R6, [R1+0x3e0] ;  /* 0x0003e00001068983 */ /* 0x002ee20000100a00 */
[----:B------:R-:W-:-:S02]  /*2f9b0*/  ISETP.GE.AND P1, PT, R210, UR4, PT ;  /* 0x00000004d2007c0c */ /* 0x000fc4000bf26270 */
[----:B------:R-:W-:-:S04]  /*2f9c0*/  @!P0 LEA R20, P2, R211, R14, 0x2 ;  /* 0x0000000ed3148211 */ /* 0x000fc800078410ff */
[----:B-----5:R-:W-:Y:S02]  /*2f9d0*/  @!P0 LEA.HI.X R21, R211, R5, R26, 0x2, P2 ;  /* 0x00000005d3158211 */ /* 0x020fe400010f141a */
[----:B------:R-:W5:Y:S04]  /*2f9e0*/  LDL R26, [R1+0x494] ;  /* 0x00049400011a7983 */ /* 0x000f680000100800 */
[----:B---3--:R1:W-:Y:S04]  /*2f9f0*/  @!P0 ST.E.64 desc[UR42][R20.64], R6 ;  /* 0x0000000614008985 */ /* 0x0083e8000c101b2a */
[----:B------:R-:W3:Y:S01]  /*2fa00*/  @!P1 LDL.64 R8, [R1+0x3f0] ;  /* 0x0003f00001089983 */ /* 0x000ee20000100a00 */
[----:B------:R-:W-:-:S02]  /*2fa10*/  ISETP.GE.AND P0, PT, R209, UR4, PT ;  /* 0x00000004d1007c0c */ /* 0x000fc4000bf06270 */
[----:B------:R-:W-:-:S04]  /*2fa20*/  @!P1 LEA R12, P2, R210, R14, 0x2 ;  /* 0x0000000ed20c9211 */ /* 0x000fc800078410ff */
[----:B------:R-:W-:-:S05]  /*2fa30*/  @!P1 LEA.HI.X R13, R210, R5, R32, 0x2, P2 ;  /* 0x00000005d20d9211 */ /* 0x000fca00010f1420 */
[----:B---3--:R3:W-:Y:S04]  /*2fa40*/  @!P1 ST.E.64 desc[UR42][R12.64], R8 ;  /* 0x000000080c009985 */ /* 0x0087e8000c101b2a */
[----:B----4-:R-:W4:Y:S01]  /*2fa50*/  @!P0 LDL.64 R10, [R1+0x400] ;  /* 0x00040000010a8983 */ /* 0x010f220000100a00 */
[----:B------:R-:W-:Y:S02]  /*2fa60*/  ISETP.GE.AND P1, PT, R208, UR4, PT ;  /* 0x00000004d0007c0c */ /* 0x000fe4000bf26270 */
[----:B------:R-:W-:-:S04]  /*2fa70*/  @!P0 LEA R18, P2, R209, R14, 0x2 ;  /* 0x0000000ed1128211 */ /* 0x000fc800078410ff */
[----:B------:R-:W-:-:S05]  /*2fa80*/  @!P0 LEA.HI.X R19, R209, R5, R31, 0x2, P2 ;  /* 0x00000005d1138211 */ /* 0x000fca00010f141f */
[----:B----4-:R4:W-:Y:S04]  /*2fa90*/  @!P0 ST.E.64 desc[UR42][R18.64], R10 ;  /* 0x0000000a12008985 */ /* 0x0109e8000c101b2a */
[----:B-1----:R-:W2:Y:S01]  /*2faa0*/  @!P1 LDL.64 R6, [R1+0x410] ;  /* 0x0004100001069983 */ /* 0x002ea20000100a00 */
[----:B------:R-:W-:Y:S02]  /*2fab0*/  ISETP.GE.AND P0, PT, R207, UR4, PT ;  /* 0x00000004cf007c0c */ /* 0x000fe4000bf06270 */
[----:B------:R-:W-:-:S04]  /*2fac0*/  @!P1 LEA R20, P2, R208, R14, 0x2 ;  /* 0x0000000ed0149211 */ /* 0x000fc800078410ff */
[----:B------:R-:W-:-:S05]  /*2fad0*/  @!P1 LEA.HI.X R21, R208, R5, R30, 0x2, P2 ;  /* 0x00000005d0159211 */ /* 0x000fca00010f141e */
[----:B--2---:R1:W-:Y:S04]  /*2fae0*/  @!P1 ST.E.64 desc[UR42][R20.64], R6 ;  /* 0x0000000614009985 */ /* 0x0043e8000c101b2a */
[----:B---3--:R-:W2:Y:S01]  /*2faf0*/  @!P0 LDL.64 R8, [R1+0x420] ;  /* 0x0004200001088983 */ /* 0x008ea20000100a00 */
[----:B------:R-:W-:Y:S02]  /*2fb00*/  ISETP.GE.AND P1, PT, R206, UR4, PT ;  /* 0x00000004ce007c0c */ /* 0x000fe4000bf26270 */
[----:B------:R-:W-:-:S04]  /*2fb10*/  @!P0 LEA R12, P2, R207, R14, 0x2 ;  /* 0x0000000ecf0c8211 */ /* 0x000fc800078410ff */
[----:B------:R-:W-:-:S05]  /*2fb20*/  @!P0 LEA.HI.X R13, R207, R5, R29, 0x2, P2 ;  /* 0x00000005cf0d8211 */ /* 0x000fca00010f141d */
[----:B--2---:R2:W-:Y:S04]  /*2fb30*/  @!P0 ST.E.64 desc[UR42][R12.64], R8 ;  /* 0x000000080c008985 */ /* 0x0045e8000c101b2a */
[----:B----4-:R-:W3:Y:S01]  /*2fb40*/  @!P1 LDL.64 R10, [R1+0x430] ;  /* 0x00043000010a9983 */ /* 0x010ee20000100a00 */
[----:B------:R-:W-:Y:S02]  /*2fb50*/  ISETP.GE.AND P0, PT, R15, UR4, PT ;  /* 0x000000040f007c0c */ /* 0x000fe4000bf06270 */
[----:B------:R-:W-:-:S04]  /*2fb60*/  @!P1 LEA R18, P2, R206, R14, 0x2 ;  /* 0x0000000ece129211 */ /* 0x000fc800078410ff */
[----:B------:R-:W-:-:S05]  /*2fb70*/  @!P1 LEA.HI.X R19, R206, R5, R28, 0x2, P2 ;  /* 0x00000005ce139211 */ /* 0x000fca00010f141c */
[----:B---3--:R3:W-:Y:S04]  /*2fb80*/  @!P1 ST.E.64 desc[UR42][R18.64], R10 ;  /* 0x0000000a12009985 */ /* 0x0087e8000c101b2a */
[----:B-1----:R-:W4:Y:S01]  /*2fb90*/  @!P0 LDL.64 R6, [R1+0x440] ;  /* 0x0004400001068983 */ /* 0x002f220000100a00 */
[----:B------:R-:W-:Y:S02]  /*2fba0*/  ISETP.GE.AND P1, PT, R24, UR4, PT ;  /* 0x0000000418007c0c */ /* 0x000fe4000bf26270 */
[----:B------:R-:W-:-:S04]  /*2fbb0*/  @!P0 LEA R20, P2, R15, R14, 0x2 ;  /* 0x0000000e0f148211 */ /* 0x000fc800078410ff */
[----:B------:R-:W-:-:S05]  /*2fbc0*/  @!P0 LEA.HI.X R21, R15, R5, R27, 0x2, P2 ;  /* 0x000000050f158211 */ /* 0x000fca00010f141b */
[----:B----4-:R3:W-:Y:S04]  /*2fbd0*/  @!P0 ST.E.64 desc[UR42][R20.64], R6 ;  /* 0x0000000614008985 */ /* 0x0107e8000c101b2a */
[----:B--2---:R-:W2:Y:S01]  /*2fbe0*/  @!P1 LDL.64 R8, [R1+0x450] ;  /* 0x0004500001089983 */ /* 0x004ea20000100a00 */
[----:B------:R-:W-:-:S04]  /*2fbf0*/  @!P1 LEA R14, P0, R24, R14, 0x2 ;  /* 0x0000000e180e9211 */ /* 0x000fc800078010ff */
[----:B-----5:R-:W-:-:S05]  /*2fc00*/  @!P1 LEA.HI.X R15, R24, R5, R26, 0x2, P0 ;  /* 0x00000005180f9211 */ /* 0x020fca00000f141a */
[----:B--2---:R3:W-:Y:S04]  /*2fc10*/  @!P1 ST.E.64 desc[UR42][R14.64], R8 ;  /* 0x000000080e009985 */ /* 0x0047e8000c101b2a */
.L_x_3816:
[----:B------:R-:W-:Y:S05]  /*2fc20*/  BSYNC B1 ;  /* 0x0000000000017941 */ /* 0x000fea0003800000 */
.L_x_3815:
[----:B------:R-:W-:-:S03]  /*2fc30*/  UMOV UR4, 0xffffffff ;  /* 0xffffffff00047882 */ /* 0x000fc60000000000 */
[----:B------:R-:W-:Y:S05]  /*2fc40*/  BRA.DIV UR4, `(.L_x_3817) ;  /* 0x000000ca04707947 */ /* 0x000fea000b800000 */
[----:B-1----:R1:W4:Y:S04]  /*2fc50*/  SHFL.IDX PT, R5, R4, 0x1, 0x1c1f ;  /* 0x003c1f0004057f89 */ /* 0x00232800000e0000 */
[----:B--23--:R1:W2:Y:S02]  /*2fc60*/  SHFL.IDX PT, R14, R3, 0x1, 0x1c1f ;  /* 0x003c1f00030e7f89 */ /* 0x00c2a400000e0000 */
.L_x_4072:
[----:B------:R-:W-:-:S13]  /*2fc70*/  ISETP.GE.AND P0, PT, R25, R0, PT ;  /* 0x000000001900720c */ /* 0x000fda0003f06270 */
[----:B------:R-:W-:Y:S05]  /*2fc80*/  @P0 BRA `(.L_x_3813) ;  /* 0x0000001800e00947 */ /* 0x000fea0003800000 */
[----:B------:R-:W3:Y:S01]  /*2fc90*/  LDC R0, c[0x0][0xbc8] ;  /* 0x0002f200ff007b82 */ /* 0x000ee20000000800 */
[----:B------:R-:W5:Y:S04]  /*2fca0*/  LDL R49, [R1+0x46c] ;  /* 0x00046c0001317983 */ /* 0x000f680000100800 */
[----:B------:R-:W5:Y:S04]  /*2fcb0*/  LDL R53, [R1+0x468] ;  /* 0x0004680001357983 */ /* 0x000f680000100800 */
[----:B------:R-:W5:Y:S04]  /*2fcc0*/  LDL R50, [R1+0x50c] ;  /* 0x00050c0001327983 */ /* 0x000f680000100800 */
[----:B------:R-:W5:Y:S04]  /*2fcd0*/  LDL R45, [R1+0x4fc] ;  /* 0x0004fc00012d7983 */ /* 0x000f680000100800 */
[----:B------:R-:W5:Y:S04]  /*2fce0*/  LDL R42, [R1+0x4ec] ;  /* 0x0004ec00012a7983 */ /* 0x000f680000100800 */
[----:B------:R-:W5:Y:S01]  /*2fcf0*/  LDL R46, [R1+0x500] ;  /* 0x00050000012e7983 */ /* 0x000f620000100800 */
[----:B---3--:R-:W-:-:S03]  /*2fd00*/  ISETP.GE.AND P0, PT, R197, R0, PT ;  /* 0x00000000c500720c */ /* 0x008fc60003f06270 */
[----:B------:R-:W3:Y:S04]  /*2fd10*/  LDL R40, [R1+0x4e0] ;  /* 0x0004e00001287983 */ /* 0x000ee80000100800 */
[----:B------:R-:W3:Y:S04]  /*2fd20*/  LDL R10, [R1+0x4f0] ;  /* 0x0004f000010a7983 */ /* 0x000ee80000100800 */
[----:B------:R-:W3:Y:S04]  /*2fd30*/  LDL R11, [R1+0x4d8] ;  /* 0x0004d800010b7983 */ /* 0x000ee80000100800 */
[----:B------:R-:W3:Y:S01]  /*2fd40*/  @!P0 LDL.64 R20, [R1+0x268] ;  /* 0x0002680001148983 */ /* 0x000ee20000100a00 */
[----:B012---:R-:W-:-:S03]  /*2fd50*/  @!P0 IMAD.MOV.U32 R4, RZ, RZ, R14 ;  /* 0x000000ffff048224 */ /* 0x007fc600078e000e */
[----:B------:R-:W2:Y:S01]  /*2fd60*/  LDL R51, [R1+0x464] ;  /* 0x0004640001337983 */ /* 0x000ea20000100800 */
[----:B----4-:R-:W-:-:S03]  /*2fd70*/  @!P0 IMAD.WIDE R6, R197, 0x4, R4 ;  /* 0x00000004c5068825 */ /* 0x010fc600078e0204 */
        /* <DEDUP_REMOVED lines=23> */
[----:B------:R-:W4:Y:S01]  /*2fef0*/  LDL R3, [R1+0x470] ;  /* 0x0004700001037983 */ /* 0x000f220000100800 */
[----:B-----5:R-:W-:-:S03]  /*2ff00*/  ISETP.GE.AND P1, PT, R49, R0, PT ;  /* 0x000000003100720c */ /* 0x020fc60003f26270 */
[----:B---3--:R0:W-:Y:S10]  /*2ff10*/  @!P0 ST.E.64 desc[UR42][R6.64], R20 ;  /* 0x0000001406008985 */ /* 0x0081f4000c101b2a */
[----:B------:R-:W3:Y:S01]  /*2ff20*/  @!P1 LDL.64 R8, [R1+0x278] ;  /* 0x0002780001089983 */ /* 0x000ee20000100a00 */
[----:B------:R-:W-:-:S02]  /*2ff30*/  ISETP.GE.AND P2, PT, R53, R0, PT ;  /* 0x000000003500720c */ /* 0x000fc40003f46270 */
[----:B------:R-:W-:-:S04]  /*2ff40*/  @!P1 LEA R12, P0, R49, R14, 0x2 ;  /* 0x0000000e310c9211 */ /* 0x000fc800078010ff */
[----:B------:R-:W-:Y:S01]  /*2ff50*/  @!P1 LEA.HI.X R13, R49, R5, R50, 0x2, P0 ;  /* 0x00000005310d9211 */ /* 0x000fe200000f1432 */
[----:B------:R-:W-:Y:S02]  /*2ff60*/  IMAD.MOV.U32 R49, RZ, RZ, R45 ;  /* 0x000000ffff317224 */ /* 0x000fe400078e002d */
[----:B------:R-:W-:Y:S02]  /*2ff70*/  IMAD.MOV.U32 R45, RZ, RZ, R42 ;  /* 0x000000ffff2d7224 */ /* 0x000fe400078e002a */
[----:B------:R-:W-:Y:S02]  /*2ff80*/  IMAD.MOV.U32 R50, RZ, RZ, R46 ;  /* 0x000000ffff327224 */ /* 0x000fe400078e002e */
[----:B------:R-:W-:Y:S02]  /*2ff90*/  IMAD.MOV.U32 R42, RZ, RZ, R40 ;  /* 0x000000ffff2a7224 */ /* 0x000fe400078e0028 */
[----:B------:R-:W-:Y:S02]  /*2ffa0*/  IMAD.MOV.U32 R40, RZ, RZ, R11 ;  /* 0x000000ffff287224 */ /* 0x000fe400078e000b */
[----:B------:R-:W-:Y:S01]  /*2ffb0*/  IMAD.MOV.U32 R46, RZ, RZ, R10 ;  /* 0x000000ffff2e7224 */ /* 0x000fe200078e000a */
[----:B---3--:R1:W-:Y:S04]  /*2ffc0*/  @!P1 ST.E.64 desc[UR42][R12.64], R8 ;  /* 0x000000080c009985 */ /* 0x0083e8000c101b2a */
[----:B------:R-:W3:Y:S01]  /*2ffd0*/  @!P2 LDL.64 R10, [R1+0x288] ;  /* 0x00028800010aa983 */ /* 0x000ee20000100a00 */
[----:B--2---:R-:W-:Y:S01]  /*2ffe0*/  ISETP.GE.AND P1, PT, R51, R0, PT ;  /* 0x000000003300720c */ /* 0x004fe20003f26270 */
[----:B----4-:R-:W-:-:S02]  /*2fff0*/  IMAD.MOV.U32 R54, RZ, RZ, R48 ;  /* 0x000000ffff367224 */ /* 0x010fc400078e0030 */
[----:B------:R-:W-:Y:S01]  /*30000*/  IMAD.MOV.U32 R48, RZ, RZ, R18 ;  /* 0x000000ffff307224 */ /* 0x000fe200078e0012 */
[C---:B------:R-:W-:Y:S01]  /*30010*/  @!P2 LEA R18, P0, R53.reuse, R14, 0x2 ;  /* 0x0000000e3512a211 */ /* 0x040fe200078010ff */
[----:B------:R-:W-:Y:S02]  /*30020*/  IMAD.MOV.U32 R52, RZ, RZ, R47 ;  /* 0x000000ffff347224 */ /* 0x000fe400078e002f */
[----:B------:R-:W-:Y:S02]  /*30030*/  IMAD.MOV.U32 R47, RZ, RZ, R43 ;  /* 0x000000ffff2f7224 */ /* 0x000fe400078e002b */
[----:B------:R-:W-:Y:S02]  /*30040*/  IMAD.MOV.U32 R43, RZ, RZ, R36 ;  /* 0x000000ffff2b7224 */ /* 0x000fe400078e0024 */
[----:B------:R-:W-:Y:S01]  /*30050*/  IMAD.MOV.U32 R36, RZ, RZ, R19 ;  /* 0x000000ffff247224 */ /* 0x000fe200078e0013 */
[----:B------:R-:W-:-:S05]  /*30060*/  @!P2 LEA.HI.X R19, R53, R5, R54, 0x2, P0 ;  /* 0x000000053513a211 */ /* 0x000fca00000f1436 */
[----:B---3--:R2:W-:Y:S04]  /*30070*/  @!P2 ST.E.64 desc[UR42][R18.64], R10 ;  /* 0x0000000a1200a985 */ /* 0x0085e8000c101b2a */
        /* <DEDUP_REMOVED lines=132> */
[----:B------:R-:W-:Y:S02]  /*308c0*/  @!P1 LEA.HI.X R19, R206, R5, R24, 0x2, P0 ;  /* 0x00000005ce139211 */ /* 0x000fe400000f1418 */
[-C--:B------:R-:W-:Y:S01]  /*308d0*/  ISETP.GE.AND P0, PT, R15, R0.reuse, PT ;  /* 0x000000000f00720c */ /* 0x080fe20003f06270 */
[----:B------:R-:W-:Y:S02]  /*308e0*/  BSSY B1, `(.L_x_3818) ;  /* 0x0000009000017945 */ /* 0x000fe40003800000 */
[----:B--2---:R0:W-:Y:S01]  /*308f0*/  @!P1 ST.E.64 desc[UR42][R18.64], R10 ;  /* 0x0000000a12009985 */ /* 0x0041e2000c101b2a */
[----:B------:R-:W-:-:S09]  /*30900*/  ISETP.GE.AND P1, PT, R3, R0, PT ;  /* 0x000000000300720c */ /* 0x000fd20003f26270 */
[----:B------:R-:W-:Y:S05]  /*30910*/  @P0 BRA `(.L_x_3819) ;  /* 0x0000000000140947 */ /* 0x000fea0003800000 */
[----:B------:R-:W2:Y:S04]  /*30920*/  LDL R24, [R1+0x498] ;  /* 0x0004980001187983 */ /* 0x000ea80000100800 */
[----:B0-----:R-:W3:Y:S01]  /*30930*/  LDL.64 R8, [R1+0x448] ;  /* 0x0004480001087983 */ /* 0x001ee20000100a00 */
[----:B------:R-:W-:-:S04]  /*30940*/  LEA R6, P0, R15, R14, 0x2 ;  /* 0x0000000e0f067211 */ /* 0x000fc800078010ff */
[----:B--2---:R-:W-:-:S05]  /*30950*/  LEA.HI.X R7, R15, R5, R24, 0x2, P0 ;  /* 0x000000050f077211 */ /* 0x004fca00000f1418 */
[----:B---3--:R1:W-:Y:S04]  /*30960*/  ST.E.64 desc[UR42][R6.64], R8 ;  /* 0x0000000806007985 */ /* 0x0083e8000c101b2a */
.L_x_3819:
[----:B------:R-:W-:Y:S05]  /*30970*/  BSYNC B1 ;  /* 0x0000000000017941 */ /* 0x000fea0003800000 */
.L_x_3818:
[----:B------:R-:W-:Y:S05]  /*30980*/  @P1 BRA `(.L_x_3813) ;  /* 0x0000000c00a01947 */ /* 0x000fea0003800000 */
[----:B------:R-:W2:Y:S04]  /*30990*/  LDL R0, [R1+0x494] ;  /* 0x0004940001007983 */ /* 0x000ea80000100800 */
[----:B01----:R-:W3:Y:S01]  /*309a0*/  LDL.64 R6, [R1+0x458] ;  /* 0x0004580001067983 */ /* 0x003ee20000100a00 */
[----:B------:R-:W-:-:S04]  /*309b0*/  LEA R14, P0, R3, R14, 0x2 ;  /* 0x0000000e030e7211 */ /* 0x000fc800078010ff */
[----:B--2---:R-:W-:-:S05]  /*309c0*/  LEA.HI.X R15, R3, R5, R0, 0x2, P0 ;  /* 0x00000005030f7211 */ /* 0x004fca00000f1400 */
[----:B---3--:R3:W-:Y:S01]  /*309d0*/  ST.E.64 desc[UR42][R14.64], R6 ;  /* 0x000000060e007985 */ /* 0x0087e2000c101b2a */
[----:B------:R-:W-:Y:S05]  /*309e0*/  BRA `(.L_x_3813) ;  /* 0x0000000c00887947 */ /* 0x000fea0003800000 */
.L_x_3800:
[----:B------:R-:W-:Y:S01]  /*309f0*/  ULDC.64 UR4, c[0x0][0xd08] ;  /* 0x0003420000047ab9 */ /* 0x000fe20000000a00 */
[----:B------:R-:W2:Y:S01]  /*30a00*/  LDC.64 R4, c[0x0][0xd00] ;  /* 0x00034000ff047b82 */ /* 0x000ea20000000a00 */
[----:B------:R-:W-:Y:S01]  /*30a10*/  ISETP.NE.U32.AND P0, PT, RZ, UR4, PT ;  /* 0x00000004ff007c0c */ /* 0x000fe2000bf05070 */
[----:B------:R-:W3:Y:S01]  /*30a20*/  LDL R0, [R1+0x480] ;  /* 0x0004800001007983 */ /* 0x000ee20000100800 */
[----:B------:R-:W-:Y:S02]  /*30a30*/  IMAD.MOV.U32 R3, RZ, RZ, RZ ;  /* 0x000000ffff037224 */ /* 0x000fe400078e00ff */
[----:B------:R-:W-:Y:S01]  /*30a40*/  ISETP.NE.AND.EX P1, PT, RZ, UR5, PT, P0 ;  /* 0x00000005ff007c0c */ /* 0x000fe2000bf25300 */
[----:B------:R-:W-:Y:S02]  /*30a50*/  ULDC.64 UR4, c[0x0][0xd00] ;  /* 0x0003400000047ab9 */ /* 0x000fe40000000a00 */
[----:B------:R-:W-:-:S04]  /*30a60*/  ISETP.NE.U32.AND P0, PT, RZ, UR4, PT ;  /* 0x00000004ff007c0c */ /* 0x000fc8000bf05070 */
[----:B------:R-:W-:-:S06]  /*30a70*/  ISETP.NE.AND.EX P0, PT, RZ, UR5, PT, P0 ;  /* 0x00000005ff007c0c */ /* 0x000fcc000bf05300 */
[----:B------:R-:W4:Y:S01]  /*30a80*/  @P1 LDC.64 R6, c[0x0][0xd08] ;  /* 0x00034200ff061b82 */ /* 0x000f220000000a00 */
[----:B------:R-:W-:Y:S02]  /*30a90*/  ULDC UR4, c[0x0][0xb88] ;  /* 0x0002e20000047ab9 */ /* 0x000fe40000000800 */
[----:B------:R-:W-:Y:S02]  /*30aa0*/  IMAD.U32 R18, RZ, RZ, UR4 ;  /* 0x00000004ff127e24 */ /* 0x000fe4000f8e00ff */
[----:B--2---:R-:W-:-:S05]  /*30ab0*/  IMAD.WIDE R4, R198, 0x4, R4 ;  /* 0x00000004c6047825 */ /* 0x004fca00078e0204 */
[----:B------:R2:W5:Y:S01]  /*30ac0*/  @P0 LDG.E R3, desc[UR42][R4.64] ;  /* 0x0000002a04030981 */ /* 0x000562000c1e1900 */
[----:B----4-:R-:W-:-:S05]  /*30ad0*/  @P1 IMAD.WIDE R6, R198, 0x4, R6 ;  /* 0x00000004c6061825 */ /* 0x010fca00078e0206 */
[----:B------:R2:W5:Y:S01]  /*30ae0*/  @P1 LDG.E R18, desc[UR42][R6.64] ;  /* 0x0000002a06121981 */ /* 0x000562000c1e1900 */
[----:B------:R-:W-:Y:S02]  /*30af0*/  ISETP.NE.AND P2, PT, R195, RZ, PT ;  /* 0x000000ffc300720c */ /* 0x000fe40003f45270 */
[----:B------:R-:W-:-:S11]  /*30b00*/  SHF.R.S32.HI R26, RZ, 0x1f, R198 ;  /* 0x0000001fff1a7819 */ /* 0x000fd600000114c6 */
[----:B------:R-:W4:Y:S02]  /*30b10*/  @!P2 LDC R195, c[0x0][0xbd4] ;  /* 0x0002f500ffc3ab82 */ /* 0x000f240000000800 */
[----:B----4-:R-:W-:Y:S02]  /*30b20*/  ISETP.GT.AND P2, PT, R195, 0x1, PT ;  /* 0x00000001c300780c */ /* 0x010fe40003f44270 */
[----:B---3--:R-:W-:Y:S01]  /*30b30*/  ISETP.GT.AND P3, PT, R0, 0x7f, PT ;  /* 0x0000007f0000780c */ /* 0x008fe20003f64270 */
[----:B--2---:R-:W-:-:S12]  /*30b40*/  @P1 BRA `(.L_x_3820) ;  /* 0x0000000000101947 */ /* 0x004fd80003800000 */
[----:B------:R-:W-:Y:S05]  /*30b50*/  @!P0 BRA `(.L_x_3820) ;  /* 0x00000000000c8947 */ /* 0x000fea0003800000 */
[----:B------:R-:W2:Y:S04]  /*30b60*/  LDG.E R7, desc[UR42][R4.64] ;  /* 0x0000002a04077981 */ /* 0x000ea8000c1e1900 */
[----:B-----5:R-:W2:Y:S02]  /*30b70*/  LDG.E R18, desc[UR42][R4.64+0x4] ;  /* 0x0000042a04127981 */ /* 0x020ea4000c1e1900 */
[----:B--2---:R-:W-:-:S07]  /*30b80*/  IMAD.IADD R18, R18, 0x1, -R7 ;  /* 0x0000000112127824 */ /* 0x004fce00078e0a07 */
.L_x_3820:
[----:B------:R-:W-:Y:S01]  /*30b90*/  BSSY B1, `(.L_x_3821) ;  /* 0x0000036000017945 */ /* 0x000fe20003800000 */
[----:B------:R-:W-:Y:S02]  /*30ba0*/  SEL R25, R198, RZ, !P0 ;  /* 0x000000ffc6197207 */ /* 0x000fe40004000000 */
[----:B------:R-:W-:Y:S02]  /*30bb0*/  SEL R26, R26, RZ, !P0 ;  /* 0x000000ff1a1a7207 */ /* 0x000fe40004000000 */
[----:B-----5:R-:W-:Y:S01]  /*30bc0*/  SHF.R.S32.HI R24, RZ, 0x1f, R3 ;  /* 0x0000001fff187819 */ /* 0x020fe20000011403 */
[----:B------:R-:W-:Y:S06]  /*30bd0*/  @P3 BRA `(.L_x_3822) ;  /* 0x0000000000c43947 */ /* 0x000fec0003800000 */
[----:B------:R-:W2:Y:S01]  /*30be0*/  S2R R4, SR_TID.X ;  /* 0x0000000000047919 */ /* 0x000ea20000002100 */
[----:B------:R-:W3:Y:S02]  /*30bf0*/  LDC R29, c[0x0][0xce8] ;  /* 0x00033a00ff1d7b82 */ /* 0x000ee40000000800 */
[----:B---3--:R-:W-:Y:S01]  /*30c00*/  IMAD R0, R18, R29, RZ ;  /* 0x0000001d12007224 */ /* 0x008fe200078e02ff */
[----:B--2---:R-:W-:-:S04]  /*30c10*/  IADD3 R27, R194, -0x80, R4 ;  /* 0xffffff80c21b7810 */ /* 0x004fc80007ffe004 */
[----:B------:R-:W-:-:S13]  /*30c20*/  ISETP.GE.AND P0, PT, R27, R0, PT ;  /* 0x000000001b00720c */ /* 0x000fda0003f06270 */
[----:B------:R-:W-:Y:S05]  /*30c30*/  @P0 BRA `(.L_x_3822) ;  /* 0x0000000000ac0947 */ /* 0x000fea0003800000 */
[----:B------:R-:W-:Y:S01]  /*30c40*/  IMAD.MOV.U32 R20, RZ, RZ, 0xab8 ;  /* 0x00000ab8ff147424 */ /* 0x000fe200078e00ff */
[----:B------:R-:W-:Y:S01]  /*30c50*/  ISETP.GT.AND P0, PT, R195, 0x1, PT ;  /* 0x00000001c300780c */ /* 0x000fe20003f04270 */
[----:B------:R-:W2:Y:S01]  /*30c60*/  LDC.64 R4, c[0x0][0xca8] ;  /* 0x00032a00ff047b82 */ /* 0x000ea20000000a00 */
[----:B------:R-:W-:Y:S01]  /*30c70*/  ISETP.NE.AND P1, PT, R29, 0x1, PT ;  /* 0x000000011d00780c */ /* 0x000fe20003f25270 */
[----:B------:R-:W-:Y:S01]  /*30c80*/  IMAD.MOV.U32 R19, RZ, RZ, R27 ;  /* 0x000000ffff137224 */ /* 0x000fe200078e001b */
[----:B------:R-:W-:Y:S02]  /*30c90*/  SEL R20, R20, 0xa78, P0 ;  /* 0x00000a7814147807 */ /* 0x000fe40000000000 */
[----:B------:R-:W-:-:S03]  /*30ca0*/  SEL R203, R203, RZ, P0 ;  /* 0x000000ffcbcb7207 */ /* 0x000fc60000000000 */
[----:B------:R-:W3:Y:S08]  /*30cb0*/  LDC.64 R10, c[0x0][R20+0x220] ;  /* 0x00008800140a7b82 */ /* 0x000ef00000000a00 */
[----:B------:R-:W4:Y:S08]  /*30cc0*/  LDC.64 R14, c[0x0][R20+0x218] ;  /* 0x00008600140e7b82 */ /* 0x000f300000000a00 */
[----:B------:R-:W5:Y:S08]  /*30cd0*/  LDC.64 R8, c[0x0][R20+0x228] ;  /* 0x00008a0014087b82 */ /* 0x000f700000000a00 */
[----:B------:R-:W0:Y:S08]  /*30ce0*/  LDC.64 R6, c[0x0][R20+0x210] ;  /* 0x0000840014067b82 */ /* 0x000e300000000a00 */
[----:B------:R-:W1:Y:S08]  /*30cf0*/  @P1 LDC R0, c[0x0][0xcec] ;  /* 0x00033b00ff001b82 */ /* 0x000e700000000800 */
[----:B------:R-:W5:Y:S01]  /*30d00*/  @P1 LDC R31, c[0x0][0xcf0] ;  /* 0x00033c00ff1f1b82 */ /* 0x000f620000000800 */
[----:B---3--:R-:W-:-:S07]  /*30d10*/  IMAD R11, R11, R25, RZ ;  /* 0x000000190b0b7224 */ /* 0x008fce00078e02ff */
[----:B--2---:R-:W2:Y:S01]  /*30d20*/  @!P0 LDC R4, c[0x0][0xc50] ;  /* 0x00031400ff048b82 */ /* 0x004ea20000000800 */
[----:B------:R-:W-:-:S04]  /*30d30*/  IMAD.WIDE.U32 R12, R10, R25, RZ ;  /* 0x000000190a0c7225 */ /* 0x000fc800078e00ff */
[----:B------:R-:W-:Y:S02]  /*30d40*/  IMAD R11, R10, R26, R11 ;  /* 0x0000001a0a0b7224 */ /* 0x000fe400078e020b */
[----:B-1----:R-:W-:Y:S01]  /*30d50*/  @P1 IMAD.HI.U32 R0, R27, R0, RZ ;  /* 0x000000001b001227 */ /* 0x002fe200078e00ff */
        /* <DEDUP_REMOVED lines=16> */
[-C--:B0-----:R-:W-:Y:S01]  /*30e60*/  IMAD R0, R7, R11.reuse, RZ ;  /* 0x0000000b07007224 */ /* 0x081fe200078e02ff */
[----:B------:R-:W-:Y:S01]  /*30e70*/  SHF.R.S32.HI R13, RZ, 0x1f, R11 ;  /* 0x0000001fff0d7819 */ /* 0x000fe2000001140b */
[----:B------:R-:W-:Y:S02]  /*30e80*/  IMAD.MOV.U32 R7, RZ, RZ, -0x800000 ;  /* 0xff800000ff077424 */ /* 0x000fe400078e00ff */
[----:B------:R-:W-:-:S04]  /*30e90*/  IMAD.WIDE.U32 R8, R6, R11, R8 ;  /* 0x0000000b06087225 */ /* 0x000fc800078e0008 */
[----:B------:R-:W-:Y:S01]  /*30ea0*/  IMAD R13, R6, R13, R0 ;  /* 0x0000000d060d7224 */ /* 0x000fe200078e0200 */
[----:B--2---:R-:W-:-:S03]  /*30eb0*/  LEA R4, P0, R8, R4, 0x2 ;  /* 0x0000000408047211 */ /* 0x004fc600078010ff */
[----:B------:R-:W-:-:S05]  /*30ec0*/  IMAD.IADD R0, R9, 0x1, R13 ;  /* 0x0000000109007824 */ /* 0x000fca00078e020d */
[----:B-1----:R-:W-:-:S05]  /*30ed0*/  LEA.HI.X R5, R8, R5, R0, 0x2, P0 ;  /* 0x0000000508057211 */ /* 0x002fca00000f1400 */
[----:B------:R2:W-:Y:S02]  /*30ee0*/  STG.E desc[UR42][R4.64], R7 ;  /* 0x0000000704007986 */ /* 0x0005e4000c10192a */
.L_x_3822:
[----:B------:R-:W-:Y:S05]  /*30ef0*/  BSYNC B1 ;  /* 0x0000000000017941 */ /* 0x000fea0003800000 */
.L_x_3821:
[----:B------:R-:W-:Y:S05]  /*30f00*/  @P2 BRA `(.L_x_3813) ;  /* 0x0000000800402947 */ /* 0x000fea0003800000 */
[----:B------:R-:W3:Y:S01]  /*30f10*/  LDL R6, [R1+0x490] ;  /* 0x0004900001067983 */ /* 0x000ee20000100800 */
[----:B------:R-:W4:Y:S01]  /*30f20*/  LDC R19, c[0x0][0xce8] ;  /* 0x00033a00ff137b82 */ /* 0x000f220000000800 */
[----:B------:R-:W-:Y:S01]  /*30f30*/  ULDC.64 UR4, c[0x0][0xba0] ;  /* 0x0002e80000047ab9 */ /* 0x000fe20000000a00 */
[----:B------:R-:W-:Y:S01]  /*30f40*/  ULDC.64 UR6, c[0x0][0xbf0] ;  /* 0x0002fc0000067ab9 */ /* 0x000fe20000000a00 */
[----:B------:R-:W3:Y:S01]  /*30f50*/  LDL R10, [R1+0x47c] ;  /* 0x00047c00010a7983 */ /* 0x000ee20000100800 */
[----:B------:R-:W-:Y:S02]  /*30f60*/  IMAD R0, R24, UR4, RZ ;  /* 0x0000000418007c24 */ /* 0x000fe4000f8e02ff */
[----:B--2---:R-:W-:-:S04]  /*30f70*/  IMAD.WIDE.U32 R4, R3, UR4, RZ ;  /* 0x0000000403047c25 */ /* 0x004fc8000f8e00ff */
[----:B------:R-:W-:Y:S01]  /*30f80*/  IMAD R7, R3, UR5, R0 ;  /* 0x0000000503077c24 */ /* 0x000fe2000f8e0200 */
[----:B------:R-:W-:-:S03]  /*30f90*/  ULDC.64 UR4, c[0x0][0xbe8] ;  /* 0x0002fa0000047ab9 */ /* 0x000fc60000000a00 */
[----:B------:R-:W-:Y:S02]  /*30fa0*/  IMAD.IADD R5, R5, 0x1, R7 ;  /* 0x0000000105057824 */ /* 0x000fe400078e0207 */
[----:B------:R-:W-:-:S04]  /*30fb0*/  IMAD.WIDE.U32 R4, R193, UR4, R4 ;  /* 0x00000004c1047c25 */ /* 0x000fc8000f8e0004 */
[----:B------:R-:W-:Y:S01]  /*30fc0*/  IMAD R5, R193, UR5, R5 ;  /* 0x00000005c1057c24 */ /* 0x000fe2000f8e0205 */
[----:B------:R-:W-:Y:S01]  /*30fd0*/  ULDC.64 UR4, c[0x0][0xbe0] ;  /* 0x0002f80000047ab9 */ /* 0x000fe20000000a00 */
[----:B----4-:R-:W-:Y:S01]  /*30fe0*/  ISETP.NE.AND P0, PT, R19, 0x1, PT ;  /* 0x000000011300780c */ /* 0x010fe20003f05270 */
[----:B------:R-:W-:-:S12]  /*30ff0*/  IMAD.WIDE.U32 R4, R25, UR6, R4 ;  /* 0x0000000619047c25 */ /* 0x000fd8000f8e0004 */
[----:B------:R-:W2:Y:S08]  /*31000*/  @P0 LDC R9, c[0x0][0xcec] ;  /* 0x00033b00ff090b82 */ /* 0x000eb00000000800 */
[----:B------:R-:W4:Y:S01]  /*31010*/  @P0 LDC R11, c[0x0][0xcf0] ;  /* 0x00033c00ff0b0b82 */ /* 0x000f220000000800 */
[----:B---3--:R-:W-:Y:S02]  /*31020*/  IMAD R3, R6, 0x20, R10 ;  /* 0x0000002006037824 */ /* 0x008fe400078e020a */
[----:B------:R-:W-:-:S02]  /*31030*/  IMAD R6, R26, UR6, RZ ;  /* 0x000000061a067c24 */ /* 0x000fc4000f8e02ff */
[----:B------:R-:W-:-:S04]  /*31040*/  IMAD.IADD R8, R194, 0x1, R3 ;  /* 0x00000001c2087824 */ /* 0x000fc800078e0203 */
[----:B--2---:R-:W-:-:S04]  /*31050*/  @P0 IMAD.HI.U32 R0, R8, R9, RZ ;  /* 0x0000000908000227 */ /* 0x004fc800078e00ff */
[----:B------:R-:W-:Y:S01]  /*31060*/  IMAD.MOV.U32 R3, RZ, RZ, R8 ;  /* 0x000000ffff037224 */ /* 0x000fe200078e0008 */
[----:B----4-:R-:W-:Y:S01]  /*31070*/  @P0 SHF.R.U32.HI R3, RZ, R11, R0 ;  /* 0x0000000bff030219 */ /* 0x010fe20000011600 */
[----:B------:R-:W-:-:S03]  /*31080*/  IMAD R9, R25, UR7, R6 ;  /* 0x0000000719097c24 */ /* 0x000fc6000f8e0206 */
        /* <DEDUP_REMOVED lines=21> */
.L_x_4075:
[----:B------:R-:W-:Y:S01]  /*311e0*/  IMAD R18, R18, R19, RZ ;  /* 0x0000001312127224 */ /* 0x000fe200078e02ff */
[----:B------:R-:W-:Y:S01]  /*311f0*/  BSSY B1, `(.L_x_3824) ;  /* 0x0000015000017945 */ /* 0x000fe20003800000 */
[----:B------:R-:W-:-:S05]  /*31200*/  IMAD.IADD R7, R10, 0x1, R194 ;  /* 0x000000010a077824 */ /* 0x000fca00078e02c2 */
[----:B------:R-:W-:-:S13]  /*31210*/  ISETP.GE.AND P0, PT, R7, R18, PT ;  /* 0x000000120700720c */ /* 0x000fda0003f06270 */
[----:B------:R-:W-:Y:S05]  /*31220*/  @P0 BRA `(.L_x_3825) ;  /* 0x0000000000440947 */ /* 0x000fea0003800000 */
[----:B------:R-:W-:Y:S02]  /*31230*/  ULDC UR4, c[0x0][0xbc8] ;  /* 0x0002f20000047ab9 */ /* 0x000fe40000000800 */
[----:B------:R-:W-:Y:S02]  /*31240*/  ISETP.GE.AND P3, PT, R181, UR4, PT ;  /* 0x00000004b5007c0c */ /* 0x000fe4000bf66270 */
[----:B------:R-:W-:Y:S02]  /*31250*/  ISETP.GE.AND P2, PT, R183, UR4, PT ;  /* 0x00000004b7007c0c */ /* 0x000fe4000bf46270 */
[----:B------:R-:W-:Y:S02]  /*31260*/  ISETP.GE.AND P1, PT, R182, UR4, PT ;  /* 0x00000004b6007c0c */ /* 0x000fe4000bf26270 */
[----:B------:R-:W-:-:S07]  /*31270*/  ISETP.GE.AND P0, PT, R188, UR4, PT ;  /* 0x00000004bc007c0c */ /* 0x000fce000bf06270 */
[-C--:B----4-:R-:W-:Y:S02]  /*31280*/  @!P3 LEA R8, P5, R181, R14.reuse, 0x1 ;  /* 0x0000000eb508b211 */ /* 0x090fe400078a08ff */
[----:B------:R-:W-:Y:S02]  /*31290*/  @!P2 LEA R10, P4, R183, R14, 0x1 ;  /* 0x0000000eb70aa211 */ /* 0x000fe400078808ff */
[----:B---3--:R-:W-:Y:S02]  /*312a0*/  @!P3 LEA.HI.X R9, R181, R0, R202, 0x1, P5 ;  /* 0x00000000b509b211 */ /* 0x008fe400028f0cca */
        /* <DEDUP_REMOVED lines=9> */
.L_x_3825:
[----:B------:R-:W-:Y:S05]  /*31340*/  BSYNC B1 ;  /* 0x0000000000017941 */ /* 0x000fea0003800000 */
.L_x_3824:
[----:B------:R-:W-:-:S03]  /*31350*/  UMOV UR4, 0xffffffff ;  /* 0xffffffff00047882 */ /* 0x000fc60000000000 */
[----:B------:R-:W-:Y:S05]  /*31360*/  BRA.DIV UR4, `(.L_x_3826) ;  /* 0x000000b604247947 */ /* 0x000fea000b800000 */
[----:B---3--:R3:W0:Y:S04]  /*31370*/  SHFL.IDX PT, R0, R4, 0x1, 0x181f ;  /* 0x00381f0004007f89 */ /* 0x00862800000e0000 */
[----:B----4-:R3:W4:Y:S02]  /*31380*/  SHFL.IDX PT, R14, R3, 0x1, 0x181f ;  /* 0x00381f00030e7f89 */ /* 0x01072400000e0000 */
.L_x_4079:
[----:B------:R-:W-:Y:S01]  /*31390*/  VIADD R5, R7, 0x20 ;  /* 0x0000002007057836 */ /* 0x000fe20000000000 */
        /* <DEDUP_REMOVED lines=20> */
.L_x_3828:
[----:B------:R-:W-:Y:S05]  /*314e0*/  BSYNC B1 ;  /* 0x0000000000017941 */ /* 0x000fea0003800000 */
.L_x_3827:
[----:B------:R-:W-:-:S03]  /*314f0*/  UMOV UR4, 0xffffffff ;  /* 0xffffffff00047882 */ /* 0x000fc60000000000 */
[----:B------:R-:W-:Y:S05]  /*31500*/  BRA.DIV UR4, `(.L_x_3829) ;  /* 0x000000b604047947 */ /* 0x000fea000b800000 */
[----:B0-----:R0:W0:Y:S04]  /*31510*/  SHFL.IDX PT, R0, R4, 0x2, 0x181f ;  /* 0x00581f0004007f89 */ /* 0x00102800000e0000 */
[----:B----4-:R4:W0:Y:S02]  /*31520*/  SHFL.IDX PT, R14, R3, 0x2, 0x181f ;  /* 0x00581f00030e7f89 */ /* 0x01082400000e0000 */
.L_x_4083:
        /* <DEDUP_REMOVED lines=21> */
.L_x_3831:
[----:B------:R-:W-:Y:S05]  /*31680*/  BSYNC B1 ;  /* 0x0000000000017941 */ /* 0x000fea0003800000 */
.L_x_3830:
[----:B------:R-:W-:-:S03]  /*31690*/  UMOV UR4, 0xffffffff ;  /* 0xffffffff00047882 */ /* 0x000fc60000000000 */
[----:B------:R-:W-:Y:S05]  /*316a0*/  BRA.DIV UR4, `(.L_x_3832) ;  /* 0x000000b204e47947 */ /* 0x000fea000b800000 */
[----:B0-----:R0:W0:Y:S04]  /*316b0*/  SHFL.IDX PT, R0, R4, 0x3, 0x181f ;  /* 0x00781f0004007f89 */ /* 0x00102800000e0000 */
[----:B------:R0:W0:Y:S02]  /*316c0*/  SHFL.IDX PT, R14, R3, 0x3, 0x181f ;  /* 0x00781f00030e7f89 */ /* 0x00002400000e0000 */
.L_x_4087:
[----:B0-234-:R-:W-:-:S05]  /*316d0*/  VIADD R3, R7, 0x60 ;  /* 0x0000006007037836 */ /* 0x01dfca0000000000 */
[----:B------:R-:W-:-:S13]  /*316e0*/  ISETP.GE.AND P0, PT, R3, R18, PT ;  /* 0x000000120300720c */ /* 0x000fda0003f06270 */
[----:B------:R-:W-:Y:S05]  /*316f0*/  @P0 BRA `(.L_x_3813) ;  /* 0x0000000000440947 */ /* 0x000fea0003800000 */
[----:B------:R-:W-:Y:S02]  /*31700*/  ULDC UR4, c[0x0][0xbc8] ;  /* 0x0002f20000047ab9 */ /* 0x000fe40000000800 */
[----:B------:R-:W-:Y:S02]  /*31710*/  ISETP.GE.AND P3, PT, R181, UR4, PT ;  /* 0x00000004b5007c0c */ /* 0x000fe4000bf66270 */
[----:B------:R-:W-:Y:S02]  /*31720*/  ISETP.GE.AND P2, PT, R183, UR4, PT ;  /* 0x00000004b7007c0c */ /* 0x000fe4000bf46270 */
[----:B------:R-:W-:Y:S02]  /*31730*/  ISETP.GE.AND P1, PT, R182, UR4, PT ;  /* 0x00000004b6007c0c */ /* 0x000fe4000bf26270 */
[----:B------:R-:W-:-:S07]  /*31740*/  ISETP.GE.AND P0, PT, R188, UR4, PT ;  /* 0x00000004bc007c0c */ /* 0x000fce000bf06270 */
        /* <DEDUP_REMOVED lines=12> */
.L_x_3813:
[----:B------:R-:W-:Y:S05]  /*31810*/  BSYNC B0 ;  /* 0x0000000000007941 */ /* 0x000fea0003800000 */
.L_x_3799:
[----:B------:R-:W-:Y:S02]  /*31820*/  ULDC UR4, c[0x0][0xd3c] ;  /* 0x00034f0000047ab9 */ /* 0x000fe40000000800 */
[----:B-1----:R-:W-:-:S13]  /*31830*/  ISETP.GE.AND P0, PT, R91, UR4, PT ;  /* 0x000000045b007c0c */ /* 0x002fda000bf06270 */
[----:B------:R-:W-:Y:S05]  /*31840*/  @!P0 BRA `(.L_x_3833) ;  /* 0xfffffcfc00f08947 */ /* 0x000fea000383ffff */
[----:B------:R-:W-:Y:S05]  /*31850*/  BRA `(.L_x_3599) ;  /* 0x0000009800c47947 */ /* 0x000fea0003800000 */
.L_x_3597:
        /* <DEDUP_REMOVED lines=19> */
.L_x_3834:
        /* <DEDUP_REMOVED lines=44> */
.L_x_3838:
        /* <DEDUP_REMOVED lines=39> */
.L_x_3836:
        /* <DEDUP_REMOVED lines=12> */
.L_x_3839:
        /* <DEDUP_REMOVED lines=63> */
.L_x_3840:
        /* <DEDUP_REMOVED lines=61> */
.L_x_3841:
[----:B01----:R-:W-:-:S05]  /*32740*/  LOP3.LUT R3, RZ, R2, RZ, 0x33, !PT ;  /* 0x00000002ff037212 */ /* 0x003fca00078e33ff */
[----:B------:R-:W-:-:S05]  /*32750*/  IMAD.IADD R2, R4, 0x1, R3 ;  /* 0x0000000104027824 */ /* 0x000fca00078e0203 */
[----:B------:R1:W-:Y:S01]  /*32760*/  STL [R1+0x464], R2 ;  /* 0x0004640201007387 */ /* 0x0003e20000100800 */
[----:B------:R-:W-:Y:S05]  /*32770*/  BRA `(.L_x_3842) ;  /* 0x0000000000107947 */ /* 0x000fea0003800000 */
.L_x_3837:
[----:B------:R-:W-:Y:S01]  /*32780*/  IMAD.U32 R2, RZ, RZ, UR6 ;  /* 0x00000006ff027e24 */ /* 0x000fe2000f8e00ff */
[----:B------:R0:W-:Y:S04]  /*32790*/  STL [R1+0x464], RZ ;  /* 0x000464ff01007387 */ /* 0x0001e80000100800 */
[----:B------:R0:W-:Y:S04]  /*327a0*/  STL [R1+0x468], RZ ;  /* 0x000468ff01007387 */ /* 0x0001e80000100800 */
[----:B------:R0:W-:Y:S02]  /*327b0*/  STL [R1+0x460], R2 ;  /* 0x0004600201007387 */ /* 0x0001e40000100800 */
.L_x_3842:
        /* <DEDUP_REMOVED lines=10> */
.L_x_3835:
        /* <DEDUP_REMOVED lines=8> */
[----:B-1----:R-:W1:Y:S01]  /*328e0*/  S2R R5, SR_TID.X ;  /* 0x0000000000057919 */ /* 0x002e620000002100 */
[----:B------:R-:W2:Y:S01]  /*328f0*/  S2UR UR5, SR_CgaCtaId ;  /* 0x00000000000579c3 */ /* 0x000ea20000008800 */
[----:B------:R-:W-:Y:S01]  /*32900*/  UMOV UR4, 0x400 ;  /* 0x0000040000047882 */ /* 0x000fe20000000000 */
[----:B------:R-:W-:Y:S01]  /*32910*/  BSSY B8, `(.L_x_3843) ;  /* 0x000086d000087945 */ /* 0x000fe20003800000 */
[----:B------:R-:W-:Y:S01]  /*32920*/  STL [R1+0x4e0], RZ ;  /* 0x0004e0ff01007387 */ /* 0x000fe20000100800 */
[----:B------:R-:W-:Y:S01]  /*32930*/  IMAD.MOV.U32 R19, RZ, RZ, RZ ;  /* 0x000000ffff137224 */ /* 0x000fe200078e00ff */
[----:B------:R-:W-:Y:S01]  /*32940*/  ULDC.64 UR40, c[0x0][0x198] ;  /* 0x0000660000287ab9 */ /* 0x000fe20000000a00 */
[----:B------:R-:W-:Y:S01]  /*32950*/  ULDC UR39, c[0x0][0xc] ;  /* 0x0000030000277ab9 */ /* 0x000fe20000000800 */
[----:B------:R-:W-:Y:S01]  /*32960*/  STL [R1+0x470], RZ ;  /* 0x000470ff01007387 */ /* 0x000fe20000100800 */
[----:B--2---:R-:W-:-:S06]  /*32970*/  ULEA UR4, UR5, UR4, 0x18 ;  /* 0x0000000405047291 */ /* 0x004fcc000f8ec03f */
[----:B------:R-:W-:Y:S01]  /*32980*/  IMAD.U32 R18, RZ, RZ, UR4 ;  /* 0x00000004ff127e24 */ /* 0x000fe2000f8e00ff */
[C---:B-1----:R-:W-:Y:S01]  /*32990*/  LOP3.LUT R4, R5.reuse, 0x7f, RZ, 0xc0, !PT ;  /* 0x0000007f05047812 */ /* 0x042fe200078ec0ff */
[----:B---3--:R-:W-:-:S05]  /*329a0*/  IMAD.SHL.U32 R0, R5, 0x8, RZ ;  /* 0x0000000805007824 */ /* 0x008fca00078e00ff */
        /* <DEDUP_REMOVED lines=9> */
[----:B------:R-:W-:Y:S02]  /*32a40*/  IMAD.MOV.U32 R4, RZ, RZ, 0x1 ;  /* 0x00000001ff047424 */ /* 0x000fe400078e00ff */
[----:B------:R-:W-:Y:S01]  /*32a50*/  IMAD.MOV.U32 R2, RZ, RZ, 0x1 ;  /* 0x00000001ff027424 */ /* 0x000fe200078e00ff */
[----:B------:R0:W-:Y:S04]  /*32a60*/  STL [R1+0x474], R3 ;  /* 0x0004740301007387 */ /* 0x0001e80000100800 */
[----:B------:R-:W-:Y:S04]  /*32a70*/  STL [R1+0x478], R4 ;  /* 0x0004780401007387 */ /* 0x000fe80000100800 */
[----:B------:R1:W-:Y:S01]  /*32a80*/  STL [R1+0x47c], R2 ;  /* 0x00047c0201007387 */ /* 0x0003e20000100800 */
[----:B0-----:R-:W-:-:S02]  /*32a90*/  LOP3.LUT R3, R0, 0x40, RZ, 0xfc, !PT ;  /* 0x0000004000037812 */ /* 0x001fc400078efcff */
[C---:B-1----:R-:W-:Y:S02]  /*32aa0*/  LOP3.LUT R2, R0.reuse, 0x80, RZ, 0xfc, !PT ;  /* 0x0000008000027812 */ /* 0x042fe400078efcff */
[----:B------:R-:W-:-:S07]  /*32ab0*/  LOP3.LUT R0, R0, 0xc0, RZ, 0xfc, !PT ;  /* 0x000000c000007812 */ /* 0x000fce00078efcff */
.L_x_4009:
[----:B------:R-:W2:Y:S01]  /*32ac0*/  LDL R14, [R1+0x46c] ;  /* 0x00046c00010e7983 */ /* 0x000ea20000100800 */
[----:B------:R-:W-:Y:S05]  /*32ad0*/  YIELD ;  /* 0x0000000000007946 */ /* 0x000fea0003800000 */
[----:B------:R-:W-:Y:S01]  /*32ae0*/  ULDC.64 UR4, c[0x0][0xb20] ;  /* 0x0002c80000047ab9 */ /* 0x000fe20000000a00 */
[----:B01----:R-:W-:Y:S02]  /*32af0*/  CS2R R6, SRZ ;  /* 0x0000000000067805 */ /* 0x003fe4000001ff00 */
[----:B------:R-:W-:Y:S01]  /*32b00*/  ISETP.NE.U32.AND P0, PT, RZ, UR4, PT ;  /* 0x00000004ff007c0c */ /* 0x000fe2000bf05070 */
[----:B------:R-:W0:Y:S01]  /*32b10*/  LDC.64 R12, c[0x0][0xaf8] ;  /* 0x0002be00ff0c7b82 */ /* 0x000e220000000a00 */
[----:B------:R-:W-:Y:S01]  /*32b20*/  ULDC.64 UR6, c[0x0][0xb00] ;  /* 0x0002c00000067ab9 */ /* 0x000fe20000000a00 */
[----:B------:R-:W-:Y:S01]  /*32b30*/  ULDC.64 UR8, c[0x0][0xb08] ;  /* 0x0002c20000087ab9 */ /* 0x000fe20000000a00 */
[----:B------:R-:W-:Y:S01]  /*32b40*/  ISETP.NE.AND.EX P0, PT, RZ, UR5, PT, P0 ;  /* 0x00000005ff007c0c */ /* 0x000fe2000bf05300 */
[----:B------:R-:W-:-:S04]  /*32b50*/  ULDC.64 UR4, c[0x0][0xb10] ;  /* 0x0002c40000047ab9 */ /* 0x000fc80000000a00 */
[----:B------:R-:W1:Y:S08]  /*32b60*/  LDC.64 R4, c[0x0][0xb00] ;  /* 0x0002c000ff047b82 */ /* 0x000e700000000a00 */
        /* <DEDUP_REMOVED lines=8> */
[----:B------:R-:W-:Y:S01]  /*32bf0*/  ISETP.NE.U32.AND P4, PT, RZ, UR8, PT ;  /* 0x00000008ff007c0c */ /* 0x000fe2000bf85070 */
[----:B------:R-:W-:Y:S01]  /*32c00*/  IMAD.MOV.U32 R8, RZ, RZ, RZ ;  /* 0x000000ffff087224 */ /* 0x000fe200078e00ff */
[----:B------:R-:W-:Y:S01]  /*32c10*/  ISETP.NE.U32.AND P1, PT, RZ, UR4, PT ;  /* 0x00000004ff007c0c */ /* 0x000fe2000bf25070 */
[----:B--2---:R-:W0:Y:S01]  /*32c20*/  LDC.64 R2, c[0x0][0xb08] ;  /* 0x0002c200ff027b82 */ /* 0x004e220000000a00 */
[----:B------:R-:W-:-:S02]  /*32c30*/  IMAD.MOV.U32 R0, RZ, RZ, RZ ;  /* 0x000000ffff007224 */ /* 0x000fc400078e00ff */
[----:B------:R-:W-:Y:S01]  /*32c40*/  ISETP.NE.AND.EX P3, PT, RZ, UR5, PT, P1 ;  /* 0x00000005ff007c0c */ /* 0x000fe2000bf65310 */
[----:B-1----:R-:W-:-:S04]  /*32c50*/  IMAD.WIDE R4, R14, 0x4, R4 ;  /* 0x000000040e047825 */ /* 0x002fc800078e0204 */
        /* <DEDUP_REMOVED lines=30> */
.L_x_3844:
        /* <DEDUP_REMOVED lines=16> */
.L_x_3845:
[----:B------:R-:W-:Y:S05]  /*32f40*/  @!P1 BRA `(.L_x_3846) ;  /* 0x00000000000c9947 */ /* 0x000fea0003800000 */
[----:B------:R-:W2:Y:S04]  /*32f50*/  LDG.E R7, desc[UR42][R4.64] ;  /* 0x0000002a04077981 */ /* 0x000ea8000c1e1900 */
[----:B------:R-:W2:Y:S02]  /*32f60*/  LDG.E R4, desc[UR42][R4.64+0x4] ;  /* 0x0000042a04047981 */ /* 0x000ea4000c1e1900 */
[----:B--2---:R-:W-:-:S07]  /*32f70*/  IMAD.IADD R7, R4, 0x1, -R7 ;  /* 0x0000000104077824 */ /* 0x004fce00078e0a07 */
.L_x_3846:
        /* <DEDUP_REMOVED lines=37> */
.L_x_3849:
[----:B------:R-:W-:-:S13]  /*331d0*/  ISETP.NE.AND P0, PT, R3, 0x1, PT ;  /* 0x000000010300780c */ /* 0x000fda0003f05270 */
[----:B------:R-:W1:Y:S02]  /*331e0*/  @P0 LDC.64 R4, c[0x0][0xae0] ;  /* 0x0002b800ff040b82 */ /* 0x000e640000000a00 */
[----:B-1----:R-:W-:-:S05]  /*331f0*/  @P0 IMAD.HI.U32 R4, R2, R4, RZ ;  /* 0x0000000402040227 */ /* 0x002fca00078e00ff */
[----:B------:R-:W-:-:S07]  /*33200*/  @P0 SHF.R.U32.HI R2, RZ, R5, R4 ;  /* 0x00000005ff020219 */ /* 0x000fce0000011604 */
.L_x_3850:
[----:B------:R-:W-:Y:S05]  /*33210*/  BSYNC B0 ;  /* 0x0000000000007941 */ /* 0x000fea0003800000 */
.L_x_3848:
[----:B------:R-:W-:-:S05]  /*33220*/  IMAD R2, R2, R3, R3 ;  /* 0x0000000302027224 */ /* 0x000fca00078e0203 */
[----:B------:R-:W-:-:S07]  /*33230*/  VIMNMX R8, R8, R2, PT ;  /* 0x0000000208087248 */ /* 0x000fce0003fe0100 */
.L_x_3847:
        /* <DEDUP_REMOVED lines=25> */
.L_x_3853:
[----:B------:R-:W-:-:S13]  /*333d0*/  ISETP.NE.AND P0, PT, R3, 0x1, PT ;  /* 0x000000010300780c */ /* 0x000fda0003f05270 */
[----:B------:R-:W1:Y:S02]  /*333e0*/  @P0 LDC.64 R4, c[0x0][0xae0] ;  /* 0x0002b800ff040b82 */ /* 0x000e640000000a00 */
[----:B-1----:R-:W-:-:S05]  /*333f0*/  @P0 IMAD.HI.U32 R4, R2, R4, RZ ;  /* 0x0000000402040227 */ /* 0x002fca00078e00ff */
[----:B------:R-:W-:-:S07]  /*33400*/  @P0 SHF.R.U32.HI R2, RZ, R5, R4 ;  /* 0x00000005ff020219 */ /* 0x000fce0000011604 */
.L_x_3854:
[----:B------:R-:W-:Y:S05]  /*33410*/  BSYNC B0 ;  /* 0x0000000000007941 */ /* 0x000fea0003800000 */
.L_x_3852:
[----:B------:R-:W-:-:S05]  /*33420*/  IMAD R2, R2, R3, RZ ;  /* 0x0000000302027224 */ /* 0x000fca00078e02ff */
[----:B------:R-:W-:-:S07]  /*33430*/  VIMNMX R6, R6, R2, !PT ;  /* 0x0000000206067248 */ /* 0x000fce0007fe0100 */
.L_x_3851:
        /* <DEDUP_REMOVED lines=41> */
.L_x_3856:
[----:B------:R-:W-:Y:S05]  /*336d0*/  BSYNC B0 ;  /* 0x0000000000007941 */ /* 0x000fea0003800000 */
.L_x_3855:
        /* <DEDUP_REMOVED lines=25> */
.L_x_4090:
[----:B--2---:R-:W-:Y:S02]  /*33870*/  ISETP.NE.AND P0, PT, R14, RZ, PT ;  /* 0x000000ff0e00720c */ /* 0x004fe40003f05270 */
[----:B------:R-:W-:-:S11]  /*33880*/  PLOP3.LUT P6, PT, PT, PT, PT, 0x8, 0x0 ;  /* 0x000000000000781c */ /* 0x000fd60003fce170 */
[----:B------:R-:W-:Y:S05]  /*33890*/  @P0 BRA `(.L_x_3860) ;  /* 0x00000000000c0947 */ /* 0x000fea0003800000 */
[----:B------:R-:W-:-:S03]  /*338a0*/  UMOV UR4, 0xffffffff ;  /* 0xffffffff00047882 */ /* 0x000fc60000000000 */
[----:B------:R-:W-:Y:S05]  /*338b0*/  BRA.DIV UR4, `(.L_x_3861) ;  /* 0x0000009204dc7947 */ /* 0x000fea000b800000 */
[----:B------:R-:W-:-:S13]  /*338c0*/  ELECT P6, URZ, PT ;  /* 0x00000000003f782f */ /* 0x000fda00038c0000 */
.L_x_3860:
        /* <DEDUP_REMOVED lines=9> */
.L_x_4093:
[----:B------:R-:W-:Y:S05]  /*33960*/  BSYNC B1 ;  /* 0x0000000000017941 */ /* 0x000fea0003800000 */
.L_x_3862:
[----:B------:R-:W-:Y:S04]  /*33970*/  BSSY B1, `(.L_x_3864) ;  /* 0x000007f000017945 */ /* 0x000fe80003800000 */
[----:B------:R-:W-:Y:S05]  /*33980*/  @!P6 BRA `(.L_x_3865) ;  /* 0x0000000400f4e947 */ /* 0x000fea0003800000 */
[----:B------:R-:W1:Y:S04]  /*33990*/  LDL R8, [R1+0x470] ;  /* 0x0004700001087983 */ /* 0x000e680000100800 */
[----:B------:R-:W2:Y:S01]  /*339a0*/  LDL R7, [R1+0x47c] ;  /* 0x00047c0001077983 */ /* 0x000ea20000100800 */
[----:B------:R-:W3:Y:S01]  /*339b0*/  S2R R6, SR_TID.X ;  /* 0x0000000000067919 */ /* 0x000ee20000002100 */
[----:B------:R-:W-:Y:S01]  /*339c0*/  BSSY B2, `(.L_x_3866) ;  /* 0x0000007000027945 */ /* 0x000fe20003800000 */
[----:B---3--:R-:W-:-:S04]  /*339d0*/  LOP3.LUT R6, R6, 0x7f, RZ, 0xc0, !PT ;  /* 0x0000007f06067812 */ /* 0x008fc800078ec0ff */
[----:B------:R-:W-:Y:S01]  /*339e0*/  ISETP.NE.AND P1, PT, R6, RZ, PT ;  /* 0x000000ff0600720c */ /* 0x000fe20003f25270 */
[----:B-1----:R-:W-:Y:S01]  /*339f0*/  IMAD R5, R8, 0x8, R18 ;  /* 0x0000000808057824 */ /* 0x002fe200078e0212 */
[----:B--2---:R-:W-:-:S04]  /*33a00*/  SHF.L.U32 R10, R7, 0x1f, RZ ;  /* 0x0000001f070a7819 */ /* 0x004fc800000006ff */
[----:B------:R-:W1:Y:S02]  /*33a10*/  SYNCS.PHASECHK.TRANS64.TRYWAIT P0, [R5+URZ+0x324a0], R10 ;  /* 0x0324a00a050075a7 */ /* 0x000e64000800017f */
[----:B-1----:R-:W-:Y:S05]  /*33a20*/  @!P0 BRA `(.L_x_3867) ;  /* 0x0000009000b48947 */ /* 0x002fea0003800000 */
.L_x_4094:
[----:B------:R-:W-:Y:S05]  /*33a30*/  BSYNC B2 ;  /* 0x0000000000027941 */ /* 0x000fea0003800000 */
.L_x_3866:
        /* <DEDUP_REMOVED lines=9> */
.L_x_3869:
[----:B------:R-:W-:Y:S05]  /*33ad0*/  BSYNC B2 ;  /* 0x0000000000027941 */ /* 0x000fea0003800000 */
.L_x_3868:
        /* <DEDUP_REMOVED lines=13> */
.L_x_3870:
        /* <DEDUP_REMOVED lines=13> */
.L_x_4095:
[----:B------:R-:W-:Y:S05]  /*33c80*/  BSYNC B2 ;  /* 0x0000000000027941 */ /* 0x000fea0003800000 */
.L_x_3871:
[----:B------:R-:W-:Y:S01]  /*33c90*/  BSSY B2, `(.L_x_3873) ;  /* 0x000000b000027945 */ /* 0x000fe20003800000 */
[----:B-12---:R-:W-:Y:S02]  /*33ca0*/  IMAD.MOV.U32 R10, RZ, RZ, 0x0 ;  /* 0x00000000ff0a7424 */ /* 0x006fe400078e00ff */
[----:B------:R-:W-:Y:S01]  /*33cb0*/  IMAD.MOV.U32 R11, RZ, RZ, 0x12f00000 ;  /* 0x12f00000ff0b7424 */ /* 0x000fe200078e00ff */
[----:B------:R-:W-:Y:S06]  /*33cc0*/  @P1 BRA `(.L_x_3874) ;  /* 0x00000000001c1947 */ /* 0x000fec0003800000 */
[----:B------:R-:W1:Y:S02]  /*33cd0*/  S2R R7, SR_TID.X ;  /* 0x0000000000077919 */ /* 0x000e640000002100 */
[----:B-1----:R-:W-:Y:S01]  /*33ce0*/  LOP3.LUT R8, R7, 0x1f, RZ, 0xc0, !PT ;  /* 0x0000001f07087812 */ /* 0x002fe200078ec0ff */
[----:B------:R-:W-:-:S03]  /*33cf0*/  IMAD.MOV.U32 R7, RZ, RZ, 0xc000 ;  /* 0x0000c000ff077424 */ /* 0x000fc600078e00ff */
[----:B------:R-:W-:Y:S01]  /*33d00*/  ISETP.NE.AND P0, PT, R8, RZ, PT ;  /* 0x000000ff0800720c */ /* 0x000fe20003f05270 */
[----:B------:R1:W-:-:S12]  /*33d10*/  SYNCS.ARRIVE.TRANS64 RZ, [R5+URZ+0x324b0], R7 ;  /* 0x0324b00705ff79a7 */ /* 0x0003d8000800003f */
[----:B-1----:R-:W-:Y:S05]  /*33d20*/  @!P0 BRA `(.L_x_3874) ;  /* 0x0000000000048947 */ /* 0x002fea0003800000 */
[----:B------:R-:W-:Y:S01]  /*33d30*/  BPT.TRAP 0x1 ;  /* 0x000000040000795c */ /* 0x000fe20000300000 */
.L_x_3874:
[----:B------:R-:W-:Y:S05]  /*33d40*/  BSYNC B2 ;  /* 0x0000000000027941 */ /* 0x000fea0003800000 */
.L_x_3873:
        /* <DEDUP_REMOVED lines=10> */
.L_x_3875:
        /* <DEDUP_REMOVED lines=15> */
.L_x_3876:
        /* <DEDUP_REMOVED lines=15> */
.L_x_3877:
        /* <DEDUP_REMOVED lines=15> */
.L_x_3878:
        /* <DEDUP_REMOVED lines=10> */
.L_x_3865:
[----:B------:R-:W-:Y:S05]  /*34160*/  BSYNC B1 ;  /* 0x0000000000017941 */ /* 0x000fea0003800000 */
.L_x_3864:
[----:B------:R-:W2:Y:S04]  /*34170*/  LDL.LU R10, [R1+0x470] ;  /* 0x00047000010a7983 */ /* 0x000ea80000300800 */
[----:B------:R-:W3:Y:S01]  /*34180*/  LDL.LU R8, [R1+0x47c] ;  /* 0x00047c0001087983 */ /* 0x000ee20000300800 */
[----:B-1----:R-:W-:Y:S01]  /*34190*/  VIADD R5, R9, 0xfffffffe ;  /* 0xfffffffe09057836 */ /* 0x002fe20000000000 */
        /* <DEDUP_REMOVED lines=10> */
.L_x_3894:
[----:B------:R-:W-:Y:S05]  /*34240*/  YIELD ;  /* 0x0000000000007946 */ /* 0x000fea0003800000 */
[----:B------:R-:W-:Y:S04]  /*34250*/  BSSY B1, `(.L_x_3879) ;  /* 0x000007e000017945 */ /* 0x000fe80003800000 */
[----:B--2---:R-:W-:Y:S05]  /*34260*/  @!P6 BRA `(.L_x_3880) ;  /* 0x0000000400f0e947 */ /* 0x004fea0003800000 */
[----:B-1----:R-:W2:Y:S04]  /*34270*/  LDL R6, [R1+0x470] ;  /* 0x0004700001067983 */ /* 0x002ea80000100800 */
[----:B------:R-:W3:Y:S01]  /*34280*/  LDL R7, [R1+0x47c] ;  /* 0x00047c0001077983 */ /* 0x000ee20000100800 */
[----:B------:R-:W1:Y:S01]  /*34290*/  S2R R8, SR_TID.X ;  /* 0x0000000000087919 */ /* 0x000e620000002100 */
[----:B------:R-:W-:Y:S01]  /*342a0*/  BSSY B2, `(.L_x_3881) ;  /* 0x0000007000027945 */ /* 0x000fe20003800000 */
[----:B-1----:R-:W-:-:S04]  /*342b0*/  LOP3.LUT R8, R8, 0x7f, RZ, 0xc0, !PT ;  /* 0x0000007f08087812 */ /* 0x002fc800078ec0ff */
[----:B------:R-:W-:Y:S01]  /*342c0*/  ISETP.NE.AND P2, PT, R8, RZ, PT ;  /* 0x000000ff0800720c */ /* 0x000fe20003f45270 */
[----:B--2---:R-:W-:Y:S01]  /*342d0*/  IMAD R6, R6, 0x8, R18 ;  /* 0x0000000806067824 */ /* 0x004fe200078e0212 */
[----:B---3--:R-:W-:-:S04]  /*342e0*/  SHF.L.U32 R7, R7, 0x1f, RZ ;  /* 0x0000001f07077819 */ /* 0x008fc800000006ff */
[----:B------:R-:W1:Y:S02]  /*342f0*/  SYNCS.PHASECHK.TRANS64.TRYWAIT P1, [R6+URZ+0x324a0], R7 ;  /* 0x0324a007060075a7 */ /* 0x000e64000802017f */
[----:B-1----:R-:W-:Y:S05]  /*34300*/  @!P1 BRA `(.L_x_3882) ;  /* 0x0000008800a49947 */ /* 0x002fea0003800000 */
.L_x_4096:
[----:B------:R-:W-:Y:S05]  /*34310*/  BSYNC B2 ;  /* 0x0000000000027941 */ /* 0x000fea0003800000 */
.L_x_3881:
        /* <DEDUP_REMOVED lines=9> */
.L_x_3884:
[----:B------:R-:W-:Y:S05]  /*343b0*/  BSYNC B2 ;  /* 0x0000000000027941 */ /* 0x000fea0003800000 */
.L_x_3883:
        /* <DEDUP_REMOVED lines=12> */
.L_x_3885:
        /* <DEDUP_REMOVED lines=13> */
.L_x_4097:
[----:B------:R-:W-:Y:S05]  /*34550*/  BSYNC B2 ;  /* 0x0000000000027941 */ /* 0x000fea0003800000 */
.L_x_3886:
        /* <DEDUP_REMOVED lines=11> */
.L_x_3889:
[----:B------:R-:W-:Y:S05]  /*34610*/  BSYNC B2 ;  /* 0x0000000000027941 */ /* 0x000fea0003800000 */
.L_x_3888:
        /* <DEDUP_REMOVED lines=10> */
.L_x_3890:
        /* <DEDUP_REMOVED lines=15> */
.L_x_3891:
        /* <DEDUP_REMOVED lines=15> */
.L_x_3892:
        /* <DEDUP_REMOVED lines=15> */
.L_x_3893:
        /* <DEDUP_REMOVED lines=10> */
.L_x_3880:
[----:B------:R-:W-:Y:S05]  /*34a30*/  BSYNC B1 ;  /* 0x0000000000017941 */ /* 0x000fea0003800000 */
.L_x_3879:
        /* <DEDUP_REMOVED lines=8> */
[----:B---3--:R-:W-:-:S03]  /*34ac0*/  LOP3.LUT R8, R8, R7, RZ, 0x3c, !PT ;  /* 0x0000000708087212 */ /* 0x008fc600078e3cff */
[----:B------:R2:W-:Y:S04]  /*34ad0*/  STL [R1+0x470], R6 ;  /* 0x0004700601007387 */ /* 0x0005e80000100800 */
[----:B------:R2:W-:Y:S01]  /*34ae0*/  STL [R1+0x47c], R8 ;  /* 0x00047c0801007387 */ /* 0x0005e20000100800 */
[----:B------:R-:W-:Y:S05]  /*34af0*/  @P2 BRA `(.L_x_3894) ;  /* 0xfffffff400d02947 */ /* 0x000fea000383ffff */
.L_x_3858:
[----:B------:R-:W-:Y:S05]  /*34b00*/  BSYNC B0 ;  /* 0x0000000000007941 */ /* 0x000fea0003800000 */
.L_x_3857:
[----:B-12---:R-:W2:Y:S01]  /*34b10*/  LDL R8, [R1+0x488] ;  /* 0x0004880001087983 */ /* 0x006ea20000100800 */
[----:B------:R-:W1:Y:S01]  /*34b20*/  LDC R0, c[0x0][0x448] ;  /* 0x00011200ff007b82 */ /* 0x000e620000000800 */
[----:B------:R-:W-:Y:S07]  /*34b30*/  @!P0 WARPSYNC.ALL ;  /* 0x0000000000008948 */ /* 0x000fee0003800000 */
[----:B------:R-:W-:Y:S01]  /*34b40*/  @!P0 BAR.SYNC.DEFER_BLOCKING 0xc, 0x180 ;  /* 0x0306000000008b1d */ /* 0x000fe20000010000 */
[----:B-1----:R-:W-:-:S13]  /*34b50*/  ISETP.NE.AND P1, PT, R0, 0x1, PT ;  /* 0x000000010000780c */ /* 0x002fda0003f25270 */
[----:B------:R-:W1:Y:S08]  /*34b60*/  @P1 LDC R0, c[0x0][0x44c] ;  /* 0x00011300ff001b82 */ /* 0x000e700000000800 */
[----:B------:R-:W3:Y:S01]  /*34b70*/  @P1 LDC R3, c[0x0][0x450] ;  /* 0x00011400ff031b82 */ /* 0x000ee20000000800 */
[----:B--2---:R-:W-:-:S04]  /*34b80*/  VIADD R2, R8, 0x7f ;  /* 0x0000007f08027836 */ /* 0x004fc80000000000 */
[----:B-1----:R-:W-:-:S05]  /*34b90*/  @P1 IMAD.HI.U32 R0, R2, R0, RZ ;  /* 0x0000000002001227 */ /* 0x002fca00078e00ff */
[----:B---3--:R-:W-:-:S05]  /*34ba0*/  @P1 SHF.R.U32.HI R2, RZ, R3, R0 ;  /* 0x00000003ff021219 */ /* 0x008fca0000011600 */
[----:B------:R-:W-:Y:S02]  /*34bb0*/  IMAD.IADD R0, R20, 0x1, R2 ;  /* 0x0000000114007824 */ /* 0x000fe400078e0202 */
[----:B------:R-:W1:Y:S02]  /*34bc0*/  LDC.64 R2, c[0x0][0xad8] ;  /* 0x0002b600ff027b82 */ /* 0x000e640000000a00 */
[----:B-1----:R-:W-:Y:S01]  /*34bd0*/  ISETP.GE.AND P2, PT, R3, 0x1, PT ;  /* 0x000000010300780c */ /* 0x002fe20003f46270 */
        /* <DEDUP_REMOVED lines=13> */
.L_x_3897:
[----:B------:R-:W-:-:S13]  /*34cb0*/  ISETP.NE.AND P0, PT, R3, 0x1, PT ;  /* 0x000000010300780c */ /* 0x000fda0003f05270 */
[----:B------:R-:W1:Y:S02]  /*34cc0*/  @P0 LDC.64 R6, c[0x0][0xae0] ;  /* 0x0002b800ff060b82 */ /* 0x000e640000000a00 */
[----:B-1----:R-:W-:-:S05]  /*34cd0*/  @P0 IMAD.HI.U32 R6, R2, R6, RZ ;  /* 0x0000000602060227 */ /* 0x002fca00078e00ff */
[----:B------:R-:W-:-:S07]  /*34ce0*/  @P0 SHF.R.U32.HI R2, RZ, R7, R6 ;  /* 0x00000007ff020219 */ /* 0x000fce0000011606 */
.L_x_3898:
[----:B------:R-:W-:Y:S05]  /*34cf0*/  BSYNC B0 ;  /* 0x0000000000007941 */ /* 0x000fea0003800000 */
.L_x_3896:
[----:B------:R-:W-:-:S05]  /*34d00*/  IMAD R2, R2, R3, R3 ;  /* 0x0000000302027224 */ /* 0x000fca00078e0203 */
[----:B------:R-:W-:-:S07]  /*34d10*/  VIMNMX R5, R5, R2, PT ;  /* 0x0000000205057248 */ /* 0x000fce0003fe0100 */
.L_x_3895:
[----:B------:R-:W2:Y:S01]  /*34d20*/  LDL R7, [R1+0x4e8] ;  /* 0x0004e80001077983 */ /* 0x000ea20000100800 */
[----:B------:R-:W1:Y:S01]  /*34d30*/  @P1 LDC R2, c[0x0][0x44c] ;  /* 0x00011300ff021b82 */ /* 0x000e620000000800 */
[----:B------:R-:W-:Y:S01]  /*34d40*/  VIADD R5, R5, 0x5f ;  /* 0x0000005f05057836 */ /* 0x000fe20000000000 */
[----:B------:R-:W-:Y:S01]  /*34d50*/  ULDC UR4, c[0x0][0xad4] ;  /* 0x0002b50000047ab9 */ /* 0x000fe20000000800 */
[----:B------:R-:W-:Y:S02]  /*34d60*/  IMAD.MOV.U32 R0, RZ, RZ, R8 ;  /* 0x000000ffff007224 */ /* 0x000fe400078e0008 */
[----:B------:R-:W-:-:S03]  /*34d70*/  IMAD.HI R5, R5, 0x2aaaaaab, RZ ;  /* 0x2aaaaaab05057827 */ /* 0x000fc600078e02ff */
[----:B------:R-:W3:Y:S01]  /*34d80*/  @P1 LDC R6, c[0x0][0x450] ;  /* 0x00011400ff061b82 */ /* 0x000ee20000000800 */
[----:B-1----:R-:W-:-:S05]  /*34d90*/  @P1 IMAD.HI.U32 R2, R8, R2, RZ ;  /* 0x0000000208021227 */ /* 0x002fca00078e00ff */
[----:B---3--:R-:W-:Y:S02]  /*34da0*/  @P1 SHF.R.U32.HI R0, RZ, R6, R2 ;  /* 0x00000006ff001219 */ /* 0x008fe40000011602 */
[----:B------:R-:W-:-:S03]  /*34db0*/  SHF.R.U32.HI R2, RZ, 0x1f, R5 ;  /* 0x0000001fff027819 */ /* 0x000fc60000011605 */
[----:B------:R-:W-:Y:S01]  /*34dc0*/  IMAD.IADD R0, R17, 0x1, R0 ;  /* 0x0000000111007824 */ /* 0x000fe200078e0200 */
[----:B------:R-:W-:-:S03]  /*34dd0*/  LEA.HI.SX32 R8, R5, R2, 0x1c ;  /* 0x0000000205087211 */ /* 0x000fc600078fe2ff */
[----:B------:R-:W-:Y:S02]  /*34de0*/  VIADD R2, R0, -UR4 ;  /* 0x8000000400027c36 */ /* 0x000fe40008000000 */
        /* <DEDUP_REMOVED lines=13> */
.L_x_3901:
[----:B------:R-:W-:-:S13]  /*34ec0*/  ISETP.NE.AND P0, PT, R3, 0x1, PT ;  /* 0x000000010300780c */ /* 0x000fda0003f05270 */
[----:B------:R-:W1:Y:S02]  /*34ed0*/  @P0 LDC.64 R6, c[0x0][0xae0] ;  /* 0x0002b800ff060b82 */ /* 0x000e640000000a00 */
[----:B-1----:R-:W-:-:S05]  /*34ee0*/  @P0 IMAD.HI.U32 R6, R0, R6, RZ ;  /* 0x0000000600060227 */ /* 0x002fca00078e00ff */
[----:B------:R-:W-:-:S07]  /*34ef0*/  @P0 SHF.R.U32.HI R0, RZ, R7, R6 ;  /* 0x00000007ff000219 */ /* 0x000fce0000011606 */
.L_x_3902:
[----:B------:R-:W-:Y:S05]  /*34f00*/  BSYNC B0 ;  /* 0x0000000000007941 */ /* 0x000fea0003800000 */
.L_x_3900:
[----:B------:R-:W-:-:S05]  /*34f10*/  IMAD R0, R0, R3, RZ ;  /* 0x0000000300007224 */ /* 0x000fca00078e02ff */
[----:B------:R-:W-:-:S07]  /*34f20*/  VIMNMX R2, R2, R0, !PT ;  /* 0x0000000002027248 */ /* 0x000fce0007fe0100 */
.L_x_3899:
[----:B------:R-:W-:Y:S01]  /*34f30*/  IMAD.HI R2, R2, 0x2aaaaaab, RZ ;  /* 0x2aaaaaab02027827 */ /* 0x000fe200078e02ff */
[----:B------:R-:W-:Y:S01]  /*34f40*/  ISETP.NE.AND P1, PT, R4, RZ, PT ;  /* 0x000000ff0400720c */ /* 0x000fe20003f25270 */
[----:B------:R1:W-:Y:S01]  /*34f50*/  STL [R1+0x4ac], RZ ;  /* 0x0004acff01007387 */ /* 0x0003e20000100800 */
[----:B------:R-:W-:Y:S02]  /*34f60*/  BSSY B0, `(.L_x_3903) ;  /* 0x0000024000007945 */ /* 0x000fe40003800000 */
[----:B------:R-:W-:-:S04]  /*34f70*/  SHF.R.U32.HI R0, RZ, 0x1f, R2 ;  /* 0x0000001fff007819 */ /* 0x000fc80000011602 */
[----:B------:R-:W-:-:S04]  /*34f80*/  LEA.HI.SX32 R0, R2, R0, 0x1c ;  /* 0x0000000002007211 */ /* 0x000fc800078fe2ff */
[----:B------:R-:W-:Y:S01]  /*34f90*/  VIMNMX R9, RZ, R0, !PT ;  /* 0x00000000ff097248 */ /* 0x000fe20007fe0100 */
[----:B------:R-:W2:Y:S03]  /*34fa0*/  @!P1 LDC R4, c[0x0][0xae8] ;  /* 0x0002ba00ff049b82 */ /* 0x000ea60000000800 */
[----:B------:R-:W-:Y:S01]  /*34fb0*/  ISETP.GT.AND P0, PT, R5, R9, PT ;  /* 0x000000090500720c */ /* 0x000fe20003f04270 */
[----:B------:R1:W-:-:S12]  /*34fc0*/  STL [R1+0x4a8], R9 ;  /* 0x0004a80901007387 */ /* 0x0003d80000100800 */
[----:B-1----:R-:W-:Y:S05]  /*34fd0*/  @!P0 BRA `(.L_x_3904) ;  /* 0x0000000000708947 */ /* 0x002fea0003800000 */
        /* <DEDUP_REMOVED lines=28> */
.L_x_3904:
[----:B------:R-:W-:Y:S05]  /*351a0*/  BSYNC B0 ;  /* 0x0000000000007941 */ /* 0x000fea0003800000 */
.L_x_3903:
[----:B------:R-:W3:Y:S04]  /*351b0*/  LDL R0, [R1+0x4ac] ;  /* 0x0004ac0001007983 */ /* 0x000ee80000100800 */
[----:B-1----:R-:W3:Y:S01]  /*351c0*/  LDL R2, [R1+0x4e4] ;  /* 0x0004e40001027983 */ /* 0x002ee20000100800 */
[----:B------:R-:W-:Y:S01]  /*351d0*/  BSSY B7, `(.L_x_3905) ;  /* 0x00004c2000077945 */ /* 0x000fe20003800000 */
[----:B---3--:R-:W-:-:S05]  /*351e0*/  IMAD R2, R2, R0, R9 ;  /* 0x0000000002027224 */ /* 0x008fca00078e0209 */
[----:B------:R-:W-:Y:S01]  /*351f0*/  VIADDMNMX R0, R2, R0, R5, PT ;  /* 0x0000000002007246 */ /* 0x000fe20003800105 */
        /* <DEDUP_REMOVED lines=10> */
[----:B--2---:R-:W2:Y:S01]  /*352a0*/  LDC.64 R4, c[0x0][0xd60] ;  /* 0x00035800ff047b82 */ /* 0x004ea20000000a00 */
[----:B------:R-:W1:Y:S08]  /*352b0*/  FLO.U32 R0, UR4 ;  /* 0x0000000400007d00 */ /* 0x000e7000080e0000 */
[----:B------:R-:W2:Y:S01]  /*352c0*/  POPC R2, UR4 ;  /* 0x0000000400027d09 */ /* 0x000ea20008000000 */
[----:B-1----:R-:W-:-:S13]  /*352d0*/  ISETP.EQ.U32.AND P0, PT, R0, R3, PT ;  /* 0x000000030000720c */ /* 0x002fda0003f02070 */
[----:B--2---:R-:W2:Y:S01]  /*352e0*/  @P0 ATOMG.E.ADD.STRONG.GPU PT, R5, desc[UR42][R4.64], R2 ;  /* 0x00000002040509a8 */ /* 0x004ea200081ee1ea */
[----:B------:R-:W1:Y:S02]  /*352f0*/  S2R R3, SR_LTMASK ;  /* 0x0000000000037919 */ /* 0x000e640000003900 */
[----:B-1----:R-:W-:-:S06]  /*35300*/  LOP3.LUT R3, R3, UR4, RZ, 0xc0, !PT ;  /* 0x0000000403037c12 */ /* 0x002fcc000f8ec0ff */
[----:B------:R-:W1:Y:S01]  /*35310*/  POPC R3, R3 ;  /* 0x0000000300037309 */ /* 0x000e620000000000 */
[----:B--2---:R-:W1:Y:S02]  /*35320*/  SHFL.IDX PT, R0, R5, R0, 0x1f ;  /* 0x00001f0005007589 */ /* 0x004e6400000e0000 */
[----:B-1----:R-:W-:-:S05]  /*35330*/  IADD3 R0, R0, UR39, R3 ;  /* 0x0000002700007c10 */ /* 0x002fca000fffe003 */
[----:B------:R4:W-:Y:S01]  /*35340*/  STL [R1+0x460], R0 ;  /* 0x0004600001007387 */ /* 0x0009e20000100800 */
[----:B------:R-:W-:Y:S05]  /*35350*/  BRA `(.L_x_3907) ;  /* 0x0000004800a47947 */ /* 0x000fea0003800000 */
.L_x_3906:
        /* <DEDUP_REMOVED lines=20> */
.L_x_3909:
[----:B------:R-:W-:Y:S05]  /*354a0*/  BSYNC B6 ;  /* 0x0000000000067941 */ /* 0x000fea0003800000 */
.L_x_3908:
        /* <DEDUP_REMOVED lines=9> */
[----:B--2---:R-:W-:Y:S02]  /*35540*/  IMAD.U32 R4, RZ, RZ, UR6 ;  /* 0x00000006ff047e24 */ /* 0x004fe4000f8e00ff */
[----:B------:R-:W-:Y:S02]  /*35550*/  IMAD.U32 R5, RZ, RZ, UR7 ;  /* 0x00000007ff057e24 */ /* 0x000fe4000f8e00ff */
        /* <DEDUP_REMOVED lines=8> */
[----:B0--3--:R-:W-:Y:S05]  /*355e0*/  CALL.ABS.NOINC R2 ;  /* 0x0000000002007343 */ /* 0x009fea0003c00000 */
.L_x_3912:
        /* <DEDUP_REMOVED lines=15> */
.L_x_3911:
[----:B------:R-:W-:Y:S05]  /*356e0*/  BSYNC B6 ;  /* 0x0000000000067941 */ /* 0x000fea0003800000 */
.L_x_3910:
[----:B------:R-:W3:Y:S01]  /*356f0*/  LDL R0, [R1+0x46c] ;  /* 0x00046c0001007983 */ /* 0x000ee20000100800 */
[----:B------:R-:W-:Y:S02]  /*35700*/  ULDC.64 UR4, c[0x0][0xaf0] ;  /* 0x0002bc0000047ab9 */ /* 0x000fe40000000a00 */
[----:B------:R-:W-:Y:S01]  /*35710*/  ISETP.NE.U32.AND P0, PT, RZ, UR4, PT ;  /* 0x00000004ff007c0c */ /* 0x000fe2000bf05070 */
[----:B------:R-:W4:Y:S03]  /*35720*/  LDL R17, [R1+0x4b0] ;  /* 0x0004b00001117983 */ /* 0x000f260000100800 */
[----:B------:R-:W-:Y:S01]  /*35730*/  ISETP.NE.AND.EX P0, PT, RZ, UR5, PT, P0 ;  /* 0x00000005ff007c0c */ /* 0x000fe2000bf05300 */
[----:B------:R-:W-:-:S12]  /*35740*/  ULDC.64 UR4, c[0x0][0xb00] ;  /* 0x0002c00000047ab9 */ /* 0x000fd80000000a00 */
[----:B------:R-:W1:Y:S01]  /*35750*/  @P0 LDC.64 R2, c[0x0][0xaf0] ;  /* 0x0002bc00ff020b82 */ /* 0x000e620000000a00 */
[----:B---3--:R-:W-:Y:S02]  /*35760*/  IMAD.MOV.U32 R7, RZ, RZ, R0 ;  /* 0x000000ffff077224 */ /* 0x008fe400078e0000 */
[----:B-1----:R-:W-:-:S05]  /*35770*/  @P0 IMAD.WIDE R2, R0, 0x4, R2 ;  /* 0x0000000400020825 */ /* 0x002fca00078e0202 */
[----:B------:R1:W3:Y:S01]  /*35780*/  @P0 LDG.E R7, desc[UR42][R2.64] ;  /* 0x0000002a02070981 */ /* 0x0002e2000c1e1900 */
[----:B----4-:R-:W-:Y:S01]  /*35790*/  VIADD R0, R17, 0xffffffff ;  /* 0xffffffff11007836 */ /* 0x010fe20000000000 */
[----:B-1----:R-:W1:Y:S02]  /*357a0*/  LDC.64 R2, c[0x0][0x418] ;  /* 0x00010600ff027b82 */ /* 0x002e640000000a00 */
[----:B-1----:R-:W-:Y:S01]  /*357b0*/  LOP3.LUT P0, RZ, R2, UR4, RZ, 0xfc, !PT ;  /* 0x0000000402ff7c12 */ /* 0x002fe2000f80fcff */
[----:B------:R-:W-:-:S03]  /*357c0*/  UMOV UR4, 0xffffffff ;  /* 0xffffffff00047882 */ /* 0x000fc60000000000 */
[----:B------:R-:W-:Y:S02]  /*357d0*/  LOP3.LUT P0, RZ, R3, UR5, RZ, 0xfc, P0 ;  /* 0x0000000503ff7c12 */ /* 0x000fe4000800fcff */
[----:B---3--:R-:W-:Y:S01]  /*357e0*/  SHF.R.S32.HI R8, RZ, 0x1f, R7 ;  /* 0x0000001fff087819 */ /* 0x008fe20000011407 */
[----:B------:R1:W-:Y:S01]  /*357f0*/  STL [R1+0x464], R7 ;  /* 0x0004640701007387 */ /* 0x0003e20000100800 */
[----:B------:R-:W-:-:S03]  /*35800*/  SEL R17, R7, RZ, !P0 ;  /* 0x000000ff07117207 */ /* 0x000fc60004000000 */
[----:B------:R1:W-:Y:S01]  /*35810*/  STL [R1+0x468], R8 ;  /* 0x0004680801007387 */ /* 0x0003e20000100800 */
[----:B------:R-:W-:Y:S05]  /*35820*/  BRA.DIV UR4, `(.L_x_3913) ;  /* 0x0000007604847947 */ /* 0x000fea000b800000 */
[----:B--2---:R-:W2:Y:S02]  /*35830*/  S2R R4, SR_TID.X ;  /* 0x0000000000047919 */ /* 0x004ea40000002100 */
[----:B--2---:R-:W-:-:S04]  /*35840*/  SHF.R.U32.HI R4, RZ, 0x5, R4 ;  /* 0x00000005ff047819 */ /* 0x004fc80000011604 */
[----:B------:R-:W-:-:S05]  /*35850*/  LOP3.LUT R4, R4, 0x3, RZ, 0xc0, !PT ;  /* 0x0000000304047812 */ /* 0x000fca00078ec0ff */
[----:B------:R2:W3:Y:S02]  /*35860*/  SHFL.IDX PT, R14, R4, RZ, 0x1f ;  /* 0x00001fff040e7589 */ /* 0x0004e400000e0000 */
.L_x_4100:
        /* <DEDUP_REMOVED lines=11> */
.L_x_4103:
        /* <DEDUP_REMOVED lines=24> */
.L_x_3916:
[----:B--2---:R-:W2:Y:S01]  /*35aa0*/  LDL R2, [R1+0x478] ;  /* 0x0004780001027983 */ /* 0x004ea20000100800 */
[----:B---3--:R-:W-:Y:S01]  /*35ab0*/  IMAD R0, R19, 0x8, R18 ;  /* 0x0000000813007824 */ /* 0x008fe200078e0212 */
[----:B--2---:R-:W-:-:S04]  /*35ac0*/  SHF.L.U32 R2, R2, 0x1f, RZ ;  /* 0x0000001f02027819 */ /* 0x004fc800000006ff */
[----:B------:R-:W2:Y:S02]  /*35ad0*/  SYNCS.PHASECHK.TRANS64.TRYWAIT P0, [R0+URZ+0x32440], R2 ;  /* 0x03244002000075a7 */ /* 0x000ea4000800017f */
[----:B--2---:R-:W-:Y:S05]  /*35ae0*/  @!P0 BRA `(.L_x_3917) ;  /* 0x0000007400288947 */ /* 0x004fea0003800000 */
.L_x_4104:
        /* <DEDUP_REMOVED lines=11> */
.L_x_3918:
        /* <DEDUP_REMOVED lines=24> */
.L_x_3914:
[----:B--2---:R-:W2:Y:S04]  /*35d20*/  LDL R2, [R1+0x46c] ;  /* 0x00046c0001027983 */ /* 0x004ea80000100800 */
[----:B------:R-:W4:Y:S01]  /*35d30*/  LDL R3, [R1+0x498] ;  /* 0x0004980001037983 */ /* 0x000f220000100800 */
[----:B------:R-:W-:Y:S05]  /*35d40*/  WARPSYNC.ALL ;  /* 0x0000000000007948 */ /* 0x000fea0003800000 */
[----:B------:R-:W-:Y:S01]  /*35d50*/  ULDC.64 UR4, c[0x0][0xaf8] ;  /* 0x0002be0000047ab9 */ /* 0x000fe20000000a00 */
[----:B---3--:R-:W-:Y:S01]  /*35d60*/  VIADD R0, R18, 0x18400 ;  /* 0x0001840012007836 */ /* 0x008fe20000000000 */
[----:B------:R-:W-:Y:S01]  /*35d70*/  BAR.SYNC.DEFER_BLOCKING 0x8, 0x180 ;  /* 0x0206000000007b1d */ /* 0x000fe20000010000 */
[----:B------:R-:W-:-:S03]  /*35d80*/  ISETP.NE.U32.AND P0, PT, RZ, UR4, PT ;  /* 0x00000004ff007c0c */ /* 0x000fc6000bf05070 */
[----:B------:R-:W-:Y:S02]  /*35d90*/  LOP3.LUT P1, RZ, R0, 0x3ff, RZ, 0xc0, !PT ;  /* 0x000003ff00ff7812 */ /* 0x000fe4000782c0ff */
[----:B------:R-:W-:Y:S01]  /*35da0*/  ISETP.NE.AND.EX P0, PT, RZ, UR5, PT, P0 ;  /* 0x00000005ff007c0c */ /* 0x000fe2000bf05300 */
[----:B------:R-:W-:Y:S01]  /*35db0*/  BSSY B6, `(.L_x_3919) ;  /* 0x0000019000067945 */ /* 0x000fe20003800000 */
[----:B--2---:R-:W-:-:S04]  /*35dc0*/  SHF.R.S32.HI R0, RZ, 0x1f, R2 ;  /* 0x0000001fff007819 */ /* 0x004fc80000011402 */
[----:B------:R-:W-:Y:S02]  /*35dd0*/  SEL R4, R0, RZ, !P0 ;  /* 0x000000ff00047207 */ /* 0x000fe40004000000 */
[----:B----4-:R-:W-:Y:S02]  /*35de0*/  SHF.R.S32.HI R3, RZ, 0x1f, R3 ;  /* 0x0000001fff037819 */ /* 0x010fe40000011403 */
        /* <DEDUP_REMOVED lines=20> */
[----:B0-2---:R-:W-:Y:S05]  /*35f30*/  CALL.ABS.NOINC R2 ;  /* 0x0000000002007343 */ /* 0x005fea0003c00000 */
.L_x_3920:
[----:B------:R-:W-:Y:S05]  /*35f40*/  BSYNC B6 ;  /* 0x0000000000067941 */ /* 0x000fea0003800000 */
.L_x_3919:
[----:B------:R-:W3:Y:S01]  /*35f50*/  LDL R11, [R1+0x488] ;  /* 0x00048800010b7983 */ /* 0x000ee20000100800 */
[----:B-1----:R-:W1:Y:S01]  /*35f60*/  LDC R7, c[0x0][0x448] ;  /* 0x00011200ff077b82 */ /* 0x002e620000000800 */
[----:B------:R-:W-:Y:S01]  /*35f70*/  ULDC.64 UR4, c[0x0][0x298] ;  /* 0x0000a60000047ab9 */ /* 0x000fe20000000a00 */
[----:B------:R-:W-:Y:S01]  /*35f80*/  ULDC.64 UR6, c[0x0][0x280] ;  /* 0x0000a00000067ab9 */ /* 0x000fe20000000a00 */
[----:B--2---:R-:W2:Y:S04]  /*35f90*/  LDL R4, [R1+0x4b8] ;  /* 0x0004b80001047983 */ /* 0x004ea80000100800 */
        /* <DEDUP_REMOVED lines=12> */
[----:B---3--:R-:W-:-:S04]  /*36060*/  IMAD.IADD R5, R0, 0x1, R11 ;  /* 0x0000000100057824 */ /* 0x008fc800078e020b */
[----:B0-----:R-:W-:-:S04]  /*36070*/  @P0 IMAD.HI.U32 R2, R5, R2, RZ ;  /* 0x0000000205020227 */ /* 0x001fc800078e00ff */
[----:B------:R-:W-:Y:S01]  /*36080*/  IMAD.MOV.U32 R0, RZ, RZ, R5 ;  /* 0x000000ffff007224 */ /* 0x000fe200078e0005 */
[----:B-1----:R-:W-:Y:S01]  /*36090*/  @P0 SHF.R.U32.HI R0, RZ, R3, R2 ;  /* 0x00000003ff000219 */ /* 0x002fe20000011602 */
[----:B--2---:R-:W-:-:S04]  /*360a0*/  IMAD R2, R4, UR4, RZ ;  /* 0x0000000404027c24 */ /* 0x004fc8000f8e02ff */
        /* <DEDUP_REMOVED lines=40> */
[----:B------:R-:W0:Y:S04]  /*36330*/  SHFL.IDX PT, R5, R3, RZ, 0x181f ;  /* 0x00181fff03057589 */ /* 0x000e2800000e0000 */
[----:B------:R-:W1:Y:S01]  /*36340*/  SHFL.IDX PT, R4, R2, RZ, 0x181f ;  /* 0x00181fff02047589 */ /* 0x000e6200000e0000 */
[----:B--2---:R-:W-:-:S03]  /*36350*/  IMAD R0, R11, R7, RZ ;  /* 0x000000070b007224 */ /* 0x004fc600078e02ff */
[----:B------:R-:W-:Y:S01]  /*36360*/  SHFL.IDX PT, R7, R2, 0x1, 0x181f ;  /* 0x00381f0002077f89 */ /* 0x000fe200000e0000 */
[----:B---3--:R-:W-:-:S03]  /*36370*/  IMAD.IADD R10, R10, 0x1, R6 ;  /* 0x000000010a0a7824 */ /* 0x008fc600078e0206 */
[----:B------:R-:W2:Y:S01]  /*36380*/  SHFL.IDX PT, R6, R3, 0x1, 0x181f ;  /* 0x00381f0003067f89 */ /* 0x000ea200000e0000 */
[C---:B------:R-:W-:Y:S01]  /*36390*/  VIADD R11, R10.reuse, 0x10 ;  /* 0x000000100a0b7836 */ /* 0x040fe20000000000 */
[CC--:B------:R-:W-:Y:S02]  /*363a0*/  ISETP.GE.AND P1, PT, R10.reuse, R0.reuse, PT ;  /* 0x000000000a00720c */ /* 0x0c0fe40003f26270 */
[----:B------:R-:W-:Y:S02]  /*363b0*/  STL [R1+0x488], R10 ;  /* 0x0004880a01007387 */ /* 0x000fe40000100800 */
[----:B------:R-:W-:Y:S02]  /*363c0*/  ISETP.GE.AND P2, PT, R11, R0, PT ;  /* 0x000000000b00720c */ /* 0x000fe40003f46270 */
[----:B------:R3:W-:Y:S07]  /*363d0*/  STL [R1+0x4c0], R11 ;  /* 0x0004c00b01007387 */ /* 0x0007ee0000100800 */
[----:B0-----:R-:W-:Y:S01]  /*363e0*/  @!P1 LEA R5, P3, R9, R5, 0x1 ;  /* 0x0000000509059211 */ /* 0x001fe200078608ff */
[----:B---3--:R-:W-:-:S04]  /*363f0*/  VIADD R11, R10, 0x20 ;  /* 0x000000200a0b7836 */ /* 0x008fc80000000000 */
        /* <DEDUP_REMOVED lines=65> */
[----:B------:R0:W-:Y:S04]  /*36810*/  @!P1 LDGSTS.E.BYPASS.LTC128B.128 [R8+0x1b400], desc[UR42][R4.64], !P0 ;  /* 0x1b40000004089fae */ /* 0x0001e8000c101d6a */
[----:B01----:R0:W2:Y:S02]  /*36820*/  SHFL.IDX PT, R4, R2, 0x7, 0x181f ;  /* 0x00f81f0002047f89 */ /* 0x0030a400000e0000 */
.L_x_4121:
[----:B0-----:R-:W3:Y:S02]  /*36830*/  LDL R2, [R1+0x488] ;  /* 0x0004880001027983 */ /* 0x001ee40000100800 */
[----:B---3--:R-:W-:-:S05]  /*36840*/  VIADD R2, R2, 0x70 ;  /* 0x0000007002027836 */ /* 0x008fca0000000000 */
[----:B------:R-:W-:Y:S01]  /*36850*/  ISETP.GE.AND P1, PT, R2, R0, PT ;  /* 0x000000000200720c */ /* 0x000fe20003f26270 */
[----:B------:R0:W-:-:S12]  /*36860*/  STL [R1+0x4dc], R2 ;  /* 0x0004dc0201007387 */ /* 0x0001d80000100800 */
[----:B0-----:R-:W-:-:S05]  /*36870*/  @!P1 LEA R2, P2, R9, R3, 0x1 ;  /* 0x0000000309029211 */ /* 0x001fca00078408ff */
[----:B--2---:R-:W-:-:S05]  /*36880*/  @!P1 IMAD.X R3, RZ, RZ, R4, P2 ;  /* 0x000000ffff039224 */ /* 0x004fca00010e0604 */
[----:B------:R-:W-:Y:S01]  /*36890*/  @!PT LDS RZ, [RZ] ;  /* 0x00000000fffff984 */ /* 0x000fe20000000800 */
[----:B------:R-:W-:Y:S01]  /*368a0*/  @!PT LDS RZ, [RZ] ;  /* 0x00000000fffff984 */ /* 0x000fe20000000800 */
[----:B------:R-:W-:Y:S01]  /*368b0*/  @!PT LDS RZ, [RZ] ;  /* 0x00000000fffff984 */ /* 0x000fe20000000800 */
[----:B------:R0:W-:Y:S01]  /*368c0*/  @!P1 LDGSTS.E.BYPASS.LTC128B.128 [R8+0x1bc00], desc[UR42][R2.64], !P0 ;  /* 0x1bc0000002089fae */ /* 0x0001e2000c101d6a */
[----:B------:R-:W-:Y:S01]  /*368d0*/  PLOP3.LUT P0, PT, PT, PT, PT, 0x80, 0x0 ;  /* 0x000000000000781c */ /* 0x000fe20003f0f070 */
[----:B------:R-:W-:-:S12]  /*368e0*/  NOP ;  /* 0x0000000000007918 */ /* 0x000fd80000000000 */
.L_x_3922:
        /* <DEDUP_REMOVED lines=37> */
.L_x_3924:
[----:B------:R-:W-:Y:S05]  /*36b40*/  BSYNC B6 ;  /* 0x0000000000067941 */ /* 0x000fea0003800000 */
.L_x_3923:
        /* <DEDUP_REMOVED lines=144> */
[----:B------:R2:W3:Y:S04]  /*37450*/  SHFL.IDX PT, R6, R0, 0x7, 0x181f ;  /* 0x00f81f0000067f89 */ /* 0x0004e800000e0000 */
[----:B------:R2:W-:Y:S04]  /*37460*/  @!P4 LDGSTS.E.BYPASS.LTC128B.128 [R9+0x25400], desc[UR42][R4.64], !P3 ;  /* 0x254000000409cfae */ /* 0x0005e8000d901d6a */
[----:B------:R2:W-:Y:S04]  /*37470*/  @!P4 LDGSTS.E.BYPASS.LTC128B.128 [R9+0x29400], desc[UR42][R4.64+0x80], !P2 ;  /* 0x294000800409cfae */ /* 0x0005e8000d101d6a */
[----:B------:R2:W-:Y:S04]  /*37480*/  @!P4 LDGSTS.E.BYPASS.LTC128B.128 [R9+0x2d400], desc[UR42][R4.64+0x100], !P1 ;  /* 0x2d4001000409cfae */ /* 0x0005e8000c901d6a */
[----:B-1----:R2:W-:Y:S02]  /*37490*/  @!P4 LDGSTS.E.BYPASS.LTC128B.128 [R9+0x31400], desc[UR42][R4.64+0x180], !P0 ;  /* 0x314001800409cfae */ /* 0x0025e4000c101d6a */
.L_x_4139:
[----:B--2---:R-:W2:Y:S01]  /*374a0*/  LDL.LU R0, [R1+0x4dc] ;  /* 0x0004dc0001007983 */ /* 0x004ea20000300800 */
[----:B------:R-:W-:Y:S01]  /*374b0*/  BSSY B0, `(.L_x_3926) ;  /* 0x000000d000007945 */ /* 0x000fe20003800000 */
[----:B--2---:R-:W-:-:S13]  /*374c0*/  ISETP.GE.AND P4, PT, R0, R3, PT ;  /* 0x000000030000720c */ /* 0x004fda0003f86270 */
[----:B------:R-:W-:Y:S05]  /*374d0*/  @P4 BRA `(.L_x_3927) ;  /* 0x0000000000284947 */ /* 0x000fea0003800000 */
[----:B------:R-:W2:Y:S01]  /*374e0*/  LDL R0, [R1+0x474] ;  /* 0x0004740001007983 */ /* 0x000ea20000100800 */
[----:B------:R-:W-:-:S05]  /*374f0*/  LEA R2, P4, R8, R2, 0x1 ;  /* 0x0000000208027211 */ /* 0x000fca00078808ff */
[----:B---3--:R-:W-:-:S05]  /*37500*/  IMAD.X R3, RZ, RZ, R6, P4 ;  /* 0x000000ffff037224 */ /* 0x008fca00020e0606 */
[----:B------:R-:W-:Y:S01]  /*37510*/  @!PT LDS RZ, [RZ] ;  /* 0x00000000fffff984 */ /* 0x000fe20000000800 */
[----:B------:R-:W-:Y:S01]  /*37520*/  @!PT LDS RZ, [RZ] ;  /* 0x00000000fffff984 */ /* 0x000fe20000000800 */
[----:B------:R-:W-:Y:S01]  /*37530*/  @!PT LDS RZ, [RZ] ;  /* 0x00000000fffff984 */ /* 0x000fe20000000800 */
[----:B--2---:R1:W-:Y:S04]  /*37540*/  LDGSTS.E.BYPASS.LTC128B.128 [R0+0x25c00], desc[UR42][R2.64], !P3 ;  /* 0x25c0000002007fae */ /* 0x0043e8000d901d6a */
[----:B------:R1:W-:Y:S04]  /*37550*/  LDGSTS.E.BYPASS.LTC128B.128 [R0+0x29c00], desc[UR42][R2.64+0x80], !P2 ;  /* 0x29c0008002007fae */ /* 0x0003e8000d101d6a */
[----:B------:R1:W-:Y:S04]  /*37560*/  LDGSTS.E.BYPASS.LTC128B.128 [R0+0x2dc00], desc[UR42][R2.64+0x100], !P1 ;  /* 0x2dc0010002007fae */ /* 0x0003e8000c901d6a */
[----:B------:R1:W-:Y:S02]  /*37570*/  LDGSTS.E.BYPASS.LTC128B.128 [R0+0x31c00], desc[UR42][R2.64+0x180], !P0 ;  /* 0x31c0018002007fae */ /* 0x0003e4000c101d6a */
.L_x_3927:
[----:B------:R-:W-:Y:S05]  /*37580*/  BSYNC B0 ;  /* 0x0000000000007941 */ /* 0x000fea0003800000 */
.L_x_3926:
[----:B------:R-:W-:Y:S01]  /*37590*/  NOP ;  /* 0x0000000000007918 */ /* 0x000fe20000000000 */
[----:B------:R-:W-:-:S13]  /*375a0*/  PLOP3.LUT P0, PT, PT, PT, PT, 0x80, 0x0 ;  /* 0x000000000000781c */ /* 0x000fda0003f0f070 */
.L_x_3928:
[----:B------:R-:W-:Y:S02]  /*375b0*/  PLOP3.LUT P1, PT, P1, P0, PT, 0xa2, 0x0 ;  /* 0x000000000000781c */ /* 0x000fe40000f21472 */
[----:B------:R-:W-:-:S08]  /*375c0*/  @P0 R2UR P1, UR4, R18 ;  /* 0x00000000120402ca */ /* 0x000fd00000020000 */
[----:B------:R-:W-:-:S05]  /*375d0*/  @P0 PLOP3.LUT P0, PT, P1, PT, PT, 0x80, 0x0 ;  /* 0x000000000000081c */ /* 0x000fca0000f0f070 */
[----:B------:R-:W-:Y:S01]  /*375e0*/  @!P1 SYNCS.ARRIVE.TRANS64.RED.A0T1 RZ, [UR4+0x32410], RZ ;  /* 0x032410ffffff99a7 */ /* 0x000fe20008200404 */
[----:B------:R-:W-:Y:S07]  /*375f0*/  @!P1 ARRIVES.LDGSTSBAR.64.TRANSCNT [UR4+0x32410] ;  /* 0x03241000ff0099b0 */ /* 0x000fee0008000a84 */
[----:B------:R-:W-:Y:S05]  /*37600*/  @P0 BRA.U.ANY `(.L_x_3928) ;  /* 0xfffffffd00e80947 */ /* 0x000fea000393ffff */
[----:B-1----:R-:W2:Y:S02]  /*37610*/  LDL.LU R2, [R1+0x4e0] ;  /* 0x0004e00001027983 */ /* 0x002ea40000300800 */
        /* <DEDUP_REMOVED lines=9> */
[----:B------:R-:W2:Y:S03]  /*376b0*/  SYNCS.PHASECHK.TRANS64.TRYWAIT P0, [R18+URZ+0x32420], R0 ;  /* 0x03242000120075a7 */ /* 0x000ea6000800017f */
[----:B-12---:R-:W-:Y:S05]  /*376c0*/  @!P0 BRA `(.L_x_3930) ;  /* 0x0000007000848947 */ /* 0x006fea0003800000 */
.L_x_4140:
[----:B------:R-:W-:Y:S05]  /*376d0*/  BSYNC B0 ;  /* 0x0000000000007941 */ /* 0x000fea0003800000 */
.L_x_3929:
[----:B------:R-:W2:Y:S01]  /*376e0*/  LDL R2, [R1+0x48c] ;  /* 0x00048c0001027983 */ /* 0x000ea20000100800 */
[----:B------:R-:W-:Y:S01]  /*376f0*/  BSSY B0, `(.L_x_3931) ;  /* 0x000005a000007945 */ /* 0x000fe20003800000 */
[----:B--2---:R-:W-:-:S13]  /*37700*/  LOP3.LUT P0, RZ, R2, 0x1, RZ, 0xc0, !PT ;  /* 0x0000000102ff7812 */ /* 0x004fda000780c0ff */
[----:B------:R-:W-:Y:S05]  /*37710*/  @!P0 BRA `(.L_x_3932) ;  /* 0x00000004005c8947 */ /* 0x000fea0003800000 */
[----:B0-----:R-:W1:Y:S01]  /*37720*/  LDL R4, [R1+0x478] ;  /* 0x0004780001047983 */ /* 0x001e620000100800 */
[----:B------:R-:W0:Y:S02]  /*37730*/  S2R R2, SR_TID.X ;  /* 0x0000000000027919 */ /* 0x000e240000002100 */
[----:B0-----:R-:W-:Y:S01]  /*37740*/  LOP3.LUT R3, R2, 0x7f, RZ, 0xc0, !PT ;  /* 0x0000007f02037812 */ /* 0x001fe200078ec0ff */
[----:B------:R-:W-:Y:S01]  /*37750*/  IMAD R2, R19, 0x8, R18 ;  /* 0x0000000813027824 */ /* 0x000fe200078e0212 */
[----:B------:R-:W-:Y:S02]  /*37760*/  BSSY B1, `(.L_x_3933) ;  /* 0x0000005000017945 */ /* 0x000fe40003800000 */
[----:B------:R-:W-:Y:S02]  /*37770*/  ISETP.NE.AND P1, PT, R3, RZ, PT ;  /* 0x000000ff0300720c */ /* 0x000fe40003f25270 */
[----:B-1----:R-:W-:-:S04]  /*37780*/  SHF.L.U32 R0, R4, 0x1f, RZ ;  /* 0x0000001f04007819 */ /* 0x002fc800000006ff */
[----:B------:R-:W0:Y:S02]  /*37790*/  SYNCS.PHASECHK.TRANS64.TRYWAIT P0, [R2+URZ+0x32460], R0 ;  /* 0x03246000020075a7 */ /* 0x000e24000800017f */
[----:B0-----:R-:W-:Y:S05]  /*377a0*/  @!P0 BRA `(.L_x_3934) ;  /* 0x0000007000608947 */ /* 0x001fea0003800000 */
.L_x_4141:
[----:B------:R-:W-:Y:S05]  /*377b0*/  BSYNC B1 ;  /* 0x0000000000017941 */ /* 0x000fea0003800000 */
.L_x_3933:
        /* <DEDUP_REMOVED lines=9> */
.L_x_3936:
[----:B------:R-:W-:Y:S05]  /*37850*/  BSYNC B1 ;  /* 0x0000000000017941 */ /* 0x000fea0003800000 */
.L_x_3935:
        /* <DEDUP_REMOVED lines=12> */
.L_x_3937:
        /* <DEDUP_REMOVED lines=15> */
.L_x_3938:
        /* <DEDUP_REMOVED lines=15> */
.L_x_3939:
        /* <DEDUP_REMOVED lines=15> */
.L_x_3940:
        /* <DEDUP_REMOVED lines=10> */
.L_x_3932:
[----:B------:R-:W-:Y:S05]  /*37c90*/  BSYNC B0 ;  /* 0x0000000000007941 */ /* 0x000fea0003800000 */
.L_x_3931:
[----:B0-----:R-:W1:Y:S04]  /*37ca0*/  LDL R4, [R1+0x4b0] ;  /* 0x0004b00001047983 */ /* 0x001e680000100800 */
[----:B------:R-:W2:Y:S01]  /*37cb0*/  LDL R5, [R1+0x484] ;  /* 0x0004840001057983 */ /* 0x000ea20000100800 */
[----:B------:R-:W-:Y:S01]  /*37cc0*/  BSSY B0, `(.L_x_3941) ;  /* 0x00001f8000007945 */ /* 0x000fe20003800000 */
[----:B-1----:R-:W-:-:S05]  /*37cd0*/  VIADD R0, R4, 0xfffffffe ;  /* 0xfffffffe04007836 */ /* 0x002fca0000000000 */
[----:B--2---:R-:W-:-:S13]  /*37ce0*/  ISETP.GE.AND P0, PT, R0, R5, PT ;  /* 0x000000050000720c */ /* 0x004fda0003f06270 */
[----:B------:R-:W-:Y:S05]  /*37cf0*/  @!P0 BRA `(.L_x_3942) ;  /* 0x0000001c00d08947 */ /* 0x000fea0003800000 */
[----:B------:R-:W2:Y:S04]  /*37d00*/  LDL.LU R9, [R1+0x4e4] ;  /* 0x0004e40001097983 */ /* 0x000ea80000300800 */
[----:B------:R-:W4:Y:S04]  /*37d10*/  LDL.LU R8, [R1+0x4ac] ;  /* 0x0004ac0001087983 */ /* 0x000f280000300800 */
[----:B------:R-:W5:Y:S04]  /*37d20*/  LDL.LU R7, [R1+0x4ec] ;  /* 0x0004ec0001077983 */ /* 0x000f680000300800 */
[----:B---3--:R-:W3:Y:S04]  /*37d30*/  LDL.LU R6, [R1+0x4a8] ;  /* 0x0004a80001067983 */ /* 0x008ee80000300800 */
[----:B------:R-:W3:Y:S01]  /*37d40*/  LDL.LU R4, [R1+0x4e8] ;  /* 0x0004e80001047983 */ /* 0x000ee20000300800 */
[----:B------:R-:W-:Y:S01]  /*37d50*/  BSSY B2, `(.L_x_3943) ;  /* 0x00000ad000027945 */ /* 0x000fe20003800000 */
[----:B--2---:R-:W-:-:S04]  /*37d60*/  VIADD R3, R9, 0x1 ;  /* 0x0000000109037836 */ /* 0x004fc80000000000 */
[----:B----4-:R-:W-:Y:S01]  /*37d70*/  IMAD R3, R3, R8, RZ ;  /* 0x0000000803037224 */ /* 0x010fe200078e02ff */
[----:B------:R-:W-:Y:S02]  /*37d80*/  LOP3.LUT R8, RZ, R5, RZ, 0x33, !PT ;  /* 0x00000005ff087212 */ /* 0x000fe400078e33ff */
[----:B-----5:R-:W-:Y:S02]  /*37d90*/  LOP3.LUT R2, RZ, R7, RZ, 0x33, !PT ;  /* 0x00000007ff027212 */ /* 0x020fe400078e33ff */
[----:B------:R-:W-:-:S04]  /*37da0*/  LOP3.LUT R3, RZ, R3, RZ, 0x33, !PT ;  /* 0x00000003ff037212 */ /* 0x000fc800078e33ff */
[----:B---3--:R-:W-:Y:S02]  /*37db0*/  VIADDMNMX R2, R3, -R6, R2, !PT ;  /* 0x8000000603027246 */ /* 0x008fe40007800102 */
        /* <DEDUP_REMOVED lines=42> */
.L_x_3947:
        /* <DEDUP_REMOVED lines=8> */
.L_x_4142:
[----:B------:R-:W-:Y:S05]  /*380e0*/  BSYNC B3 ;  /* 0x0000000000037941 */ /* 0x000fea0003800000 */
.L_x_3948:
        /* <DEDUP_REMOVED lines=9> */
.L_x_3951:
[----:B------:R-:W-:Y:S05]  /*38180*/  BSYNC B3 ;  /* 0x0000000000037941 */ /* 0x000fea0003800000 */
.L_x_3950:
        /* <DEDUP_REMOVED lines=12> */
.L_x_3952:
        /* <DEDUP_REMOVED lines=13> */
.L_x_4143:
[----:B------:R-:W-:Y:S05]  /*38320*/  BSYNC B3 ;  /* 0x0000000000037941 */ /* 0x000fea0003800000 */
.L_x_3953:
        /* <DEDUP_REMOVED lines=11> */
.L_x_3956:
[----:B------:R-:W-:Y:S05]  /*383e0*/  BSYNC B3 ;  /* 0x0000000000037941 */ /* 0x000fea0003800000 */
.L_x_3955:
        /* <DEDUP_REMOVED lines=9> */
.L_x_3957:
        /* <DEDUP_REMOVED lines=15> */
.L_x_3958:
        /* <DEDUP_REMOVED lines=15> */
.L_x_3959:
        /* <DEDUP_REMOVED lines=15> */
.L_x_3960:
        /* <DEDUP_REMOVED lines=10> */
.L_x_3946:
[----:B------:R-:W-:Y:S05]  /*387f0*/  BSYNC B1 ;  /* 0x0000000000017941 */ /* 0x000fea0003800000 */
.L_x_3945:
[----:B------:R-:W2:Y:S02]  /*38800*/  LDL.LU R5, [R1+0x4b0] ;  /* 0x0004b00001057983 */ /* 0x000ea40000300800 */
[----:B--2---:R-:W-:-:S07]  /*38810*/  VIADD R0, R5, 0xfffffffd ;  /* 0xfffffffd05007836 */ /* 0x004fce0000000000 */
.L_x_3944:
[----:B------:R-:W-:Y:S05]  /*38820*/  BSYNC B2 ;  /* 0x0000000000027941 */ /* 0x000fea0003800000 */
.L_x_3943:
[----:B------:R-:W-:-:S05]  /*38830*/  VIADD R8, R8, 0xfffffffe ;  /* 0xfffffffe08087836 */ /* 0x000fca0000000000 */
[----:B------:R-:W-:-:S13]  /*38840*/  ISETP.NE.AND P0, PT, R8, R4, PT ;  /* 0x000000040800720c */ /* 0x000fda0003f05270 */
[----:B------:R-:W-:Y:S05]  /*38850*/  @!P0 BRA `(.L_x_3942) ;  /* 0x0000001000f88947 */ /* 0x000fea0003800000 */
.L_x_3993:
        /* <DEDUP_REMOVED lines=35> */
.L_x_3963:
        /* <DEDUP_REMOVED lines=8> */
.L_x_4144:
[----:B------:R-:W-:Y:S05]  /*38b10*/  BSYNC B2 ;  /* 0x0000000000027941 */ /* 0x000fea0003800000 */
.L_x_3964:
        /* <DEDUP_REMOVED lines=9> */
.L_x_3967:
[----:B------:R-:W-:Y:S05]  /*38bb0*/  BSYNC B2 ;  /* 0x0000000000027941 */ /* 0x000fea0003800000 */
.L_x_3966:
        /* <DEDUP_REMOVED lines=12> */
.L_x_3968:
        /* <DEDUP_REMOVED lines=13> */
.L_x_4145:
[----:B------:R-:W-:Y:S05]  /*38d50*/  BSYNC B2 ;  /* 0x0000000000027941 */ /* 0x000fea0003800000 */
.L_x_3969:
        /* <DEDUP_REMOVED lines=11> */
.L_x_3972:
[----:B------:R-:W-:Y:S05]  /*38e10*/  BSYNC B2 ;  /* 0x0000000000027941 */ /* 0x000fea0003800000 */
.L_x_3971:
        /* <DEDUP_REMOVED lines=9> */
.L_x_3973:
        /* <DEDUP_REMOVED lines=15> */
.L_x_3974:
        /* <DEDUP_REMOVED lines=15> */
.L_x_3975:
        /* <DEDUP_REMOVED lines=15> */
.L_x_3976:
        /* <DEDUP_REMOVED lines=10> */
.L_x_3962:
[----:B------:R-:W-:Y:S05]  /*39220*/  BSYNC B1 ;  /* 0x0000000000017941 */ /* 0x000fea0003800000 */
.L_x_3961:
        /* <DEDUP_REMOVED lines=35> */
.L_x_3979:
        /* <DEDUP_REMOVED lines=8> */
.L_x_4146:
[----:B------:R-:W-:Y:S05]  /*394e0*/  BSYNC B2 ;  /* 0x0000000000027941 */ /* 0x000fea0003800000 */
.L_x_3980:
        /* <DEDUP_REMOVED lines=9> */
.L_x_3983:
[----:B------:R-:W-:Y:S05]  /*39580*/  BSYNC B2 ;  /* 0x0000000000027941 */ /* 0x000fea0003800000 */
.L_x_3982:
        /* <DEDUP_REMOVED lines=12> */
.L_x_3984:
        /* <DEDUP_REMOVED lines=13> */
.L_x_4147:
[----:B------:R-:W-:Y:S05]  /*39720*/  BSYNC B2 ;  /* 0x0000000000027941 */ /* 0x000fea0003800000 */
.L_x_3985:
        /* <DEDUP_REMOVED lines=11> */
.L_x_3988:
[----:B------:R-:W-:Y:S05]  /*397e0*/  BSYNC B2 ;  /* 0x0000000000027941 */ /* 0x000fea0003800000 */
.L_x_3987:
        /* <DEDUP_REMOVED lines=9> */
.L_x_3989:
        /* <DEDUP_REMOVED lines=15> */
.L_x_3990:
        /* <DEDUP_REMOVED lines=15> */
.L_x_3991:
        /* <DEDUP_REMOVED lines=15> */
.L_x_3992:
        /* <DEDUP_REMOVED lines=10> */
.L_x_3978:
[----:B------:R-:W-:Y:S05]  /*39bf0*/  BSYNC B1 ;  /* 0x0000000000017941 */ /* 0x000fea0003800000 */
.L_x_3977:
[----:B------:R-:W2:Y:S01]  /*39c00*/  LDL R5, [R1+0x484] ;  /* 0x0004840001057983 */ /* 0x000ea20000100800 */
[----:B------:R-:W-:Y:S01]  /*39c10*/  VIADD R0, R0, 0xfffffffe ;  /* 0xfffffffe00007836 */ /* 0x000fe20000000000 */
[----:B--2---:R-:W-:-:S13]  /*39c20*/  ISETP.GT.AND P0, PT, R6, R5, PT ;  /* 0x000000050600720c */ /* 0x004fda0003f04270 */
[----:B------:R-:W-:Y:S05]  /*39c30*/  @P0 BRA `(.L_x_3993) ;  /* 0xffffffec00080947 */ /* 0x000fea000383ffff */
.L_x_3942:
[----:B------:R-:W-:Y:S05]  /*39c40*/  BSYNC B0 ;  /* 0x0000000000007941 */ /* 0x000fea0003800000 */
.L_x_3941:
[----:B------:R-:W0:Y:S02]  /*39c50*/  S2R R2, SR_TID.X ;  /* 0x0000000000027919 */ /* 0x000e240000002100 */
[----:B0-----:R-:W-:Y:S02]  /*39c60*/  LOP3.LUT R3, R2, 0x7f, RZ, 0xc0, !PT ;  /* 0x0000007f02037812 */ /* 0x001fe400078ec0ff */
[----:B------:R-:W2:Y:S01]  /*39c70*/  LDL.LU R2, [R1+0x478] ;  /* 0x0004780001027983 */ /* 0x000ea20000300800 */
[----:B------:R-:W-:Y:S01]  /*39c80*/  VIADD R19, R19, 0x1 ;  /* 0x0000000113137836 */ /* 0x000fe20000000000 */
[----:B------:R-:W-:Y:S01]  /*39c90*/  ISETP.NE.AND P1, PT, R3, RZ, PT ;  /* 0x000000ff0300720c */ /* 0x000fe20003f25270 */
[----:B------:R-:W-:Y:S03]  /*39ca0*/  BSSY B0, `(.L_x_3994) ;  /* 0x0000013000007945 */ /* 0x000fe60003800000 */
[----:B------:R-:W-:-:S04]  /*39cb0*/  ISETP.NE.AND P0, PT, R19, 0x2, PT ;  /* 0x000000021300780c */ /* 0x000fc80003f05270 */
[----:B------:R-:W-:-:S04]  /*39cc0*/  SEL R0, RZ, 0x1, P0 ;  /* 0x00000001ff007807 */ /* 0x000fc80000000000 */
[----:B--2---:R-:W-:-:S05]  /*39cd0*/  LOP3.LUT R2, R2, R0, RZ, 0x3c, !PT ;  /* 0x0000000002027212 */ /* 0x004fca00078e3cff */
[----:B------:R0:W-:Y:S01]  /*39ce0*/  STL [R1+0x478], R2 ;  /* 0x0004780201007387 */ /* 0x0001e20000100800 */
[----:B------:R-:W-:Y:S05]  /*39cf0*/  @P1 BRA `(.L_x_3995) ;  /* 0x0000000000341947 */ /* 0x000fea0003800000 */
[----:B------:R-:W1:Y:S01]  /*39d00*/  S2R R3, SR_LANEID ;  /* 0x0000000000037919 */ /* 0x000e620000000000 */
[----:B------:R-:W-:Y:S01]  /*39d10*/  VOTEU.ANY UR4, UPT, PT ;  /* 0x0000000000047886 */ /* 0x000fe200038e0100 */
[----:B------:R-:W2:Y:S01]  /*39d20*/  LDC.64 R4, c[0x0][0xd60] ;  /* 0x00035800ff047b82 */ /* 0x000ea20000000a00 */
[----:B------:R-:W1:Y:S08]  /*39d30*/  FLO.U32 R0, UR4 ;  /* 0x0000000400007d00 */ /* 0x000e7000080e0000 */
[----:B0-----:R-:W2:Y:S01]  /*39d40*/  POPC R2, UR4 ;  /* 0x0000000400027d09 */ /* 0x001ea20008000000 */
[----:B-1----:R-:W-:-:S13]  /*39d50*/  ISETP.EQ.U32.AND P1, PT, R0, R3, PT ;  /* 0x000000030000720c */ /* 0x002fda0003f22070 */
[----:B--2---:R-:W2:Y:S01]  /*39d60*/  @P1 ATOMG.E.ADD.STRONG.GPU PT, R5, desc[UR42][R4.64], R2 ;  /* 0x00000002040519a8 */ /* 0x004ea200081ee1ea */
[----:B------:R-:W0:Y:S02]  /*39d70*/  S2R R3, SR_LTMASK ;  /* 0x0000000000037919 */ /* 0x000e240000003900 */
[----:B0-----:R-:W-:-:S06]  /*39d80*/  LOP3.LUT R3, R3, UR4, RZ, 0xc0, !PT ;  /* 0x0000000403037c12 */ /* 0x001fcc000f8ec0ff */
[----:B------:R-:W0:Y:S01]  /*39d90*/  POPC R3, R3 ;  /* 0x0000000300037309 */ /* 0x000e220000000000 */
[----:B--2---:R-:W0:Y:S02]  /*39da0*/  SHFL.IDX PT, R0, R5, R0, 0x1f ;  /* 0x00001f0005007589 */ /* 0x004e2400000e0000 */
[----:B0-----:R-:W-:-:S05]  /*39db0*/  IADD3 R0, R0, UR39, R3 ;  /* 0x0000002700007c10 */ /* 0x001fca000fffe003 */
[----:B------:R1:W-:Y:S02]  /*39dc0*/  STL [R1+0x460], R0 ;  /* 0x0004600001007387 */ /* 0x0003e40000100800 */
.L_x_3995:
[----:B------:R-:W-:Y:S05]  /*39dd0*/  BSYNC B0 ;  /* 0x0000000000007941 */ /* 0x000fea0003800000 */
.L_x_3994:
[----:B------:R-:W-:-:S07]  /*39de0*/  SEL R19, R19, RZ, P0 ;  /* 0x000000ff13137207 */ /* 0x000fce0000000000 */
.L_x_3907:
[----:B------:R-:W-:Y:S05]  /*39df0*/  BSYNC B7 ;  /* 0x0000000000077941 */ /* 0x000fea0003800000 */
.L_x_3905:
[----:B-1--4-:R-:W4:Y:S02]  /*39e00*/  LDL R0, [R1+0x48c] ;  /* 0x00048c0001007983 */ /* 0x012f240000100800 */
[----:B----4-:R-:W-:-:S13]  /*39e10*/  LOP3.LUT P0, RZ, R0, 0x40, RZ, 0xc0, !PT ;  /* 0x0000004000ff7812 */ /* 0x010fda000780c0ff */
[----:B------:R-:W-:Y:S05]  /*39e20*/  @!P0 BRA `(.L_x_3996) ;  /* 0x0000000000288947 */ /* 0x000fea0003800000 */
[----:B------:R-:W-:Y:S05]  /*39e30*/  WARPSYNC.ALL ;  /* 0x0000000000007948 */ /* 0x000fea0003800000 */
[----:B------:R-:W1:Y:S08]  /*39e40*/  S2UR UR5, SR_CgaCtaId ;  /* 0x00000000000579c3 */ /* 0x000e700000008800 */
[----:B------:R-:W-:Y:S06]  /*39e50*/  BAR.SYNC.DEFER_BLOCKING 0x5, 0x180 ;  /* 0x0146000000007b1d */ /* 0x000fec0000010000 */
[----:B------:R-:W-:-:S02]  /*39e60*/  UMOV UR4, 0x400 ;  /* 0x0000040000047882 */ /* 0x000fc40000000000 */
[----:B-1----:R-:W-:-:S06]  /*39e70*/  ULEA UR4, UR5, UR4, 0x18 ;  /* 0x0000000405047291 */ /* 0x002fcc000f8ec03f */
[----:B------:R-:W-:-:S05]  /*39e80*/  IMAD.U32 R18, RZ, RZ, UR4 ;  /* 0x00000004ff127e24 */ /* 0x000fca000f8e00ff */
[----:B--23--:R-:W1:Y:S04]  /*39e90*/  LDS.128 R4, [R18+0x324d0] ;  /* 0x0324d00012047984 */ /* 0x00ce680000000c00 */
[----:B-1----:R1:W-:Y:S01]  /*39ea0*/  STL.128 [R1+0x460], R4 ;  /* 0x0004600401007387 */ /* 0x0023e20000100c00 */
[----:B------:R-:W-:Y:S06]  /*39eb0*/  BAR.ARV 0x4, 0x180 ;  /* 0x0106000000007b1d */ /* 0x000fec0000002000 */
[----:B------:R-:W-:Y:S05]  /*39ec0*/  BRA `(.L_x_3997) ;  /* 0x0000001000347947 */ /* 0x000fea0003800000 */
.L_x_3996:
[----:B------:R-:W1:Y:S01]  /*39ed0*/  S2R R0, SR_TID.X ;  /* 0x0000000000007919 */ /* 0x000e620000002100 */
[----:B------:R-:W-:Y:S01]  /*39ee0*/  UMOV UR4, 0xffffffff ;  /* 0xffffffff00047882 */ /* 0x000fe20000000000 */
[----:B-1----:R-:W-:-:S04]  /*39ef0*/  LOP3.LUT R16, R0, 0x1f, RZ, 0xc0, !PT ;  /* 0x0000001f00107812 */ /* 0x002fc800078ec0ff */
[----:B------:R-:W-:Y:S01]  /*39f00*/  ISETP.NE.AND P0, PT, R16, 0x1f, PT ;  /* 0x0000001f1000780c */ /* 0x000fe20003f05270 */
[----:B------:R-:W-:-:S12]  /*39f10*/  BRA.DIV UR4, `(.L_x_3998) ;  /* 0x0000004e04107947 */ /* 0x000fd8000b800000 */
[----:B------:R-:W4:Y:S01]  /*39f20*/  LDL R3, [R1+0x46c] ;  /* 0x00046c0001037983 */ /* 0x000f220000100800 */
[----:B------:R-:W-:-:S03]  /*39f30*/  ULDC UR4, c[0x0][0xd3c] ;  /* 0x00034f0000047ab9 */ /* 0x000fc60000000800 */
[----:B0-----:R-:W5:Y:S01]  /*39f40*/  LDL.LU R2, [R1+0x460] ;  /* 0x0004600001027983 */ /* 0x001f620000300800 */
[----:B----4-:R-:W-:-:S05]  /*39f50*/  IMAD.IADD R0, R3, 0x1, R16 ;  /* 0x0000000103007824 */ /* 0x010fca00078e0210 */
[----:B------:R-:W-:Y:S01]  /*39f60*/  ISETP.GE.OR P1, PT, R0, UR4, !P0 ;  /* 0x0000000400007c0c */ /* 0x000fe2000c726670 */
[----:B-----5:R-:W-:-:S12]  /*39f70*/  IMAD.MOV.U32 R10, RZ, RZ, R2 ;  /* 0x000000ffff0a7224 */ /* 0x020fd800078e0002 */
[----:B------:R-:W0:Y:S08]  /*39f80*/  @!P1 LDC.64 R2, c[0x0][0xd80] ;  /* 0x00036000ff029b82 */ /* 0x000e300000000a00 */
[----:B---3--:R-:W1:Y:S01]  /*39f90*/  @!P1 LDC.64 R6, c[0x0][0xd78] ;  /* 0x00035e00ff069b82 */ /* 0x008e620000000a00 */
[----:B0-----:R-:W-:-:S05]  /*39fa0*/  @!P1 IMAD.WIDE R2, R0, 0x4, R2 ;  /* 0x0000000400029825 */ /* 0x001fca00078e0202 */
[----:B------:R1:W3:Y:S02]  /*39fb0*/  @!P1 LDG.E R8, desc[UR42][R2.64] ;  /* 0x0000002a02089981 */ /* 0x0002e4000c1e1900 */
[----:B-1----:R-:W-:-:S06]  /*39fc0*/  @!P1 IMAD.WIDE R2, R0, 0x4, R6 ;  /* 0x0000000400029825 */ /* 0x002fcc00078e0206 */
[----:B------:R-:W4:Y:S01]  /*39fd0*/  @!P1 LDG.E R2, desc[UR42][R2.64] ;  /* 0x0000002a02029981 */ /* 0x000f22000c1e1900 */
[----:B--2---:R-:W-:Y:S02]  /*39fe0*/  IMAD.MOV.U32 R4, RZ, RZ, RZ ;  /* 0x000000ffff047224 */ /* 0x004fe400078e00ff */
[----:B------:R-:W-:Y:S01]  /*39ff0*/  IMAD.MOV.U32 R6, RZ, RZ, RZ ;  /* 0x000000ffff067224 */ /* 0x000fe200078e00ff */
[C---:B------:R-:W-:Y:S02]  /*3a000*/  ISETP.GE.U32.AND P2, PT, R16.reuse, 0x2, PT ;  /* 0x000000021000780c */ /* 0x040fe40003f46070 */
[C---:B------:R-:W-:Y:S02]  /*3a010*/  ISETP.GE.U32.AND P3, PT, R16.reuse, 0x4, PT ;  /* 0x000000041000780c */ /* 0x040fe40003f66070 */
[C---:B------:R-:W-:Y:S02]  /*3a020*/  ISETP.GE.U32.AND P4, PT, R16.reuse, 0x8, PT ;  /* 0x000000081000780c */ /* 0x040fe40003f86070 */
[----:B------:R-:W-:Y:S01]  /*3a030*/  ISETP.GE.U32.AND P5, PT, R16, 0x10, PT ;  /* 0x000000101000780c */ /* 0x000fe20003fa6070 */
[----:B------:R-:W-:Y:S04]  /*3a040*/  SHFL.IDX PT, R5, R10, RZ, 0x1f ;  /* 0x00001fff0a057589 */ /* 0x000fe800000e0000 */
[----:B------:R-:W-:Y:S01]  /*3a050*/  SHFL.IDX PT, R0, R10, 0x1, 0x1f ;  /* 0x00201f000a007f89 */ /* 0x000fe200000e0000 */
[----:B---3--:R-:W-:-:S02]  /*3a060*/  @!P1 IMAD.MOV.U32 R4, RZ, RZ, R8 ;  /* 0x000000ffff049224 */ /* 0x008fc400078e0008 */
[----:B----4-:R-:W-:-:S04]  /*3a070*/  @!P1 IMAD.MOV.U32 R6, RZ, RZ, R2 ;  /* 0x000000ffff069224 */ /* 0x010fc800078e0002 */
        /* <DEDUP_REMOVED lines=17> */
[----:B------:R0:W1:Y:S01]  /*3a190*/  SHFL.IDX PT, R9, R7, 0x1f, 0x1f ;  /* 0x03e01f0007097f89 */ /* 0x00006200000e0000 */
[----:B------:R-:W-:-:S07]  /*3a1a0*/  IMAD.MOV.U32 R8, RZ, RZ, RZ ;  /* 0x000000ffff087224 */ /* 0x000fce00078e00ff */
.L_x_4157:
[----:B------:R-:W-:Y:S02]  /*3a1b0*/  ULDC UR4, c[0x0][0xd38] ;  /* 0x00034e0000047ab9 */ /* 0x000fe40000000800 */
[----:B------:R-:W-:-:S04]  /*3a1c0*/  IMAD.U32 R2, RZ, RZ, UR4 ;  /* 0x00000004ff027e24 */ /* 0x000fc8000f8e00ff */
[----:B-1----:R-:W-:-:S04]  /*3a1d0*/  IMAD R9, R9, R2, RZ ;  /* 0x0000000209097224 */ /* 0x002fc800078e02ff */
[----:B------:R-:W-:-:S05]  /*3a1e0*/  IMAD.IADD R0, R0, 0x1, R9 ;  /* 0x0000000100007824 */ /* 0x000fca00078e0209 */
[----:B------:R-:W-:-:S13]  /*3a1f0*/  ISETP.GT.AND P6, PT, R0, R5, PT ;  /* 0x000000050000720c */ /* 0x000fda0003fc4270 */
[----:B------:R-:W-:Y:S05]  /*3a200*/  @P6 BRA `(.L_x_3999) ;  /* 0x0000000000ac6947 */ /* 0x000fea0003800000 */
.L_x_4002:
        /* <DEDUP_REMOVED lines=37> */
.L_x_4165:
[----:B------:R-:W-:Y:S02]  /*3a460*/  ULDC UR4, c[0x0][0xd38] ;  /* 0x00034e0000047ab9 */ /* 0x000fe40000000800 */
[----:B------:R-:W-:-:S04]  /*3a470*/  IMAD.U32 R2, RZ, RZ, UR4 ;  /* 0x00000004ff027e24 */ /* 0x000fc8000f8e00ff */
[----:B-1----:R-:W-:-:S04]  /*3a480*/  IMAD R9, R9, R2, RZ ;  /* 0x0000000209097224 */ /* 0x002fc800078e02ff */
[----:B------:R-:W-:-:S05]  /*3a490*/  IMAD.IADD R0, R9, 0x1, R0 ;  /* 0x0000000109007824 */ /* 0x000fca00078e0200 */
[----:B------:R-:W-:-:S13]  /*3a4a0*/  ISETP.GT.AND P6, PT, R0, R5, PT ;  /* 0x000000050000720c */ /* 0x000fda0003fc4270 */
[----:B------:R-:W-:Y:S05]  /*3a4b0*/  @!P6 BRA `(.L_x_4002) ;  /* 0xfffffffc0054e947 */ /* 0x000fea000383ffff */
.L_x_3999:
        /* <DEDUP_REMOVED lines=12> */
.L_x_4170:
[----:B------:R-:W-:-:S13]  /*3a580*/  ISETP.NE.AND P0, PT, R0, RZ, PT ;  /* 0x000000ff0000720c */ /* 0x000fda0003f05270 */
[----:B------:R-:W-:Y:S05]  /*3a590*/  @!P0 BRA `(.L_x_4004) ;  /* 0x0000000000148947 */ /* 0x000fea0003800000 */
[----:B------:R-:W-:Y:S01]  /*3a5a0*/  UMOV UR4, 0xffffffff ;  /* 0xffffffff00047882 */ /* 0x000fe20000000000 */
[----:B-1----:R-:W-:Y:S02]  /*3a5b0*/  VIADD R3, R3, 0xffffffff ;  /* 0xffffffff03037836 */ /* 0x002fe40000000000 */
[----:B------:R-:W-:Y:S05]  /*3a5c0*/  BRA.DIV UR4, `(.L_x_4005) ;  /* 0x0000005204047947 */ /* 0x000fea000b800000 */
[----:B------:R1:W3:Y:S02]  /*3a5d0*/  SHFL.IDX PT, R3, R7, R3, 0x1f ;  /* 0x00001f0307037589 */ /* 0x0002e400000e0000 */
.L_x_4173:
[----:B---3--:R-:W-:-:S07]  /*3a5e0*/  IMAD.MOV.U32 R8, RZ, RZ, R3 ;  /* 0x000000ffff087224 */ /* 0x008fce00078e0003 */
.L_x_4004:
[----:B------:R-:W-:Y:S01]  /*3a5f0*/  ISETP.NE.AND P0, PT, R6, 0x1, PT ;  /* 0x000000010600780c */ /* 0x000fe20003f05270 */
[----:B------:R-:W-:-:S05]  /*3a600*/  IMAD R0, R8, R2, R9 ;  /* 0x0000000208007224 */ /* 0x000fca00078e0209 */
[----:B------:R3:W-:Y:S02]  /*3a610*/  STL [R1+0x460], R0 ;  /* 0x0004600001007387 */ /* 0x0007e40000100800 */
[----:B---3--:R-:W-:-:S05]  /*3a620*/  IMAD.IADD R0, R5, 0x1, -R0 ;  /* 0x0000000105007824 */ /* 0x008fca00078e0a00 */
[----:B------:R-:W-:Y:S05]  /*3a630*/  @!P0 BRA `(.L_x_4006) ;  /* 0x0000000000e48947 */ /* 0x000fea0003800000 */
[----:B------:R-:W-:-:S04]  /*3a640*/  IABS R5, R4 ;  /* 0x0000000400057213 */ /* 0x000fc80000000000 */
[----:B------:R-:W3:Y:S08]  /*3a650*/  I2F.RP R2, R5 ;  /* 0x0000000500027306 */ /* 0x000ef00000209400 */
[----:B---3--:R-:W3:Y:S02]  /*3a660*/  MUFU.RCP R2, R2 ;  /* 0x0000000200027308 */ /* 0x008ee40000001000 */
[----:B---3--:R-:W-:-:S06]  /*3a670*/  VIADD R2, R2, 0xffffffe ;  /* 0x0ffffffe02027836 */ /* 0x008fcc0000000000 */
[----:B-1----:R-:W1:Y:S02]  /*3a680*/  F2I.FTZ.U32.TRUNC.NTZ R3, R2 ;  /* 0x0000000200037305 */ /* 0x002e64000021f000 */
        /* <DEDUP_REMOVED lines=15> */
[----:B------:R-:W1:Y:S07]  /*3a780*/  I2F.RP R2, R5 ;  /* 0x0000000500027306 */ /* 0x000e6e0000209400 */
[----:B------:R-:W-:Y:S01]  /*3a790*/  @P0 VIADD R8, R8, 0x1 ;  /* 0x0000000108080836 */ /* 0x000fe20000000000 */
[----:B-1----:R-:W1:Y:S02]  /*3a7a0*/  MUFU.RCP R2, R2 ;  /* 0x0000000200027308 */ /* 0x002e640000001000 */
[----:B-1----:R-:W-:-:S06]  /*3a7b0*/  VIADD R2, R2, 0xffffffe ;  /* 0x0ffffffe02027836 */ /* 0x002fcc0000000000 */
[----:B------:R-:W1:Y:S02]  /*3a7c0*/  F2I.FTZ.U32.TRUNC.NTZ R3, R2 ;  /* 0x0000000200037305 */ /* 0x000e64000021f000 */
[----:B-1----:R-:W-:-:S04]  /*3a7d0*/  IMAD.MOV R2, RZ, RZ, -R3 ;  /* 0x000000ffff027224 */ /* 0x002fc800078e0a03 */
[----:B0-----:R-:W-:Y:S02]  /*3a7e0*/  IMAD R7, R2, R5, RZ ;  /* 0x0000000502077224 */ /* 0x001fe400078e02ff */
        /* <DEDUP_REMOVED lines=30> */
.L_x_4006:
[----:B-1----:R-:W3:Y:S01]  /*3a9d0*/  LDL R3, [R1+0x46c] ;  /* 0x00046c0001037983 */ /* 0x002ee20000100800 */
        /* <DEDUP_REMOVED lines=52> */
[----:B------:R-:W-:Y:S02]  /*3ad20*/  LOP3.LUT R0, R6, R8, RZ, 0x3c, !PT ;  /* 0x0000000806007212 */ /* 0x000fe400078e3cff */
[----:B------:R-:W-:Y:S02]  /*3ad30*/  IADD3 R6, R7, 0x1000000, R6 ;  /* 0x0100000007067810 */ /* 0x000fe40007ffe006 */
        /* <DEDUP_REMOVED lines=8> */
.L_x_4007:
[----:B------:R-:W-:-:S05]  /*3adc0*/  LOP3.LUT R0, RZ, R0, RZ, 0x33, !PT ;  /* 0x00000000ff007212 */ /* 0x000fca00078e33ff */
[----:B------:R-:W-:-:S05]  /*3add0*/  IMAD.IADD R0, R4, 0x1, R0 ;  /* 0x0000000104007824 */ /* 0x000fca00078e0200 */
[----:B------:R3:W-:Y:S01]  /*3ade0*/  STL [R1+0x464], R0 ;  /* 0x0004640001007387 */ /* 0x0007e20000100800 */
[----:B------:R-:W-:Y:S05]  /*3adf0*/  BRA `(.L_x_4008) ;  /* 0x0000000000287947 */ /* 0x000fea0003800000 */
.L_x_4000:
[----:B------:R-:W-:Y:S01]  /*3ae00*/  UMOV UR4, URZ ;  /* 0x0000003f00047c82 */ /* 0x000fe20008000000 */
[----:B------:R-:W-:Y:S01]  /*3ae10*/  UMOV UR5, URZ ;  /* 0x0000003f00057c82 */ /* 0x000fe20008000000 */
[----:B------:R-:W-:Y:S01]  /*3ae20*/  ULDC UR6, c[0x0][0xd3c] ;  /* 0x00034f0000067ab9 */ /* 0x000fe20000000800 */
[----:B------:R-:W-:Y:S01]  /*3ae30*/  IMAD.U32 R3, RZ, RZ, UR4 ;  /* 0x00000004ff037e24 */ /* 0x000fe2000f8e00ff */
[----:B------:R1:W-:Y:S01]  /*3ae40*/  STL [R1+0x460], R5 ;  /* 0x0004600501007387 */ /* 0x0003e20000100800 */
[----:B------:R-:W-:Y:S02]  /*3ae50*/  IMAD.U32 R2, RZ, RZ, UR5 ;  /* 0x00000005ff027e24 */ /* 0x000fe4000f8e00ff */
[----:B------:R-:W-:Y:S01]  /*3ae60*/  IMAD.U32 R0, RZ, RZ, UR6 ;  /* 0x00000006ff007e24 */ /* 0x000fe2000f8e00ff */
[----:B------:R1:W-:Y:S04]  /*3ae70*/  STL [R1+0x464], R3 ;  /* 0x0004640301007387 */ /* 0x0003e80000100800 */
[----:B------:R1:W-:Y:S04]  /*3ae80*/  STL [R1+0x46c], R0 ;  /* 0x00046c0001007387 */ /* 0x0003e80000100800 */
[----:B------:R1:W-:Y:S02]  /*3ae90*/  STL [R1+0x468], R2 ;  /* 0x0004680201007387 */ /* 0x0003e40000100800 */
.L_x_4008:
[----:B01----:R-:W4:Y:S04]  /*3aea0*/  LDL R2, [R1+0x46c] ;  /* 0x00046c0001027983 */ /* 0x003f280000100800 */
[----:B------:R-:W5:Y:S04]  /*3aeb0*/  LDL R3, [R1+0x468] ;  /* 0x0004680001037983 */ /* 0x000f680000100800 */
[----:B------:R-:W2:Y:S04]  /*3aec0*/  LDL R4, [R1+0x460] ;  /* 0x0004600001047983 */ /* 0x000ea80000100800 */
[----:B------:R-:W2:Y:S01]  /*3aed0*/  LDL R5, [R1+0x464] ;  /* 0x0004640001057983 */ /* 0x000ea20000100800 */
[----:B---3--:R-:W0:Y:S01]  /*3aee0*/  S2R R0, SR_TID.X ;  /* 0x0000000000007919 */ /* 0x008e220000002100 */
[----:B------:R-:W-:Y:S05]  /*3aef0*/  WARPSYNC.ALL ;  /* 0x0000000000007948 */ /* 0x000fea0003800000 */
[----:B0-----:R-:W-:Y:S01]  /*3af00*/  LOP3.LUT R0, R0, 0x1f, RZ, 0xc0, !PT ;  /* 0x0000001f00007812 */ /* 0x001fe200078ec0ff */
[----:B------:R-:W-:Y:S03]  /*3af10*/  BAR.SYNC.DEFER_BLOCKING 0x4, 0x180 ;  /* 0x0106000000007b1d */ /* 0x000fe60000010000 */
[----:B------:R-:W-:-:S13]  /*3af20*/  ISETP.NE.AND P0, PT, R0, RZ, PT ;  /* 0x000000ff0000720c */ /* 0x000fda0003f05270 */
[----:B------:R-:W0:Y:S01]  /*3af30*/  @!P0 S2R R0, SR_CgaCtaId ;  /* 0x0000000000008919 */ /* 0x000e220000008800 */
[----:B----4-:R-:W-:Y:S01]  /*3af40*/  IMAD.MOV.U32 R7, RZ, RZ, R2 ;  /* 0x000000ffff077224 */ /* 0x010fe200078e0002 */
[----:B------:R-:W-:Y:S01]  /*3af50*/  @!P0 MOV R2, 0x400 ;  /* 0x0000040000028802 */ /* 0x000fe20000000f00 */
[----:B-----5:R-:W-:-:S03]  /*3af60*/  IMAD.MOV.U32 R6, RZ, RZ, R3 ;  /* 0x000000ffff067224 */ /* 0x020fc600078e0003 */
[----:B0-----:R-:W-:-:S05]  /*3af70*/  @!P0 LEA R18, R0, R2, 0x18 ;  /* 0x0000000200128211 */ /* 0x001fca00078ec0ff */
[----:B--2---:R0:W-:Y:S01]  /*3af80*/  @!P0 STS.128 [R18+0x324d0], R4 ;  /* 0x0324d00412008388 */ /* 0x0041e20000000c00 */
[----:B------:R-:W-:Y:S06]  /*3af90*/  BAR.ARV 0x5, 0x180 ;  /* 0x0146000000007b1d */ /* 0x000fec0000002000 */
.L_x_3997:
[----:B------:R-:W2:Y:S01]  /*3afa0*/  LDL R0, [R1+0x46c] ;  /* 0x00046c0001007983 */ /* 0x000ea20000100800 */
[----:B------:R-:W-:Y:S02]  /*3afb0*/  ULDC UR4, c[0x0][0xd3c] ;  /* 0x00034f0000047ab9 */ /* 0x000fe40000000800 */
[----:B--2---:R-:W-:-:S13]  /*3afc0*/  ISETP.GE.AND P0, PT, R0, UR4, PT ;  /* 0x0000000400007c0c */ /* 0x004fda000bf06270 */
[----:B------:R-:W-:Y:S05]  /*3afd0*/  @!P0 BRA `(.L_x_4009) ;  /* 0xffffff7800b88947 */ /* 0x000fea000383ffff */
[----:B------:R-:W-:Y:S05]  /*3afe0*/  BSYNC B8 ;  /* 0x0000000000087941 */ /* 0x000fea0003800000 */
.L_x_3843:
[----:B---3--:R-:W2:Y:S01]  /*3aff0*/  LDL.LU R0, [R1+0x4e0] ;  /* 0x0004e00001007983 */ /* 0x008ea20000300800 */
[----:B------:R-:W-:Y:S01]  /*3b000*/  BSSY B0, `(.L_x_4010) ;  /* 0x000000b000007945 */ /* 0x000fe20003800000 */
[----:B01----:R-:W0:Y:S01]  /*3b010*/  S2R R5, SR_CgaCtaId ;  /* 0x0000000000057919 */ /* 0x003e220000008800 */
        /* <DEDUP_REMOVED lines=9> */
.L_x_4174:
[----:B------:R-:W-:Y:S05]  /*3b0b0*/  BSYNC B0 ;  /* 0x0000000000007941 */ /* 0x000fea0003800000 */
.L_x_4010:
[----:B------:R-:W-:-:S03]  /*3b0c0*/  UMOV UR4, 0xffffffff ;  /* 0xffffffff00047882 */ /* 0x000fc60000000000 */
[----:B------:R-:W-:Y:S05]  /*3b0d0*/  BRA.DIV UR4, `(.L_x_4012) ;  /* 0x0000004604807947 */ /* 0x000fea000b800000 */
[----:B------:R-:W1:Y:S02]  /*3b0e0*/  S2R R2, SR_TID.X ;  /* 0x0000000000027919 */ /* 0x000e640000002100 */
[----:B-1----:R-:W-:-:S04]  /*3b0f0*/  SHF.R.U32.HI R2, RZ, 0x5, R2 ;  /* 0x00000005ff027819 */ /* 0x002fc80000011602 */
[----:B------:R-:W-:-:S05]  /*3b100*/  LOP3.LUT R2, R2, 0x3, RZ, 0xc0, !PT ;  /* 0x0000000302027812 */ /* 0x000fca00078ec0ff */
[----:B------:R1:W2:Y:S02]  /*3b110*/  SHFL.IDX PT, R14, R2, RZ, 0x1f ;  /* 0x00001fff020e7589 */ /* 0x0002a400000e0000 */
.L_x_4177:
[----:B--2---:R-:W-:-:S13]  /*3b120*/  ISETP.NE.AND P0, PT, R14, RZ, PT ;  /* 0x000000ff0e00720c */ /* 0x004fda0003f05270 */
[----:B------:R-:W-:Y:S05]  /*3b130*/  @P0 BRA `(.L_x_3599) ;  /* 0x00000000008c0947 */ /* 0x000fea0003800000 */
[----:B------:R-:W-:-:S03]  /*3b140*/  UMOV UR4, 0xffffffff ;  /* 0xffffffff00047882 */ /* 0x000fc60000000000 */
[----:B------:R-:W-:Y:S05]  /*3b150*/  BRA.DIV UR4, `(.L_x_4013) ;  /* 0x0000004604947947 */ /* 0x000fea000b800000 */
[----:B------:R-:W-:-:S13]  /*3b160*/  ELECT P6, URZ, PT ;  /* 0x00000000003f782f */ /* 0x000fda00038c0000 */
.L_x_4180:
[----:B------:R-:W-:Y:S05]  /*3b170*/  @!P6 BRA `(.L_x_3599) ;  /* 0x00000000007ce947 */ /* 0x000fea0003800000 */
[----:B------:R-:W-:-:S06]  /*3b180*/  ULOP3.LUT UR4, UR38, 0x2, URZ, 0xfc, !UPT ;  /* 0x0000000226047892 */ /* 0x000fcc000f8efc3f */
[----:B-1----:R-:W-:-:S05]  /*3b190*/  IMAD.U32 R2, RZ, RZ, UR4 ;  /* 0x00000004ff027e24 */ /* 0x002fca000f8e00ff */
[----:B------:R-:W-:-:S13]  /*3b1a0*/  ISETP.NE.AND P2, PT, R2, 0x3, PT ;  /* 0x000000030200780c */ /* 0x000fda0003f45270 */
[----:B------:R-:W-:Y:S05]  /*3b1b0*/  @!P2 BRA `(.L_x_4014) ;  /* 0x000000000004a947 */ /* 0x000fea0003800000 */
[----:B------:R-:W-:Y:S01]  /*3b1c0*/  BPT.TRAP 0x1 ;  /* 0x000000040000795c */ /* 0x000fe20000300000 */
.L_x_4014:
        /* <DEDUP_REMOVED lines=13> */
.L_x_4181:
[----:B------:R-:W1:Y:S02]  /*3b2a0*/  SYNCS.PHASECHK.TRANS64.TRYWAIT P0, [R7+URZ], R2 ;  /* 0x00000002070075a7 */ /* 0x000e64000800017f */
[----:B-1----:R-:W-:Y:S05]  /*3b2b0*/  @!P0 BRA `(.L_x_4016) ;  /* 0x0000004400708947 */ /* 0x002fea0003800000 */
.L_x_4182:
[----:B------:R-:W-:Y:S05]  /*3b2c0*/  @!P2 BRA `(.L_x_4017) ;  /* 0x000000000004a947 */ /* 0x000fea0003800000 */
[----:B------:R-:W-:Y:S01]  /*3b2d0*/  BPT.TRAP 0x1 ;  /* 0x000000040000795c */ /* 0x000fe20000300000 */
.L_x_4017:
[----:B------:R-:W-:-:S04]  /*3b2e0*/  VIADD R0, R0, 0x32460 ;  /* 0x0003246000007836 */ /* 0x000fc80000000000 */
[----:B------:R-:W-:-:S04]  /*3b2f0*/  IMAD R4, R19, 0x8, R0 ;  /* 0x0000000813047824 */ /* 0x000fc800078e0200 */
[----:B------:R-:W2:Y:S02]  /*3b300*/  SYNCS.PHASECHK.TRANS64.TRYWAIT P0, [R4+URZ], R5 ;  /* 0x00000005040075a7 */ /* 0x000ea4000800017f */
[----:B--2---:R-:W-:Y:S05]  /*3b310*/  @!P0 BRA `(.L_x_4018) ;  /* 0x00000044006c8947 */ /* 0x004fea0003800000 */
.L_x_4183:
[----:B------:R-:W-:-:S07]  /*3b320*/  IMAD R3, R3, 0x8, R0 ;  /* 0x0000000803037824 */ /* 0x000fce00078e0200 */
.L_x_4019:
[----:B---3--:R3:W4:Y:S02]  /*3b330*/  SYNCS.PHASECHK.TRANS64.TRYWAIT P0, [R3+URZ], R2 ;  /* 0x00000002030075a7 */ /* 0x008724000800017f */
[----:B----4-:R-:W-:Y:S05]  /*3b340*/  @!P0 NANOSLEEP.SYNCS 0x989680 ;  /* 0x009896800000895d */ /* 0x010fea0003900000 */
[----:B------:R-:W4:Y:S02]  /*3b350*/  @!P0 SYNCS.PHASECHK.TRANS64 P0, [R3+URZ], R2 ;  /* 0x00000002030085a7 */ /* 0x000f24000800007f */
[----:B----4-:R-:W-:Y:S05]  /*3b360*/  @!P0 BRA `(.L_x_4019) ;  /* 0xfffffffc00f08947 */ /* 0x010fea000383ffff */
.L_x_3599:
[----:B------:R-:W-:Y:S05]  /*3b370*/  BSYNC B9 ;  /* 0x0000000000097941 */ /* 0x000fea0003800000 */
.L_x_3596:
[----:B------:R-:W-:Y:S05]  /*3b380*/  EXIT ;  /* 0x000000000000794d */ /* 0x000fea0003800000 */
.L_x_3627:
[----:B0-----:R0:W1:Y:S02]  /*3b390*/  SYNCS.PHASECHK.TRANS64.TRYWAIT P6, [R68+URZ+0x32490], R80 ;  /* 0x03249050440075a7 */ /* 0x00106400080c017f */
[----:B-1----:R-:W-:Y:S05]  /*3b3a0*/  @!P6 NANOSLEEP.SYNCS 0x989680 ;  /* 0x009896800000e95d */ /* 0x002fea0003900000 */
[----:B------:R-:W1:Y:S02]  /*3b3b0*/  @!P6 SYNCS.PHASECHK.TRANS64 P6, [R68+URZ+0x32490], R80 ;  /* 0x032490504400e5a7 */ /* 0x000e6400080c007f */
[----:B-1----:R-:W-:Y:S05]  /*3b3c0*/  @!P6 BRA `(.L_x_3627) ;  /* 0xfffffffc00f0e947 */ /* 0x002fea000383ffff */
[----:B------:R-:W-:Y:S05]  /*3b3d0*/  BRA `(.L_x_4020) ;  /* 0xfffffc84003c7947 */ /* 0x000fea000383ffff */
.L_x_3649:
[----:B0-----:R0:W1:Y:S02]  /*3b3e0*/  SYNCS.PHASECHK.TRANS64.TRYWAIT P5, [R68+URZ+0x32490], R80 ;  /* 0x03249050440075a7 */ /* 0x00106400080a017f */
[----:B-1----:R-:W-:Y:S05]  /*3b3f0*/  @!P5 NANOSLEEP.SYNCS 0x989680 ;  /* 0x009896800000d95d */ /* 0x002fea0003900000 */
[----:B------:R-:W1:Y:S02]  /*3b400*/  @!P5 SYNCS.PHASECHK.TRANS64 P5, [R68+URZ+0x32490], R80 ;  /* 0x032490504400d5a7 */ /* 0x000e6400080a007f */
[----:B-1----:R-:W-:Y:S05]  /*3b410*/  @!P5 BRA `(.L_x_3649) ;  /* 0xfffffffc00f0d947 */ /* 0x002fea000383ffff */
[----:B------:R-:W-:Y:S05]  /*3b420*/  BRA `(.L_x_4021) ;  /* 0xfffffc9800447947 */ /* 0x000fea000383ffff */
.L_x_3658:
[----:B0-----:R0:W1:Y:S02]  /*3b430*/  SYNCS.PHASECHK.TRANS64.TRYWAIT P4, [R68+URZ+0x32490], R80 ;  /* 0x03249050440075a7 */ /* 0x001064000808017f */
[----:B-1----:R-:W-:Y:S05]  /*3b440*/  @!P4 NANOSLEEP.SYNCS 0x989680 ;  /* 0x009896800000c95d */ /* 0x002fea0003900000 */
[----:B------:R-:W1:Y:S02]  /*3b450*/  @!P4 SYNCS.PHASECHK.TRANS64 P4, [R68+URZ+0x32490], R80 ;  /* 0x032490504400c5a7 */ /* 0x000e64000808007f */
[----:B-1----:R-:W-:Y:S05]  /*3b460*/  @!P4 BRA `(.L_x_3658) ;  /* 0xfffffffc00f0c947 */ /* 0x002fea000383ffff */
[----:B------:R-:W-:Y:S05]  /*3b470*/  BRA `(.L_x_4022) ;  /* 0xfffffca800687947 */ /* 0x000fea000383ffff */
.L_x_3664:
[----:B-1----:R1:W2:Y:S02]  /*3b480*/  SYNCS.PHASECHK.TRANS64.TRYWAIT P3, [R68+URZ+0x324b0], R80 ;  /* 0x0324b050440075a7 */ /* 0x0022a4000806017f */
[----:B--2---:R-:W-:Y:S05]  /*3b490*/  @!P3 NANOSLEEP.SYNCS 0x989680 ;  /* 0x009896800000b95d */ /* 0x004fea0003900000 */
[----:B------:R-:W2:Y:S02]  /*3b4a0*/  @!P3 SYNCS.PHASECHK.TRANS64 P3, [R68+URZ+0x324b0], R80 ;  /* 0x0324b0504400b5a7 */ /* 0x000ea4000806007f */
[----:B--2---:R-:W-:Y:S05]  /*3b4b0*/  @!P3 BRA `(.L_x_3664) ;  /* 0xfffffffc00f0b947 */ /* 0x004fea000383ffff */
[----:B------:R-:W-:Y:S05]  /*3b4c0*/  BRA `(.L_x_4023) ;  /* 0xfffffcac00007947 */ /* 0x000fea000383ffff */
.L_x_3682:
[----:B------:R0:W5:Y:S01]  /*3b4d0*/  LDL R13, [R1+0x518] ;  /* 0x00051800010d7983 */ /* 0x0001620000100800 */
[----:B------:R-:W-:Y:S01]  /*3b4e0*/  BSSY B0, `(.L_x_4024) ;  /* 0x0000007000007945 */ /* 0x000fe20003800000 */
[----:B------:R-:W-:Y:S02]  /*3b4f0*/  IMAD.MOV.U32 R12, RZ, RZ, RZ ;  /* 0x000000ffff0c7224 */ /* 0x000fe400078e00ff */
[----:B------:R-:W-:Y:S02]  /*3b500*/  IMAD.MOV.U32 R11, RZ, RZ, 0x1f ;  /* 0x0000001fff0b7424 */ /* 0x000fe400078e00ff */
[----:B------:R-:W-:-:S07]  /*3b510*/  IMAD.MOV.U32 R15, RZ, RZ, -0x1 ;  /* 0xffffffffff0f7424 */ /* 0x000fce00078e00ff */
[----:B0----5:R-:W-:Y:S05]  /*3b520*/  WARPSYNC.COLLECTIVE R15, `(.L_x_4025) ;  /* 0x000000000f087348 */ /* 0x021fea0003c00000 */
[----:B-----5:R1:W2:Y:S02]  /*3b530*/  SHFL.IDX P6, R14, R13, R12, R11 ;  /* 0x0000000c0d0e7389 */ /* 0x0202a400000c000b */
[----:B012---:R-:W-:Y:S01]  /*3b540*/  ENDCOLLECTIVE ;  /* 0x000000000000791b */ /* 0x007fe20003800000 */
.L_x_4025:
[----:B------:R-:W-:Y:S05]  /*3b550*/  BSYNC B0 ;  /* 0x0000000000007941 */ /* 0x000fea0003800000 */
.L_x_4024:
[----:B------:R-:W-:Y:S05]  /*3b560*/  BRA `(.L_x_4026) ;  /* 0xfffffcbc00bc7947 */ /* 0x000fea000383ffff */
.L_x_3694:
        /* <DEDUP_REMOVED lines=8> */
.L_x_4028:
[----:B------:R-:W-:Y:S05]  /*3b5f0*/  BSYNC B1 ;  /* 0x0000000000017941 */ /* 0x000fea0003800000 */
.L_x_4027:
        /* <DEDUP_REMOVED lines=8> */
.L_x_4029:
[----:B------:R-:W-:Y:S02]  /*3b680*/  IMAD.MOV.U32 R13, RZ, RZ, R66 ;  /* 0x000000ffff0d7224 */ /* 0x000fe400078e0042 */
[----:B------:R-:W-:-:S07]  /*3b690*/  IMAD.MOV.U32 R6, RZ, RZ, R14 ;  /* 0x000000ffff067224 */ /* 0x000fce00078e000e */
[----:B------:R-:W-:Y:S05]  /*3b6a0*/  WARPSYNC.COLLECTIVE R15, `(.L_x_4030) ;  /* 0x000000000f087348 */ /* 0x000fea0003c00000 */
[----:B------:R0:W1:Y:S02]  /*3b6b0*/  SHFL.IDX P6, R14, R13, R12, R11 ;  /* 0x0000000c0d0e7389 */ /* 0x00006400000c000b */
[----:B01----:R-:W-:Y:S01]  /*3b6c0*/  ENDCOLLECTIVE ;  /* 0x000000000000791b */ /* 0x003fe20003800000 */
.L_x_4030:
[----:B------:R-:W-:Y:S02]  /*3b6d0*/  IMAD.MOV.U32 R13, RZ, RZ, R63 ;  /* 0x000000ffff0d7224 */ /* 0x000fe400078e003f */
[----:B------:R-:W-:-:S07]  /*3b6e0*/  IMAD.MOV.U32 R7, RZ, RZ, R14 ;  /* 0x000000ffff077224 */ /* 0x000fce00078e000e */
[----:B------:R-:W-:Y:S05]  /*3b6f0*/  WARPSYNC.COLLECTIVE R15, `(.L_x_4031) ;  /* 0x000000000f087348 */ /* 0x000fea0003c00000 */
[----:B------:R0:W1:Y:S02]  /*3b700*/  SHFL.IDX P6, R14, R13, R12, R11 ;  /* 0x0000000c0d0e7389 */ /* 0x00006400000c000b */
[----:B01----:R-:W-:Y:S01]  /*3b710*/  ENDCOLLECTIVE ;  /* 0x000000000000791b */ /* 0x003fe20003800000 */
.L_x_4031:
[----:B------:R-:W-:Y:S01]  /*3b720*/  IMAD.MOV.U32 R8, RZ, RZ, R14 ;  /* 0x000000ffff087224 */ /* 0x000fe200078e000e */
[----:B------:R-:W-:Y:S06]  /*3b730*/  BRA `(.L_x_4032) ;  /* 0xfffffcc800b07947 */ /* 0x000fec000383ffff */
.L_x_3697:
[----:B------:R-:W-:Y:S01]  /*3b740*/  BSSY B1, `(.L_x_4033) ;  /* 0x0000008000017945 */ /* 0x000fe20003800000 */
[----:B------:R-:W-:Y:S02]  /*3b750*/  IMAD.MOV.U32 R13, RZ, RZ, R44 ;  /* 0x000000ffff0d7224 */ /* 0x000fe400078e002c */
[----:B------:R-:W-:Y:S02]  /*3b760*/  IMAD.MOV.U32 R12, RZ, RZ, 0x1 ;  /* 0x00000001ff0c7424 */ /* 0x000fe400078e00ff */
[----:B------:R-:W-:Y:S02]  /*3b770*/  IMAD.MOV.U32 R11, RZ, RZ, 0x1c1f ;  /* 0x00001c1fff0b7424 */ /* 0x000fe400078e00ff */
[----:B------:R-:W-:-:S07]  /*3b780*/  IMAD.MOV.U32 R15, RZ, RZ, -0x1 ;  /* 0xffffffffff0f7424 */ /* 0x000fce00078e00ff */
[----:B0--34-:R-:W-:Y:S05]  /*3b790*/  WARPSYNC.COLLECTIVE R15, `(.L_x_4034) ;  /* 0x000000000f087348 */ /* 0x019fea0003c00000 */
[----:B------:R1:W2:Y:S02]  /*3b7a0*/  SHFL.IDX P6, R14, R13, R12, R11 ;  /* 0x0000000c0d0e7389 */ /* 0x0002a400000c000b */
[----:B01234-:R-:W-:Y:S01]  /*3b7b0*/  ENDCOLLECTIVE ;  /* 0x000000000000791b */ /* 0x01ffe20003800000 */
.L_x_4034:
[----:B------:R-:W-:Y:S05]  /*3b7c0*/  BSYNC B1 ;  /* 0x0000000000017941 */ /* 0x000fea0003800000 */
.L_x_4033:
        /* <DEDUP_REMOVED lines=8> */
.L_x_4035:
[----:B------:R-:W-:Y:S02]  /*3b850*/  IMAD.MOV.U32 R13, RZ, RZ, R66 ;  /* 0x000000ffff0d7224 */ /* 0x000fe400078e0042 */
[----:B------:R-:W-:-:S07]  /*3b860*/  IMAD.MOV.U32 R6, RZ, RZ, R14 ;  /* 0x000000ffff067224 */ /* 0x000fce00078e000e */
[----:B------:R-:W-:Y:S05]  /*3b870*/  WARPSYNC.COLLECTIVE R15, `(.L_x_4036) ;  /* 0x000000000f087348 */ /* 0x000fea0003c00000 */
[----:B------:R0:W1:Y:S02]  /*3b880*/  SHFL.IDX P6, R14, R13, R12, R11 ;  /* 0x0000000c0d0e7389 */ /* 0x00006400000c000b */
[----:B01----:R-:W-:Y:S01]  /*3b890*/  ENDCOLLECTIVE ;  /* 0x000000000000791b */ /* 0x003fe20003800000 */
.L_x_4036:
[----:B------:R-:W-:Y:S02]  /*3b8a0*/  IMAD.MOV.U32 R13, RZ, RZ, R63 ;  /* 0x000000ffff0d7224 */ /* 0x000fe400078e003f */
[----:B------:R-:W-:-:S07]  /*3b8b0*/  IMAD.MOV.U32 R7, RZ, RZ, R14 ;  /* 0x000000ffff077224 */ /* 0x000fce00078e000e */
[----:B------:R-:W-:Y:S05]  /*3b8c0*/  WARPSYNC.COLLECTIVE R15, `(.L_x_4037) ;  /* 0x000000000f087348 */ /* 0x000fea0003c00000 */
[----:B------:R0:W1:Y:S02]  /*3b8d0*/  SHFL.IDX P6, R14, R13, R12, R11 ;  /* 0x0000000c0d0e7389 */ /* 0x00006400000c000b */
[----:B01----:R-:W-:Y:S01]  /*3b8e0*/  ENDCOLLECTIVE ;  /* 0x000000000000791b */ /* 0x003fe20003800000 */
.L_x_4037:
[----:B------:R-:W-:Y:S05]  /*3b8f0*/  BRA `(.L_x_4038) ;  /* 0xfffffccc001c7947 */ /* 0x000fea000383ffff */
.L_x_3701:
[----:B-1----:R1:W4:Y:S02]  /*3b900*/  SYNCS.PHASECHK.TRANS64.TRYWAIT P0, [R2+URZ+0x32400], R63 ;  /* 0x0324003f020075a7 */ /* 0x002324000800017f */
[----:B----4-:R-:W-:Y:S05]  /*3b910*/  @!P0 NANOSLEEP.SYNCS 0x989680 ;  /* 0x009896800000895d */ /* 0x010fea0003900000 */
[----:B------:R-:W4:Y:S02]  /*3b920*/  @!P0 SYNCS.PHASECHK.TRANS64 P0, [R2+URZ+0x32400], R63 ;  /* 0x0324003f020085a7 */ /* 0x000f24000800007f */
[----:B----4-:R-:W-:Y:S05]  /*3b930*/  @!P0 BRA `(.L_x_3701) ;  /* 0xfffffffc00f08947 */ /* 0x010fea000383ffff */
[----:B------:R-:W-:Y:S05]  /*3b940*/  BRA `(.L_x_4039) ;  /* 0xfffffccc00a87947 */ /* 0x000fea000383ffff */
.L_x_3709:
[----:B------:R-:W0:Y:S01]  /*3b950*/  LDC R69, c[0x0][0x3f4] ;  /* 0x0000fd00ff457b82 */ /* 0x000e220000000800 */
        /* <DEDUP_REMOVED lines=8> */
.L_x_4041:
[----:B------:R-:W-:Y:S05]  /*3b9e0*/  BSYNC B1 ;  /* 0x0000000000017941 */ /* 0x000fea0003800000 */
.L_x_4040:
        /* <DEDUP_REMOVED lines=10> */
.L_x_4042:
        /* <DEDUP_REMOVED lines=8> */
.L_x_4043:
[----:B------:R-:W-:-:S05]  /*3bb10*/  @!P1 IADD3 R8, P2, R5, R7, RZ ;  /* 0x0000000705089210 */ /* 0x000fca0007f5e0ff */
[----:B------:R-:W-:Y:S02]  /*3bb20*/  @!P1 IMAD.X R9, R4, 0x1, R21, P2 ;  /* 0x0000000104099824 */ /* 0x000fe400010e0615 */
[----:B------:R-:W-:Y:S02]  /*3bb30*/  IMAD.MOV.U32 R13, RZ, RZ, R44 ;  /* 0x000000ffff0d7224 */ /* 0x000fe400078e002c */
[----:B------:R-:W-:-:S07]  /*3bb40*/  IMAD.MOV.U32 R6, RZ, RZ, R14 ;  /* 0x000000ffff067224 */ /* 0x000fce00078e000e */
[----:B------:R-:W-:Y:S05]  /*3bb50*/  WARPSYNC.COLLECTIVE R15, `(.L_x_4044) ;  /* 0x000000000f087348 */ /* 0x000fea0003c00000 */
[----:B------:R0:W1:Y:S02]  /*3bb60*/  SHFL.IDX P6, R14, R13, R12, R11 ;  /* 0x0000000c0d0e7389 */ /* 0x00006400000c000b */
[----:B01----:R-:W-:Y:S01]  /*3bb70*/  ENDCOLLECTIVE ;  /* 0x000000000000791b */ /* 0x003fe20003800000 */
.L_x_4044:
[----:B------:R-:W2:Y:S01]  /*3bb80*/  @!P1 LD.E.128 R8, desc[UR42][R8.64] ;  /* 0x0000002a08089980 */ /* 0x000ea2000c101d00 */
[----:B------:R-:W-:-:S05]  /*3bb90*/  @!P1 IADD3 R4, P2, R14, R7, RZ ;  /* 0x000000070e049210 */ /* 0x000fca0007f5e0ff */
[----:B------:R-:W-:-:S06]  /*3bba0*/  @!P1 IMAD.X R5, R6, 0x1, R21, P2 ;  /* 0x0000000106059824 */ /* 0x000fcc00010e0615 */
[----:B------:R-:W5:Y:S01]  /*3bbb0*/  @!P1 LD.E.128 R4, desc[UR42][R4.64] ;  /* 0x0000002a04049980 */ /* 0x000f62000c101d00 */
[----:B------:R-:W-:Y:S02]  /*3bbc0*/  CS2R R20, SRZ ;  /* 0x0000000000147805 */ /* 0x000fe4000001ff00 */
[----:B------:R-:W-:Y:S02]  /*3bbd0*/  CS2R R24, SRZ ;  /* 0x0000000000187805 */ /* 0x000fe4000001ff00 */
[----:B------:R-:W-:Y:S02]  /*3bbe0*/  CS2R R64, SRZ ;  /* 0x0000000000407805 */ /* 0x000fe4000001ff00 */
[----:B------:R-:W-:Y:S01]  /*3bbf0*/  CS2R R66, SRZ ;  /* 0x0000000000427805 */ /* 0x000fe2000001ff00 */
[----:B--2---:R-:W-:Y:S02]  /*3bc00*/  @!P1 IMAD.MOV.U32 R20, RZ, RZ, R8 ;  /* 0x000000ffff149224 */ /* 0x004fe400078e0008 */
[----:B------:R-:W-:-:S02]  /*3bc10*/  @!P1 IMAD.MOV.U32 R21, RZ, RZ, R9 ;  /* 0x000000ffff159224 */ /* 0x000fc400078e0009 */
[----:B------:R-:W-:Y:S02]  /*3bc20*/  IMAD.MOV.U32 R12, RZ, RZ, R20 ;  /* 0x000000ffff0c7224 */ /* 0x000fe400078e0014 */
[----:B------:R-:W-:Y:S02]  /*3bc30*/  IMAD.MOV.U32 R13, RZ, RZ, R21 ;  /* 0x000000ffff0d7224 */ /* 0x000fe400078e0015 */
[----:B------:R-:W-:Y:S01]  /*3bc40*/  @!P1 IMAD.MOV.U32 R25, RZ, RZ, R11 ;  /* 0x000000ffff199224 */ /* 0x000fe200078e000b */
[----:B------:R-:W-:Y:S01]  /*3bc50*/  PRMT R75, R12, 0x7610, R75 ;  /* 0x000076100c4b7816 */ /* 0x000fe2000000004b */
[----:B------:R-:W-:Y:S01]  /*3bc60*/  IMAD.MOV.U32 R12, RZ, RZ, 0x1 ;  /* 0x00000001ff0c7424 */ /* 0x000fe200078e00ff */
[----:B------:R-:W-:Y:S01]  /*3bc70*/  PRMT R82, R13, 0x7610, R82 ;  /* 0x000076100d527816 */ /* 0x000fe20000000052 */
[----:B------:R-:W-:Y:S02]  /*3bc80*/  IMAD.MOV.U32 R13, RZ, RZ, R31 ;  /* 0x000000ffff0d7224 */ /* 0x000fe400078e001f */
[----:B------:R-:W-:-:S02]  /*3bc90*/  IMAD.MOV.U32 R11, RZ, RZ, 0x1c1f ;  /* 0x00001c1fff0b7424 */ /* 0x000fc400078e00ff */
[----:B------:R-:W-:Y:S02]  /*3bca0*/  @!P1 IMAD.MOV.U32 R24, RZ, RZ, R10 ;  /* 0x000000ffff189224 */ /* 0x000fe400078e000a */
[----:B------:R-:W-:-:S07]  /*3bcb0*/  IMAD.MOV.U32 R9, RZ, RZ, R25 ;  /* 0x000000ffff097224 */ /* 0x000fce00078e0019 */
[----:B-----5:R-:W-:Y:S05]  /*3bcc0*/  WARPSYNC.COLLECTIVE R15, `(.L_x_4045) ;  /* 0x000000000f087348 */ /* 0x020fea0003c00000 */
[----:B------:R0:W1:Y:S02]  /*3bcd0*/  SHFL.IDX P6, R14, R13, R12, R11 ;  /* 0x0000000c0d0e7389 */ /* 0x00006400000c000b */
[----:B01---5:R-:W-:Y:S01]  /*3bce0*/  ENDCOLLECTIVE ;  /* 0x000000000000791b */ /* 0x023fe20003800000 */
.L_x_4045:
[----:B------:R-:W-:Y:S02]  /*3bcf0*/  IMAD.MOV.U32 R8, RZ, RZ, R24 ;  /* 0x000000ffff087224 */ /* 0x000fe400078e0018 */
[----:B------:R-:W-:Y:S02]  /*3bd00*/  @!P1 IMAD.MOV.U32 R64, RZ, RZ, R4 ;  /* 0x000000ffff409224 */ /* 0x000fe400078e0004 */
[----:B------:R-:W-:Y:S01]  /*3bd10*/  @!P1 IMAD.MOV.U32 R65, RZ, RZ, R5 ;  /* 0x000000ffff419224 */ /* 0x000fe200078e0005 */
[----:B------:R-:W-:Y:S01]  /*3bd20*/  PRMT R63, R8, 0x5410, R9 ;  /* 0x00005410083f7816 */ /* 0x000fe20000000009 */
[----:B------:R-:W-:Y:S01]  /*3bd30*/  @!P1 IMAD.MOV.U32 R66, RZ, RZ, R6 ;  /* 0x000000ffff429224 */ /* 0x000fe200078e0006 */
[----:B------:R-:W-:Y:S01]  /*3bd40*/  CS2R R8, SRZ ;  /* 0x0000000000087805 */ /* 0x000fe2000001ff00 */
[----:B------:R-:W-:Y:S02]  /*3bd50*/  @!P1 IMAD.MOV.U32 R67, RZ, RZ, R7 ;  /* 0x000000ffff439224 */ /* 0x000fe400078e0007 */
[----:B------:R-:W-:-:S02]  /*3bd60*/  IMAD.MOV.U32 R4, RZ, RZ, R64 ;  /* 0x000000ffff047224 */ /* 0x000fc400078e0040 */
[----:B------:R-:W-:Y:S02]  /*3bd70*/  IMAD.MOV.U32 R5, RZ, RZ, R65 ;  /* 0x000000ffff057224 */ /* 0x000fe400078e0041 */
[----:B------:R-:W-:Y:S01]  /*3bd80*/  IMAD.MOV.U32 R13, RZ, RZ, R29 ;  /* 0x000000ffff0d7224 */ /* 0x000fe200078e001d */
[----:B------:R-:W-:Y:S01]  /*3bd90*/  PRMT R75, R75, 0x5410, R4 ;  /* 0x000054104b4b7816 */ /* 0x000fe20000000004 */
[----:B------:R-:W-:Y:S01]  /*3bda0*/  IMAD.MOV.U32 R6, RZ, RZ, R66 ;  /* 0x000000ffff067224 */ /* 0x000fe200078e0042 */
[----:B------:R-:W-:Y:S01]  /*3bdb0*/  PRMT R84, R5, 0x7610, R84 ;  /* 0x0000761005547816 */ /* 0x000fe20000000054 */
[----:B------:R-:W-:-:S03]  /*3bdc0*/  IMAD.MOV.U32 R7, RZ, RZ, R67 ;  /* 0x000000ffff077224 */ /* 0x000fc600078e0043 */
[----:B------:R-:W-:Y:S01]  /*3bdd0*/  PRMT R91, R6, 0x7610, R91 ;  /* 0x00007610065b7816 */ /* 0x000fe2000000005b */
[----:B------:R-:W-:Y:S01]  /*3bde0*/  IMAD.MOV.U32 R28, RZ, RZ, R14 ;  /* 0x000000ffff1c7224 */ /* 0x000fe200078e000e */
[----:B------:R-:W-:-:S07]  /*3bdf0*/  PRMT R85, R7, 0x7610, R85 ;  /* 0x0000761007557816 */ /* 0x000fce0000000055 */
[----:B------:R-:W-:Y:S05]  /*3be00*/  WARPSYNC.COLLECTIVE R15, `(.L_x_4046) ;  /* 0x000000000f087348 */ /* 0x000fea0003c00000 */
[----:B------:R0:W1:Y:S02]  /*3be10*/  SHFL.IDX P6, R14, R13, R12, R11 ;  /* 0x0000000c0d0e7389 */ /* 0x00006400000c000b */
[----:B01----:R-:W-:Y:S01]  /*3be20*/  ENDCOLLECTIVE ;  /* 0x000000000000791b */ /* 0x003fe20003800000 */
.L_x_4046:
[----:B------:R-:W-:Y:S02]  /*3be30*/  IMAD.MOV.U32 R13, RZ, RZ, R30 ;  /* 0x000000ffff0d7224 */ /* 0x000fe400078e001e */
[----:B------:R-:W-:-:S07]  /*3be40*/  IMAD.MOV.U32 R29, RZ, RZ, R14 ;  /* 0x000000ffff1d7224 */ /* 0x000fce00078e000e */
[----:B------:R-:W-:Y:S05]  /*3be50*/  WARPSYNC.COLLECTIVE R15, `(.L_x_4047) ;  /* 0x000000000f087348 */ /* 0x000fea0003c00000 */
[----:B------:R0:W1:Y:S02]  /*3be60*/  SHFL.IDX P6, R14, R13, R12, R11 ;  /* 0x0000000c0d0e7389 */ /* 0x00006400000c000b */
[----:B01----:R-:W-:Y:S01]  /*3be70*/  ENDCOLLECTIVE ;  /* 0x000000000000791b */ /* 0x003fe20003800000 */
.L_x_4047:
[----:B------:R-:W-:Y:S02]  /*3be80*/  IMAD.MOV.U32 R13, RZ, RZ, R44 ;  /* 0x000000ffff0d7224 */ /* 0x000fe400078e002c */
[----:B------:R-:W-:-:S07]  /*3be90*/  IMAD.MOV.U32 R30, RZ, RZ, R14 ;  /* 0x000000ffff1e7224 */ /* 0x000fce00078e000e */
[----:B------:R-:W-:Y:S05]  /*3bea0*/  WARPSYNC.COLLECTIVE R15, `(.L_x_4048) ;  /* 0x000000000f087348 */ /* 0x000fea0003c00000 */
[----:B------:R0:W1:Y:S02]  /*3beb0*/  SHFL.IDX P6, R14, R13, R12, R11 ;  /* 0x0000000c0d0e7389 */ /* 0x00006400000c000b */
[----:B01----:R-:W-:Y:S01]  /*3bec0*/  ENDCOLLECTIVE ;  /* 0x000000000000791b */ /* 0x003fe20003800000 */
.L_x_4048:
[----:B------:R-:W-:Y:S05]  /*3bed0*/  BRA `(.L_x_4049) ;  /* 0xfffffcd800e87947 */ /* 0x000fea000383ffff */
.L_x_3713:
[----:B0-----:R0:W1:Y:S02]  /*3bee0*/  SYNCS.PHASECHK.TRANS64.TRYWAIT P1, [R2+URZ+0x32400], R13 ;  /* 0x0324000d020075a7 */ /* 0x001064000802017f */
[----:B-1----:R-:W-:Y:S05]  /*3bef0*/  @!P1 NANOSLEEP.SYNCS 0x989680 ;  /* 0x009896800000995d */ /* 0x002fea0003900000 */
[----:B------:R-:W1:Y:S02]  /*3bf00*/  @!P1 SYNCS.PHASECHK.TRANS64 P1, [R2+URZ+0x32400], R13 ;  /* 0x0324000d020095a7 */ /* 0x000e64000802007f */
[----:B-1----:R-:W-:Y:S05]  /*3bf10*/  @!P1 BRA `(.L_x_3713) ;  /* 0xfffffffc00f09947 */ /* 0x002fea000383ffff */
[----:B------:R-:W-:Y:S05]  /*3bf20*/  BRA `(.L_x_4050) ;  /* 0xfffffcdc00447947 */ /* 0x000fea000383ffff */
.L_x_3728:
[----:B0-----:R0:W1:Y:S02]  /*3bf30*/  SYNCS.PHASECHK.TRANS64.TRYWAIT P0, [R2+URZ], R7 ;  /* 0x00000007020075a7 */ /* 0x001064000800017f */
[----:B-1----:R-:W-:Y:S05]  /*3bf40*/  @!P0 NANOSLEEP.SYNCS 0x989680 ;  /* 0x009896800000895d */ /* 0x002fea0003900000 */
[----:B------:R-:W1:Y:S02]  /*3bf50*/  @!P0 SYNCS.PHASECHK.TRANS64 P0, [R2+URZ], R7 ;  /* 0x00000007020085a7 */ /* 0x000e64000800007f */
[----:B-1----:R-:W-:Y:S05]  /*3bf60*/  @!P0 BRA `(.L_x_3728) ;  /* 0xfffffffc00f08947 */ /* 0x002fea000383ffff */
[----:B------:R-:W-:Y:S05]  /*3bf70*/  BRA `(.L_x_3727) ;  /* 0xfffffcf000d87947 */ /* 0x000fea000383ffff */
.L_x_3735:
[----:B-1----:R1:W2:Y:S02]  /*3bf80*/  SYNCS.PHASECHK.TRANS64.TRYWAIT P0, [R4+URZ], R5 ;  /* 0x00000005040075a7 */ /* 0x0022a4000800017f */
[----:B--2---:R-:W-:Y:S05]  /*3bf90*/  @!P0 NANOSLEEP.SYNCS 0x989680 ;  /* 0x009896800000895d */ /* 0x004fea0003900000 */
[----:B------:R-:W2:Y:S02]  /*3bfa0*/  @!P0 SYNCS.PHASECHK.TRANS64 P0, [R4+URZ], R5 ;  /* 0x00000005040085a7 */ /* 0x000ea4000800007f */
[----:B--2---:R-:W-:Y:S05]  /*3bfb0*/  @!P0 BRA `(.L_x_3735) ;  /* 0xfffffffc00f08947 */ /* 0x004fea000383ffff */
[----:B------:R-:W-:Y:S05]  /*3bfc0*/  BRA `(.L_x_3734) ;  /* 0xfffffcf400fc7947 */ /* 0x000fea000383ffff */
.L_x_3760:
[----:B-1----:R1:W2:Y:S02]  /*3bfd0*/  SYNCS.PHASECHK.TRANS64.TRYWAIT P1, [R0+URZ], R9 ;  /* 0x00000009000075a7 */ /* 0x0022a4000802017f */
[----:B--2---:R-:W-:Y:S05]  /*3bfe0*/  @!P1 NANOSLEEP.SYNCS 0x989680 ;  /* 0x009896800000995d */ /* 0x004fea0003900000 */
[----:B------:R-:W2:Y:S02]  /*3bff0*/  @!P1 SYNCS.PHASECHK.TRANS64 P1, [R0+URZ], R9 ;  /* 0x00000009000095a7 */ /* 0x000ea4000802007f */
[----:B--2---:R-:W-:Y:S05]  /*3c000*/  @!P1 BRA `(.L_x_3760) ;  /* 0xfffffffc00f09947 */ /* 0x004fea000383ffff */
[----:B------:R-:W-:Y:S05]  /*3c010*/  BRA `(.L_x_3759) ;  /* 0xfffffda400d87947 */ /* 0x000fea000383ffff */
.L_x_3767:
[----:B--2---:R2:W3:Y:S02]  /*3c020*/  SYNCS.PHASECHK.TRANS64.TRYWAIT P1, [R6+URZ], R7 ;  /* 0x00000007060075a7 */ /* 0x0044e4000802017f */
[----:B---3--:R-:W-:Y:S05]  /*3c030*/  @!P1 NANOSLEEP.SYNCS 0x989680 ;  /* 0x009896800000995d */ /* 0x008fea0003900000 */
[----:B------:R-:W3:Y:S02]  /*3c040*/  @!P1 SYNCS.PHASECHK.TRANS64 P1, [R6+URZ], R7 ;  /* 0x00000007060095a7 */ /* 0x000ee4000802007f */
[----:B---3--:R-:W-:Y:S05]  /*3c050*/  @!P1 BRA `(.L_x_3767) ;  /* 0xfffffffc00f09947 */ /* 0x008fea000383ffff */
[----:B------:R-:W-:Y:S05]  /*3c060*/  BRA `(.L_x_3766) ;  /* 0xfffffda800fc7947 */ /* 0x000fea000383ffff */
.L_x_3778:
[----:B-1----:R1:W2:Y:S02]  /*3c070*/  SYNCS.PHASECHK.TRANS64.TRYWAIT P0, [R6+URZ], R7 ;  /* 0x00000007060075a7 */ /* 0x0022a4000800017f */
[----:B--2---:R-:W-:Y:S05]  /*3c080*/  @!P0 NANOSLEEP.SYNCS 0x989680 ;  /* 0x009896800000895d */ /* 0x004fea0003900000 */
[----:B------:R-:W2:Y:S02]  /*3c090*/  @!P0 SYNCS.PHASECHK.TRANS64 P0, [R6+URZ], R7 ;  /* 0x00000007060085a7 */ /* 0x000ea4000800007f */
[----:B--2---:R-:W-:Y:S05]  /*3c0a0*/  @!P0 BRA `(.L_x_3778) ;  /* 0xfffffffc00f08947 */ /* 0x004fea000383ffff */
[----:B------:R-:W-:Y:S05]  /*3c0b0*/  BRA `(.L_x_3777) ;  /* 0xfffffe44007c7947 */ /* 0x000fea000383ffff */
.L_x_3785:
[----:B--2---:R2:W3:Y:S02]  /*3c0c0*/  SYNCS.PHASECHK.TRANS64.TRYWAIT P0, [R6+URZ], R7 ;  /* 0x00000007060075a7 */ /* 0x0044e4000800017f */
[----:B---3--:R-:W-:Y:S05]  /*3c0d0*/  @!P0 NANOSLEEP.SYNCS 0x989680 ;  /* 0x009896800000895d */ /* 0x008fea0003900000 */
[----:B------:R-:W3:Y:S02]  /*3c0e0*/  @!P0 SYNCS.PHASECHK.TRANS64 P0, [R6+URZ], R7 ;  /* 0x00000007060085a7 */ /* 0x000ee4000800007f */
[----:B---3--:R-:W-:Y:S05]  /*3c0f0*/  @!P0 BRA `(.L_x_3785) ;  /* 0xfffffffc00f08947 */ /* 0x008fea000383ffff */
[----:B------:R-:W-:Y:S05]  /*3c100*/  BRA `(.L_x_3784) ;  /* 0xfffffe4800a07947 */ /* 0x000fea000383ffff */
.L_x_3803:
[----:B------:R-:W-:Y:S02]  /*3c110*/  IMAD.MOV.U32 R13, RZ, RZ, R19 ;  /* 0x000000ffff0d7224 */ /* 0x000fe400078e0013 */
[----:B------:R-:W-:Y:S02]  /*3c120*/  IMAD.MOV.U32 R12, RZ, RZ, RZ ;  /* 0x000000ffff0c7224 */ /* 0x000fe400078e00ff */
[----:B------:R-:W-:Y:S02]  /*3c130*/  IMAD.MOV.U32 R11, RZ, RZ, 0x181f ;  /* 0x0000181fff0b7424 */ /* 0x000fe400078e00ff */
[----:B------:R-:W-:-:S07]  /*3c140*/  IMAD.MOV.U32 R15, RZ, RZ, -0x1 ;  /* 0xffffffffff0f7424 */ /* 0x000fce00078e00ff */
[----:B-----5:R-:W-:Y:S05]  /*3c150*/  WARPSYNC.COLLECTIVE R15, `(.L_x_4051) ;  /* 0x000000000f087348 */ /* 0x020fea0003c00000 */
[----:B------:R0:W1:Y:S02]  /*3c160*/  SHFL.IDX P6, R14, R13, R12, R11 ;  /* 0x0000000c0d0e7389 */ /* 0x00006400000c000b */
[----:B01---5:R-:W-:Y:S01]  /*3c170*/  ENDCOLLECTIVE ;  /* 0x000000000000791b */ /* 0x023fe20003800000 */
.L_x_4051:
[----:B------:R-:W-:Y:S02]  /*3c180*/  IMAD.MOV.U32 R13, RZ, RZ, R18 ;  /* 0x000000ffff0d7224 */ /* 0x000fe400078e0012 */
[----:B------:R-:W-:-:S07]  /*3c190*/  IMAD.MOV.U32 R3, RZ, RZ, R14 ;  /* 0x000000ffff037224 */ /* 0x000fce00078e000e */
[----:B------:R-:W-:Y:S05]  /*3c1a0*/  WARPSYNC.COLLECTIVE R15, `(.L_x_4052) ;  /* 0x000000000f087348 */ /* 0x000fea0003c00000 */
[----:B------:R0:W1:Y:S02]  /*3c1b0*/  SHFL.IDX P6, R14, R13, R12, R11 ;  /* 0x0000000c0d0e7389 */ /* 0x00006400000c000b */
[----:B01----:R-:W-:Y:S01]  /*3c1c0*/  ENDCOLLECTIVE ;  /* 0x000000000000791b */ /* 0x003fe20003800000 */
.L_x_4052:
[----:B------:R-:W-:Y:S05]  /*3c1d0*/  BRA `(.L_x_4053) ;  /* 0xffffff2400287947 */ /* 0x000fea000383ffff */
.L_x_3806:
[----:B------:R-:W-:Y:S01]  /*3c1e0*/  BSSY B1, `(.L_x_4054) ;  /* 0x0000008000017945 */ /* 0x000fe20003800000 */
[----:B---3--:R-:W-:Y:S02]  /*3c1f0*/  IMAD.MOV.U32 R13, RZ, RZ, R19 ;  /* 0x000000ffff0d7224 */ /* 0x008fe400078e0013 */
[----:B------:R-:W-:Y:S02]  /*3c200*/  IMAD.MOV.U32 R12, RZ, RZ, 0x1 ;  /* 0x00000001ff0c7424 */ /* 0x000fe400078e00ff */
[----:B------:R-:W-:Y:S02]  /*3c210*/  IMAD.MOV.U32 R11, RZ, RZ, 0x181f ;  /* 0x0000181fff0b7424 */ /* 0x000fe400078e00ff */
[----:B------:R-:W-:-:S07]  /*3c220*/  IMAD.MOV.U32 R15, RZ, RZ, -0x1 ;  /* 0xffffffffff0f7424 */ /* 0x000fce00078e00ff */
[----:B012--5:R-:W-:Y:S05]  /*3c230*/  WARPSYNC.COLLECTIVE R15, `(.L_x_4055) ;  /* 0x000000000f087348 */ /* 0x027fea0003c00000 */
[----:B--2---:R2:W3:Y:S02]  /*3c240*/  SHFL.IDX P6, R14, R13, R12, R11 ;  /* 0x0000000c0d0e7389 */ /* 0x0044e400000c000b */
[----:B0123-5:R-:W-:Y:S01]  /*3c250*/  ENDCOLLECTIVE ;  /* 0x000000000000791b */ /* 0x02ffe20003800000 */
.L_x_4055:
[----:B------:R-:W-:Y:S05]  /*3c260*/  BSYNC B1 ;  /* 0x0000000000017941 */ /* 0x000fea0003800000 */
.L_x_4054:
        /* <DEDUP_REMOVED lines=8> */
.L_x_4056:
[----:B------:R-:W-:Y:S05]  /*3c2f0*/  BRA `(.L_x_4057) ;  /* 0xffffff2400487947 */ /* 0x000fea000383ffff */
.L_x_3809:
[----:B------:R-:W-:Y:S01]  /*3c300*/  BSSY B1, `(.L_x_4058) ;  /* 0x0000008000017945 */ /* 0x000fe20003800000 */
[----:B------:R-:W-:Y:S02]  /*3c310*/  IMAD.MOV.U32 R13, RZ, RZ, R19 ;  /* 0x000000ffff0d7224 */ /* 0x000fe400078e0013 */
[----:B------:R-:W-:Y:S02]  /*3c320*/  IMAD.MOV.U32 R12, RZ, RZ, 0x2 ;  /* 0x00000002ff0c7424 */ /* 0x000fe400078e00ff */
[----:B---3--:R-:W-:Y:S02]  /*3c330*/  IMAD.MOV.U32 R11, RZ, RZ, 0x181f ;  /* 0x0000181fff0b7424 */ /* 0x008fe400078e00ff */
[----:B------:R-:W-:-:S07]  /*3c340*/  IMAD.MOV.U32 R15, RZ, RZ, -0x1 ;  /* 0xffffffffff0f7424 */ /* 0x000fce00078e00ff */
[----:B012-4-:R-:W-:Y:S05]  /*3c350*/  WARPSYNC.COLLECTIVE R15, `(.L_x_4059) ;  /* 0x000000000f087348 */ /* 0x017fea0003c00000 */
[----:B--2---:R2:W3:Y:S02]  /*3c360*/  SHFL.IDX P6, R14, R13, R12, R11 ;  /* 0x0000000c0d0e7389 */ /* 0x0044e400000c000b */
[----:B01234-:R-:W-:Y:S01]  /*3c370*/  ENDCOLLECTIVE ;  /* 0x000000000000791b */ /* 0x01ffe20003800000 */
.L_x_4059:
[----:B------:R-:W-:Y:S05]  /*3c380*/  BSYNC B1 ;  /* 0x0000000000017941 */ /* 0x000fea0003800000 */
.L_x_4058:
        /* <DEDUP_REMOVED lines=8> */
.L_x_4060:
[----:B------:R-:W-:Y:S05]  /*3c410*/  BRA `(.L_x_4061) ;  /* 0xffffff2400687947 */ /* 0x000fea000383ffff */
.L_x_3812:
        /* <DEDUP_REMOVED lines=8> */
.L_x_4063:
[----:B------:R-:W-:Y:S05]  /*3c4a0*/  BSYNC B1 ;  /* 0x0000000000017941 */ /* 0x000fea0003800000 */
.L_x_4062:
        /* <DEDUP_REMOVED lines=8> */
.L_x_4064:
[----:B------:R-:W-:Y:S05]  /*3c530*/  BRA `(.L_x_4065) ;  /* 0xffffff2400887947 */ /* 0x000fea000383ffff */
.L_x_3814:
[----:B------:R-:W-:Y:S02]  /*3c540*/  IMAD.MOV.U32 R13, RZ, RZ, R4 ;  /* 0x000000ffff0d7224 */ /* 0x000fe400078e0004 */
[----:B------:R-:W-:Y:S02]  /*3c550*/  IMAD.MOV.U32 R12, RZ, RZ, RZ ;  /* 0x000000ffff0c7224 */ /* 0x000fe400078e00ff */
[----:B------:R-:W-:Y:S02]  /*3c560*/  IMAD.MOV.U32 R11, RZ, RZ, 0x1c1f ;  /* 0x00001c1fff0b7424 */ /* 0x000fe400078e00ff */
[----:B------:R-:W-:-:S07]  /*3c570*/  IMAD.MOV.U32 R15, RZ, RZ, -0x1 ;  /* 0xffffffffff0f7424 */ /* 0x000fce00078e00ff */
[----:B------:R-:W-:Y:S05]  /*3c580*/  WARPSYNC.COLLECTIVE R15, `(.L_x_4066) ;  /* 0x000000000f087348 */ /* 0x000fea0003c00000 */
[----:B------:R0:W1:Y:S02]  /*3c590*/  SHFL.IDX P6, R14, R13, R12, R11 ;  /* 0x0000000c0d0e7389 */ /* 0x00006400000c000b */
[----:B01----:R-:W-:Y:S01]  /*3c5a0*/  ENDCOLLECTIVE ;  /* 0x000000000000791b */ /* 0x003fe20003800000 */
.L_x_4066:
[----:B------:R-:W-:Y:S02]  /*3c5b0*/  IMAD.MOV.U32 R13, RZ, RZ, R3 ;  /* 0x000000ffff0d7224 */ /* 0x000fe400078e0003 */
[----:B------:R-:W-:-:S07]  /*3c5c0*/  IMAD.MOV.U32 R5, RZ, RZ, R14 ;  /* 0x000000ffff057224 */ /* 0x000fce00078e000e */
[----:B------:R-:W-:Y:S05]  /*3c5d0*/  WARPSYNC.COLLECTIVE R15, `(.L_x_4067) ;  /* 0x000000000f087348 */ /* 0x000fea0003c00000 */
[----:B------:R0:W1:Y:S02]  /*3c5e0*/  SHFL.IDX P6, R14, R13, R12, R11 ;  /* 0x0000000c0d0e7389 */ /* 0x00006400000c000b */
[----:B01----:R-:W-:Y:S01]  /*3c5f0*/  ENDCOLLECTIVE ;  /* 0x000000000000791b */ /* 0x003fe20003800000 */
.L_x_4067:
[----:B------:R-:W-:Y:S05]  /*3c600*/  BRA `(.L_x_4068) ;  /* 0xffffff2800647947 */ /* 0x000fea000383ffff */
.L_x_3817:
[----:B------:R-:W-:Y:S01]  /*3c610*/  BSSY B1, `(.L_x_4069) ;  /* 0x0000008000017945 */ /* 0x000fe20003800000 */
[----:B------:R-:W-:Y:S02]  /*3c620*/  IMAD.MOV.U32 R13, RZ, RZ, R4 ;  /* 0x000000ffff0d7224 */ /* 0x000fe400078e0004 */
[----:B------:R-:W-:Y:S02]  /*3c630*/  IMAD.MOV.U32 R12, RZ, RZ, 0x1 ;  /* 0x00000001ff0c7424 */ /* 0x000fe400078e00ff */
[----:B---3--:R-:W-:Y:S02]  /*3c640*/  IMAD.MOV.U32 R11, RZ, RZ, 0x1c1f ;  /* 0x00001c1fff0b7424 */ /* 0x008fe400078e00ff */
[----:B------:R-:W-:-:S07]  /*3c650*/  IMAD.MOV.U32 R15, RZ, RZ, -0x1 ;  /* 0xffffffffff0f7424 */ /* 0x000fce00078e00ff */
[----:B012---:R-:W-:Y:S05]  /*3c660*/  WARPSYNC.COLLECTIVE R15, `(.L_x_4070) ;  /* 0x000000000f087348 */ /* 0x007fea0003c00000 */
[----:B--2---:R2:W3:Y:S02]  /*3c670*/  SHFL.IDX P6, R14, R13, R12, R11 ;  /* 0x0000000c0d0e7389 */ /* 0x0044e400000c000b */
[----:B0123--:R-:W-:Y:S01]  /*3c680*/  ENDCOLLECTIVE ;  /* 0x000000000000791b */ /* 0x00ffe20003800000 */
.L_x_4070:
[----:B------:R-:W-:Y:S05]  /*3c690*/  BSYNC B1 ;  /* 0x0000000000017941 */ /* 0x000fea0003800000 */
.L_x_4069:
        /* <DEDUP_REMOVED lines=8> */
.L_x_4071:
[----:B------:R-:W-:Y:S05]  /*3c720*/  BRA `(.L_x_4072) ;  /* 0xffffff3400507947 */ /* 0x000fea000383ffff */
.L_x_3823:
[----:B------:R-:W-:Y:S02]  /*3c730*/  IMAD.MOV.U32 R13, RZ, RZ, R4 ;  /* 0x000000ffff0d7224 */ /* 0x000fe400078e0004 */
[----:B------:R-:W-:Y:S02]  /*3c740*/  IMAD.MOV.U32 R12, RZ, RZ, RZ ;  /* 0x000000ffff0c7224 */ /* 0x000fe400078e00ff */
[----:B------:R-:W-:Y:S02]  /*3c750*/  IMAD.MOV.U32 R11, RZ, RZ, 0x181f ;  /* 0x0000181fff0b7424 */ /* 0x000fe400078e00ff */
[----:B------:R-:W-:-:S07]  /*3c760*/  IMAD.MOV.U32 R15, RZ, RZ, -0x1 ;  /* 0xffffffffff0f7424 */ /* 0x000fce00078e00ff */
[----:B01----:R-:W-:Y:S05]  /*3c770*/  WARPSYNC.COLLECTIVE R15, `(.L_x_4073) ;  /* 0x000000000f087348 */ /* 0x003fea0003c00000 */
[----:B------:R2:W3:Y:S02]  /*3c780*/  SHFL.IDX P6, R14, R13, R12, R11 ;  /* 0x0000000c0d0e7389 */ /* 0x0004e400000c000b */
[----:B0123--:R-:W-:Y:S01]  /*3c790*/  ENDCOLLECTIVE ;  /* 0x000000000000791b */ /* 0x00ffe20003800000 */
.L_x_4073:
[----:B------:R-:W-:Y:S02]  /*3c7a0*/  IMAD.MOV.U32 R13, RZ, RZ, R3 ;  /* 0x000000ffff0d7224 */ /* 0x000fe400078e0003 */
[----:B------:R-:W-:-:S07]  /*3c7b0*/  IMAD.MOV.U32 R0, RZ, RZ, R14 ;  /* 0x000000ffff007224 */ /* 0x000fce00078e000e */
[----:B------:R-:W-:Y:S05]  /*3c7c0*/  WARPSYNC.COLLECTIVE R15, `(.L_x_4074) ;  /* 0x000000000f087348 */ /* 0x000fea0003c00000 */
[----:B------:R0:W1:Y:S02]  /*3c7d0*/  SHFL.IDX P6, R14, R13, R12, R11 ;  /* 0x0000000c0d0e7389 */ /* 0x00006400000c000b */
[----:B01----:R-:W-:Y:S01]  /*3c7e0*/  ENDCOLLECTIVE ;  /* 0x000000000000791b */ /* 0x003fe20003800000 */
.L_x_4074:
[----:B------:R-:W-:Y:S05]  /*3c7f0*/  BRA `(.L_x_4075) ;  /* 0xffffff4800787947 */ /* 0x000fea000383ffff */
.L_x_3826:
[----:B------:R-:W-:Y:S01]  /*3c800*/  BSSY B1, `(.L_x_4076) ;  /* 0x0000008000017945 */ /* 0x000fe20003800000 */
[----:B---3--:R-:W-:Y:S02]  /*3c810*/  IMAD.MOV.U32 R13, RZ, RZ, R4 ;  /* 0x000000ffff0d7224 */ /* 0x008fe400078e0004 */
[----:B------:R-:W-:Y:S02]  /*3c820*/  IMAD.MOV.U32 R12, RZ, RZ, 0x1 ;  /* 0x00000001ff0c7424 */ /* 0x000fe400078e00ff */
[----:B------:R-:W-:Y:S02]  /*3c830*/  IMAD.MOV.U32 R11, RZ, RZ, 0x181f ;  /* 0x0000181fff0b7424 */ /* 0x000fe400078e00ff */
[----:B------:R-:W-:-:S07]  /*3c840*/  IMAD.MOV.U32 R15, RZ, RZ, -0x1 ;  /* 0xffffffffff0f7424 */ /* 0x000fce00078e00ff */
[----:B012-4-:R-:W-:Y:S05]  /*3c850*/  WARPSYNC.COLLECTIVE R15, `(.L_x_4077) ;  /* 0x000000000f087348 */ /* 0x017fea0003c00000 */
[----:B----4-:R3:W4:Y:S02]  /*3c860*/  SHFL.IDX P6, R14, R13, R12, R11 ;  /* 0x0000000c0d0e7389 */ /* 0x01072400000c000b */
[----:B01234-:R-:W-:Y:S01]  /*3c870*/  ENDCOLLECTIVE ;  /* 0x000000000000791b */ /* 0x01ffe20003800000 */
.L_x_4077:
[----:B------:R-:W-:Y:S05]  /*3c880*/  BSYNC B1 ;  /* 0x0000000000017941 */ /* 0x000fea0003800000 */
.L_x_4076:
        /* <DEDUP_REMOVED lines=8> */
.L_x_4078:
[----:B------:R-:W-:Y:S05]  /*3c910*/  BRA `(.L_x_4079) ;  /* 0xffffff48009c7947 */ /* 0x000fea000383ffff */
.L_x_3829:
        /* <DEDUP_REMOVED lines=8> */
.L_x_4081:
[----:B------:R-:W-:Y:S05]  /*3c9a0*/  BSYNC B1 ;  /* 0x0000000000017941 */ /* 0x000fea0003800000 */
.L_x_4080:
        /* <DEDUP_REMOVED lines=8> */
.L_x_4082:
[----:B------:R-:W-:Y:S05]  /*3ca30*/  BRA `(.L_x_4083) ;  /* 0xffffff4800bc7947 */ /* 0x000fea000383ffff */
.L_x_3832:
        /* <DEDUP_REMOVED lines=8> */
.L_x_4085:
[----:B------:R-:W-:Y:S05]  /*3cac0*/  BSYNC B1 ;  /* 0x0000000000017941 */ /* 0x000fea0003800000 */
.L_x_4084:
        /* <DEDUP_REMOVED lines=8> */
.L_x_4086:
[----:B------:R-:W-:Y:S05]  /*3cb50*/  BRA `(.L_x_4087) ;  /* 0xffffff4800dc7947 */ /* 0x000fea000383ffff */
.L_x_3859:
        /* <DEDUP_REMOVED lines=11> */
.L_x_4089:
[----:B------:R-:W-:Y:S05]  /*3cc10*/  BSYNC B1 ;  /* 0x0000000000017941 */ /* 0x000fea0003800000 */
.L_x_4088:
[----:B------:R-:W-:Y:S05]  /*3cc20*/  BRA `(.L_x_4090) ;  /* 0xffffff6c00107947 */ /* 0x000fea000383ffff */
.L_x_3861:
[----:B------:R-:W-:Y:S01]  /*3cc30*/  BSSY B1, `(.L_x_4091) ;  /* 0x0000006000017945 */ /* 0x000fe20003800000 */
[----:B0-----:R-:W-:-:S07]  /*3cc40*/  IMAD.MOV.U32 R15, RZ, RZ, -0x1 ;  /* 0xffffffffff0f7424 */ /* 0x001fce00078e00ff */
[----:B-1----:R-:W-:Y:S05]  /*3cc50*/  WARPSYNC.COLLECTIVE R15, `(.L_x_4092) ;  /* 0x000000000f0c7348 */ /* 0x002fea0003c00000 */
[----:B------:R-:W-:Y:S02]  /*3cc60*/  ELECT P6, UR62, PT ;  /* 0x00000000003e782f */ /* 0x000fe400038c0000 */
[----:B------:R-:W-:Y:S01]  /*3cc70*/  MOV R14, UR62 ;  /* 0x0000003e000e7c02 */ /* 0x000fe20008000f00 */
[----:B-1----:R-:W-:Y:S10]  /*3cc80*/  ENDCOLLECTIVE ;  /* 0x000000000000791b */ /* 0x002ff40003800000 */
.L_x_4092:
[----:B------:R-:W-:Y:S05]  /*3cc90*/  BSYNC B1 ;  /* 0x0000000000017941 */ /* 0x000fea0003800000 */
.L_x_4091:
[----:B------:R-:W-:Y:S05]  /*3cca0*/  BRA `(.L_x_3860) ;  /* 0xffffff6c00087947 */ /* 0x000fea000383ffff */
.L_x_3863:
[----:B-1----:R1:W2:Y:S02]  /*3ccb0*/  SYNCS.PHASECHK.TRANS64.TRYWAIT P0, [R18+URZ+0x32420], R5 ;  /* 0x03242005120075a7 */ /* 0x0022a4000800017f */
[----:B--2---:R-:W-:Y:S05]  /*3ccc0*/  @!P0 NANOSLEEP.SYNCS 0x989680 ;  /* 0x009896800000895d */ /* 0x004fea0003900000 */
[----:B------:R-:W2:Y:S02]  /*3ccd0*/  @!P0 SYNCS.PHASECHK.TRANS64 P0, [R18+URZ+0x32420], R5 ;  /* 0x03242005120085a7 */ /* 0x000ea4000800007f */
[----:B--2---:R-:W-:Y:S05]  /*3cce0*/  @!P0 BRA `(.L_x_3863) ;  /* 0xfffffffc00f08947 */ /* 0x004fea000383ffff */
[----:B------:R-:W-:Y:S05]  /*3ccf0*/  BRA `(.L_x_4093) ;  /* 0xffffff6c00187947 */ /* 0x000fea000383ffff */
.L_x_3867:
[----:B-1----:R1:W2:Y:S02]  /*3cd00*/  SYNCS.PHASECHK.TRANS64.TRYWAIT P0, [R5+URZ+0x324a0], R10 ;  /* 0x0324a00a050075a7 */ /* 0x0022a4000800017f */
[----:B--2---:R-:W-:Y:S05]  /*3cd10*/  @!P0 NANOSLEEP.SYNCS 0x989680 ;  /* 0x009896800000895d */ /* 0x004fea0003900000 */
[----:B------:R-:W2:Y:S02]  /*3cd20*/  @!P0 SYNCS.PHASECHK.TRANS64 P0, [R5+URZ+0x324a0], R10 ;  /* 0x0324a00a050085a7 */ /* 0x000ea4000800007f */
[----:B--2---:R-:W-:Y:S05]  /*3cd30*/  @!P0 BRA `(.L_x_3867) ;  /* 0xfffffffc00f08947 */ /* 0x004fea000383ffff */
[----:B------:R-:W-:Y:S05]  /*3cd40*/  BRA `(.L_x_4094) ;  /* 0xffffff6c00387947 */ /* 0x000fea000383ffff */
.L_x_3872:
[----:B--2---:R2:W3:Y:S02]  /*3cd50*/  SYNCS.PHASECHK.TRANS64.TRYWAIT P0, [R5+URZ+0x324c0], R10 ;  /* 0x0324c00a050075a7 */ /* 0x0044e4000800017f */
[----:B---3--:R-:W-:Y:S05]  /*3cd60*/  @!P0 NANOSLEEP.SYNCS 0x989680 ;  /* 0x009896800000895d */ /* 0x008fea0003900000 */
[----:B------:R-:W3:Y:S02]  /*3cd70*/  @!P0 SYNCS.PHASECHK.TRANS64 P0, [R5+URZ+0x324c0], R10 ;  /* 0x0324c00a050085a7 */ /* 0x000ee4000800007f */
[----:B---3--:R-:W-:Y:S05]  /*3cd80*/  @!P0 BRA `(.L_x_3872) ;  /* 0xfffffffc00f08947 */ /* 0x008fea000383ffff */
[----:B------:R-:W-:Y:S05]  /*3cd90*/  BRA `(.L_x_4095) ;  /* 0xffffff6c00b87947 */ /* 0x000fea000383ffff */
.L_x_3882:
[----:B-1----:R1:W2:Y:S02]  /*3cda0*/  SYNCS.PHASECHK.TRANS64.TRYWAIT P1, [R6+URZ+0x324a0], R7 ;  /* 0x0324a007060075a7 */ /* 0x0022a4000802017f */
[----:B--2---:R-:W-:Y:S05]  /*3cdb0*/  @!P1 NANOSLEEP.SYNCS 0x989680 ;  /* 0x009896800000995d */ /* 0x004fea0003900000 */
[----:B------:R-:W2:Y:S02]  /*3cdc0*/  @!P1 SYNCS.PHASECHK.TRANS64 P1, [R6+URZ+0x324a0], R7 ;  /* 0x0324a007060095a7 */ /* 0x000ea4000802007f */
[----:B--2---:R-:W-:Y:S05]  /*3cdd0*/  @!P1 BRA `(.L_x_3882) ;  /* 0xfffffffc00f09947 */ /* 0x004fea000383ffff */
[----:B------:R-:W-:Y:S05]  /*3cde0*/  BRA `(.L_x_4096) ;  /* 0xffffff7400487947 */ /* 0x000fea000383ffff */
.L_x_3887:
[----:B--2---:R2:W3:Y:S02]  /*3cdf0*/  SYNCS.PHASECHK.TRANS64.TRYWAIT P1, [R6+URZ+0x324c0], R7 ;  /* 0x0324c007060075a7 */ /* 0x0044e4000802017f */
[----:B---3--:R-:W-:Y:S05]  /*3ce00*/  @!P1 NANOSLEEP.SYNCS 0x989680 ;  /* 0x009896800000995d */ /* 0x008fea0003900000 */
[----:B------:R-:W3:Y:S02]  /*3ce10*/  @!P1 SYNCS.PHASECHK.TRANS64 P1, [R6+URZ+0x324c0], R7 ;  /* 0x0324c007060095a7 */ /* 0x000ee4000802007f */
[----:B---3--:R-:W-:Y:S05]  /*3ce20*/  @!P1 BRA `(.L_x_3887) ;  /* 0xfffffffc00f09947 */ /* 0x008fea000383ffff */
[----:B------:R-:W-:Y:S05]  /*3ce30*/  BRA `(.L_x_4097) ;  /* 0xffffff7400c47947 */ /* 0x000fea000383ffff */
.L_x_3913:
[----:B--2---:R-:W2:Y:S01]  /*3ce40*/  S2R R4, SR_TID.X ;  /* 0x0000000000047919 */ /* 0x004ea20000002100 */
[----:B------:R-:W-:Y:S01]  /*3ce50*/  BSSY B0, `(.L_x_4098) ;  /* 0x000000a000007945 */ /* 0x000fe20003800000 */
[----:B------:R-:W-:Y:S02]  /*3ce60*/  IMAD.MOV.U32 R12, RZ, RZ, RZ ;  /* 0x000000ffff0c7224 */ /* 0x000fe400078e00ff */
[----:B------:R-:W-:Y:S02]  /*3ce70*/  IMAD.MOV.U32 R11, RZ, RZ, 0x1f ;  /* 0x0000001fff0b7424 */ /* 0x000fe400078e00ff */
[----:B0-----:R-:W-:Y:S01]  /*3ce80*/  IMAD.MOV.U32 R15, RZ, RZ, -0x1 ;  /* 0xffffffffff0f7424 */ /* 0x001fe200078e00ff */
[----:B--2---:R-:W-:-:S04]  /*3ce90*/  SHF.R.U32.HI R4, RZ, 0x5, R4 ;  /* 0x00000005ff047819 */ /* 0x004fc80000011604 */
[----:B------:R-:W-:-:S05]  /*3cea0*/  LOP3.LUT R4, R4, 0x3, RZ, 0xc0, !PT ;  /* 0x0000000304047812 */ /* 0x000fca00078ec0ff */
[----:B------:R-:W-:-:S07]  /*3ceb0*/  IMAD.MOV.U32 R13, RZ, RZ, R4 ;  /* 0x000000ffff0d7224 */ /* 0x000fce00078e0004 */
[----:B-1----:R-:W-:Y:S05]  /*3cec0*/  WARPSYNC.COLLECTIVE R15, `(.L_x_4099) ;  /* 0x000000000f087348 */ /* 0x002fea0003c00000 */
[----:B------:R0:W2:Y:S02]  /*3ced0*/  SHFL.IDX P6, R14, R13, R12, R11 ;  /* 0x0000000c0d0e7389 */ /* 0x0000a400000c000b */
[----:B012---:R-:W-:Y:S01]  /*3cee0*/  ENDCOLLECTIVE ;  /* 0x000000000000791b */ /* 0x007fe20003800000 */
.L_x_4099:
[----:B------:R-:W-:Y:S05]  /*3cef0*/  BSYNC B0 ;  /* 0x0000000000007941 */ /* 0x000fea0003800000 */
.L_x_4098:
[----:B------:R-:W-:Y:S05]  /*3cf00*/  BRA `(.L_x_4100) ;  /* 0xffffff8800587947 */ /* 0x000fea000383ffff */
.L_x_3915:
[----:B------:R-:W-:Y:S01]  /*3cf10*/  BSSY B0, `(.L_x_4101) ;  /* 0x0000006000007945 */ /* 0x000fe20003800000 */
[----:B0-----:R-:W-:-:S07]  /*3cf20*/  IMAD.MOV.U32 R15, RZ, RZ, -0x1 ;  /* 0xffffffffff0f7424 */ /* 0x001fce00078e00ff */
[----:B-1-3--:R-:W-:Y:S05]  /*3cf30*/  WARPSYNC.COLLECTIVE R15, `(.L_x_4102) ;  /* 0x000000000f0c7348 */ /* 0x00afea0003c00000 */
[----:B------:R-:W-:Y:S02]  /*3cf40*/  ELECT P6, UR62, PT ;  /* 0x00000000003e782f */ /* 0x000fe400038c0000 */
[----:B------:R-:W-:Y:S01]  /*3cf50*/  MOV R14, UR62 ;  /* 0x0000003e000e7c02 */ /* 0x000fe20008000f00 */
[----:B-1-3--:R-:W-:Y:S10]  /*3cf60*/  ENDCOLLECTIVE ;  /* 0x000000000000791b */ /* 0x00aff40003800000 */
.L_x_4102:
[----:B------:R-:W-:Y:S05]  /*3cf70*/  BSYNC B0 ;  /* 0x0000000000007941 */ /* 0x000fea0003800000 */
.L_x_4101:
[----:B------:R-:W-:Y:S05]  /*3cf80*/  BRA `(.L_x_4103) ;  /* 0xffffff8800647947 */ /* 0x000fea000383ffff */
.L_x_3917:
[----:B--2---:R2:W3:Y:S02]  /*3cf90*/  SYNCS.PHASECHK.TRANS64.TRYWAIT P0, [R0+URZ+0x32440], R2 ;  /* 0x03244002000075a7 */ /* 0x0044e4000800017f */
[----:B---3--:R-:W-:Y:S05]  /*3cfa0*/  @!P0 NANOSLEEP.SYNCS 0x989680 ;  /* 0x009896800000895d */ /* 0x008fea0003900000 */
[----:B------:R-:W3:Y:S02]  /*3cfb0*/  @!P0 SYNCS.PHASECHK.TRANS64 P0, [R0+URZ+0x32440], R2 ;  /* 0x03244002000085a7 */ /* 0x000ee4000800007f */
[----:B---3--:R-:W-:Y:S05]  /*3cfc0*/  @!P0 BRA `(.L_x_3917) ;  /* 0xfffffffc00f08947 */ /* 0x008fea000383ffff */
[----:B------:R-:W-:Y:S05]  /*3cfd0*/  BRA `(.L_x_4104) ;  /* 0xffffff8800c47947 */ /* 0x000fea000383ffff */
.L_x_3921:
        /* <DEDUP_REMOVED lines=10> */
.L_x_4105:
[----:B------:R0:W-:Y:S01]  /*3d080*/  STL [R1+0x488], R10 ;  /* 0x0004880a01007387 */ /* 0x0001e20000100800 */
[----:B------:R-:W-:Y:S02]  /*3d090*/  IMAD.MOV.U32 R13, RZ, RZ, R3 ;  /* 0x000000ffff0d7224 */ /* 0x000fe400078e0003 */
[----:B------:R-:W-:-:S07]  /*3d0a0*/  IMAD.MOV.U32 R4, RZ, RZ, R14 ;  /* 0x000000ffff047224 */ /* 0x000fce00078e000e */
[----:B0-----:R-:W-:Y:S05]  /*3d0b0*/  WARPSYNC.COLLECTIVE R15, `(.L_x_4106) ;  /* 0x000000000f087348 */ /* 0x001fea0003c00000 */
[----:B------:R1:W2:Y:S02]  /*3d0c0*/  SHFL.IDX P6, R14, R13, R12, R11 ;  /* 0x0000000c0d0e7389 */ /* 0x0002a400000c000b */
[----:B012---:R-:W-:Y:S01]  /*3d0d0*/  ENDCOLLECTIVE ;  /* 0x000000000000791b */ /* 0x007fe20003800000 */
.L_x_4106:
[----:B------:R-:W-:Y:S02]  /*3d0e0*/  IMAD.MOV.U32 R13, RZ, RZ, R2 ;  /* 0x000000ffff0d7224 */ /* 0x000fe400078e0002 */
[----:B------:R-:W-:Y:S02]  /*3d0f0*/  IMAD.MOV.U32 R12, RZ, RZ, 0x1 ;  /* 0x00000001ff0c7424 */ /* 0x000fe400078e00ff */
[----:B------:R-:W-:-:S07]  /*3d100*/  IMAD.MOV.U32 R5, RZ, RZ, R14 ;  /* 0x000000ffff057224 */ /* 0x000fce00078e000e */
[----:B------:R-:W-:Y:S05]  /*3d110*/  WARPSYNC.COLLECTIVE R15, `(.L_x_4107) ;  /* 0x000000000f087348 */ /* 0x000fea0003c00000 */
[----:B------:R0:W1:Y:S02]  /*3d120*/  SHFL.IDX P6, R14, R13, R12, R11 ;  /* 0x0000000c0d0e7389 */ /* 0x00006400000c000b */
[----:B01----:R-:W-:Y:S01]  /*3d130*/  ENDCOLLECTIVE ;  /* 0x000000000000791b */ /* 0x003fe20003800000 */
.L_x_4107:
[----:B------:R-:W-:Y:S02]  /*3d140*/  IMAD.MOV.U32 R13, RZ, RZ, R3 ;  /* 0x000000ffff0d7224 */ /* 0x000fe400078e0003 */
[----:B------:R-:W-:Y:S02]  /*3d150*/  IMAD R0, R0, R7, RZ ;  /* 0x0000000700007224 */ /* 0x000fe400078e02ff */
[----:B------:R-:W-:-:S07]  /*3d160*/  IMAD.MOV.U32 R7, RZ, RZ, R14 ;  /* 0x000000ffff077224 */ /* 0x000fce00078e000e */
[----:B------:R-:W-:Y:S05]  /*3d170*/  WARPSYNC.COLLECTIVE R15, `(.L_x_4108) ;  /* 0x000000000f087348 */ /* 0x000fea0003c00000 */
[----:B------:R0:W1:Y:S02]  /*3d180*/  SHFL.IDX P6, R14, R13, R12, R11 ;  /* 0x0000000c0d0e7389 */ /* 0x00006400000c000b */
[----:B01----:R-:W-:Y:S01]  /*3d190*/  ENDCOLLECTIVE ;  /* 0x000000000000791b */ /* 0x003fe20003800000 */
.L_x_4108:
        /* <DEDUP_REMOVED lines=10> */
.L_x_4109:
        /* <DEDUP_REMOVED lines=15> */
.L_x_4110:
        /* <DEDUP_REMOVED lines=19> */
.L_x_4111:
        /* <DEDUP_REMOVED lines=10> */
.L_x_4112:
        /* <DEDUP_REMOVED lines=13> */
.L_x_4113:
        /* <DEDUP_REMOVED lines=10> */
.L_x_4114:
        /* <DEDUP_REMOVED lines=13> */
.L_x_4115:
        /* <DEDUP_REMOVED lines=10> */
.L_x_4116:
        /* <DEDUP_REMOVED lines=13> */
.L_x_4117:
        /* <DEDUP_REMOVED lines=10> */
.L_x_4118:
        /* <DEDUP_REMOVED lines=11> */
.L_x_4119:
        /* <DEDUP_REMOVED lines=14> */
.L_x_4120:
[----:B------:R-:W-:Y:S01]  /*3dae0*/  IMAD.MOV.U32 R3, RZ, RZ, R14 ;  /* 0x000000ffff037224 */ /* 0x000fe200078e000e */
[----:B------:R-:W-:Y:S06]  /*3daf0*/  BRA `(.L_x_4121) ;  /* 0xffffff8c004c7947 */ /* 0x000fec000383ffff */
.L_x_3925:
        /* <DEDUP_REMOVED lines=36> */
.L_x_4123:
[----:B------:R-:W-:Y:S05]  /*3dd40*/  BSYNC B0 ;  /* 0x0000000000007941 */ /* 0x000fea0003800000 */
.L_x_4122:
        /* <DEDUP_REMOVED lines=10> */
.L_x_4124:
        /* <DEDUP_REMOVED lines=16> */
.L_x_4125:
        /* <DEDUP_REMOVED lines=15> */
.L_x_4126:
        /* <DEDUP_REMOVED lines=9> */
.L_x_4127:
        /* <DEDUP_REMOVED lines=15> */
.L_x_4128:
        /* <DEDUP_REMOVED lines=9> */
.L_x_4129:
        /* <DEDUP_REMOVED lines=15> */
.L_x_4130:
        /* <DEDUP_REMOVED lines=9> */
.L_x_4131:
        /* <DEDUP_REMOVED lines=15> */
.L_x_4132:
        /* <DEDUP_REMOVED lines=9> */
.L_x_4133:
        /* <DEDUP_REMOVED lines=14> */
.L_x_4134:
        /* <DEDUP_REMOVED lines=19> */
.L_x_4135:
[----:B------:R-:W-:Y:S02]  /*3e700*/  IMAD.MOV.U32 R13, RZ, RZ, R2 ;  /* 0x000000ffff0d7224 */ /* 0x000fe400078e0002 */
[----:B------:R-:W-:-:S07]  /*3e710*/  IMAD.MOV.U32 R6, RZ, RZ, R14 ;  /* 0x000000ffff067224 */ /* 0x000fce00078e000e */
[----:B------:R-:W-:Y:S05]  /*3e720*/  WARPSYNC.COLLECTIVE R15, `(.L_x_4136) ;  /* 0x000000000f087348 */ /* 0x000fea0003c00000 */
[----:B------:R0:W1:Y:S02]  /*3e730*/  SHFL.IDX P6, R14, R13, R12, R11 ;  /* 0x0000000c0d0e7389 */ /* 0x00006400000c000b */
[----:B01----:R-:W-:Y:S01]  /*3e740*/  ENDCOLLECTIVE ;  /* 0x000000000000791b */ /* 0x003fe20003800000 */
.L_x_4136:
[----:B------:R-:W-:Y:S02]  /*3e750*/  IMAD.MOV.U32 R13, RZ, RZ, R0 ;  /* 0x000000ffff0d7224 */ /* 0x000fe400078e0000 */
[----:B------:R-:W-:Y:S02]  /*3e760*/  IMAD.MOV.U32 R12, RZ, RZ, 0x7 ;  /* 0x00000007ff0c7424 */ /* 0x000fe400078e00ff */
[----:B------:R-:W-:-:S07]  /*3e770*/  IMAD.MOV.U32 R5, RZ, RZ, R14 ;  /* 0x000000ffff057224 */ /* 0x000fce00078e000e */
[----:B------:R-:W-:Y:S05]  /*3e780*/  WARPSYNC.COLLECTIVE R15, `(.L_x_4137) ;  /* 0x000000000f087348 */ /* 0x000fea0003c00000 */
[----:B------:R0:W1:Y:S02]  /*3e790*/  SHFL.IDX P6, R14, R13, R12, R11 ;  /* 0x0000000c0d0e7389 */ /* 0x00006400000c000b */
[----:B01----:R-:W-:Y:S01]  /*3e7a0*/  ENDCOLLECTIVE ;  /* 0x000000000000791b */ /* 0x003fe20003800000 */
.L_x_4137:
        /* <DEDUP_REMOVED lines=10> */
.L_x_4138:
        /* <DEDUP_REMOVED lines=9> */
.L_x_3930:
[----:B-1----:R1:W2:Y:S02]  /*3e8e0*/  SYNCS.PHASECHK.TRANS64.TRYWAIT P0, [R18+URZ+0x32420], R0 ;  /* 0x03242000120075a7 */ /* 0x0022a4000800017f */
[----:B--2---:R-:W-:Y:S05]  /*3e8f0*/  @!P0 NANOSLEEP.SYNCS 0x989680 ;  /* 0x009896800000895d */ /* 0x004fea0003900000 */
[----:B------:R-:W2:Y:S02]  /*3e900*/  @!P0 SYNCS.PHASECHK.TRANS64 P0, [R18+URZ+0x32420], R0 ;  /* 0x03242000120085a7 */ /* 0x000ea4000800007f */
[----:B--2---:R-:W-:Y:S05]  /*3e910*/  @!P0 BRA `(.L_x_3930) ;  /* 0xfffffffc00f08947 */ /* 0x004fea000383ffff */
[----:B------:R-:W-:Y:S05]  /*3e920*/  BRA `(.L_x_4140) ;  /* 0xffffff8c00687947 */ /* 0x000fea000383ffff */
.L_x_3934:
[----:B0-----:R0:W1:Y:S02]  /*3e930*/  SYNCS.PHASECHK.TRANS64.TRYWAIT P0, [R2+URZ+0x32460], R0 ;  /* 0x03246000020075a7 */ /* 0x001064000800017f */
[----:B-1----:R-:W-:Y:S05]  /*3e940*/  @!P0 NANOSLEEP.SYNCS 0x989680 ;  /* 0x009896800000895d */ /* 0x002fea0003900000 */
[----:B------:R-:W1:Y:S02]  /*3e950*/  @!P0 SYNCS.PHASECHK.TRANS64 P0, [R2+URZ+0x32460], R0 ;  /* 0x03246000020085a7 */ /* 0x000e64000800007f */
[----:B-1----:R-:W-:Y:S05]  /*3e960*/  @!P0 BRA `(.L_x_3934) ;  /* 0xfffffffc00f08947 */ /* 0x002fea000383ffff */
[----:B------:R-:W-:Y:S05]  /*3e970*/  BRA `(.L_x_4141) ;  /* 0xffffff8c008c7947 */ /* 0x000fea000383ffff */
.L_x_3949:
[----:B0-----:R0:W1:Y:S02]  /*3e980*/  SYNCS.PHASECHK.TRANS64.TRYWAIT P0, [R2+URZ+0x32440], R6 ;  /* 0x03244006020075a7 */ /* 0x001064000800017f */
[----:B-1----:R-:W-:Y:S05]  /*3e990*/  @!P0 NANOSLEEP.SYNCS 0x989680 ;  /* 0x009896800000895d */ /* 0x002fea0003900000 */
[----:B------:R-:W1:Y:S02]  /*3e9a0*/  @!P0 SYNCS.PHASECHK.TRANS64 P0, [R2+URZ+0x32440], R6 ;  /* 0x03244006020085a7 */ /* 0x000e64000800007f */
[----:B-1----:R-:W-:Y:S05]  /*3e9b0*/  @!P0 BRA `(.L_x_3949) ;  /* 0xfffffffc00f08947 */ /* 0x002fea000383ffff */
[----:B------:R-:W-:Y:S05]  /*3e9c0*/  BRA `(.L_x_4142) ;  /* 0xffffff9400c47947 */ /* 0x000fea000383ffff */
.L_x_3954:
[----:B-1----:R1:W2:Y:S02]  /*3e9d0*/  SYNCS.PHASECHK.TRANS64.TRYWAIT P0, [R2+URZ+0x32460], R6 ;  /* 0x03246006020075a7 */ /* 0x0022a4000800017f */
[----:B--2---:R-:W-:Y:S05]  /*3e9e0*/  @!P0 NANOSLEEP.SYNCS 0x989680 ;  /* 0x009896800000895d */ /* 0x004fea0003900000 */
[----:B------:R-:W2:Y:S02]  /*3e9f0*/  @!P0 SYNCS.PHASECHK.TRANS64 P0, [R2+URZ+0x32460], R6 ;  /* 0x03246006020085a7 */ /* 0x000ea4000800007f */
[----:B--2---:R-:W-:Y:S05]  /*3ea00*/  @!P0 BRA `(.L_x_3954) ;  /* 0xfffffffc00f08947 */ /* 0x004fea000383ffff */
[----:B------:R-:W-:Y:S05]  /*3ea10*/  BRA `(.L_x_4143) ;  /* 0xffffff9800407947 */ /* 0x000fea000383ffff */
.L_x_3965:
[----:B0-----:R0:W1:Y:S02]  /*3ea20*/  SYNCS.PHASECHK.TRANS64.TRYWAIT P0, [R3+URZ+0x32440], R2 ;  /* 0x03244002030075a7 */ /* 0x001064000800017f */
[----:B-1----:R-:W-:Y:S05]  /*3ea30*/  @!P0 NANOSLEEP.SYNCS 0x989680 ;  /* 0x009896800000895d */ /* 0x002fea0003900000 */
[----:B------:R-:W1:Y:S02]  /*3ea40*/  @!P0 SYNCS.PHASECHK.TRANS64 P0, [R3+URZ+0x32440], R2 ;  /* 0x03244002030085a7 */ /* 0x000e64000800007f */
[----:B-1----:R-:W-:Y:S05]  /*3ea50*/  @!P0 BRA `(.L_x_3965) ;  /* 0xfffffffc00f08947 */ /* 0x002fea000383ffff */
[----:B------:R-:W-:Y:S05]  /*3ea60*/  BRA `(.L_x_4144) ;  /* 0xffffffa000287947 */ /* 0x000fea000383ffff */
.L_x_3970:
[----:B-1----:R1:W2:Y:S02]  /*3ea70*/  SYNCS.PHASECHK.TRANS64.TRYWAIT P0, [R3+URZ+0x32460], R2 ;  /* 0x03246002030075a7 */ /* 0x0022a4000800017f */
[----:B--2---:R-:W-:Y:S05]  /*3ea80*/  @!P0 NANOSLEEP.SYNCS 0x989680 ;  /* 0x009896800000895d */ /* 0x004fea0003900000 */
[----:B------:R-:W2:Y:S02]  /*3ea90*/  @!P0 SYNCS.PHASECHK.TRANS64 P0, [R3+URZ+0x32460], R2 ;  /* 0x03246002030085a7 */ /* 0x000ea4000800007f */
[----:B--2---:R-:W-:Y:S05]  /*3eaa0*/  @!P0 BRA `(.L_x_3970) ;  /* 0xfffffffc00f08947 */ /* 0x004fea000383ffff */
[----:B------:R-:W-:Y:S05]  /*3eab0*/  BRA `(.L_x_4145) ;  /* 0xffffffa000a47947 */ /* 0x000fea000383ffff */
.L_x_3981:
[----:B0-----:R0:W1:Y:S02]  /*3eac0*/  SYNCS.PHASECHK.TRANS64.TRYWAIT P0, [R3+URZ+0x32440], R2 ;  /* 0x03244002030075a7 */ /* 0x001064000800017f */
[----:B-1----:R-:W-:Y:S05]  /*3ead0*/  @!P0 NANOSLEEP.SYNCS 0x989680 ;  /* 0x009896800000895d */ /* 0x002fea0003900000 */
[----:B------:R-:W1:Y:S02]  /*3eae0*/  @!P0 SYNCS.PHASECHK.TRANS64 P0, [R3+URZ+0x32440], R2 ;  /* 0x03244002030085a7 */ /* 0x000e64000800007f */
[----:B-1----:R-:W-:Y:S05]  /*3eaf0*/  @!P0 BRA `(.L_x_3981) ;  /* 0xfffffffc00f08947 */ /* 0x002fea000383ffff */
[----:B------:R-:W-:Y:S05]  /*3eb00*/  BRA `(.L_x_4146) ;  /* 0xffffffa800747947 */ /* 0x000fea000383ffff */
.L_x_3986:
[----:B-1----:R1:W2:Y:S02]  /*3eb10*/  SYNCS.PHASECHK.TRANS64.TRYWAIT P0, [R3+URZ+0x32460], R2 ;  /* 0x03246002030075a7 */ /* 0x0022a4000800017f */
[----:B--2---:R-:W-:Y:S05]  /*3eb20*/  @!P0 NANOSLEEP.SYNCS 0x989680 ;  /* 0x009896800000895d */ /* 0x004fea0003900000 */
[----:B------:R-:W2:Y:S02]  /*3eb30*/  @!P0 SYNCS.PHASECHK.TRANS64 P0, [R3+URZ+0x32460], R2 ;  /* 0x03246002030085a7 */ /* 0x000ea4000800007f */
[----:B--2---:R-:W-:Y:S05]  /*3eb40*/  @!P0 BRA `(.L_x_3986) ;  /* 0xfffffffc00f08947 */ /* 0x004fea000383ffff */
[----:B------:R-:W-:Y:S05]  /*3eb50*/  BRA `(.L_x_4147) ;  /* 0xffffffa800f07947 */ /* 0x000fea000383ffff */
.L_x_3998:
[----:B------:R-:W4:Y:S01]  /*3eb60*/  LDL R0, [R1+0x460] ;  /* 0x0004600001007983 */ /* 0x000f220000100800 */
[----:B------:R-:W-:Y:S01]  /*3eb70*/  BSSY B0, `(.L_x_4148) ;  /* 0x0000008000007945 */ /* 0x000fe20003800000 */
[----:B------:R-:W-:Y:S02]  /*3eb80*/  IMAD.MOV.U32 R12, RZ, RZ, RZ ;  /* 0x000000ffff0c7224 */ /* 0x000fe400078e00ff */
[----:B------:R-:W-:Y:S02]  /*3eb90*/  IMAD.MOV.U32 R11, RZ, RZ, 0x1f ;  /* 0x0000001fff0b7424 */ /* 0x000fe400078e00ff */
[----:B0-----:R-:W-:Y:S02]  /*3eba0*/  IMAD.MOV.U32 R15, RZ, RZ, -0x1 ;  /* 0xffffffffff0f7424 */ /* 0x001fe400078e00ff */
[----:B----4-:R-:W-:-:S07]  /*3ebb0*/  IMAD.MOV.U32 R13, RZ, RZ, R0 ;  /* 0x000000ffff0d7224 */ /* 0x010fce00078e0000 */
[----:B--23--:R-:W-:Y:S05]  /*3ebc0*/  WARPSYNC.COLLECTIVE R15, `(.L_x_4149) ;  /* 0x000000000f087348 */ /* 0x00cfea0003c00000 */
[----:B------:R0:W1:Y:S02]  /*3ebd0*/  SHFL.IDX P6, R14, R13, R12, R11 ;  /* 0x0000000c0d0e7389 */ /* 0x00006400000c000b */
[----:B0123--:R-:W-:Y:S01]  /*3ebe0*/  ENDCOLLECTIVE ;  /* 0x000000000000791b */ /* 0x00ffe20003800000 */
.L_x_4149:
[----:B------:R-:W-:Y:S05]  /*3ebf0*/  BSYNC B0 ;  /* 0x0000000000007941 */ /* 0x000fea0003800000 */
.L_x_4148:
        /* <DEDUP_REMOVED lines=9> */
.L_x_4150:
        /* <DEDUP_REMOVED lines=26> */
.L_x_4151:
        /* <DEDUP_REMOVED lines=8> */
.L_x_4152:
        /* <DEDUP_REMOVED lines=8> */
.L_x_4153:
        /* <DEDUP_REMOVED lines=8> */
.L_x_4154:
        /* <DEDUP_REMOVED lines=8> */
.L_x_4155:
        /* <DEDUP_REMOVED lines=9> */
.L_x_4156:
[----:B------:R-:W-:Y:S01]  /*3f0c0*/  IMAD.MOV.U32 R9, RZ, RZ, R14 ;  /* 0x000000ffff097224 */ /* 0x000fe200078e000e */
[----:B------:R-:W-:Y:S06]  /*3f0d0*/  BRA `(.L_x_4157) ;  /* 0xffffffb000347947 */ /* 0x000fec000383ffff */
.L_x_4001:
        /* <DEDUP_REMOVED lines=8> */
.L_x_4159:
[----:B------:R-:W-:Y:S05]  /*3f160*/  BSYNC B0 ;  /* 0x0000000000007941 */ /* 0x000fea0003800000 */
.L_x_4158:
        /* <DEDUP_REMOVED lines=10> */
.L_x_4160:
        /* <DEDUP_REMOVED lines=8> */
.L_x_4161:
        /* <DEDUP_REMOVED lines=8> */
.L_x_4162:
        /* <DEDUP_REMOVED lines=8> */
.L_x_4163:
        /* <DEDUP_REMOVED lines=9> */
.L_x_4164:
[----:B------:R-:W-:Y:S01]  /*3f420*/  IMAD.MOV.U32 R9, RZ, RZ, R14 ;  /* 0x000000ffff097224 */ /* 0x000fe200078e000e */
[----:B------:R-:W-:Y:S06]  /*3f430*/  BRA `(.L_x_4165) ;  /* 0xffffffb000087947 */ /* 0x000fec000383ffff */
.L_x_4003:
[----:B------:R-:W-:Y:S01]  /*3f440*/  BSSY B0, `(.L_x_4166) ;  /* 0x0000006000007945 */ /* 0x000fe20003800000 */
[----:B------:R-:W-:Y:S01]  /*3f450*/  PLOP3.LUT P6, PT, P6, PT, PT, 0x8, 0x0 ;  /* 0x000000000000781c */ /* 0x000fe200037ce170 */
[----:B------:R-:W-:-:S12]  /*3f460*/  IMAD.MOV.U32 R15, RZ, RZ, -0x1 ;  /* 0xffffffffff0f7424 */ /* 0x000fd800078e00ff */
[----:B0-----:R-:W-:Y:S05]  /*3f470*/  WARPSYNC.COLLECTIVE R15, `(.L_x_4167) ;  /* 0x000000000f087348 */ /* 0x001fea0003c00000 */
[----:B------:R-:W-:Y:S01]  /*3f480*/  VOTE.ANY R14, PT, P6 ;  /* 0x00000000000e7806 */ /* 0x000fe200030e0100 */
[----:B0-----:R-:W-:Y:S06]  /*3f490*/  ENDCOLLECTIVE ;  /* 0x000000000000791b */ /* 0x001fec0003800000 */
.L_x_4167:
[----:B------:R-:W-:Y:S05]  /*3f4a0*/  BSYNC B0 ;  /* 0x0000000000007941 */ /* 0x000fea0003800000 */
.L_x_4166:
        /* <DEDUP_REMOVED lines=10> */
.L_x_4168:
[----:B------:R-:W-:Y:S02]  /*3f550*/  IMAD.MOV.U32 R13, RZ, RZ, R6 ;  /* 0x000000ffff0d7224 */ /* 0x000fe400078e0006 */
[----:B------:R-:W-:-:S07]  /*3f560*/  IMAD.MOV.U32 R4, RZ, RZ, R14 ;  /* 0x000000ffff047224 */ /* 0x000fce00078e000e */
[----:B------:R-:W-:Y:S05]  /*3f570*/  WARPSYNC.COLLECTIVE R15, `(.L_x_4169) ;  /* 0x000000000f087348 */ /* 0x000fea0003c00000 */
[----:B------:R0:W1:Y:S02]  /*3f580*/  SHFL.IDX P6, R14, R13, R12, R11 ;  /* 0x0000000c0d0e7389 */ /* 0x00006400000c000b */
[----:B01----:R-:W-:Y:S01]  /*3f590*/  ENDCOLLECTIVE ;  /* 0x000000000000791b */ /* 0x003fe20003800000 */
.L_x_4169:
[----:B------:R-:W-:Y:S02]  /*3f5a0*/  IMAD.MOV.U32 R6, RZ, RZ, R14 ;  /* 0x000000ffff067224 */ /* 0x000fe400078e000e */
[----:B------:R-:W-:-:S05]  /*3f5b0*/  IMAD.IADD R10, R3, 0x1, R10 ;  /* 0x00000001030a7824 */ /* 0x000fca00078e020a */
[----:B------:R2:W-:Y:S01]  /*3f5c0*/  STL [R1+0x46c], R10 ;  /* 0x00046c0a01007387 */ /* 0x0005e20000100800 */
[----:B------:R-:W-:Y:S05]  /*3f5d0*/  BRA `(.L_x_4170) ;  /* 0xffffffac00e87947 */ /* 0x000fea000383ffff */
.L_x_4005:
        /* <DEDUP_REMOVED lines=8> */
.L_x_4172:
[----:B------:R-:W-:Y:S05]  /*3f660*/  BSYNC B0 ;  /* 0x0000000000007941 */ /* 0x000fea0003800000 */
.L_x_4171:
[----:B------:R-:W-:Y:S01]  /*3f670*/  IMAD.MOV.U32 R3, RZ, RZ, R14 ;  /* 0x000000ffff037224 */ /* 0x000fe200078e000e */
[----:B------:R-:W-:Y:S06]  /*3f680*/  BRA `(.L_x_4173) ;  /* 0xffffffac00d47947 */ /* 0x000fec000383ffff */
.L_x_4011:
[----:B0-----:R0:W1:Y:S02]  /*3f690*/  SYNCS.PHASECHK.TRANS64.TRYWAIT P0, [R0+URZ+0x32420], R3 ;  /* 0x03242003000075a7 */ /* 0x001064000800017f */
[----:B-1----:R-:W-:Y:S05]  /*3f6a0*/  @!P0 NANOSLEEP.SYNCS 0x989680 ;  /* 0x009896800000895d */ /* 0x002fea0003900000 */
[----:B------:R-:W1:Y:S02]  /*3f6b0*/  @!P0 SYNCS.PHASECHK.TRANS64 P0, [R0+URZ+0x32420], R3 ;  /* 0x03242003000085a7 */ /* 0x000e64000800007f */
[----:B-1----:R-:W-:Y:S05]  /*3f6c0*/  @!P0 BRA `(.L_x_4011) ;  /* 0xfffffffc00f08947 */ /* 0x002fea000383ffff */
[----:B------:R-:W-:Y:S05]  /*3f6d0*/  BRA `(.L_x_4174) ;  /* 0xffffffb800747947 */ /* 0x000fea000383ffff */
.L_x_4012:
        /* <DEDUP_REMOVED lines=11> */
.L_x_4176:
[----:B------:R-:W-:Y:S05]  /*3f790*/  BSYNC B0 ;  /* 0x0000000000007941 */ /* 0x000fea0003800000 */
.L_x_4175:
[----:B------:R-:W-:Y:S05]  /*3f7a0*/  BRA `(.L_x_4177) ;  /* 0xffffffb8005c7947 */ /* 0x000fea000383ffff */
.L_x_4013:
[----:B------:R-:W-:Y:S01]  /*3f7b0*/  BSSY B0, `(.L_x_4178) ;  /* 0x0000006000007945 */ /* 0x000fe20003800000 */
[----:B------:R-:W-:-:S07]  /*3f7c0*/  IMAD.MOV.U32 R15, RZ, RZ, -0x1 ;  /* 0xffffffffff0f7424 */ /* 0x000fce00078e00ff */
[----:B01----:R-:W-:Y:S05]  /*3f7d0*/  WARPSYNC.COLLECTIVE R15, `(.L_x_4179) ;  /* 0x000000000f0c7348 */ /* 0x003fea0003c00000 */
[----:B------:R-:W-:Y:S02]  /*3f7e0*/  ELECT P6, UR62, PT ;  /* 0x00000000003e782f */ /* 0x000fe400038c0000 */
[----:B------:R-:W-:Y:S01]  /*3f7f0*/  MOV R14, UR62 ;  /* 0x0000003e000e7c02 */ /* 0x000fe20008000f00 */
[----:B01----:R-:W-:Y:S10]  /*3f800*/  ENDCOLLECTIVE ;  /* 0x000000000000791b */ /* 0x003ff40003800000 */
.L_x_4179:
[----:B------:R-:W-:Y:S05]  /*3f810*/  BSYNC B0 ;  /* 0x0000000000007941 */ /* 0x000fea0003800000 */
.L_x_4178:
[----:B------:R-:W-:Y:S05]  /*3f820*/  BRA `(.L_x_4180) ;  /* 0xffffffb800507947 */ /* 0x000fea000383ffff */
.L_x_4015:
[----:B0-----:R0:W1:Y:S02]  /*3f830*/  SYNCS.PHASECHK.TRANS64.TRYWAIT P0, [R6+URZ], R5 ;  /* 0x00000005060075a7 */ /* 0x001064000800017f */
[----:B-1----:R-:W-:Y:S05]  /*3f840*/  @!P0 NANOSLEEP.SYNCS 0x989680 ;  /* 0x009896800000895d */ /* 0x002fea0003900000 */
[----:B------:R-:W1:Y:S02]  /*3f850*/  @!P0 SYNCS.PHASECHK.TRANS64 P0, [R6+URZ], R5 ;  /* 0x00000005060085a7 */ /* 0x000e64000800007f */
[----:B-1----:R-:W-:Y:S05]  /*3f860*/  @!P0 BRA `(.L_x_4015) ;  /* 0xfffffffc00f08947 */ /* 0x002fea000383ffff */
[----:B------:R-:W-:Y:S05]  /*3f870*/  BRA `(.L_x_4181) ;  /* 0xffffffb800887947 */ /* 0x000fea000383ffff */
.L_x_4016:
[----:B-1----:R1:W2:Y:S02]  /*3f880*/  SYNCS.PHASECHK.TRANS64.TRYWAIT P0, [R7+URZ], R2 ;  /* 0x00000002070075a7 */ /* 0x0022a4000800017f */
[----:B--2---:R-:W-:Y:S05]  /*3f890*/  @!P0 NANOSLEEP.SYNCS 0x989680 ;  /* 0x009896800000895d */ /* 0x004fea0003900000 */
[----:B------:R-:W2:Y:S02]  /*3f8a0*/  @!P0 SYNCS.PHASECHK.TRANS64 P0, [R7+URZ], R2 ;  /* 0x00000002070085a7 */ /* 0x000ea4000800007f */
[----:B--2---:R-:W-:Y:S05]  /*3f8b0*/  @!P0 BRA `(.L_x_4016) ;  /* 0xfffffffc00f08947 */ /* 0x004fea000383ffff */
[----:B------:R-:W-:Y:S05]  /*3f8c0*/  BRA `(.L_x_4182) ;  /* 0xffffffb8007c7947 */ /* 0x000fea000383ffff */
.L_x_4018:
[----:B--2---:R2:W3:Y:S02]  /*3f8d0*/  SYNCS.PHASECHK.TRANS64.TRYWAIT P0, [R4+URZ], R5 ;  /* 0x00000005040075a7 */ /* 0x0044e4000800017f */
[----:B---3--:R-:W-:Y:S05]  /*3f8e0*/  @!P0 NANOSLEEP.SYNCS 0x989680 ;  /* 0x009896800000895d */ /* 0x008fea0003900000 */
[----:B------:R-:W3:Y:S02]  /*3f8f0*/  @!P0 SYNCS.PHASECHK.TRANS64 P0, [R4+URZ], R5 ;  /* 0x00000005040085a7 */ /* 0x000ee4000800007f */
[----:B---3--:R-:W-:Y:S05]  /*3f900*/  @!P0 BRA `(.L_x_4018) ;  /* 0xfffffffc00f08947 */ /* 0x008fea000383ffff */
[----:B------:R-:W-:Y:S05]  /*3f910*/  BRA `(.L_x_4183) ;  /* 0xffffffb800807947 */ /* 0x000fea000383ffff */
        .type           $_ZN7cutlass13device_kernelIN5flash11enable_sm90INS1_16FlashAttnFwdSm90INS1_25CollectiveMainloopFwdSm90ILi2EN4cute5tupleIJNS5_1CILi1EEES8_S8_EEENS6_IJNS7_ILi128EEENS7_ILi96EEENS7_ILi64EEEEEELi256ENS_6half_tEfNS_4arch4Sm90ELb0ELb1ELb1ELb1ELb0ELb1ELb1ELb1ELb0ELb1ELb1ELb0EEENS1_21CollectiveEpilogueFwdINS6_IJSA_NS7_ILi256EEESB_EEES9_SE_SG_Li256ELb1ELb1ELb1ELb0EEENS1_36VarlenDynamicPersistentTileSchedulerILi128ELi96ELi256ELi128ELb1ELb1ELb1ELb1ELb0ELb1EEEEEEEEEvNT_6ParamsE$_ZZN5flash25CollectiveMainloopFwdSm90ILi2EN4cute5tupleIJNS1_1CILi1EEES4_S4_EEENS2_IJNS3_ILi128EEENS3_ILi96EEENS3_ILi64EEEEEELi256EN7cutlass6half_tEfNSA_4arch4Sm90ELb0ELb1ELb1ELb1ELb0ELb1ELb1ELb1ELb0ELb1ELb1ELb0EE3mmaINS_16FlashAttnFwdSm90ISE_NS_21CollectiveEpilogueFwdINS2_IJS6_NS3_ILi256EEES7_EEES5_SB_SD_Li256ELb1ELb1ELb1ELb0EEENS_36VarlenDynamicPersistentTileSchedulerILi128ELi96ELi256ELi128ELb1ELb1ELb1ELb1ELb0ELb1EEEE13SharedStorageENS1_6TensorINS1_11ArrayEngineIfLm128EEENS1_6LayoutINS2_IJNS2_IJNS3_ILi2EEEST_NS3_ILi32EEEEEES4_S4_EEENS2_IJNS2_IJS4_ST_NS3_ILi4EEEEEENS3_ILi0EEESZ_EEEEEEENS_7SoftmaxILi2ELi0EEEEEbRKNSE_6ParamsENSA_25PipelineTmaAsyncNoClusterILi2ENSA_16PipelineTmaAsyncILi2EEEEES1B_RNSA_13PipelineStateILj2EEERT0_RT1_iRiRKNS_16SeqlenInfoQKNewKILb1ELb1EEENS2_IJiiiiEEERT_ENKUliT_T0_T1_E_clIZSF_ISO_S12_S14_EbS17_S1B_S1B_S1E_S1G_S1I_iS1J_S1N_S1O_S1Q_EUlRS1R_iE0_NS3_ILb1EEES1Y_EEDaiS1R_S1S_S1T_,@function
        .size           $_ZN7cutlass13device_kernelIN5flash11enable_sm90INS1_16FlashAttnFwdSm90INS1_25CollectiveMainloopFwdSm90ILi2EN4cute5tupleIJNS5_1CILi1EEES8_S8_EEENS6_IJNS7_ILi128EEENS7_ILi96EEENS7_ILi64EEEEEELi256ENS_6half_tEfNS_4arch4Sm90ELb0ELb1ELb1ELb1ELb0ELb1ELb1ELb1ELb0ELb1ELb1ELb0EEENS1_21CollectiveEpilogueFwdINS6_IJSA_NS7_ILi256EEESB_EEES9_SE_SG_Li256ELb1ELb1ELb1ELb0EEENS1_36VarlenDynamicPersistentTileSchedulerILi128ELi96ELi256ELi128ELb1ELb1ELb1ELb1ELb0ELb1EEEEEEEEEvNT_6ParamsE$_ZZN5flash25CollectiveMainloopFwdSm90ILi2EN4cute5tupleIJNS1_1CILi1EEES4_S4_EEENS2_IJNS3_ILi128EEENS3_ILi96EEENS3_ILi64EEEEEELi256EN7cutlass6half_tEfNSA_4arch4Sm90ELb0ELb1ELb1ELb1ELb0ELb1ELb1ELb1ELb0ELb1ELb1ELb0EE3mmaINS_16FlashAttnFwdSm90ISE_NS_21CollectiveEpilogueFwdINS2_IJS6_NS3_ILi256EEES7_EEES5_SB_SD_Li256ELb1ELb1ELb1ELb0EEENS_36VarlenDynamicPersistentTileSchedulerILi128ELi96ELi256ELi128ELb1ELb1ELb1ELb1ELb0ELb1EEEE13SharedStorageENS1_6TensorINS1_11ArrayEngineIfLm128EEENS1_6LayoutINS2_IJNS2_IJNS3_ILi2EEEST_NS3_ILi32EEEEEES4_S4_EEENS2_IJNS2_IJS4_ST_NS3_ILi4EEEEEENS3_ILi0EEESZ_EEEEEEENS_7SoftmaxILi2ELi0EEEEEbRKNSE_6ParamsENSA_25PipelineTmaAsyncNoClusterILi2ENSA_16PipelineTmaAsyncILi2EEEEES1B_RNSA_13PipelineStateILj2EEERT0_RT1_iRiRKNS_16SeqlenInfoQKNewKILb1ELb1EEENS2_IJiiiiEEERT_ENKUliT_T0_T1_E_clIZSF_ISO_S12_S14_EbS17_S1B_S1B_S1E_S1G_S1I_iS1J_S1N_S1O_S1Q_EUlRS1R_iE0_NS3_ILb1EEES1Y_EEDaiS1R_S1S_S1T_,(.L_x_6141 - $_ZN7cutlass13device_kernelIN5flash11enable_sm90INS1_16FlashAttnFwdSm90INS1_25CollectiveMainloopFwdSm90ILi2EN4cute5tupleIJNS5_1CILi1EEES8_S8_EEENS6_IJNS7_ILi128EEENS7_ILi96EEENS7_ILi64EEEEEELi256ENS_6half_tEfNS_4arch4Sm90ELb0ELb1ELb1ELb1ELb0ELb1ELb1ELb1ELb0ELb1ELb1ELb0EEENS1_21CollectiveEpilogueFwdINS6_IJSA_NS7_ILi256EEESB_EEES9_SE_SG_Li256ELb1ELb1ELb1ELb0EEENS1_36VarlenDynamicPersistentTileSchedulerILi128ELi96ELi256ELi128ELb1ELb1ELb1ELb1ELb0ELb1EEEEEEEEEvNT_6ParamsE$_ZZN5flash25CollectiveMainloopFwdSm90ILi2EN4cute5tupleIJNS1_1CILi1EEES4_S4_EEENS2_IJNS3_ILi128EEENS3_ILi96EEENS3_ILi64EEEEEELi256EN7cutlass6half_tEfNSA_4arch4Sm90ELb0ELb1ELb1ELb1ELb0ELb1ELb1ELb1ELb0ELb1ELb1ELb0EE3mmaINS_16FlashAttnFwdSm90ISE_NS_21CollectiveEpilogueFwdINS2_IJS6_NS3_ILi256EEES7_EEES5_SB_SD_Li256ELb1ELb1ELb1ELb0EEENS_36VarlenDynamicPersistentTileSchedulerILi128ELi96ELi256ELi128ELb1ELb1ELb1ELb1ELb0ELb1EEEE13SharedStorageENS1_6TensorINS1_11ArrayEngineIfLm128EEENS1_6LayoutINS2_IJNS2_IJNS3_ILi2EEEST_NS3_ILi32EEEEEES4_S4_EEENS2_IJNS2_IJS4_ST_NS3_ILi4EEEEEENS3_ILi0EEESZ_EEEEEEENS_7SoftmaxILi2ELi0EEEEEbRKNSE_6ParamsENSA_25PipelineTmaAsyncNoClusterILi2ENSA_16PipelineTmaAsyncILi2EEEEES1B_RNSA_13PipelineStateILj2EEERT0_RT1_iRiRKNS_16SeqlenInfoQKNewKILb1ELb1EEENS2_IJiiiiEEERT_ENKUliT_T0_T1_E_clIZSF_ISO_S12_S14_EbS17_S1B_S1B_S1E_S1G_S1I_iS1J_S1N_S1O_S1Q_EUlRS1R_iE0_NS3_ILb1EEES1Y_EEDaiS1R_S1S_S1T_)
$_ZN7cutlass13device_kernelIN5flash11enable_sm90INS1_16FlashAttnFwdSm90INS1_25CollectiveMainloopFwdSm90ILi2EN4cute5tupleIJNS5_1CILi1EEES8_S8_EEENS6_IJNS7_ILi128EEENS7_ILi96EEENS7_ILi64EEEEEELi256ENS_6half_tEfNS_4arch4Sm90ELb0ELb1ELb1ELb1ELb0ELb1ELb1ELb1ELb0ELb1ELb1ELb0EEENS1_21CollectiveEpilogueFwdINS6_IJSA_NS7_ILi256EEESB_EEES9_SE_SG_Li256ELb1ELb1ELb1ELb0EEENS1_36VarlenDynamicPersistentTileSchedulerILi128ELi96ELi256ELi128ELb1ELb1ELb1ELb1ELb0ELb1EEEEEEEEEvNT_6ParamsE$_ZZN5flash25CollectiveMainloopFwdSm90ILi2EN4cute5tupleIJNS1_1CILi1EEES4_S4_EEENS2_IJNS3_ILi128EEENS3_ILi96EEENS3_ILi64EEEEEELi256EN7cutlass6half_tEfNSA_4arch4Sm90ELb0ELb1ELb1ELb1ELb0ELb1ELb1ELb1ELb0ELb1ELb1ELb0EE3mmaINS_16FlashAttnFwdSm90ISE_NS_21CollectiveEpilogueFwdINS2_IJS6_NS3_ILi256EEES7_EEES5_SB_SD_Li256ELb1ELb1ELb1ELb0EEENS_36VarlenDynamicPersistentTileSchedulerILi128ELi96ELi256ELi128ELb1ELb1ELb1ELb1ELb0ELb1EEEE13SharedStorageENS1_6TensorINS1_11ArrayEngineIfLm128EEENS1_6LayoutINS2_IJNS2_IJNS3_ILi2EEEST_NS3_ILi32EEEEEES4_S4_EEENS2_IJNS2_IJS4_ST_NS3_ILi4EEEEEENS3_ILi0EEESZ_EEEEEEENS_7SoftmaxILi2ELi0EEEEEbRKNSE_6ParamsENSA_25PipelineTmaAsyncNoClusterILi2ENSA_16PipelineTmaAsyncILi2EEEEES1B_RNSA_13PipelineStateILj2EEERT0_RT1_iRiRKNS_16SeqlenInfoQKNewKILb1ELb1EEENS2_IJiiiiEEERT_ENKUliT_T0_T1_E_clIZSF_ISO_S12_S14_EbS17_S1B_S1B_S1E_S1G_S1I_iS1J_S1N_S1O_S1Q_EUlRS1R_iE0_NS3_ILb1EEES1Y_EEDaiS1R_S1S_S1T_:
[----:B------:R-:W-:Y:S02]  /*3f920*/  ULDC UR4, c[0x0][0x20] ;  /* 0x0000080000047ab9 */ /* 0x000fe40000000800 */
[----:B------:R-:W-:-:S09]  /*3f930*/  UIADD3 UR4, -UR4, UR5, URZ ;  /* 0x0000000504047290 */ /* 0x000fd2000fffe13f */
[----:B------:R-:W2:Y:S04]  /*3f940*/  LDL.64 R8, [UR4+0x18] ;  /* 0x00001804ff087983 */ /* 0x000ea80008100a00 */
[----:B------:R-:W3:Y:S01]  /*3f950*/  LDL.64 R4, [UR4] ;  /* 0x00000004ff047983 */ /* 0x000ee20008100a00 */
[----:B------:R-:W-:-:S03]  /*3f960*/  ULDC.64 UR6, c[0x0][0x208] ;  /* 0x0000820000067ab9 */ /* 0x000fc60000000a00 */
[----:B--2---:R-:W2:Y:S04]  /*3f970*/  LD.E R6, desc[UR6][R8.64+0x1c] ;  /* 0x00001c0608067980 */ /* 0x004ea8000c101900 */
[----:B---3--:R0:W5:Y:S04]  /*3f980*/  LD.E R0, desc[UR6][R4.64] ;  /* 0x0000000604007980 */ /* 0x008168000c101900 */
[----:B------:R0:W5:Y:S01]  /*3f990*/  LD.E R3, desc[UR6][R4.64+0x4] ;  /* 0x0000040604037980 */ /* 0x000162000c101900 */
[----:B------:R-:W-:Y:S01]  /*3f9a0*/  BSSY B1, `(.L_x_4184) ;  /* 0x0000007000017945 */ /* 0x000fe20003800000 */
[----:B------:R-:W-:Y:S01]  /*3f9b0*/  IMAD.MOV.U32 R7, RZ, RZ, R51 ;  /* 0x000000ffff077224 */ /* 0x000fe200078e0033 */
[----:B--2---:R-:W-:-:S04]  /*3f9c0*/  LOP3.LUT R6, R6, 0x1, RZ, 0xfc, !PT ;  /* 0x0000000106067812 */ /* 0x004fc800078efcff */
[----:B------:R-:W-:Y:S01]  /*3f9d0*/  ISETP.NE.AND P0, PT, R6, 0x3, PT ;  /* 0x000000030600780c */ /* 0x000fe20003f05270 */
[----:B------:R-:W-:-:S12]  /*3f9e0*/  IMAD.MOV.U32 R6, RZ, RZ, R36 ;  /* 0x000000ffff067224 */ /* 0x000fd800078e0024 */
[----:B0-----:R-:W-:Y:S05]  /*3f9f0*/  @!P0 BRA `(.L_x_4185) ;  /* 0x0000000000048947 */ /* 0x001fea0003800000 */
[----:B------:R-:W-:Y:S01]  /*3fa00*/  BPT.TRAP 0x1 ;  /* 0x000000040000795c */ /* 0x000fe20000300000 */
.L_x_4185:
[----:B------:R-:W-:Y:S05]  /*3fa10*/  BSYNC B1 ;  /* 0x0000000000017941 */ /* 0x000fea0003800000 */
.L_x_4184:
        /* <DEDUP_REMOVED lines=13> */
.L_x_4187:
[----:B------:R-:W-:Y:S05]  /*3faf0*/  BSYNC B1 ;  /* 0x0000000000017941 */ /* 0x000fea0003800000 */
.L_x_4186:
        /* <DEDUP_REMOVED lines=8> */
.L_x_4189:
[----:B------:R-:W-:Y:S05]  /*3fb80*/  BSYNC B1 ;  /* 0x0000000000017941 */ /* 0x000fea0003800000 */
.L_x_4188:
[----:B------:R-:W2:Y:S04]  /*3fb90*/  LDL.64 R12, [UR4] ;  /* 0x00000004ff0c7983 */ /* 0x000ea80008100a00 */
[----:B------:R-:W3:Y:S04]  /*3fba0*/  LDL.64 R4, [UR4+0x28] ;  /* 0x00002804ff047983 */ /* 0x000ee80008100a00 */
[----:B0----5:R-:W4:Y:S04]  /*3fbb0*/  LDL.64 R10, [UR4+0x20] ;  /* 0x00002004ff0a7983 */ /* 0x021f280008100a00 */
[----:B------:R-:W4:Y:S04]  /*3fbc0*/  LDL.64 R8, [UR4+0x8] ;  /* 0x00000804ff087983 */ /* 0x000f280008100a00 */
[----:B--2---:R-:W2:Y:S04]  /*3fbd0*/  LD.E R3, desc[UR6][R12.64] ;  /* 0x000000060c037980 */ /* 0x004ea8000c101900 */
[----:B---3--:R-:W2:Y:S01]  /*3fbe0*/  LD.E.64 R4, desc[UR6][R4.64] ;  /* 0x0000000604047980 */ /* 0x008ea2000c101b00 */
[----:B------:R-:W-:Y:S05]  /*3fbf0*/  WARPSYNC.ALL ;  /* 0x0000000000007948 */ /* 0x000fea0003800000 */
[----:B----4-:R0:W-:Y:S04]  /*3fc00*/  ST.E desc[UR6][R8.64], RZ ;  /* 0x000000ff08007985 */ /* 0x0101e8000c101906 */
[----:B------:R-:W3:Y:S01]  /*3fc10*/  LD.E.64 R12, desc[UR6][R10.64] ;  /* 0x000000060a0c7980 */ /* 0x000ee2000c101b00 */
[----:B--2---:R-:W-:Y:S01]  /*3fc20*/  IMAD R4, R3, 0x300, R4 ;  /* 0x0000030003047824 */ /* 0x004fe200078e0204 */
[----:B------:R-:W-:Y:S01]  /*3fc30*/  R2UR UR11, R5 ;  /* 0x00000000050b72ca */ /* 0x000fe200000e0000 */
[----:B------:R-:W-:Y:S01]  /*3fc40*/  WARPGROUP.ARRIVE ;  /* 0x00000000000079c5 */ /* 0x000fe20000000000 */
[----:B------:R-:W-:-:S02]  /*3fc50*/  IMAD.MOV.U32 R0, RZ, RZ, 0x1 ;  /* 0x00000001ff007424 */ /* 0x000fc400078e00ff */
        /* <DEDUP_REMOVED lines=8> */
[----:B------:R-:W-:Y:S01]  /*3fce0*/  WARPGROUP.ARRIVE ;  /* 0x00000000000079c5 */ /* 0x000fe20000000000 */
[----:B------:R-:W-:-:S03]  /*3fcf0*/  IMAD.MOV.U32 R15, RZ, RZ, R5 ;  /* 0x000000ffff0f7224 */ /* 0x000fc600078e0005 */
        /* <DEDUP_REMOVED lines=23> */
[----:B------:R-:W-:-:S03]  /*3fe70*/  WARPGROUP.ARRIVE ;  /* 0x00000000000079c5 */ /* 0x000fc60000000000 */
[----:B------:R-:W-:Y:S01]  /*3fe80*/  R2UR UR10, R4 ;  /* 0x00000000040a72ca */ /* 0x000fe200000e0000 */
[----:B--2---:R-:W-:Y:S01]  /*3fe90*/  VIADD R10, R10, 0x6 ;  /* 0x000000060a0a7836 */ /* 0x004fe20000000000 */
[----:B------:R-:W-:-:S04]  /*3fea0*/  R2UR UR9, R11 ;  /* 0x000000000b0972ca */ /* 0x000fc800000e0000 */
[----:B------:R-:W-:-:S13]  /*3feb0*/  R2UR UR8, R10 ;  /* 0x000000000a0872ca */ /* 0x000fda00000e0000 */
[----:B------:R-:W-:Y:S03]  /*3fec0*/  HGMMA.64x96x16.F32 R24, gdesc[UR8], R24, gsb0 ;  /* 0x01600000081879f0 */ /* 0x000fe60008000818 */
[----:B------:R-:W-:Y:S02]  /*3fed0*/  WARPGROUP.DEPBAR.LE gsb0, 0x0 ;  /* 0x00008000000079c5 */ /* 0x000fe40000010000 */
[----:B------:R0:W-:Y:S04]  /*3fee0*/  ST.E desc[UR6][R8.64], R0 ;  /* 0x0000000008007985 */ /* 0x0001e8000c101906 */
[----:B------:R-:W2:Y:S04]  /*3fef0*/  LDL.64 R4, [UR4+0x38] ;  /* 0x00003804ff047983 */ /* 0x000ea80008100a00 */
[----:B--2---:R-:W2:Y:S04]  /*3ff00*/  LD.E R3, desc[UR6][R4.64] ;  /* 0x0000000604037980 */ /* 0x004ea8000c101900 */
[----:B------:R-:W3:Y:S01]  /*3ff10*/  LDL.64 R4, [UR4+0x30] ;  /* 0x00003004ff047983 */ /* 0x000ee20008100a00 */
[----:B------:R-:W-:Y:S01]  /*3ff20*/  BSSY B1, `(.L_x_4191) ;  /* 0x0000008000017945 */ /* 0x000fe20003800000 */
[----:B--2---:R-:W-:-:S04]  /*3ff30*/  LEA.HI R10, R3, R3, RZ, 0x1 ;  /* 0x00000003030a7211 */ /* 0x004fc800078f08ff */
[----:B------:R-:W-:-:S05]  /*3ff40*/  LOP3.LUT R10, R10, 0xfffffffe, RZ, 0xc0, !PT ;  /* 0xfffffffe0a0a7812 */ /* 0x000fca00078ec0ff */
[----:B------:R-:W-:Y:S01]  /*3ff50*/  IMAD.IADD R10, R3, 0x1, -R10 ;  /* 0x00000001030a7824 */ /* 0x000fe200078e0a0a */
[----:B---3--:R-:W-:-:S04]  /*3ff60*/  MOV R3, R4 ;  /* 0x0000000400037202 */ /* 0x008fc80000000f00 */
[----:B------:R-:W-:-:S04]  /*3ff70*/  SHF.L.U32 R10, R10, 0x1f, RZ ;  /* 0x0000001f0a0a7819 */ /* 0x000fc800000006ff */
[----:B------:R-:W1:Y:S02]  /*3ff80*/  SYNCS.PHASECHK.TRANS64.TRYWAIT P0, [R3+URZ+0x32410], R10 ;  /* 0x0324100a030075a7 */ /* 0x000e64000800017f */
[----:B01----:R-:W-:Y:S05]  /*3ff90*/  @!P0 BRA `(.L_x_4192) ;  /* 0x000000b400588947 */ /* 0x003fea0003800000 */
.L_x_4215:
[----:B------:R-:W-:Y:S05]  /*3ffa0*/  BSYNC B1 ;  /* 0x0000000000017941 */ /* 0x000fea0003800000 */
.L_x_4191:
[----:B------:R-:W0:Y:S04]  /*3ffb0*/  LDL.64 R4, [UR4+0x40] ;  /* 0x00004004ff047983 */ /* 0x000e280008100a00 */
[----:B------:R-:W2:Y:S04]  /*3ffc0*/  LDL.64 R8, [UR4] ;  /* 0x00000004ff087983 */ /* 0x000ea80008100a00 */
[----:B0-----:R-:W3:Y:S04]  /*3ffd0*/  LD.E R10, desc[UR6][R4.64+0x1c] ;  /* 0x00001c06040a7980 */ /* 0x001ee8000c101900 */
[----:B--2---:R0:W5:Y:S04]  /*3ffe0*/  LD.E R3, desc[UR6][R8.64] ;  /* 0x0000000608037980 */ /* 0x004168000c101900 */
[----:B------:R0:W5:Y:S01]  /*3fff0*/  LD.E R12, desc[UR6][R8.64+0x4] ;  /* 0x00000406080c7980 */ /* 0x000162000c101900 */
[----:B------:R-:W-:Y:S01]  /*40000*/  BSSY B1, `(.L_x_4193) ;  /* 0x0000005000017945 */ /* 0x000fe20003800000 */
[----:B---3--:R-:W-:-:S04]  /*40010*/  LOP3.LUT R10, R10, 0x1, RZ, 0xfc, !PT ;  /* 0x000000010a0a7812 */ /* 0x008fc800078efcff */
[----:B------:R-:W-:-:S13]  /*40020*/  ISETP.NE.AND P0, PT, R10, 0x3, PT ;  /* 0x000000030a00780c */ /* 0x000fda0003f05270 */
[----:B0-----:R-:W-:Y:S05]  /*40030*/  @!P0 BRA `(.L_x_4194) ;  /* 0x0000000000048947 */ /* 0x001fea0003800000 */
[----:B------:R-:W-:Y:S01]  /*40040*/  BPT.TRAP 0x1 ;  /* 0x000000040000795c */ /* 0x000fe20000300000 */
.L_x_4194:
[----:B------:R-:W-:Y:S05]  /*40050*/  BSYNC B1 ;  /* 0x0000000000017941 */ /* 0x000fea0003800000 */
.L_x_4193:
        /* <DEDUP_REMOVED lines=13> */
.L_x_4196:
[----:B------:R-:W-:Y:S05]  /*40130*/  BSYNC B1 ;  /* 0x0000000000017941 */ /* 0x000fea0003800000 */
.L_x_4195:
        /* <DEDUP_REMOVED lines=8> */
.L_x_4198:
[----:B------:R-:W-:Y:S05]  /*401c0*/  BSYNC B1 ;  /* 0x0000000000017941 */ /* 0x000fea0003800000 */
.L_x_4197:
[----:B------:R-:W2:Y:S04]  /*401d0*/  LDL.64 R4, [UR4] ;  /* 0x00000004ff047983 */ /* 0x000ea80008100a00 */
[----:B------:R-:W3:Y:S04]  /*401e0*/  LDL.64 R12, [UR4+0x58] ;  /* 0x00005804ff0c7983 */ /* 0x000ee80008100a00 */
[----:B------:R-:W4:Y:S04]  /*401f0*/  LDL.64 R8, [UR4+0x48] ;  /* 0x00004804ff087983 */ /* 0x000f280008100a00 */
[----:B0----5:R-:W3:Y:S04]  /*40200*/  LDL.64 R10, [UR4+0x50] ;  /* 0x00005004ff0a7983 */ /* 0x021ee80008100a00 */
[----:B------:R-:W3:Y:S04]  /*40210*/  LDL.LU R18, [R1+0x48c] ;  /* 0x00048c0001127983 */ /* 0x000ee80000300800 */
[----:B--2---:R-:W2:Y:S04]  /*40220*/  LD.E R3, desc[UR6][R4.64] ;  /* 0x0000000604037980 */ /* 0x004ea8000c101900 */
[----:B----4-:R-:W4:Y:S04]  /*40230*/  LD.E R14, desc[UR6][R8.64] ;  /* 0x00000006080e7980 */ /* 0x010f28000c101900 */
[----:B---3--:R-:W2:Y:S04]  /*40240*/  LD.E.64 R4, desc[UR6][R12.64] ;  /* 0x000000060c047980 */ /* 0x008ea8000c101b00 */
[----:B------:R-:W3:Y:S01]  /*40250*/  LD.E.64 R12, desc[UR6][R10.64] ;  /* 0x000000060a0c7980 */ /* 0x000ee2000c101b00 */
[----:B------:R-:W-:Y:S05]  /*40260*/  WARPSYNC.ALL ;  /* 0x0000000000007948 */ /* 0x000fea0003800000 */
[----:B------:R-:W-:Y:S01]  /*40270*/  WARPGROUP.ARRIVE ;  /* 0x00000000000079c5 */ /* 0x000fe20000000000 */
[----:B----4-:R-:W-:Y:S01]  /*40280*/  ISETP.NE.U32.AND P0, PT, R14, RZ, PT ;  /* 0x000000ff0e00720c */ /* 0x010fe20003f05070 */
[----:B--2---:R-:W-:Y:S01]  /*40290*/  IMAD R4, R3, 0xc00, R4 ;  /* 0x00000c0003047824 */ /* 0x004fe200078e0204 */
[----:B------:R-:W-:-:S04]  /*402a0*/  R2UR UR11, R5 ;  /* 0x00000000050b72ca */ /* 0x000fc800000e0000 */
[----:B------:R-:W-:Y:S02]  /*402b0*/  R2UR UR10, R4 ;  /* 0x00000000040a72ca */ /* 0x000fe400000e0000 */
[----:B---3--:R-:W-:Y:S02]  /*402c0*/  R2UR UR8, R12 ;  /* 0x000000000c0872ca */ /* 0x008fe400000e0000 */
[----:B------:R-:W-:-:S03]  /*402d0*/  R2UR UR9, R13 ;  /* 0x000000000d0972ca */ /* 0x000fc600000e0000 */
[----:B------:R-:W-:-:S10]  /*402e0*/  VOTEU.ANY UP0, P0 ;  /* 0x00000000003f7886 */ /* 0x000fd40000000100 */
        /* <DEDUP_REMOVED lines=176> */
[----:B------:R-:W0:Y:S02]  /*40df0*/  S2R R227, SR_TID.X ;  /* 0x0000000000e37919 */ /* 0x000e240000002100 */
[----:B0-----:R-:W-:Y:S01]  /*40e00*/  LOP3.LUT P1, RZ, R227, 0x7f, RZ, 0xc0, !PT ;  /* 0x0000007fe3ff7812 */ /* 0x001fe2000782c0ff */
[----:B--2---:R-:W-:Y:S01]  /*40e10*/  VIADD R10, R10, 0xc06 ;  /* 0x00000c060a0a7836 */ /* 0x004fe20000000000 */
[----:B------:R-:W-:-:S04]  /*40e20*/  R2UR UR9, R11 ;  /* 0x000000000b0972ca */ /* 0x000fc800000e0000 */
[----:B------:R-:W-:-:S13]  /*40e30*/  R2UR UR8, R10 ;  /* 0x000000000a0872ca */ /* 0x000fda00000e0000 */
[----:B------:R-:W-:Y:S03]  /*40e40*/  HGMMA.64x96x16.F32 R24, gdesc[UR8], R24, gsb0 ;  /* 0x01600000081879f0 */ /* 0x000fe60008000818 */
[----:B------:R-:W-:Y:S02]  /*40e50*/  WARPGROUP.DEPBAR.LE gsb0, 0x0 ;  /* 0x00008000000079c5 */ /* 0x000fe40000010000 */
[----:B------:R0:W-:Y:S04]  /*40e60*/  ST.E desc[UR6][R8.64], R0 ;  /* 0x0000000008007985 */ /* 0x0001e8000c101906 */
[----:B------:R-:W2:Y:S04]  /*40e70*/  @!P1 LDL.64 R4, [UR4] ;  /* 0x00000004ff049983 */ /* 0x000ea80008100a00 */
[----:B0-----:R-:W3:Y:S01]  /*40e80*/  @!P1 LDL.64 R8, [UR4+0x18] ;  /* 0x00001804ff089983 */ /* 0x001ee20008100a00 */
[----:B------:R-:W-:-:S04]  /*40e90*/  SHF.R.U32.HI R3, RZ, 0x7, R227 ;  /* 0x00000007ff037819 */ /* 0x000fc800000116e3 */
        /* <DEDUP_REMOVED lines=8> */
[----:B------:R-:W2:Y:S04]  /*40f20*/  LDL.64 R4, [UR4+0x68] ;  /* 0x00006804ff047983 */ /* 0x000ea80008100a00 */
[----:B------:R-:W3:Y:S04]  /*40f30*/  LD.E R80, desc[UR6][R6.64] ;  /* 0x0000000606507980 */ /* 0x000ee8000c101900 */
[----:B-1----:R-:W4:Y:S04]  /*40f40*/  LD.E R10, desc[UR6][R6.64+0x24] ;  /* 0x00002406060a7980 */ /* 0x002f28000c101900 */
[----:B------:R-:W3:Y:S04]  /*40f50*/  LD.E R72, desc[UR6][R72.64] ;  /* 0x0000000648487980 */ /* 0x000ee8000c101900 */
[----:B0-----:R-:W3:Y:S04]  /*40f60*/  LD.E R3, desc[UR6][R6.64+0x18] ;  /* 0x0000180606037980 */ /* 0x001ee8000c101900 */
[----:B------:R-:W3:Y:S04]  /*40f70*/  LD.E R9, desc[UR6][R6.64+0x8] ;  /* 0x0000080606097980 */ /* 0x000ee8000c101900 */
[----:B------:R-:W3:Y:S04]  /*40f80*/  LD.E R8, desc[UR6][R6.64+0x4] ;  /* 0x0000040606087980 */ /* 0x000ee8000c101900 */
[----:B------:R-:W3:Y:S04]  /*40f90*/  LD.E R76, desc[UR6][R6.64+0xc] ;  /* 0x00000c06064c7980 */ /* 0x000ee8000c101900 */
[----:B------:R-:W3:Y:S04]  /*40fa0*/  LD.E R75, desc[UR6][R6.64+0x10] ;  /* 0x00001006064b7980 */ /* 0x000ee8000c101900 */
[----:B------:R-:W3:Y:S04]  /*40fb0*/  LD.E R77, desc[UR6][R6.64+0x14] ;  /* 0x00001406064d7980 */ /* 0x000ee8000c101900 */
[----:B--2---:R-:W2:Y:S01]  /*40fc0*/  LD.E.64 R4, desc[UR6][R4.64] ;  /* 0x0000000604047980 */ /* 0x004ea2000c101b00 */
[----:B----4-:R-:W-:-:S13]  /*40fd0*/  ISETP.NE.AND P0, PT, R10, 0x1, PT ;  /* 0x000000010a00780c */ /* 0x010fda0003f05270 */
[----:B------:R-:W4:Y:S04]  /*40fe0*/  @P0 LD.E R78, desc[UR6][R6.64+0x28] ;  /* 0x00002806064e0980 */ /* 0x000f28000c101900 */
[----:B------:R-:W4:Y:S04]  /*40ff0*/  @P0 LD.E R79, desc[UR6][R6.64+0x2c] ;  /* 0x00002c06064f0980 */ /* 0x000f28000c101900 */
[----:B--2---:R-:W2:Y:S01]  /*41000*/  LD.E R74, desc[UR6][R4.64] ;  /* 0x00000006044a7980 */ /* 0x004ea2000c101900 */
[----:B------:R-:W-:-:S04]  /*41010*/  LOP3.LUT R18, R18, 0xfff7ffff, RZ, 0xc0, !PT ;  /* 0xfff7ffff12127812 */ /* 0x000fc800078ec0ff */
[----:B------:R-:W-:-:S05]  /*41020*/  @P1 LOP3.LUT R18, R18, 0x80000, RZ, 0xfc, !PT ;  /* 0x0008000012121812 */ /* 0x000fca00078efcff */
[----:B------:R0:W-:Y:S01]  /*41030*/  STL [R1+0x48c], R18 ;  /* 0x00048c1201007387 */ /* 0x0001e20000100800 */
[----:B---3--:R-:W-:Y:S01]  /*41040*/  ISETP.GE.AND P1, PT, R3, 0x1, PT ;  /* 0x000000010300780c */ /* 0x008fe20003f26270 */
[----:B------:R-:W-:Y:S01]  /*41050*/  BSSY B1, `(.L_x_4200) ;  /* 0x00000a8000017945 */ /* 0x000fe20003800000 */
[----:B------:R-:W-:Y:S02]  /*41060*/  IMAD R77, R2, -0x60, R77 ;  /* 0xffffffa0024d7824 */ /* 0x000fe400078e024d */
        /* <DEDUP_REMOVED lines=16> */
[-C--:B------:R-:W-:Y:S01]  /*41170*/  FMUL.FTZ R13, R35, R74.reuse ;  /* 0x0000004a230d7220 */ /* 0x080fe20000410000 */
[----:B------:R-:W-:-:S02]  /*41180*/  FMUL.FTZ R35, R55, R74 ;  /* 0x0000004a37237220 */ /* 0x000fc40000410000 */
[----:B------:R-:W-:Y:S01]  /*41190*/  LOP3.LUT R55, R48, 0xffffff80, RZ, 0xc0, !PT ;  /* 0xffffff8030377812 */ /* 0x000fe200078ec0ff */
[----:B------:R-:W-:-:S04]  /*411a0*/  FMUL.FTZ R14, R34, R74 ;  /* 0x0000004a220e7220 */ /* 0x000fc80000410000 */
[----:B------:R-:W-:Y:S02]  /*411b0*/  IMAD.IADD R55, R80, 0x1, -R55 ;  /* 0x0000000150377824 */ /* 0x000fe400078e0a37 */
[-C--:B------:R-:W-:Y:S01]  /*411c0*/  FMUL.FTZ R34, R54, R74.reuse ;  /* 0x0000004a36227220 */ /* 0x080fe20000410000 */
[-C--:B------:R-:W-:Y:S01]  /*411d0*/  FMUL.FTZ R11, R30, R74.reuse ;  /* 0x0000004a1e0b7220 */ /* 0x080fe20000410000 */
[-C--:B------:R-:W-:Y:S01]  /*411e0*/  FMUL.FTZ R30, R50, R74.reuse ;  /* 0x0000004a321e7220 */ /* 0x080fe20000410000 */
[----:B------:R-:W-:Y:S01]  /*411f0*/  SHF.R.S32.HI R54, RZ, 0x1f, R55 ;  /* 0x0000001fff367819 */ /* 0x000fe20000011437 */
[----:B------:R-:W-:Y:S01]  /*41200*/  FMUL.FTZ R50, R56, R74 ;  /* 0x0000004a38327220 */ /* 0x000fe20000410000 */
[----:B------:R-:W-:Y:S01]  /*41210*/  LEA.HI R49, R49, R80, RZ, 0x2 ;  /* 0x0000005031317211 */ /* 0x000fe200078f10ff */
[-C--:B------:R-:W-:Y:S01]  /*41220*/  FMUL.FTZ R12, R31, R74.reuse ;  /* 0x0000004a1f0c7220 */ /* 0x080fe20000410000 */
[----:B------:R-:W-:Y:S01]  /*41230*/  LEA.HI R56, R54, R55, RZ, 0x2 ;  /* 0x0000003736387211 */ /* 0x000fe200078f10ff */
[-C--:B0-----:R-:W-:Y:S01]  /*41240*/  FMUL.FTZ R18, R38, R74.reuse ;  /* 0x0000004a26127220 */ /* 0x081fe20000410000 */
[-C--:B------:R-:W-:Y:S01]  /*41250*/  FMUL.FTZ R31, R51, R74.reuse ;  /* 0x0000004a331f7220 */ /* 0x080fe20000410000 */
[----:B------:R-:W-:Y:S01]  /*41260*/  LOP3.LUT R49, R49, 0xfffffffc, RZ, 0xc0, !PT ;  /* 0xfffffffc31317812 */ /* 0x000fe200078ec0ff */
[-C--:B------:R-:W-:Y:S01]  /*41270*/  FMUL.FTZ R51, R57, R74.reuse ;  /* 0x0000004a39337220 */ /* 0x080fe20000410000 */
[----:B------:R-:W-:Y:S01]  /*41280*/  FMUL.FTZ R38, R58, R74 ;  /* 0x0000004a3a267220 */ /* 0x000fe20000410000 */
[----:B------:R-:W-:-:S02]  /*41290*/  SHF.R.S32.HI R57, RZ, 0x2, R56 ;  /* 0x00000002ff397819 */ /* 0x000fc40000011438 */
[----:B------:R-:W-:Y:S01]  /*412a0*/  SHF.R.S32.HI R58, RZ, 0x1f, R56 ;  /* 0x0000001fff3a7819 */ /* 0x000fe20000011438 */
[----:B------:R-:W-:Y:S01]  /*412b0*/  IMAD.IADD R80, R80, 0x1, -R49 ;  /* 0x0000000150507824 */ /* 0x000fe200078e0a31 */
[----:B------:R-:W-:Y:S01]  /*412c0*/  LEA.HI R54, R54, R55, RZ, 0x5 ;  /* 0x0000003736367211 */ /* 0x000fe200078f28ff */
[-C--:B------:R-:W-:Y:S01]  /*412d0*/  FMUL.FTZ R15, R39, R74.reuse ;  /* 0x0000004a270f7220 */ /* 0x080fe20000410000 */
[----:B------:R-:W-:Y:S01]  /*412e0*/  SHF.R.S32.HI R49, RZ, 0x7, R48 ;  /* 0x00000007ff317819 */ /* 0x000fe20000011430 */
[-C--:B------:R-:W-:Y:S01]  /*412f0*/  FMUL.FTZ R39, R59, R74.reuse ;  /* 0x0000004a3b277220 */ /* 0x080fe20000410000 */
[----:B------:R-:W-:Y:S02]  /*41300*/  LEA.HI R58, R58, R57, RZ, 0x3 ;  /* 0x000000393a3a7211 */ /* 0x000fe400078f18ff */
[----:B------:R-:W-:Y:S01]  /*41310*/  SHF.R.S32.HI R59, RZ, 0x5, R54 ;  /* 0x00000005ff3b7819 */ /* 0x000fe20000011436 */
[-C--:B------:R-:W-:Y:S01]  /*41320*/  FMUL.FTZ R21, R47, R74.reuse ;  /* 0x0000004a2f157220 */ /* 0x080fe20000410000 */
[----:B------:R-:W-:Y:S01]  /*41330*/  LEA.HI R48, R48, R49, RZ, 0x1 ;  /* 0x0000003130307211 */ /* 0x000fe200078f08ff */
[-C--:B------:R-:W-:Y:S01]  /*41340*/  FMUL.FTZ R47, R53, R74.reuse ;  /* 0x0000004a352f7220 */ /* 0x080fe20000410000 */
[----:B------:R-:W-:Y:S01]  /*41350*/  LOP3.LUT R58, R58, 0xfffffff8, RZ, 0xc0, !PT ;  /* 0xfffffff83a3a7812 */ /* 0x000fe200078ec0ff */
[----:B------:R-:W-:Y:S01]  /*41360*/  FMUL.FTZ R53, R61, R74 ;  /* 0x0000004a3d357220 */ /* 0x000fe20000410000 */
[----:B------:R-:W-:Y:S01]  /*41370*/  IMAD R61, R72, 0x8, R59 ;  /* 0x00000008483d7824 */ /* 0x000fe200078e023b */
[----:B------:R-:W-:-:S02]  /*41380*/  LOP3.LUT R48, R48, 0x3fffffe, RZ, 0xc0, !PT ;  /* 0x03fffffe30307812 */ /* 0x000fc400078ec0ff */
[----:B------:R-:W-:Y:S01]  /*41390*/  LEA.HI R59, R80, R80, RZ, 0x1 ;  /* 0x00000050503b7211 */ /* 0x000fe200078f08ff */
[----:B------:R-:W-:Y:S02]  /*413a0*/  IMAD.IADD R58, R57, 0x1, -R58 ;  /* 0x00000001393a7824 */ /* 0x000fe400078e0a3a */
[----:B------:R-:W-:Y:S01]  /*413b0*/  IMAD.IADD R49, R49, 0x1, -R48 ;  /* 0x0000000131317824 */ /* 0x000fe200078e0a30 */
[----:B------:R-:W-:Y:S01]  /*413c0*/  LOP3.LUT R59, R59, 0x1ffffffe, RZ, 0xc0, !PT ;  /* 0x1ffffffe3b3b7812 */ /* 0x000fe200078ec0ff */
[----:B------:R-:W-:-:S04]  /*413d0*/  IMAD.U32 R58, R61, 0x10, R58 ;  /* 0x000000103d3a7824 */ /* 0x000fc800078e003a */
[----:B------:R-:W-:Y:S02]  /*413e0*/  IMAD.IADD R59, R80, 0x1, -R59 ;  /* 0x00000001503b7824 */ /* 0x000fe400078e0a3b */
[----:B------:R-:W-:-:S04]  /*413f0*/  IMAD R58, R49, 0x40, R58 ;  /* 0x00000040313a7824 */ /* 0x000fc800078e023a */
[----:B------:R-:W-:-:S04]  /*41400*/  IMAD R61, R59, 0x8, R58 ;  /* 0x000000083b3d7824 */ /* 0x000fc800078e023a */
[----:B----4-:R-:W-:-:S05]  /*41410*/  @P0 IMAD.HI.U32 R78, R61, R78, RZ ;  /* 0x0000004e3d4e0227 */ /* 0x010fca00078e00ff */
[----:B------:R-:W-:Y:S01]  /*41420*/  @P0 SHF.R.U32.HI R61, RZ, R79, R78 ;  /* 0x0000004fff3d0219 */ /* 0x000fe2000001164e */
[----:B------:R-:W-:Y:S01]  /*41430*/  IMAD R58, R2, -0x60, RZ ;  /* 0xffffffa0023a7824 */ /* 0x000fe200078e02ff */
[----:B------:R-:W-:Y:S01]  /*41440*/  LOP3.LUT R56, R56, 0x7ffffffc, RZ, 0xc0, !PT ;  /* 0x7ffffffc38387812 */ /* 0x000fe200078ec0ff */
[-C--:B------:R-:W-:Y:S02]  /*41450*/  FMUL.FTZ R4, R24, R74.reuse ;  /* 0x0000004a18047220 */ /* 0x080fe40000410000 */
[----:B------:R-:W0:Y:S01]  /*41460*/  SHFL.IDX PT, R72, R61, RZ, 0x1c1f ;  /* 0x001c1fff3d487589 */ /* 0x000e2200000e0000 */
        /* <DEDUP_REMOVED lines=18> */
[----:B------:R-:W-:Y:S01]  /*41590*/  IMAD R64, R57, -0x2, R58 ;  /* 0xfffffffe39407824 */ /* 0x000fe200078e023a */
[----:B------:R-:W1:Y:S01]  /*415a0*/  MUFU.TANH R4, R4 ;  /* 0x0000000400047308 */ /* 0x000e620000002400 */
[----:B------:R-:W-:Y:S01]  /*415b0*/  IMAD R58, R2, -0x60, R9 ;  /* 0xffffffa0023a7824 */ /* 0x000fe200078e0209 */
[----:B------:R-:W-:-:S02]  /*415c0*/  LOP3.LUT R59, RZ, R76, RZ, 0x33, !PT ;  /* 0x0000004cff3b7212 */ /* 0x000fc400078e33ff */
[----:B------:R-:W-:-:S04]  /*415d0*/  IADD3 R66, -R8, R64, R9 ;  /* 0x0000004008427210 */ /* 0x000fc80007ffe109 */
[----:B------:R-:W2:Y:S01]  /*415e0*/  MUFU.TANH R25, R25 ;  /* 0x0000001900197308 */ /* 0x000ea20000002400 */
[----:B------:R-:W-:-:S07]  /*415f0*/  IMAD R67, R57, -0x2, R58 ;  /* 0xfffffffe39437824 */ /* 0x000fce00078e023a */
[----:B------:R-:W3:Y:S01]  /*41600*/  MUFU.TANH R5, R5 ;  /* 0x0000000500057308 */ /* 0x000ee20000002400 */
[----:B------:R-:W-:-:S07]  /*41610*/  IMAD.IADD R68, R66, 0x1, R75 ;  /* 0x0000000142447824 */ /* 0x000fce00078e024b */
        /* <DEDUP_REMOVED lines=43> */
[----:B------:R-:W1:Y:S08]  /*418d0*/  MUFU.TANH R55, R55 ;  /* 0x0000003700377308 */ /* 0x000e700000002400 */
[----:B------:R-:W1:Y:S01]  /*418e0*/  MUFU.TANH R56, R56 ;  /* 0x0000003800387308 */ /* 0x000e620000002400 */
[----:B------:R-:W-:Y:S01]  /*418f0*/  IMAD.IADD R69, R66, 0x1, R59 ;  /* 0x0000000142457824 */ /* 0x000fe200078e023b */
[----:B0-----:R-:W-:Y:S01]  /*41900*/  VIADDMNMX R2, R72, R68, R67, PT ;  /* 0x0000004448027246 */ /* 0x001fe20003800143 */
[----:B------:R-:W-:-:S02]  /*41910*/  VIADD R64, R64, 0xffffffff ;  /* 0xffffffff40407836 */ /* 0x000fc40000000000 */
        /* <DEDUP_REMOVED lines=10> */
[----:B------:R-:W2:Y:S04]  /*419c0*/  LD.E R58, desc[UR6][R6.64+0x1c] ;  /* 0x00001c06063a7980 */ /* 0x000ea8000c101900 */
[----:B------:R-:W3:Y:S01]  /*419d0*/  LD.E R66, desc[UR6][R6.64+0x20] ;  /* 0x0000200606427980 */ /* 0x000ee2000c101900 */
[----:B--2---:R-:W-:-:S05]  /*419e0*/  IMAD.HI.U32 R57, R57, R58, RZ ;  /* 0x0000003a39397227 */ /* 0x004fca00078e00ff */
[----:B---3--:R-:W-:-:S07]  /*419f0*/  SHF.R.U32.HI R57, RZ, R66, R57 ;  /* 0x00000042ff397219 */ /* 0x008fce0000011639 */
.L_x_4205:
[----:B------:R-:W-:Y:S05]  /*41a00*/  BSYNC B3 ;  /* 0x0000000000037941 */ /* 0x000fea0003800000 */
.L_x_4204:
[----:B------:R-:W-:Y:S01]  /*41a10*/  LOP3.LUT R57, RZ, R57, RZ, 0x33, !PT ;  /* 0x00000039ff397212 */ /* 0x000fe200078e33ff */
[----:B------:R-:W-:Y:S06]  /*41a20*/  BRA `(.L_x_4206) ;  /* 0x0000000000187947 */ /* 0x000fec0003800000 */
.L_x_4203:
[----:B------:R-:W-:-:S13]  /*41a30*/  ISETP.NE.AND P0, PT, R3, 0x1, PT ;  /* 0x000000010300780c */ /* 0x000fda0003f05270 */
[----:B------:R-:W-:Y:S05]  /*41a40*/  @!P0 BRA `(.L_x_4206) ;  /* 0x0000000000108947 */ /* 0x000fea0003800000 */
[----:B------:R-:W2:Y:S04]  /*41a50*/  LD.E R58, desc[UR6][R6.64+0x1c] ;  /* 0x00001c06063a7980 */ /* 0x000ea8000c101900 */
[----:B------:R-:W3:Y:S01]  /*41a60*/  LD.E R66, desc[UR6][R6.64+0x20] ;  /* 0x0000200606427980 */ /* 0x000ee2000c101900 */
[----:B--2---:R-:W-:-:S05]  /*41a70*/  IMAD.HI.U32 R57, R57, R58, RZ ;  /* 0x0000003a39397227 */ /* 0x004fca00078e00ff */
[----:B---3--:R-:W-:-:S07]  /*41a80*/  SHF.R.U32.HI R57, RZ, R66, R57 ;  /* 0x00000042ff397219 */ /* 0x008fce0000011639 */
.L_x_4206:
[----:B------:R-:W-:Y:S05]  /*41a90*/  BSYNC B2 ;  /* 0x0000000000027941 */ /* 0x000fea0003800000 */
.L_x_4202:
[----:B------:R-:W-:-:S05]  /*41aa0*/  IMAD R58, R3, R57, R64 ;  /* 0x00000039033a7224 */ /* 0x000fca00078e0240 */
[----:B------:R-:W-:Y:S02]  /*41ab0*/  VIMNMX R65, R65, R58, !PT ;  /* 0x0000003a41417248 */ /* 0x000fe40007fe0100 */
[----:B------:R-:W-:-:S07]  /*41ac0*/  VIADDMNMX R2, R58, R3, R2, PT ;  /* 0x000000033a027246 */ /* 0x000fce0003800102 */
.L_x_4201:
[----:B------:R-:W-:Y:S05]  /*41ad0*/  BSYNC B1 ;  /* 0x0000000000017941 */ /* 0x000fea0003800000 */
.L_x_4200:
        /* <DEDUP_REMOVED lines=110> */
[----:B------:R-:W-:Y:S01]  /*421c0*/  ISETP.GE.AND P6, PT, R77, 0x5a, PT ;  /* 0x0000005a4d00780c */ /* 0x000fe20003fc6270 */
[----:B------:R-:W0:Y:S03]  /*421d0*/  SHFL.IDX PT, R4, R61, 0x1, 0x1c1f ;  /* 0x003c1f003d047f89 */ /* 0x000e2600000e0000 */
[----:B------:R-:W-:Y:S02]  /*421e0*/  P2R R77, PR, RZ, 0x40 ;  /* 0x00000040ff4d7803 */ /* 0x000fe40000000000 */
[----:B------:R-:W-:-:S04]  /*421f0*/  ISETP.GT.AND P6, PT, R65, 0x59, !P6 ;  /* 0x000000594100780c */ /* 0x000fc800077c4270 */
[----:B------:R-:W-:-:S04]  /*42200*/  ISETP.LT.OR P6, PT, R2, 0x5a, P6 ;  /* 0x0000005a0200780c */ /* 0x000fc800037c1670 */
[----:B------:R-:W-:Y:S02]  /*42210*/  FSEL R60, R62, -INF , !P6 ;  /* 0xff8000003e3c7808 */ /* 0x000fe40007000000 */
[----:B------:R-:W-:Y:S02]  /*42220*/  ISETP.GE.AND P6, PT, R3, 0x1, PT ;  /* 0x000000010300780c */ /* 0x000fe40003fc6270 */
[----:B0-----:R-:W-:Y:S01]  /*42230*/  VIADDMNMX R2, R4, R68, R67, PT ;  /* 0x0000004404027246 */ /* 0x001fe20003800143 */
        /* <DEDUP_REMOVED lines=14> */
.L_x_4212:
[----:B------:R-:W-:Y:S05]  /*42320*/  BSYNC B3 ;  /* 0x0000000000037941 */ /* 0x000fea0003800000 */
.L_x_4211:
[----:B------:R-:W-:Y:S01]  /*42330*/  LOP3.LUT R8, RZ, R8, RZ, 0x33, !PT ;  /* 0x00000008ff087212 */ /* 0x000fe200078e33ff */
[----:B------:R-:W-:Y:S06]  /*42340*/  BRA `(.L_x_4213) ;  /* 0x0000000000187947 */ /* 0x000fec0003800000 */
.L_x_4210:
[----:B------:R-:W-:-:S13]  /*42350*/  ISETP.NE.AND P6, PT, R3, 0x1, PT ;  /* 0x000000010300780c */ /* 0x000fda0003fc5270 */
[----:B------:R-:W-:Y:S05]  /*42360*/  @!P6 BRA `(.L_x_4213) ;  /* 0x000000000010e947 */ /* 0x000fea0003800000 */
[----:B------:R-:W2:Y:S04]  /*42370*/  LD.E R9, desc[UR6][R6.64+0x1c] ;  /* 0x00001c0606097980 */ /* 0x000ea8000c101900 */
[----:B------:R-:W3:Y:S01]  /*42380*/  LD.E R61, desc[UR6][R6.64+0x20] ;  /* 0x00002006063d7980 */ /* 0x000ee2000c101900 */
[----:B--2---:R-:W-:-:S05]  /*42390*/  IMAD.HI.U32 R8, R8, R9, RZ ;  /* 0x0000000908087227 */ /* 0x004fca00078e00ff */
[----:B---3--:R-:W-:-:S07]  /*423a0*/  SHF.R.U32.HI R8, RZ, R61, R8 ;  /* 0x0000003dff087219 */ /* 0x008fce0000011608 */
.L_x_4213:
[----:B------:R-:W-:Y:S05]  /*423b0*/  BSYNC B2 ;  /* 0x0000000000027941 */ /* 0x000fea0003800000 */
.L_x_4209:
[----:B------:R-:W-:-:S05]  /*423c0*/  IMAD R8, R3, R8, R64 ;  /* 0x0000000803087224 */ /* 0x000fca00078e0240 */
[----:B------:R-:W-:Y:S02]  /*423d0*/  VIADDMNMX R2, R8, R3, R2, PT ;  /* 0x0000000308027246 */ /* 0x000fe40003800102 */
[----:B------:R-:W-:-:S07]  /*423e0*/  VIMNMX R33, R33, R8, !PT ;  /* 0x0000000821217248 */ /* 0x000fce0007fe0100 */
.L_x_4208:
[----:B------:R-:W-:Y:S05]  /*423f0*/  BSYNC B1 ;  /* 0x0000000000017941 */ /* 0x000fea0003800000 */
.L_x_4207:
        /* <DEDUP_REMOVED lines=68> */
[----:B------:R-:W-:-:S04]  /*42840*/  ISETP.GT.AND P0, PT, R33, 0x48, !P1 ;  /* 0x000000482100780c */ /* 0x000fc80004f04270 */
[----:B------:R-:W-:-:S04]  /*42850*/  ISETP.LT.OR P0, PT, R2, 0x49, P0 ;  /* 0x000000490200780c */ /* 0x000fc80000701670 */
[----:B------:R-:W-:Y:S02]  /*42860*/  FSEL R43, R43, -INF , !P0 ;  /* 0xff8000002b2b7808 */ /* 0x000fe40004000000 */
[C---:B------:R-:W-:Y:S02]  /*42870*/  ISETP.GT.AND P0, PT, R33.reuse, RZ, !P6 ;  /* 0x000000ff2100720c */ /* 0x040fe40007704270 */
[C---:B------:R-:W-:Y:S02]  /*42880*/  ISETP.GT.AND P2, PT, R33.reuse, 0x49, !P2 ;  /* 0x000000492100780c */ /* 0x040fe40005744270 */
[----:B------:R-:W-:Y:S02]  /*42890*/  ISETP.LT.OR P0, PT, R2, 0x1, P0 ;  /* 0x000000010200780c */ /* 0x000fe40000701670 */
[----:B------:R-:W-:Y:S02]  /*428a0*/  ISETP.GT.AND P3, PT, R33, 0x50, !P3 ;  /* 0x000000502100780c */ /* 0x000fe40005f64270 */
[----:B------:R-:W-:-:S02]  /*428b0*/  FSEL R19, R5, -INF , !P0 ;  /* 0xff80000005137808 */ /* 0x000fc40004000000 */
[----:B------:R-:W2:Y:S01]  /*428c0*/  LDL.64 R4, [UR4+0x70] ;  /* 0x00007004ff047983 */ /* 0x000ea20008100a00 */
        /* <DEDUP_REMOVED lines=35> */
[----:B------:R-:W-:-:S04]  /*42b00*/  FMNMX.FTZ R3, R55, R20, !PT ;  /* 0x0000001437037209 */ /* 0x000fc80007810000 */
[----:B------:R-:W-:-:S05]  /*42b10*/  FMNMX.FTZ R21, R56, R3, !PT ;  /* 0x0000000338157209 */ /* 0x000fca0007810000 */
[----:B--2---:R0:W-:Y:S04]  /*42b20*/  ST.E desc[UR6][R4.64+0x4], R21 ;  /* 0x0000041504007985 */ /* 0x0041e8000c101906 */
[----:B------:R-:W2:Y:S01]  /*42b30*/  LD.E R24, desc[UR6][R4.64+0x4] ;  /* 0x0000040604187980 */ /* 0x000ea2000c101900 */
        /* <DEDUP_REMOVED lines=22> */
[----:B0-----:R-:W-:-:S05]  /*42ca0*/  FMNMX.FTZ R21, R60, R3, !PT ;  /* 0x000000033c157209 */ /* 0x001fca0007810000 */
[----:B------:R-:W0:Y:S02]  /*42cb0*/  SHFL.BFLY PT, R2, R21, 0x2, 0x1f ;  /* 0x0c401f0015027f89 */ /* 0x000e2400000e0000 */
[----:B0-----:R-:W-:Y:S02]  /*42cc0*/  FMNMX.FTZ R20, R21, R2, !PT ;  /* 0x0000000215147209 */ /* 0x001fe40007810000 */
[----:B------:R-:W-:Y:S04]  /*42cd0*/  ST.E desc[UR6][R4.64], R21 ;  /* 0x0000001504007985 */ /* 0x000fe8000c101906 */
[----:B--2---:R-:W0:Y:S02]  /*42ce0*/  SHFL.BFLY PT, R3, R24, 0x2, 0x1f ;  /* 0x0c401f0018037f89 */ /* 0x004e2400000e0000 */
[----:B0-----:R-:W-:-:S02]  /*42cf0*/  FMNMX.FTZ R30, R24, R3, !PT ;  /* 0x00000003181e7209 */ /* 0x001fc40007810000 */
[----:B------:R-:W0:Y:S04]  /*42d00*/  SHFL.BFLY PT, R3, R20, 0x1, 0x1f ;  /* 0x0c201f0014037f89 */ /* 0x000e2800000e0000 */
[----:B------:R-:W1:Y:S01]  /*42d10*/  SHFL.BFLY PT, R33, R30, 0x1, 0x1f ;  /* 0x0c201f001e217f89 */ /* 0x000e6200000e0000 */
[----:B0-----:R-:W-:Y:S02]  /*42d20*/  FMNMX.FTZ R31, R20, R3, !PT ;  /* 0x00000003141f7209 */ /* 0x001fe40007810000 */
[----:B-1----:R-:W-:-:S03]  /*42d30*/  FMNMX.FTZ R33, R30, R33, !PT ;  /* 0x000000211e217209 */ /* 0x002fc60007810000 */
[----:B------:R-:W-:Y:S04]  /*42d40*/  ST.E desc[UR6][R4.64], R31 ;  /* 0x0000001f04007985 */ /* 0x000fe8000c101906 */
[----:B------:R0:W-:Y:S04]  /*42d50*/  ST.E desc[UR6][R4.64+0x4], R33 ;  /* 0x0000042104007985 */ /* 0x0001e8000c101906 */
[----:B------:R-:W2:Y:S04]  /*42d60*/  LDL.64 R2, [UR4+0x70] ;  /* 0x00007004ff027983 */ /* 0x000ea80008100a00 */
[----:B--2---:R-:W2:Y:S04]  /*42d70*/  LD.E R65, desc[UR6][R2.64+0x20] ;  /* 0x0000200602417980 */ /* 0x004ea8000c101900 */
[----:B------:R-:W2:Y:S04]  /*42d80*/  LD.E R24, desc[UR6][R2.64] ;  /* 0x0000000602187980 */ /* 0x000ea8000c101900 */
[----:B------:R-:W0:Y:S01]  /*42d90*/  LD.E R68, desc[UR6][R2.64+0x4] ;  /* 0x0000040602447980 */ /* 0x000e22000c101900 */
[C---:B--2---:R-:W-:Y:S01]  /*42da0*/  FMUL.FTZ R20, R24.reuse, R65 ;  /* 0x0000004118147220 */ /* 0x044fe20000410000 */
[----:B------:R-:W-:Y:S01]  /*42db0*/  FSETP.NEU.FTZ.AND P0, PT, R24, -INF , PT ;  /* 0xff8000001800780b */ /* 0x000fe20003f1d000 */
[----:B0-----:R-:W-:-:S03]  /*42dc0*/  FMUL.FTZ R4, R65, R68 ;  /* 0x0000004441047220 */ /* 0x001fc60000410000 */
[----:B------:R-:W-:Y:S02]  /*42dd0*/  FSEL R20, R20, RZ, P0 ;  /* 0x000000ff14147208 */ /* 0x000fe40000000000 */
[----:B------:R-:W-:-:S04]  /*42de0*/  FSETP.NEU.FTZ.AND P0, PT, R68, -INF , PT ;  /* 0xff8000004400780b */ /* 0x000fc80003f1d000 */
[----:B------:R-:W-:Y:S01]  /*42df0*/  FSEL R4, R4, RZ, P0 ;  /* 0x000000ff04047208 */ /* 0x000fe20000000000 */
[-CC-:B------:R-:W-:Y:S01]  /*42e00*/  FFMA.FTZ R35, R66, R65.reuse, -R20.reuse ;  /* 0x0000004142237223 */ /* 0x180fe20000010814 */
[-CC-:B------:R-:W-:Y:S01]  /*42e10*/  FFMA.FTZ R184, R25, R65.reuse, -R20.reuse ;  /* 0x0000004119b87223 */ /* 0x180fe20000010814 */
[-C--:B------:R-:W-:Y:S02]  /*42e20*/  FFMA.FTZ R34, R26, R65.reuse, -R20 ;  /* 0x000000411a227223 */ /* 0x080fe40000010814 */
        /* <DEDUP_REMOVED lines=24> */
[----:B------:R-:W-:Y:S01]  /*42fb0*/  MUFU.EX2 R35, R35 ;  /* 0x0000002300237308 */ /* 0x000fe20000000800 */
[-CC-:B------:R-:W-:Y:S01]  /*42fc0*/  FFMA.FTZ R187, R63, R65.reuse, -R4.reuse ;  /* 0x000000413fbb7223 */ /* 0x180fe20000010804 */
[----:B------:R-:W-:-:S06]  /*42fd0*/  FFMA.FTZ R19, R14, R65, -R4 ;  /* 0x000000410e137223 */ /* 0x000fcc0000010804 */
[----:B------:R-:W0:Y:S08]  /*42fe0*/  MUFU.EX2 R184, R184 ;  /* 0x000000b800b87308 */ /* 0x000e300000000800 */
[----:B------:R-:W-:Y:S08]  /*42ff0*/  MUFU.EX2 R21, R21 ;  /* 0x0000001500157308 */ /* 0x000ff00000000800 */
[----:B------:R-:W1:Y:S01]  /*43000*/  MUFU.EX2 R185, R185 ;  /* 0x000000b900b97308 */ /* 0x000e620000000800 */
[----:B------:R-:W-:-:S07]  /*43010*/  FFMA.FTZ R161, R62, R65, -R4 ;  /* 0x000000413ea17223 */ /* 0x000fce0000010804 */
[----:B------:R-:W2:Y:S08]  /*43020*/  MUFU.EX2 R34, R34 ;  /* 0x0000002200227308 */ /* 0x000eb00000000800 */
[----:B------:R-:W3:Y:S01]  /*43030*/  MUFU.EX2 R20, R20 ;  /* 0x0000001400147308 */ /* 0x000ee20000000800 */
[----:B------:R-:W-:-:S07]  /*43040*/  FFMA.FTZ R18, R18, R65, -R4 ;  /* 0x0000004112127223 */ /* 0x000fce0000010804 */
[----:B------:R-:W4:Y:S01]  /*43050*/  MUFU.EX2 R186, R186 ;  /* 0x000000ba00ba7308 */ /* 0x000f220000000800 */
[----:B------:R-:W-:-:S07]  /*43060*/  FFMA.FTZ R167, R13, R65, -R4 ;  /* 0x000000410da77223 */ /* 0x000fce0000010804 */
[----:B------:R-:W5:Y:S01]  /*43070*/  MUFU.EX2 R187, R187 ;  /* 0x000000bb00bb7308 */ /* 0x000f620000000800 */
[----:B------:R-:W-:Y:S01]  /*43080*/  FFMA.FTZ R13, R7, R65, -R4 ;  /* 0x00000041070d7223 */ /* 0x000fe20000010804 */
[----:B0-----:R-:W-:Y:S01]  /*43090*/  FADD.FTZ R5, R35, R184 ;  /* 0x000000b823057221 */ /* 0x001fe20000010000 */
[----:B-1----:R-:W-:-:S05]  /*430a0*/  FADD.FTZ R7, R21, R185 ;  /* 0x000000b915077221 */ /* 0x002fca0000010000 */
[----:B------:R-:W0:Y:S01]  /*430b0*/  MUFU.EX2 R33, R33 ;  /* 0x0000002100217308 */ /* 0x000e220000000800 */
[----:B------:R-:W-:-:S07]  /*430c0*/  FFMA.FTZ R163, R15, R65, -R4 ;  /* 0x000000410fa37223 */ /* 0x000fce0000010804 */
[----:B------:R-:W1:Y:S01]  /*430d0*/  MUFU.EX2 R19, R19 ;  /* 0x0000001300137308 */ /* 0x000e620000000800 */
[----:B------:R-:W-:Y:S01]  /*430e0*/  FFMA.FTZ R171, R6, R65, -R4 ;  /* 0x0000004106ab7223 */ /* 0x000fe20000010804 */
[----:B--2---:R-:W-:Y:S01]  /*430f0*/  FADD.FTZ R5, R34, R5 ;  /* 0x0000000522057221 */ /* 0x004fe20000010000 */
[----:B---3--:R-:W-:-:S05]  /*43100*/  FADD.FTZ R6, R20, R7 ;  /* 0x0000000714067221 */ /* 0x008fca0000010000 */
[----:B------:R-:W2:Y:S01]  /*43110*/  MUFU.EX2 R160, R160 ;  /* 0x000000a000a07308 */ /* 0x000ea20000000800 */
[----:B------:R-:W-:-:S07]  /*43120*/  FFMA.FTZ R15, R9, R65, -R4 ;  /* 0x00000041090f7223 */ /* 0x000fce0000010804 */
[----:B------:R-:W3:Y:S01]  /*43130*/  MUFU.EX2 R161, R161 ;  /* 0x000000a100a17308 */ /* 0x000ee20000000800 */
[-CC-:B------:R-:W-:Y:S01]  /*43140*/  FFMA.FTZ R169, R12, R65.reuse, -R4.reuse ;  /* 0x000000410ca97223 */ /* 0x180fe20000010804 */
[----:B------:R-:W-:Y:S01]  /*43150*/  FFMA.FTZ R12, R8, R65, -R4 ;  /* 0x00000041080c7223 */ /* 0x000fe20000010804 */
[----:B----4-:R-:W-:-:S05]  /*43160*/  FADD.FTZ R8, R186, R5 ;  /* 0x00000005ba087221 */ /* 0x010fca0000010000 */
        /* <DEDUP_REMOVED lines=84> */
[----:B-1----:R-:W-:-:S03]  /*436b0*/  FADD.FTZ R4, R8, R7 ;  /* 0x0000000708047221 */ /* 0x002fc60000010000 */
[----:B--2---:R-:W-:Y:S01]  /*436c0*/  FADD.FTZ R37, R178, R5 ;  /* 0x00000005b2257221 */ /* 0x004fe20000010000 */
[----:B---3--:R-:W-:-:S04]  /*436d0*/  FADD.FTZ R39, R179, R4 ;  /* 0x00000004b3277221 */ /* 0x008fc80000010000 */
[----:B------:R-:W-:Y:S04]  /*436e0*/  ST.E desc[UR6][R2.64+0x10], R37 ;  /* 0x0000102502007985 */ /* 0x000fe8000c101906 */
[----:B------:R0:W-:Y:S04]  /*436f0*/  ST.E desc[UR6][R2.64+0x14], R39 ;  /* 0x0000142702007985 */ /* 0x0001e8000c101906 */
[----:B------:R-:W2:Y:S04]  /*43700*/  LDL.64 R4, [UR4] ;  /* 0x00000004ff047983 */ /* 0x000ea80008100a00 */
[----:B------:R-:W3:Y:S04]  /*43710*/  LDL.64 R6, [UR4+0x98] ;  /* 0x00009804ff067983 */ /* 0x000ee80008100a00 */
[----:B0-----:R-:W4:Y:S01]  /*43720*/  LDL.64 R2, [UR4+0x80] ;  /* 0x00008004ff027983 */ /* 0x001f220008100a00 */
[----:B------:R-:W-:-:S05]  /*43730*/  LEA.HI R36, R227, 0x8, RZ, 0x19 ;  /* 0x00000008e3247811 */ /* 0x000fca00078fc8ff */
[----:B------:R0:W-:Y:S06]  /*43740*/  BAR.SYNC.DEFER_BLOCKING R36, 0x100 ;  /* 0x000400240000751d */ /* 0x0001ec0000010000 */
[----:B--2---:R-:W2:Y:S04]  /*43750*/  LD.E R41, desc[UR6][R4.64] ;  /* 0x0000000604297980 */ /* 0x004ea8000c101900 */
[----:B----4-:R-:W4:Y:S04]  /*43760*/  LD.E R43, desc[UR6][R2.64] ;  /* 0x00000006022b7980 */ /* 0x010f28000c101900 */
[----:B---3--:R-:W2:Y:S04]  /*43770*/  LD.E.64 R4, desc[UR6][R6.64] ;  /* 0x0000000606047980 */ /* 0x008ea8000c101b00 */
        /* <DEDUP_REMOVED lines=27> */
[----:B------:R-:W5:Y:S04]  /*43930*/  LDL.64 R6, [UR4+0x88] ;  /* 0x00008804ff067983 */ /* 0x000f680008100a00 */
        /* <DEDUP_REMOVED lines=45> */
[----:B----4-:R-:W-:Y:S01]  /*43c10*/  ST.E desc[UR6][R2.64], R43 ;  /* 0x0000002b02007985 */ /* 0x010fe2000c101906 */
[----:B--2---:R-:W-:-:S03]  /*43c20*/  IMAD R4, R41, 0xc00, R4 ;  /* 0x00000c0029047824 */ /* 0x004fc600078e0204 */
[----:B------:R-:W2:Y:S04]  /*43c30*/  LD.E R110, desc[UR6][R2.64+0x198] ;  /* 0x00019806026e7980 */ /* 0x000ea8000c101900 */
[----:B---3--:R-:W-:Y:S04]  /*43c40*/  ST.E desc[UR6][R2.64+0x4], R45 ;  /* 0x0000042d02007985 */ /* 0x008fe8000c101906 */
        /* <DEDUP_REMOVED lines=26> */
[----:B0-----:R-:W2:Y:S04]  /*43df0*/  LD.E R37, desc[UR6][R2.64+0x74] ;  /* 0x0000740602257980 */ /* 0x001ea8000c101900 */
[----:B-1----:R-:W2:Y:S04]  /*43e00*/  LD.E R39, desc[UR6][R2.64+0x7c] ;  /* 0x00007c0602277980 */ /* 0x002ea8000c101900 */
[----:B------:R-:W2:Y:S04]  /*43e10*/  LD.E R41, desc[UR6][R2.64+0x84] ;  /* 0x0000840602297980 */ /* 0x000ea8000c101900 */
[----:B------:R-:W2:Y:S04]  /*43e20*/  LD.E R43, desc[UR6][R2.64+0x8c] ;  /* 0x00008c06022b7980 */ /* 0x000ea8000c101900 */
[----:B------:R-:W2:Y:S04]  /*43e30*/  LD.E R45, desc[UR6][R2.64+0x94] ;  /* 0x00009406022d7980 */ /* 0x000ea8000c101900 */
        /* <DEDUP_REMOVED lines=51> */
[----:B------:R-:W-:Y:S02]  /*44170*/  F2FP.F16.F32.PACK_AB R184, R184, R35 ;  /* 0x00000023b8b8723e */ /* 0x000fe400000000ff */
[----:B------:R-:W-:Y:S02]  /*44180*/  F2FP.F16.F32.PACK_AB R186, R186, R34 ;  /* 0x00000022baba723e */ /* 0x000fe400000000ff */
[----:B------:R-:W-:Y:S02]  /*44190*/  F2FP.F16.F32.PACK_AB R185, R185, R21 ;  /* 0x00000015b9b9723e */ /* 0x000fe400000000ff */
[----:B------:R-:W-:Y:S01]  /*441a0*/  F2FP.F16.F32.PACK_AB R187, R187, R20 ;  /* 0x00000014bbbb723e */ /* 0x000fe200000000ff */
[----:B------:R-:W-:Y:S01]  /*441b0*/  ST.E desc[UR6][R2.64+0x70], R36 ;  /* 0x0000702402007985 */ /* 0x000fe2000c101906 */
[----:B------:R-:W-:-:S02]  /*441c0*/  F2FP.F16.F32.PACK_AB R160, R160, R33 ;  /* 0x00000021a0a0723e */ /* 0x000fc400000000ff */
[----:B------:R-:W-:Y:S01]  /*441d0*/  F2FP.F16.F32.PACK_AB R162, R162, R32 ;  /* 0x00000020a2a2723e */ /* 0x000fe200000000ff */
[----:B------:R-:W-:Y:S01]  /*441e0*/  ST.E desc[UR6][R2.64+0x78], R38 ;  /* 0x0000782602007985 */ /* 0x000fe2000c101906 */
[----:B------:R-:W-:Y:S02]  /*441f0*/  F2FP.F16.F32.PACK_AB R164, R164, R31 ;  /* 0x0000001fa4a4723e */ /* 0x000fe400000000ff */
[----:B------:R-:W-:Y:S01]  /*44200*/  F2FP.F16.F32.PACK_AB R166, R166, R30 ;  /* 0x0000001ea6a6723e */ /* 0x000fe200000000ff */
[----:B------:R-:W-:Y:S01]  /*44210*/  ST.E desc[UR6][R2.64+0x80], R40 ;  /* 0x0000802802007985 */ /* 0x000fe2000c101906 */
        /* <DEDUP_REMOVED lines=22> */
[----:B--2---:R-:W-:Y:S04]  /*44380*/  ST.E desc[UR6][R2.64+0x74], R37 ;  /* 0x0000742502007985 */ /* 0x004fe8000c101906 */
[----:B------:R-:W-:Y:S04]  /*44390*/  ST.E desc[UR6][R2.64+0x7c], R39 ;  /* 0x00007c2702007985 */ /* 0x000fe8000c101906 */
[----:B------:R-:W-:Y:S04]  /*443a0*/  ST.E desc[UR6][R2.64+0x84], R41 ;  /* 0x0000842902007985 */ /* 0x000fe8000c101906 */
[----:B------:R-:W-:Y:S04]  /*443b0*/  ST.E desc[UR6][R2.64+0x8c], R43 ;  /* 0x00008c2b02007985 */ /* 0x000fe8000c101906 */
[----:B------:R-:W-:Y:S04]  /*443c0*/  ST.E desc[UR6][R2.64+0x94], R45 ;  /* 0x0000942d02007985 */ /* 0x000fe8000c101906 */
[----:B---3--:R-:W-:Y:S04]  /*443d0*/  ST.E desc[UR6][R2.64+0x9c], R47 ;  /* 0x00009c2f02007985 */ /* 0x008fe8000c101906 */
        /* <DEDUP_REMOVED lines=75> */
[----:B------:R-:W-:Y:S01]  /*44890*/  ST.E desc[UR6][R6.64], RZ ;  /* 0x000000ff06007985 */ /* 0x000fe2000c101906 */
[----:B0-----:R-:W-:-:S06]  /*448a0*/  WARPGROUP.ARRIVE ;  /* 0x00000000000079c5 */ /* 0x001fcc0000000000 */
[----:B------:R-:W-:Y:S03]  /*448b0*/  HGMMA.64x256x16.F32 R24, R184, gdesc[UR8].tnspB, RZ, !UPT, gsb0 ;  /* 0x43e00008b8187df0 */ /* 0x000fe6000c0008ff */
[----:B------:R-:W-:Y:S02]  /*448c0*/  WARPGROUP.DEPBAR.LE gsb0, 0x0 ;  /* 0x00008000000079c5 */ /* 0x000fe40000010000 */
        /* <DEDUP_REMOVED lines=128> */
[----:B------:R-:W-:Y:S04]  /*450d0*/  ST.E desc[UR6][R6.64], R0 ;  /* 0x0000000006007985 */ /* 0x000fe8000c101906 */
[----:B0-----:R-:W5:Y:S04]  /*450e0*/  LD.E R24, desc[UR6][R2.64] ;  /* 0x0000000602187980 */ /* 0x001f68000c101900 */
[----:B-1----:R-:W5:Y:S04]  /*450f0*/  LD.E R25, desc[UR6][R2.64+0x4] ;  /* 0x0000040602197980 */ /* 0x002f68000c101900 */
[----:B--2---:R-:W2:Y:S04]  /*45100*/  LD.E R26, desc[UR6][R2.64+0x8] ;  /* 0x00000806021a7980 */ /* 0x004ea8000c101900 */
[----:B---3--:R-:W2:Y:S04]  /*45110*/  LD.E R27, desc[UR6][R2.64+0xc] ;  /* 0x00000c06021b7980 */ /* 0x008ea8000c101900 */
[----:B----4-:R-:W2:Y:S04]  /*45120*/  LD.E R28, desc[UR6][R2.64+0x10] ;  /* 0x00001006021c7980 */ /* 0x010ea8000c101900 */
        /* <DEDUP_REMOVED lines=123> */
[----:B------:R-:W-:Y:S01]  /*458e0*/  F2FP.F16.F32.PACK_AB R177, R177, R9 ;  /* 0x00000009b1b1723e */ /* 0x000fe200000000ff */
[----:B------:R-:W-:Y:S01]  /*458f0*/  IMAD.MOV.U32 R9, RZ, RZ, R5 ;  /* 0x000000ffff097224 */ /* 0x000fe200078e0005 */
[----:B------:R-:W-:Y:S01]  /*45900*/  F2FP.F16.F32.PACK_AB R179, R179, R8 ;  /* 0x00000008b3b3723e */ /* 0x000fe200000000ff */
[----:B------:R-:W-:-:S03]  /*45910*/  VIADD R8, R4, 0x80 ;  /* 0x0000008004087836 */ /* 0x000fc60000000000 */
[----:B------:R-:W-:Y:S02]  /*45920*/  R2UR UR11, R9 ;  /* 0x00000000090b72ca */ /* 0x000fe400000e0000 */
[----:B------:R-:W-:Y:S02]  /*45930*/  R2UR UR10, R8 ;  /* 0x00000000080a72ca */ /* 0x000fe400000e0000 */
[----:B------:R-:W-:Y:S02]  /*45940*/  F2FP.F16.F32.PACK_AB R161, R161, R19 ;  /* 0x00000013a1a1723e */ /* 0x000fe400000000ff */
[----:B------:R-:W-:-:S04]  /*45950*/  F2FP.F16.F32.PACK_AB R163, R163, R18 ;  /* 0x00000012a3a3723e */ /* 0x000fc800000000ff */
[----:B--2---:R-:W-:-:S06]  /*45960*/  WARPGROUP.ARRIVE ;  /* 0x00000000000079c5 */ /* 0x004fcc0000000000 */
[----:B------:R-:W-:Y:S03]  /*45970*/  HGMMA.64x256x16.F32 R24, R160, gdesc[UR8].tnspB, R24, gsb0 ;  /* 0x43e00008a0187df0 */ /* 0x000fe60008000818 */
        /* <DEDUP_REMOVED lines=1058> */
[----:B------:R-:W-:Y:S01]  /*49ba0*/  R2UR UR10, R4 ;  /* 0x00000000040a72ca */ /* 0x000fe200000e0000 */
[----:B--2---:R-:W-:-:S12]  /*49bb0*/  WARPGROUP.ARRIVE ;  /* 0x00000000000079c5 */ /* 0x004fd80000000000 */
        /* <DEDUP_REMOVED lines=131> */
[----:B------:R-:W2:Y:S04]  /*4a3f0*/  LD.E R4, desc[UR6][R2.64] ;  /* 0x0000000602047980 */ /* 0x000ea8000c101900 */
[----:B------:R-:W3:Y:S04]  /*4a400*/  LD.E R5, desc[UR6][R2.64+0x4] ;  /* 0x0000040602057980 */ /* 0x000ee8000c101900 */
[----:B0-----:R-:W4:Y:S04]  /*4a410*/  LD.E R0, desc[UR6][R2.64+0x1fc] ;  /* 0x0001fc0602007980 */ /* 0x001f28000c101900 */
        /* <DEDUP_REMOVED lines=126> */
[----:B--2---:R0:W-:Y:S04]  /*4ac00*/  ST.E desc[UR6][R2.64], R4 ;  /* 0x0000000402007985 */ /* 0x0041e8000c101906 */
[----:B---3--:R0:W-:Y:S04]  /*4ac10*/  ST.E desc[UR6][R2.64+0x4], R5 ;  /* 0x0000040502007985 */ /* 0x0081e8000c101906 */
        /* <DEDUP_REMOVED lines=125> */
[----:B------:R-:W-:-:S13]  /*4b3f0*/  LOP3.LUT P6, RZ, R227, 0x7f, RZ, 0xc0, !PT ;  /* 0x0000007fe3ff7812 */ /* 0x000fda00078cc0ff */
[----:B0-----:R-:W-:Y:S05]  /*4b400*/  @P6 BRA `(.L_x_4214) ;  /* 0x0000000000206947 */ /* 0x001fea0003800000 */
[----:B------:R-:W2:Y:S04]  /*4b410*/  LDL.64 R2, [UR4+0x40] ;  /* 0x00004004ff027983 */ /* 0x000ea80008100a00 */
[----:B------:R-:W3:Y:S04]  /*4b420*/  LDL.64 R4, [UR4] ;  /* 0x00000004ff047983 */ /* 0x000ee80008100a00 */
[----:B--2---:R-:W2:Y:S04]  /*4b430*/  LD.E.64 R2, desc[UR6][R2.64+0x30] ;  /* 0x0000300602027980 */ /* 0x004ea8000c101b00 */
[----:B---3--:R-:W3:Y:S01]  /*4b440*/  LD.E R4, desc[UR6][R4.64] ;  /* 0x0000000604047980 */ /* 0x008ee2000c101900 */
[----:B--2---:R-:W-:-:S05]  /*4b450*/  MOV R7, R2 ;  /* 0x0000000200077202 */ /* 0x004fca0000000f00 */
[----:B---3--:R-:W-:-:S05]  /*4b460*/  IMAD R0, R4, 0x8, R7 ;  /* 0x0000000804007824 */ /* 0x008fca00078e0207 */
[----:B------:R-:W-:-:S04]  /*4b470*/  PRMT R0, RZ, 0x654, R0 ;  /* 0x00000654ff007816 */ /* 0x000fc80000000000 */
[----:B------:R0:W-:Y:S03]  /*4b480*/  SYNCS.ARRIVE.TRANS64.RED.A1T0 RZ, [R0+URZ], RZ ;  /* 0x000000ff00ff79a7 */ /* 0x0001e6000810043f */
.L_x_4214:
[----:B------:R-:W-:-:S04]  /*4b490*/  IMAD.MOV.U32 R229, RZ, RZ, 0x0 ;  /* 0x00000000ffe57424 */ /* 0x000fc800078e00ff */
[----:B0-----:R-:W-:Y:S05]  /*4b4a0*/  RET.REL.NODEC R228 `(_ZN7cutlass13device_kernelIN5flash11enable_sm90INS1_16FlashAttnFwdSm90INS1_25CollectiveMainloopFwdSm90ILi2EN4cute5tupleIJNS5_1CILi1EEES8_S8_EEENS6_IJNS7_ILi128EEENS7_ILi96EEENS7_ILi64EEEEEELi256ENS_6half_tEfNS_4arch4Sm90ELb0ELb1ELb1ELb1ELb0ELb1ELb1ELb1ELb0ELb1ELb1ELb0EEENS1_21CollectiveEpilogueFwdINS6_IJSA_NS7_ILi256EEESB_EEES9_SE_SG_Li256ELb1ELb1ELb1ELb0EEENS1_36VarlenDynamicPersistentTileSchedulerILi128ELi96ELi256ELi128ELb1ELb1ELb1ELb1ELb0ELb1EEEEEEEEEvNT_6ParamsE) ;  /* 0xfffffb48e4d47950 */ /* 0x001fea0003c3ffff */
.L_x_4190:
[----:B0-----:R0:W1:Y:S02]  /*4b4b0*/  SYNCS.PHASECHK.TRANS64.TRYWAIT P0, [R3+URZ], R10 ;  /* 0x0000000a030075a7 */ /* 0x001064000800017f */
[----:B-1----:R-:W-:Y:S05]  /*4b4c0*/  @!P0 NANOSLEEP.SYNCS 0x989680 ;  /* 0x009896800000895d */ /* 0x002fea0003900000 */
[----:B------:R-:W1:Y:S02]  /*4b4d0*/  @!P0 SYNCS.PHASECHK.TRANS64 P0, [R3+URZ], R10 ;  /* 0x0000000a030085a7 */ /* 0x000e64000800007f */
[----:B-1----:R-:W-:Y:S05]  /*4b4e0*/  @!P0 BRA `(.L_x_4190) ;  /* 0xfffffffc00f08947 */ /* 0x002fea000383ffff */
[----:B------:R-:W-:Y:S05]  /*4b4f0*/  BRA `(.L_x_4189) ;  /* 0xffffff4400a07947 */ /* 0x000fea000383ffff */
.L_x_4192:
[----:B0-----:R0:W1:Y:S02]  /*4b500*/  SYNCS.PHASECHK.TRANS64.TRYWAIT P0, [R3+URZ+0x32410], R10 ;  /* 0x0324100a030075a7 */ /* 0x001064000800017f */
[----:B-1----:R-:W-:Y:S05]  /*4b510*/  @!P0 NANOSLEEP.SYNCS 0x989680 ;  /* 0x009896800000895d */ /* 0x002fea0003900000 */
[----:B------:R-:W1:Y:S02]  /*4b520*/  @!P0 SYNCS.PHASECHK.TRANS64 P0, [R3+URZ+0x32410], R10 ;  /* 0x0324100a030085a7 */ /* 0x000e64000800007f */
[----:B-1----:R-:W-:Y:S05]  /*4b530*/  @!P0 BRA `(.L_x_4192) ;  /* 0xfffffffc00f08947 */ /* 0x002fea000383ffff */
[----:B------:R-:W-:Y:S05]  /*4b540*/  BRA `(.L_x_4215) ;  /* 0xffffff4800947947 */ /* 0x000fea000383ffff */
.L_x_4199:
[----:B0-----:R0:W1:Y:S02]  /*4b550*/  SYNCS.PHASECHK.TRANS64.TRYWAIT P0, [R10+URZ], R11 ;  /* 0x0000000b0a0075a7 */ /* 0x001064000800017f */
[----:B-1----:R-:W-:Y:S05]  /*4b560*/  @!P0 NANOSLEEP.SYNCS 0x989680 ;  /* 0x009896800000895d */ /* 0x002fea0003900000 */
[----:B------:R-:W1:Y:S02]  /*4b570*/  @!P0 SYNCS.PHASECHK.TRANS64 P0, [R10+URZ], R11 ;  /* 0x0000000b0a0085a7 */ /* 0x000e64000800007f */
[----:B-1----:R-:W-:Y:S05]  /*4b580*/  @!P0 BRA `(.L_x_4199) ;  /* 0xfffffffc00f08947 */ /* 0x002fea000383ffff */
[----:B------:R-:W-:Y:S05]  /*4b590*/  BRA `(.L_x_4198) ;  /* 0xffffff4c00087947 */ /* 0x000fea000383ffff */
.L_x_4216:
        /* <DEDUP_REMOVED lines=14> */
.L_x_6141:


//--------------------- .text._ZN7cutlass13device_kernelIN5flash11enable_sm90INS1_16FlashAttnFwdSm90INS1_25CollectiveMainloopFwdSm90ILi2EN4cute5tupleIJNS5_1CILi1EEES8_S8_EEENS6_IJNS7_ILi128EEENS7_ILi96EEENS7_ILi64EEEEEELi256ENS_6half_tEfNS_4arch4Sm90ELb1ELb0ELb1ELb0ELb0ELb0ELb0ELb1ELb0ELb1ELb1ELb0EEENS1_21CollectiveEpilogueFwdINS6_IJSA_NS7_ILi256EEESB_EEES9_SE_SG_Li256ELb0ELb1ELb1ELb0EEENS1_19SingleTileSchedulerILb0ELb1ELb1ELi128EEEEEEEEEvNT_6ParamsE --------------------------
	.section	.text._ZN7cutlass13device_kernelIN5flash11enable_sm90INS1_16FlashAttnFwdSm90INS1_25CollectiveMainloopFwdSm90ILi2EN4cute5tupleIJNS5_1CILi1EEES8_S8_EEENS6_IJNS7_ILi128EEENS7_ILi96EEENS7_ILi64EEEEEELi256ENS_6half_tEfNS_4arch4Sm90ELb1ELb0ELb1ELb0ELb0ELb0ELb0ELb1ELb0ELb1ELb1ELb0EEENS1_21CollectiveEpilogueFwdINS6_IJSA_NS7_ILi256EEESB_EEES9_SE_SG_Li256ELb0ELb1ELb1ELb0EEENS1_19SingleTileSchedulerILb0ELb1ELb1ELi128EEEEEEEEEvNT_6ParamsE,"ax",@progbits
	.align	128
.text._ZN7cutlass13device_kernelIN5flash11enable_sm90INS1_16FlashAttnFwdSm90INS1_25CollectiveMainloopFwdSm90ILi2EN4cute5tupleIJNS5_1CILi1EEES8_S8_EEENS6_IJNS7_ILi128EEENS7_ILi96EEENS7_ILi64EEEEEELi256ENS_6half_tEfNS_4arch4Sm90ELb1ELb0ELb1ELb0ELb0ELb0ELb0ELb1ELb0ELb1ELb1ELb0EEENS1_21CollectiveEpilogueFwdINS6_IJSA_NS7_ILi256EEESB_EEES9_SE_SG_Li256ELb0ELb1ELb1ELb0EEENS1_19SingleTileSchedulerILb0ELb1ELb1ELi128EEEEEEEEEvNT_6ParamsE:
        .type           _ZN7cutlass13device_kernelIN5flash11enable_sm90INS1_16FlashAttnFwdSm90INS1_25CollectiveMainloopFwdSm90ILi2EN4cute5tupleIJNS5_1CILi1EEES8_S8_EEENS6_IJNS7_ILi128EEENS7_ILi96EEENS7_ILi64EEEEEELi256ENS_6half_tEfNS_4arch4Sm90ELb1ELb0ELb1ELb0ELb0ELb0ELb0ELb1ELb0ELb1ELb1ELb0EEENS1_21CollectiveEpilogueFwdINS6_IJSA_NS7_ILi256EEESB_EEES9_SE_SG_Li256ELb0ELb1ELb1ELb0EEENS1_19SingleTileSchedulerILb0ELb1ELb1ELi128EEEEEEEEEvNT_6ParamsE,@function
        .size           _ZN7cutlass13device_kernelIN5flash11enable_sm90INS1_16FlashAttnFwdSm90INS1_25CollectiveMainloopFwdSm90ILi2EN4cute5tupleIJNS5_1CILi1EEES8_S8_EEENS6_IJNS7_ILi128EEENS7_ILi96EEENS7_ILi64EEEEEELi256ENS_6half_tEfNS_4arch4Sm90ELb1ELb0ELb1ELb0ELb0ELb0ELb0ELb1ELb0ELb1ELb1ELb0EEENS1_21CollectiveEpilogueFwdINS6_IJSA_NS7_ILi256EEESB_EEES9_SE_SG_Li256ELb0ELb1ELb1ELb0EEENS1_19SingleTileSchedulerILb0ELb1ELb1ELi128EEEEEEEEEvNT_6ParamsE,(.L_x_6143 - _ZN7cutlass13device_kernelIN5flash11enable_sm90INS1_16FlashAttnFwdSm90INS1_25CollectiveMainloopFwdSm90ILi2EN4cute5tupleIJNS5_1CILi1EEES8_S8_EEENS6_IJNS7_ILi128EEENS7_ILi96EEENS7_ILi64EEEEEELi256ENS_6half_tEfNS_4arch4Sm90ELb1ELb0ELb1ELb0ELb0ELb0ELb0ELb1ELb0ELb1ELb1ELb0EEENS1_21CollectiveEpilogueFwdINS6_IJSA_NS7_ILi256EEESB_EEES9_SE_SG_Li256ELb0ELb1ELb1ELb0EEENS1_19SingleTileSchedulerILb0ELb1ELb1ELi128EEEEEEEEEvNT_6ParamsE)
        .other          _ZN7cutlass13device_kernelIN5flash11enable_sm90INS1_16FlashAttnFwdSm90INS1_25CollectiveMainloopFwdSm90ILi2EN4cute5tupleIJNS5_1CILi1EEES8_S8_EEENS6_IJNS7_ILi128EEENS7_ILi96EEENS7_ILi64EEEEEELi256ENS_6half_tEfNS_4arch4Sm90ELb1ELb0ELb1ELb0ELb0ELb0ELb0ELb1ELb0ELb1ELb1ELb0EEENS1_21CollectiveEpilogueFwdINS6_IJSA_NS7_ILi256EEESB_EEES9_SE_SG_Li256ELb0ELb1ELb1ELb0EEENS1_19SingleTileSchedulerILb0ELb1ELb1ELi128EEEEEEEEEvNT_6ParamsE,@"STO_CUDA_ENTRY STV_DEFAULT"
_ZN7cutlass13device_kernelIN5flash11enable_sm90INS1_16FlashAttnFwdSm90INS1_25CollectiveMainloopFwdSm90ILi2EN4cute5tupleIJNS5_1CILi1EEES8_S8_EEENS6_IJNS7_ILi128EEENS7_ILi96EEENS7_ILi64EEEEEELi256ENS_6half_tEfNS_4arch4Sm90ELb1ELb0ELb1ELb0ELb0ELb0ELb0ELb1ELb0ELb1ELb1ELb0EEENS1_21CollectiveEpilogueFwdINS6_IJSA_NS7_ILi256EEESB_EEES9_SE_SG_Li256ELb0ELb1ELb1ELb0EEENS1_19SingleTileSchedulerILb0ELb1ELb1ELi128EEEEEEEEEvNT_6ParamsE:
        /* <DEDUP_REMOVED lines=18> */
.L_x_4218:
[----:B------:R-:W-:Y:S05]  /*0120*/  BSYNC B0 ;  /* 0x0000000000007941 */ /* 0x000fea0003800000 */
.L_x_4217:
        /* <DEDUP_REMOVED lines=41> */
.L_x_4219:
        /* <DEDUP_REMOVED lines=22> */
.L_x_4220:
        /* <DEDUP_REMOVED lines=18> */
.L_x_4221:
        /* <DEDUP_REMOVED lines=22> */
.L_x_4222:
        /* <DEDUP_REMOVED lines=22> */
.L_x_4223:
        /* <DEDUP_REMOVED lines=8> */
.L_x_4226:
        /* <DEDUP_REMOVED lines=20> */
[----:B------:R-:W0:Y:S01]  /*0ac0*/  S2UR UR43, SR_CTAID.X ;  /* 0x00000000002b79c3 */ /* 0x000e220000002500 */
[----:B------:R-:W-:Y:S01]  /*0ad0*/  ULDC UR4, c[0x0][0x448] ;  /* 0x0001120000047ab9 */ /* 0x000fe20000000800 */
[----:B------:R-:W-:Y:S01]  /*0ae0*/  ULDC UR36, c[0x0][0x424] ;  /* 0x0001090000247ab9 */ /* 0x000fe20000000800 */
[----:B------:R-:W-:Y:S01]  /*0af0*/  UISETP.NE.AND UP1, UPT, UR4, 0x1, UPT ;  /* 0x000000010400788c */ /* 0x000fe2000bf25270 */
[----:B------:R-:W-:Y:S02]  /*0b00*/  ULDC UR40, c[0x0][0x2f0] ;  /* 0x0000bc0000287ab9 */ /* 0x000fe40000000800 */
[----:B------:R-:W-:Y:S01]  /*0b10*/  ULDC.64 UR4, c[0x0][0x418] ;  /* 0x0001060000047ab9 */ /* 0x000fe20000000a00 */
[----:B------:R-:W-:Y:S01]  /*0b20*/  ULDC UR7, c[0x0][0x288] ;  /* 0x0000a20000077ab9 */ /* 0x000fe20000000800 */
[----:B------:R-:W-:Y:S02]  /*0b30*/  UISETP.NE.U32.AND UP0, UPT, UR4, URZ, UPT ;  /* 0x0000003f0400728c */ /* 0x000fe4000bf05070 */
[----:B------:R-:W-:-:S02]  /*0b40*/  USHF.R.U32.HI UR10, URZ, 0x10, UR38 ;  /* 0x000000103f0a7899 */ /* 0x000fc40008011626 */
[----:B------:R-:W-:Y:S02]  /*0b50*/  UISETP.NE.AND.EX UP0, UPT, UR5, URZ, UPT, UP0 ;  /* 0x0000003f0500728c */ /* 0x000fe4000bf05300 */
[----:B------:R-:W-:Y:S01]  /*0b60*/  @UP1 ULDC UR4, c[0x0][0x44c] ;  /* 0x0001130000041ab9 */ /* 0x000fe20000000800 */
[----:B------:R-:W-:Y:S01]  /*0b70*/  @UP1 ULDC UR8, c[0x0][0x450] ;  /* 0x0001140000081ab9 */ /* 0x000fe20000000800 */
[----:B------:R-:W-:Y:S02]  /*0b80*/  USEL UR36, UR36, 0x1, UP0 ;  /* 0x0000000124247887 */ /* 0x000fe40008000000 */
[----:B------:R-:W-:Y:S02]  /*0b90*/  ULOP3.LUT UR38, UR38, 0xffff, URZ, 0xc0, !UPT ;  /* 0x0000ffff26267892 */ /* 0x000fe4000f8ec03f */
[----:B------:R-:W-:Y:S02]  /*0ba0*/  UIMAD UR40, UR36, UR40, URZ ;  /* 0x00000028242872a4 */ /* 0x000fe4000f8e023f */
[----:B0-----:R-:W-:-:S04]  /*0bb0*/  USHF.L.U32 UR43, UR43, 0x7, URZ ;  /* 0x000000072b2b7899 */ /* 0x001fc8000800063f */
[----:B------:R-:W-:-:S04]  /*0bc0*/  UIADD3 UR6, UR43, 0x7f, URZ ;  /* 0x0000007f2b067890 */ /* 0x000fc8000fffe03f */
[----:B------:R-:W-:Y:S02]  /*0bd0*/  UIMAD.WIDE.U32 UR4, UR6, UR4, URZ ;  /* 0x00000004060472a5 */ /* 0x000fe4000f8e003f */
[----:B------:R-:W-:Y:S02]  /*0be0*/  UIADD3 UR4, UR40, 0x5f, URZ ;  /* 0x0000005f28047890 */ /* 0x000fe4000fffe03f */
[----:B------:R-:W-:Y:S02]  /*0bf0*/  @UP1 USHF.R.U32.HI UR6, URZ, UR8, UR5 ;  /* 0x000000083f061299 */ /* 0x000fe40008011605 */
[----:B------:R-:W-:-:S04]  /*0c00*/  UIADD3 UR5, UR40, 0x60, -UR7 ;  /* 0x0000006028057890 */ /* 0x000fc8000fffe807 */
[----:B------:R-:W-:Y:S02]  /*0c10*/  UIADD3 UR6, UR5, UR6, URZ ;  /* 0x0000000605067290 */ /* 0x000fe4000fffe03f */
[----:B------:R-:W-:Y:S02]  /*0c20*/  UIMAD.WIDE UR4, UR4, 0x2aaaaaab, URZ ;  /* 0x2aaaaaab040478a5 */ /* 0x000fe4000f8e023f */
[----:B------:R-:W-:Y:S02]  /*0c30*/  UIMAD.WIDE UR6, UR6, 0x2aaaaaab, URZ ;  /* 0x2aaaaaab060678a5 */ /* 0x000fe4000f8e023f */
[----:B------:R-:W-:Y:S02]  /*0c40*/  USHF.R.U32.HI UR4, URZ, 0x1f, UR5 ;  /* 0x0000001f3f047899 */ /* 0x000fe40008011605 */
[----:B------:R-:W-:Y:S02]  /*0c50*/  USHF.R.U32.HI UR6, URZ, 0x1f, UR7 ;  /* 0x0000001f3f067899 */ /* 0x000fe40008011607 */
[----:B------:R-:W-:-:S02]  /*0c60*/  ULEA.HI.SX32 UR4, UR5, UR4, 0x1c ;  /* 0x0000000405047291 */ /* 0x000fc4000f8fe23f */
[----:B------:R-:W-:-:S04]  /*0c70*/  ULEA.HI.SX32 UR6, UR7, UR6, 0x1c ;  /* 0x0000000607067291 */ /* 0x000fc8000f8fe23f */
[----:B------:R-:W-:-:S04]  /*0c80*/  UISETP.LT.AND UP0, UPT, UR4, UR6, UPT ;  /* 0x000000060400728c */ /* 0x000fc8000bf01270 */
[----:B------:R-:W-:Y:S02]  /*0c90*/  USEL UR9, UR4, UR6, UP0 ;  /* 0x0000000604097287 */ /* 0x000fe40008000000 */
[----:B------:R-:W-:Y:S02]  /*0ca0*/  UISETP.NE.AND UP0, UPT, UR10, URZ, UPT ;  /* 0x0000003f0a00728c */ /* 0x000fe4000bf05270 */
[----:B------:R-:W-:Y:S01]  /*0cb0*/  UISETP.GE.AND UP1, UPT, UR9, 0x1, UPT ;  /* 0x000000010900788c */ /* 0x000fe2000bf26270 */
[----:B------:R-:W-:-:S05]  /*0cc0*/  UMOV UR4, URZ ;  /* 0x0000003f00047c82 */ /* 0x000fca0008000000 */
[----:B------:R-:W-:-:S03]  /*0cd0*/  PLOP3.LUT P0, PT, PT, PT, UP1, 0x80, 0x0 ;  /* 0x000000000000781c */ /* 0x000fc60003f0f018 */
[----:B------:R-:W-:-:S10]  /*0ce0*/  @!UP0 ULDC UR10, c[0x0][0x9f0] ;  /* 0x00027c00000a8ab9 */ /* 0x000fd40000000800 */
[----:B------:R-:W-:Y:S05]  /*0cf0*/  @!P0 BRA `(.L_x_4228) ;  /* 0x0000000000848947 */ /* 0x000fea0003800000 */
[----:B------:R-:W-:Y:S01]  /*0d00*/  IMAD.U32 R4, RZ, RZ, UR10 ;  /* 0x0000000aff047e24 */ /* 0x000fe2000f8e00ff */
[----:B------:R-:W-:Y:S01]  /*0d10*/  UIADD3 UR6, UR10, -0x1, UR9 ;  /* 0xffffffff0a067890 */ /* 0x000fe2000fffe009 */
[----:B------:R-:W-:-:S03]  /*0d20*/  UMOV UR4, URZ ;  /* 0x0000003f00047c82 */ /* 0x000fc60008000000 */
[-C--:B------:R-:W-:Y:S02]  /*0d30*/  IABS R0, R4.reuse ;  /* 0x0000000400007213 */ /* 0x080fe40000000000 */
[----:B------:R-:W-:Y:S01]  /*0d40*/  MOV R5, UR6 ;  /* 0x0000000600057c02 */ /* 0x000fe20008000f00 */
[----:B------:R-:W-:Y:S01]  /*0d50*/  ULOP3.LUT UR6, UR6, UR10, URZ, 0x3c, !UPT ;  /* 0x0000000a06067292 */ /* 0x000fe2000f8e3c3f */
[----:B------:R-:W-:Y:S02]  /*0d60*/  R2UR UR11, R0 ;  /* 0x00000000000b72ca */ /* 0x000fe400000e0000 */
[----:B------:R-:W-:Y:S02]  /*0d70*/  IABS R5, R5 ;  /* 0x0000000500057213 */ /* 0x000fe40000000000 */
[----:B------:R-:W-:-:S03]  /*0d80*/  IABS R6, R4 ;  /* 0x0000000400067213 */ /* 0x000fc60000000000 */
        /* <DEDUP_REMOVED lines=24> */
.L_x_4228:
[----:B------:R-:W-:Y:S01]  /*0f10*/  UIMAD UR38, UR38, UR4, URZ ;  /* 0x00000004262672a4 */ /* 0x000fe2000f8e023f */
[----:B------:R-:W-:Y:S01]  /*0f20*/  IMAD.U32 R0, RZ, RZ, UR9 ;  /* 0x00000009ff007e24 */ /* 0x000fe2000f8e00ff */
[----:B------:R-:W-:Y:S01]  /*0f30*/  MOV R3, UR4 ;  /* 0x0000000400037c02 */ /* 0x000fe20008000f00 */
[----:B------:R-:W0:Y:S01]  /*0f40*/  S2R R4, SR_TID.X ;  /* 0x0000000000047919 */ /* 0x000e220000002100 */
[----:B------:R-:W-:Y:S02]  /*0f50*/  PLOP3.LUT P0, PT, PT, PT, PT, 0x80, 0x0 ;  /* 0x000000000000781c */ /* 0x000fe40003f0f070 */
[----:B------:R-:W-:Y:S02]  /*0f60*/  CS2R R150, SRZ ;  /* 0x0000000000967805 */ /* 0x000fe4000001ff00 */
[----:B------:R-:W-:Y:S01]  /*0f70*/  VIADDMNMX R0, R3, UR38, R0, PT ;  /* 0x0000002603007c46 */ /* 0x000fe2000b800100 */
[----:B------:R-:W-:Y:S01]  /*0f80*/  IMAD.MOV.U32 R3, RZ, RZ, RZ ;  /* 0x000000ffff037224 */ /* 0x000fe200078e00ff */
[----:B------:R-:W-:-:S02]  /*0f90*/  CS2R R148, SRZ ;  /* 0x0000000000947805 */ /* 0x000fc4000001ff00 */
[----:B------:R-:W-:Y:S02]  /*0fa0*/  CS2R R146, SRZ ;  /* 0x0000000000927805 */ /* 0x000fe4000001ff00 */
[----:B------:R-:W-:Y:S02]  /*0fb0*/  R2UR UR41, R0 ;  /* 0x00000000002972ca */ /* 0x000fe400000e0000 */
        /* <DEDUP_REMOVED lines=11> */
[----:B------:R-:W-:Y:S01]  /*1070*/  CS2R R122, SRZ ;  /* 0x00000000007a7805 */ /* 0x000fe2000001ff00 */
[----:B------:R-:W-:Y:S01]  /*1080*/  UISETP.GT.AND UP0, UPT, UR41, UR38, UPT ;  /* 0x000000262900728c */ /* 0x000fe2000bf04270 */
[----:B------:R-:W-:Y:S02]  /*1090*/  CS2R R120, SRZ ;  /* 0x0000000000787805 */ /* 0x000fe4000001ff00 */
[----:B------:R-:W-:Y:S02]  /*10a0*/  CS2R R118, SRZ ;  /* 0x0000000000767805 */ /* 0x000fe4000001ff00 */
[----:B------:R-:W-:Y:S02]  /*10b0*/  CS2R R116, SRZ ;  /* 0x0000000000747805 */ /* 0x000fe4000001ff00 */
[----:B------:R-:W-:-:S02]  /*10c0*/  CS2R R114, SRZ ;  /* 0x0000000000727805 */ /* 0x000fc4000001ff00 */
[----:B------:R-:W-:Y:S02]  /*10d0*/  CS2R R112, SRZ ;  /* 0x0000000000707805 */ /* 0x000fe4000001ff00 */
[----:B------:R-:W-:Y:S02]  /*10e0*/  PLOP3.LUT P1, PT, PT, PT, UP0, 0x80, 0x0 ;  /* 0x000000000000781c */ /* 0x000fe40003f2f008 */
[----:B------:R-:W-:Y:S02]  /*10f0*/  CS2R R110, SRZ ;  /* 0x00000000006e7805 */ /* 0x000fe4000001ff00 */
[----:B------:R-:W-:Y:S02]  /*1100*/  CS2R R108, SRZ ;  /* 0x00000000006c7805 */ /* 0x000fe4000001ff00 */
[----:B------:R-:W-:Y:S02]  /*1110*/  CS2R R106, SRZ ;  /* 0x00000000006a7805 */ /* 0x000fe4000001ff00 */
[----:B------:R-:W-:-:S02]  /*1120*/  CS2R R104, SRZ ;  /* 0x0000000000687805 */ /* 0x000fc4000001ff00 */
[----:B------:R-:W-:Y:S01]  /*1130*/  CS2R R102, SRZ ;  /* 0x0000000000667805 */ /* 0x000fe2000001ff00 */
[----:B0-----:R-:W-:Y:S01]  /*1140*/  VIADD R16, R4, 0xffffff80 ;  /* 0xffffff8004107836 */ /* 0x001fe20000000000 */
[----:B------:R-:W-:Y:S01]  /*1150*/  CS2R R100, SRZ ;  /* 0x0000000000647805 */ /* 0x000fe2000001ff00 */
[----:B------:R-:W-:Y:S01]  /*1160*/  IMAD.MOV.U32 R4, RZ, RZ, RZ ;  /* 0x000000ffff047224 */ /* 0x000fe200078e00ff */
        /* <DEDUP_REMOVED lines=60> */
[----:B------:R-:W-:Y:S01]  /*1530*/  MOV R4, UR4 ;  /* 0x0000000400047c02 */ /* 0x000fe20008000f00 */
[----:B------:R0:W1:Y:S01]  /*1540*/  LDC.64 R14, c[0x4][R0] ;  /* 0x01000000000e7b82 */ /* 0x0000620000000a00 */
[----:B------:R-:W-:Y:S01]  /*1550*/  IMAD.U32 R5, RZ, RZ, UR5 ;  /* 0x00000005ff057e24 */ /* 0x000fe2000f8e00ff */
[----:B------:R-:W-:Y:S01]  /*1560*/  ULDC.64 UR4, c[0x4][0xa0] ;  /* 0x0100280000047ab9 */ /* 0x000fe20000000a00 */
[----:B------:R-:W-:Y:S01]  /*1570*/  MOV R10, UR6 ;  /* 0x00000006000a7c02 */ /* 0x000fe20008000f00 */
[----:B------:R-:W-:Y:S01]  /*1580*/  IMAD.U32 R6, RZ, RZ, UR4 ;  /* 0x00000004ff067e24 */ /* 0x000fe2000f8e00ff */
[----:B------:R-:W-:Y:S01]  /*1590*/  MOV R13, RZ ;  /* 0x000000ff000d7202 */ /* 0x000fe20000000f00 */
[----:B------:R-:W-:-:S02]  /*15a0*/  IMAD.U32 R7, RZ, RZ, UR5 ;  /* 0x00000005ff077e24 */ /* 0x000fc4000f8e00ff */
[----:B------:R-:W-:Y:S02]  /*15b0*/  IMAD.U32 R11, RZ, RZ, UR7 ;  /* 0x00000007ff0b7e24 */ /* 0x000fe4000f8e00ff */
[----:B------:R-:W-:Y:S02]  /*15c0*/  IMAD.MOV.U32 R8, RZ, RZ, 0x70 ;  /* 0x00000070ff087424 */ /* 0x000fe400078e00ff */
[----:B0-----:R-:W-:-:S07]  /*15d0*/  IMAD.MOV.U32 R12, RZ, RZ, 0x1 ;  /* 0x00000001ff0c7424 */ /* 0x001fce00078e00ff */
[----:B------:R-:W-:-:S07]  /*15e0*/  LEPC R20, `(.L_x_4230) ;  /* 0x000000001014794e */ /* 0x000fce0000000000 */
[----:B-1----:R-:W-:Y:S05]  /*15f0*/  CALL.ABS.NOINC R14 ;  /* 0x000000000e007343 */ /* 0x002fea0003c00000 */
.L_x_4230:
[----:B------:R-:W-:Y:S01]  /*1600*/  SHF.L.U32 R7, RZ, 0x1f, RZ ;  /* 0x0000001fff077819 */ /* 0x000fe200000006ff */
[----:B------:R-:W-:-:S03]  /*1610*/  VIADD R0, R2, 0x8 ;  /* 0x0000000802007836 */ /* 0x000fc60000000000 */
[----:B------:R-:W0:Y:S02]  /*1620*/  SYNCS.PHASECHK.TRANS64.TRYWAIT P0, [UR39+0x22800], R7 ;  /* 0x02280007ff0075a7 */ /* 0x000e240008000167 */
[----:B0-----:R-:W-:Y:S05]  /*1630*/  @!P0 BRA `(.L_x_4231) ;  /* 0x000000dc00648947 */ /* 0x001fea0003800000 */
.L_x_4347:
[----:B------:R-:W-:Y:S05]  /*1640*/  WARPSYNC.ALL ;  /* 0x0000000000007948 */ /* 0x000fea0003800000 */
[----:B------:R-:W-:Y:S01]  /*1650*/  ULOP3.LUT UR4, UR42, 0x1, URZ, 0xfc, !UPT ;  /* 0x000000012a047892 */ /* 0x000fe2000f8efc3f */
[----:B------:R1:W-:Y:S03]  /*1660*/  BAR.SYNC.DEFER_BLOCKING R0, 0x100 ;  /* 0x000400000000751d */ /* 0x0003e60000010000 */
[----:B------:R-:W-:-:S06]  /*1670*/  UISETP.NE.AND UP0, UPT, UR4, 0x3, UPT ;  /* 0x000000030400788c */ /* 0x000fcc000bf05270 */
[----:B------:R-:W-:-:S13]  /*1680*/  PLOP3.LUT P0, PT, PT, PT, UP0, 0x80, 0x0 ;  /* 0x000000000000781c */ /* 0x000fda0003f0f008 */
[----:B-1----:R-:W-:Y:S05]  /*1690*/  @!P0 BRA `(.L_x_4232) ;  /* 0x0000000000048947 */ /* 0x002fea0003800000 */
[----:B------:R-:W-:Y:S01]  /*16a0*/  BPT.TRAP 0x1 ;  /* 0x000000040000795c */ /* 0x000fe20000300000 */
.L_x_4232:
[----:B------:R1:W2:Y:S01]  /*16b0*/  SYNCS.PHASECHK.TRANS64.TRYWAIT P1, [UR39+0x22830], R7 ;  /* 0x02283007ff0075a7 */ /* 0x0002a20008020167 */
[----:B------:R-:W-:Y:S05]  /*16c0*/  @!P0 BRA `(.L_x_4233) ;  /* 0x0000000000048947 */ /* 0x000fea0003800000 */
[----:B------:R-:W-:Y:S01]  /*16d0*/  BPT.TRAP 0x1 ;  /* 0x000000040000795c */ /* 0x000fe20000300000 */
.L_x_4233:
[----:B--2---:R-:W-:Y:S05]  /*16e0*/  @P1 BRA `(.L_x_4234) ;  /* 0x0000000000081947 */ /* 0x004fea0003800000 */
[----:B------:R-:W2:Y:S02]  /*16f0*/  SYNCS.PHASECHK.TRANS64.TRYWAIT P1, [UR39+0x22830], R7 ;  /* 0x02283007ff0075a7 */ /* 0x000ea40008020167 */
[----:B--2---:R-:W-:Y:S05]  /*1700*/  @!P1 BRA `(.L_x_4235) ;  /* 0x000000dc00489947 */ /* 0x004fea0003800000 */
.L_x_4234:
[----:B------:R-:W-:Y:S01]  /*1710*/  UIADD3 UR4, UR39, 0x1c400, URZ ;  /* 0x0001c40027047890 */ /* 0x000fe2000fffe03f */
[----:B------:R-:W-:Y:S01]  /*1720*/  WARPGROUP.ARRIVE ;  /* 0x00000000000079c5 */ /* 0x000fe20000000000 */
[----:B------:R-:W-:Y:S01]  /*1730*/  ULOP3.LUT UR8, UR46, 0x10000, URZ, 0xfc, !UPT ;  /* 0x000100002e087892 */ /* 0x000fe2000f8efc3f */
[----:B------:R-:W-:Y:S01]  /*1740*/  LOP3.LUT R5, R18, 0xffffff80, RZ, 0xc0, !PT ;  /* 0xffffff8012057812 */ /* 0x000fe200078ec0ff */
[----:B------:R-:W-:Y:S01]  /*1750*/  USHF.R.U32.HI UR4, URZ, 0x4, UR4 ;  /* 0x000000043f047899 */ /* 0x000fe20008011604 */
[----:B------:R-:W-:Y:S01]  /*1760*/  LEA.HI R17, R17, R16, RZ, 0x2 ;  /* 0x0000001011117211 */ /* 0x000fe200078f10ff */
[----:B------:R-:W-:Y:S01]  /*1770*/  UMOV UR9, 0x40000040 ;  /* 0x4000004000097882 */ /* 0x000fe20000000000 */
[----:B------:R-:W-:Y:S01]  /*1780*/  UMOV UR7, 0x40000040 ;  /* 0x4000004000077882 */ /* 0x000fe20000000000 */
[----:B------:R-:W-:Y:S01]  /*1790*/  ULOP3.LUT UR4, UR4, 0x3fff, URZ, 0xc0, !UPT ;  /* 0x00003fff04047892 */ /* 0x000fe2000f8ec03f */
[C---:B------:R-:W-:Y:S01]  /*17a0*/  IMAD.IADD R6, R16.reuse, 0x1, -R5 ;  /* 0x0000000110067824 */ /* 0x040fe200078e0a05 */
[----:B------:R-:W-:Y:S01]  /*17b0*/  UMOV UR5, UR9 ;  /* 0x0000000900057c82 */ /* 0x000fe20008000000 */
[----:B------:R-:W-:Y:S01]  /*17c0*/  UIADD3 UR12, UR8, 0x2, URZ ;  /* 0x00000002080c7890 */ /* 0x000fe2000fffe03f */
[----:B------:R-:W-:Y:S01]  /*17d0*/  LOP3.LUT R17, R17, 0xfffffffc, RZ, 0xc0, !PT ;  /* 0xfffffffc11117812 */ /* 0x000fe200078ec0ff */
[----:B------:R-:W-:Y:S01]  /*17e0*/  ULOP3.LUT UR6, UR4, 0x10000, URZ, 0xfc, !UPT ;  /* 0x0001000004067892 */ /* 0x000fe2000f8efc3f */
[----:B------:R-:W-:Y:S01]  /*17f0*/  SHF.R.S32.HI R5, RZ, 0x1f, R6 ;  /* 0x0000001fff057819 */ /* 0x000fe20000011406 */
[----:B------:R-:W-:Y:S01]  /*1800*/  UMOV UR13, 0x40000040 ;  /* 0x40000040000d7882 */ /* 0x000fe20000000000 */
[----:B------:R-:W-:Y:S01]  /*1810*/  UMOV UR4, UR8 ;  /* 0x0000000800047c82 */ /* 0x000fe20008000000 */
[----:B------:R-:W-:Y:S01]  /*1820*/  UIADD3 UR14, UR6, 0x2, URZ ;  /* 0x00000002060e7890 */ /* 0x000fe2000fffe03f */
[----:B------:R-:W-:Y:S01]  /*1830*/  LEA.HI R12, R19, R19, RZ, 0x1 ;  /* 0x00000013130c7211 */ /* 0x000fe200078f08ff */
[----:B------:R-:W-:Y:S01]  /*1840*/  UMOV UR15, 0x40000040 ;  /* 0x40000040000f7882 */ /* 0x000fe20000000000 */
[----:B------:R-:W-:Y:S01]  /*1850*/  UIADD3 UR16, UR8, 0x4, URZ ;  /* 0x0000000408107890 */ /* 0x000fe2000fffe03f */
[CC--:B------:R-:W-:Y:S01]  /*1860*/  LEA.HI R8, R5.reuse, R6.reuse, RZ, 0x2 ;  /* 0x0000000605087211 */ /* 0x0c0fe200078f10ff */
[----:B------:R-:W-:Y:S01]  /*1870*/  HGMMA.64x96x16.F32 R24, gdesc[UR4], RZ, !UPT, gsb0 ;  /* 0x01600000041879f0 */ /* 0x000fe2000c0008ff */
[----:B------:R-:W-:Y:S01]  /*1880*/  UIADD3 UR18, UR6, 0x4, URZ ;  /* 0x0000000406127890 */ /* 0x000fe2000fffe03f */
[----:B------:R-:W-:Y:S01]  /*1890*/  IMAD.IADD R17, R16, 0x1, -R17 ;  /* 0x0000000110117824 */ /* 0x000fe200078e0a11 */
[----:B------:R-:W-:Y:S01]  /*18a0*/  UMOV UR17, 0x40000040 ;  /* 0x4000004000117882 */ /* 0x000fe20000000000 */
[----:B------:R-:W-:Y:S01]  /*18b0*/  UMOV UR19, 0x40000040 ;  /* 0x4000004000137882 */ /* 0x000fe20000000000 */
[----:B------:R-:W-:Y:S01]  /*18c0*/  UIADD3 UR20, UR8, 0x6, URZ ;  /* 0x0000000608147890 */ /* 0x000fe2000fffe03f */
[----:B------:R-:W-:Y:S01]  /*18d0*/  LOP3.LUT R16, R12, 0x3fffffe, RZ, 0xc0, !PT ;  /* 0x03fffffe0c107812 */ /* 0x000fe200078ec0ff */
[----:B------:R-:W-:Y:S01]  /*18e0*/  UIADD3 UR22, UR6, 0x6, URZ ;  /* 0x0000000606167890 */ /* 0x000fe2000fffe03f */
[----:B------:R-:W-:Y:S01]  /*18f0*/  LEA.HI R12, R5, R6, RZ, 0x5 ;  /* 0x00000006050c7211 */ /* 0x000fe200078f28ff */
[----:B------:R-:W-:Y:S01]  /*1900*/  UMOV UR21, 0x40000040 ;  /* 0x4000004000157882 */ /* 0x000fe20000000000 */
[----:B------:R-:W-:Y:S01]  /*1910*/  UMOV UR23, 0x40000040 ;  /* 0x4000004000177882 */ /* 0x000fe20000000000 */
[--C-:B------:R-:W-:Y:S01]  /*1920*/  SHF.R.S32.HI R5, RZ, 0x2, R8.reuse ;  /* 0x00000002ff057819 */ /* 0x100fe20000011408 */
[----:B------:R-:W-:Y:S01]  /*1930*/  ULDC UR4, c[0x0][0x448] ;  /* 0x0001120000047ab9 */ /* 0x000fe20000000800 */
[----:B------:R-:W-:Y:S01]  /*1940*/  SHF.R.S32.HI R14, RZ, 0x1f, R8 ;  /* 0x0000001fff0e7819 */ /* 0x000fe20000011408 */
[----:B------:R-:W-:Y:S01]  /*1950*/  UISETP.NE.AND UP0, UPT, UR4, 0x1, UPT ;  /* 0x000000010400788c */ /* 0x000fe2000bf05270 */
[----:B------:R-:W-:Y:S01]  /*1960*/  SHF.R.S32.HI R12, RZ, 0x5, R12 ;  /* 0x00000005ff0c7819 */ /* 0x000fe2000001140c */
[----:B------:R-:W-:Y:S01]  /*1970*/  ULDC UR5, c[0x0][0x9d8] ;  /* 0x0002760000057ab9 */ /* 0x000fe20000000800 */
[----:B------:R-:W-:Y:S01]  /*1980*/  LEA.HI R14, R14, R5, RZ, 0x3 ;  /* 0x000000050e0e7211 */ /* 0x000fe200078f18ff */
[----:B------:R-:W-:Y:S01]  /*1990*/  ULDC UR11, c[0x0][0x288] ;  /* 0x0000a200000b7ab9 */ /* 0x000fe20000000800 */
[----:B------:R-:W-:Y:S01]  /*19a0*/  LEA R12, R12, UR43, 0x4 ;  /* 0x0000002b0c0c7c11 */ /* 0x000fe2000f8e20ff */
[----:B------:R-:W-:Y:S01]  /*19b0*/  ULDC UR7, c[0x0][0x988] ;  /* 0x0002620000077ab9 */ /* 0x000fe20000000800 */
[----:B------:R-:W-:Y:S01]  /*19c0*/  LOP3.LUT R14, R14, 0xfffffff8, RZ, 0xc0, !PT ;  /* 0xfffffff80e0e7812 */ /* 0x000fe200078ec0ff */
[----:B------:R-:W2:Y:S01]  /*19d0*/  S2R R75, SR_TID.X ;  /* 0x00000000004b7919 */ /* 0x000ea20000002100 */
[----:B------:R-:W-:-:S02]  /*19e0*/  LEA.HI R13, R17, R17, RZ, 0x1 ;  /* 0x00000011110d7211 */ /* 0x000fc400078f08ff */
[----:B------:R-:W-:Y:S01]  /*19f0*/  IADD3 R15, R12, R5, -R14 ;  /* 0x000000050c0f7210 */ /* 0x000fe20007ffe80e */
[----:B------:R-:W-:Y:S01]  /*1a00*/  @UP0 ULDC UR4, c[0x0][0x44c] ;  /* 0x0001130000040ab9 */ /* 0x000fe20000000800 */
[----:B------:R-:W-:Y:S02]  /*1a10*/  IADD3 R16, R19, -R16, RZ ;  /* 0x8000001013107210 */ /* 0x000fe40007ffe0ff */
[----:B------:R-:W-:Y:S02]  /*1a20*/  LOP3.LUT R12, R13, 0x1ffffffe, RZ, 0xc0, !PT ;  /* 0x1ffffffe0d0c7812 */ /* 0x000fe400078ec0ff */
[----:B------:R-:W-:Y:S01]  /*1a30*/  PLOP3.LUT P1, PT, PT, PT, UP0, 0x80, 0x0 ;  /* 0x000000000000781c */ /* 0x000fe20003f2f008 */
[----:B------:R-:W-:Y:S02]  /*1a40*/  IMAD R16, R16, 0x40, R15 ;  /* 0x0000004010107824 */ /* 0x000fe400078e020f */
[----:B------:R-:W-:-:S04]  /*1a50*/  IMAD.IADD R5, R17, 0x1, -R12 ;  /* 0x0000000111057824 */ /* 0x000fc800078e0a0c */
[----:B------:R-:W-:-:S05]  /*1a60*/  IMAD R5, R5, 0x8, R16 ;  /* 0x0000000805057824 */ /* 0x000fca00078e0210 */
[----:B------:R-:W-:Y:S01]  /*1a70*/  MOV R12, R5 ;  /* 0x00000005000c7202 */ /* 0x000fe20000000f00 */
[----:B------:R-:W-:Y:S01]  /*1a80*/  @P1 IMAD.HI.U32 R13, R5, UR4, RZ ;  /* 0x00000004050d1c27 */ /* 0x000fe2000f8e00ff */
[----:B------:R-:W-:-:S04]  /*1a90*/  @UP0 ULDC UR4, c[0x0][0x450] ;  /* 0x0001140000040ab9 */ /* 0x000fc80000000800 */
[----:B------:R-:W-:Y:S01]  /*1aa0*/  @P1 SHF.R.U32.HI R12, RZ, UR4, R13 ;  /* 0x00000004ff0c1c19 */ /* 0x000fe2000801160d */
[----:B------:R-:W-:Y:S01]  /*1ab0*/  UIMAD UR4, UR41, -0x60, UR40 ;  /* 0xffffffa0290478a4 */ /* 0x000fe2000f8e0228 */
[----:B------:R-:W-:-:S03]  /*1ac0*/  LOP3.LUT R13, R8, 0x7ffffffc, RZ, 0xc0, !PT ;  /* 0x7ffffffc080d7812 */ /* 0x000fc600078ec0ff */
[----:B------:R-:W3:Y:S01]  /*1ad0*/  SHFL.IDX PT, R14, R12, 0x1, 0x1c1f ;  /* 0x003c1f000c0e7f89 */ /* 0x000ee200000e0000 */
[----:B------:R-:W-:Y:S01]  /*1ae0*/  UIADD3 UR4, UR4, 0x60, URZ ;  /* 0x0000006004047890 */ /* 0x000fe2000fffe03f */
[----:B------:R-:W-:Y:S01]  /*1af0*/  IMAD.IADD R6, R6, 0x1, -R13 ;  /* 0x0000000106067824 */ /* 0x000fe200078e0a0d */
[----:B--2---:R-:W-:Y:S01]  /*1b00*/  LOP3.LUT R75, R75, 0x7f, RZ, 0xc0, !PT ;  /* 0x0000007f4b4b7812 */ /* 0x004fe200078ec0ff */
[----:B------:R-:W2:Y:S03]  /*1b10*/  SHFL.IDX PT, R12, R12, RZ, 0x1c1f ;  /* 0x001c1fff0c0c7589 */ /* 0x000ea600000e0000 */
[----:B------:R-:W-:-:S04]  /*1b20*/  IMAD.U32 R13, RZ, RZ, UR4 ;  /* 0x00000004ff0d7e24 */ /* 0x000fc8000f8e00ff */
[----:B------:R-:W-:Y:S02]  /*1b30*/  IMAD R8, R6, -0x2, R13 ;  /* 0xfffffffe06087824 */ /* 0x000fe400078e020d */
[----:B------:R-:W-:-:S05]  /*1b40*/  IMAD.U32 R13, RZ, RZ, UR11 ;  /* 0x0000000bff0d7e24 */ /* 0x000fca000f8e00ff */
[----:B------:R-:W-:-:S04]  /*1b50*/  IADD3 R13, R8, 0x1, -R13 ;  /* 0x00000001080d7810 */ /* 0x000fc80007ffe80d */
[----:B---3--:R-:W-:-:S04]  /*1b60*/  VIADDMNMX R14, R14, R13, R8, PT ;  /* 0x0000000d0e0e7246 */ /* 0x008fc80003800108 */
[C---:B------:R-:W-:Y:S02]  /*1b70*/  ISETP.GT.AND P2, PT, R14.reuse, RZ, PT ;  /* 0x000000ff0e00720c */ /* 0x040fe40003f44270 */
[C---:B------:R-:W-:Y:S02]  /*1b80*/  ISETP.GT.AND P3, PT, R14.reuse, 0x1, PT ;  /* 0x000000010e00780c */ /* 0x040fe40003f64270 */
[----:B------:R-:W-:Y:S02]  /*1b90*/  ISETP.GT.AND P4, PT, R14, 0x8, PT ;  /* 0x000000080e00780c */ /* 0x000fe40003f84270 */
[----:B--2---:R-:W-:-:S04]  /*1ba0*/  VIADDMNMX R12, R12, R13, R8, PT ;  /* 0x0000000d0c0c7246 */ /* 0x004fc80003800108 */
[----:B------:R-:W-:Y:S01]  /*1bb0*/  ISETP.GT.AND P5, PT, R12, 0x8, PT ;  /* 0x000000080c00780c */ /* 0x000fe20003fa4270 */
        /* <DEDUP_REMOVED lines=33> */
[----:B--2---:R-:W-:Y:S01]  /*1dd0*/  FSEL R18, R26, -INF , P2 ;  /* 0xff8000001a127808 */ /* 0x004fe20001000000 */
[----:B------:R-:W-:Y:S01]  /*1de0*/  FMUL.FTZ R55, R55, UR5 ;  /* 0x0000000537377c20 */ /* 0x000fe20008410000 */
[----:B------:R-:W-:Y:S01]  /*1df0*/  ISETP.GT.AND P2, PT, R14, 0x9, PT ;  /* 0x000000090e00780c */ /* 0x000fe20003f44270 */
[----:B------:R-:W-:Y:S01]  /*1e00*/  FMUL.FTZ R10, R37, UR5 ;  /* 0x00000005250a7c20 */ /* 0x000fe20008410000 */
[----:B------:R-:W-:Y:S01]  /*1e10*/  FMUL.FTZ R58, R58, UR5 ;  /* 0x000000053a3a7c20 */ /* 0x000fe20008410000 */
[----:B------:R-:W-:Y:S01]  /*1e20*/  FMUL.FTZ R59, R59, UR5 ;  /* 0x000000053b3b7c20 */ /* 0x000fe20008410000 */
[----:B------:R-:W-:Y:S01]  /*1e30*/  FMUL.FTZ R9, R40, UR5 ;  /* 0x0000000528097c20 */ /* 0x000fe20008410000 */
[----:B------:R-:W2:Y:S01]  /*1e40*/  MUFU.TANH R21, R31 ;  /* 0x0000001f00157308 */ /* 0x000ea20000002400 */
[----:B---3--:R-:W-:Y:S01]  /*1e50*/  FSEL R19, R27, -INF , P3 ;  /* 0xff8000001b137808 */ /* 0x008fe20001800000 */
[----:B------:R-:W-:Y:S01]  /*1e60*/  FMUL.FTZ R62, R62, UR5 ;  /* 0x000000053e3e7c20 */ /* 0x000fe20008410000 */
[----:B------:R-:W-:Y:S01]  /*1e70*/  ISETP.GT.AND P3, PT, R14, 0x10, PT ;  /* 0x000000100e00780c */ /* 0x000fe20003f64270 */
[----:B0-----:R-:W-:Y:S01]  /*1e80*/  FMUL.FTZ R4, R41, UR5 ;  /* 0x0000000529047c20 */ /* 0x001fe20008410000 */
[----:B------:R-:W-:Y:S01]  /*1e90*/  FMNMX.FTZ R15, R18, R19, !PT ;  /* 0x00000013120f7209 */ /* 0x000fe20007810000 */
[----:B------:R-:W-:Y:S01]  /*1ea0*/  FMUL.FTZ R63, R63, UR5 ;  /* 0x000000053f3f7c20 */ /* 0x000fe20008410000 */
[----:B------:R-:W-:Y:S01]  /*1eb0*/  FMUL.FTZ R66, R66, UR5 ;  /* 0x0000000542427c20 */ /* 0x000fe20008410000 */
[----:B------:R-:W0:Y:S01]  /*1ec0*/  MUFU.TANH R22, R34 ;  /* 0x0000002200167308 */ /* 0x000e220000002400 */
[----:B----4-:R-:W-:Y:S01]  /*1ed0*/  FSEL R20, R20, -INF , P4 ;  /* 0xff80000014147808 */ /* 0x010fe20002000000 */
[----:B------:R-:W-:Y:S01]  /*1ee0*/  FMUL.FTZ R67, R67, UR5 ;  /* 0x0000000543437c20 */ /* 0x000fe20008410000 */
[----:B------:R-:W-:Y:S01]  /*1ef0*/  FMUL.FTZ R3, R44, UR5 ;  /* 0x000000052c037c20 */ /* 0x000fe20008410000 */
[----:B------:R-:W-:Y:S01]  /*1f00*/  FMUL.FTZ R70, R70, UR5 ;  /* 0x0000000546467c20 */ /* 0x000fe20008410000 */
[----:B------:R-:W-:Y:S01]  /*1f10*/  FMNMX.FTZ R16, R20, R15, !PT ;  /* 0x0000000f14107209 */ /* 0x000fe20007810000 */
[----:B------:R-:W-:Y:S01]  /*1f20*/  FMUL.FTZ R71, R71, UR5 ;  /* 0x0000000547477c20 */ /* 0x000fe20008410000 */
[----:B------:R-:W-:Y:S01]  /*1f30*/  FMUL.FTZ R25, R25, UR5 ;  /* 0x0000000519197c20 */ /* 0x000fe20008410000 */
[----:B------:R-:W-:Y:S01]  /*1f40*/  MUFU.TANH R23, R24 ;  /* 0x0000001800177308 */ /* 0x000fe20000002400 */
[----:B--2---:R-:W-:Y:S01]  /*1f50*/  FSEL R21, R21, -INF , P2 ;  /* 0xff80000015157808 */ /* 0x004fe20001000000 */
[----:B------:R-:W-:Y:S01]  /*1f60*/  FMUL.FTZ R29, R29, UR5 ;  /* 0x000000051d1d7c20 */ /* 0x000fe20008410000 */
[----:B------:R-:W-:Y:S01]  /*1f70*/  ISETP.GT.AND P2, PT, R14, 0x11, PT ;  /* 0x000000110e00780c */ /* 0x000fe20003f44270 */
[----:B------:R-:W-:Y:S01]  /*1f80*/  FMUL.FTZ R48, R48, UR5 ;  /* 0x0000000530307c20 */ /* 0x000fe20008410000 */
[----:B------:R-:W-:Y:S01]  /*1f90*/  FMNMX.FTZ R15, R21, R16, !PT ;  /* 0x00000010150f7209 */ /* 0x000fe20007810000 */
[----:B------:R-:W-:Y:S01]  /*1fa0*/  FMUL.FTZ R49, R49, UR5 ;  /* 0x0000000531317c20 */ /* 0x000fe20008410000 */
[----:B------:R-:W-:Y:S01]  /*1fb0*/  ISETP.GT.AND P4, PT, R12, 0x1, PT ;  /* 0x000000010c00780c */ /* 0x000fe20003f84270 */
[----:B------:R-:W2:Y:S01]  /*1fc0*/  MUFU.TANH R24, R35 ;  /* 0x0000002300187308 */ /* 0x000ea20000002400 */
[----:B0-----:R-:W-:Y:S01]  /*1fd0*/  FSEL R22, R22, -INF , P3 ;  /* 0xff80000016167808 */ /* 0x001fe20001800000 */
[----:B------:R-:W-:Y:S01]  /*1fe0*/  FMUL.FTZ R45, R45, UR5 ;  /* 0x000000052d2d7c20 */ /* 0x000fe20008410000 */
[----:B------:R-:W-:Y:S01]  /*1ff0*/  ISETP.GT.AND P3, PT, R14, 0x18, PT ;  /* 0x000000180e00780c */ /* 0x000fe20003f64270 */
[----:B------:R-:W-:Y:S01]  /*2000*/  FMUL.FTZ R52, R52, UR5 ;  /* 0x0000000534347c20 */ /* 0x000fe20008410000 */
[----:B------:R-:W-:Y:S01]  /*2010*/  FMNMX.FTZ R15, R22, R15, !PT ;  /* 0x0000000f160f7209 */ /* 0x000fe20007810000 */
        /* <DEDUP_REMOVED lines=11> */
[----:B--2---:R-:W-:-:S02]  /*20d0*/  FSEL R24, R24, -INF , P2 ;  /* 0xff80000018187808 */ /* 0x004fc40001000000 */
[----:B------:R-:W-:Y:S02]  /*20e0*/  ISETP.GT.AND P2, PT, R14, 0x19, PT ;  /* 0x000000190e00780c */ /* 0x000fe40003f44270 */
[----:B------:R-:W-:-:S03]  /*20f0*/  FMNMX.FTZ R15, R24, R15, !PT ;  /* 0x0000000f180f7209 */ /* 0x000fc60007810000 */
[----:B------:R-:W2:Y:S01]  /*2100*/  MUFU.TANH R28, R39 ;  /* 0x00000027001c7308 */ /* 0x000ea20000002400 */
[----:B0-----:R-:W-:Y:S02]  /*2110*/  FSEL R26, R38, -INF , P3 ;  /* 0xff800000261a7808 */ /* 0x001fe40001800000 */
[----:B------:R-:W-:Y:S02]  /*2120*/  ISETP.GT.AND P3, PT, R14, 0x20, PT ;  /* 0x000000200e00780c */ /* 0x000fe40003f64270 */
[----:B------:R-:W-:-:S03]  /*2130*/  FMNMX.FTZ R15, R26, R15, !PT ;  /* 0x0000000f1a0f7209 */ /* 0x000fc60007810000 */
[----:B------:R-:W0:Y:S08]  /*2140*/  MUFU.TANH R30, R42 ;  /* 0x0000002a001e7308 */ /* 0x000e300000002400 */
[----:B------:R-:W-:Y:S01]  /*2150*/  MUFU.TANH R73, R32 ;  /* 0x0000002000497308 */ /* 0x000fe20000002400 */
[----:B--2---:R-:W-:Y:S02]  /*2160*/  FSEL R28, R28, -INF , P2 ;  /* 0xff8000001c1c7808 */ /* 0x004fe40001000000 */
[----:B------:R-:W-:-:S02]  /*2170*/  ISETP.GT.AND P2, PT, R14, 0x21, PT ;  /* 0x000000210e00780c */ /* 0x000fc40003f44270 */
[----:B------:R-:W-:-:S03]  /*2180*/  FMNMX.FTZ R15, R28, R15, !PT ;  /* 0x0000000f1c0f7209 */ /* 0x000fc60007810000 */
[----:B------:R-:W2:Y:S01]  /*2190*/  MUFU.TANH R32, R43 ;  /* 0x0000002b00207308 */ /* 0x000ea20000002400 */
[----:B0-----:R-:W-:Y:S02]  /*21a0*/  FSEL R30, R30, -INF , P3 ;  /* 0xff8000001e1e7808 */ /* 0x001fe40001800000 */
[----:B------:R-:W-:Y:S02]  /*21b0*/  ISETP.GT.AND P3, PT, R14, 0x28, PT ;  /* 0x000000280e00780c */ /* 0x000fe40003f64270 */
[----:B------:R-:W-:-:S03]  /*21c0*/  FMNMX.FTZ R15, R30, R15, !PT ;  /* 0x0000000f1e0f7209 */ /* 0x000fc60007810000 */
[----:B------:R-:W-:Y:S08]  /*21d0*/  MUFU.TANH R74, R33 ;  /* 0x00000021004a7308 */ /* 0x000ff00000002400 */
[----:B------:R-:W0:Y:S01]  /*21e0*/  MUFU.TANH R33, R46 ;  /* 0x0000002e00217308 */ /* 0x000e220000002400 */
[----:B--2---:R-:W-:Y:S02]  /*21f0*/  FSEL R32, R32, -INF , P2 ;  /* 0xff80000020207808 */ /* 0x004fe40001000000 */
[----:B------:R-:W-:-:S02]  /*2200*/  ISETP.GT.AND P2, PT, R14, 0x29, PT ;  /* 0x000000290e00780c */ /* 0x000fc40003f44270 */
[----:B------:R-:W-:-:S03]  /*2210*/  FMNMX.FTZ R16, R32, R15, !PT ;  /* 0x0000000f20107209 */ /* 0x000fc60007810000 */
[----:B------:R-:W2:Y:S08]  /*2220*/  MUFU.TANH R34, R47 ;  /* 0x0000002f00227308 */ /* 0x000eb00000002400 */
[----:B------:R-:W3:Y:S01]  /*2230*/  MUFU.TANH R35, R50 ;  /* 0x0000003200237308 */ /* 0x000ee20000002400 */
[----:B0-----:R-:W-:Y:S02]  /*2240*/  FSEL R33, R33, -INF , P3 ;  /* 0xff80000021217808 */ /* 0x001fe40001800000 */
[----:B------:R-:W-:-:S02]  /*2250*/  ISETP.GT.AND P3, PT, R14, 0x30, PT ;  /* 0x000000300e00780c */ /* 0x000fc40003f64270 */
[----:B------:R-:W-:-:S03]  /*2260*/  FMNMX.FTZ R15, R33, R16, !PT ;  /* 0x00000010210f7209 */ /* 0x000fc60007810000 */
[----:B------:R-:W0:Y:S01]  /*2270*/  MUFU.TANH R36, R51 ;  /* 0x0000003300247308 */ /* 0x000e220000002400 */
[----:B--2---:R-:W-:Y:S02]  /*2280*/  FSEL R34, R34, -INF , P2 ;  /* 0xff80000022227808 */ /* 0x004fe40001000000 */
[----:B------:R-:W-:Y:S02]  /*2290*/  ISETP.GT.AND P2, PT, R14, 0x31, PT ;  /* 0x000000310e00780c */ /* 0x000fe40003f44270 */
[----:B------:R-:W-:-:S03]  /*22a0*/  FMNMX.FTZ R16, R34, R15, !PT ;  /* 0x0000000f22107209 */ /* 0x000fc60007810000 */
[----:B------:R-:W2:Y:S01]  /*22b0*/  MUFU.TANH R37, R54 ;  /* 0x0000003600257308 */ /* 0x000ea20000002400 */
[----:B---3--:R-:W-:Y:S02]  /*22c0*/  FSEL R35, R35, -INF , P3 ;  /* 0xff80000023237808 */ /* 0x008fe40001800000 */
[----:B------:R-:W-:Y:S02]  /*22d0*/  ISETP.GT.AND P3, PT, R14, 0x38, PT ;  /* 0x000000380e00780c */ /* 0x000fe40003f64270 */
[----:B------:R-:W-:-:S03]  /*22e0*/  FMNMX.FTZ R15, R35, R16, !PT ;  /* 0x00000010230f7209 */ /* 0x000fc60007810000 */
[----:B------:R-:W3:Y:S01]  /*22f0*/  MUFU.TANH R55, R55 ;  /* 0x0000003700377308 */ /* 0x000ee20000002400 */
[----:B0-----:R-:W-:Y:S02]  /*2300*/  FSEL R36, R36, -INF , P2 ;  /* 0xff80000024247808 */ /* 0x001fe40001000000 */
[----:B------:R-:W-:Y:S02]  /*2310*/  ISETP.GT.AND P2, PT, R14, 0x39, PT ;  /* 0x000000390e00780c */ /* 0x000fe40003f44270 */
        /* <DEDUP_REMOVED lines=33> */
[----:B------:R-:W-:Y:S01]  /*2530*/  MUFU.TANH R25, R25 ;  /* 0x0000001900197308 */ /* 0x000fe20000002400 */
[----:B0-----:R-:W-:Y:S02]  /*2540*/  FSEL R46, R46, -INF , P3 ;  /* 0xff8000002e2e7808 */ /* 0x001fe40001800000 */
[----:B------:R-:W-:Y:S02]  /*2550*/  ISETP.GT.AND P3, PT, R12, RZ, PT ;  /* 0x000000ff0c00720c */ /* 0x000fe40003f64270 */
[----:B------:R-:W-:Y:S02]  /*2560*/  FMNMX.FTZ R14, R46, R15, !PT ;  /* 0x0000000f2e0e7209 */ /* 0x000fe40007810000 */
[----:B------:R-:W-:Y:S01]  /*2570*/  FSEL R13, R23, -INF , P3 ;  /* 0xff800000170d7808 */ /* 0x000fe20001800000 */
[----:B------:R-:W-:Y:S01]  /*2580*/  MUFU.TANH R29, R29 ;  /* 0x0000001d001d7308 */ /* 0x000fe20000002400 */
[----:B--2---:R-:W-:Y:S02]  /*2590*/  FSEL R47, R47, -INF , P2 ;  /* 0xff8000002f2f7808 */ /* 0x004fe40001000000 */
[----:B------:R-:W-:-:S02]  /*25a0*/  ISETP.GT.AND P2, PT, R12, 0x9, PT ;  /* 0x000000090c00780c */ /* 0x000fc40003f44270 */
[----:B------:R-:W-:Y:S02]  /*25b0*/  FMNMX.FTZ R14, R47, R14, !PT ;  /* 0x0000000e2f0e7209 */ /* 0x000fe40007810000 */
[C---:B------:R-:W-:Y:S01]  /*25c0*/  ISETP.GT.AND P3, PT, R12.reuse, 0x10, PT ;  /* 0x000000100c00780c */ /* 0x040fe20003f64270 */
[----:B------:R-:W0:Y:S02]  /*25d0*/  MUFU.TANH R11, R11 ;  /* 0x0000000b000b7308 */ /* 0x000e240000002400 */
[----:B------:R-:W2:Y:S01]  /*25e0*/  SHFL.BFLY PT, R15, R14, 0x2, 0x1f ;  /* 0x0c401f000e0f7f89 */ /* 0x000ea200000e0000 */
[----:B------:R-:W-:Y:S02]  /*25f0*/  FSEL R17, R73, -INF , P3 ;  /* 0xff80000049117808 */ /* 0x000fe40001800000 */
[----:B------:R-:W-:-:S03]  /*2600*/  ISETP.GT.AND P3, PT, R12, 0x18, PT ;  /* 0x000000180c00780c */ /* 0x000fc60003f64270 */
[----:B------:R-:W-:Y:S08]  /*2610*/  MUFU.TANH R31, R48 ;  /* 0x00000030001f7308 */ /* 0x000ff00000002400 */
[----:B------:R-:W-:Y:S01]  /*2620*/  MUFU.TANH R51, R49 ;  /* 0x0000003100337308 */ /* 0x000fe20000002400 */
[----:B0-----:R-:W-:Y:S02]  /*2630*/  FSEL R11, R11, -INF , P3 ;  /* 0xff8000000b0b7808 */ /* 0x001fe40001800000 */
[----:B------:R-:W-:-:S05]  /*2640*/  ISETP.GT.AND P3, PT, R12, 0x20, PT ;  /* 0x000000200c00780c */ /* 0x000fca0003f64270 */
[----:B------:R-:W-:Y:S01]  /*2650*/  MUFU.TANH R10, R10 ;  /* 0x0000000a000a7308 */ /* 0x000fe20000002400 */
[----:B--2---:R-:W-:-:S05]  /*2660*/  FMNMX.FTZ R15, R14, R15, !PT ;  /* 0x0000000f0e0f7209 */ /* 0x004fca0007810000 */
[----:B------:R-:W0:Y:S02]  /*2670*/  SHFL.BFLY PT, R14, R15, 0x1, 0x1f ;  /* 0x0c201f000f0e7f89 */ /* 0x000e2400000e0000 */
[----:B------:R-:W2:Y:S08]  /*2680*/  MUFU.TANH R9, R9 ;  /* 0x0000000900097308 */ /* 0x000eb00000002400 */
[----:B------:R-:W3:Y:S08]  /*2690*/  MUFU.TANH R4, R4 ;  /* 0x0000000400047308 */ /* 0x000ef00000002400 */
[----:B------:R-:W4:Y:S01]  /*26a0*/  MUFU.TANH R3, R3 ;  /* 0x0000000300037308 */ /* 0x000f220000002400 */
[----:B--2---:R-:W-:-:S02]  /*26b0*/  FSEL R9, R9, -INF , P3 ;  /* 0xff80000009097808 */ /* 0x004fc40001800000 */
[----:B------:R-:W-:Y:S02]  /*26c0*/  ISETP.GT.AND P3, PT, R12, 0x28, PT ;  /* 0x000000280c00780c */ /* 0x000fe40003f64270 */
[----:B0-----:R-:W-:-:S03]  /*26d0*/  FMNMX.FTZ R8, R15, R14, !PT ;  /* 0x0000000e0f087209 */ /* 0x001fc60007810000 */
[----:B------:R-:W0:Y:S01]  /*26e0*/  MUFU.TANH R45, R45 ;  /* 0x0000002d002d7308 */ /* 0x000e220000002400 */
[----:B------:R-:W-:Y:S02]  /*26f0*/  FSEL R14, R25, -INF , P4 ;  /* 0xff800000190e7808 */ /* 0x000fe40002000000 */
[C---:B------:R-:W-:Y:S01]  /*2700*/  FSETP.NEU.FTZ.AND P4, PT, R8.reuse, -INF , PT ;  /* 0xff8000000800780b */ /* 0x040fe20003f9d000 */
[----:B------:R-:W-:Y:S01]  /*2710*/  FMUL.FTZ R16, R8, UR7 ;  /* 0x0000000708107c20 */ /* 0x000fe20008410000 */
[----:B------:R-:W-:Y:S02]  /*2720*/  FSEL R15, R72, -INF , P5 ;  /* 0xff800000480f7808 */ /* 0x000fe40002800000 */
[----:B------:R-:W-:Y:S01]  /*2730*/  FMNMX.FTZ R48, R13, R14, !PT ;  /* 0x0000000e0d307209 */ /* 0x000fe20007810000 */
[----:B------:R-:W2:Y:S01]  /*2740*/  MUFU.TANH R52, R52 ;  /* 0x0000003400347308 */ /* 0x000ea20000002400 */
[----:B------:R-:W-:Y:S02]  /*2750*/  FSEL R49, R16, RZ, P4 ;  /* 0x000000ff10317208 */ /* 0x000fe40002000000 */
[----:B------:R-:W-:-:S02]  /*2760*/  FSEL R16, R29, -INF , P2 ;  /* 0xff8000001d107808 */ /* 0x000fc40001000000 */
[----:B------:R-:W-:Y:S01]  /*2770*/  FMNMX.FTZ R23, R15, R48, !PT ;  /* 0x000000300f177209 */ /* 0x000fe20007810000 */
[--C-:B------:R-:W-:Y:S01]  /*2780*/  FFMA.FTZ R25, R18, UR7, -R49.reuse ;  /* 0x0000000712197c23 */ /* 0x100fe20008010831 */
[----:B------:R-:W-:Y:S01]  /*2790*/  ISETP.GT.AND P2, PT, R12, 0x11, PT ;  /* 0x000000110c00780c */ /* 0x000fe20003f44270 */
[--C-:B------:R-:W-:Y:S01]  /*27a0*/  FFMA.FTZ R27, R19, UR7, -R49.reuse ;  /* 0x00000007131b7c23 */ /* 0x100fe20008010831 */
[----:B------:R-:W-:Y:S01]  /*27b0*/  FMNMX.FTZ R48, R16, R23, !PT ;  /* 0x0000001710307209 */ /* 0x000fe20007810000 */
[----:B------:R5:W-:Y:S01]  /*27c0*/  MUFU.EX2 R153, R25 ;  /* 0x0000001900997308 */ /* 0x000be20000000800 */
[----:B------:R-:W-:Y:S01]  /*27d0*/  FSEL R18, R74, -INF , P2 ;  /* 0xff8000004a127808 */ /* 0x000fe20001000000 */
[--C-:B------:R-:W-:Y:S01]  /*27e0*/  FFMA.FTZ R29, R22, UR7, -R49.reuse ;  /* 0x00000007161d7c23 */ /* 0x100fe20008010831 */
[----:B------:R-:W-:Y:S01]  /*27f0*/  FMNMX.FTZ R23, R17, R48, !PT ;  /* 0x0000003011177209 */ /* 0x000fe20007810000 */
[--C-:B------:R-:W-:Y:S01]  /*2800*/  FFMA.FTZ R33, R33, UR7, -R49.reuse ;  /* 0x0000000721217c23 */ /* 0x100fe20008010831 */
[----:B------:R-:W-:Y:S01]  /*2810*/  ISETP.GT.AND P2, PT, R12, 0x19, PT ;  /* 0x000000190c00780c */ /* 0x000fe20003f44270 */
[--C-:B------:R-:W-:Y:S01]  /*2820*/  FFMA.FTZ R34, R34, UR7, -R49.reuse ;  /* 0x0000000722227c23 */ /* 0x100fe20008010831 */
[----:B------:R-:W-:Y:S01]  /*2830*/  FMNMX.FTZ R48, R18, R23, !PT ;  /* 0x0000001712307209 */ /* 0x000fe20007810000 */
[----:B------:R-:W1:Y:S01]  /*2840*/  MUFU.TANH R53, R53 ;  /* 0x0000003500357308 */ /* 0x000e620000002400 */
[----:B------:R-:W-:Y:S01]  /*2850*/  FSEL R19, R10, -INF , P2 ;  /* 0xff8000000a137808 */ /* 0x000fe20001000000 */
[--C-:B-----5:R-:W-:Y:S01]  /*2860*/  FFMA.FTZ R25, R20, UR7, -R49.reuse ;  /* 0x0000000714197c23 */ /* 0x120fe20008010831 */
[----:B------:R-:W-:Y:S01]  /*2870*/  FMNMX.FTZ R48, R11, R48, !PT ;  /* 0x000000300b307209 */ /* 0x000fe20007810000 */
[--C-:B------:R-:W-:Y:S01]  /*2880*/  FFMA.FTZ R35, R35, UR7, -R49.reuse ;  /* 0x0000000723237c23 */ /* 0x100fe20008010831 */
[----:B------:R-:W-:Y:S01]  /*2890*/  ISETP.GT.AND P2, PT, R12, 0x21, PT ;  /* 0x000000210c00780c */ /* 0x000fe20003f44270 */
[--C-:B------:R-:W-:Y:S01]  /*28a0*/  FFMA.FTZ R36, R36, UR7, -R49.reuse ;  /* 0x0000000724247c23 */ /* 0x100fe20008010831 */
[----:B------:R-:W-:Y:S01]  /*28b0*/  FMNMX.FTZ R48, R19, R48, !PT ;  /* 0x0000003013307209 */ /* 0x000fe20007810000 */
[----:B------:R5:W-:Y:S01]  /*28c0*/  MUFU.EX2 R50, R27 ;  /* 0x0000001b00327308 */ /* 0x000be20000000800 */
[----:B---3--:R-:W-:Y:S01]  /*28d0*/  FSEL R4, R4, -INF , P2 ;  /* 0xff80000004047808 */ /* 0x008fe20001000000 */
[--C-:B------:R-:W-:Y:S01]  /*28e0*/  FFMA.FTZ R37, R37, UR7, -R49.reuse ;  /* 0x0000000725257c23 */ /* 0x100fe20008010831 */
[----:B------:R-:W-:Y:S01]  /*28f0*/  FMNMX.FTZ R23, R9, R48, !PT ;  /* 0x0000003009177209 */ /* 0x000fe20007810000 */
[--C-:B------:R-:W-:Y:S01]  /*2900*/  FFMA.FTZ R38, R38, UR7, -R49.reuse ;  /* 0x0000000726267c23 */ /* 0x100fe20008010831 */
[----:B------:R-:W-:Y:S01]  /*2910*/  ISETP.GT.AND P2, PT, R12, 0x29, PT ;  /* 0x000000290c00780c */ /* 0x000fe20003f44270 */
[--C-:B------:R-:W-:Y:S01]  /*2920*/  FFMA.FTZ R39, R39, UR7, -R49.reuse ;  /* 0x0000000727277c23 */ /* 0x100fe20008010831 */
[----:B----4-:R-:W-:Y:S01]  /*2930*/  FSEL R3, R3, -INF , P3 ;  /* 0xff80000003037808 */ /* 0x010fe20001800000 */
[----:B------:R-:W3:Y:S01]  /*2940*/  MUFU.TANH R56, R56 ;  /* 0x0000003800387308 */ /* 0x000ee20000002400 */
[----:B------:R-:W-:Y:S01]  /*2950*/  FMNMX.FTZ R10, R4, R23, !PT ;  /* 0x00000017040a7209 */ /* 0x000fe20007810000 */
[--C-:B-----5:R-:W-:Y:S01]  /*2960*/  FFMA.FTZ R27, R21, UR7, -R49.reuse ;  /* 0x00000007151b7c23 */ /* 0x120fe20008010831 */
[----:B------:R-:W-:Y:S01]  /*2970*/  ISETP.GT.AND P3, PT, R12, 0x30, PT ;  /* 0x000000300c00780c */ /* 0x000fe20003f64270 */
[--C-:B------:R-:W-:Y:S01]  /*2980*/  FFMA.FTZ R40, R40, UR7, -R49.reuse ;  /* 0x0000000728287c23 */ /* 0x100fe20008010831 */
[----:B0-----:R-:W-:Y:S01]  /*2990*/  FSEL R20, R45, -INF , P2 ;  /* 0xff8000002d147808 */ /* 0x001fe20001000000 */
[--C-:B------:R-:W-:Y:S01]  /*29a0*/  FFMA.FTZ R45, R26, UR7, -R49.reuse ;  /* 0x000000071a2d7c23 */ /* 0x100fe20008010831 */
[----:B------:R-:W-:Y:S01]  /*29b0*/  FMNMX.FTZ R23, R3, R10, !PT ;  /* 0x0000000a03177209 */ /* 0x000fe20007810000 */
[----:B------:R-:W0:Y:S01]  /*29c0*/  MUFU.TANH R57, R57 ;  /* 0x0000003900397308 */ /* 0x000e220000002400 */
[----:B------:R-:W-:Y:S01]  /*29d0*/  ISETP.GT.AND P2, PT, R12, 0x31, PT ;  /* 0x000000310c00780c */ /* 0x000fe20003f44270 */
[--C-:B------:R-:W-:Y:S01]  /*29e0*/  FFMA.FTZ R41, R41, UR7, -R49.reuse ;  /* 0x0000000729297c23 */ /* 0x100fe20008010831 */
[----:B------:R-:W-:Y:S01]  /*29f0*/  FSEL R21, R31, -INF , P3 ;  /* 0xff8000001f157808 */ /* 0x000fe20001800000 */
[--C-:B------:R-:W-:Y:S01]  /*2a00*/  FFMA.FTZ R31, R24, UR7, -R49.reuse ;  /* 0x00000007181f7c23 */ /* 0x100fe20008010831 */
[----:B------:R-:W-:Y:S01]  /*2a10*/  FMNMX.FTZ R10, R20, R23, !PT ;  /* 0x00000017140a7209 */ /* 0x000fe20007810000 */
[--C-:B------:R-:W-:Y:S01]  /*2a20*/  FFMA.FTZ R42, R42, UR7, -R49.reuse ;  /* 0x000000072a2a7c23 */ /* 0x100fe20008010831 */
[----:B------:R-:W-:Y:S01]  /*2a30*/  ISETP.GT.AND P3, PT, R12, 0x38, PT ;  /* 0x000000380c00780c */ /* 0x000fe20003f64270 */
[----:B------:R4:W-:Y:S01]  /*2a40*/  MUFU.EX2 R155, R25 ;  /* 0x00000019009b7308 */ /* 0x0009e20000000800 */
[----:B------:R-:W-:Y:S01]  /*2a50*/  FSEL R22, R51, -INF , P2 ;  /* 0xff80000033167808 */ /* 0x000fe20001000000 */
[--C-:B------:R-:W-:Y:S01]  /*2a60*/  FFMA.FTZ R51, R28, UR7, -R49.reuse ;  /* 0x000000071c337c23 */ /* 0x100fe20008010831 */
[----:B------:R-:W-:Y:S01]  /*2a70*/  ISETP.GT.AND P2, PT, R12, 0x39, PT ;  /* 0x000000390c00780c */ /* 0x000fe20003f44270 */
[--C-:B------:R-:W-:Y:S01]  /*2a80*/  FFMA.FTZ R43, R43, UR7, -R49.reuse ;  /* 0x000000072b2b7c23 */ /* 0x100fe20008010831 */
[----:B--2---:R-:W-:Y:S01]  /*2a90*/  FSEL R23, R52, -INF , P3 ;  /* 0xff80000034177808 */ /* 0x004fe20001800000 */
[--C-:B------:R-:W-:Y:S01]  /*2aa0*/  FFMA.FTZ R44, R44, UR7, -R49.reuse ;  /* 0x000000072c2c7c23 */ /* 0x100fe20008010831 */
[----:B------:R-:W-:Y:S01]  /*2ab0*/  ISETP.GT.AND P3, PT, R12, 0x40, PT ;  /* 0x000000400c00780c */ /* 0x000fe20003f64270 */
[----:B------:R-:W-:Y:S01]  /*2ac0*/  MUFU.TANH R60, R60 ;  /* 0x0000003c003c7308 */ /* 0x000fe20000002400 */
[----:B----4-:R-:W-:Y:S01]  /*2ad0*/  FMNMX.FTZ R25, R21, R10, !PT ;  /* 0x0000000a15197209 */ /* 0x010fe20007810000 */
[--C-:B------:R-:W-:Y:S01]  /*2ae0*/  FFMA.FTZ R46, R46, UR7, -R49.reuse ;  /* 0x000000072e2e7c23 */ /* 0x100fe20008010831 */
[----:B-1----:R-:W-:Y:S01]  /*2af0*/  FSEL R24, R53, -INF , P2 ;  /* 0xff80000035187808 */ /* 0x002fe20001000000 */
[--C-:B------:R-:W-:Y:S01]  /*2b00*/  FFMA.FTZ R53, R30, UR7, -R49.reuse ;  /* 0x000000071e357c23 */ /* 0x100fe20008010831 */
[----:B------:R-:W-:Y:S01]  /*2b10*/  FMNMX.FTZ R10, R22, R25, !PT ;  /* 0x00000019160a7209 */ /* 0x000fe20007810000 */
[----:B------:R-:W-:Y:S01]  /*2b20*/  FFMA.FTZ R47, R47, UR7, -R49 ;  /* 0x000000072f2f7c23 */ /* 0x000fe20008010831 */
[----:B------:R-:W-:Y:S01]  /*2b30*/  ISETP.GT.AND P2, PT, R12, 0x41, PT ;  /* 0x000000410c00780c */ /* 0x000fe20003f44270 */
[----:B------:R-:W1:Y:S01]  /*2b40*/  MUFU.TANH R61, R61 ;  /* 0x0000003d003d7308 */ /* 0x000e620000002400 */
[----:B---3--:R-:W-:-:S02]  /*2b50*/  FSEL R25, R56, -INF , P3 ;  /* 0xff80000038197808 */ /* 0x008fc40001800000 */
[C---:B------:R-:W-:Y:S02]  /*2b60*/  ISETP.GT.AND P3, PT, R12.reuse, 0x48, PT ;  /* 0x000000480c00780c */ /* 0x040fe40003f64270 */
[----:B0-----:R-:W-:Y:S02]  /*2b70*/  FSEL R26, R57, -INF , P2 ;  /* 0xff800000391a7808 */ /* 0x001fe40001000000 */
[----:B------:R-:W-:Y:S01]  /*2b80*/  ISETP.GT.AND P2, PT, R12, 0x49, PT ;  /* 0x000000490c00780c */ /* 0x000fe20003f44270 */
[----:B------:R0:W-:Y:S08]  /*2b90*/  MUFU.EX2 R48, R27 ;  /* 0x0000001b00307308 */ /* 0x0001f00000000800 */
[----:B------:R-:W-:Y:S01]  /*2ba0*/  MUFU.TANH R64, R64 ;  /* 0x0000004000407308 */ /* 0x000fe20000002400 */
[----:B0-----:R-:W-:-:S02]  /*2bb0*/  FMNMX.FTZ R27, R23, R10, !PT ;  /* 0x0000000a171b7209 */ /* 0x001fc40007810000 */
[----:B-1----:R-:W-:Y:S02]  /*2bc0*/  FSEL R28, R61, -INF , P2 ;  /* 0xff8000003d1c7808 */ /* 0x002fe40001000000 */
[----:B------:R-:W-:Y:S02]  /*2bd0*/  FMNMX.FTZ R10, R24, R27, !PT ;  /* 0x0000001b180a7209 */ /* 0x000fe40007810000 */
[----:B------:R-:W-:Y:S01]  /*2be0*/  FSEL R27, R60, -INF , P3 ;  /* 0xff8000003c1b7808 */ /* 0x000fe20001800000 */
[----:B------:R-:W0:Y:S01]  /*2bf0*/  MUFU.TANH R65, R65 ;  /* 0x0000004100417308 */ /* 0x000e220000002400 */
[C---:B------:R-:W-:Y:S02]  /*2c00*/  ISETP.GT.AND P3, PT, R12.reuse, 0x50, PT ;  /* 0x000000500c00780c */ /* 0x040fe40003f64270 */
[----:B------:R-:W-:-:S05]  /*2c10*/  ISETP.GT.AND P2, PT, R12, 0x51, PT ;  /* 0x000000510c00780c */ /* 0x000fca0003f44270 */
[----:B------:R1:W-:Y:S08]  /*2c20*/  MUFU.EX2 R157, R29 ;  /* 0x0000001d009d7308 */ /* 0x0003f00000000800 */
[----:B------:R-:W-:Y:S01]  /*2c30*/  MUFU.TANH R68, R68 ;  /* 0x0000004400447308 */ /* 0x000fe20000002400 */
[----:B-1----:R-:W-:Y:S02]  /*2c40*/  FMNMX.FTZ R29, R25, R10, !PT ;  /* 0x0000000a191d7209 */ /* 0x002fe40007810000 */
[----:B0-----:R-:W-:-:S02]  /*2c50*/  FSEL R30, R65, -INF , P2 ;  /* 0xff800000411e7808 */ /* 0x001fc40001000000 */
[----:B------:R-:W-:Y:S02]  /*2c60*/  FMNMX.FTZ R10, R26, R29, !PT ;  /* 0x0000001d1a0a7209 */ /* 0x000fe40007810000 */
[----:B------:R-:W-:Y:S01]  /*2c70*/  FSEL R29, R64, -INF , P3 ;  /* 0xff800000401d7808 */ /* 0x000fe20001800000 */
[----:B------:R-:W0:Y:S01]  /*2c80*/  MUFU.TANH R69, R69 ;  /* 0x0000004500457308 */ /* 0x000e220000002400 */
[C---:B------:R-:W-:Y:S02]  /*2c90*/  ISETP.GT.AND P3, PT, R12.reuse, 0x58, PT ;  /* 0x000000580c00780c */ /* 0x040fe40003f64270 */
[----:B------:R-:W-:Y:S01]  /*2ca0*/  ISETP.GT.AND P2, PT, R12, 0x59, PT ;  /* 0x000000590c00780c */ /* 0x000fe20003f44270 */
[----:B------:R-:W-:-:S04]  /*2cb0*/  FFMA.FTZ R12, R32, UR7, -R49 ;  /* 0x00000007200c7c23 */ /* 0x000fc80008010831 */
[----:B------:R1:W-:Y:S08]  /*2cc0*/  MUFU.EX2 R52, R31 ;  /* 0x0000001f00347308 */ /* 0x0003f00000000800 */
[----:B------:R2:W-:Y:S01]  /*2cd0*/  MUFU.EX2 R159, R45 ;  /* 0x0000002d009f7308 */ /* 0x0005e20000000800 */
[----:B-1----:R-:W-:Y:S02]  /*2ce0*/  FMNMX.FTZ R31, R27, R10, !PT ;  /* 0x0000000a1b1f7209 */ /* 0x002fe40007810000 */
[----:B0-----:R-:W-:-:S02]  /*2cf0*/  FSEL R32, R69, -INF , P2 ;  /* 0xff80000045207808 */ /* 0x001fc40001000000 */
[----:B------:R-:W-:Y:S02]  /*2d00*/  FMNMX.FTZ R10, R28, R31, !PT ;  /* 0x0000001f1c0a7209 */ /* 0x000fe40007810000 */
[----:B------:R-:W-:Y:S01]  /*2d10*/  FSEL R31, R68, -INF , P3 ;  /* 0xff800000441f7808 */ /* 0x000fe20001800000 */
[----:B------:R0:W-:Y:S01]  /*2d20*/  MUFU.EX2 R56, R12 ;  /* 0x0000000c00387308 */ /* 0x0001e20000000800 */
[----:B--2---:R-:W-:-:S04]  /*2d30*/  FMNMX.FTZ R45, R29, R10, !PT ;  /* 0x0000000a1d2d7209 */ /* 0x004fc80007810000 */
[----:B------:R-:W-:-:S03]  /*2d40*/  FMNMX.FTZ R10, R30, R45, !PT ;  /* 0x0000002d1e0a7209 */ /* 0x000fc60007810000 */
[----:B------:R1:W-:Y:S01]  /*2d50*/  MUFU.EX2 R163, R33 ;  /* 0x0000002100a37308 */ /* 0x0003e20000000800 */
[----:B------:R-:W-:-:S04]  /*2d60*/  FMNMX.FTZ R45, R31, R10, !PT ;  /* 0x0000000a1f2d7209 */ /* 0x000fc80007810000 */
[----:B------:R-:W-:-:S03]  /*2d70*/  FMNMX.FTZ R45, R32, R45, !PT ;  /* 0x0000002d202d7209 */ /* 0x000fc60007810000 */
[----:B------:R-:W-:Y:S02]  /*2d80*/  MUFU.EX2 R58, R34 ;  /* 0x00000022003a7308 */ /* 0x000fe40000000800 */
[----:B------:R-:W0:Y:S06]  /*2d90*/  SHFL.BFLY PT, R10, R45, 0x2, 0x1f ;  /* 0x0c401f002d0a7f89 */ /* 0x000e2c00000e0000 */
[----:B------:R-:W-:Y:S08]  /*2da0*/  MUFU.EX2 R54, R51 ;  /* 0x0000003300367308 */ /* 0x000ff00000000800 */
[----:B------:R-:W2:Y:S08]  /*2db0*/  MUFU.EX2 R53, R53 ;  /* 0x0000003500357308 */ /* 0x000eb00000000800 */
[----:B------:R-:W-:Y:S01]  /*2dc0*/  MUFU.EX2 R165, R35 ;  /* 0x0000002300a57308 */ /* 0x000fe20000000800 */
[----:B0-----:R-:W-:-:S05]  /*2dd0*/  FMNMX.FTZ R12, R45, R10, !PT ;  /* 0x0000000a2d0c7209 */ /* 0x001fca0007810000 */
[----:B-1----:R-:W0:Y:S02]  /*2de0*/  SHFL.BFLY PT, R33, R12, 0x1, 0x1f ;  /* 0x0c201f000c217f89 */ /* 0x002e2400000e0000 */
[----:B------:R-:W-:Y:S01]  /*2df0*/  MUFU.EX2 R36, R36 ;  /* 0x0000002400247308 */ /* 0x000fe20000000800 */
[----:B--2---:R-:W-:-:S07]  /*2e00*/  F2FP.F16.F32.PACK_AB R161, R56, R53 ;  /* 0x0000003538a1723e */ /* 0x004fce00000000ff */
[----:B------:R-:W-:Y:S08]  /*2e10*/  MUFU.EX2 R37, R37 ;  /* 0x0000002500257308 */ /* 0x000ff00000000800 */
[----:B------:R-:W1:Y:S01]  /*2e20*/  MUFU.EX2 R38, R38 ;  /* 0x0000002600267308 */ /* 0x000e620000000800 */
[----:B0-----:R-:W-:-:S07]  /*2e30*/  FMNMX.FTZ R10, R12, R33, !PT ;  /* 0x000000210c0a7209 */ /* 0x001fce0007810000 */
[----:B------:R-:W-:Y:S01]  /*2e40*/  MUFU.EX2 R39, R39 ;  /* 0x0000002700277308 */ /* 0x000fe20000000800 */
[C---:B------:R-:W-:Y:S01]  /*2e50*/  FSETP.NEU.FTZ.AND P2, PT, R10.reuse, -INF , PT ;  /* 0xff8000000a00780b */ /* 0x040fe20003f5d000 */
[----:B------:R-:W-:-:S06]  /*2e60*/  FMUL.FTZ R12, R10, UR7 ;  /* 0x000000070a0c7c20 */ /* 0x000fcc0008410000 */
[----:B------:R-:W0:Y:S01]  /*2e70*/  MUFU.EX2 R40, R40 ;  /* 0x0000002800287308 */ /* 0x000e220000000800 */
[----:B------:R-:W-:Y:S01]  /*2e80*/  FSEL R34, R12, RZ, P2 ;  /* 0x000000ff0c227208 */ /* 0x000fe20001000000 */
[----:B------:R-:W-:Y:S01]  /*2e90*/  FADD.FTZ R12, R153, R50 ;  /* 0x00000032990c7221 */ /* 0x000fe20000010000 */
[----:B------:R-:W-:Y:S02]  /*2ea0*/  ISETP.NE.AND P2, PT, R75, RZ, PT ;  /* 0x000000ff4b00720c */ /* 0x000fe40003f45270 */
[----:B------:R-:W-:Y:S01]  /*2eb0*/  F2FP.F16.F32.PACK_AB R153, R50, R153 ;  /* 0x000000993299723e */ /* 0x000fe200000000ff */
        /* <DEDUP_REMOVED lines=27> */
[----:B-1----:R-:W-:-:S02]  /*3070*/  F2FP.F16.F32.PACK_AB R167, R38, R37 ;  /* 0x0000002526a7723e */ /* 0x002fc400000000ff */
[----:B0-----:R-:W-:Y:S01]  /*3080*/  F2FP.F16.F32.PACK_AB R169, R40, R39 ;  /* 0x0000002728a9723e */ /* 0x001fe200000000ff */
[----:B------:R0:W-:Y:S01]  /*3090*/  MUFU.EX2 R158, R19 ;  /* 0x00000013009e7308 */ /* 0x0001e20000000800 */
[----:B--2---:R-:W-:-:S07]  /*30a0*/  F2FP.F16.F32.PACK_AB R152, R14, R13 ;  /* 0x0000000d0e98723e */ /* 0x004fce00000000ff */
[----:B------:R-:W1:Y:S01]  /*30b0*/  MUFU.EX2 R16, R16 ;  /* 0x0000001000107308 */ /* 0x000e620000000800 */
[----:B0-----:R-:W-:Y:S01]  /*30c0*/  FADD.FTZ R19, R155, R12 ;  /* 0x0000000c9b137221 */ /* 0x001fe20000010000 */
[----:B------:R-:W-:-:S03]  /*30d0*/  F2FP.F16.F32.PACK_AB R155, R48, R155 ;  /* 0x0000009b309b723e */ /* 0x000fc600000000ff */
[----:B------:R-:W-:-:S03]  /*30e0*/  FADD.FTZ R12, R48, R19 ;  /* 0x00000013300c7221 */ /* 0x000fc60000010000 */
[----:B------:R-:W-:Y:S08]  /*30f0*/  MUFU.EX2 R17, R17 ;  /* 0x0000001100117308 */ /* 0x000ff00000000800 */
[----:B------:R0:W-:Y:S01]  /*3100*/  MUFU.EX2 R162, R3 ;  /* 0x0000000300a27308 */ /* 0x0001e20000000800 */
[----:B-1----:R-:W-:-:S07]  /*3110*/  F2FP.F16.F32.PACK_AB R154, R16, R15 ;  /* 0x0000000f109a723e */ /* 0x002fce00000000ff */
[----:B------:R-:W1:Y:S01]  /*3120*/  MUFU.EX2 R18, R18 ;  /* 0x0000001200127308 */ /* 0x000e620000000800 */
[----:B0-----:R-:W-:Y:S01]  /*3130*/  FADD.FTZ R3, R157, R12 ;  /* 0x0000000c9d037221 */ /* 0x001fe20000010000 */
[----:B------:R-:W-:-:S03]  /*3140*/  F2FP.F16.F32.PACK_AB R157, R52, R157 ;  /* 0x0000009d349d723e */ /* 0x000fc600000000ff */
[----:B------:R-:W-:-:S03]  /*3150*/  FADD.FTZ R12, R52, R3 ;  /* 0x00000003340c7221 */ /* 0x000fc60000010000 */
[----:B------:R0:W-:Y:S01]  /*3160*/  MUFU.EX2 R33, R4 ;  /* 0x0000000400217308 */ /* 0x0001e20000000800 */
[----:B------:R-:W-:Y:S01]  /*3170*/  FADD.FTZ R19, R159, R12 ;  /* 0x0000000c9f137221 */ /* 0x000fe20000010000 */
[----:B------:R-:W-:Y:S02]  /*3180*/  MOV R12, UR39 ;  /* 0x00000027000c7c02 */ /* 0x000fe40008000f00 */
[----:B------:R-:W-:-:S04]  /*3190*/  F2FP.F16.F32.PACK_AB R159, R54, R159 ;  /* 0x0000009f369f723e */ /* 0x000fc800000000ff */
[----:B------:R-:W2:Y:S01]  /*31a0*/  MUFU.EX2 R11, R11 ;  /* 0x0000000b000b7308 */ /* 0x000ea20000000800 */
[----:B0-----:R-:W-:Y:S01]  /*31b0*/  FADD.FTZ R4, R13, R14 ;  /* 0x0000000e0d047221 */ /* 0x001fe20000010000 */
[----:B-1----:R-:W-:-:S03]  /*31c0*/  F2FP.F16.F32.PACK_AB R156, R18, R17 ;  /* 0x00000011129c723e */ /* 0x002fc600000000ff */
[----:B------:R-:W-:-:S03]  /*31d0*/  FADD.FTZ R3, R15, R4 ;  /* 0x000000040f037221 */ /* 0x000fc60000010000 */
[----:B------:R0:W-:Y:S01]  /*31e0*/  MUFU.EX2 R35, R20 ;  /* 0x0000001400237308 */ /* 0x0001e20000000800 */
[----:B------:R-:W-:Y:S01]  /*31f0*/  FADD.FTZ R4, R16, R3 ;  /* 0x0000000310047221 */ /* 0x000fe20000010000 */
[----:B------:R-:W-:-:S05]  /*3200*/  @!P2 VIADD R3, R12, 0x22840 ;  /* 0x000228400c03a836 */ /* 0x000fca0000000000 */
[----:B------:R-:W-:Y:S01]  /*3210*/  @!P2 PRMT R3, RZ, 0x654, R3 ;  /* 0x00000654ff03a816 */ /* 0x000fe20000000003 */
[----:B------:R1:W3:Y:S01]  /*3220*/  MUFU.EX2 R160, R9 ;  /* 0x0000000900a07308 */ /* 0x0002e20000000800 */
[----:B0-----:R-:W-:Y:S01]  /*3230*/  FADD.FTZ R20, R54, R19 ;  /* 0x0000001336147221 */ /* 0x001fe20000010000 */
[----:B------:R-:W-:-:S03]  /*3240*/  FADD.FTZ R19, R17, R4 ;  /* 0x0000000411137221 */ /* 0x000fc60000010000 */
[----:B------:R-:W-:Y:S01]  /*3250*/  FADD.FTZ R45, R53, R20 ;  /* 0x00000014352d7221 */ /* 0x000fe20000010000 */
[----:B------:R-:W-:Y:S02]  /*3260*/  FADD.FTZ R4, R18, R19 ;  /* 0x0000001312047221 */ /* 0x000fe40000010000 */
[----:B------:R-:W-:Y:S01]  /*3270*/  MUFU.EX2 R21, R21 ;  /* 0x0000001500157308 */ /* 0x000fe20000000800 */
[----:B------:R-:W-:Y:S01]  /*3280*/  FADD.FTZ R20, R56, R45 ;  /* 0x0000002d38147221 */ /* 0x000fe20000010000 */
[----:B--2---:R-:W-:Y:S01]  /*3290*/  FADD.FTZ R19, R11, R4 ;  /* 0x000000040b137221 */ /* 0x004fe20000010000 */
[----:B-1----:R-:W-:Y:S02]  /*32a0*/  IADD3 R9, -R2, 0xb, RZ ;  /* 0x0000000b02097810 */ /* 0x002fe40007ffe1ff */
[----:B------:R-:W-:Y:S01]  /*32b0*/  FADD.FTZ R45, R163, R20 ;  /* 0x00000014a32d7221 */ /* 0x000fe20000010000 */
[C---:B------:R-:W-:Y:S01]  /*32c0*/  FADD.FTZ R19, R158.reuse, R19 ;  /* 0x000000139e137221 */ /* 0x040fe20000010000 */
[----:B------:R-:W-:Y:S01]  /*32d0*/  F2FP.F16.F32.PACK_AB R158, R158, R11 ;  /* 0x0000000b9e9e723e */ /* 0x000fe200000000ff */
[----:B------:R0:W-:Y:S06]  /*32e0*/  BAR.ARV R9, 0x100 ;  /* 0x000400090000751d */ /* 0x0001ec0000002000 */
[----:B------:R-:W-:Y:S01]  /*32f0*/  FADD.FTZ R20, R58, R45 ;  /* 0x0000002d3a147221 */ /* 0x000fe20000010000 */
[----:B---3--:R-:W-:Y:S01]  /*3300*/  FADD.FTZ R4, R160, R19 ;  /* 0x00000013a0047221 */ /* 0x008fe20000010000 */
[----:B------:R-:W1:Y:S01]  /*3310*/  MUFU.EX2 R22, R22 ;  /* 0x0000001600167308 */ /* 0x000e620000000800 */
[----:B------:R2:W-:Y:S01]  /*3320*/  @!P2 SYNCS.ARRIVE.TRANS64.RED.A1T0 RZ, [R3+URZ], RZ ;  /* 0x000000ff03ffa9a7 */ /* 0x0005e2000810043f */
[----:B------:R-:W-:Y:S01]  /*3330*/  FADD.FTZ R19, R165, R20 ;  /* 0x00000014a5137221 */ /* 0x000fe20000010000 */
[----:B------:R-:W-:-:S02]  /*3340*/  F2FP.F16.F32.PACK_AB R163, R58, R163 ;  /* 0x000000a33aa3723e */ /* 0x000fc400000000ff */
[C---:B------:R-:W-:Y:S01]  /*3350*/  F2FP.F16.F32.PACK_AB R165, R36.reuse, R165 ;  /* 0x000000a524a5723e */ /* 0x040fe200000000ff */
[----:B------:R-:W-:Y:S01]  /*3360*/  FADD.FTZ R20, R36, R19 ;  /* 0x0000001324147221 */ /* 0x000fe20000010000 */
[C---:B------:R-:W-:Y:S01]  /*3370*/  F2FP.F16.F32.PACK_AB R160, R33.reuse, R160 ;  /* 0x000000a021a0723e */ /* 0x040fe200000000ff */
[----:B------:R-:W3:Y:S01]  /*3380*/  MUFU.EX2 R23, R23 ;  /* 0x0000001700177308 */ /* 0x000ee20000000800 */
[----:B--2---:R-:W-:-:S04]  /*3390*/  FADD.FTZ R3, R33, R4 ;  /* 0x0000000421037221 */ /* 0x004fc80000010000 */
[----:B------:R-:W-:Y:S01]  /*33a0*/  FADD.FTZ R4, R162, R3 ;  /* 0x00000003a2047221 */ /* 0x000fe20000010000 */
[----:B------:R-:W-:Y:S01]  /*33b0*/  FADD.FTZ R3, R37, R20 ;  /* 0x0000001425037221 */ /* 0x000fe20000010000 */
[C---:B------:R-:W-:Y:S01]  /*33c0*/  F2FP.F16.F32.PACK_AB R162, R35.reuse, R162 ;  /* 0x000000a223a2723e */ /* 0x040fe200000000ff */
[----:B------:R-:W2:Y:S01]  /*33d0*/  MUFU.EX2 R24, R24 ;  /* 0x0000001800187308 */ /* 0x000ea20000000800 */
[----:B------:R-:W-:Y:S01]  /*33e0*/  FADD.FTZ R4, R35, R4 ;  /* 0x0000000423047221 */ /* 0x000fe20000010000 */
[----:B------:R-:W-:Y:S01]  /*33f0*/  FADD.FTZ R20, R38, R3 ;  /* 0x0000000326147221 */ /* 0x000fe20000010000 */
[C---:B-1----:R-:W-:Y:S02]  /*3400*/  F2FP.F16.F32.PACK_AB R164, R22.reuse, R21 ;  /* 0x0000001516a4723e */ /* 0x042fe400000000ff */
[----:B------:R-:W-:Y:S01]  /*3410*/  FADD.FTZ R3, R21, R4 ;  /* 0x0000000415037221 */ /* 0x000fe20000010000 */
[----:B------:R-:W-:Y:S02]  /*3420*/  FADD.FTZ R19, R39, R20 ;  /* 0x0000001427137221 */ /* 0x000fe40000010000 */
[----:B------:R-:W1:Y:S01]  /*3430*/  MUFU.EX2 R25, R25 ;  /* 0x0000001900197308 */ /* 0x000e620000000800 */
[----:B------:R-:W-:Y:S01]  /*3440*/  FADD.FTZ R4, R22, R3 ;  /* 0x0000000316047221 */ /* 0x000fe20000010000 */
[----:B------:R-:W-:-:S03]  /*3450*/  FADD.FTZ R20, R40, R19 ;  /* 0x0000001328147221 */ /* 0x000fc60000010000 */
[----:B---3--:R-:W-:-:S03]  /*3460*/  FADD.FTZ R3, R23, R4 ;  /* 0x0000000417037221 */ /* 0x008fc60000010000 */
[----:B------:R-:W3:Y:S01]  /*3470*/  MUFU.EX2 R26, R26 ;  /* 0x0000001a001a7308 */ /* 0x000ee20000000800 */
[C---:B--2---:R-:W-:Y:S01]  /*3480*/  FADD.FTZ R4, R24.reuse, R3 ;  /* 0x0000000318047221 */ /* 0x044fe20000010000 */
[----:B------:R-:W-:-:S06]  /*3490*/  F2FP.F16.F32.PACK_AB R166, R24, R23 ;  /* 0x0000001718a6723e */ /* 0x000fcc00000000ff */
[----:B------:R-:W2:Y:S01]  /*34a0*/  MUFU.EX2 R41, R41 ;  /* 0x0000002900297308 */ /* 0x000ea20000000800 */
[----:B-1----:R-:W-:-:S07]  /*34b0*/  FADD.FTZ R3, R25, R4 ;  /* 0x0000000419037221 */ /* 0x002fce0000010000 */
[----:B------:R-:W1:Y:S01]  /*34c0*/  MUFU.EX2 R27, R27 ;  /* 0x0000001b001b7308 */ /* 0x000e620000000800 */
[C---:B---3--:R-:W-:Y:S01]  /*34d0*/  FADD.FTZ R4, R26.reuse, R3 ;  /* 0x000000031a047221 */ /* 0x048fe20000010000 */
[----:B------:R-:W-:-:S06]  /*34e0*/  F2FP.F16.F32.PACK_AB R168, R26, R25 ;  /* 0x000000191aa8723e */ /* 0x000fcc00000000ff */
[----:B------:R-:W3:Y:S01]  /*34f0*/  MUFU.EX2 R42, R42 ;  /* 0x0000002a002a7308 */ /* 0x000ee20000000800 */
[----:B--2---:R-:W-:-:S07]  /*3500*/  FADD.FTZ R19, R41, R20 ;  /* 0x0000001429137221 */ /* 0x004fce0000010000 */
[----:B------:R-:W2:Y:S01]  /*3510*/  MUFU.EX2 R28, R28 ;  /* 0x0000001c001c7308 */ /* 0x000ea20000000800 */
[----:B-1----:R-:W-:-:S07]  /*3520*/  FADD.FTZ R3, R27, R4 ;  /* 0x000000041b037221 */ /* 0x002fce0000010000 */
[----:B------:R-:W1:Y:S01]  /*3530*/  MUFU.EX2 R43, R43 ;  /* 0x0000002b002b7308 */ /* 0x000e620000000800 */
[C---:B---3--:R-:W-:Y:S01]  /*3540*/  FADD.FTZ R20, R42.reuse, R19 ;  /* 0x000000132a147221 */ /* 0x048fe20000010000 */
[----:B------:R-:W-:-:S06]  /*3550*/  F2FP.F16.F32.PACK_AB R171, R42, R41 ;  /* 0x000000292aab723e */ /* 0x000fcc00000000ff */
[----:B------:R-:W3:Y:S01]  /*3560*/  MUFU.EX2 R29, R29 ;  /* 0x0000001d001d7308 */ /* 0x000ee20000000800 */
[C---:B--2---:R-:W-:Y:S01]  /*3570*/  FADD.FTZ R4, R28.reuse, R3 ;  /* 0x000000031c047221 */ /* 0x044fe20000010000 */
[----:B------:R-:W-:-:S06]  /*3580*/  F2FP.F16.F32.PACK_AB R170, R28, R27 ;  /* 0x0000001b1caa723e */ /* 0x000fcc00000000ff */
[----:B------:R-:W2:Y:S01]  /*3590*/  MUFU.EX2 R44, R44 ;  /* 0x0000002c002c7308 */ /* 0x000ea20000000800 */
[----:B-1----:R-:W-:-:S07]  /*35a0*/  FADD.FTZ R19, R43, R20 ;  /* 0x000000142b137221 */ /* 0x002fce0000010000 */
[----:B------:R-:W1:Y:S01]  /*35b0*/  MUFU.EX2 R30, R30 ;  /* 0x0000001e001e7308 */ /* 0x000e620000000800 */
[----:B---3--:R-:W-:-:S07]  /*35c0*/  FADD.FTZ R13, R29, R4 ;  /* 0x000000041d0d7221 */ /* 0x008fce0000010000 */
[----:B------:R-:W3:Y:S01]  /*35d0*/  MUFU.EX2 R46, R46 ;  /* 0x0000002e002e7308 */ /* 0x000ee20000000800 */
[C---:B--2---:R-:W-:Y:S01]  /*35e0*/  FADD.FTZ R19, R44.reuse, R19 ;  /* 0x000000132c137221 */ /* 0x044fe20000010000 */
[----:B------:R-:W-:-:S06]  /*35f0*/  F2FP.F16.F32.PACK_AB R173, R44, R43 ;  /* 0x0000002b2cad723e */ /* 0x000fcc00000000ff */
[----:B------:R-:W2:Y:S01]  /*3600*/  MUFU.EX2 R31, R31 ;  /* 0x0000001f001f7308 */ /* 0x000ea20000000800 */
[C---:B-1----:R-:W-:Y:S01]  /*3610*/  FADD.FTZ R4, R30.reuse, R13 ;  /* 0x0000000d1e047221 */ /* 0x042fe20000010000 */
[----:B------:R-:W-:-:S06]  /*3620*/  F2FP.F16.F32.PACK_AB R172, R30, R29 ;  /* 0x0000001d1eac723e */ /* 0x000fcc00000000ff */
[----:B------:R-:W1:Y:S01]  /*3630*/  MUFU.EX2 R47, R47 ;  /* 0x0000002f002f7308 */ /* 0x000e620000000800 */
[----:B---3--:R-:W-:-:S07]  /*3640*/  FADD.FTZ R20, R46, R19 ;  /* 0x000000132e147221 */ /* 0x008fce0000010000 */
[----:B------:R-:W3:Y:S01]  /*3650*/  MUFU.EX2 R32, R32 ;  /* 0x0000002000207308 */ /* 0x000ee20000000800 */
[----:B--2---:R-:W-:Y:S01]  /*3660*/  FADD.FTZ R11, R31, R4 ;  /* 0x000000041f0b7221 */ /* 0x004fe20000010000 */
[C---:B-1----:R-:W-:Y:S01]  /*3670*/  FADD.FTZ R3, R47.reuse, R20 ;  /* 0x000000142f037221 */ /* 0x042fe20000010000 */
[----:B------:R-:W-:Y:S02]  /*3680*/  F2FP.F16.F32.PACK_AB R175, R47, R46 ;  /* 0x0000002e2faf723e */ /* 0x000fe400000000ff */
[C---:B---3--:R-:W-:Y:S01]  /*3690*/  FADD.FTZ R4, R32.reuse, R11 ;  /* 0x0000000b20047221 */ /* 0x048fe20000010000 */
[----:B------:R-:W-:Y:S01]  /*36a0*/  F2FP.F16.F32.PACK_AB R174, R32, R31 ;  /* 0x0000001f20ae723e */ /* 0x000fe200000000ff */
[----:B0-----:R-:W-:Y:S06]  /*36b0*/  @!P0 BRA `(.L_x_4236) ;  /* 0x0000000000048947 */ /* 0x001fec0003800000 */
[----:B------:R-:W-:Y:S01]  /*36c0*/  BPT.TRAP 0x1 ;  /* 0x000000040000795c */ /* 0x000fe20000300000 */
.L_x_4236:
[----:B------:R0:W1:Y:S01]  /*36d0*/  SYNCS.PHASECHK.TRANS64.TRYWAIT P3, [UR39+0x22850], R7 ;  /* 0x02285007ff0075a7 */ /* 0x0000620008060167 */
[----:B------:R-:W-:Y:S05]  /*36e0*/  @!P0 BRA `(.L_x_4237) ;  /* 0x0000000000048947 */ /* 0x000fea0003800000 */
[----:B------:R-:W-:Y:S01]  /*36f0*/  BPT.TRAP 0x1 ;  /* 0x000000040000795c */ /* 0x000fe20000300000 */
.L_x_4237:
[----:B-1----:R-:W-:Y:S05]  /*3700*/  @P3 BRA `(.L_x_4238) ;  /* 0x0000000000083947 */ /* 0x002fea0003800000 */
[----:B------:R-:W1:Y:S02]  /*3710*/  SYNCS.PHASECHK.TRANS64.TRYWAIT P3, [UR39+0x22850], R7 ;  /* 0x02285007ff0075a7 */ /* 0x000e640008060167 */
[----:B-1----:R-:W-:Y:S05]  /*3720*/  @!P3 BRA `(.L_x_4239) ;  /* 0x000000bc0058b947 */ /* 0x002fea0003800000 */
.L_x_4238:
[----:B------:R2:W-:Y:S01]  /*3730*/  BAR.SYNC.DEFER_BLOCKING R0, 0x100 ;  /* 0x000400000000751d */ /* 0x0005e20000010000 */
[----:B------:R-:W-:Y:S01]  /*3740*/  UIADD3 UR4, UR39, 0x400, URZ ;  /* 0x0000040027047890 */ /* 0x000fe2000fffe03f */
[----:B-1----:R-:W-:Y:S01]  /*3750*/  @!P2 VIADD R12, R12, 0x22860 ;  /* 0x000228600c0ca836 */ /* 0x002fe20000000000 */
[----:B------:R-:W-:Y:S02]  /*3760*/  UIADD3 UR41, UR41, -0x2, URZ ;  /* 0xfffffffe29297890 */ /* 0x000fe4000fffe03f */
[----:B------:R-:W-:Y:S01]  /*3770*/  USHF.R.U32.HI UR4, URZ, 0x4, UR4 ;  /* 0x000000043f047899 */ /* 0x000fe20008011604 */
[----:B------:R-:W-:Y:S01]  /*3780*/  UMOV UR15, 0x40000040 ;  /* 0x40000040000f7882 */ /* 0x000fe20000000000 */
[----:B------:R-:W-:Y:S02]  /*3790*/  @!P2 PRMT R12, RZ, 0x654, R12 ;  /* 0x00000654ff0ca816 */ /* 0x000fe4000000000c */
[----:B------:R-:W-:-:S04]  /*37a0*/  ULOP3.LUT UR4, UR4, 0x3fff, URZ, 0xc0, !UPT ;  /* 0x00003fff04047892 */ /* 0x000fc8000f8ec03f */
[----:B------:R-:W-:-:S04]  /*37b0*/  ULOP3.LUT UR24, UR4, 0x3000000, URZ, 0xfc, !UPT ;  /* 0x0300000004187892 */ /* 0x000fc8000f8efc3f */
        /* <DEDUP_REMOVED lines=34> */
[----:B------:R-:W1:Y:S02]  /*39e0*/  S2UR UR4, SR_CTAID.X ;  /* 0x00000000000479c3 */ /* 0x000e640000002500 */
[----:B-1----:R-:W-:-:S03]  /*39f0*/  USHF.L.U32 UR10, UR4, 0x7, URZ ;  /* 0x00000007040a7899 */ /* 0x002fc6000800063f */
[----:B------:R-:W-:Y:S02]  /*3a00*/  @UP0 ULDC UR4, c[0x0][0x44c] ;  /* 0x0001130000040ab9 */ /* 0x000fe40000000800 */
[----:B------:R-:W-:Y:S01]  /*3a10*/  UIMAD.WIDE.U32 UR4, UR10, UR4, URZ ;  /* 0x000000040a0472a5 */ /* 0x000fe2000f8e003f */
[----:B------:R-:W-:Y:S02]  /*3a20*/  WARPGROUP.DEPBAR.LE gsb0, 0x0 ;  /* 0x00008000000079c5 */ /* 0x000fe40000010000 */
[----:B------:R-:W-:-:S15]  /*3a30*/  WARPGROUP.ARRIVE ;  /* 0x00000000000079c5 */ /* 0x000fde0000000000 */
[----:B------:R-:W-:Y:S01]  /*3a40*/  HGMMA.64x256x16.F32 R24, R172, gdesc[UR12].tnspB, R24, gsb0 ;  /* 0x43e0000cac187df0 */ /* 0x000fe20008000818 */
[----:B------:R-:W-:Y:S02]  /*3a50*/  @UP0 ULDC UR14, c[0x0][0x450] ;  /* 0x00011400000e0ab9 */ /* 0x000fe40000000800 */
[----:B------:R-:W-:-:S04]  /*3a60*/  @UP0 USHF.R.U32.HI UR10, URZ, UR14, UR5 ;  /* 0x0000000e3f0a0299 */ /* 0x000fc80008011605 */
[----:B------:R-:W-:-:S04]  /*3a70*/  UIADD3 UR4, UR10, -UR11, UR40 ;  /* 0x8000000b0a047290 */ /* 0x000fc8000fffe028 */
[----:B------:R-:W-:-:S04]  /*3a80*/  UIMAD.WIDE UR4, UR4, 0x2aaaaaab, URZ ;  /* 0x2aaaaaab040478a5 */ /* 0x000fc8000f8e023f */
[----:B------:R-:W-:-:S04]  /*3a90*/  USHF.R.U32.HI UR4, URZ, 0x1f, UR5 ;  /* 0x0000001f3f047899 */ /* 0x000fc80008011605 */
[----:B------:R-:W-:-:S03]  /*3aa0*/  ULEA.HI.SX32 UR4, UR5, UR4, 0x1c ;  /* 0x0000000405047291 */ /* 0x000fc6000f8fe23f */
[----:B------:R-:W-:Y:S01]  /*3ab0*/  UMOV UR5, URZ ;  /* 0x0000003f00057c82 */ /* 0x000fe20008000000 */
[----:B------:R-:W-:-:S04]  /*3ac0*/  UISETP.LT.AND UP1, UPT, UR38, UR4, UPT ;  /* 0x000000042600728c */ /* 0x000fc8000bf21270 */
[----:B------:R-:W-:-:S03]  /*3ad0*/  USEL UR25, UR38, UR4, !UP1 ;  /* 0x0000000426197287 */ /* 0x000fc6000c800000 */
[----:B------:R-:W-:Y:S01]  /*3ae0*/  UMOV UR4, URZ ;  /* 0x0000003f00047c82 */ /* 0x000fe20008000000 */
[----:B------:R-:W-:-:S06]  /*3af0*/  UISETP.GE.AND UP1, UPT, UR41, UR25, UPT ;  /* 0x000000192900728c */ /* 0x000fcc000bf26270 */
[----:B------:R-:W-:Y:S01]  /*3b00*/  PLOP3.LUT P3, PT, PT, PT, UP1, 0x80, 0x0 ;  /* 0x000000000000781c */ /* 0x000fe20003f6f018 */
[----:B------:R-:W-:Y:S02]  /*3b10*/  WARPGROUP.DEPBAR.LE gsb0, 0x0 ;  /* 0x00008000000079c5 */ /* 0x000fe40000010000 */
[----:B------:R2:W-:Y:S10]  /*3b20*/  @!P2 SYNCS.ARRIVE.TRANS64.RED.A1T0 RZ, [R12+URZ], RZ ;  /* 0x000000ff0cffa9a7 */ /* 0x0005f4000810043f */
[----:B--2---:R-:W-:Y:S05]  /*3b30*/  @!P3 BRA `(.L_x_4240) ;  /* 0x000000280094b947 */ /* 0x004fea0003800000 */
[----:B------:R-:W-:Y:S01]  /*3b40*/  IMAD.MOV.U32 R11, RZ, RZ, R8 ;  /* 0x000000ffff0b7224 */ /* 0x000fe200078e0008 */
[----:B------:R-:W-:Y:S01]  /*3b50*/  MOV R12, R10 ;  /* 0x0000000a000c7202 */ /* 0x000fe20000000f00 */
[----:B------:R-:W-:Y:S01]  /*3b60*/  UMOV UR5, URZ ;  /* 0x0000003f00057c82 */ /* 0x000fe20008000000 */
[----:B------:R-:W-:Y:S01]  /*3b70*/  UMOV UR4, URZ ;  /* 0x0000003f00047c82 */ /* 0x000fe20008000000 */
[----:B------:R-:W-:Y:S01]  /*3b80*/  ULDC UR28, c[0x0][0x288] ;  /* 0x0000a200001c7ab9 */ /* 0x000fe20000000800 */
[----:B------:R-:W-:Y:S01]  /*3b90*/  ULDC UR27, c[0x0][0x2f0] ;  /* 0x0000bc00001b7ab9 */ /* 0x000fe20000000800 */
[----:B------:R-:W-:Y:S01]  /*3ba0*/  ULDC UR26, c[0x0][0x9d8] ;  /* 0x00027600001a7ab9 */ /* 0x000fe20000000800 */
[----:B------:R-:W-:-:S05]  /*3bb0*/  ULDC UR7, c[0x0][0x988] ;  /* 0x0002620000077ab9 */ /* 0x000fca0000000800 */
.L_x_4249:
[----:B------:R-:W-:-:S04]  /*3bc0*/  UIADD3 UR4, UR4, 0x1, URZ ;  /* 0x0000000104047890 */ /* 0x000fc8000fffe03f */
[----:B------:R-:W-:-:S04]  /*3bd0*/  UISETP.NE.AND UP1, UPT, UR4, 0x2, UPT ;  /* 0x000000020400788c */ /* 0x000fc8000bf25270 */
[----:B------:R-:W-:Y:S02]  /*3be0*/  USEL UR10, URZ, 0x1, UP1 ;  /* 0x000000013f0a7887 */ /* 0x000fe40008800000 */
[----:B------:R-:W-:Y:S02]  /*3bf0*/  USEL UR4, UR4, URZ, UP1 ;  /* 0x0000003f04047287 */ /* 0x000fe40008800000 */
[----:B------:R-:W-:Y:S01]  /*3c00*/  ULOP3.LUT UR5, UR5, UR10, URZ, 0x3c, !UPT ;  /* 0x0000000a05057292 */ /* 0x000fe2000f8e3c3f */
[----:B--2---:R-:W-:Y:S11]  /*3c10*/  @!P0 BRA `(.L_x_4241) ;  /* 0x0000000000048947 */ /* 0x004ff60003800000 */
[----:B------:R-:W-:Y:S01]  /*3c20*/  BPT.TRAP 0x1 ;  /* 0x000000040000795c */ /* 0x000fe20000300000 */
.L_x_4241:
[----:B------:R-:W-:Y:S01]  /*3c30*/  ULEA UR29, UR4, UR39, 0x3 ;  /* 0x00000027041d7291 */ /* 0x000fe2000f8e183f */
[----:B0-----:R-:W-:-:S05]  /*3c40*/  IMAD.U32 R7, RZ, RZ, UR5 ;  /* 0x00000005ff077e24 */ /* 0x001fca000f8e00ff */
[----:B------:R-:W-:-:S04]  /*3c50*/  SHF.L.U32 R7, R7, 0x1f, RZ ;  /* 0x0000001f07077819 */ /* 0x000fc800000006ff */
[----:B------:R0:W1:Y:S01]  /*3c60*/  SYNCS.PHASECHK.TRANS64.TRYWAIT P3, [UR29+0x22830], R7 ;  /* 0x02283007ff0075a7 */ /* 0x000062000806015d */
[----:B------:R-:W-:Y:S05]  /*3c70*/  @!P0 BRA `(.L_x_4242) ;  /* 0x0000000000048947 */ /* 0x000fea0003800000 */
[----:B------:R-:W-:Y:S01]  /*3c80*/  BPT.TRAP 0x1 ;  /* 0x000000040000795c */ /* 0x000fe20000300000 */
.L_x_4242:
[----:B-1----:R-:W-:Y:S05]  /*3c90*/  @P3 BRA `(.L_x_4243) ;  /* 0x0000000000083947 */ /* 0x002fea0003800000 */
[----:B------:R-:W1:Y:S02]  /*3ca0*/  SYNCS.PHASECHK.TRANS64.TRYWAIT P3, [UR29+0x22830], R7 ;  /* 0x02283007ff0075a7 */ /* 0x000e64000806015d */
[----:B-1----:R-:W-:Y:S05]  /*3cb0*/  @!P3 BRA `(.L_x_4244) ;  /* 0x000000b80008b947 */ /* 0x002fea0003800000 */
.L_x_4243:
[----:B------:R-:W-:Y:S01]  /*3cc0*/  UIMAD UR10, UR4, 0x300, UR6 ;  /* 0x00000300040a78a4 */ /* 0x000fe2000f8e0206 */
[----:B------:R-:W-:Y:S01]  /*3cd0*/  WARPGROUP.ARRIVE ;  /* 0x00000000000079c5 */ /* 0x000fe20000000000 */
[----:B------:R-:W-:Y:S01]  /*3ce0*/  UMOV UR11, 0x40000040 ;  /* 0x40000040000b7882 */ /* 0x000fe20000000000 */
[----:B------:R-:W-:Y:S01]  /*3cf0*/  UMOV UR15, 0x40000040 ;  /* 0x40000040000f7882 */ /* 0x000fe20000000000 */
[----:B------:R-:W-:Y:S01]  /*3d00*/  UIADD3 UR14, UR10, 0x2, URZ ;  /* 0x000000020a0e7890 */ /* 0x000fe2000fffe03f */
[----:B------:R-:W-:Y:S01]  /*3d10*/  IMAD.MOV.U32 R21, RZ, RZ, -0x2 ;  /* 0xfffffffeff157424 */ /* 0x000fe200078e00ff */
[----:B------:R-:W-:Y:S01]  /*3d20*/  UIADD3 UR18, UR10, 0x4, URZ ;  /* 0x000000040a127890 */ /* 0x000fe2000fffe03f */
[----:B------:R-:W-:Y:S01]  /*3d30*/  MOV R19, UR27 ;  /* 0x0000001b00137c02 */ /* 0x000fe20008000f00 */
[----:B------:R-:W-:Y:S01]  /*3d40*/  UMOV UR19, 0x40000040 ;  /* 0x4000004000137882 */ /* 0x000fe20000000000 */
[----:B------:R-:W-:Y:S01]  /*3d50*/  HGMMA.64x96x16.F32 R152, gdesc[UR8], RZ, !UPT, gsb0 ;  /* 0x01600000089879f0 */ /* 0x000fe2000c0008ff */
[----:B------:R-:W-:Y:S01]  /*3d60*/  UIADD3 UR22, UR10, 0x6, URZ ;  /* 0x000000060a167890 */ /* 0x000fe2000fffe03f */
[----:B------:R-:W-:-:S02]  /*3d70*/  UMOV UR23, 0x40000040 ;  /* 0x4000004000177882 */ /* 0x000fc40000000000 */
[----:B------:R-:W-:Y:S02]  /*3d80*/  @UP0 ULDC UR10, c[0x0][0x44c] ;  /* 0x00011300000a0ab9 */ /* 0x000fe40000000800 */
[----:B------:R-:W-:Y:S01]  /*3d90*/  @P1 IMAD.HI.U32 R13, R5, UR10, RZ ;  /* 0x0000000a050d1c27 */ /* 0x000fe2000f8e00ff */
[----:B------:R-:W-:Y:S01]  /*3da0*/  @UP0 ULDC UR10, c[0x0][0x450] ;  /* 0x00011400000a0ab9 */ /* 0x000fe20000000800 */
        /* <DEDUP_REMOVED lines=10> */
[----:B-1----:R-:W-:Y:S01]  /*3e50*/  FMUL.FTZ R8, R167, UR26 ;  /* 0x0000001aa7087c20 */ /* 0x002fe20008410000 */
[----:B------:R-:W-:Y:S01]  /*3e60*/  IMAD.MOV.U32 R167, RZ, RZ, R5 ;  /* 0x000000ffffa77224 */ /* 0x000fe200078e0005 */
[----:B------:R-:W-:Y:S01]  /*3e70*/  @P1 SHF.R.U32.HI R167, RZ, UR10, R13 ;  /* 0x0000000affa71c19 */ /* 0x000fe2000801160d */
[----:B------:R-:W-:Y:S01]  /*3e80*/  UMOV UR10, 0x1 ;  /* 0x00000001000a7882 */ /* 0x000fe20000000000 */
[----:B------:R-:W-:Y:S01]  /*3e90*/  FMUL.FTZ R154, R154, UR26 ;  /* 0x0000001a9a9a7c20 */ /* 0x000fe20008410000 */
[----:B------:R-:W-:Y:S01]  /*3ea0*/  UIMAD UR10, UR41, -0x60, UR10 ;  /* 0xffffffa0290a78a4 */ /* 0x000fe2000f8e020a */
[----:B------:R-:W-:Y:S01]  /*3eb0*/  FMUL.FTZ R155, R155, UR26 ;  /* 0x0000001a9b9b7c20 */ /* 0x000fe20008410000 */
[----:B------:R-:W1:Y:S01]  /*3ec0*/  SHFL.IDX PT, R13, R167, 0x1, 0x1c1f ;  /* 0x003c1f00a70d7f89 */ /* 0x000e6200000e0000 */
[----:B------:R2:W-:Y:S01]  /*3ed0*/  MUFU.TANH R18, R8 ;  /* 0x0000000800127308 */ /* 0x0005e20000002400 */
        /* <DEDUP_REMOVED lines=8> */
[----:B--2---:R-:W-:-:S02]  /*3f60*/  IMAD R8, R6, R21, UR10 ;  /* 0x0000000a06087e24 */ /* 0x004fc4000f8e0215 */
[----:B------:R-:W-:Y:S01]  /*3f70*/  FMUL.FTZ R200, R160, UR26 ;  /* 0x0000001aa0c87c20 */ /* 0x000fe20008410000 */
[----:B------:R-:W-:Y:S01]  /*3f80*/  FMUL.FTZ R160, R161, UR26 ;  /* 0x0000001aa1a07c20 */ /* 0x000fe20008410000 */
[----:B------:R-:W-:Y:S01]  /*3f90*/  FMUL.FTZ R15, R165, UR26 ;  /* 0x0000001aa50f7c20 */ /* 0x000fe20008410000 */
[----:B------:R-:W-:Y:S02]  /*3fa0*/  IMAD R8, R19, UR36, R8 ;  /* 0x0000002413087c24 */ /* 0x000fe4000f8e0208 */
        /* <DEDUP_REMOVED lines=9> */
[----:B-1----:R-:W-:Y:S01]  /*4040*/  IADD3 R156, R13, -UR28, R8 ;  /* 0x8000001c0d9c7c10 */ /* 0x002fe2000fffe008 */
[----:B------:R-:W1:Y:S01]  /*4050*/  MUFU.TANH R158, R158 ;  /* 0x0000009e009e7308 */ /* 0x000e620000002400 */
[----:B------:R-:W-:Y:S01]  /*4060*/  FMUL.FTZ R183, R183, UR26 ;  /* 0x0000001ab7b77c20 */ /* 0x000fe20008410000 */
[----:B------:R-:W-:Y:S01]  /*4070*/  FMUL.FTZ R186, R186, UR26 ;  /* 0x0000001ababa7c20 */ /* 0x000fe20008410000 */
[C---:B------:R-:W-:Y:S01]  /*4080*/  ISETP.GT.AND P3, PT, R156.reuse, RZ, PT ;  /* 0x000000ff9c00720c */ /* 0x040fe20003f64270 */
[----:B------:R-:W-:Y:S01]  /*4090*/  FMUL.FTZ R187, R187, UR26 ;  /* 0x0000001abbbb7c20 */ /* 0x000fe20008410000 */
[----:B------:R-:W-:Y:S01]  /*40a0*/  ISETP.GT.AND P4, PT, R156, 0x1, PT ;  /* 0x000000019c00780c */ /* 0x000fe20003f84270 */
[----:B------:R-:W-:Y:S01]  /*40b0*/  FMUL.FTZ R190, R190, UR26 ;  /* 0x0000001abebe7c20 */ /* 0x000fe20008410000 */
[----:B---3--:R-:W-:Y:S01]  /*40c0*/  FSEL R168, R154, -INF , P3 ;  /* 0xff8000009aa87808 */ /* 0x008fe20001800000 */
[----:B------:R-:W2:Y:S01]  /*40d0*/  MUFU.TANH R159, R159 ;  /* 0x0000009f009f7308 */ /* 0x000ea20000002400 */
[----:B------:R-:W-:Y:S01]  /*40e0*/  ISETP.GT.AND P3, PT, R156, 0x8, PT ;  /* 0x000000089c00780c */ /* 0x000fe20003f64270 */
[----:B------:R-:W-:Y:S01]  /*40f0*/  FMUL.FTZ R191, R191, UR26 ;  /* 0x0000001abfbf7c20 */ /* 0x000fe20008410000 */
[----:B------:R-:W-:Y:S01]  /*4100*/  FMNMX.FTZ R13, R168, R11, !PT ;  /* 0x0000000ba80d7209 */ /* 0x000fe20007810000 */
[----:B------:R-:W-:Y:S01]  /*4110*/  FMUL.FTZ R202, R152, UR26 ;  /* 0x0000001a98ca7c20 */ /* 0x000fe20008410000 */
[----:B------:R-:W-:Y:S01]  /*4120*/  FMUL.FTZ R194, R194, UR26 ;  /* 0x0000001ac2c27c20 */ /* 0x000fe20008410000 */
[----:B------:R-:W-:Y:S01]  /*4130*/  FMUL.FTZ R195, R195, UR26 ;  /* 0x0000001ac3c37c20 */ /* 0x000fe20008410000 */
[----:B------:R-:W-:Y:S01]  /*4140*/  FMUL.FTZ R204, R153, UR26 ;  /* 0x0000001a99cc7c20 */ /* 0x000fe20008410000 */
[----:B------:R-:W3:Y:S01]  /*4150*/  MUFU.TANH R16, R162 ;  /* 0x000000a200107308 */ /* 0x000ee20000002400 */
[----:B-1----:R-:W-:Y:S01]  /*4160*/  FSEL R165, R158, -INF , P3 ;  /* 0xff8000009ea57808 */ /* 0x002fe20001800000 */
[----:B------:R-:W-:Y:S01]  /*4170*/  FMUL.FTZ R198, R198, UR26 ;  /* 0x0000001ac6c67c20 */ /* 0x000fe20008410000 */
[----:B------:R-:W-:Y:S01]  /*4180*/  ISETP.GT.AND P3, PT, R156, 0x10, PT ;  /* 0x000000109c00780c */ /* 0x000fe20003f64270 */
[----:B------:R-:W-:Y:S01]  /*4190*/  FMUL.FTZ R199, R199, UR26 ;  /* 0x0000001ac7c77c20 */ /* 0x000fe20008410000 */
[----:B------:R-:W-:Y:S01]  /*41a0*/  FMUL.FTZ R201, R157, UR26 ;  /* 0x0000001a9dc97c20 */ /* 0x000fe20008410000 */
[----:B------:R-:W-:-:S02]  /*41b0*/  FMUL.FTZ R10, R169, UR26 ;  /* 0x0000001aa90a7c20 */ /* 0x000fc40008410000 */
[----:B------:R-:W1:Y:S08]  /*41c0*/  MUFU.TANH R163, R163 ;  /* 0x000000a300a37308 */ /* 0x000e700000002400 */
[----:B------:R4:W5:Y:S08]  /*41d0*/  MUFU.TANH R161, R166 ;  /* 0x000000a600a17308 */ /* 0x0009700000002400 */
[----:B------:R-:W0:Y:S01]  /*41e0*/  MUFU.TANH R170, R170 ;  /* 0x000000aa00aa7308 */ /* 0x000e220000002400 */
[----:B----4-:R-:W-:-:S02]  /*41f0*/  FSEL R166, R155, -INF , P4 ;  /* 0xff8000009ba67808 */ /* 0x010fc40002000000 */
[----:B------:R-:W-:Y:S02]  /*4200*/  ISETP.GT.AND P4, PT, R156, 0x9, PT ;  /* 0x000000099c00780c */ /* 0x000fe40003f84270 */
[----:B------:R-:W-:Y:S02]  /*4210*/  FMNMX.FTZ R14, R166, R13, !PT ;  /* 0x0000000da60e7209 */ /* 0x000fe40007810000 */
[----:B--2---:R-:W-:Y:S01]  /*4220*/  FSEL R162, R159, -INF , P4 ;  /* 0xff8000009fa27808 */ /* 0x004fe20002000000 */
[----:B------:R-:W2:Y:S01]  /*4230*/  MUFU.TANH R171, R171 ;  /* 0x000000ab00ab7308 */ /* 0x000ea20000002400 */
[----:B------:R-:W-:Y:S02]  /*4240*/  FMNMX.FTZ R13, R165, R14, !PT ;  /* 0x0000000ea50d7209 */ /* 0x000fe40007810000 */
[----:B------:R-:W-:Y:S02]  /*4250*/  ISETP.GT.AND P4, PT, R156, 0x11, PT ;  /* 0x000000119c00780c */ /* 0x000fe40003f84270 */
[----:B---3--:R-:W-:-:S02]  /*4260*/  FSEL R159, R16, -INF , P3 ;  /* 0xff800000109f7808 */ /* 0x008fc40001800000 */
[----:B------:R-:W-:Y:S01]  /*4270*/  FMNMX.FTZ R14, R162, R13, !PT ;  /* 0x0000000da20e7209 */ /* 0x000fe20007810000 */
[----:B------:R-:W3:Y:S01]  /*4280*/  MUFU.TANH R174, R174 ;  /* 0x000000ae00ae7308 */ /* 0x000ee20000002400 */
[C---:B------:R-:W-:Y:S02]  /*4290*/  ISETP.GT.AND P3, PT, R156.reuse, 0x18, PT ;  /* 0x000000189c00780c */ /* 0x040fe40003f64270 */
[----:B-1----:R-:W-:Y:S02]  /*42a0*/  FSEL R164, R163, -INF , P4 ;  /* 0xff800000a3a47808 */ /* 0x002fe40002000000 */
[----:B------:R-:W-:Y:S02]  /*42b0*/  FMNMX.FTZ R13, R159, R14, !PT ;  /* 0x0000000e9f0d7209 */ /* 0x000fe40007810000 */
[----:B------:R-:W-:Y:S01]  /*42c0*/  ISETP.GT.AND P4, PT, R156, 0x19, PT ;  /* 0x000000199c00780c */ /* 0x000fe20003f84270 */
[----:B------:R-:W1:Y:S01]  /*42d0*/  MUFU.TANH R175, R175 ;  /* 0x000000af00af7308 */ /* 0x000e620000002400 */
[----:B-----5:R-:W-:-:S02]  /*42e0*/  FSEL R161, R161, -INF , P3 ;  /* 0xff800000a1a17808 */ /* 0x020fc40001800000 */
[----:B------:R-:W-:Y:S02]  /*42f0*/  FMNMX.FTZ R14, R164, R13, !PT ;  /* 0x0000000da40e7209 */ /* 0x000fe40007810000 */
[----:B------:R-:W-:Y:S02]  /*4300*/  ISETP.GT.AND P3, PT, R156, 0x20, PT ;  /* 0x000000209c00780c */ /* 0x000fe40003f64270 */
[----:B------:R-:W-:Y:S01]  /*4310*/  FSEL R163, R18, -INF , P4 ;  /* 0xff80000012a37808 */ /* 0x000fe20002000000 */
[----:B------:R-:W4:Y:S01]  /*4320*/  MUFU.TANH R178, R178 ;  /* 0x000000b200b27308 */ /* 0x000f220000002400 */
[----:B------:R-:W-:Y:S02]  /*4330*/  FMNMX.FTZ R14, R161, R14, !PT ;  /* 0x0000000ea10e7209 */ /* 0x000fe40007810000 */
[----:B------:R-:W-:Y:S02]  /*4340*/  ISETP.GT.AND P4, PT, R156, 0x21, PT ;  /* 0x000000219c00780c */ /* 0x000fe40003f84270 */
[----:B0-----:R-:W-:Y:S01]  /*4350*/  FSEL R16, R170, -INF , P3 ;  /* 0xff800000aa107808 */ /* 0x001fe20001800000 */
[----:B------:R-:W-:Y:S01]  /*4360*/  FMUL.FTZ R170, R172, UR26 ;  /* 0x0000001aacaa7c20 */ /* 0x000fe20008410000 */
[----:B------:R-:W-:Y:S01]  /*4370*/  FMNMX.FTZ R19, R163, R14, !PT ;  /* 0x0000000ea3137209 */ /* 0x000fe20007810000 */
[----:B------:R0:W5:Y:S01]  /*4380*/  MUFU.TANH R20, R179 ;  /* 0x000000b300147308 */ /* 0x0001620000002400 */
[----:B------:R-:W-:-:S02]  /*4390*/  ISETP.GT.AND P3, PT, R156, 0x28, PT ;  /* 0x000000289c00780c */ /* 0x000fc40003f64270 */
[----:B--2---:R-:W-:Y:S02]  /*43a0*/  FSEL R13, R171, -INF , P4 ;  /* 0xff800000ab0d7808 */ /* 0x004fe40002000000 */
[----:B------:R-:W-:Y:S02]  /*43b0*/  FMNMX.FTZ R18, R16, R19, !PT ;  /* 0x0000001310127209 */ /* 0x000fe40007810000 */
[----:B------:R-:W-:Y:S01]  /*43c0*/  ISETP.GT.AND P4, PT, R156, 0x29, PT ;  /* 0x000000299c00780c */ /* 0x000fe20003f84270 */
[----:B------:R-:W2:Y:S01]  /*43d0*/  MUFU.TANH R182, R182 ;  /* 0x000000b600b67308 */ /* 0x000ea20000002400 */
[----:B---3--:R-:W-:Y:S01]  /*43e0*/  FSEL R14, R174, -INF , P3 ;  /* 0xff800000ae0e7808 */ /* 0x008fe20001800000 */
[----:B0-----:R-:W-:Y:S01]  /*43f0*/  FMUL.FTZ R179, R188, UR26 ;  /* 0x0000001abcb37c20 */ /* 0x001fe20008410000 */
[----:B------:R-:W-:Y:S01]  /*4400*/  FMNMX.FTZ R19, R13, R18, !PT ;  /* 0x000000120d137209 */ /* 0x000fe20007810000 */
[----:B------:R-:W-:Y:S01]  /*4410*/  FMUL.FTZ R174, R173, UR26 ;  /* 0x0000001aadae7c20 */ /* 0x000fe20008410000 */
[----:B------:R-:W-:Y:S01]  /*4420*/  ISETP.GT.AND P3, PT, R156, 0x30, PT ;  /* 0x000000309c00780c */ /* 0x000fe20003f64270 */
[----:B------:R-:W-:Y:S01]  /*4430*/  FMUL.FTZ R173, R176, UR26 ;  /* 0x0000001ab0ad7c20 */ /* 0x000fe20008410000 */
[----:B-1----:R-:W-:Y:S01]  /*4440*/  FSEL R18, R175, -INF , P4 ;  /* 0xff800000af127808 */ /* 0x002fe20002000000 */
[----:B------:R-:W0:Y:S01]  /*4450*/  MUFU.TANH R183, R183 ;  /* 0x000000b700b77308 */ /* 0x000e220000002400 */
[----:B------:R-:W-:Y:S01]  /*4460*/  FMNMX.FTZ R21, R14, R19, !PT ;  /* 0x000000130e157209 */ /* 0x000fe20007810000 */
[----:B------:R-:W-:Y:S01]  /*4470*/  FMUL.FTZ R176, R177, UR26 ;  /* 0x0000001ab1b07c20 */ /* 0x000fe20008410000 */
[----:B------:R-:W-:Y:S01]  /*4480*/  ISETP.GT.AND P4, PT, R156, 0x31, PT ;  /* 0x000000319c00780c */ /* 0x000fe20003f84270 */
[----:B------:R-:W-:Y:S01]  /*4490*/  FMUL.FTZ R175, R180, UR26 ;  /* 0x0000001ab4af7c20 */ /* 0x000fe20008410000 */
[----:B----4-:R-:W-:Y:S01]  /*44a0*/  FSEL R19, R178, -INF , P3 ;  /* 0xff800000b2137808 */ /* 0x010fe20001800000 */
[----:B------:R-:W-:Y:S01]  /*44b0*/  FMUL.FTZ R177, R181, UR26 ;  /* 0x0000001ab5b17c20 */ /* 0x000fe20008410000 */
[----:B------:R-:W-:Y:S01]  /*44c0*/  FMNMX.FTZ R22, R18, R21, !PT ;  /* 0x0000001512167209 */ /* 0x000fe20007810000 */
[----:B------:R-:W1:Y:S01]  /*44d0*/  MUFU.TANH R186, R186 ;  /* 0x000000ba00ba7308 */ /* 0x000e620000002400 */
[----:B------:R-:W-:Y:S01]  /*44e0*/  ISETP.GT.AND P3, PT, R156, 0x38, PT ;  /* 0x000000389c00780c */ /* 0x000fe20003f64270 */
[----:B------:R-:W-:Y:S01]  /*44f0*/  FMUL.FTZ R178, R184, UR26 ;  /* 0x0000001ab8b27c20 */ /* 0x000fe20008410000 */
[----:B-----5:R-:W-:Y:S01]  /*4500*/  FSEL R20, R20, -INF , P4 ;  /* 0xff80000014147808 */ /* 0x020fe20002000000 */
[----:B------:R-:W-:Y:S01]  /*4510*/  FMUL.FTZ R180, R185, UR26 ;  /* 0x0000001ab9b47c20 */ /* 0x000fe20008410000 */
[----:B------:R-:W-:Y:S01]  /*4520*/  FMNMX.FTZ R23, R19, R22, !PT ;  /* 0x0000001613177209 */ /* 0x000fe20007810000 */
[----:B------:R-:W-:Y:S01]  /*4530*/  FMUL.FTZ R181, R192, UR26 ;  /* 0x0000001ac0b57c20 */ /* 0x000fe20008410000 */
[----:B------:R-:W-:Y:S01]  /*4540*/  ISETP.GT.AND P4, PT, R156, 0x39, PT ;  /* 0x000000399c00780c */ /* 0x000fe20003f84270 */
[----:B------:R-:W3:Y:S01]  /*4550*/  MUFU.TANH R187, R187 ;  /* 0x000000bb00bb7308 */ /* 0x000ee20000002400 */
[----:B--2---:R-:W-:Y:S01]  /*4560*/  FSEL R21, R182, -INF , P3 ;  /* 0xff800000b6157808 */ /* 0x004fe20001800000 */
[----:B------:R-:W-:Y:S01]  /*4570*/  FMUL.FTZ R182, R189, UR26 ;  /* 0x0000001abdb67c20 */ /* 0x000fe20008410000 */
[----:B------:R-:W-:Y:S01]  /*4580*/  FMNMX.FTZ R152, R20, R23, !PT ;  /* 0x0000001714987209 */ /* 0x000fe20007810000 */
[----:B------:R-:W-:Y:S01]  /*4590*/  FMUL.FTZ R184, R193, UR26 ;  /* 0x0000001ac1b87c20 */ /* 0x000fe20008410000 */
[----:B------:R-:W-:Y:S01]  /*45a0*/  ISETP.GT.AND P3, PT, R156, 0x40, PT ;  /* 0x000000409c00780c */ /* 0x000fe20003f64270 */
[----:B------:R-:W-:Y:S01]  /*45b0*/  FMUL.FTZ R185, R196, UR26 ;  /* 0x0000001ac4b97c20 */ /* 0x000fe20008410000 */
[----:B0-----:R-:W-:Y:S01]  /*45c0*/  FSEL R22, R183, -INF , P4 ;  /* 0xff800000b7167808 */ /* 0x001fe20002000000 */
[----:B------:R-:W0:Y:S01]  /*45d0*/  MUFU.TANH R190, R190 ;  /* 0x000000be00be7308 */ /* 0x000e220000002400 */
[----:B------:R-:W-:Y:S01]  /*45e0*/  FMNMX.FTZ R23, R21, R152, !PT ;  /* 0x0000009815177209 */ /* 0x000fe20007810000 */
[----:B------:R-:W2:Y:S01]  /*45f0*/  SHFL.IDX PT, R183, R167, RZ, 0x1c1f ;  /* 0x001c1fffa7b77589 */ /* 0x000ea200000e0000 */
[----:B------:R-:W-:-:S02]  /*4600*/  ISETP.GT.AND P4, PT, R156, 0x41, PT ;  /* 0x000000419c00780c */ /* 0x000fc40003f84270 */
[----:B-1----:R-:W-:Y:S01]  /*4610*/  FSEL R152, R186, -INF , P3 ;  /* 0xff800000ba987808 */ /* 0x002fe20001800000 */
[----:B------:R-:W-:Y:S01]  /*4620*/  FMUL.FTZ R186, R197, UR26 ;  /* 0x0000001ac5ba7c20 */ /* 0x000fe20008410000 */
[----:B------:R-:W-:Y:S01]  /*4630*/  FMNMX.FTZ R153, R22, R23, !PT ;  /* 0x0000001716997209 */ /* 0x000fe20007810000 */
[----:B------:R-:W1:Y:S01]  /*4640*/  MUFU.TANH R191, R191 ;  /* 0x000000bf00bf7308 */ /* 0x000e620000002400 */
[----:B------:R-:W-:Y:S02]  /*4650*/  ISETP.GT.AND P3, PT, R156, 0x48, PT ;  /* 0x000000489c00780c */ /* 0x000fe40003f64270 */
[----:B---3--:R-:W-:Y:S02]  /*4660*/  FSEL R23, R187, -INF , P4 ;  /* 0xff800000bb177808 */ /* 0x008fe40002000000 */
[----:B------:R-:W-:Y:S02]  /*4670*/  FMNMX.FTZ R154, R152, R153, !PT ;  /* 0x00000099989a7209 */ /* 0x000fe40007810000 */
[----:B------:R-:W-:Y:S01]  /*4680*/  ISETP.GT.AND P4, PT, R156, 0x49, PT ;  /* 0x000000499c00780c */ /* 0x000fe20003f84270 */
[----:B------:R-:W3:Y:S01]  /*4690*/  MUFU.TANH R155, R194 ;  /* 0x000000c2009b7308 */ /* 0x000ee20000002400 */
[----:B0-----:R-:W-:-:S02]  /*46a0*/  FSEL R153, R190, -INF , P3 ;  /* 0xff800000be997808 */ /* 0x001fc40001800000 */
[----:B------:R-:W-:Y:S02]  /*46b0*/  FMNMX.FTZ R158, R23, R154, !PT ;  /* 0x0000009a179e7209 */ /* 0x000fe40007810000 */
[C---:B------:R-:W-:Y:S02]  /*46c0*/  ISETP.GT.AND P3, PT, R156.reuse, 0x50, PT ;  /* 0x000000509c00780c */ /* 0x040fe40003f64270 */
[----:B------:R-:W-:Y:S01]  /*46d0*/  FMNMX.FTZ R157, R153, R158, !PT ;  /* 0x0000009e999d7209 */ /* 0x000fe20007810000 */
[----:B------:R-:W0:Y:S01]  /*46e0*/  MUFU.TANH R195, R195 ;  /* 0x000000c300c37308 */ /* 0x000e220000002400 */
[----:B-1----:R-:W-:Y:S02]  /*46f0*/  FSEL R154, R191, -INF , P4 ;  /* 0xff800000bf9a7808 */ /* 0x002fe40002000000 */
[----:B------:R-:W-:Y:S02]  /*4700*/  ISETP.GT.AND P4, PT, R156, 0x51, PT ;  /* 0x000000519c00780c */ /* 0x000fe40003f84270 */
[----:B------:R-:W-:-:S02]  /*4710*/  FMNMX.FTZ R172, R154, R157, !PT ;  /* 0x0000009d9aac7209 */ /* 0x000fc40007810000 */
[----:B--2---:R-:W-:Y:S01]  /*4720*/  IADD3 R183, R183, -UR28, R8 ;  /* 0x8000001cb7b77c10 */ /* 0x004fe2000fffe008 */
[----:B------:R-:W1:Y:S01]  /*4730*/  MUFU.TANH R198, R198 ;  /* 0x000000c600c67308 */ /* 0x000e620000002400 */
[----:B---3--:R-:W-:Y:S02]  /*4740*/  FSEL R155, R155, -INF , P3 ;  /* 0xff8000009b9b7808 */ /* 0x008fe40001800000 */
[----:B------:R-:W-:Y:S02]  /*4750*/  ISETP.GT.AND P3, PT, R156, 0x58, PT ;  /* 0x000000589c00780c */ /* 0x000fe40003f64270 */
[----:B------:R-:W-:Y:S02]  /*4760*/  FMNMX.FTZ R157, R155, R172, !PT ;  /* 0x000000ac9b9d7209 */ /* 0x000fe40007810000 */
[----:B------:R-:W-:Y:S01]  /*4770*/  ISETP.GT.AND P6, PT, R183, 0x1, PT ;  /* 0x00000001b700780c */ /* 0x000fe20003fc4270 */
[----:B------:R-:W2:Y:S01]  /*4780*/  MUFU.TANH R199, R199 ;  /* 0x000000c700c77308 */ /* 0x000ea20000002400 */
[----:B0-----:R-:W-:-:S02]  /*4790*/  FSEL R158, R195, -INF , P4 ;  /* 0xff800000c39e7808 */ /* 0x001fc40002000000 */
[----:B------:R-:W-:Y:S02]  /*47a0*/  ISETP.GT.AND P4, PT, R156, 0x59, PT ;  /* 0x000000599c00780c */ /* 0x000fe40003f84270 */
[----:B------:R-:W-:Y:S02]  /*47b0*/  FMNMX.FTZ R169, R158, R157, !PT ;  /* 0x0000009d9ea97209 */ /* 0x000fe40007810000 */
[C---:B------:R-:W-:Y:S01]  /*47c0*/  ISETP.GT.AND P5, PT, R183.reuse, 0x8, PT ;  /* 0x00000008b700780c */ /* 0x040fe20003fa4270 */
[----:B------:R-:W0:Y:S01]  /*47d0*/  MUFU.TANH R202, R202 ;  /* 0x000000ca00ca7308 */ /* 0x000e220000002400 */
[----:B-1----:R-:W-:Y:S02]  /*47e0*/  FSEL R156, R198, -INF , P3 ;  /* 0xff800000c69c7808 */ /* 0x002fe40001800000 */
[----:B------:R-:W-:Y:S02]  /*47f0*/  ISETP.GT.AND P3, PT, R183, RZ, PT ;  /* 0x000000ffb700720c */ /* 0x000fe40003f64270 */
[----:B------:R-:W-:-:S03]  /*4800*/  FMNMX.FTZ R172, R156, R169, !PT ;  /* 0x000000a99cac7209 */ /* 0x000fc60007810000 */
[----:B------:R-:W1:Y:S01]  /*4810*/  MUFU.TANH R204, R204 ;  /* 0x000000cc00cc7308 */ /* 0x000e620000002400 */
[----:B--2---:R-:W-:Y:S02]  /*4820*/  FSEL R157, R199, -INF , P4 ;  /* 0xff800000c79d7808 */ /* 0x004fe40002000000 */
[----:B------:R-:W-:Y:S02]  /*4830*/  ISETP.GT.AND P4, PT, R183, 0x9, PT ;  /* 0x00000009b700780c */ /* 0x000fe40003f84270 */
[----:B------:R-:W-:-:S03]  /*4840*/  FMNMX.FTZ R172, R157, R172, !PT ;  /* 0x000000ac9dac7209 */ /* 0x000fc60007810000 */
[----:B------:R-:W2:Y:S01]  /*4850*/  MUFU.TANH R203, R203 ;  /* 0x000000cb00cb7308 */ /* 0x000ea20000002400 */
[----:B0-----:R-:W-:Y:S01]  /*4860*/  FSEL R167, R202, -INF , P3 ;  /* 0xff800000caa77808 */ /* 0x001fe20001800000 */
[----:B------:R-:W0:Y:S01]  /*4870*/  SHFL.BFLY PT, R169, R172, 0x2, 0x1f ;  /* 0x0c401f00aca97f89 */ /* 0x000e2200000e0000 */
[----:B------:R-:W-:-:S05]  /*4880*/  ISETP.GT.AND P3, PT, R183, 0x10, PT ;  /* 0x00000010b700780c */ /* 0x000fca0003f64270 */
[----:B------:R-:W3:Y:S01]  /*4890*/  MUFU.TANH R201, R201 ;  /* 0x000000c900c97308 */ /* 0x000ee20000002400 */
[----:B-1----:R-:W-:-:S07]  /*48a0*/  FSEL R204, R204, -INF , P6 ;  /* 0xff800000cccc7808 */ /* 0x002fce0003000000 */
[----:B------:R-:W1:Y:S01]  /*48b0*/  MUFU.TANH R200, R200 ;  /* 0x000000c800c87308 */ /* 0x000e620000002400 */
[----:B--2---:R-:W-:-:S07]  /*48c0*/  FSEL R203, R203, -INF , P5 ;  /* 0xff800000cbcb7808 */ /* 0x004fce0002800000 */
[----:B------:R-:W2:Y:S01]  /*48d0*/  MUFU.TANH R160, R160 ;  /* 0x000000a000a07308 */ /* 0x000ea20000002400 */
[----:B---3--:R-:W-:Y:S02]  /*48e0*/  FSEL R201, R201, -INF , P4 ;  /* 0xff800000c9c97808 */ /* 0x008fe40002000000 */
[----:B0-----:R-:W-:Y:S02]  /*48f0*/  FMNMX.FTZ R169, R172, R169, !PT ;  /* 0x000000a9aca97209 */ /* 0x001fe40007810000 */
[----:B------:R-:W-:-:S03]  /*4900*/  ISETP.GT.AND P4, PT, R183, 0x11, PT ;  /* 0x00000011b700780c */ /* 0x000fc60003f84270 */
[----:B------:R-:W0:Y:S01]  /*4910*/  SHFL.BFLY PT, R172, R169, 0x1, 0x1f ;  /* 0x0c201f00a9ac7f89 */ /* 0x000e2200000e0000 */
[----:B------:R-:W3:Y:S01]  /*4920*/  MUFU.TANH R17, R17 ;  /* 0x0000001100117308 */ /* 0x000ee20000002400 */
[----:B-1----:R-:W-:Y:S02]  /*4930*/  FSEL R200, R200, -INF , P3 ;  /* 0xff800000c8c87808 */ /* 0x002fe40001800000 */
[----:B------:R-:W-:-:S05]  /*4940*/  ISETP.GT.AND P3, PT, R183, 0x18, PT ;  /* 0x00000018b700780c */ /* 0x000fca0003f64270 */
[----:B------:R-:W1:Y:S08]  /*4950*/  MUFU.TANH R15, R15 ;  /* 0x0000000f000f7308 */ /* 0x000e700000002400 */
[----:B------:R-:W4:Y:S01]  /*4960*/  MUFU.TANH R9, R9 ;  /* 0x0000000900097308 */ /* 0x000f220000002400 */
[----:B0-----:R-:W-:-:S07]  /*4970*/  FMNMX.FTZ R8, R169, R172, !PT ;  /* 0x000000aca9087209 */ /* 0x001fce0007810000 */
[----:B------:R-:W-:Y:S01]  /*4980*/  MUFU.TANH R10, R10 ;  /* 0x0000000a000a7308 */ /* 0x000fe20000002400 */
[----:B------:R-:W-:Y:S02]  /*4990*/  FMNMX.FTZ R169, R167, R12, !PT ;  /* 0x0000000ca7a97209 */ /* 0x000fe40007810000 */
[C---:B------:R-:W-:Y:S01]  /*49a0*/  FSETP.NEU.FTZ.AND P6, PT, R8.reuse, -INF , PT ;  /* 0xff8000000800780b */ /* 0x040fe20003fdd000 */
[----:B------:R-:W-:Y:S01]  /*49b0*/  FMUL.FTZ R171, R8, UR7 ;  /* 0x0000000708ab7c20 */ /* 0x000fe20008410000 */
[----:B------:R-:W-:Y:S02]  /*49c0*/  FMNMX.FTZ R172, R204, R169, !PT ;  /* 0x000000a9ccac7209 */ /* 0x000fe40007810000 */
[----:B------:R-:W-:Y:S01]  /*49d0*/  FSEL R192, R8, RZ, P6 ;  /* 0x000000ff08c07208 */ /* 0x000fe20003000000 */
[----:B------:R-:W0:Y:S01]  /*49e0*/  MUFU.TANH R170, R170 ;  /* 0x000000aa00aa7308 */ /* 0x000e220000002400 */
[----:B------:R-:W-:Y:S02]  /*49f0*/  FMNMX.FTZ R172, R203, R172, !PT ;  /* 0x000000accbac7209 */ /* 0x000fe40007810000 */
[----:B------:R-:W-:Y:S01]  /*4a00*/  FSEL R171, R171, RZ, P6 ;  /* 0x000000ffabab7208 */ /* 0x000fe20003000000 */
[----:B------:R-:W-:Y:S01]  /*4a10*/  FADD.FTZ R192, -R192, R11 ;  /* 0x0000000bc0c07221 */ /* 0x000fe20000010100 */
[----:B------:R-:W-:-:S03]  /*4a20*/  FMNMX.FTZ R169, R201, R172, !PT ;  /* 0x000000acc9a97209 */ /* 0x000fc60007810000 */
[--C-:B------:R-:W-:Y:S01]  /*4a30*/  FFMA.FTZ R188, R168, UR7, -R171.reuse ;  /* 0x00000007a8bc7c23 */ /* 0x100fe200080108ab */
[----:B--2---:R-:W-:Y:S01]  /*4a40*/  FSEL R168, R160, -INF , P4 ;  /* 0xff800000a0a87808 */ /* 0x004fe20002000000 */
[--C-:B------:R-:W-:Y:S01]  /*4a50*/  FFMA.FTZ R189, R166, UR7, -R171.reuse ;  /* 0x00000007a6bd7c23 */ /* 0x100fe200080108ab */
[----:B------:R-:W-:Y:S01]  /*4a60*/  FMNMX.FTZ R187, R200, R169, !PT ;  /* 0x000000a9c8bb7209 */ /* 0x000fe20007810000 */
[----:B------:R-:W2:Y:S01]  /*4a70*/  MUFU.TANH R174, R174 ;  /* 0x000000ae00ae7308 */ /* 0x000ea20000002400 */
[----:B------:R-:W-:Y:S01]  /*4a80*/  ISETP.GT.AND P4, PT, R183, 0x19, PT ;  /* 0x00000019b700780c */ /* 0x000fe20003f84270 */
[----:B------:R-:W-:Y:S01]  /*4a90*/  FMUL.FTZ R11, R192, UR7 ;  /* 0x00000007c00b7c20 */ /* 0x000fe20008410000 */
[----:B---3--:R-:W-:Y:S01]  /*4aa0*/  FSEL R169, R17, -INF , P3 ;  /* 0xff80000011a97808 */ /* 0x008fe20001800000 */
[--C-:B------:R-:W-:Y:S01]  /*4ab0*/  FFMA.FTZ R162, R162, UR7, -R171.reuse ;  /* 0x00000007a2a27c23 */ /* 0x100fe200080108ab */
[----:B------:R-:W-:Y:S01]  /*4ac0*/  FMNMX.FTZ R166, R168, R187, !PT ;  /* 0x000000bba8a67209 */ /* 0x000fe20007810000 */
[--C-:B------:R-:W-:Y:S01]  /*4ad0*/  FFMA.FTZ R159, R159, UR7, -R171.reuse ;  /* 0x000000079f9f7c23 */ /* 0x100fe200080108ab */
[----:B------:R-:W-:Y:S01]  /*4ae0*/  ISETP.GT.AND P3, PT, R183, 0x20, PT ;  /* 0x00000020b700780c */ /* 0x000fe20003f64270 */
[----:B------:R-:W3:Y:S01]  /*4af0*/  MUFU.TANH R173, R173 ;  /* 0x000000ad00ad7308 */ /* 0x000ee20000002400 */
[----:B-1----:R-:W-:Y:S01]  /*4b00*/  FSEL R172, R15, -INF , P4 ;  /* 0xff8000000fac7808 */ /* 0x002fe20002000000 */
[--C-:B------:R-:W-:Y:S01]  /*4b10*/  FFMA.FTZ R164, R164, UR7, -R171.reuse ;  /* 0x00000007a4a47c23 */ /* 0x100fe200080108ab */
[----:B------:R-:W-:Y:S01]  /*4b20*/  FMNMX.FTZ R17, R169, R166, !PT ;  /* 0x000000a6a9117209 */ /* 0x000fe20007810000 */
[--C-:B------:R-:W-:Y:S01]  /*4b30*/  FFMA.FTZ R161, R161, UR7, -R171.reuse ;  /* 0x00000007a1a17c23 */ /* 0x100fe200080108ab */
[----:B------:R-:W-:Y:S01]  /*4b40*/  ISETP.GT.AND P4, PT, R183, 0x21, PT ;  /* 0x00000021b700780c */ /* 0x000fe20003f84270 */
[--C-:B------:R-:W-:Y:S01]  /*4b50*/  FFMA.FTZ R16, R16, UR7, -R171.reuse ;  /* 0x0000000710107c23 */ /* 0x100fe200080108ab */
[----:B----4-:R-:W-:Y:S01]  /*4b60*/  FSEL R9, R9, -INF , P3 ;  /* 0xff80000009097808 */ /* 0x010fe20001800000 */
[----:B------:R1:W-:Y:S01]  /*4b70*/  MUFU.EX2 R160, R188 ;  /* 0x000000bc00a07308 */ /* 0x0003e20000000800 */
[----:B------:R-:W-:Y:S01]  /*4b80*/  FMNMX.FTZ R166, R172, R17, !PT ;  /* 0x00000011aca67209 */ /* 0x000fe20007810000 */
[--C-:B------:R-:W-:Y:S01]  /*4b90*/  FFMA.FTZ R13, R13, UR7, -R171.reuse ;  /* 0x000000070d0d7c23 */ /* 0x100fe200080108ab */
[----:B------:R-:W-:Y:S01]  /*4ba0*/  ISETP.GT.AND P3, PT, R183, 0x28, PT ;  /* 0x00000028b700780c */ /* 0x000fe20003f64270 */
[--C-:B------:R-:W-:Y:S01]  /*4bb0*/  FFMA.FTZ R23, R23, UR7, -R171.reuse ;  /* 0x0000000717177c23 */ /* 0x100fe200080108ab */
[----:B------:R-:W-:Y:S01]  /*4bc0*/  FMNMX.FTZ R166, R9, R166, !PT ;  /* 0x000000a609a67209 */ /* 0x000fe20007810000 */
[--C-:B------:R-:W-:Y:S01]  /*4bd0*/  FFMA.FTZ R156, R156, UR7, -R171.reuse ;  /* 0x000000079c9c7c23 */ /* 0x100fe200080108ab */
[----:B0-----:R-:W-:Y:S01]  /*4be0*/  FSEL R170, R170, -INF , P3 ;  /* 0xff800000aaaa7808 */ /* 0x001fe20001800000 */
[----:B------:R-:W0:Y:S01]  /*4bf0*/  MUFU.TANH R176, R176 ;  /* 0x000000b000b07308 */ /* 0x000e220000002400 */
[----:B-1----:R-:W-:Y:S01]  /*4c00*/  FFMA.FTZ R188, R165, UR7, -R171 ;  /* 0x00000007a5bc7c23 */ /* 0x002fe200080108ab */
[----:B------:R-:W-:-:S02]  /*4c10*/  FSEL R165, R10, -INF , P4 ;  /* 0xff8000000aa57808 */ /* 0x000fc40002000000 */
[----:B------:R-:W-:Y:S02]  /*4c20*/  ISETP.GT.AND P4, PT, R183, 0x29, PT ;  /* 0x00000029b700780c */ /* 0x000fe40003f84270 */
[----:B------:R-:W-:Y:S01]  /*4c30*/  FMNMX.FTZ R187, R165, R166, !PT ;  /* 0x000000a6a5bb7209 */ /* 0x000fe20007810000 */
[----:B------:R-:W-:Y:S01]  /*4c40*/  FFMA.FTZ R166, R163, UR7, -R171 ;  /* 0x00000007a3a67c23 */ /* 0x000fe200080108ab */
[----:B------:R-:W1:Y:S01]  /*4c50*/  MUFU.TANH R175, R175 ;  /* 0x000000af00af7308 */ /* 0x000e620000002400 */
[C---:B------:R-:W-:Y:S02]  /*4c60*/  ISETP.GT.AND P3, PT, R183.reuse, 0x30, PT ;  /* 0x00000030b700780c */ /* 0x040fe40003f64270 */
[----:B--2---:R-:W-:Y:S02]  /*4c70*/  FSEL R174, R174, -INF , P4 ;  /* 0xff800000aeae7808 */ /* 0x004fe40002000000 */
[----:B------:R-:W-:Y:S02]  /*4c80*/  FMNMX.FTZ R187, R170, R187, !PT ;  /* 0x000000bbaabb7209 */ /* 0x000fe40007810000 */
[----:B------:R-:W-:Y:S01]  /*4c90*/  ISETP.GT.AND P4, PT, R183, 0x31, PT ;  /* 0x00000031b700780c */ /* 0x000fe20003f84270 */
[----:B------:R-:W2:Y:S01]  /*4ca0*/  MUFU.TANH R177, R177 ;  /* 0x000000b100b17308 */ /* 0x000ea20000002400 */
[----:B---3--:R-:W-:-:S02]  /*4cb0*/  FSEL R173, R173, -INF , P3 ;  /* 0xff800000adad7808 */ /* 0x008fc40001800000 */
[----:B------:R-:W-:Y:S02]  /*4cc0*/  FMNMX.FTZ R10, R174, R187, !PT ;  /* 0x000000bbae0a7209 */ /* 0x000fe40007810000 */
[----:B------:R-:W-:Y:S02]  /*4cd0*/  ISETP.GT.AND P3, PT, R183, 0x38, PT ;  /* 0x00000038b700780c */ /* 0x000fe40003f64270 */
[----:B0-----:R-:W-:Y:S01]  /*4ce0*/  FSEL R176, R176, -INF , P4 ;  /* 0xff800000b0b07808 */ /* 0x001fe20002000000 */
[----:B------:R-:W0:Y:S01]  /*4cf0*/  MUFU.TANH R178, R178 ;  /* 0x000000b200b27308 */ /* 0x000e220000002400 */
[----:B------:R-:W-:Y:S02]  /*4d00*/  FMNMX.FTZ R187, R173, R10, !PT ;  /* 0x0000000aadbb7209 */ /* 0x000fe40007810000 */
[----:B------:R-:W-:Y:S02]  /*4d10*/  ISETP.GT.AND P4, PT, R183, 0x39, PT ;  /* 0x00000039b700780c */ /* 0x000fe40003f84270 */
[----:B-1----:R-:W-:-:S02]  /*4d20*/  FSEL R175, R175, -INF , P3 ;  /* 0xff800000afaf7808 */ /* 0x002fc40001800000 */
[----:B------:R-:W-:Y:S01]  /*4d30*/  FMNMX.FTZ R10, R176, R187, !PT ;  /* 0x000000bbb00a7209 */ /* 0x000fe20007810000 */
[----:B------:R-:W1:Y:S01]  /*4d40*/  MUFU.TANH R180, R180 ;  /* 0x000000b400b47308 */ /* 0x000e620000002400 */
[----:B------:R-:W-:Y:S02]  /*4d50*/  ISETP.GT.AND P3, PT, R183, 0x40, PT ;  /* 0x00000040b700780c */ /* 0x000fe40003f64270 */
[----:B--2---:R-:W-:Y:S02]  /*4d60*/  FSEL R177, R177, -INF , P4 ;  /* 0xff800000b1b17808 */ /* 0x004fe40002000000 */
[----:B------:R-:W-:Y:S02]  /*4d70*/  FMNMX.FTZ R10, R175, R10, !PT ;  /* 0x0000000aaf0a7209 */ /* 0x000fe40007810000 */
[----:B------:R-:W-:Y:S01]  /*4d80*/  ISETP.GT.AND P4, PT, R183, 0x41, PT ;  /* 0x00000041b700780c */ /* 0x000fe20003f84270 */
[----:B------:R-:W2:Y:S01]  /*4d90*/  MUFU.TANH R179, R179 ;  /* 0x000000b300b37308 */ /* 0x000ea20000002400 */
[----:B0-----:R-:W-:-:S02]  /*4da0*/  FSEL R178, R178, -INF , P3 ;  /* 0xff800000b2b27808 */ /* 0x001fc40001800000 */
[----:B------:R-:W-:Y:S02]  /*4db0*/  FMNMX.FTZ R187, R177, R10, !PT ;  /* 0x0000000ab1bb7209 */ /* 0x000fe40007810000 */
[C---:B------:R-:W-:Y:S02]  /*4dc0*/  ISETP.GT.AND P3, PT, R183.reuse, 0x48, PT ;  /* 0x00000048b700780c */ /* 0x040fe40003f64270 */
[----:B------:R-:W-:Y:S01]  /*4dd0*/  FMNMX.FTZ R187, R178, R187, !PT ;  /* 0x000000bbb2bb7209 */ /* 0x000fe20007810000 */
[----:B------:R-:W0:Y:S01]  /*4de0*/  MUFU.TANH R182, R182 ;  /* 0x000000b600b67308 */ /* 0x000e220000002400 */
[----:B-1----:R-:W-:Y:S02]  /*4df0*/  FSEL R180, R180, -INF , P4 ;  /* 0xff800000b4b47808 */ /* 0x002fe40002000000 */
[----:B------:R-:W-:Y:S02]  /*4e00*/  ISETP.GT.AND P4, PT, R183, 0x49, PT ;  /* 0x00000049b700780c */ /* 0x000fe40003f84270 */
[----:B------:R-:W-:Y:S01]  /*4e10*/  FMNMX.FTZ R10, R180, R187, !PT ;  /* 0x000000bbb40a7209 */ /* 0x000fe20007810000 */
[--C-:B------:R-:W-:Y:S01]  /*4e20*/  FFMA.FTZ R187, R14, UR7, -R171.reuse ;  /* 0x000000070ebb7c23 */ /* 0x100fe200080108ab */
[--C-:B------:R-:W-:Y:S01]  /*4e30*/  FFMA.FTZ R14, R18, UR7, -R171.reuse ;  /* 0x00000007120e7c23 */ /* 0x100fe200080108ab */
[----:B------:R-:W1:Y:S01]  /*4e40*/  MUFU.TANH R181, R181 ;  /* 0x000000b500b57308 */ /* 0x000e620000002400 */
[----:B--2---:R-:W-:Y:S01]  /*4e50*/  FSEL R179, R179, -INF , P3 ;  /* 0xff800000b3b37808 */ /* 0x004fe20001800000 */
[--C-:B------:R-:W-:Y:S01]  /*4e60*/  FFMA.FTZ R18, R19, UR7, -R171.reuse ;  /* 0x0000000713127c23 */ /* 0x100fe200080108ab */
[----:B------:R-:W-:Y:S01]  /*4e70*/  ISETP.GT.AND P3, PT, R183, 0x50, PT ;  /* 0x00000050b700780c */ /* 0x000fe20003f64270 */
[--C-:B------:R-:W-:Y:S01]  /*4e80*/  FFMA.FTZ R19, R20, UR7, -R171.reuse ;  /* 0x0000000714137c23 */ /* 0x100fe200080108ab */
[----:B------:R-:W-:Y:S01]  /*4e90*/  FMNMX.FTZ R163, R179, R10, !PT ;  /* 0x0000000ab3a37209 */ /* 0x000fe20007810000 */
[--C-:B------:R-:W-:Y:S01]  /*4ea0*/  FFMA.FTZ R20, R21, UR7, -R171.reuse ;  /* 0x0000000715147c23 */ /* 0x100fe200080108ab */
[--C-:B------:R-:W-:Y:S01]  /*4eb0*/  FFMA.FTZ R21, R22, UR7, -R171.reuse ;  /* 0x0000000716157c23 */ /* 0x100fe200080108ab */
[----:B------:R-:W2:Y:S01]  /*4ec0*/  MUFU.TANH R184, R184 ;  /* 0x000000b800b87308 */ /* 0x000ea20000002400 */
[----:B0-----:R-:W-:Y:S01]  /*4ed0*/  FSEL R182, R182, -INF , P4 ;  /* 0xff800000b6b67808 */ /* 0x001fe20002000000 */
[--C-:B------:R-:W-:Y:S01]  /*4ee0*/  FFMA.FTZ R22, R152, UR7, -R171.reuse ;  /* 0x0000000798167c23 */ /* 0x100fe200080108ab */
[----:B------:R-:W-:Y:S01]  /*4ef0*/  ISETP.GT.AND P4, PT, R183, 0x51, PT ;  /* 0x00000051b700780c */ /* 0x000fe20003f84270 */
[----:B------:R-:W-:Y:S01]  /*4f00*/  FFMA.FTZ R152, R153, UR7, -R171 ;  /* 0x0000000799987c23 */ /* 0x000fe200080108ab */
[----:B------:R-:W-:-:S03]  /*4f10*/  FMNMX.FTZ R10, R182, R163, !PT ;  /* 0x000000a3b60a7209 */ /* 0x000fc60007810000 */
[----:B------:R-:W0:Y:S01]  /*4f20*/  MUFU.TANH R185, R185 ;  /* 0x000000b900b97308 */ /* 0x000e220000002400 */
[----:B-1----:R-:W-:Y:S02]  /*4f30*/  FSEL R181, R181, -INF , P3 ;  /* 0xff800000b5b57808 */ /* 0x002fe40001800000 */
[----:B------:R-:W-:Y:S02]  /*4f40*/  ISETP.GT.AND P3, PT, R183, 0x58, PT ;  /* 0x00000058b700780c */ /* 0x000fe40003f64270 */
[----:B------:R-:W-:-:S03]  /*4f50*/  FMNMX.FTZ R163, R181, R10, !PT ;  /* 0x0000000ab5a37209 */ /* 0x000fc60007810000 */
[----:B------:R-:W1:Y:S01]  /*4f60*/  MUFU.TANH R186, R186 ;  /* 0x000000ba00ba7308 */ /* 0x000e620000002400 */
[----:B--2---:R-:W-:Y:S02]  /*4f70*/  FSEL R184, R184, -INF , P4 ;  /* 0xff800000b8b87808 */ /* 0x004fe40002000000 */
[----:B------:R-:W-:Y:S02]  /*4f80*/  ISETP.GT.AND P4, PT, R183, 0x59, PT ;  /* 0x00000059b700780c */ /* 0x000fe40003f84270 */
[----:B------:R-:W-:-:S03]  /*4f90*/  FMNMX.FTZ R10, R184, R163, !PT ;  /* 0x000000a3b80a7209 */ /* 0x000fc60007810000 */
[----:B------:R-:W2:Y:S01]  /*4fa0*/  MUFU.EX2 R11, R11 ;  /* 0x0000000b000b7308 */ /* 0x000ea20000000800 */
[----:B0-----:R-:W-:-:S04]  /*4fb0*/  FSEL R185, R185, -INF , P3 ;  /* 0xff800000b9b97808 */ /* 0x001fc80001800000 */
[----:B------:R-:W-:-:S03]  /*4fc0*/  FMNMX.FTZ R163, R185, R10, !PT ;  /* 0x0000000ab9a37209 */ /* 0x000fc60007810000 */
[----:B------:R0:W3:Y:S01]  /*4fd0*/  MUFU.EX2 R15, R189 ;  /* 0x000000bd000f7308 */ /* 0x0000e20000000800 */
[----:B-1----:R-:W-:-:S04]  /*4fe0*/  FSEL R186, R186, -INF , P4 ;  /* 0xff800000baba7808 */ /* 0x002fc80002000000 */
[----:B------:R-:W-:-:S03]  /*4ff0*/  FMNMX.FTZ R10, R186, R163, !PT ;  /* 0x000000a3ba0a7209 */ /* 0x000fc60007810000 */
[----:B------:R-:W-:Y:S01]  /*5000*/  MUFU.EX2 R163, R187 ;  /* 0x000000bb00a37308 */ /* 0x000fe20000000800 */
[----:B--2---:R-:W-:Y:S01]  /*5010*/  FFMA.FTZ R192, R11, R3, R160 ;  /* 0x000000030bc07223 */ /* 0x004fe200000100a0 */
[----:B------:R-:W1:Y:S01]  /*5020*/  SHFL.BFLY PT, R183, R10, 0x2, 0x1f ;  /* 0x0c401f000ab77f89 */ /* 0x000e6200000e0000 */
[--C-:B0-----:R-:W-:Y:S01]  /*5030*/  FFMA.FTZ R189, R157, UR7, -R171.reuse ;  /* 0x000000079dbd7c23 */ /* 0x101fe200080108ab */
[-C--:B------:R-:W-:Y:S01]  /*5040*/  FMUL.FTZ R26, R26, R11.reuse ;  /* 0x0000000b1a1a7220 */ /* 0x080fe20000410000 */
[-C--:B------:R-:W-:Y:S01]  /*5050*/  FMUL.FTZ R27, R27, R11.reuse ;  /* 0x0000000b1b1b7220 */ /* 0x080fe20000410000 */
[-C--:B------:R-:W-:Y:S01]  /*5060*/  FMUL.FTZ R30, R30, R11.reuse ;  /* 0x0000000b1e1e7220 */ /* 0x080fe20000410000 */
[-C--:B------:R-:W-:Y:S01]  /*5070*/  FMUL.FTZ R31, R31, R11.reuse ;  /* 0x0000000b1f1f7220 */ /* 0x080fe20000410000 */
[----:B------:R-:W0:Y:S01]  /*5080*/  MUFU.EX2 R17, R188 ;  /* 0x000000bc00117308 */ /* 0x000e220000000800 */
        /* <DEDUP_REMOVED lines=11> */
[-C--:B------:R-:W-:Y:S01]  /*5140*/  FMUL.FTZ R51, R51, R11.reuse ;  /* 0x0000000b33337220 */ /* 0x080fe20000410000 */
[-C--:B------:R-:W-:Y:S01]  /*5150*/  FMUL.FTZ R54, R54, R11.reuse ;  /* 0x0000000b36367220 */ /* 0x080fe20000410000 */
[-C--:B------:R-:W-:Y:S01]  /*5160*/  FMUL.FTZ R55, R55, R11.reuse ;  /* 0x0000000b37377220 */ /* 0x080fe20000410000 */
[----:B------:R-:W-:Y:S01]  /*5170*/  FMUL.FTZ R58, R58, R11 ;  /* 0x0000000b3a3a7220 */ /* 0x000fe20000410000 */
[----:B------:R-:W3:Y:S01]  /*5180*/  MUFU.EX2 R159, R159 ;  /* 0x0000009f009f7308 */ /* 0x000ee20000000800 */
[----:B0-----:R-:W-:Y:S01]  /*5190*/  FADD.FTZ R3, R17, R192 ;  /* 0x000000c011037221 */ /* 0x001fe20000010000 */
[----:B-1----:R-:W-:Y:S01]  /*51a0*/  FMNMX.FTZ R187, R10, R183, !PT ;  /* 0x000000b70abb7209 */ /* 0x002fe20007810000 */
[--C-:B------:R-:W-:Y:S01]  /*51b0*/  FFMA.FTZ R183, R154, UR7, -R171.reuse ;  /* 0x000000079ab77c23 */ /* 0x100fe200080108ab */
[--C-:B------:R-:W-:Y:S01]  /*51c0*/  FFMA.FTZ R154, R155, UR7, -R171.reuse ;  /* 0x000000079b9a7c23 */ /* 0x100fe200080108ab */
[----:B------:R-:W-:Y:S01]  /*51d0*/  FFMA.FTZ R155, R158, UR7, -R171 ;  /* 0x000000079e9b7c23 */ /* 0x000fe200080108ab */
        /* <DEDUP_REMOVED lines=25> */
[----:B0-----:R-:W-:Y:S01]  /*5370*/  FMNMX.FTZ R10, R187, R10, !PT ;  /* 0x0000000abb0a7209 */ /* 0x001fe20007810000 */
[----:B------:R-:W-:Y:S01]  /*5380*/  MUFU.EX2 R16, R16 ;  /* 0x0000001000107308 */ /* 0x000fe20000000800 */
[-C--:B------:R-:W-:Y:S01]  /*5390*/  FMUL.FTZ R102, R102, R11.reuse ;  /* 0x0000000b66667220 */ /* 0x080fe20000410000 */
[-C--:B------:R-:W-:Y:S01]  /*53a0*/  FMUL.FTZ R103, R103, R11.reuse ;  /* 0x0000000b67677220 */ /* 0x080fe20000410000 */
[C---:B------:R-:W-:Y:S01]  /*53b0*/  FSETP.NEU.FTZ.AND P3, PT, R10.reuse, -INF , PT ;  /* 0xff8000000a00780b */ /* 0x040fe20003f7d000 */
[----:B------:R-:W-:Y:S01]  /*53c0*/  FMUL.FTZ R153, R10, UR7 ;  /* 0x000000070a997c20 */ /* 0x000fe20008410000 */
[-C--:B------:R-:W-:Y:S01]  /*53d0*/  FMUL.FTZ R106, R106, R11.reuse ;  /* 0x0000000b6a6a7220 */ /* 0x080fe20000410000 */
[-C--:B------:R-:W-:Y:S01]  /*53e0*/  FMUL.FTZ R107, R107, R11.reuse ;  /* 0x0000000b6b6b7220 */ /* 0x080fe20000410000 */
[-C--:B------:R-:W-:Y:S01]  /*53f0*/  FMUL.FTZ R110, R110, R11.reuse ;  /* 0x0000000b6e6e7220 */ /* 0x080fe20000410000 */
[----:B------:R-:W-:Y:S01]  /*5400*/  MUFU.EX2 R13, R13 ;  /* 0x0000000d000d7308 */ /* 0x000fe20000000800 */
[----:B------:R-:W-:Y:S01]  /*5410*/  FSEL R153, R153, RZ, P3 ;  /* 0x000000ff99997208 */ /* 0x000fe20001800000 */
[-C--:B------:R-:W-:Y:S01]  /*5420*/  FMUL.FTZ R111, R111, R11.reuse ;  /* 0x0000000b6f6f7220 */ /* 0x080fe20000410000 */
[-C--:B------:R-:W-:Y:S01]  /*5430*/  FMUL.FTZ R114, R114, R11.reuse ;  /* 0x0000000b72727220 */ /* 0x080fe20000410000 */
[-C--:B------:R-:W-:Y:S01]  /*5440*/  FMUL.FTZ R115, R115, R11.reuse ;  /* 0x0000000b73737220 */ /* 0x080fe20000410000 */
[-C--:B------:R-:W-:Y:S01]  /*5450*/  FMUL.FTZ R118, R118, R11.reuse ;  /* 0x0000000b76767220 */ /* 0x080fe20000410000 */
[--C-:B------:R-:W-:Y:S01]  /*5460*/  FFMA.FTZ R197, R172, UR7, -R153.reuse ;  /* 0x00000007acc57c23 */ /* 0x100fe20008010899 */
[--C-:B------:R-:W-:Y:S01]  /*5470*/  FFMA.FTZ R172, R9, UR7, -R153.reuse ;  /* 0x0000000709ac7c23 */ /* 0x100fe20008010899 */
[----:B------:R-:W-:Y:S01]  /*5480*/  FSEL R9, R10, RZ, P3 ;  /* 0x000000ff0a097208 */ /* 0x000fe20001800000 */
[--C-:B------:R-:W-:Y:S01]  /*5490*/  FFMA.FTZ R191, R167, UR7, -R153.reuse ;  /* 0x00000007a7bf7c23 */ /* 0x100fe20008010899 */
[--C-:B------:R-:W-:Y:S01]  /*54a0*/  FFMA.FTZ R158, R204, UR7, -R153.reuse ;  /* 0x00000007cc9e7c23 */ /* 0x100fe20008010899 */
[--C-:B------:R-:W-:Y:S01]  /*54b0*/  FFMA.FTZ R188, R203, UR7, -R153.reuse ;  /* 0x00000007cbbc7c23 */ /* 0x100fe20008010899 */
[--C-:B------:R-:W-:Y:S01]  /*54c0*/  FFMA.FTZ R193, R201, UR7, -R153.reuse ;  /* 0x00000007c9c17c23 */ /* 0x100fe20008010899 */
[----:B------:R-:W-:Y:S01]  /*54d0*/  FADD.FTZ R9, -R9, R12 ;  /* 0x0000000c09097221 */ /* 0x000fe20000010100 */
[--C-:B------:R-:W-:Y:S01]  /*54e0*/  FFMA.FTZ R190, R200, UR7, -R153.reuse ;  /* 0x00000007c8be7c23 */ /* 0x100fe20008010899 */
[----:B------:R-:W-:Y:S01]  /*54f0*/  MUFU.EX2 R191, R191 ;  /* 0x000000bf00bf7308 */ /* 0x000fe20000000800 */
[--C-:B------:R-:W-:Y:S01]  /*5500*/  FFMA.FTZ R195, R168, UR7, -R153.reuse ;  /* 0x00000007a8c37c23 */ /* 0x100fe20008010899 */
[----:B------:R-:W-:Y:S01]  /*5510*/  FMUL.FTZ R9, R9, UR7 ;  /* 0x0000000709097c20 */ /* 0x000fe20008410000 */
[----:B------:R-:W-:Y:S01]  /*5520*/  FFMA.FTZ R203, R176, UR7, -R153 ;  /* 0x00000007b0cb7c23 */ /* 0x000fe20008010899 */
[----:B--2---:R-:W-:Y:S01]  /*5530*/  FADD.FTZ R176, R162, R3 ;  /* 0x00000003a2b07221 */ /* 0x004fe20000010000 */
[--C-:B------:R-:W-:Y:S01]  /*5540*/  FFMA.FTZ R168, R169, UR7, -R153.reuse ;  /* 0x00000007a9a87c23 */ /* 0x100fe20008010899 */
[--C-:B------:R-:W-:Y:S01]  /*5550*/  FFMA.FTZ R199, R165, UR7, -R153.reuse ;  /* 0x00000007a5c77c23 */ /* 0x100fe20008010899 */
[--C-:B------:R-:W-:Y:S01]  /*5560*/  FFMA.FTZ R170, R170, UR7, -R153.reuse ;  /* 0x00000007aaaa7c23 */ /* 0x100fe20008010899 */
[----:B------:R3:W0:Y:S01]  /*5570*/  MUFU.EX2 R12, R9 ;  /* 0x00000009000c7308 */ /* 0x0006220000000800 */
        /* <DEDUP_REMOVED lines=8> */
[----:B---3--:R-:W-:Y:S01]  /*5600*/  FADD.FTZ R9, R159, R176 ;  /* 0x000000b09f097221 */ /* 0x008fe20000010000 */
[--C-:B------:R-:W-:Y:S01]  /*5610*/  FFMA.FTZ R181, R181, UR7, -R153.reuse ;  /* 0x00000007b5b57c23 */ /* 0x100fe20008010899 */
[--C-:B------:R-:W-:Y:S01]  /*5620*/  FFMA.FTZ R184, R184, UR7, -R153.reuse ;  /* 0x00000007b8b87c23 */ /* 0x100fe20008010899 */
[----:B------:R-:W-:Y:S01]  /*5630*/  FFMA.FTZ R185, R185, UR7, -R153 ;  /* 0x00000007b9b97c23 */ /* 0x000fe20008010899 */
[----:B-1----:R-:W-:Y:S01]  /*5640*/  FADD.FTZ R176, R164, R9 ;  /* 0x00000009a4b07221 */ /* 0x002fe20000010000 */
[----:B------:R-:W-:Y:S01]  /*5650*/  IADD3 R9, -R2, 0xb, RZ ;  /* 0x0000000b02097810 */ /* 0x000fe20007ffe1ff */
[----:B------:R-:W-:Y:S01]  /*5660*/  FFMA.FTZ R186, R186, UR7, -R153 ;  /* 0x00000007baba7c23 */ /* 0x000fe20008010899 */
[----:B------:R-:W1:Y:S01]  /*5670*/  MUFU.EX2 R188, R188 ;  /* 0x000000bc00bc7308 */ /* 0x000e620000000800 */
[----:B0-----:R-:W-:Y:S01]  /*5680*/  FFMA.FTZ R3, R12, R4, R191 ;  /* 0x000000040c037223 */ /* 0x001fe200000100bf */
[----:B------:R-:W-:Y:S01]  /*5690*/  FFMA.FTZ R4, R175, UR7, -R153 ;  /* 0x00000007af047c23 */ /* 0x000fe20008010899 */
[----:B------:R-:W-:Y:S01]  /*56a0*/  F2FP.F16.F32.PACK_AB R153, R15, R160 ;  /* 0x000000a00f99723e */ /* 0x000fe200000000ff */
        /* <DEDUP_REMOVED lines=14> */
[----:B------:R-:W-:Y:S01]  /*5790*/  FADD.FTZ R3, R161, R176 ;  /* 0x000000b0a1037221 */ /* 0x000fe20000010000 */
[----:B------:R-:W-:-:S02]  /*57a0*/  IMAD.U32 R176, RZ, RZ, UR29 ;  /* 0x0000001dffb07e24 */ /* 0x000fc4000f8e00ff */
[-C--:B------:R-:W-:Y:S01]  /*57b0*/  FMUL.FTZ R139, R139, R11.reuse ;  /* 0x0000000b8b8b7220 */ /* 0x080fe20000410000 */
[-C--:B------:R-:W-:Y:S01]  /*57c0*/  FMUL.FTZ R142, R142, R11.reuse ;  /* 0x0000000b8e8e7220 */ /* 0x080fe20000410000 */
[----:B------:R-:W-:Y:S01]  /*57d0*/  FADD.FTZ R157, R166, R3 ;  /* 0x00000003a69d7221 */ /* 0x000fe20000010000 */
[----:B------:R-:W-:Y:S01]  /*57e0*/  @!P2 VIADD R3, R176, 0x22840 ;  /* 0x00022840b003a836 */ /* 0x000fe20000000000 */
[----:B------:R-:W1:Y:S01]  /*57f0*/  MUFU.EX2 R195, R195 ;  /* 0x000000c300c37308 */ /* 0x000e620000000800 */
[-C--:B------:R-:W-:Y:S01]  /*5800*/  FMUL.FTZ R143, R143, R11.reuse ;  /* 0x0000000b8f8f7220 */ /* 0x080fe20000410000 */
[----:B------:R-:W-:Y:S01]  /*5810*/  FADD.FTZ R194, R16, R157 ;  /* 0x0000009d10c27221 */ /* 0x000fe20000010000 */
[-C--:B------:R-:W-:Y:S01]  /*5820*/  FMUL.FTZ R146, R146, R11.reuse ;  /* 0x0000000b92927220 */ /* 0x080fe20000410000 */
[----:B------:R-:W-:Y:S01]  /*5830*/  @!P2 PRMT R3, RZ, 0x654, R3 ;  /* 0x00000654ff03a816 */ /* 0x000fe20000000003 */
[----:B------:R3:W-:Y:S06]  /*5840*/  BAR.ARV R9, 0x100 ;  /* 0x000400090000751d */ /* 0x0007ec0000002000 */
[----:B------:R-:W4:Y:S01]  /*5850*/  MUFU.EX2 R168, R168 ;  /* 0x000000a800a87308 */ /* 0x000f220000000800 */
[----:B------:R-:W-:Y:S01]  /*5860*/  FADD.FTZ R194, R13, R194 ;  /* 0x000000c20dc27221 */ /* 0x000fe20000010000 */
[----:B------:R5:W-:Y:S01]  /*5870*/  @!P2 SYNCS.ARRIVE.TRANS64.RED.A1T0 RZ, [R3+URZ], RZ ;  /* 0x000000ff03ffa9a7 */ /* 0x000be2000810043f */
[-C--:B------:R-:W-:Y:S01]  /*5880*/  FMUL.FTZ R147, R147, R11.reuse ;  /* 0x0000000b93937220 */ /* 0x080fe20000410000 */
[-C--:B------:R-:W-:Y:S01]  /*5890*/  FMUL.FTZ R150, R150, R11.reuse ;  /* 0x0000000b96967220 */ /* 0x080fe20000410000 */
[----:B------:R-:W-:Y:S01]  /*58a0*/  FADD.FTZ R157, R163, R194 ;  /* 0x000000c2a39d7221 */ /* 0x000fe20000010000 */
[----:B------:R-:W-:Y:S01]  /*58b0*/  FMUL.FTZ R151, R151, R11 ;  /* 0x0000000b97977220 */ /* 0x000fe20000410000 */
        /* <DEDUP_REMOVED lines=14> */
[----:B--2---:R-:W-:Y:S01]  /*59a0*/  FADD.FTZ R192, R190, R155 ;  /* 0x0000009bbec07221 */ /* 0x004fe20000010000 */
[-C--:B------:R-:W-:Y:S01]  /*59b0*/  FMUL.FTZ R45, R45, R12.reuse ;  /* 0x0000000c2d2d7220 */ /* 0x080fe20000410000 */
[-C--:B------:R-:W-:Y:S01]  /*59c0*/  FMUL.FTZ R48, R48, R12.reuse ;  /* 0x0000000c30307220 */ /* 0x080fe20000410000 */
[----:B------:R-:W0:Y:S01]  /*59d0*/  MUFU.EX2 R172, R172 ;  /* 0x000000ac00ac7308 */ /* 0x000e220000000800 */
[----:B-1----:R-:W-:Y:S01]  /*59e0*/  FADD.FTZ R155, R195, R192 ;  /* 0x000000c0c39b7221 */ /* 0x002fe20000010000 */
[-C--:B------:R-:W-:Y:S01]  /*59f0*/  FMUL.FTZ R49, R49, R12.reuse ;  /* 0x0000000c31317220 */ /* 0x080fe20000410000 */
[-C--:B------:R-:W-:Y:S01]  /*5a00*/  FMUL.FTZ R52, R52, R12.reuse ;  /* 0x0000000c34347220 */ /* 0x080fe20000410000 */
[-C--:B------:R-:W-:Y:S01]  /*5a10*/  FMUL.FTZ R53, R53, R12.reuse ;  /* 0x0000000c35357220 */ /* 0x080fe20000410000 */
[----:B----4-:R-:W-:Y:S01]  /*5a20*/  FADD.FTZ R180, R168, R155 ;  /* 0x0000009ba8b47221 */ /* 0x010fe20000010000 */
        /* <DEDUP_REMOVED lines=10> */
[----:B------:R-:W5:Y:S01]  /*5ad0*/  MUFU.EX2 R199, R199 ;  /* 0x000000c700c77308 */ /* 0x000f620000000800 */
        /* <DEDUP_REMOVED lines=16> */
[----:B-----5:R-:W-:Y:S01]  /*5be0*/  FADD.FTZ R3, R199, R180 ;  /* 0x000000b4c7037221 */ /* 0x020fe20000010000 */
        /* <DEDUP_REMOVED lines=8> */
[----:B------:R-:W-:Y:S01]  /*5c70*/  F2FP.F16.F32.PACK_AB R157, R164, R159 ;  /* 0x0000009fa49d723e */ /* 0x000fe200000000ff */
[-C--:B------:R-:W-:Y:S01]  /*5c80*/  FMUL.FTZ R105, R105, R12.reuse ;  /* 0x0000000c69697220 */ /* 0x080fe20000410000 */
[----:B------:R-:W-:Y:S01]  /*5c90*/  F2FP.F16.F32.PACK_AB R159, R166, R161 ;  /* 0x000000a1a69f723e */ /* 0x000fe200000000ff */
[----:B------:R-:W-:Y:S01]  /*5ca0*/  FMUL.FTZ R108, R108, R12 ;  /* 0x0000000c6c6c7220 */ /* 0x000fe20000410000 */
[----:B------:R-:W-:Y:S01]  /*5cb0*/  F2FP.F16.F32.PACK_AB R161, R13, R16 ;  /* 0x000000100da1723e */ /* 0x000fe200000000ff */
        /* <DEDUP_REMOVED lines=29> */
[----:B------:R-:W-:-:S04]  /*5e90*/  FMUL.FTZ R149, R149, R12 ;  /* 0x0000000c95957220 */ /* 0x000fc80000410000 */
        /* <DEDUP_REMOVED lines=9> */
[----:B--2---:R-:W-:Y:S01]  /*5f30*/  FADD.FTZ R180, R22, R155 ;  /* 0x0000009b16b47221 */ /* 0x004fe20000010000 */
        /* <DEDUP_REMOVED lines=8> */
[----:B------:R-:W-:Y:S02]  /*5fc0*/  F2FP.F16.F32.PACK_AB R160, R199, R172 ;  /* 0x000000acc7a0723e */ /* 0x000fe400000000ff */
[----:B------:R-:W-:-:S04]  /*5fd0*/  F2FP.F16.F32.PACK_AB R166, R177, R4 ;  /* 0x00000004b1a6723e */ /* 0x000fc800000000ff */
[----:B------:R-:W2:Y:S01]  /*5fe0*/  MUFU.EX2 R183, R183 ;  /* 0x000000b700b77308 */ /* 0x000ea20000000800 */
[----:B0-----:R-:W-:-:S07]  /*5ff0*/  FADD.FTZ R162, R152, R15 ;  /* 0x0000000f98a27221 */ /* 0x001fce0000010000 */
[----:B------:R-:W0:Y:S01]  /*6000*/  MUFU.EX2 R205, R205 ;  /* 0x000000cd00cd7308 */ /* 0x000e220000000800 */
[----:B-1----:R-:W-:-:S07]  /*6010*/  FADD.FTZ R14, R178, R3 ;  /* 0x00000003b20e7221 */ /* 0x002fce0000010000 */
[----:B------:R-:W1:Y:S01]  /*6020*/  MUFU.EX2 R154, R154 ;  /* 0x0000009a009a7308 */ /* 0x000e620000000800 */
[C---:B--2---:R-:W-:Y:S01]  /*6030*/  FADD.FTZ R13, R183.reuse, R162 ;  /* 0x000000a2b70d7221 */ /* 0x044fe20000010000 */
[----:B------:R-:W-:Y:S02]  /*6040*/  F2FP.F16.F32.PACK_AB R171, R183, R152 ;  /* 0x00000098b7ab723e */ /* 0x000fe400000000ff */
[----:B------:R-:W-:Y:S02]  /*6050*/  F2FP.F16.F32.PACK_AB R152, R158, R191 ;  /* 0x000000bf9e98723e */ /* 0x000fe400000000ff */
[----:B------:R-:W-:Y:S02]  /*6060*/  F2FP.F16.F32.PACK_AB R158, R197, R168 ;  /* 0x000000a8c59e723e */ /* 0x000fe400000000ff */
[----:B------:R-:W2:Y:S01]  /*6070*/  MUFU.EX2 R179, R179 ;  /* 0x000000b300b37308 */ /* 0x000ea20000000800 */
[----:B0-----:R-:W-:Y:S01]  /*6080*/  FADD.FTZ R14, R205, R14 ;  /* 0x0000000ecd0e7221 */ /* 0x001fe20000010000 */
[----:B------:R-:W-:-:S02]  /*6090*/  F2FP.F16.F32.PACK_AB R162, R201, R170 ;  /* 0x000000aac9a2723e */ /* 0x000fc400000000ff */
[----:B------:R-:W-:-:S04]  /*60a0*/  F2FP.F16.F32.PACK_AB R168, R205, R178 ;  /* 0x000000b2cda8723e */ /* 0x000fc800000000ff */
[----:B------:R-:W0:Y:S01]  /*60b0*/  MUFU.EX2 R182, R182 ;  /* 0x000000b600b67308 */ /* 0x000e220000000800 */
[----:B-1----:R-:W-:Y:S01]  /*60c0*/  FADD.FTZ R16, R154, R13 ;  /* 0x0000000d9a107221 */ /* 0x002fe20000010000 */
[----:B------:R-:W-:Y:S02]  /*60d0*/  F2FP.F16.F32.PACK_AB R173, R187, R154 ;  /* 0x0000009abbad723e */ /* 0x000fe400000000ff */
[----:B------:R-:W-:Y:S01]  /*60e0*/  F2FP.F16.F32.PACK_AB R154, R193, R188 ;  /* 0x000000bcc19a723e */ /* 0x000fe200000000ff */
[----:B------:R-:W-:-:S03]  /*60f0*/  FADD.FTZ R13, R187, R16 ;  /* 0x00000010bb0d7221 */ /* 0x000fc60000010000 */
        /* <DEDUP_REMOVED lines=13> */
[----:B-1----:R-:W-:Y:S01]  /*61d0*/  FADD.FTZ R13, R185, R14 ;  /* 0x0000000eb90d7221 */ /* 0x002fe20000010000 */
[C---:B--2---:R-:W-:Y:S01]  /*61e0*/  F2FP.F16.F32.PACK_AB R175, R189.reuse, R156 ;  /* 0x0000009cbdaf723e */ /* 0x044fe200000000ff */
[----:B------:R-:W-:Y:S01]  /*61f0*/  FADD.FTZ R3, R189, R16 ;  /* 0x00000010bd037221 */ /* 0x000fe20000010000 */
[----:B------:R-:W-:Y:S01]  /*6200*/  F2FP.F16.F32.PACK_AB R156, R195, R190 ;  /* 0x000000bec39c723e */ /* 0x000fe200000000ff */
[C---:B0-----:R-:W-:Y:S01]  /*6210*/  FADD.FTZ R4, R186.reuse, R13 ;  /* 0x0000000dba047221 */ /* 0x041fe20000010000 */
[----:B------:R-:W-:Y:S01]  /*6220*/  F2FP.F16.F32.PACK_AB R174, R186, R185 ;  /* 0x000000b9baae723e */ /* 0x000fe200000000ff */
[----:B------:R-:W-:Y:S06]  /*6230*/  @!P0 BRA `(.L_x_4245) ;  /* 0x0000000000048947 */ /* 0x000fec0003800000 */
[----:B------:R-:W-:Y:S01]  /*6240*/  BPT.TRAP 0x1 ;  /* 0x000000040000795c */ /* 0x000fe20000300000 */
.L_x_4245:
[----:B------:R0:W1:Y:S01]  /*6250*/  SYNCS.PHASECHK.TRANS64.TRYWAIT P3, [UR29+0x22850], R7 ;  /* 0x02285007ff0075a7 */ /* 0x000062000806015d */
[----:B------:R-:W-:Y:S05]  /*6260*/  @!P0 BRA `(.L_x_4246) ;  /* 0x0000000000048947 */ /* 0x000fea0003800000 */
[----:B------:R-:W-:Y:S01]  /*6270*/  BPT.TRAP 0x1 ;  /* 0x000000040000795c */ /* 0x000fe20000300000 */
.L_x_4246:
[----:B-1----:R-:W-:Y:S05]  /*6280*/  @P3 BRA `(.L_x_4247) ;  /* 0x0000000000083947 */ /* 0x002fea0003800000 */
[----:B------:R-:W1:Y:S02]  /*6290*/  SYNCS.PHASECHK.TRANS64.TRYWAIT P3, [UR29+0x22850], R7 ;  /* 0x02285007ff0075a7 */ /* 0x000e64000806015d */
[----:B-1----:R-:W-:Y:S05]  /*62a0*/  @!P3 BRA `(.L_x_4248) ;  /* 0x0000009000a4b947 */ /* 0x002fea0003800000 */
.L_x_4247:
[----:B------:R2:W-:Y:S01]  /*62b0*/  BAR.SYNC.DEFER_BLOCKING R0, 0x100 ;  /* 0x000400000000751d */ /* 0x0005e20000010000 */
[----:B------:R-:W-:Y:S01]  /*62c0*/  UIMAD UR14, UR4, 0xc00, UR24 ;  /* 0x00000c00040e78a4 */ /* 0x000fe2000f8e0218 */
[----:B-1----:R-:W-:Y:S01]  /*62d0*/  @!P2 VIADD R176, R176, 0x22860 ;  /* 0x00022860b0b0a836 */ /* 0x002fe20000000000 */
[----:B------:R-:W-:Y:S01]  /*62e0*/  UISETP.GT.AND UP1, UPT, UR41, UR25, UPT ;  /* 0x000000192900728c */ /* 0x000fe2000bf24270 */
[----:B------:R-:W-:Y:S01]  /*62f0*/  MOV R11, R8 ;  /* 0x00000008000b7202 */ /* 0x000fe20000000f00 */
[----:B------:R-:W-:Y:S01]  /*6300*/  UIADD3 UR41, UR41, -0x1, URZ ;  /* 0xffffffff29297890 */ /* 0x000fe2000fffe03f */
[----:B------:R-:W-:Y:S01]  /*6310*/  IMAD.MOV.U32 R12, RZ, RZ, R10 ;  /* 0x000000ffff0c7224 */ /* 0x000fe200078e000a */
[----:B------:R-:W-:Y:S01]  /*6320*/  UMOV UR11, 0x40000040 ;  /* 0x40000040000b7882 */ /* 0x000fe20000000000 */
[----:B------:R-:W-:Y:S01]  /*6330*/  UMOV UR10, UR14 ;  /* 0x0000000e000a7c82 */ /* 0x000fe20008000000 */
[----:B------:R-:W-:Y:S02]  /*6340*/  PLOP3.LUT P3, PT, PT, PT, UP1, 0x80, 0x0 ;  /* 0x000000000000781c */ /* 0x000fe40003f6f018 */
[----:B------:R-:W-:Y:S01]  /*6350*/  @!P2 PRMT R176, RZ, 0x654, R176 ;  /* 0x00000654ffb0a816 */ /* 0x000fe200000000b0 */
        /* <DEDUP_REMOVED lines=35> */
.L_x_4240:
[----:B------:R-:W-:-:S06]  /*6590*/  UISETP.GE.AND UP0, UPT, UR41, UR38, UPT ;  /* 0x000000262900728c */ /* 0x000fcc000bf06270 */
[----:B------:R-:W-:-:S13]  /*65a0*/  PLOP3.LUT P1, PT, PT, PT, UP0, 0x80, 0x0 ;  /* 0x000000000000781c */ /* 0x000fda0003f2f008 */
[----:B------:R-:W-:Y:S05]  /*65b0*/  @!P1 BRA `(.L_x_4250) ;  /* 0x0000002000a89947 */ /* 0x000fea0003800000 */
[----:B0-----:R-:W-:Y:S01]  /*65c0*/  IMAD.MOV.U32 R7, RZ, RZ, R8 ;  /* 0x000000ffff077224 */ /* 0x001fe200078e0008 */
[----:B------:R-:W-:Y:S01]  /*65d0*/  ULDC UR25, c[0x0][0x9d8] ;  /* 0x0002760000197ab9 */ /* 0x000fe20000000800 */
[----:B------:R-:W-:Y:S01]  /*65e0*/  IMAD.MOV.U32 R201, RZ, RZ, R10 ;  /* 0x000000ffffc97224 */ /* 0x000fe200078e000a */
[----:B------:R-:W-:-:S06]  /*65f0*/  ULDC UR7, c[0x0][0x988] ;  /* 0x0002620000077ab9 */ /* 0x000fcc0000000800 */
.L_x_4259:
[----:B------:R-:W-:-:S04]  /*6600*/  UIADD3 UR4, UR4, 0x1, URZ ;  /* 0x0000000104047890 */ /* 0x000fc8000fffe03f */
[----:B------:R-:W-:-:S04]  /*6610*/  UISETP.NE.AND UP0, UPT, UR4, 0x2, UPT ;  /* 0x000000020400788c */ /* 0x000fc8000bf05270 */
[----:B------:R-:W-:Y:S02]  /*6620*/  USEL UR10, URZ, 0x1, UP0 ;  /* 0x000000013f0a7887 */ /* 0x000fe40008000000 */
[----:B------:R-:W-:Y:S02]  /*6630*/  USEL UR4, UR4, URZ, UP0 ;  /* 0x0000003f04047287 */ /* 0x000fe40008000000 */
[----:B------:R-:W-:Y:S01]  /*6640*/  ULOP3.LUT UR5, UR5, UR10, URZ, 0x3c, !UPT ;  /* 0x0000000a05057292 */ /* 0x000fe2000f8e3c3f */
[----:B0--3--:R-:W-:Y:S11]  /*6650*/  @!P0 BRA `(.L_x_4251) ;  /* 0x0000000000048947 */ /* 0x009ff60003800000 */
[----:B------:R-:W-:Y:S01]  /*6660*/  BPT.TRAP 0x1 ;  /* 0x000000040000795c */ /* 0x000fe20000300000 */
.L_x_4251:
[----:B------:R-:W-:Y:S01]  /*6670*/  ULEA UR26, UR4, UR39, 0x3 ;  /* 0x00000027041a7291 */ /* 0x000fe2000f8e183f */
[----:B------:R-:W-:-:S04]  /*6680*/  MOV R5, UR5 ;  /* 0x0000000500057c02 */ /* 0x000fc80008000f00 */
[----:B------:R-:W-:-:S04]  /*6690*/  SHF.L.U32 R5, R5, 0x1f, RZ ;  /* 0x0000001f05057819 */ /* 0x000fc800000006ff */
[----:B------:R0:W1:Y:S01]  /*66a0*/  SYNCS.PHASECHK.TRANS64.TRYWAIT P1, [UR26+0x22830], R5 ;  /* 0x02283005ff0075a7 */ /* 0x000062000802015a */
[----:B------:R-:W-:Y:S05]  /*66b0*/  @!P0 BRA `(.L_x_4252) ;  /* 0x0000000000048947 */ /* 0x000fea0003800000 */
[----:B------:R-:W-:Y:S01]  /*66c0*/  BPT.TRAP 0x1 ;  /* 0x000000040000795c */ /* 0x000fe20000300000 */
.L_x_4252:
[----:B-1----:R-:W-:Y:S05]  /*66d0*/  @P1 BRA `(.L_x_4253) ;  /* 0x0000000000081947 */ /* 0x002fea0003800000 */
[----:B------:R-:W1:Y:S02]  /*66e0*/  SYNCS.PHASECHK.TRANS64.TRYWAIT P1, [UR26+0x22830], R5 ;  /* 0x02283005ff0075a7 */ /* 0x000e64000802015a */
[----:B-1----:R-:W-:Y:S05]  /*66f0*/  @!P1 BRA `(.L_x_4254) ;  /* 0x0000008c00a49947 */ /* 0x002fea0003800000 */
.L_x_4253:
[----:B------:R-:W-:Y:S01]  /*6700*/  UIMAD UR10, UR4, 0x300, UR6 ;  /* 0x00000300040a78a4 */ /* 0x000fe2000f8e0206 */
[----:B--2---:R-:W-:Y:S01]  /*6710*/  WARPGROUP.ARRIVE ;  /* 0x00000000000079c5 */ /* 0x004fe20000000000 */
        /* <DEDUP_REMOVED lines=21> */
[----:B-1----:R-:W-:Y:S01]  /*6870*/  FMUL.FTZ R6, R154, UR25 ;  /* 0x000000199a067c20 */ /* 0x002fe20008410000 */
        /* <DEDUP_REMOVED lines=55> */
[----:B------:R-:W-:-:S03]  /*6bf0*/  IMAD.U32 R198, RZ, RZ, UR26 ;  /* 0x0000001affc67e24 */ /* 0x000fc6000f8e00ff */
        /* <DEDUP_REMOVED lines=37> */
[----:B---3--:R-:W-:-:S05]  /*6e50*/  FMNMX.FTZ R10, R189, R10, !PT ;  /* 0x0000000abd0a7209 */ /* 0x008fca0007810000 */
[----:B------:R-:W3:Y:S02]  /*6e60*/  SHFL.BFLY PT, R21, R10, 0x2, 0x1f ;  /* 0x0c401f000a157f89 */ /* 0x000ee400000e0000 */
[----:B------:R-:W4:Y:S01]  /*6e70*/  MUFU.TANH R12, R12 ;  /* 0x0000000c000c7308 */ /* 0x000f220000002400 */
[----:B-1----:R-:W-:-:S07]  /*6e80*/  FMNMX.FTZ R182, R6, R7, !PT ;  /* 0x0000000706b67209 */ /* 0x002fce0007810000 */
[----:B------:R-:W1:Y:S01]  /*6e90*/  MUFU.TANH R13, R13 ;  /* 0x0000000d000d7308 */ /* 0x000e620000002400 */
[----:B--2---:R-:W-:-:S07]  /*6ea0*/  FMNMX.FTZ R183, R11, R182, !PT ;  /* 0x000000b60bb77209 */ /* 0x004fce0007810000 */
[----:B------:R-:W2:Y:S01]  /*6eb0*/  MUFU.TANH R14, R14 ;  /* 0x0000000e000e7308 */ /* 0x000ea20000002400 */
[----:B---3--:R-:W-:Y:S01]  /*6ec0*/  FMNMX.FTZ R179, R10, R21, !PT ;  /* 0x000000150ab37209 */ /* 0x008fe20007810000 */
[----:B------:R-:W-:-:S06]  /*6ed0*/  FMUL.FTZ R21, R194, UR25 ;  /* 0x00000019c2157c20 */ /* 0x000fcc0008410000 */
[----:B------:R-:W3:Y:S01]  /*6ee0*/  MUFU.TANH R15, R15 ;  /* 0x0000000f000f7308 */ /* 0x000ee20000002400 */
[----:B------:R-:W5:Y:S07]  /*6ef0*/  SHFL.BFLY PT, R10, R179, 0x1, 0x1f ;  /* 0x0c201f00b30a7f89 */ /* 0x000f6e00000e0000 */
[----:B------:R-:W0:Y:S08]  /*6f00*/  MUFU.TANH R16, R16 ;  /* 0x0000001000107308 */ /* 0x000e300000002400 */
[----:B------:R-:W0:Y:S08]  /*6f10*/  MUFU.TANH R17, R17 ;  /* 0x0000001100117308 */ /* 0x000e300000002400 */
[----:B------:R-:W0:Y:S01]  /*6f20*/  MUFU.TANH R18, R18 ;  /* 0x0000001200127308 */ /* 0x000e220000002400 */
[----:B-----5:R-:W-:-:S05]  /*6f30*/  FMNMX.FTZ R10, R179, R10, !PT ;  /* 0x0000000ab30a7209 */ /* 0x020fca0007810000 */
[C---:B------:R-:W-:Y:S02]  /*6f40*/  FMUL.FTZ R186, R10.reuse, UR7 ;  /* 0x000000070aba7c20 */ /* 0x040fe40008410000 */
[----:B------:R-:W5:Y:S01]  /*6f50*/  MUFU.TANH R19, R19 ;  /* 0x0000001300137308 */ /* 0x000f620000002400 */
[----:B------:R-:W-:Y:S01]  /*6f60*/  FADD.FTZ R179, -R10, R201 ;  /* 0x000000c90ab37221 */ /* 0x000fe20000010100 */
[--C-:B------:R-:W-:Y:S01]  /*6f70*/  FFMA.FTZ R190, R8, UR7, -R186.reuse ;  /* 0x0000000708be7c23 */ /* 0x100fe200080108ba */
[----:B----4-:R-:W-:Y:S01]  /*6f80*/  FMNMX.FTZ R8, R12, R183, !PT ;  /* 0x000000b70c087209 */ /* 0x010fe20007810000 */
[--C-:B------:R-:W-:Y:S01]  /*6f90*/  FFMA.FTZ R183, R152, UR7, -R186.reuse ;  /* 0x0000000798b77c23 */ /* 0x100fe200080108ba */
[----:B------:R-:W-:Y:S01]  /*6fa0*/  FMUL.FTZ R179, R179, UR7 ;  /* 0x00000007b3b37c20 */ /* 0x000fe20008410000 */
[--C-:B------:R-:W-:Y:S01]  /*6fb0*/  FFMA.FTZ R153, R153, UR7, -R186.reuse ;  /* 0x0000000799997c23 */ /* 0x100fe200080108ba */
[----:B-1----:R-:W-:Y:S01]  /*6fc0*/  FMNMX.FTZ R187, R13, R8, !PT ;  /* 0x000000080dbb7209 */ /* 0x002fe20007810000 */
[----:B------:R-:W1:Y:S01]  /*6fd0*/  MUFU.TANH R20, R20 ;  /* 0x0000001400147308 */ /* 0x000e620000002400 */
[--C-:B------:R-:W-:Y:S01]  /*6fe0*/  FFMA.FTZ R154, R154, UR7, -R186.reuse ;  /* 0x000000079a9a7c23 */ /* 0x100fe200080108ba */
[--C-:B------:R-:W-:Y:S01]  /*6ff0*/  FFMA.FTZ R155, R155, UR7, -R186.reuse ;  /* 0x000000079b9b7c23 */ /* 0x100fe200080108ba */
[----:B--2---:R-:W-:Y:S01]  /*7000*/  FMNMX.FTZ R8, R14, R187, !PT ;  /* 0x000000bb0e087209 */ /* 0x004fe20007810000 */
[--C-:B------:R-:W-:Y:S01]  /*7010*/  FFMA.FTZ R156, R156, UR7, -R186.reuse ;  /* 0x000000079c9c7c23 */ /* 0x100fe200080108ba */
[--C-:B------:R-:W-:Y:S01]  /*7020*/  FFMA.FTZ R157, R157, UR7, -R186.reuse ;  /* 0x000000079d9d7c23 */ /* 0x100fe200080108ba */
[--C-:B------:R-:W-:Y:S01]  /*7030*/  FFMA.FTZ R158, R158, UR7, -R186.reuse ;  /* 0x000000079e9e7c23 */ /* 0x100fe200080108ba */
[----:B---3--:R-:W-:Y:S01]  /*7040*/  FMNMX.FTZ R187, R15, R8, !PT ;  /* 0x000000080fbb7209 */ /* 0x008fe20007810000 */
[----:B------:R-:W2:Y:S01]  /*7050*/  MUFU.TANH R159, R159 ;  /* 0x0000009f009f7308 */ /* 0x000ea20000002400 */
[--C-:B------:R-:W-:Y:S01]  /*7060*/  FFMA.FTZ R160, R160, UR7, -R186.reuse ;  /* 0x00000007a0a07c23 */ /* 0x100fe200080108ba */
[--C-:B------:R-:W-:Y:S01]  /*7070*/  FFMA.FTZ R161, R161, UR7, -R186.reuse ;  /* 0x00000007a1a17c23 */ /* 0x100fe200080108ba */
[----:B0-----:R-:W-:Y:S01]  /*7080*/  FMNMX.FTZ R8, R16, R187, !PT ;  /* 0x000000bb10087209 */ /* 0x001fe20007810000 */
[--C-:B------:R-:W-:Y:S01]  /*7090*/  FFMA.FTZ R165, R165, UR7, -R186.reuse ;  /* 0x00000007a5a57c23 */ /* 0x100fe200080108ba */
[--C-:B------:R-:W-:Y:S01]  /*70a0*/  FFMA.FTZ R192, R171, UR7, -R186.reuse ;  /* 0x00000007abc07c23 */ /* 0x100fe200080108ba */
[--C-:B------:R-:W-:Y:S01]  /*70b0*/  FFMA.FTZ R171, R176, UR7, -R186.reuse ;  /* 0x00000007b0ab7c23 */ /* 0x100fe200080108ba */
[----:B------:R-:W-:Y:S01]  /*70c0*/  FMNMX.FTZ R187, R17, R8, !PT ;  /* 0x0000000811bb7209 */ /* 0x000fe20007810000 */
[----:B------:R-:W0:Y:S01]  /*70d0*/  MUFU.TANH R162, R162 ;  /* 0x000000a200a27308 */ /* 0x000e220000002400 */
[--C-:B------:R-:W-:Y:S01]  /*70e0*/  FFMA.FTZ R176, R177, UR7, -R186.reuse ;  /* 0x00000007b1b07c23 */ /* 0x100fe200080108ba */
[--C-:B------:R-:W-:Y:S01]  /*70f0*/  FFMA.FTZ R177, R184, UR7, -R186.reuse ;  /* 0x00000007b8b17c23 */ /* 0x100fe200080108ba */
[----:B------:R-:W-:Y:S01]  /*7100*/  FMNMX.FTZ R8, R18, R187, !PT ;  /* 0x000000bb12087209 */ /* 0x000fe20007810000 */
[----:B------:R-:W-:-:S03]  /*7110*/  FFMA.FTZ R184, R185, UR7, -R186 ;  /* 0x00000007b9b87c23 */ /* 0x000fc600080108ba */
[----:B-----5:R-:W-:Y:S01]  /*7120*/  FMNMX.FTZ R187, R19, R8, !PT ;  /* 0x0000000813bb7209 */ /* 0x020fe20007810000 */
[----:B------:R-:W3:Y:S03]  /*7130*/  MUFU.TANH R163, R163 ;  /* 0x000000a300a37308 */ /* 0x000ee60000002400 */
[----:B-1----:R-:W-:-:S04]  /*7140*/  FMNMX.FTZ R8, R20, R187, !PT ;  /* 0x000000bb14087209 */ /* 0x002fc80007810000 */
[----:B--2---:R-:W-:Y:S01]  /*7150*/  FMNMX.FTZ R187, R159, R8, !PT ;  /* 0x000000089fbb7209 */ /* 0x004fe20007810000 */
[----:B------:R-:W1:Y:S03]  /*7160*/  MUFU.TANH R164, R164 ;  /* 0x000000a400a47308 */ /* 0x000e660000002400 */
[----:B0-----:R-:W-:-:S05]  /*7170*/  FMNMX.FTZ R8, R162, R187, !PT ;  /* 0x000000bba2087209 */ /* 0x001fca0007810000 */
[----:B------:R-:W0:Y:S01]  /*7180*/  MUFU.TANH R166, R166 ;  /* 0x000000a600a67308 */ /* 0x000e220000002400 */
[----:B---3--:R-:W-:-:S07]  /*7190*/  FMNMX.FTZ R187, R163, R8, !PT ;  /* 0x00000008a3bb7209 */ /* 0x008fce0007810000 */
[----:B------:R-:W2:Y:S01]  /*71a0*/  MUFU.TANH R168, R168 ;  /* 0x000000a800a87308 */ /* 0x000ea20000002400 */
[----:B-1----:R-:W-:-:S07]  /*71b0*/  FMNMX.FTZ R187, R164, R187, !PT ;  /* 0x000000bba4bb7209 */ /* 0x002fce0007810000 */
[----:B------:R-:W1:Y:S01]  /*71c0*/  MUFU.TANH R170, R170 ;  /* 0x000000aa00aa7308 */ /* 0x000e620000002400 */
[----:B0-----:R-:W-:-:S07]  /*71d0*/  FMNMX.FTZ R187, R166, R187, !PT ;  /* 0x000000bba6bb7209 */ /* 0x001fce0007810000 */
[----:B------:R-:W0:Y:S01]  /*71e0*/  MUFU.TANH R174, R174 ;  /* 0x000000ae00ae7308 */ /* 0x000e220000002400 */
[----:B--2---:R-:W-:-:S07]  /*71f0*/  FMNMX.FTZ R187, R168, R187, !PT ;  /* 0x000000bba8bb7209 */ /* 0x004fce0007810000 */
        /* <DEDUP_REMOVED lines=10> */
[----:B------:R-:W-:Y:S01]  /*72a0*/  MUFU.EX2 R179, R179 ;  /* 0x000000b300b37308 */ /* 0x000fe20000000800 */
[----:B--2---:R-:W-:-:S07]  /*72b0*/  FMNMX.FTZ R187, R175, R8, !PT ;  /* 0x00000008afbb7209 */ /* 0x004fce0007810000 */
[----:B------:R0:W2:Y:S01]  /*72c0*/  MUFU.EX2 R182, R190 ;  /* 0x000000be00b67308 */ /* 0x0000a20000000800 */
[----:B-1----:R-:W-:-:S05]  /*72d0*/  FMNMX.FTZ R187, R178, R187, !PT ;  /* 0x000000bbb2bb7209 */ /* 0x002fca0007810000 */
[----:B------:R-:W1:Y:S02]  /*72e0*/  SHFL.BFLY PT, R8, R187, 0x2, 0x1f ;  /* 0x0c401f00bb087f89 */ /* 0x000e6400000e0000 */
[----:B------:R-:W3:Y:S01]  /*72f0*/  MUFU.EX2 R183, R183 ;  /* 0x000000b700b77308 */ /* 0x000ee20000000800 */
[--C-:B0-----:R-:W-:Y:S01]  /*7300*/  FFMA.FTZ R190, R167, UR7, -R186.reuse ;  /* 0x00000007a7be7c23 */ /* 0x101fe200080108ba */
[--C-:B------:R-:W-:Y:S01]  /*7310*/  FFMA.FTZ R167, R169, UR7, -R186.reuse ;  /* 0x00000007a9a77c23 */ /* 0x100fe200080108ba */
[--C-:B------:R-:W-:Y:S01]  /*7320*/  FFMA.FTZ R169, R172, UR7, -R186.reuse ;  /* 0x00000007aca97c23 */ /* 0x100fe200080108ba */
[--C-:B------:R-:W-:Y:S01]  /*7330*/  FFMA.FTZ R172, R173, UR7, -R186.reuse ;  /* 0x00000007adac7c23 */ /* 0x100fe200080108ba */
[--C-:B------:R-:W-:Y:S01]  /*7340*/  FFMA.FTZ R173, R180, UR7, -R186.reuse ;  /* 0x00000007b4ad7c23 */ /* 0x100fe200080108ba */
[--C-:B------:R-:W-:Y:S01]  /*7350*/  FFMA.FTZ R180, R181, UR7, -R186.reuse ;  /* 0x00000007b5b47c23 */ /* 0x100fe200080108ba */
[----:B------:R-:W-:Y:S01]  /*7360*/  FFMA.FTZ R181, R188, UR7, -R186 ;  /* 0x00000007bcb57c23 */ /* 0x000fe200080108ba */
[----:B------:R-:W0:Y:S01]  /*7370*/  MUFU.EX2 R153, R153 ;  /* 0x0000009900997308 */ /* 0x000e220000000800 */
[----:B--2---:R-:W-:Y:S01]  /*7380*/  FFMA.FTZ R4, R179, R4, R182 ;  /* 0x00000004b3047223 */ /* 0x004fe200000100b6 */
[----:B------:R-:W-:Y:S01]  /*7390*/  FFMA.FTZ R186, R189, UR7, -R186 ;  /* 0x00000007bdba7c23 */ /* 0x000fe200080108ba */
        /* <DEDUP_REMOVED lines=11> */
[----:B-1----:R-:W-:Y:S01]  /*7450*/  FMNMX.FTZ R152, R187, R8, !PT ;  /* 0x00000008bb987209 */ /* 0x002fe20007810000 */
[-C--:B------:R-:W-:Y:S01]  /*7460*/  FMUL.FTZ R41, R41, R179.reuse ;  /* 0x000000b329297220 */ /* 0x080fe20000410000 */
[----:B------:R-:W1:Y:S01]  /*7470*/  MUFU.EX2 R155, R155 ;  /* 0x0000009b009b7308 */ /* 0x000e620000000800 */
[-C--:B------:R-:W-:Y:S01]  /*7480*/  FMUL.FTZ R44, R44, R179.reuse ;  /* 0x000000b32c2c7220 */ /* 0x080fe20000410000 */
[-C--:B------:R-:W-:Y:S01]  /*7490*/  FMUL.FTZ R45, R45, R179.reuse ;  /* 0x000000b32d2d7220 */ /* 0x080fe20000410000 */
[----:B------:R-:W3:Y:S01]  /*74a0*/  SHFL.BFLY PT, R187, R152, 0x1, 0x1f ;  /* 0x0c201f0098bb7f89 */ /* 0x000ee200000e0000 */
        /* <DEDUP_REMOVED lines=24> */
[----:B------:R-:W-:-:S02]  /*7630*/  @!P2 VIADD R152, R198, 0x22840 ;  /* 0x00022840c698a836 */ /* 0x000fc40000000000 */
[-C--:B------:R-:W-:Y:S01]  /*7640*/  FMUL.FTZ R88, R88, R179.reuse ;  /* 0x000000b358587220 */ /* 0x080fe20000410000 */
[-C--:B------:R-:W-:Y:S01]  /*7650*/  FMUL.FTZ R89, R89, R179.reuse ;  /* 0x000000b359597220 */ /* 0x080fe20000410000 */
[----:B------:R-:W-:Y:S01]  /*7660*/  FMUL.FTZ R92, R92, R179 ;  /* 0x000000b35c5c7220 */ /* 0x000fe20000410000 */
[C---:B------:R-:W-:Y:S01]  /*7670*/  FADD.FTZ R7, -R8.reuse, R7 ;  /* 0x0000000708077221 */ /* 0x040fe20000010100 */
[----:B------:R-:W-:Y:S01]  /*7680*/  FMUL.FTZ R193, R8, UR7 ;  /* 0x0000000708c17c20 */ /* 0x000fe20008410000 */
[----:B------:R-:W3:Y:S01]  /*7690*/  MUFU.EX2 R160, R160 ;  /* 0x000000a000a07308 */ /* 0x000ee20000000800 */
[----:B------:R-:W-:Y:S01]  /*76a0*/  @!P2 PRMT R152, RZ, 0x654, R152 ;  /* 0x00000654ff98a816 */ /* 0x000fe20000000098 */
[----:B------:R-:W-:Y:S01]  /*76b0*/  FMUL.FTZ R188, R7, UR7 ;  /* 0x0000000707bc7c20 */ /* 0x000fe20008410000 */
        /* <DEDUP_REMOVED lines=12> */
[----:B0-----:R-:W-:Y:S01]  /*7780*/  FADD.FTZ R159, R153, R4 ;  /* 0x00000004999f7221 */ /* 0x001fe20000010000 */
[----:B------:R-:W0:Y:S01]  /*7790*/  MUFU.EX2 R161, R161 ;  /* 0x000000a100a17308 */ /* 0x000e220000000800 */
[--C-:B------:R-:W-:Y:S01]  /*77a0*/  FFMA.FTZ R200, R170, UR7, -R193.reuse ;  /* 0x00000007aac87c23 */ /* 0x100fe200080108c1 */
[----:B------:R-:W-:Y:S01]  /*77b0*/  FFMA.FTZ R185, R162, UR7, -R193 ;  /* 0x00000007a2b97c23 */ /* 0x000fe200080108c1 */
[----:B--2---:R-:W-:Y:S01]  /*77c0*/  FADD.FTZ R4, R154, R159 ;  /* 0x0000009f9a047221 */ /* 0x004fe20000010000 */
[--C-:B------:R-:W-:Y:S01]  /*77d0*/  FFMA.FTZ R194, R163, UR7, -R193.reuse ;  /* 0x00000007a3c27c23 */ /* 0x100fe200080108c1 */
[--C-:B------:R-:W-:Y:S01]  /*77e0*/  FFMA.FTZ R187, R164, UR7, -R193.reuse ;  /* 0x00000007a4bb7c23 */ /* 0x100fe200080108c1 */
[--C-:B------:R-:W-:Y:S01]  /*77f0*/  FFMA.FTZ R196, R166, UR7, -R193.reuse ;  /* 0x00000007a6c47c23 */ /* 0x100fe200080108c1 */
[----:B-1----:R-:W-:Y:S01]  /*7800*/  FADD.FTZ R159, R155, R4 ;  /* 0x000000049b9f7221 */ /* 0x002fe20000010000 */
[----:B------:R-:W1:Y:S01]  /*7810*/  MUFU.EX2 R165, R165 ;  /* 0x000000a500a57308 */ /* 0x000e620000000800 */
[--C-:B------:R-:W-:Y:S01]  /*7820*/  FFMA.FTZ R189, R168, UR7, -R193.reuse ;  /* 0x00000007a8bd7c23 */ /* 0x100fe200080108c1 */
[----:B------:R-:W-:Y:S01]  /*7830*/  FFMA.FTZ R191, R174, UR7, -R193 ;  /* 0x00000007aebf7c23 */ /* 0x000fe200080108c1 */
[----:B----4-:R-:W-:Y:S01]  /*7840*/  FADD.FTZ R4, R156, R159 ;  /* 0x0000009f9c047221 */ /* 0x010fe20000010000 */
[--C-:B------:R-:W-:Y:S01]  /*7850*/  FFMA.FTZ R22, R22, UR7, -R193.reuse ;  /* 0x0000000716167c23 */ /* 0x100fe200080108c1 */
[--C-:B------:R-:W-:Y:S01]  /*7860*/  FFMA.FTZ R21, R21, UR7, -R193.reuse ;  /* 0x0000000715157c23 */ /* 0x100fe200080108c1 */
[--C-:B------:R-:W-:Y:S01]  /*7870*/  FFMA.FTZ R23, R23, UR7, -R193.reuse ;  /* 0x0000000717177c23 */ /* 0x100fe200080108c1 */
[----:B-----5:R-:W-:Y:S01]  /*7880*/  FADD.FTZ R159, R157, R4 ;  /* 0x000000049d9f7221 */ /* 0x020fe20000010000 */
[----:B------:R-:W2:Y:S01]  /*7890*/  MUFU.EX2 R190, R190 ;  /* 0x000000be00be7308 */ /* 0x000ea20000000800 */
[--C-:B------:R-:W-:Y:S01]  /*78a0*/  FFMA.FTZ R175, R175, UR7, -R193.reuse ;  /* 0x00000007afaf7c23 */ /* 0x100fe200080108c1 */
[----:B------:R-:W-:Y:S01]  /*78b0*/  FFMA.FTZ R193, R178, UR7, -R193 ;  /* 0x00000007b2c17c23 */ /* 0x000fe200080108c1 */
[----:B------:R-:W-:Y:S01]  /*78c0*/  FADD.FTZ R159, R158, R159 ;  /* 0x0000009f9e9f7221 */ /* 0x000fe20000010000 */
[----:B------:R-:W-:Y:S01]  /*78d0*/  F2FP.F16.F32.PACK_AB R154, R154, R153 ;  /* 0x000000999a9a723e */ /* 0x000fe200000000ff */
[----:B------:R4:W-:Y:S06]  /*78e0*/  BAR.ARV R9, 0x100 ;  /* 0x000400090000751d */ /* 0x0009ec0000002000 */
[----:B------:R-:W5:Y:S01]  /*78f0*/  MUFU.EX2 R167, R167 ;  /* 0x000000a700a77308 */ /* 0x000f620000000800 */
[----:B---3--:R-:W-:Y:S01]  /*7900*/  FADD.FTZ R4, R160, R159 ;  /* 0x0000009fa0047221 */ /* 0x008fe20000010000 */
[----:B------:R3:W-:Y:S01]  /*7910*/  @!P2 SYNCS.ARRIVE.TRANS64.RED.A1T0 RZ, [R152+URZ], RZ ;  /* 0x000000ff98ffa9a7 */ /* 0x0007e2000810043f */
[----:B------:R-:W-:Y:S01]  /*7920*/  F2FP.F16.F32.PACK_AB R156, R156, R155 ;  /* 0x0000009b9c9c723e */ /* 0x000fe200000000ff */
[----:B------:R-:W-:Y:S01]  /*7930*/  FMUL.FTZ R93, R93, R179 ;  /* 0x000000b35d5d7220 */ /* 0x000fe20000410000 */
[----:B0-----:R-:W-:Y:S01]  /*7940*/  FADD.FTZ R4, R161, R4 ;  /* 0x00000004a1047221 */ /* 0x001fe20000010000 */
[----:B------:R-:W-:Y:S01]  /*7950*/  F2FP.F16.F32.PACK_AB R158, R158, R157 ;  /* 0x0000009d9e9e723e */ /* 0x000fe200000000ff */
[-C--:B------:R-:W-:Y:S01]  /*7960*/  FMUL.FTZ R96, R96, R179.reuse ;  /* 0x000000b360607220 */ /* 0x080fe20000410000 */
[----:B------:R-:W0:Y:S01]  /*7970*/  MUFU.EX2 R192, R192 ;  /* 0x000000c000c07308 */ /* 0x000e220000000800 */
[----:B-1----:R-:W-:Y:S01]  /*7980*/  FADD.FTZ R159, R165, R4 ;  /* 0x00000004a59f7221 */ /* 0x002fe20000010000 */
[----:B------:R-:W-:Y:S01]  /*7990*/  F2FP.F16.F32.PACK_AB R160, R161, R160 ;  /* 0x000000a0a1a0723e */ /* 0x000fe200000000ff */
[----:B------:R-:W-:Y:S01]  /*79a0*/  FMUL.FTZ R97, R97, R179 ;  /* 0x000000b361617220 */ /* 0x000fe20000410000 */
[C---:B--2---:R-:W-:Y:S01]  /*79b0*/  F2FP.F16.F32.PACK_AB R162, R190.reuse, R165 ;  /* 0x000000a5bea2723e */ /* 0x044fe200000000ff */
[----:B------:R-:W-:Y:S01]  /*79c0*/  FADD.FTZ R4, R190, R159 ;  /* 0x0000009fbe047221 */ /* 0x000fe20000010000 */
        /* <DEDUP_REMOVED lines=37> */
[----:B------:R-:W-:Y:S01]  /*7c20*/  FMUL.FTZ R149, R149, R179 ;  /* 0x000000b395957220 */ /* 0x000fe20000410000 */
[----:B---3--:R-:W-:-:S04]  /*7c30*/  F2FP.F16.F32.PACK_AB R152, R183, R182 ;  /* 0x000000b6b798723e */ /* 0x008fc800000000ff */
[----:B------:R-:W0:Y:S01]  /*7c40*/  MUFU.EX2 R188, R188 ;  /* 0x000000bc00bc7308 */ /* 0x000e220000000800 */
[C---:B-1----:R-:W-:Y:S01]  /*7c50*/  FADD.FTZ R4, R176.reuse, R159 ;  /* 0x0000009fb0047221 */ /* 0x042fe20000010000 */
[----:B------:R-:W-:-:S06]  /*7c60*/  F2FP.F16.F32.PACK_AB R168, R176, R171 ;  /* 0x000000abb0a8723e */ /* 0x000fcc00000000ff */
[----:B------:R-:W1:Y:S01]  /*7c70*/  MUFU.EX2 R7, R7 ;  /* 0x0000000700077308 */ /* 0x000e620000000800 */
[----:B--2---:R-:W-:-:S07]  /*7c80*/  FADD.FTZ R159, R173, R4 ;  /* 0x00000004ad9f7221 */ /* 0x004fce0000010000 */
[----:B------:R-:W2:Y:S01]  /*7c90*/  MUFU.EX2 R180, R180 ;  /* 0x000000b400b47308 */ /* 0x000ea20000000800 */
[-C--:B0-----:R-:W-:Y:S01]  /*7ca0*/  FMUL.FTZ R26, R26, R188.reuse ;  /* 0x000000bc1a1a7220 */ /* 0x081fe20000410000 */
[-C--:B------:R-:W-:Y:S01]  /*7cb0*/  FMUL.FTZ R27, R27, R188.reuse ;  /* 0x000000bc1b1b7220 */ /* 0x080fe20000410000 */
[-C--:B------:R-:W-:Y:S01]  /*7cc0*/  FMUL.FTZ R30, R30, R188.reuse ;  /* 0x000000bc1e1e7220 */ /* 0x080fe20000410000 */
[-C--:B------:R-:W-:Y:S01]  /*7cd0*/  FMUL.FTZ R31, R31, R188.reuse ;  /* 0x000000bc1f1f7220 */ /* 0x080fe20000410000 */
[-C--:B------:R-:W-:Y:S01]  /*7ce0*/  FMUL.FTZ R34, R34, R188.reuse ;  /* 0x000000bc22227220 */ /* 0x080fe20000410000 */
[-C--:B------:R-:W-:Y:S01]  /*7cf0*/  FMUL.FTZ R35, R35, R188.reuse ;  /* 0x000000bc23237220 */ /* 0x080fe20000410000 */
[-C--:B------:R-:W-:Y:S01]  /*7d00*/  FMUL.FTZ R38, R38, R188.reuse ;  /* 0x000000bc26267220 */ /* 0x080fe20000410000 */
[----:B------:R-:W0:Y:S01]  /*7d10*/  MUFU.EX2 R6, R6 ;  /* 0x0000000600067308 */ /* 0x000e220000000800 */
[----:B-1----:R-:W-:Y:S01]  /*7d20*/  FFMA.FTZ R3, R188, R3, R7 ;  /* 0x00000003bc037223 */ /* 0x002fe20000010007 */
        /* <DEDUP_REMOVED lines=75> */
[----:B------:R-:W-:Y:S01]  /*81e0*/  FMUL.FTZ R151, R151, R188 ;  /* 0x000000bc97977220 */ /* 0x000fe20000410000 */
[----:B------:R-:W-:-:S02]  /*81f0*/  F2FP.F16.F32.PACK_AB R155, R12, R11 ;  /* 0x0000000b0c9b723e */ /* 0x000fc400000000ff */
        /* <DEDUP_REMOVED lines=40> */
[----:B--2---:R-:W-:Y:S01]  /*8480*/  FADD.FTZ R4, R186, R153 ;  /* 0x00000099ba047221 */ /* 0x004fe20000010000 */
[----:B------:R-:W-:Y:S02]  /*8490*/  F2FP.F16.F32.PACK_AB R153, R6, R7 ;  /* 0x000000070699723e */ /* 0x000fe400000000ff */
[----:B------:R-:W-:-:S04]  /*84a0*/  F2FP.F16.F32.PACK_AB R174, R186, R181 ;  /* 0x000000b5baae723e */ /* 0x000fc800000000ff */
[----:B------:R-:W2:Y:S01]  /*84b0*/  MUFU.EX2 R176, R193 ;  /* 0x000000c100b07308 */ /* 0x000ea20000000800 */
[C---:B0-----:R-:W-:Y:S01]  /*84c0*/  FADD.FTZ R6, R178.reuse, R3 ;  /* 0x00000003b2067221 */ /* 0x041fe20000010000 */
[----:B------:R-:W-:-:S03]  /*84d0*/  F2FP.F16.F32.PACK_AB R173, R178, R21 ;  /* 0x00000015b2ad723e */ /* 0x000fc600000000ff */
[----:B-1----:R-:W-:-:S04]  /*84e0*/  FADD.FTZ R3, R175, R6 ;  /* 0x00000006af037221 */ /* 0x002fc80000010000 */
[C---:B--2---:R-:W-:Y:S01]  /*84f0*/  FADD.FTZ R3, R176.reuse, R3 ;  /* 0x00000003b0037221 */ /* 0x044fe20000010000 */
[----:B------:R-:W-:Y:S01]  /*8500*/  F2FP.F16.F32.PACK_AB R175, R176, R175 ;  /* 0x000000afb0af723e */ /* 0x000fe200000000ff */
[----:B----4-:R-:W-:Y:S06]  /*8510*/  @!P0 BRA `(.L_x_4255) ;  /* 0x0000000000048947 */ /* 0x010fec0003800000 */
[----:B------:R-:W-:Y:S01]  /*8520*/  BPT.TRAP 0x1 ;  /* 0x000000040000795c */ /* 0x000fe20000300000 */
.L_x_4255:
[----:B------:R0:W1:Y:S01]  /*8530*/  SYNCS.PHASECHK.TRANS64.TRYWAIT P1, [UR26+0x22850], R5 ;  /* 0x02285005ff0075a7 */ /* 0x000062000802015a */
[----:B------:R-:W-:Y:S05]  /*8540*/  @!P0 BRA `(.L_x_4256) ;  /* 0x0000000000048947 */ /* 0x000fea0003800000 */
[----:B------:R-:W-:Y:S01]  /*8550*/  BPT.TRAP 0x1 ;  /* 0x000000040000795c */ /* 0x000fe20000300000 */
.L_x_4256:
[----:B-1----:R-:W-:Y:S05]  /*8560*/  @P1 BRA `(.L_x_4257) ;  /* 0x0000000000081947 */ /* 0x002fea0003800000 */
[----:B------:R-:W1:Y:S02]  /*8570*/  SYNCS.PHASECHK.TRANS64.TRYWAIT P1, [UR26+0x22850], R5 ;  /* 0x02285005ff0075a7 */ /* 0x000e64000802015a */
[----:B-1----:R-:W-:Y:S05]  /*8580*/  @!P1 BRA `(.L_x_4258) ;  /* 0x0000007000189947 */ /* 0x002fea0003800000 */
.L_x_4257:
[----:B------:R3:W-:Y:S01]  /*8590*/  BAR.SYNC.DEFER_BLOCKING R0, 0x100 ;  /* 0x000400000000751d */ /* 0x0007e20000010000 */
[----:B------:R-:W-:Y:S01]  /*85a0*/  UIMAD UR10, UR4, 0xc00, UR24 ;  /* 0x00000c00040a78a4 */ /* 0x000fe2000f8e0218 */
[----:B-1----:R-:W-:Y:S01]  /*85b0*/  @!P2 VIADD R198, R198, 0x22860 ;  /* 0x00022860c6c6a836 */ /* 0x002fe20000000000 */
[----:B------:R-:W-:Y:S01]  /*85c0*/  UISETP.GT.AND UP0, UPT, UR41, UR38, UPT ;  /* 0x000000262900728c */ /* 0x000fe2000bf04270 */
[----:B------:R-:W-:Y:S01]  /*85d0*/  MOV R7, R8 ;  /* 0x0000000800077202 */ /* 0x000fe20000000f00 */
[----:B------:R-:W-:Y:S01]  /*85e0*/  UIADD3 UR14, UR10, 0x80, URZ ;  /* 0x000000800a0e7890 */ /* 0x000fe2000fffe03f */
[----:B------:R-:W-:Y:S01]  /*85f0*/  IMAD.MOV.U32 R201, RZ, RZ, R10 ;  /* 0x000000ffffc97224 */ /* 0x000fe200078e000a */
[----:B------:R-:W-:Y:S01]  /*8600*/  UMOV UR11, 0x40000040 ;  /* 0x40000040000b7882 */ /* 0x000fe20000000000 */
[----:B------:R-:W-:Y:S01]  /*8610*/  UMOV UR15, 0x40000040 ;  /* 0x40000040000f7882 */ /* 0x000fe20000000000 */
[----:B------:R-:W-:Y:S01]  /*8620*/  PLOP3.LUT P1, PT, PT, PT, UP0, 0x80, 0x0 ;  /* 0x000000000000781c */ /* 0x000fe20003f2f008 */
[----:B------:R-:W-:Y:S01]  /*8630*/  UIADD3 UR41, UR41, -0x1, URZ ;  /* 0xffffffff29297890 */ /* 0x000fe2000fffe03f */
        /* <DEDUP_REMOVED lines=34> */
.L_x_4250:
[----:B0-----:R-:W0:Y:S01]  /*8860*/  SHFL.BFLY PT, R5, R4, 0x2, 0x1f ;  /* 0x0c401f0004057f89 */ /* 0x001e2200000e0000 */
[----:B------:R-:W-:-:S05]  /*8870*/  IADD3 R2, -R2, 0xb, RZ ;  /* 0x0000000b02027810 */ /* 0x000fca0007ffe1ff */
[----:B------:R1:W-:Y:S08]  /*8880*/  BAR.ARV R2, 0x100 ;  /* 0x000400020000751d */ /* 0x0003f00000002000 */
[----:B------:R-:W-:Y:S06]  /*8890*/  BAR.ARV 0x8, 0x180 ;  /* 0x0206000000007b1d */ /* 0x000fec0000002000 */
[----:B------:R-:W-:Y:S01]  /*88a0*/  PLOP3.LUT P0, PT, PT, PT, PT, 0x8, 0x0 ;  /* 0x000000000000781c */ /* 0x000fe20003f0e170 */
[----:B------:R-:W4:Y:S01]  /*88b0*/  SHFL.BFLY PT, R6, R3, 0x2, 0x1f ;  /* 0x0c401f0003067f89 */ /* 0x000f2200000e0000 */
[----:B0-----:R-:W-:Y:S01]  /*88c0*/  FADD.FTZ R5, R5, R4 ;  /* 0x0000000405057221 */ /* 0x001fe20000010000 */
[----:B------:R-:W-:-:S04]  /*88d0*/  IMAD.MOV.U32 R4, RZ, RZ, -0x800000 ;  /* 0xff800000ff047424 */ /* 0x000fc800078e00ff */
[----:B--23--:R-:W0:Y:S01]  /*88e0*/  SHFL.BFLY PT, R0, R5, 0x1, 0x1f ;  /* 0x0c201f0005007f89 */ /* 0x00ce2200000e0000 */
[----:B----4-:R-:W-:Y:S01]  /*88f0*/  FADD.FTZ R6, R6, R3 ;  /* 0x0000000306067221 */ /* 0x010fe20000010000 */
[----:B------:R-:W-:-:S04]  /*8900*/  IMAD.MOV.U32 R3, RZ, RZ, -0x800000 ;  /* 0xff800000ff037424 */ /* 0x000fc800078e00ff */
[----:B------:R-:W2:Y:S01]  /*8910*/  SHFL.BFLY PT, R7, R6, 0x1, 0x1f ;  /* 0x0c201f0006077f89 */ /* 0x000ea200000e0000 */
[----:B0-----:R-:W-:Y:S01]  /*8920*/  FADD.FTZ R11, R5, R0 ;  /* 0x00000000050b7221 */ /* 0x001fe20000010000 */
[----:B------:R-:W-:Y:S01]  /*8930*/  IMAD.MOV.U32 R0, RZ, RZ, RZ ;  /* 0x000000ffff007224 */ /* 0x000fe200078e00ff */
[----:B------:R-:W-:-:S03]  /*8940*/  MOV R5, UR7 ;  /* 0x0000000700057c02 */ /* 0x000fc60008000f00 */
[----:B------:R-:W-:-:S13]  /*8950*/  FSETP.NE.FTZ.AND P1, PT, R11, RZ, PT ;  /* 0x000000ff0b00720b */ /* 0x000fda0003f35000 */
[----:B------:R-:W1:Y:S01]  /*8960*/  @P1 MUFU.LG2 R9, R11 ;  /* 0x0000000b00091308 */ /* 0x000e620000000c00 */
[----:B------:R-:W-:Y:S01]  /*8970*/  @P1 FMUL.FTZ R5, R5, 0.69314718246459960938 ;  /* 0x3f31721805051820 */ /* 0x000fe20000410000 */
[----:B--2---:R-:W-:Y:S01]  /*8980*/  FADD.FTZ R12, R6, R7 ;  /* 0x00000007060c7221 */ /* 0x004fe20000010000 */
[----:B------:R-:W-:-:S04]  /*8990*/  IMAD.MOV.U32 R7, RZ, RZ, RZ ;  /* 0x000000ffff077224 */ /* 0x000fc800078e00ff */
[----:B------:R-:W-:Y:S02]  /*89a0*/  FSETP.NE.FTZ.AND P2, PT, R12, RZ, PT ;  /* 0x000000ff0c00720b */ /* 0x000fe40003f55000 */
[----:B------:R-:W0:Y:S01]  /*89b0*/  @P1 MUFU.RCP R7, R11 ;  /* 0x0000000b00071308 */ /* 0x000e220000001000 */
[----:B-1----:R-:W-:-:S04]  /*89c0*/  @P1 FMUL.FTZ R2, R9, 0.69314718246459960938 ;  /* 0x3f31721809021820 */ /* 0x002fc80000410000 */
[----:B------:R-:W-:-:S06]  /*89d0*/  @P1 FFMA.FTZ R4, R5, R10, R2 ;  /* 0x0000000a05041223 */ /* 0x000fcc0000010002 */
[----:B------:R-:W1:Y:S01]  /*89e0*/  @P2 MUFU.LG2 R6, R12 ;  /* 0x0000000c00062308 */ /* 0x000e620000000c00 */
[-C--:B0-----:R-:W-:Y:S01]  /*89f0*/  FMUL.FTZ R24, R24, R7.reuse ;  /* 0x0000000718187220 */ /* 0x081fe20000410000 */
[----:B------:R-:W-:-:S06]  /*8a00*/  FMUL.FTZ R25, R25, R7 ;  /* 0x0000000719197220 */ /* 0x000fcc0000410000 */
        /* <DEDUP_REMOVED lines=9> */
[----:B0-----:R-:W-:Y:S02]  /*8aa0*/  IMAD.U32 R12, RZ, RZ, UR7 ;  /* 0x00000007ff0c7e24 */ /* 0x001fe4000f8e00ff */
        /* <DEDUP_REMOVED lines=121> */
.L_x_4229:
        /* <DEDUP_REMOVED lines=18> */
[----:B0-----:R-:W-:Y:S01]  /*9360*/  IADD3 R5, R0, -0x80, RZ ;  /* 0xffffff8000057810 */ /* 0x001fe20007ffe0ff */
[----:B---3--:R-:W-:-:S06]  /*9370*/  USHF.R.S32.HI UR10, URZ, 0x1f, UR12 ;  /* 0x0000001f3f0a7899 */ /* 0x008fcc000801140c */
[----:B------:R-:W1:Y:S01]  /*9380*/  LDC R23, c[0x0][0xc50] ;  /* 0x00031400ff177b82 */ /* 0x000e620000000800 */
[----:B------:R-:W-:-:S04]  /*9390*/  SHF.R.S32.HI R2, RZ, 0x1f, R5 ;  /* 0x0000001fff027819 */ /* 0x000fc80000011405 */
[CC--:B------:R-:W-:Y:S02]  /*93a0*/  LEA.HI R6, R2.reuse, R5.reuse, RZ, 0x7 ;  /* 0x0000000502067211 */ /* 0x0c0fe400078f38ff */
[----:B------:R-:W-:Y:S01]  /*93b0*/  LEA.HI R13, R2, R5, RZ, 0x2 ;  /* 0x00000005020d7211 */ /* 0x000fe200078f10ff */
[----:B------:R-:W0:Y:S01]  /*93c0*/  @P0 LDC R14, c[0x0][0xbec] ;  /* 0x0002fb00ff0e0b82 */ /* 0x000e220000000800 */
        /* <DEDUP_REMOVED lines=17> */
[----:B------:R-:W-:Y:S02]  /*94e0*/  LEA.HI R12, R12, R11, RZ, 0x3 ;  /* 0x0000000b0c0c7211 */ /* 0x000fe400078f18ff */
[----:B------:R-:W-:Y:S01]  /*94f0*/  MOV R7, UR5 ;  /* 0x0000000500077c02 */ /* 0x000fe20008000f00 */
[----:B------:R-:W-:Y:S01]  /*9500*/  IMAD.U32 R7, RZ, RZ, UR6 ;  /* 0x00000006ff077e24 */ /* 0x000fe2000f8e00ff */
[----:B------:R-:W-:Y:S01]  /*9510*/  LOP3.LUT R12, R12, 0xfffffff8, RZ, 0xc0, !PT ;  /* 0xfffffff80c0c7812 */ /* 0x000fe200078ec0ff */
[----:B------:R-:W-:Y:S02]  /*9520*/  UIMAD UR6, UR37, UR9, UR7 ;  /* 0x00000009250672a4 */ /* 0x000fe4000f8e0207 */
[----:B------:R-:W5:Y:S01]  /*9530*/  @P0 LDC R153, c[0x0][0xbf0] ;  /* 0x0002fc00ff990b82 */ /* 0x000f620000000800 */
[----:B------:R-:W-:-:S02]  /*9540*/  IADD3 R5, R11, -R12, RZ ;  /* 0x8000000c0b057210 */ /* 0x000fc40007ffe0ff */
[----:B------:R-:W-:Y:S02]  /*9550*/  LOP3.LUT R12, R6, 0x1ffffffe, RZ, 0xc0, !PT ;  /* 0x1ffffffe060c7812 */ /* 0x000fe400078ec0ff */
[----:B------:R-:W-:-:S03]  /*9560*/  SHF.R.S32.HI R6, RZ, 0x5, R9 ;  /* 0x00000005ff067819 */ /* 0x000fc60000011409 */
[----:B------:R-:W-:Y:S02]  /*9570*/  IMAD.IADD R16, R13, 0x1, -R12 ;  /* 0x000000010d107824 */ /* 0x000fe400078e0a0c */
[----:B------:R-:W-:Y:S02]  /*9580*/  IMAD R5, R6, 0x10, R5 ;  /* 0x0000001006057824 */ /* 0x000fe400078e0205 */
[----:B------:R-:W-:Y:S01]  /*9590*/  IMAD.U32 R6, RZ, RZ, UR4 ;  /* 0x00000004ff067e24 */ /* 0x000fe2000f8e00ff */
[----:B------:R-:W-:Y:S01]  /*95a0*/  UIMAD.WIDE.U32 UR4, UR37, UR8, URZ ;  /* 0x00000008250472a5 */ /* 0x000fe2000f8e003f */
[----:B------:R-:W-:Y:S02]  /*95b0*/  IMAD R9, R2, 0x40, R5 ;  /* 0x0000004002097824 */ /* 0x000fe400078e0205 */
[----:B----4-:R-:W-:Y:S01]  /*95c0*/  IMAD R12, R18, UR10, RZ ;  /* 0x0000000a120c7c24 */ /* 0x010fe2000f8e02ff */
[----:B------:R-:W-:Y:S01]  /*95d0*/  UIADD3 UR6, UR5, UR6, URZ ;  /* 0x0000000605067290 */ /* 0x000fe2000fffe03f */
[----:B------:R-:W-:Y:S01]  /*95e0*/  IMAD R2, R16, 0x8, R9 ;  /* 0x0000000810027824 */ /* 0x000fe200078e0209 */
[----:B------:R-:W-:Y:S01]  /*95f0*/  IADD3 R16, RZ, -UR37, RZ ;  /* 0x80000025ff107c10 */ /* 0x000fe2000fffe0ff */
[----:B------:R-:W-:Y:S01]  /*9600*/  IMAD R15, R19, UR12, R12 ;  /* 0x0000000c130f7c24 */ /* 0x000fe2000f8e020c */
[----:B------:R-:W-:Y:S01]  /*9610*/  ULDC.64 UR8, c[0x0][0xb28] ;  /* 0x0002ca0000087ab9 */ /* 0x000fe20000000a00 */
[----:B------:R-:W-:Y:S01]  /*9620*/  IMAD.WIDE.U32 R6, R18, UR12, R6 ;  /* 0x0000000c12067c25 */ /* 0x000fe2000f8e0006 */
[----:B--2---:R-:W-:-:S03]  /*9630*/  LEA R5, R22, R2, 0x7 ;  /* 0x0000000216057211 */ /* 0x004fc600078e38ff */
[----:B-1----:R-:W-:Y:S02]  /*9640*/  IMAD R23, R23, R16, UR11 ;  /* 0x0000000b17177e24 */ /* 0x002fe4000f8e0210 */
[----:B0-----:R-:W-:-:S03]  /*9650*/  @P0 IMAD.HI.U32 R2, R5, R14, RZ ;  /* 0x0000000e05020227 */ /* 0x001fc600078e00ff */
[----:B------:R-:W-:Y:S01]  /*9660*/  SHF.R.S32.HI R16, RZ, 0x1f, R23 ;  /* 0x0000001fff107819 */ /* 0x000fe20000011417 */
[----:B------:R-:W-:Y:S02]  /*9670*/  IMAD.U32 R13, RZ, RZ, UR5 ;  /* 0x00000005ff0d7e24 */ /* 0x000fe4000f8e00ff */
[----:B------:R-:W-:Y:S01]  /*9680*/  IMAD.U32 R12, RZ, RZ, UR4 ;  /* 0x00000004ff0c7e24 */ /* 0x000fe2000f8e00ff */
[----:B------:R-:W-:Y:S01]  /*9690*/  ULDC.64 UR4, c[0x0][0xbe0] ;  /* 0x0002f80000047ab9 */ /* 0x000fe20000000a00 */
[----:B------:R-:W-:Y:S01]  /*96a0*/  IMAD.U32 R13, RZ, RZ, UR6 ;  /* 0x00000006ff0d7e24 */ /* 0x000fe2000f8e00ff */
[----:B------:R-:W-:Y:S01]  /*96b0*/  ULDC.64 UR6, c[0x0][0xb48] ;  /* 0x0002d20000067ab9 */ /* 0x000fe20000000a00 */
[----:B---3--:R-:W-:Y:S02]  /*96c0*/  IMAD R14, R20, UR10, RZ ;  /* 0x0000000a140e7c24 */ /* 0x008fe4000f8e02ff */
[----:B------:R-:W-:Y:S02]  /*96d0*/  IMAD.IADD R7, R7, 0x1, R15 ;  /* 0x0000000107077824 */ /* 0x000fe400078e020f */
[----:B-----5:R-:W-:-:S04]  /*96e0*/  @P0 IMAD.HI.U32 R152, R5, R152, RZ ;  /* 0x0000009805980227 */ /* 0x020fc800078e00ff */
[----:B------:R-:W-:Y:S01]  /*96f0*/  IMAD.MOV.U32 R11, RZ, RZ, R5 ;  /* 0x000000ffff0b7224 */ /* 0x000fe200078e0005 */
[----:B------:R-:W-:Y:S01]  /*9700*/  @P0 SHF.R.U32.HI R11, RZ, R17, R2 ;  /* 0x00000011ff0b0219 */ /* 0x000fe20000011602 */
[----:B------:R-:W-:Y:S02]  /*9710*/  IMAD R17, R21, UR12, R14 ;  /* 0x0000000c15117c24 */ /* 0x000fe4000f8e020e */
[----:B------:R-:W-:-:S04]  /*9720*/  IMAD.WIDE.U32 R12, R20, UR12, R12 ;  /* 0x0000000c140c7c25 */ /* 0x000fc8000f8e000c */
[----:B------:R-:W-:Y:S01]  /*9730*/  IMAD.MOV.U32 R15, RZ, RZ, R5 ;  /* 0x000000ffff0f7224 */ /* 0x000fe200078e0005 */
[----:B------:R-:W-:Y:S01]  /*9740*/  @P0 SHF.R.U32.HI R15, RZ, R153, R152 ;  /* 0x00000099ff0f0219 */ /* 0x000fe20000011698 */
[----:B------:R-:W-:Y:S01]  /*9750*/  IMAD R2, R16, UR4, RZ ;  /* 0x0000000410027c24 */ /* 0x000fe2000f8e02ff */
[----:B------:R-:W-:Y:S01]  /*9760*/  IADD3 R13, R13, R17, RZ ;  /* 0x000000110d0d7210 */ /* 0x000fe20007ffe0ff */
[----:B------:R-:W-:Y:S01]  /*9770*/  IMAD.WIDE.U32 R6, R23, UR4, R6 ;  /* 0x0000000417067c25 */ /* 0x000fe2000f8e0006 */
[----:B------:R-:W-:-:S03]  /*9780*/  SHF.R.S32.HI R17, RZ, 0x1f, R11 ;  /* 0x0000001fff117819 */ /* 0x000fc6000001140b */
        /* <DEDUP_REMOVED lines=8> */
[----:B------:R-:W-:Y:S01]  /*9810*/  IMAD.WIDE.U32 R12, R23, UR6, R12 ;  /* 0x00000006170c7c25 */ /* 0x000fe2000f8e000c */
[----:B------:R-:W-:-:S03]  /*9820*/  ULDC.64 UR6, c[0x0][0xbc8] ;  /* 0x0002f20000067ab9 */ /* 0x000fc60000000a00 */
[----:B------:R-:W-:Y:S02]  /*9830*/  IMAD.MOV R16, RZ, RZ, -R15 ;  /* 0x000000ffff107224 */ /* 0x000fe400078e0a0f */
[----:B------:R-:W-:Y:S02]  /*9840*/  IMAD R2, R2, UR4, RZ ;  /* 0x0000000402027c24 */ /* 0x000fe4000f8e02ff */
[C---:B------:R-:W-:Y:S02]  /*9850*/  IMAD R11, R8.reuse, R11, R5 ;  /* 0x0000000b080b7224 */ /* 0x040fe400078e0205 */
        /* <DEDUP_REMOVED lines=30> */
[----:B------:R-:W-:Y:S01]  /*9a40*/  UIADD3 UR4, UR4, 0x22820, URZ ;  /* 0x0002282004047890 */ /* 0x000fe2000fffe03f */
[C---:B------:R-:W-:Y:S01]  /*9a50*/  IADD3 R9, R11.reuse, 0x8, RZ ;  /* 0x000000080b097810 */ /* 0x040fe20007ffe0ff */
[----:B------:R-:W0:Y:S01]  /*9a60*/  SHFL.IDX PT, R13, R17, RZ, 0x1c1f ;  /* 0x001c1fff110d7589 */ /* 0x000e2200000e0000 */
[-C--:B------:R-:W-:Y:S01]  /*9a70*/  ISETP.GE.OR P1, PT, R11, R8.reuse, P0 ;  /* 0x000000080b00720c */ /* 0x080fe20000726670 */
[----:B------:R-:W-:Y:S01]  /*9a80*/  UPRMT UR4, URZ, 0x654, UR4 ;  /* 0x000006543f047896 */ /* 0x000fe20008000004 */
[-C--:B------:R-:W-:Y:S01]  /*9a90*/  ISETP.GE.OR P0, PT, R9, R8.reuse, P0 ;  /* 0x000000080900720c */ /* 0x080fe20000706670 */
[----:B------:R1:W2:Y:S01]  /*9aa0*/  SHFL.IDX PT, R15, R17, 0x1, 0x1c1f ;  /* 0x003c1f00110f7f89 */ /* 0x0002a200000e0000 */
[----:B------:R-:W-:-:S03]  /*9ab0*/  ISETP.GE.AND P2, PT, R11, R8, PT ;  /* 0x000000080b00720c */ /* 0x000fc60003f46270 */
[----:B------:R3:W4:Y:S03]  /*9ac0*/  SHFL.IDX PT, R6, R2, RZ, 0x1c1f ;  /* 0x001c1fff02067589 */ /* 0x00072600000e0000 */
[----:B------:R-:W-:Y:S01]  /*9ad0*/  SYNCS.ARRIVE.TRANS64.RED.A1T0 RZ, [UR4], RZ ;  /* 0x000000ffffff79a7 */ /* 0x000fe20008100404 */
[----:B-1----:R-:W-:Y:S01]  /*9ae0*/  LOP3.LUT R17, R10, 0x7ffffffc, RZ, 0xc0, !PT ;  /* 0x7ffffffc0a117812 */ /* 0x002fe200078ec0ff */
[----:B------:R3:W1:Y:S04]  /*9af0*/  SHFL.IDX PT, R7, R5, RZ, 0x1c1f ;  /* 0x001c1fff05077589 */ /* 0x00066800000e0000 */
[----:B------:R-:W-:-:S04]  /*9b00*/  IMAD.IADD R0, R0, 0x1, -R17 ;  /* 0x0000000100007824 */ /* 0x000fc800078e0a11 */
[----:B------:R-:W-:Y:S01]  /*9b10*/  IMAD.SHL.U32 R0, R0, 0x2, RZ ;  /* 0x0000000200007824 */ /* 0x000fe200078e00ff */
[----:B0-----:R3:W-:Y:S04]  /*9b20*/  @!P1 ST.E desc[UR44][R12.64], R4 ;  /* 0x000000040c009985 */ /* 0x0017e8000c10192c */
[----:B--2---:R3:W-:Y:S01]  /*9b30*/  @!P0 ST.E desc[UR44][R14.64], R3 ;  /* 0x000000030e008985 */ /* 0x0047e2000c10192c */
[----:B------:R-:W-:Y:S05]  /*9b40*/  @P2 BRA `(.L_x_4262) ;  /* 0x0000000800f82947 */ /* 0x000fea0003800000 */
[C---:B---3--:R-:W-:Y:S01]  /*9b50*/  VIADD R3, R0.reuse, 0x8 ;  /* 0x0000000800037836 */ /* 0x048fe20000000000 */
[C---:B------:R-:W-:Y:S01]  /*9b60*/  IADD3 R4, R0.reuse, 0x10, RZ ;  /* 0x0000001000047810 */ /* 0x040fe20007ffe0ff */
[C---:B------:R-:W-:Y:S01]  /*9b70*/  VIADD R10, R0.reuse, 0x18 ;  /* 0x00000018000a7836 */ /* 0x040fe20000000000 */
[----:B------:R-:W-:Y:S01]  /*9b80*/  ULDC UR4, c[0x0][0xac8] ;  /* 0x0002b20000047ab9 */ /* 0x000fe20000000800 */
        /* <DEDUP_REMOVED lines=19> */
[--C-:B-1--4-:R-:W-:Y:S01]  /*9cc0*/  @!P2 IMAD.WIDE R10, R0, 0x4, R6.reuse ;  /* 0x00000004000aa825 */ /* 0x112fe200078e0206 */
[----:B------:R-:W-:Y:S02]  /*9cd0*/  ISETP.GE.AND P6, PT, R22, UR4, PT ;  /* 0x0000000416007c0c */ /* 0x000fe4000bfc6270 */
[----:B------:R-:W-:Y:S01]  /*9ce0*/  @!P0 LEA.HI R18, R18, R18, RZ, 0x1 ;  /* 0x0000001212128211 */ /* 0x000fe200078f08ff */
[--C-:B------:R-:W-:Y:S01]  /*9cf0*/  @!P3 IMAD.WIDE R12, R3, 0x4, R6.reuse ;  /* 0x00000004030cb825 */ /* 0x100fe200078e0206 */
[----:B------:R-:W-:Y:S01]  /*9d00*/  IADD3 R3, R0, 0x30, RZ ;  /* 0x0000003000037810 */ /* 0x000fe20007ffe0ff */
[----:B------:R0:W-:Y:S01]  /*9d10*/  @!P2 ST.E.64 desc[UR44][R10.64], R24 ;  /* 0x000000180a00a985 */ /* 0x0001e2000c101b2c */
[----:B------:R-:W-:Y:S01]  /*9d20*/  @!P1 LEA.HI R19, R19, R19, RZ, 0x1 ;  /* 0x0000001313139211 */ /* 0x000fe200078f08ff */
[--C-:B------:R-:W-:Y:S01]  /*9d30*/  @!P4 IMAD.WIDE R14, R15, 0x4, R6.reuse ;  /* 0x000000040f0ec825 */ /* 0x100fe200078e0206 */
[----:B------:R-:W-:Y:S01]  /*9d40*/  ISETP.GE.AND P2, PT, R3, UR4, PT ;  /* 0x0000000403007c0c */ /* 0x000fe2000bf46270 */
[----:B------:R1:W-:Y:S01]  /*9d50*/  @!P3 ST.E.64 desc[UR44][R12.64], R28 ;  /* 0x0000001c0c00b985 */ /* 0x0003e2000c101b2c */
[----:B------:R-:W-:Y:S01]  /*9d60*/  ISETP.GE.AND P3, PT, R4, UR4, PT ;  /* 0x0000000404007c0c */ /* 0x000fe2000bf66270 */
[----:B------:R-:W-:-:S02]  /*9d70*/  @!P5 IMAD.WIDE R16, R17, 0x4, R6 ;  /* 0x000000041110d825 */ /* 0x000fc400078e0206 */
[----:B------:R2:W-:Y:S01]  /*9d80*/  @!P4 ST.E.64 desc[UR44][R14.64], R32 ;  /* 0x000000200e00c985 */ /* 0x0005e2000c101b2c */
[----:B------:R-:W-:Y:S02]  /*9d90*/  ISETP.GE.AND P4, PT, R20, UR4, PT ;  /* 0x0000000414007c0c */ /* 0x000fe4000bf86270 */
[----:B------:R-:W-:Y:S01]  /*9da0*/  @!P6 LEA.HI R22, R22, R22, RZ, 0x1 ;  /* 0x000000161616e211 */ /* 0x000fe200078f08ff */
[----:B------:R3:W-:Y:S01]  /*9db0*/  @!P5 ST.E.64 desc[UR44][R16.64], R36 ;  /* 0x000000241000d985 */ /* 0x0007e2000c101b2c */
[----:B------:R-:W-:Y:S01]  /*9dc0*/  ISETP.GE.AND P5, PT, R21, UR4, PT ;  /* 0x0000000415007c0c */ /* 0x000fe2000bfa6270 */
[----:B0-----:R-:W-:Y:S01]  /*9dd0*/  VIADD R24, R0, 0x60 ;  /* 0x0000006000187836 */ /* 0x001fe20000000000 */
[----:B------:R-:W-:Y:S02]  /*9de0*/  @!P0 LOP3.LUT R11, R18, 0xfffffffe, RZ, 0xc0, !PT ;  /* 0xfffffffe120b8812 */ /* 0x000fe400078ec0ff */
[----:B------:R-:W-:Y:S02]  /*9df0*/  @!P2 LEA.HI R3, R3, R3, RZ, 0x1 ;  /* 0x000000030303a211 */ /* 0x000fe400078f08ff */
[----:B-1----:R-:W-:Y:S01]  /*9e00*/  @!P1 LOP3.LUT R13, R19, 0xfffffffe, RZ, 0xc0, !PT ;  /* 0xfffffffe130d9812 */ /* 0x002fe200078ec0ff */
[----:B------:R-:W-:Y:S01]  /*9e10*/  @!P0 IMAD.WIDE R10, R11, 0x4, R6 ;  /* 0x000000040b0a8825 */ /* 0x000fe200078e0206 */
[----:B------:R-:W-:-:S02]  /*9e20*/  @!P3 LEA.HI R4, R4, R4, RZ, 0x1 ;  /* 0x000000040404b211 */ /* 0x000fc400078f08ff */
        /* <DEDUP_REMOVED lines=8> */
[----:B------:R-:W-:Y:S01]  /*9eb0*/  VIADD R20, R0, 0x78 ;  /* 0x0000007800147836 */ /* 0x000fe20000000000 */
[----:B------:R-:W-:-:S02]  /*9ec0*/  @!P5 LOP3.LUT R21, R21, 0xfffffffe, RZ, 0xc0, !PT ;  /* 0xfffffffe1515d812 */ /* 0x000fc400078ec0ff */
[----:B------:R-:W-:Y:S01]  /*9ed0*/  @!P6 LOP3.LUT R19, R22, 0xfffffffe, RZ, 0xc0, !PT ;  /* 0xfffffffe1613e812 */ /* 0x000fe200078ec0ff */
[----:B------:R-:W-:Y:S01]  /*9ee0*/  VIADD R22, R0, 0x88 ;  /* 0x0000008800167836 */ /* 0x000fe20000000000 */
[----:B------:R-:W-:Y:S02]  /*9ef0*/  ISETP.GE.AND P1, PT, R23, UR4, PT ;  /* 0x0000000417007c0c */ /* 0x000fe4000bf26270 */
[----:B------:R-:W-:Y:S01]  /*9f00*/  ISETP.GE.AND P0, PT, R24, UR4, PT ;  /* 0x0000000418007c0c */ /* 0x000fe2000bf06270 */
[----:B0-----:R-:W-:Y:S01]  /*9f10*/  @!P2 IMAD.WIDE R10, R3, 0x4, R6 ;  /* 0x00000004030aa825 */ /* 0x001fe200078e0206 */
[----:B------:R-:W-:-:S03]  /*9f20*/  IADD3 R4, R0, 0x70, RZ ;  /* 0x0000007000047810 */ /* 0x000fc60007ffe0ff */
        /* <DEDUP_REMOVED lines=8> */
[----:B------:R-:W-:Y:S01]  /*9fb0*/  VIADD R3, R0, 0x68 ;  /* 0x0000006800037836 */ /* 0x000fe20000000000 */
[----:B------:R3:W-:Y:S01]  /*9fc0*/  @!P5 ST.E.64 desc[UR44][R16.64], R60 ;  /* 0x0000003c1000d985 */ /* 0x0007e2000c101b2c */
[----:B------:R-:W-:Y:S01]  /*9fd0*/  @!P6 IMAD.WIDE R18, R19, 0x4, R6 ;  /* 0x000000041312e825 */ /* 0x000fe200078e0206 */
[----:B------:R-:W-:Y:S02]  /*9fe0*/  ISETP.GE.AND P5, PT, R20, UR4, PT ;  /* 0x0000000414007c0c */ /* 0x000fe4000bfa6270 */
[----:B------:R-:W-:Y:S01]  /*9ff0*/  ISETP.GE.AND P2, PT, R3, UR4, PT ;  /* 0x0000000403007c0c */ /* 0x000fe2000bf46270 */
[----:B------:R-:W-:Y:S01]  /*a000*/  VIADD R21, R0, 0x80 ;  /* 0x0000008000157836 */ /* 0x000fe20000000000 */
[----:B------:R4:W-:Y:S01]  /*a010*/  @!P6 ST.E.64 desc[UR44][R18.64], R64 ;  /* 0x000000401200e985 */ /* 0x0009e2000c101b2c */
[----:B------:R-:W-:Y:S02]  /*a020*/  ISETP.GE.AND P6, PT, R4, UR4, PT ;  /* 0x0000000404007c0c */ /* 0x000fe4000bfc6270 */
[----:B------:R-:W-:-:S02]  /*a030*/  @!P0 LEA.HI R24, R24, R24, RZ, 0x1 ;  /* 0x0000001818188211 */ /* 0x000fc400078f08ff */
[----:B------:R-:W-:Y:S02]  /*a040*/  ISETP.GE.AND P4, PT, R21, UR4, PT ;  /* 0x0000000415007c0c */ /* 0x000fe4000bf86270 */
        /* <DEDUP_REMOVED lines=15> */
[----:B---3--:R-:W-:Y:S02]  /*a140*/  @!P5 LOP3.LUT R17, R20, 0xfffffffe, RZ, 0xc0, !PT ;  /* 0xfffffffe1411d812 */ /* 0x008fe400078ec0ff */
[----:B------:R-:W-:Y:S02]  /*a150*/  @!P4 LOP3.LUT R21, R21, 0xfffffffe, RZ, 0xc0, !PT ;  /* 0xfffffffe1515c812 */ /* 0x000fe400078ec0ff */
[----:B------:R-:W-:Y:S02]  /*a160*/  IADD3 R23, R0, 0x90, RZ ;  /* 0x0000009000177810 */ /* 0x000fe40007ffe0ff */
[----:B----4-:R-:W-:Y:S01]  /*a170*/  @!P3 LOP3.LUT R19, R22, 0xfffffffe, RZ, 0xc0, !PT ;  /* 0xfffffffe1613b812 */ /* 0x010fe200078ec0ff */
[----:B0-----:R-:W-:Y:S01]  /*a180*/  @!P2 IMAD.WIDE R10, R3, 0x4, R6 ;  /* 0x00000004030aa825 */ /* 0x001fe200078e0206 */
[----:B------:R-:W-:-:S02]  /*a190*/  ISETP.GE.AND P0, PT, R23, UR4, PT ;  /* 0x0000000417007c0c */ /* 0x000fc4000bf06270 */
[----:B------:R-:W-:Y:S01]  /*a1a0*/  ISETP.GE.AND P1, PT, R24, UR4, PT ;  /* 0x0000000418007c0c */ /* 0x000fe2000bf26270 */
[C---:B------:R-:W-:Y:S01]  /*a1b0*/  VIADD R3, R0.reuse, 0xa0 ;  /* 0x000000a000037836 */ /* 0x040fe20000000000 */
[----:B------:R0:W-:Y:S01]  /*a1c0*/  @!P2 ST.E.64 desc[UR44][R10.64], R76 ;  /* 0x0000004c0a00a985 */ /* 0x0001e2000c101b2c */
[--C-:B-1----:R-:W-:Y:S01]  /*a1d0*/  @!P6 IMAD.WIDE R12, R15, 0x4, R6.reuse ;  /* 0x000000040f0ce825 */ /* 0x102fe200078e0206 */
[----:B------:R-:W-:Y:S02]  /*a1e0*/  IADD3 R20, R0, 0xb0, RZ ;  /* 0x000000b000147810 */ /* 0x000fe40007ffe0ff */
[----:B------:R-:W-:Y:S01]  /*a1f0*/  ISETP.GE.AND P2, PT, R3, UR4, PT ;  /* 0x0000000403007c0c */ /* 0x000fe2000bf46270 */
[--C-:B------:R-:W-:Y:S01]  /*a200*/  @!P5 IMAD.WIDE R14, R17, 0x4, R6.reuse ;  /* 0x00000004110ed825 */ /* 0x100fe200078e0206 */
[----:B------:R1:W-:Y:S03]  /*a210*/  @!P6 ST.E.64 desc[UR44][R12.64], R80 ;  /* 0x000000500c00e985 */ /* 0x0003e6000c101b2c */
        /* <DEDUP_REMOVED lines=13> */
[----:B------:R-:W-:Y:S02]  /*a2f0*/  @!P2 LEA.HI R3, R3, R3, RZ, 0x1 ;  /* 0x000000030303a211 */ /* 0x000fe400078f08ff */
[----:B0-----:R-:W-:Y:S02]  /*a300*/  @!P0 LOP3.LUT R11, R23, 0xfffffffe, RZ, 0xc0, !PT ;  /* 0xfffffffe170b8812 */ /* 0x001fe400078ec0ff */
[----:B-1----:R-:W-:Y:S02]  /*a310*/  @!P1 LOP3.LUT R13, R24, 0xfffffffe, RZ, 0xc0, !PT ;  /* 0xfffffffe180d9812 */ /* 0x002fe400078ec0ff */
[----:B------:R-:W-:Y:S01]  /*a320*/  @!P2 LOP3.LUT R3, R3, 0xfffffffe, RZ, 0xc0, !PT ;  /* 0xfffffffe0303a812 */ /* 0x000fe200078ec0ff */
[----:B------:R-:W-:Y:S01]  /*a330*/  @!P0 IMAD.WIDE R10, R11, 0x4, R6 ;  /* 0x000000040b0a8825 */ /* 0x000fe200078e0206 */
[----:B------:R-:W-:-:S02]  /*a340*/  @!P3 LEA.HI R4, R4, R4, RZ, 0x1 ;  /* 0x000000040404b211 */ /* 0x000fc400078f08ff */
[----:B------:R-:W-:Y:S01]  /*a350*/  @!P4 LEA.HI R20, R20, R20, RZ, 0x1 ;  /* 0x000000141414c211 */ /* 0x000fe200078f08ff */
[--C-:B------:R-:W-:Y:S01]  /*a360*/  @!P1 IMAD.WIDE R12, R13, 0x4, R6.reuse ;  /* 0x000000040d0c9825 */ /* 0x100fe200078e0206 */
[----:B------:R-:W-:Y:S01]  /*a370*/  @!P6 LEA.HI R22, R22, R22, RZ, 0x1 ;  /* 0x000000161616e211 */ /* 0x000fe200078f08ff */
[----:B------:R0:W-:Y:S01]  /*a380*/  @!P0 ST.E.64 desc[UR44][R10.64], R96 ;  /* 0x000000600a008985 */ /* 0x0001e2000c101b2c */
[----:B------:R-:W-:Y:S01]  /*a390*/  @!P5 LEA.HI R21, R21, R21, RZ, 0x1 ;  /* 0x000000151515d211 */ /* 0x000fe200078f08ff */
[----:B--2---:R-:W-:Y:S01]  /*a3a0*/  @!P2 IMAD.WIDE R14, R3, 0x4, R6 ;  /* 0x00000004030ea825 */ /* 0x004fe200078e0206 */
[----:B---3--:R-:W-:Y:S01]  /*a3b0*/  @!P3 LOP3.LUT R17, R4, 0xfffffffe, RZ, 0xc0, !PT ;  /* 0xfffffffe0411b812 */ /* 0x008fe200078ec0ff */
[----:B------:R1:W-:Y:S01]  /*a3c0*/  @!P1 ST.E.64 desc[UR44][R12.64], R100 ;  /* 0x000000640c009985 */ /* 0x0003e2000c101b2c */
[----:B----4-:R-:W-:Y:S01]  /*a3d0*/  @!P4 LOP3.LUT R19, R20, 0xfffffffe, RZ, 0xc0, !PT ;  /* 0xfffffffe1413c812 */ /* 0x010fe200078ec0ff */
[----:B------:R-:W-:Y:S01]  /*a3e0*/  VIADD R20, R0, 0xd8 ;  /* 0x000000d800147836 */ /* 0x000fe20000000000 */
[----:B------:R-:W-:Y:S01]  /*a3f0*/  @!P6 LOP3.LUT R3, R22, 0xfffffffe, RZ, 0xc0, !PT ;  /* 0xfffffffe1603e812 */ /* 0x000fe200078ec0ff */
[----:B------:R2:W-:Y:S01]  /*a400*/  @!P2 ST.E.64 desc[UR44][R14.64], R104 ;  /* 0x000000680e00a985 */ /* 0x0005e2000c101b2c */
[----:B------:R-:W-:-:S02]  /*a410*/  @!P5 LOP3.LUT R21, R21, 0xfffffffe, RZ, 0xc0, !PT ;  /* 0xfffffffe1515d812 */ /* 0x000fc400078ec0ff */
[----:B------:R-:W-:Y:S02]  /*a420*/  IADD3 R4, R0, 0xd0, RZ ;  /* 0x000000d000047810 */ /* 0x000fe40007ffe0ff */
[----:B------:R-:W-:Y:S01]  /*a430*/  ISETP.GE.AND P2, PT, R20, UR4, PT ;  /* 0x0000000414007c0c */ /* 0x000fe2000bf46270 */
[----:B0-----:R-:W-:Y:S01]  /*a440*/  @!P3 IMAD.WIDE R10, R17, 0x4, R6 ;  /* 0x00000004110ab825 */ /* 0x001fe200078e0206 */
[----:B------:R-:W-:-:S03]  /*a450*/  ISETP.GE.AND P1, PT, R4, UR4, PT ;  /* 0x0000000404007c0c */ /* 0x000fc6000bf26270 */
[--C-:B-1----:R-:W-:Y:S01]  /*a460*/  @!P4 IMAD.WIDE R12, R19, 0x4, R6.reuse ;  /* 0x00000004130cc825 */ /* 0x102fe200078e0206 */
[----:B------:R0:W-:Y:S03]  /*a470*/  @!P3 ST.E.64 desc[UR44][R10.64], R108 ;  /* 0x0000006c0a00b985 */ /* 0x0001e6000c101b2c */
[--C-:B------:R-:W-:Y:S01]  /*a480*/  @!P6 IMAD.WIDE R18, R3, 0x4, R6.reuse ;  /* 0x000000040312e825 */ /* 0x100fe200078e0206 */
[C---:B--2---:R-:W-:Y:S01]  /*a490*/  IADD3 R15, R0.reuse, 0xf0, RZ ;  /* 0x000000f0000f7810 */ /* 0x044fe20007ffe0ff */
[----:B------:R1:W-:Y:S02]  /*a4a0*/  @!P4 ST.E.64 desc[UR44][R12.64], R112 ;  /* 0x000000700c00c985 */ /* 0x0003e4000c101b2c */
[----:B------:R-:W-:Y:S01]  /*a4b0*/  VIADD R3, R0, 0xc8 ;  /* 0x000000c800037836 */ /* 0x000fe20000000000 */
[----:B------:R-:W-:Y:S01]  /*a4c0*/  @!P2 LEA.HI R20, R20, R20, RZ, 0x1 ;  /* 0x000000141414a211 */ /* 0x000fe200078f08ff */
[----:B------:R-:W-:Y:S01]  /*a4d0*/  @!P5 IMAD.WIDE R16, R21, 0x4, R6 ;  /* 0x000000041510d825 */ /* 0x000fe200078e0206 */
[----:B------:R-:W-:-:S02]  /*a4e0*/  @!P1 LEA.HI R4, R4, R4, RZ, 0x1 ;  /* 0x0000000404049211 */ /* 0x000fc400078f08ff */
[----:B------:R-:W-:Y:S01]  /*a4f0*/  ISETP.GE.AND P0, PT, R3, UR4, PT ;  /* 0x0000000403007c0c */ /* 0x000fe2000bf06270 */
[C---:B------:R-:W-:Y:S01]  /*a500*/  VIADD R21, R0.reuse, 0xe0 ;  /* 0x000000e000157836 */ /* 0x040fe20000000000 */
[----:B------:R2:W-:Y:S01]  /*a510*/  @!P5 ST.E.64 desc[UR44][R16.64], R116 ;  /* 0x000000741000d985 */ /* 0x0005e2000c101b2c */
[C---:B------:R-:W-:Y:S01]  /*a520*/  VIADD R14, R0.reuse, 0xe8 ;  /* 0x000000e8000e7836 */ /* 0x040fe20000000000 */
[----:B------:R-:W-:Y:S01]  /*a530*/  ISETP.GE.AND P5, PT, R15, UR4, PT ;  /* 0x000000040f007c0c */ /* 0x000fe2000bfa6270 */
[----:B0-----:R-:W-:Y:S01]  /*a540*/  VIADD R11, R0, 0xf8 ;  /* 0x000000f8000b7836 */ /* 0x001fe20000000000 */
[----:B------:R0:W-:Y:S01]  /*a550*/  @!P6 ST.E.64 desc[UR44][R18.64], R120 ;  /* 0x000000781200e985 */ /* 0x0001e2000c101b2c */
[----:B------:R-:W-:Y:S02]  /*a560*/  ISETP.GE.AND P3, PT, R21, UR4, PT ;  /* 0x0000000415007c0c */ /* 0x000fe4000bf66270 */
[----:B------:R-:W-:Y:S02]  /*a570*/  ISETP.GE.AND P4, PT, R14, UR4, PT ;  /* 0x000000040e007c0c */ /* 0x000fe4000bf86270 */
[----:B------:R-:W-:-:S02]  /*a580*/  ISETP.GE.AND P6, PT, R11, UR4, PT ;  /* 0x000000040b007c0c */ /* 0x000fc4000bfc6270 */
[----:B------:R-:W-:Y:S02]  /*a590*/  @!P0 LEA.HI R3, R3, R3, RZ, 0x1 ;  /* 0x0000000303038211 */ /* 0x000fe400078f08ff */
[----:B-1----:R-:W-:Y:S02]  /*a5a0*/  @!P1 LOP3.LUT R13, R4, 0xfffffffe, RZ, 0xc0, !PT ;  /* 0xfffffffe040d9812 */ /* 0x002fe400078ec0ff */
[----:B------:R-:W-:Y:S02]  /*a5b0*/  @!P5 LEA.HI R10, R15, R15, RZ, 0x1 ;  /* 0x0000000f0f0ad211 */ /* 0x000fe400078f08ff */
[----:B------:R-:W-:Y:S01]  /*a5c0*/  @!P0 LOP3.LUT R3, R3, 0xfffffffe, RZ, 0xc0, !PT ;  /* 0xfffffffe03038812 */ /* 0x000fe200078ec0ff */
[----:B------:R-:W-:Y:S01]  /*a5d0*/  @!P1 IMAD.WIDE R12, R13, 0x4, R6 ;  /* 0x000000040d0c9825 */ /* 0x000fe200078e0206 */
[----:B------:R-:W-:Y:S02]  /*a5e0*/  @!P3 LEA.HI R21, R21, R21, RZ, 0x1 ;  /* 0x000000151515b211 */ /* 0x000fe400078f08ff */
[----:B------:R-:W-:-:S02]  /*a5f0*/  @!P4 LEA.HI R14, R14, R14, RZ, 0x1 ;  /* 0x0000000e0e0ec211 */ /* 0x000fc400078f08ff */
[----:B------:R-:W-:Y:S02]  /*a600*/  @!P6 LEA.HI R11, R11, R11, RZ, 0x1 ;  /* 0x0000000b0b0be211 */ /* 0x000fe400078f08ff */
[----:B------:R-:W-:Y:S02]  /*a610*/  @!P2 LOP3.LUT R15, R20, 0xfffffffe, RZ, 0xc0, !PT ;  /* 0xfffffffe140fa812 */ /* 0x000fe400078ec0ff */
[----:B--2---:R-:W-:Y:S02]  /*a620*/  @!P3 LOP3.LUT R17, R21, 0xfffffffe, RZ, 0xc0, !PT ;  /* 0xfffffffe1511b812 */ /* 0x004fe400078ec0ff */
[----:B0-----:R-:W-:Y:S01]  /*a630*/  @!P4 LOP3.LUT R19, R14, 0xfffffffe, RZ, 0xc0, !PT ;  /* 0xfffffffe0e13c812 */ /* 0x001fe200078ec0ff */
        /* <DEDUP_REMOVED lines=15> */
.L_x_4262:
[----:B------:R-:W-:Y:S05]  /*a730*/  BSYNC B0 ;  /* 0x0000000000007941 */ /* 0x000fea0003800000 */
.L_x_4261:
[----:B------:R-:W-:Y:S01]  /*a740*/  ISETP.GE.AND P0, PT, R9, R8, PT ;  /* 0x000000080900720c */ /* 0x000fe20003f06270 */
[----:B---3--:R2:W3:Y:S04]  /*a750*/  SHFL.IDX PT, R3, R5, 0x1, 0x1c1f ;  /* 0x003c1f0005037f89 */ /* 0x0084e800000e0000 */
[----:B------:R-:W0:Y:S08]  /*a760*/  SHFL.IDX PT, R2, R2, 0x1, 0x1c1f ;  /* 0x003c1f0002027f89 */ /* 0x000e3000000e0000 */
[----:B--2---:R-:W-:Y:S05]  /*a770*/  @P0 BRA `(.L_x_4227) ;  /* 0x0000004c000c0947 */ /* 0x004fea0003800000 */
[C---:B------:R-:W-:Y:S01]  /*a780*/  VIADD R4, R0.reuse, 0x8 ;  /* 0x0000000800047836 */ /* 0x040fe20000000000 */
[----:B------:R-:W-:Y:S01]  /*a790*/  ULDC UR4, c[0x0][0xac8] ;  /* 0x0002b20000047ab9 */ /* 0x000fe20000000800 */
[C---:B------:R-:W-:Y:S01]  /*a7a0*/  VIADD R5, R0.reuse, 0x10 ;  /* 0x0000001000057836 */ /* 0x040fe20000000000 */
[C---:B------:R-:W-:Y:S01]  /*a7b0*/  ISETP.GE.AND P0, PT, R0.reuse, UR4, PT ;  /* 0x0000000400007c0c */ /* 0x040fe2000bf06270 */
[----:B0-----:R-:W-:Y:S01]  /*a7c0*/  VIADD R11, R0, 0x20 ;  /* 0x00000020000b7836 */ /* 0x001fe20000000000 */
        /* <DEDUP_REMOVED lines=9> */
[C---:B------:R-:W-:Y:S01]  /*a860*/  VIADD R18, R0.reuse, 0x50 ;  /* 0x0000005000127836 */ /* 0x040fe20000000000 */
[C---:B------:R-:W-:Y:S01]  /*a870*/  IADD3 R14, R0.reuse, 0x38, RZ ;  /* 0x00000038000e7810 */ /* 0x040fe20007ffe0ff */
[----:B------:R-:W-:Y:S01]  /*a880*/  VIADD R20, R0, 0x80 ;  /* 0x0000008000147836 */ /* 0x000fe20000000000 */
[----:B------:R-:W-:-:S02]  /*a890*/  ISETP.GE.AND P3, PT, R15, UR4, PT ;  /* 0x000000040f007c0c */ /* 0x000fc4000bf66270 */
[----:B------:R-:W-:Y:S02]  /*a8a0*/  @!P1 LEA.HI R4, R4, R4, RZ, 0x1 ;  /* 0x0000000404049211 */ /* 0x000fe400078f08ff */
[----:B------:R-:W-:Y:S02]  /*a8b0*/  @!P2 LEA.HI R5, R5, R5, RZ, 0x1 ;  /* 0x000000050505a211 */ /* 0x000fe400078f08ff */
[----:B-1----:R-:W-:Y:S02]  /*a8c0*/  @!P1 LOP3.LUT R7, R4, 0xfffffffe, RZ, 0xc0, !PT ;  /* 0xfffffffe04079812 */ /* 0x002fe400078ec0ff */
[----:B------:R-:W-:Y:S01]  /*a8d0*/  @!P2 LOP3.LUT R9, R5, 0xfffffffe, RZ, 0xc0, !PT ;  /* 0xfffffffe0509a812 */ /* 0x000fe200078ec0ff */
[--C-:B---3--:R-:W-:Y:S01]  /*a8e0*/  @!P0 IMAD.WIDE R4, R0, 0x4, R2.reuse ;  /* 0x0000000400048825 */ /* 0x108fe200078e0202 */
[----:B------:R-:W-:Y:S02]  /*a8f0*/  ISETP.GE.AND P4, PT, R16, UR4, PT ;  /* 0x0000000410007c0c */ /* 0x000fe4000bf86270 */
[----:B------:R-:W-:Y:S01]  /*a900*/  @!P5 LEA.HI R10, R10, R10, RZ, 0x1 ;  /* 0x0000000a0a0ad211 */ /* 0x000fe200078f08ff */
[----:B----4-:R-:W-:Y:S01]  /*a910*/  @!P1 IMAD.WIDE R6, R7, 0x4, R2 ;  /* 0x0000000407069825 */ /* 0x010fe200078e0202 */
        /* <DEDUP_REMOVED lines=9> */
[----:B------:R-:W-:-:S02]  /*a9b0*/  @!P4 LEA.HI R16, R16, R16, RZ, 0x1 ;  /* 0x000000101010c211 */ /* 0x000fc400078f08ff */
        /* <DEDUP_REMOVED lines=14> */
[----:B------:R-:W-:Y:S01]  /*aaa0*/  @!P4 LOP3.LUT R17, R16, 0xfffffffe, RZ, 0xc0, !PT ;  /* 0xfffffffe1011c812 */ /* 0x000fe200078ec0ff */
[C---:B------:R-:W-:Y:S01]  /*aab0*/  VIADD R16, R0.reuse, 0x70 ;  /* 0x0000007000107836 */ /* 0x040fe20000000000 */
[----:B------:R-:W-:Y:S02]  /*aac0*/  IADD3 R19, R0, 0x58, RZ ;  /* 0x0000005800137810 */ /* 0x000fe40007ffe0ff */
        /* <DEDUP_REMOVED lines=14> */
[C---:B------:R-:W-:Y:S02]  /*abb0*/  IADD3 R17, R0.reuse, 0x78, RZ ;  /* 0x0000007800117810 */ /* 0x040fe40007ffe0ff */
[----:B------:R-:W-:Y:S01]  /*abc0*/  VIADD R15, R0, 0x68 ;  /* 0x00000068000f7836 */ /* 0x000fe20000000000 */
[----:B------:R4:W-:Y:S01]  /*abd0*/  @!P4 ST.E.64 desc[UR44][R12.64], R62 ;  /* 0x0000003e0c00c985 */ /* 0x0009e2000c101b2c */
        /* <DEDUP_REMOVED lines=19> */
[----:B---3--:R-:W-:Y:S01]  /*ad10*/  @!P2 LOP3.LUT R11, R16, 0xfffffffe, RZ, 0xc0, !PT ;  /* 0xfffffffe100ba812 */ /* 0x008fe200078ec0ff */
[----:B------:R-:W-:Y:S01]  /*ad20*/  VIADD R16, R0, 0xa8 ;  /* 0x000000a800107836 */ /* 0x000fe20000000000 */
[----:B------:R-:W-:Y:S02]  /*ad30*/  @!P1 LOP3.LUT R17, R17, 0xfffffffe, RZ, 0xc0, !PT ;  /* 0xfffffffe11119812 */ /* 0x000fe400078ec0ff */
[----:B----4-:R-:W-:Y:S01]  /*ad40*/  @!P0 LOP3.LUT R13, R20, 0xfffffffe, RZ, 0xc0, !PT ;  /* 0xfffffffe140d8812 */ /* 0x010fe200078ec0ff */
[----:B------:R-:W-:Y:S01]  /*ad50*/  VIADD R20, R0, 0xb8 ;  /* 0x000000b800147836 */ /* 0x000fe20000000000 */
[----:B------:R-:W-:Y:S01]  /*ad60*/  ISETP.GE.AND P6, PT, R18, UR4, PT ;  /* 0x0000000412007c0c */ /* 0x000fe2000bfc6270 */
[----:B0-----:R-:W-:Y:S01]  /*ad70*/  @!P4 IMAD.WIDE R4, R9, 0x4, R2 ;  /* 0x000000040904c825 */ /* 0x001fe200078e0202 */
[----:B------:R-:W-:-:S02]  /*ad80*/  ISETP.GE.AND P5, PT, R19, UR4, PT ;  /* 0x0000000413007c0c */ /* 0x000fc4000bfa6270 */
[----:B------:R-:W-:Y:S01]  /*ad90*/  IADD3 R14, R0, 0x98, RZ ;  /* 0x00000098000e7810 */ /* 0x000fe20007ffe0ff */
        /* <DEDUP_REMOVED lines=19> */
[----:B------:R-:W-:Y:S01]  /*aed0*/  VIADD R18, R0, 0xc0 ;  /* 0x000000c000127836 */ /* 0x000fe20000000000 */
        /* <DEDUP_REMOVED lines=13> */
[----:B---3--:R-:W-:-:S02]  /*afb0*/  @!P3 LOP3.LUT R11, R16, 0xfffffffe, RZ, 0xc0, !PT ;  /* 0xfffffffe100bb812 */ /* 0x008fc400078ec0ff */
[----:B------:R-:W-:Y:S02]  /*afc0*/  @!P2 LOP3.LUT R17, R17, 0xfffffffe, RZ, 0xc0, !PT ;  /* 0xfffffffe1111a812 */ /* 0x000fe400078ec0ff */
[----:B----4-:R-:W-:Y:S01]  /*afd0*/  @!P1 LOP3.LUT R13, R20, 0xfffffffe, RZ, 0xc0, !PT ;  /* 0xfffffffe140d9812 */ /* 0x010fe200078ec0ff */
[C---:B------:R-:W-:Y:S01]  /*afe0*/  VIADD R20, R0.reuse, 0xf0 ;  /* 0x000000f000147836 */ /* 0x040fe20000000000 */
[----:B------:R-:W-:Y:S01]  /*aff0*/  IADD3 R19, R0, 0xc8, RZ ;  /* 0x000000c800137810 */ /* 0x000fe20007ffe0ff */
[--C-:B0-----:R-:W-:Y:S01]  /*b000*/  @!P0 IMAD.WIDE R4, R9, 0x4, R2.reuse ;  /* 0x0000000409048825 */ /* 0x101fe200078e0202 */
[----:B------:R-:W-:Y:S02]  /*b010*/  ISETP.GE.AND P5, PT, R18, UR4, PT ;  /* 0x0000000412007c0c */ /* 0x000fe4000bfa6270 */
[----:B------:R-:W-:Y:S01]  /*b020*/  ISETP.GE.AND P6, PT, R19, UR4, PT ;  /* 0x0000000413007c0c */ /* 0x000fe2000bfc6270 */
[----:B-1----:R-:W-:Y:S01]  /*b030*/  @!P4 IMAD.WIDE R6, R15, 0x4, R2 ;  /* 0x000000040f06c825 */ /* 0x002fe200078e0202 */
[----:B------:R0:W-:Y:S01]  /*b040*/  @!P0 ST.E.64 desc[UR44][R4.64], R102 ;  /* 0x0000006604008985 */ /* 0x0001e2000c101b2c */
[----:B------:R-:W-:-:S02]  /*b050*/  IADD3 R16, R0, 0xe0, RZ ;  /* 0x000000e000107810 */ /* 0x000fc40007ffe0ff */
        /* <DEDUP_REMOVED lines=9> */
[C---:B------:R-:W-:Y:S01]  /*b0f0*/  VIADD R15, R0.reuse, 0xd8 ;  /* 0x000000d8000f7836 */ /* 0x040fe20000000000 */
[----:B------:R4:W-:Y:S01]  /*b100*/  @!P1 ST.E.64 desc[UR44][R12.64], R118 ;  /* 0x000000760c009985 */ /* 0x0009e2000c101b2c */
[----:B------:R-:W-:Y:S01]  /*b110*/  VIADD R17, R0, 0xe8 ;  /* 0x000000e800117836 */ /* 0x000fe20000000000 */
[----:B------:R-:W-:Y:S02]  /*b120*/  @!P5 LEA.HI R18, R18, R18, RZ, 0x1 ;  /* 0x000000121212d211 */ /* 0x000fe400078f08ff */
[----:B------:R-:W-:Y:S02]  /*b130*/  ISETP.GE.AND P1, PT, R15, UR4, PT ;  /* 0x000000040f007c0c */ /* 0x000fe4000bf26270 */
[----:B------:R-:W-:Y:S02]  /*b140*/  ISETP.GE.AND P3, PT, R17, UR4, PT ;  /* 0x0000000411007c0c */ /* 0x000fe4000bf66270 */
[----:B------:R-:W-:Y:S02]  /*b150*/  @!P6 LEA.HI R19, R19, R19, RZ, 0x1 ;  /* 0x000000131313e211 */ /* 0x000fe400078f08ff */
[----:B0-----:R-:W-:-:S02]  /*b160*/  @!P5 LOP3.LUT R5, R18, 0xfffffffe, RZ, 0xc0, !PT ;  /* 0xfffffffe1205d812 */ /* 0x001fc400078ec0ff */
        /* <DEDUP_REMOVED lines=14> */
[----:B----4-:R-:W-:Y:S02]  /*b250*/  @!P4 LOP3.LUT R13, R20, 0xfffffffe, RZ, 0xc0, !PT ;  /* 0xfffffffe140dc812 */ /* 0x010fe400078ec0ff */
[----:B------:R-:W-:Y:S01]  /*b260*/  IADD3 R0, R0, 0xf8, RZ ;  /* 0x000000f800007810 */ /* 0x000fe20007ffe0ff */
        /* <DEDUP_REMOVED lines=13> */
[----:B--2---:R-:W-:-:S05]  /*b340*/  LOP3.LUT R5, R0, 0xfffffffe, RZ, 0xc0, !PT ;  /* 0xfffffffe00057812 */ /* 0x004fca00078ec0ff */
[----:B------:R-:W-:-:S05]  /*b350*/  IMAD.WIDE R2, R5, 0x4, R2 ;  /* 0x0000000405027825 */ /* 0x000fca00078e0202 */
[----:B------:R0:W-:Y:S01]  /*b360*/  ST.E.64 desc[UR44][R2.64], R150 ;  /* 0x0000009602007985 */ /* 0x0001e2000c101b2c */
[----:B------:R-:W-:Y:S05]  /*b370*/  BRA `(.L_x_4227) ;  /* 0x00000040000c7947 */ /* 0x000fea0003800000 */
.L_x_4260:
        /* <DEDUP_REMOVED lines=8> */
[----:B-1----:R-:W-:-:S03]  /*b400*/  IMAD R3, R6, UR4, RZ ;  /* 0x0000000406037c24 */ /* 0x002fc6000f8e02ff */
[----:B------:R-:W-:-:S04]  /*b410*/  IADD3 R0, R0, -0x80, RZ ;  /* 0xffffff8000007810 */ /* 0x000fc80007ffe0ff */
        /* <DEDUP_REMOVED lines=28> */
[----:B0-----:R-:W-:-:S03]  /*b5e0*/  IMAD R9, R8, R7, UR10 ;  /* 0x0000000a08097e24 */ /* 0x001fc6000f8e0207 */
[----:B------:R-:W-:Y:S01]  /*b5f0*/  IADD3 R7, -R5, RZ, RZ ;  /* 0x000000ff05077210 */ /* 0x000fe20007ffe1ff */
        /* <DEDUP_REMOVED lines=16> */
[----:B------:R-:W-:Y:S02]  /*b700*/  LEA.HI.X R5, R2, UR5, R3, 0x2, P0 ;  /* 0x0000000502057c11 */ /* 0x000fe400080f1403 */
[----:B------:R-:W-:-:S05]  /*b710*/  MOV R3, 0xff800000 ;  /* 0xff80000000037802 */ /* 0x000fca0000000f00 */
[----:B------:R0:W-:Y:S01]  /*b720*/  STG.E desc[UR44][R4.64], R3 ;  /* 0x0000000304007986 */ /* 0x0001e2000c10192c */
[----:B------:R-:W-:Y:S05]  /*b730*/  BRA `(.L_x_4227) ;  /* 0x0000003c001c7947 */ /* 0x000fea0003800000 */
.L_x_4225:
        /* <DEDUP_REMOVED lines=18> */
.L_x_4263:
[----:B------:R-:W-:Y:S01]  /*b860*/  ULDC UR40, c[0x0][0xc50] ;  /* 0x0003140000287ab9 */ /* 0x000fe20000000800 */
[----:B------:R-:W-:Y:S01]  /*b870*/  UMOV UR36, UR6 ;  /* 0x0000000600247c82 */ /* 0x000fe20008000000 */
[----:B------:R-:W-:-:S11]  /*b880*/  UISETP.NE.AND UP0, UPT, UR40, 0x1, UPT ;  /* 0x000000012800788c */ /* 0x000fd6000bf05270 */
[----:B------:R-:W-:Y:S01]  /*b890*/  @UP0 ULDC UR4, c[0x0][0xc54] ;  /* 0x0003150000040ab9 */ /* 0x000fe20000000800 */
[----:B------:R-:W-:Y:S01]  /*b8a0*/  @UP0 ULDC UR7, c[0x0][0xc58] ;  /* 0x0003160000070ab9 */ /* 0x000fe20000000800 */
[----:B------:R-:W-:-:S04]  /*b8b0*/  UIMAD.WIDE.U32 UR4, UR6, UR4, URZ ;  /* 0x00000004060472a5 */ /* 0x000fc8000f8e003f */
[----:B------:R-:W-:-:S12]  /*b8c0*/  @UP0 USHF.R.U32.HI UR36, URZ, UR7, UR5 ;  /* 0x000000073f240299 */ /* 0x000fd80008011605 */
.L_x_4264:
[----:B------:R-:W-:Y:S01]  /*b8d0*/  ISETP.GE.AND P0, PT, R17, RZ, PT ;  /* 0x000000ff1100720c */ /* 0x000fe20003f06270 */
[----:B------:R-:W-:Y:S01]  /*b8e0*/  UIADD3 UR4, -UR36, URZ, URZ ;  /* 0x0000003f24047290 */ /* 0x000fe2000fffe13f */
[----:B------:R-:W-:Y:S01]  /*b8f0*/  IMAD.MOV.U32 R0, RZ, RZ, 0x1 ;  /* 0x00000001ff007424 */ /* 0x000fe200078e00ff */
[----:B------:R-:W-:Y:S01]  /*b900*/  MOV R9, 0x1 ;  /* 0x0000000100097802 */ /* 0x000fe20000000f00 */
[----:B------:R-:W-:Y:S01]  /*b910*/  IMAD.MOV.U32 R6, RZ, RZ, RZ ;  /* 0x000000ffff067224 */ /* 0x000fe200078e00ff */
[----:B------:R-:W-:-:S08]  /*b920*/  UIMAD UR40, UR40, UR4, UR6 ;  /* 0x00000004282872a4 */ /* 0x000fd0000f8e0206 */
[----:B------:R-:W-:Y:S05]  /*b930*/  @!P0 BRA `(.L_x_4265) ;  /* 0x0000003400dc8947 */ /* 0x000fea0003800000 */
[----:B------:R-:W0:Y:S01]  /*b940*/  S2UR UR6, SR_CTAID.X ;  /* 0x00000000000679c3 */ /* 0x000e220000002500 */
[----:B------:R-:W-:Y:S01]  /*b950*/  ULDC UR7, c[0x0][0x448] ;  /* 0x0001120000077ab9 */ /* 0x000fe20000000800 */
[----:B------:R-:W-:Y:S01]  /*b960*/  ULDC.64 UR4, c[0x0][0x418] ;  /* 0x0001060000047ab9 */ /* 0x000fe20000000a00 */
[----:B------:R-:W-:Y:S02]  /*b970*/  UISETP.NE.AND UP1, UPT, UR7, 0x1, UPT ;  /* 0x000000010700788c */ /* 0x000fe4000bf25270 */
[----:B------:R-:W-:Y:S01]  /*b980*/  UISETP.NE.U32.AND UP0, UPT, UR4, URZ, UPT ;  /* 0x0000003f0400728c */ /* 0x000fe2000bf05070 */
[----:B------:R-:W-:Y:S01]  /*b990*/  ULDC UR8, c[0x0][0x424] ;  /* 0x0001090000087ab9 */ /* 0x000fe20000000800 */
[----:B------:R-:W-:Y:S02]  /*b9a0*/  ULDC UR7, c[0x0][0x288] ;  /* 0x0000a20000077ab9 */ /* 0x000fe40000000800 */
[----:B------:R-:W-:Y:S02]  /*b9b0*/  UISETP.NE.AND.EX UP0, UPT, UR5, URZ, UPT, UP0 ;  /* 0x0000003f0500728c */ /* 0x000fe4000bf05300 */
[----:B------:R-:W-:-:S02]  /*b9c0*/  UIADD3 UR7, -UR7, 0x60, URZ ;  /* 0x0000006007077890 */ /* 0x000fc4000fffe13f */
[----:B------:R-:W-:Y:S01]  /*b9d0*/  USEL UR8, UR8, 0x1, UP0 ;  /* 0x0000000108087887 */ /* 0x000fe20008000000 */
[----:B------:R-:W-:Y:S01]  /*b9e0*/  @UP1 ULDC UR4, c[0x0][0x44c] ;  /* 0x0001130000041ab9 */ /* 0x000fe20000000800 */
[----:B------:R-:W-:Y:S01]  /*b9f0*/  ULDC UR9, c[0x0][0x2f0] ;  /* 0x0000bc0000097ab9 */ /* 0x000fe20000000800 */
[----:B------:R-:W-:Y:S01]  /*ba00*/  @UP1 ULDC UR10, c[0x0][0x450] ;  /* 0x00011400000a1ab9 */ /* 0x000fe20000000800 */
[----:B------:R-:W-:Y:S01]  /*ba10*/  UIMAD UR7, UR8, UR9, UR7 ;  /* 0x00000009080772a4 */ /* 0x000fe2000f8e0207 */
[----:B------:R-:W-:Y:S01]  /*ba20*/  UMOV UR43, URZ ;  /* 0x0000003f002b7c82 */ /* 0x000fe20008000000 */
[----:B0-----:R-:W-:-:S04]  /*ba30*/  ULEA UR6, UR6, 0x7f, 0x7 ;  /* 0x0000007f06067891 */ /* 0x001fc8000f8e383f */
[----:B------:R-:W-:Y:S02]  /*ba40*/  UIMAD.WIDE.U32 UR4, UR6, UR4, URZ ;  /* 0x00000004060472a5 */ /* 0x000fe4000f8e003f */
[----:B------:R-:W-:Y:S02]  /*ba50*/  UIMAD UR4, UR8, UR9, 0x5f ;  /* 0x0000005f080474a4 */ /* 0x000fe4000f8e0209 */
[----:B------:R-:W-:Y:S02]  /*ba60*/  @UP1 USHF.R.U32.HI UR6, URZ, UR10, UR5 ;  /* 0x0000000a3f061299 */ /* 0x000fe40008011605 */
[----:B------:R-:W-:Y:S02]  /*ba70*/  UIMAD.WIDE UR4, UR4, 0x2aaaaaab, URZ ;  /* 0x2aaaaaab040478a5 */ /* 0x000fe4000f8e023f */
[----:B------:R-:W-:Y:S02]  /*ba80*/  UIADD3 UR7, UR7, UR6, URZ ;  /* 0x0000000607077290 */ /* 0x000fe4000fffe03f */
[----:B------:R-:W-:-:S02]  /*ba90*/  USHF.R.U32.HI UR4, URZ, 0x1f, UR5 ;  /* 0x0000001f3f047899 */ /* 0x000fc40008011605 */
[----:B------:R-:W-:Y:S02]  /*baa0*/  UIMAD.WIDE UR6, UR7, 0x2aaaaaab, URZ ;  /* 0x2aaaaaab070678a5 */ /* 0x000fe4000f8e023f */
[----:B------:R-:W-:Y:S02]  /*bab0*/  ULEA.HI.SX32 UR4, UR5, UR4, 0x1c ;  /* 0x0000000405047291 */ /* 0x000fe4000f8fe23f */
[----:B------:R-:W-:Y:S02]  /*bac0*/  USHF.R.U32.HI UR6, URZ, 0x1f, UR7 ;  /* 0x0000001f3f067899 */ /* 0x000fe40008011607 */
[----:B------:R-:W-:Y:S02]  /*bad0*/  USHF.R.U32.HI UR10, URZ, 0x10, UR40 ;  /* 0x000000103f0a7899 */ /* 0x000fe40008011628 */
[----:B------:R-:W-:Y:S02]  /*bae0*/  ULEA.HI.SX32 UR6, UR7, UR6, 0x1c ;  /* 0x0000000607067291 */ /* 0x000fe4000f8fe23f */
[----:B------:R-:W-:-:S02]  /*baf0*/  ULOP3.LUT UR40, UR40, 0xffff, URZ, 0xc0, !UPT ;  /* 0x0000ffff28287892 */ /* 0x000fc4000f8ec03f */
[----:B------:R-:W-:-:S04]  /*bb00*/  UISETP.LT.AND UP0, UPT, UR4, UR6, UPT ;  /* 0x000000060400728c */ /* 0x000fc8000bf01270 */
[----:B------:R-:W-:Y:S02]  /*bb10*/  USEL UR41, UR4, UR6, UP0 ;  /* 0x0000000604297287 */ /* 0x000fe40008000000 */
[----:B------:R-:W-:Y:S02]  /*bb20*/  UISETP.NE.AND UP0, UPT, UR10, URZ, UPT ;  /* 0x0000003f0a00728c */ /* 0x000fe4000bf05270 */
[----:B------:R-:W-:-:S06]  /*bb30*/  UISETP.GE.AND UP1, UPT, UR41, 0x1, UPT ;  /* 0x000000012900788c */ /* 0x000fcc000bf26270 */
[----:B------:R-:W-:-:S03]  /*bb40*/  PLOP3.LUT P0, PT, PT, PT, UP1, 0x80, 0x0 ;  /* 0x000000000000781c */ /* 0x000fc60003f0f018 */
[----:B------:R-:W-:-:S10]  /*bb50*/  @!UP0 ULDC UR10, c[0x0][0x9f0] ;  /* 0x00027c00000a8ab9 */ /* 0x000fd40000000800 */
[----:B------:R-:W-:Y:S05]  /*bb60*/  @!P0 BRA `(.L_x_4266) ;  /* 0x0000000000848947 */ /* 0x000fea0003800000 */
[----:B------:R-:W-:Y:S01]  /*bb70*/  IMAD.U32 R4, RZ, RZ, UR10 ;  /* 0x0000000aff047e24 */ /* 0x000fe2000f8e00ff */
[----:B------:R-:W-:Y:S01]  /*bb80*/  UIADD3 UR6, UR10, -0x1, UR41 ;  /* 0xffffffff0a067890 */ /* 0x000fe2000fffe029 */
[----:B------:R-:W-:-:S03]  /*bb90*/  UMOV UR4, URZ ;  /* 0x0000003f00047c82 */ /* 0x000fc60008000000 */
[-C--:B------:R-:W-:Y:S02]  /*bba0*/  IABS R2, R4.reuse ;  /* 0x0000000400027213 */ /* 0x080fe40000000000 */
[----:B------:R-:W-:Y:S02]  /*bbb0*/  IABS R5, R4 ;  /* 0x0000000400057213 */ /* 0x000fe40000000000 */
[----:B------:R-:W-:Y:S02]  /*bbc0*/  R2UR UR11, R2 ;  /* 0x00000000020b72ca */ /* 0x000fe400000e0000 */
[----:B------:R-:W-:Y:S01]  /*bbd0*/  MOV R4, UR6 ;  /* 0x0000000600047c02 */ /* 0x000fe20008000f00 */
[----:B------:R-:W-:Y:S01]  /*bbe0*/  IMAD.MOV R5, RZ, RZ, -R5 ;  /* 0x000000ffff057224 */ /* 0x000fe200078e0a05 */
[----:B------:R-:W-:-:S09]  /*bbf0*/  ULOP3.LUT UR6, UR6, UR10, URZ, 0x3c, !UPT ;  /* 0x0000000a06067292 */ /* 0x000fd2000f8e3c3f */
        /* <DEDUP_REMOVED lines=24> */
.L_x_4266:
[----:B------:R-:W-:Y:S01]  /*bd80*/  UIMAD UR39, UR40, UR43, URZ ;  /* 0x0000002b282772a4 */ /* 0x000fe2000f8e023f */
[----:B------:R-:W-:Y:S01]  /*bd90*/  MOV R2, UR41 ;  /* 0x0000002900027c02 */ /* 0x000fe20008000f00 */
[----:B------:R-:W-:Y:S01]  /*bda0*/  IMAD.MOV.U32 R6, RZ, RZ, RZ ;  /* 0x000000ffff067224 */ /* 0x000fe200078e00ff */
[----:B------:R-:W-:-:S03]  /*bdb0*/  MOV R9, 0x1 ;  /* 0x0000000100097802 */ /* 0x000fc60000000f00 */
        /* <DEDUP_REMOVED lines=20> */
[----:B------:R-:W-:Y:S01]  /*bf00*/  MOV R11, UR5 ;  /* 0x00000005000b7c02 */ /* 0x000fe20008000f00 */
[----:B------:R-:W-:Y:S01]  /*bf10*/  IMAD.U32 R7, RZ, RZ, UR9 ;  /* 0x00000009ff077e24 */ /* 0x000fe2000f8e00ff */
[----:B------:R-:W-:Y:S01]  /*bf20*/  MOV R13, RZ ;  /* 0x000000ff000d7202 */ /* 0x000fe20000000f00 */
[----:B------:R-:W-:-:S02]  /*bf30*/  IMAD.U32 R10, RZ, RZ, UR4 ;  /* 0x00000004ff0a7e24 */ /* 0x000fc4000f8e00ff */
[----:B------:R-:W-:Y:S02]  /*bf40*/  IMAD.MOV.U32 R8, RZ, RZ, 0x70 ;  /* 0x00000070ff087424 */ /* 0x000fe400078e00ff */
[----:B------:R-:W-:-:S07]  /*bf50*/  IMAD.MOV.U32 R12, RZ, RZ, 0x1 ;  /* 0x00000001ff0c7424 */ /* 0x000fce00078e00ff */
[----:B------:R-:W-:-:S07]  /*bf60*/  LEPC R20, `(.L_x_4267) ;  /* 0x000000001014794e */ /* 0x000fce0000000000 */
[----:B0-----:R-:W-:Y:S05]  /*bf70*/  CALL.ABS.NOINC R2 ;  /* 0x0000000002007343 */ /* 0x001fea0003c00000 */
.L_x_4267:
        /* <DEDUP_REMOVED lines=20> */
.L_x_4269:
[----:B------:R0:W1:Y:S01]  /*c0c0*/  LDC.64 R2, c[0x4][R16] ;  /* 0x0100000010027b82 */ /* 0x0000620000000a00 */
[----:B------:R-:W-:Y:S01]  /*c0d0*/  ULDC.64 UR6, c[0x4][0x98] ;  /* 0x0100260000067ab9 */ /* 0x000fe20000000a00 */
[----:B------:R-:W-:Y:S01]  /*c0e0*/  ULDC.64 UR8, c[0x4][0xa0] ;  /* 0x0100280000087ab9 */ /* 0x000fe20000000a00 */
[----:B------:R-:W-:Y:S01]  /*c0f0*/  ULDC.64 UR4, c[0x4][0x18] ;  /* 0x0100060000047ab9 */ /* 0x000fe20000000a00 */
        /* <DEDUP_REMOVED lines=11> */
.L_x_4268:
        /* <DEDUP_REMOVED lines=17> */
.L_x_4349:
        /* <DEDUP_REMOVED lines=8> */
.L_x_4352:
[----:B------:R-:W-:Y:S05]  /*c340*/  @!P6 BRA `(.L_x_4271) ;  /* 0x0000000000d4e947 */ /* 0x000fea0003800000 */
[----:B------:R-:W-:Y:S01]  /*c350*/  IMAD.MOV.U32 R16, RZ, RZ, R17 ;  /* 0x000000ffff107224 */ /* 0x000fe200078e0011 */
[----:B------:R-:W-:Y:S06]  /*c360*/  @!P1 BRA `(.L_x_4273) ;  /* 0x0000000000509947 */ /* 0x000fec0003800000 */
[----:B------:R-:W-:Y:S01]  /*c370*/  MOV R8, R0 ;  /* 0x0000000000087202 */ /* 0x000fe20000000f00 */
        /* <DEDUP_REMOVED lines=11> */
[----:B------:R-:W-:-:S03]  /*c430*/  IMAD.WIDE.U32 R4, R17, UR4, R4 ;  /* 0x0000000411047c25 */ /* 0x000fc6000f8e0004 */
[----:B------:R-:W-:Y:S02]  /*c440*/  LEA R2, P0, R4, R2, 0x2 ;  /* 0x0000000204027211 */ /* 0x000fe400078010ff */
[----:B------:R-:W-:-:S04]  /*c450*/  IADD3 R5, R5, R9, RZ ;  /* 0x0000000905057210 */ /* 0x000fc80007ffe0ff */
[----:B------:R-:W-:-:S05]  /*c460*/  LEA.HI.X R3, R4, R3, R5, 0x2, P0 ;  /* 0x0000000304037211 */ /* 0x000fca00000f1405 */
[----:B------:R0:W5:Y:S01]  /*c470*/  LDG.E R16, desc[UR44][R2.64] ;  /* 0x0000002c02107981 */ /* 0x000162000c1e1900 */
[----:B------:R-:W-:-:S04]  /*c480*/  IMAD.MOV R5, RZ, RZ, -R7 ;  /* 0x000000ffff057224 */ /* 0x000fc800078e0a07 */
[----:B------:R-:W-:-:S05]  /*c490*/  IMAD R8, R0, R5, R8 ;  /* 0x0000000500087224 */ /* 0x000fca00078e0208 */
[----:B------:R0:W-:Y:S02]  /*c4a0*/  STL [R1+0x4], R8 ;  /* 0x0000040801007387 */ /* 0x0001e40000100800 */
.L_x_4273:
[----:B------:R-:W-:Y:S01]  /*c4b0*/  IMAD.MOV.U32 R0, RZ, RZ, 0x1 ;  /* 0x00000001ff007424 */ /* 0x000fe200078e00ff */
[----:B0-----:R-:W0:Y:S04]  /*c4c0*/  S2R R8, SR_TID.X ;  /* 0x0000000000087919 */ /* 0x001e280000002100 */
[----:B------:R-:W-:-:S04]  /*c4d0*/  SHF.L.U32 R0, R0, 0x1f, RZ ;  /* 0x0000001f00007819 */ /* 0x000fc800000006ff */
[----:B------:R-:W1:Y:S01]  /*c4e0*/  SYNCS.PHASECHK.TRANS64.TRYWAIT P0, [UR38+0x22840], R0 ;  /* 0x02284000ff0075a7 */ /* 0x000e620008000166 */
[----:B0-----:R-:W-:-:S04]  /*c4f0*/  LOP3.LUT R2, R8, 0x7f, RZ, 0xc0, !PT ;  /* 0x0000007f08027812 */ /* 0x001fc800078ec0ff */
[----:B------:R-:W-:Y:S01]  /*c500*/  ISETP.NE.AND P1, PT, R2, RZ, PT ;  /* 0x000000ff0200720c */ /* 0x000fe20003f25270 */
[----:B-1----:R-:W-:-:S12]  /*c510*/  @!P0 BRA `(.L_x_4274) ;  /* 0x0000003000888947 */ /* 0x002fd80003800000 */
.L_x_4353:
[----:B------:R-:W-:Y:S05]  /*c520*/  @P1 BRA `(.L_x_4275) ;  /* 0x0000000000181947 */ /* 0x000fea0003800000 */
[----:B------:R-:W1:Y:S01]  /*c530*/  S2R R2, SR_TID.X ;  /* 0x0000000000027919 */ /* 0x000e620000002100 */
[----:B0-----:R-:W-:-:S04]  /*c540*/  MOV R0, 0x3000 ;  /* 0x0000300000007802 */ /* 0x001fc80000000f00 */
[----:B------:R2:W-:Y:S01]  /*c550*/  SYNCS.ARRIVE.TRANS64 RZ, [UR38+0x22830], R0 ;  /* 0x02283000ffff79a7 */ /* 0x0005e20008000026 */
[----:B-1----:R-:W-:-:S13]  /*c560*/  LOP3.LUT P0, RZ, R2, 0x1f, RZ, 0xc0, !PT ;  /* 0x0000001f02ff7812 */ /* 0x002fda000780c0ff */
[----:B--2---:R-:W-:Y:S05]  /*c570*/  @!P0 BRA `(.L_x_4275) ;  /* 0x0000000000048947 */ /* 0x004fea0003800000 */
[----:B------:R-:W-:Y:S01]  /*c580*/  BPT.TRAP 0x1 ;  /* 0x000000040000795c */ /* 0x000fe20000300000 */
.L_x_4275:
        /* <DEDUP_REMOVED lines=17> */
.L_x_4271:
        /* <DEDUP_REMOVED lines=22> */
.L_x_4276:
        /* <DEDUP_REMOVED lines=19> */
[----:B---3--:R-:W-:Y:S02]  /*c930*/  IMAD R8, R11, R2, RZ ;  /* 0x000000020b087224 */ /* 0x008fe400078e02ff */
[----:B----4-:R-:W-:Y:S02]  /*c940*/  IMAD R0, R10, 0x80, R9 ;  /* 0x000000800a007824 */ /* 0x010fe400078e0209 */
[----:B------:R-:W-:Y:S02]  /*c950*/  IMAD R9, R14, R3, R8 ;  /* 0x000000030e097224 */ /* 0x000fe400078e0208 */
[----:B0-----:R-:W-:Y:S01]  /*c960*/  @P0 IMAD.HI.U32 R3, R0, R5, RZ ;  /* 0x0000000500030227 */ /* 0x001fe200078e00ff */
[----:B------:R-:W-:-:S04]  /*c970*/  MOV R5, R0 ;  /* 0x0000000000057202 */ /* 0x000fc80000000f00 */
[----:B-1----:R-:W-:Y:S01]  /*c980*/  @P0 SHF.R.U32.HI R5, RZ, R6, R3 ;  /* 0x00000006ff050219 */ /* 0x002fe20000011603 */
[----:B------:R-:W-:Y:S01]  /*c990*/  IMAD.WIDE.U32 R2, R14, R2, UR4 ;  /* 0x000000040e027e25 */ /* 0x000fe2000f8e0002 */
[----:B------:R-:W-:Y:S02]  /*c9a0*/  ULDC.64 UR4, c[0x0][0x2d0] ;  /* 0x0000b40000047ab9 */ /* 0x000fe40000000a00 */
[----:B------:R-:W-:Y:S01]  /*c9b0*/  SHF.R.S32.HI R6, RZ, 0x1f, R5 ;  /* 0x0000001fff067819 */ /* 0x000fe20000011405 */
[----:B------:R-:W-:Y:S02]  /*c9c0*/  IMAD.IADD R3, R3, 0x1, R9 ;  /* 0x0000000103037824 */ /* 0x000fe400078e0209 */
[----:B------:R-:W-:Y:S02]  /*c9d0*/  IMAD.MOV R9, RZ, RZ, -R5 ;  /* 0x000000ffff097224 */ /* 0x000fe400078e0a05 */
[----:B------:R-:W-:Y:S02]  /*c9e0*/  IMAD R6, R6, UR4, RZ ;  /* 0x0000000406067c24 */ /* 0x000fe4000f8e02ff */
[----:B------:R-:W-:-:S02]  /*c9f0*/  IMAD R0, R4, R9, R0 ;  /* 0x0000000904007224 */ /* 0x000fc400078e0200 */
[C---:B------:R-:W-:Y:S01]  /*ca00*/  IMAD R9, R5.reuse, UR5, R6 ;  /* 0x0000000505097c24 */ /* 0x040fe2000f8e0206 */
[----:B------:R-:W-:Y:S01]  /*ca10*/  SHF.L.U32 R6, R12, 0x3, RZ ;  /* 0x000000030c067819 */ /* 0x000fe200000006ff */
[----:B------:R-:W-:Y:S01]  /*ca20*/  IMAD.WIDE.U32 R2, R5, UR4, R2 ;  /* 0x0000000405027c25 */ /* 0x000fe2000f8e0002 */
[----:B------:R-:W-:Y:S01]  /*ca30*/  SHF.R.S32.HI R5, RZ, 0x1f, R0 ;  /* 0x0000001fff057819 */ /* 0x000fe20000011400 */
[----:B------:R-:W-:-:S03]  /*ca40*/  ULDC.64 UR4, c[0x0][0x2c8] ;  /* 0x0000b20000047ab9 */ /* 0x000fc60000000a00 */
        /* <DEDUP_REMOVED lines=19> */
[----:B------:R-:W-:Y:S02]  /*cb80*/  IMAD R7, R10, 0x80, R7 ;  /* 0x000000800a077824 */ /* 0x000fe400078e0207 */
[----:B------:R-:W1:Y:S01]  /*cb90*/  SHFL.IDX PT, R2, R5, RZ, 0x181f ;  /* 0x00181fff05027589 */ /* 0x000e6200000e0000 */
[----:B------:R-:W-:Y:S02]  /*cba0*/  IMAD R4, R4, UR4, RZ ;  /* 0x0000000404047c24 */ /* 0x000fe4000f8e02ff */
[----:B------:R-:W-:-:S03]  /*cbb0*/  VIADD R11, R7, 0x10 ;  /* 0x00000010070b7836 */ /* 0x000fc60000000000 */
[----:B------:R-:W-:-:S13]  /*cbc0*/  ISETP.GE.AND P1, PT, R7, R4, PT ;  /* 0x000000040700720c */ /* 0x000fda0003f26270 */
[----:B------:R-:W-:Y:S02]  /*cbd0*/  @!P1 LEA R9, R6, UR38, 0x1 ;  /* 0x0000002606099c11 */ /* 0x000fe4000f8e08ff */
        /* <DEDUP_REMOVED lines=8> */
[----:B------:R-:W-:-:S09]  /*cc60*/  VIADD R9, R7, 0x20 ;  /* 0x0000002007097836 */ /* 0x000fd20000000000 */
[----:B------:R-:W-:Y:S02]  /*cc70*/  @!P1 LEA R21, R6, UR38, 0x1 ;  /* 0x0000002606159c11 */ /* 0x000fe4000f8e08ff */
[----:B0-----:R-:W-:-:S05]  /*cc80*/  @!P1 LEA R14, P2, R8, R14, 0x1 ;  /* 0x0000000e080e9211 */ /* 0x001fca00078408ff */
[----:B-1----:R-:W-:Y:S01]  /*cc90*/  @!P1 IMAD.X R3, RZ, RZ, R2, P2 ;  /* 0x000000ffff039224 */ /* 0x002fe200010e0602 */
[----:B------:R-:W-:Y:S02]  /*cca0*/  @!P1 MOV R2, R14 ;  /* 0x0000000e00029202 */ /* 0x000fe40000000f00 */
        /* <DEDUP_REMOVED lines=28> */
[----:B------:R-:W-:-:S03]  /*ce70*/  ISETP.GE.AND P1, PT, R11, R4, PT ;  /* 0x000000040b00720c */ /* 0x000fc60003f26270 */
        /* <DEDUP_REMOVED lines=17> */
.L_x_4370:
[----:B------:R-:W-:-:S05]  /*cf90*/  VIADD R7, R7, 0x70 ;  /* 0x0000007007077836 */ /* 0x000fca0000000000 */
[----:B------:R-:W-:Y:S02]  /*cfa0*/  ISETP.GE.AND P1, PT, R7, R4, PT ;  /* 0x000000040700720c */ /* 0x000fe40003f26270 */
[----:B------:R-:W-:-:S04]  /*cfb0*/  MOV R4, 0x1 ;  /* 0x0000000100047802 */ /* 0x000fc80000000f00 */
        /* <DEDUP_REMOVED lines=15> */
.L_x_4371:
[----:B------:R-:W-:Y:S01]  /*d0b0*/  ISETP.NE.AND P0, PT, R19, RZ, PT ;  /* 0x000000ff1300720c */ /* 0x000fe20003f05270 */
        /* <DEDUP_REMOVED lines=8> */
.L_x_4372:
        /* <DEDUP_REMOVED lines=8> */
.L_x_4283:
[----:B------:R-:W-:Y:S05]  /*d1c0*/  BSYNC B1 ;  /* 0x0000000000017941 */ /* 0x000fea0003800000 */
.L_x_4282:
        /* <DEDUP_REMOVED lines=11> */
.L_x_4284:
        /* <DEDUP_REMOVED lines=13> */
.L_x_4285:
        /* <DEDUP_REMOVED lines=13> */
.L_x_4286:
        /* <DEDUP_REMOVED lines=13> */
.L_x_4287:
        /* <DEDUP_REMOVED lines=8> */
.L_x_4280:
[----:B------:R-:W-:Y:S05]  /*d570*/  BSYNC B0 ;  /* 0x0000000000007941 */ /* 0x000fea0003800000 */
.L_x_4279:
[----:B0-----:R-:W2:Y:S01]  /*d580*/  LDL.LU R3, [R1+0x8] ;  /* 0x0000080001037983 */ /* 0x001ea20000300800 */
[----:B------:R-:W-:Y:S02]  /*d590*/  IMAD.MOV.U32 R9, RZ, RZ, RZ ;  /* 0x000000ffff097224 */ /* 0x000fe400078e00ff */
[----:B------:R-:W-:Y:S01]  /*d5a0*/  IMAD.MOV.U32 R6, RZ, RZ, 0x1 ;  /* 0x00000001ff067424 */ /* 0x000fe200078e00ff */
[----:B--2---:R-:W-:-:S04]  /*d5b0*/  IADD3 R7, R3, -0x2, RZ ;  /* 0xfffffffe03077810 */ /* 0x004fc80007ffe0ff */
        /* <DEDUP_REMOVED lines=9> */
[----:B------:R-:W-:-:S04]  /*d650*/  IADD3 R3, RZ, -UR4, RZ ;  /* 0x80000004ff037c10 */ /* 0x000fc8000fffe0ff */
        /* <DEDUP_REMOVED lines=16> */
.L_x_4321:
[----:B------:R-:W-:Y:S01]  /*d760*/  ISETP.NE.AND P0, PT, R19, RZ, PT ;  /* 0x000000ff1300720c */ /* 0x000fe20003f05270 */
[----:B------:R-:W-:Y:S01]  /*d770*/  BSSY B1, `(.L_x_4289) ;  /* 0x0000083000017945 */ /* 0x000fe20003800000 */
[----:B------:R-:W-:-:S04]  /*d780*/  IADD3 R8, R8, -0x2, RZ ;  /* 0xfffffffe08087810 */ /* 0x000fc80007ffe0ff */
[----:B------:R-:W-:-:S07]  /*d790*/  ISETP.NE.AND P1, PT, R8, RZ, PT ;  /* 0x000000ff0800720c */ /* 0x000fce0003f25270 */
[----:B------:R-:W-:Y:S06]  /*d7a0*/  @!P0 BRA `(.L_x_4290) ;  /* 0x0000000400fc8947 */ /* 0x000fec0003800000 */
[----:B------:R-:W2:Y:S01]  /*d7b0*/  LDL R2, [R1] ;  /* 0x0000000001027983 */ /* 0x000ea20000100800 */
[----:B------:R-:W-:Y:S01]  /*d7c0*/  IMAD.MOV.U32 R13, RZ, RZ, R7 ;  /* 0x000000ffff0d7224 */ /* 0x000fe200078e0007 */
        /* <DEDUP_REMOVED lines=21> */
.L_x_4291:
[----:B------:R-:W1:Y:S01]  /*d920*/  S2R R2, SR_TID.X ;  /* 0x0000000000027919 */ /* 0x000e620000002100 */
[----:B------:R-:W-:Y:S01]  /*d930*/  BSSY B2, `(.L_x_4292) ;  /* 0x0000006000027945 */ /* 0x000fe20003800000 */
[----:B-1----:R-:W-:Y:S02]  /*d940*/  LOP3.LUT R3, R2, 0x7f, RZ, 0xc0, !PT ;  /* 0x0000007f02037812 */ /* 0x002fe400078ec0ff */
[----:B------:R-:W-:Y:S02]  /*d950*/  SHF.L.U32 R2, R0, 0x1f, RZ ;  /* 0x0000001f00027819 */ /* 0x000fe400000006ff */
[----:B------:R-:W-:Y:S02]  /*d960*/  ISETP.NE.AND P2, PT, R3, RZ, PT ;  /* 0x000000ff0300720c */ /* 0x000fe40003f45270 */
[----:B------:R-:W1:Y:S02]  /*d970*/  SYNCS.PHASECHK.TRANS64.TRYWAIT P0, [UR38+0x22848], R2 ;  /* 0x02284802ff0075a7 */ /* 0x000e640008000166 */
[----:B-1----:R-:W-:Y:S09]  /*d980*/  @!P0 BRA `(.L_x_4293) ;  /* 0x0000002800208947 */ /* 0x002ff20003800000 */
.L_x_4373:
[----:B------:R-:W-:Y:S05]  /*d990*/  BSYNC B2 ;  /* 0x0000000000027941 */ /* 0x000fea0003800000 */
.L_x_4292:
[----:B------:R-:W-:Y:S04]  /*d9a0*/  BSSY B2, `(.L_x_4294) ;  /* 0x0000007000027945 */ /* 0x000fe80003800000 */
[----:B------:R-:W-:Y:S05]  /*d9b0*/  @P2 BRA `(.L_x_4295) ;  /* 0x0000000000142947 */ /* 0x000fea0003800000 */
[----:B------:R-:W-:Y:S02]  /*d9c0*/  ISETP.NE.AND P0, PT, R10, RZ, PT ;  /* 0x000000ff0a00720c */ /* 0x000fe40003f05270 */
[----:B-1----:R-:W-:-:S04]  /*d9d0*/  MOV R3, 0x3000 ;  /* 0x0000300000037802 */ /* 0x002fc80000000f00 */
[----:B------:R2:W-:Y:S07]  /*d9e0*/  SYNCS.ARRIVE.TRANS64 RZ, [UR38+0x22838], R3 ;  /* 0x02283803ffff79a7 */ /* 0x0005ee0008000026 */
[----:B------:R-:W-:Y:S05]  /*d9f0*/  @!P0 BRA `(.L_x_4295) ;  /* 0x0000000000048947 */ /* 0x000fea0003800000 */
[----:B------:R-:W-:Y:S01]  /*da00*/  BPT.TRAP 0x1 ;  /* 0x000000040000795c */ /* 0x000fe20000300000 */
.L_x_4295:
[----:B------:R-:W-:Y:S05]  /*da10*/  BSYNC B2 ;  /* 0x0000000000027941 */ /* 0x000fea0003800000 */
.L_x_4294:
        /* <DEDUP_REMOVED lines=11> */
.L_x_4296:
        /* <DEDUP_REMOVED lines=10> */
.L_x_4374:
[----:B------:R-:W-:Y:S05]  /*db70*/  BSYNC B2 ;  /* 0x0000000000027941 */ /* 0x000fea0003800000 */
.L_x_4297:
[----:B------:R-:W-:Y:S01]  /*db80*/  BSSY B2, `(.L_x_4299) ;  /* 0x0000009000027945 */ /* 0x000fe20003800000 */
[----:B01----:R-:W-:Y:S01]  /*db90*/  IMAD.MOV.U32 R2, RZ, RZ, 0x0 ;  /* 0x00000000ff027424 */ /* 0x003fe200078e00ff */
[----:B--2---:R-:W-:Y:S02]  /*dba0*/  MOV R3, 0x14f00000 ;  /* 0x14f0000000037802 */ /* 0x004fe40000000f00 */
[----:B------:R-:W-:Y:S05]  /*dbb0*/  @P2 BRA `(.L_x_4300) ;  /* 0x0000000000142947 */ /* 0x000fea0003800000 */
[----:B------:R-:W-:Y:S01]  /*dbc0*/  ISETP.NE.AND P0, PT, R10, RZ, PT ;  /* 0x000000ff0a00720c */ /* 0x000fe20003f05270 */
[----:B------:R-:W-:-:S04]  /*dbd0*/  IMAD.MOV.U32 R12, RZ, RZ, 0xc000 ;  /* 0x0000c000ff0c7424 */ /* 0x000fc800078e00ff */
[----:B------:R0:W-:Y:S08]  /*dbe0*/  SYNCS.ARRIVE.TRANS64 RZ, [UR38+0x22858], R12 ;  /* 0x0228580cffff79a7 */ /* 0x0001f00008000026 */
[----:B0-----:R-:W-:Y:S05]  /*dbf0*/  @!P0 BRA `(.L_x_4300) ;  /* 0x0000000000048947 */ /* 0x001fea0003800000 */
[----:B------:R-:W-:Y:S01]  /*dc00*/  BPT.TRAP 0x1 ;  /* 0x000000040000795c */ /* 0x000fe20000300000 */
.L_x_4300:
[----:B------:R-:W-:Y:S05]  /*dc10*/  BSYNC B2 ;  /* 0x0000000000027941 */ /* 0x000fea0003800000 */
.L_x_4299:
        /* <DEDUP_REMOVED lines=9> */
.L_x_4301:
        /* <DEDUP_REMOVED lines=13> */
.L_x_4302:
        /* <DEDUP_REMOVED lines=13> */
.L_x_4303:
        /* <DEDUP_REMOVED lines=13> */
.L_x_4304:
        /* <DEDUP_REMOVED lines=8> */
.L_x_4290:
[----:B------:R-:W-:Y:S05]  /*dfa0*/  BSYNC B1 ;  /* 0x0000000000017941 */ /* 0x000fea0003800000 */
.L_x_4289:
        /* <DEDUP_REMOVED lines=9> */
[----:B------:R-:W-:Y:S01]  /*e040*/  MOV R13, R12 ;  /* 0x0000000c000d7202 */ /* 0x000fe20000000f00 */
[----:B------:R-:W-:Y:S01]  /*e050*/  ULDC.64 UR4, c[0x0][0x428] ;  /* 0x00010a0000047ab9 */ /* 0x000fe20000000a00 */
[----:B0-----:R-:W-:-:S13]  /*e060*/  ISETP.NE.AND P0, PT, R14, 0x1, PT ;  /* 0x000000010e00780c */ /* 0x001fda0003f05270 */
[----:B------:R-:W0:Y:S02]  /*e070*/  @P0 LDC.64 R2, c[0x0][0x440] ;  /* 0x00011000ff020b82 */ /* 0x000e240000000a00 */
[----:B0-----:R-:W-:-:S05]  /*e080*/  @P0 IMAD.HI.U32 R2, R12, R2, RZ ;  /* 0x000000020c020227 */ /* 0x001fca00078e00ff */
[----:B------:R-:W-:Y:S01]  /*e090*/  @P0 SHF.R.U32.HI R13, RZ, R3, R2 ;  /* 0x00000003ff0d0219 */ /* 0x000fe20000011602 */
[----:B------:R-:W-:-:S03]  /*e0a0*/  IMAD R2, R18, UR4, RZ ;  /* 0x0000000412027c24 */ /* 0x000fc6000f8e02ff */
[--C-:B------:R-:W-:Y:S01]  /*e0b0*/  SHF.R.S32.HI R3, RZ, 0x1f, R13.reuse ;  /* 0x0000001fff037819 */ /* 0x100fe2000001140d */
        /* <DEDUP_REMOVED lines=10> */
.L_x_4307:
[----:B------:R-:W1:Y:S01]  /*e160*/  S2R R2, SR_TID.X ;  /* 0x0000000000027919 */ /* 0x000e620000002100 */
[----:B------:R-:W-:Y:S01]  /*e170*/  BSSY B2, `(.L_x_4308) ;  /* 0x0000006000027945 */ /* 0x000fe20003800000 */
[----:B-1----:R-:W-:Y:S02]  /*e180*/  LOP3.LUT R3, R2, 0x7f, RZ, 0xc0, !PT ;  /* 0x0000007f02037812 */ /* 0x002fe400078ec0ff */
[----:B------:R-:W-:Y:S02]  /*e190*/  SHF.L.U32 R2, R0, 0x1f, RZ ;  /* 0x0000001f00027819 */ /* 0x000fe400000006ff */
[----:B------:R-:W-:Y:S02]  /*e1a0*/  ISETP.NE.AND P2, PT, R3, RZ, PT ;  /* 0x000000ff0300720c */ /* 0x000fe40003f45270 */
[----:B------:R-:W1:Y:S02]  /*e1b0*/  SYNCS.PHASECHK.TRANS64.TRYWAIT P0, [UR38+0x22840], R2 ;  /* 0x02284002ff0075a7 */ /* 0x000e640008000166 */
[----:B-1----:R-:W-:Y:S09]  /*e1c0*/  @!P0 BRA `(.L_x_4309) ;  /* 0x0000002000408947 */ /* 0x002ff20003800000 */
.L_x_4375:
[----:B------:R-:W-:Y:S05]  /*e1d0*/  BSYNC B2 ;  /* 0x0000000000027941 */ /* 0x000fea0003800000 */
.L_x_4308:
[----:B------:R-:W-:Y:S04]  /*e1e0*/  BSSY B2, `(.L_x_4310) ;  /* 0x0000007000027945 */ /* 0x000fe80003800000 */
[----:B------:R-:W-:Y:S05]  /*e1f0*/  @P2 BRA `(.L_x_4311) ;  /* 0x0000000000142947 */ /* 0x000fea0003800000 */
[----:B------:R-:W-:Y:S01]  /*e200*/  ISETP.NE.AND P0, PT, R10, RZ, PT ;  /* 0x000000ff0a00720c */ /* 0x000fe20003f05270 */
[----:B-1----:R-:W-:-:S04]  /*e210*/  IMAD.MOV.U32 R3, RZ, RZ, 0x3000 ;  /* 0x00003000ff037424 */ /* 0x002fc800078e00ff */
[----:B------:R2:W-:Y:S08]  /*e220*/  SYNCS.ARRIVE.TRANS64 RZ, [UR38+0x22830], R3 ;  /* 0x02283003ffff79a7 */ /* 0x0005f00008000026 */
[----:B--2---:R-:W-:Y:S05]  /*e230*/  @!P0 BRA `(.L_x_4311) ;  /* 0x0000000000048947 */ /* 0x004fea0003800000 */
[----:B------:R-:W-:Y:S01]  /*e240*/  BPT.TRAP 0x1 ;  /* 0x000000040000795c */ /* 0x000fe20000300000 */
.L_x_4311:
[----:B------:R-:W-:Y:S05]  /*e250*/  BSYNC B2 ;  /* 0x0000000000027941 */ /* 0x000fea0003800000 */
.L_x_4310:
        /* <DEDUP_REMOVED lines=11> */
.L_x_4312:
        /* <DEDUP_REMOVED lines=11> */
.L_x_4376:
[----:B------:R-:W-:Y:S05]  /*e3c0*/  BSYNC B2 ;  /* 0x0000000000027941 */ /* 0x000fea0003800000 */
.L_x_4313:
        /* <DEDUP_REMOVED lines=9> */
.L_x_4316:
[----:B------:R-:W-:Y:S05]  /*e460*/  BSYNC B2 ;  /* 0x0000000000027941 */ /* 0x000fea0003800000 */
.L_x_4315:
        /* <DEDUP_REMOVED lines=9> */
.L_x_4317:
        /* <DEDUP_REMOVED lines=13> */
.L_x_4318:
        /* <DEDUP_REMOVED lines=13> */
.L_x_4319:
        /* <DEDUP_REMOVED lines=13> */
.L_x_4320:
        /* <DEDUP_REMOVED lines=8> */
.L_x_4306:
[----:B------:R-:W-:Y:S05]  /*e7f0*/  BSYNC B1 ;  /* 0x0000000000017941 */ /* 0x000fea0003800000 */
.L_x_4305:
[----:B------:R-:W-:Y:S01]  /*e800*/  IADD3 R7, R7, -0x2, RZ ;  /* 0xfffffffe07077810 */ /* 0x000fe20007ffe0ff */
[----:B------:R-:W-:Y:S06]  /*e810*/  @P1 BRA `(.L_x_4321) ;  /* 0xffffffec00d01947 */ /* 0x000fec000383ffff */
[----:B------:R-:W-:Y:S05]  /*e820*/  BSYNC B0 ;  /* 0x0000000000007941 */ /* 0x000fea0003800000 */
.L_x_4288:
        /* <DEDUP_REMOVED lines=20> */
[----:B------:R-:W-:-:S04]  /*e970*/  ULDC.64 UR4, c[0x0][0x418] ;  /* 0x0001060000047ab9 */ /* 0x000fc80000000a00 */
[----:B------:R-:W-:Y:S02]  /*e980*/  IADD3 R3, R9, R3, RZ ;  /* 0x0000000309037210 */ /* 0x000fe40007ffe0ff */
[----:B------:R-:W-:-:S04]  /*e990*/  LEA R16, P0, R2, UR4, 0x2 ;  /* 0x0000000402107c11 */ /* 0x000fc8000f8010ff */
[----:B------:R-:W-:-:S05]  /*e9a0*/  LEA.HI.X R17, R2, UR5, R3, 0x2, P0 ;  /* 0x0000000502117c11 */ /* 0x000fca00080f1403 */
[----:B------:R0:W5:Y:S01]  /*e9b0*/  LDG.E R16, desc[UR44][R16.64] ;  /* 0x0000002c10107981 */ /* 0x000162000c1e1900 */
[----:B------:R-:W-:-:S04]  /*e9c0*/  IMAD.MOV R2, RZ, RZ, -R5 ;  /* 0x000000ffff027224 */ /* 0x000fc800078e0a05 */
[----:B------:R-:W-:-:S07]  /*e9d0*/  IMAD R7, R4, R2, R7 ;  /* 0x0000000204077224 */ /* 0x000fce00078e0207 */
.L_x_4324:
[----:B------:R-:W1:Y:S01]  /*e9e0*/  S2R R2, SR_TID.X ;  /* 0x0000000000027919 */ /* 0x000e620000002100 */
[----:B------:R-:W-:Y:S01]  /*e9f0*/  BSSY B1, `(.L_x_4325) ;  /* 0x0000006000017945 */ /* 0x000fe20003800000 */
[----:B-1----:R-:W-:Y:S02]  /*ea00*/  LOP3.LUT R3, R2, 0x7f, RZ, 0xc0, !PT ;  /* 0x0000007f02037812 */ /* 0x002fe400078ec0ff */
[----:B------:R-:W-:Y:S02]  /*ea10*/  SHF.L.U32 R2, R0, 0x1f, RZ ;  /* 0x0000001f00027819 */ /* 0x000fe400000006ff */
[----:B------:R-:W-:Y:S02]  /*ea20*/  ISETP.NE.AND P1, PT, R3, RZ, PT ;  /* 0x000000ff0300720c */ /* 0x000fe40003f25270 */
[----:B------:R-:W1:Y:S02]  /*ea30*/  SYNCS.PHASECHK.TRANS64.TRYWAIT P0, [UR38+0x22848], R2 ;  /* 0x02284802ff0075a7 */ /* 0x000e640008000166 */
[----:B-1----:R-:W-:Y:S09]  /*ea40*/  @!P0 BRA `(.L_x_4326) ;  /* 0x0000001800508947 */ /* 0x002ff20003800000 */
.L_x_4377:
[----:B------:R-:W-:Y:S05]  /*ea50*/  BSYNC B1 ;  /* 0x0000000000017941 */ /* 0x000fea0003800000 */
.L_x_4325:
[----:B------:R-:W-:Y:S04]  /*ea60*/  BSSY B1, `(.L_x_4327) ;  /* 0x0000007000017945 */ /* 0x000fe80003800000 */
[----:B------:R-:W-:Y:S05]  /*ea70*/  @P1 BRA `(.L_x_4328) ;  /* 0x0000000000141947 */ /* 0x000fea0003800000 */
[----:B------:R-:W-:Y:S01]  /*ea80*/  ISETP.NE.AND P0, PT, R10, RZ, PT ;  /* 0x000000ff0a00720c */ /* 0x000fe20003f05270 */
[----:B-1----:R-:W-:-:S04]  /*ea90*/  IMAD.MOV.U32 R3, RZ, RZ, 0x3000 ;  /* 0x00003000ff037424 */ /* 0x002fc800078e00ff */
[----:B------:R2:W-:Y:S08]  /*eaa0*/  SYNCS.ARRIVE.TRANS64 RZ, [UR38+0x22838], R3 ;  /* 0x02283803ffff79a7 */ /* 0x0005f00008000026 */
[----:B--2---:R-:W-:Y:S05]  /*eab0*/  @!P0 BRA `(.L_x_4328) ;  /* 0x0000000000048947 */ /* 0x004fea0003800000 */
[----:B------:R-:W-:Y:S01]  /*eac0*/  BPT.TRAP 0x1 ;  /* 0x000000040000795c */ /* 0x000fe20000300000 */
.L_x_4328:
[----:B------:R-:W-:Y:S05]  /*ead0*/  BSYNC B1 ;  /* 0x0000000000017941 */ /* 0x000fea0003800000 */
.L_x_4327:
[----:B------:R-:W-:Y:S01]  /*eae0*/  MOV R4, RZ ;  /* 0x000000ff00047202 */ /* 0x000fe20000000f00 */
        /* <DEDUP_REMOVED lines=10> */
.L_x_4329:
        /* <DEDUP_REMOVED lines=11> */
.L_x_4378:
[----:B------:R-:W-:Y:S05]  /*ec40*/  BSYNC B1 ;  /* 0x0000000000017941 */ /* 0x000fea0003800000 */
.L_x_4330:
[----:B------:R-:W-:Y:S01]  /*ec50*/  BSSY B1, `(.L_x_4332) ;  /* 0x0000009000017945 */ /* 0x000fe20003800000 */
[----:B-1----:R-:W-:Y:S02]  /*ec60*/  IMAD.MOV.U32 R2, RZ, RZ, 0x0 ;  /* 0x00000000ff027424 */ /* 0x002fe400078e00ff */
[----:B------:R-:W-:Y:S01]  /*ec70*/  IMAD.MOV.U32 R3, RZ, RZ, 0x14f00000 ;  /* 0x14f00000ff037424 */ /* 0x000fe200078e00ff */
[----:B------:R-:W-:Y:S06]  /*ec80*/  @P1 BRA `(.L_x_4333) ;  /* 0x0000000000141947 */ /* 0x000fec0003800000 */
[----:B------:R-:W-:Y:S02]  /*ec90*/  ISETP.NE.AND P0, PT, R10, RZ, PT ;  /* 0x000000ff0a00720c */ /* 0x000fe40003f05270 */
[----:B------:R-:W-:-:S04]  /*eca0*/  MOV R5, 0xc000 ;  /* 0x0000c00000057802 */ /* 0x000fc80000000f00 */
[----:B------:R1:W-:Y:S07]  /*ecb0*/  SYNCS.ARRIVE.TRANS64 RZ, [UR38+0x22858], R5 ;  /* 0x02285805ffff79a7 */ /* 0x0003ee0008000026 */
[----:B------:R-:W-:Y:S05]  /*ecc0*/  @!P0 BRA `(.L_x_4333) ;  /* 0x0000000000048947 */ /* 0x000fea0003800000 */
[----:B------:R-:W-:Y:S01]  /*ecd0*/  BPT.TRAP 0x1 ;  /* 0x000000040000795c */ /* 0x000fe20000300000 */
.L_x_4333:
[----:B------:R-:W-:Y:S05]  /*ece0*/  BSYNC B1 ;  /* 0x0000000000017941 */ /* 0x000fea0003800000 */
.L_x_4332:
        /* <DEDUP_REMOVED lines=9> */
.L_x_4334:
        /* <DEDUP_REMOVED lines=8> */
[----:B------:R-:W-:Y:S01]  /*ee00*/  R2UR UR6, R2 ;  /* 0x00000000020672ca */ /* 0x000fe200000e0000 */
[----:B------:R-:W-:Y:S01]  /*ee10*/  UIADD3 UR8, UR38, 0xf400, URZ ;  /* 0x0000f40026087890 */ /* 0x000fe2000fffe03f */
[----:B------:R-:W-:Y:S01]  /*ee20*/  R2UR UR7, R3 ;  /* 0x00000000030772ca */ /* 0x000fe200000e0000 */
[----:B------:R-:W-:Y:S01]  /*ee30*/  UMOV UR10, 0x40 ;  /* 0x00000040000a7882 */ /* 0x000fe20000000000 */
[----:B------:R-:W-:-:S13]  /*ee40*/  PLOP3.LUT P0, PT, PT, PT, PT, 0x80, 0x0 ;  /* 0x000000000000781c */ /* 0x000fda0003f0f070 */
.L_x_4335:
        /* <DEDUP_REMOVED lines=13> */
.L_x_4336:
        /* <DEDUP_REMOVED lines=13> */
.L_x_4337:
        /* <DEDUP_REMOVED lines=8> */
.L_x_4323:
[----:B------:R-:W-:Y:S05]  /*f070*/  BSYNC B0 ;  /* 0x0000000000007941 */ /* 0x000fea0003800000 */
.L_x_4322:
[----:B------:R-:W-:Y:S01]  /*f080*/  LOP3.LUT R0, R0, 0x1, RZ, 0x3c, !PT ;  /* 0x0000000100007812 */ /* 0x000fe200078e3cff */
[----:B------:R-:W-:Y:S02]  /*f090*/  IMAD.MOV.U32 R6, RZ, RZ, RZ ;  /* 0x000000ffff067224 */ /* 0x000fe400078e00ff */
[----:B------:R-:W-:-:S07]  /*f0a0*/  IMAD.MOV.U32 R9, RZ, RZ, RZ ;  /* 0x000000ffff097224 */ /* 0x000fce00078e00ff */
.L_x_4265:
[----:B------:R-:W2:Y:S01]  /*f0b0*/  S2R R3, SR_CgaCtaId ;  /* 0x0000000000037919 */ /* 0x000ea20000008800 */
[----:B------:R-:W-:Y:S02]  /*f0c0*/  MOV R2, 0x400 ;  /* 0x0000040000027802 */ /* 0x000fe40000000f00 */
[----:B------:R-:W-:Y:S02]  /*f0d0*/  SHF.L.U32 R9, R9, 0x1f, RZ ;  /* 0x0000001f09097819 */ /* 0x000fe400000006ff */
[----:B--2---:R-:W-:-:S04]  /*f0e0*/  LEA R2, R3, R2, 0x18 ;  /* 0x0000000203027211 */ /* 0x004fc800078ec0ff */
[----:B------:R-:W2:Y:S02]  /*f0f0*/  SYNCS.PHASECHK.TRANS64.TRYWAIT P0, [R2+URZ+0x22820], R9 ;  /* 0x02282009020075a7 */ /* 0x000ea4000800017f */
[----:B--2---:R-:W-:Y:S05]  /*f100*/  @!P0 BRA `(.L_x_4338) ;  /* 0x0000001000d08947 */ /* 0x004fea0003800000 */
.L_x_4379:
[----:B------:R-:W-:-:S03]  /*f110*/  UMOV UR4, 0xffffffff ;  /* 0xffffffff00047882 */ /* 0x000fc60000000000 */
[----:B------:R-:W-:Y:S05]  /*f120*/  BRA.DIV UR4, `(.L_x_4339) ;  /* 0x0000001204dc7947 */ /* 0x000fea000b800000 */
[----:B------:R-:W3:Y:S02]  /*f130*/  S2R R3, SR_TID.X ;  /* 0x0000000000037919 */ /* 0x000ee40000002100 */
[----:B---3--:R-:W-:-:S04]  /*f140*/  SHF.R.U32.HI R3, RZ, 0x5, R3 ;  /* 0x00000005ff037819 */ /* 0x008fc80000011603 */
[----:B------:R-:W-:-:S05]  /*f150*/  LOP3.LUT R3, R3, 0x3, RZ, 0xc0, !PT ;  /* 0x0000000303037812 */ /* 0x000fca00078ec0ff */
[----:B------:R3:W4:Y:S02]  /*f160*/  SHFL.IDX PT, R14, R3, RZ, 0x1f ;  /* 0x00001fff030e7589 */ /* 0x00072400000e0000 */
.L_x_4382:
[----:B----4-:R-:W-:-:S13]  /*f170*/  ISETP.NE.AND P0, PT, R14, RZ, PT ;  /* 0x000000ff0e00720c */ /* 0x010fda0003f05270 */
[----:B------:R-:W-:Y:S05]  /*f180*/  @P0 BRA `(.L_x_4227) ;  /* 0x0000000000880947 */ /* 0x000fea0003800000 */
[----:B------:R-:W-:-:S03]  /*f190*/  UMOV UR4, 0xffffffff ;  /* 0xffffffff00047882 */ /* 0x000fc60000000000 */
[----:B------:R-:W-:Y:S05]  /*f1a0*/  BRA.DIV UR4, `(.L_x_4340) ;  /* 0x0000001204f07947 */ /* 0x000fea000b800000 */
[----:B------:R-:W-:-:S13]  /*f1b0*/  ELECT P6, URZ, PT ;  /* 0x00000000003f782f */ /* 0x000fda00038c0000 */
.L_x_4385:
[----:B------:R-:W-:Y:S05]  /*f1c0*/  @!P6 BRA `(.L_x_4227) ;  /* 0x000000000078e947 */ /* 0x000fea0003800000 */
[----:B------:R-:W-:-:S06]  /*f1d0*/  ULOP3.LUT UR4, UR42, 0x2, URZ, 0xfc, !UPT ;  /* 0x000000022a047892 */ /* 0x000fcc000f8efc3f */
[----:B---3--:R-:W-:-:S04]  /*f1e0*/  MOV R3, UR4 ;  /* 0x0000000400037c02 */ /* 0x008fc80008000f00 */
[----:B------:R-:W-:-:S13]  /*f1f0*/  ISETP.NE.AND P2, PT, R3, 0x3, PT ;  /* 0x000000030300780c */ /* 0x000fda0003f45270 */
[----:B------:R-:W-:Y:S05]  /*f200*/  @!P2 BRA `(.L_x_4341) ;  /* 0x000000000004a947 */ /* 0x000fea0003800000 */
[----:B------:R-:W-:Y:S01]  /*f210*/  BPT.TRAP 0x1 ;  /* 0x000000040000795c */ /* 0x000fe20000300000 */
.L_x_4341:
[----:B------:R-:W-:Y:S01]  /*f220*/  VIADD R8, R2, 0x22840 ;  /* 0x0002284002087836 */ /* 0x000fe20000000000 */
[----:B------:R-:W-:Y:S02]  /*f230*/  SHF.L.U32 R4, R0, 0x1f, RZ ;  /* 0x0000001f00047819 */ /* 0x000fe400000006ff */
[C---:B------:R-:W-:Y:S01]  /*f240*/  IADD3 R3, R6.reuse, 0x1, RZ ;  /* 0x0000000106037810 */ /* 0x040fe20007ffe0ff */
[----:B------:R-:W-:-:S03]  /*f250*/  IMAD R7, R6, 0x8, R8 ;  /* 0x0000000806077824 */ /* 0x000fc600078e0208 */
[C---:B------:R-:W-:Y:S01]  /*f260*/  ISETP.NE.AND P1, PT, R3.reuse, 0x2, PT ;  /* 0x000000020300780c */ /* 0x040fe20003f25270 */
[----:B------:R-:W3:Y:S03]  /*f270*/  SYNCS.PHASECHK.TRANS64.TRYWAIT P0, [R7+URZ], R4 ;  /* 0x00000004070075a7 */ /* 0x000ee6000800017f */
[----:B-1----:R-:W-:Y:S02]  /*f280*/  SEL R5, RZ, 0x1, P1 ;  /* 0x00000001ff057807 */ /* 0x002fe40000800000 */
[----:B------:R-:W-:Y:S02]  /*f290*/  SEL R3, R3, RZ, P1 ;  /* 0x000000ff03037207 */ /* 0x000fe40000800000 */
[----:B------:R-:W-:-:S03]  /*f2a0*/  LOP3.LUT R0, R0, R5, RZ, 0x3c, !PT ;  /* 0x0000000500007212 */ /* 0x000fc600078e3cff */
[----:B------:R-:W-:Y:S01]  /*f2b0*/  IMAD R5, R3, 0x8, R8 ;  /* 0x0000000803057824 */ /* 0x000fe200078e0208 */
[----:B------:R-:W-:Y:S01]  /*f2c0*/  SHF.L.U32 R0, R0, 0x1f, RZ ;  /* 0x0000001f00007819 */ /* 0x000fe200000006ff */
[----:B---3--:R-:W-:Y:S06]  /*f2d0*/  @!P0 BRA `(.L_x_4342) ;  /* 0x0000001000c48947 */ /* 0x008fec0003800000 */
.L_x_4386:
[----:B------:R-:W3:Y:S02]  /*f2e0*/  SYNCS.PHASECHK.TRANS64.TRYWAIT P0, [R5+URZ], R0 ;  /* 0x00000000050075a7 */ /* 0x000ee4000800017f */
[----:B---3--:R-:W-:Y:S05]  /*f2f0*/  @!P0 BRA `(.L_x_4343) ;  /* 0x0000001000d08947 */ /* 0x008fea0003800000 */
.L_x_4387:
[----:B------:R-:W-:Y:S05]  /*f300*/  @!P2 BRA `(.L_x_4344) ;  /* 0x000000000004a947 */ /* 0x000fea0003800000 */
[----:B------:R-:W-:Y:S01]  /*f310*/  BPT.TRAP 0x1 ;  /* 0x000000040000795c */ /* 0x000fe20000300000 */
.L_x_4344:
[----:B--2---:R-:W-:-:S05]  /*f320*/  VIADD R2, R2, 0x22860 ;  /* 0x0002286002027836 */ /* 0x004fca0000000000 */
[----:B---3--:R-:W-:-:S04]  /*f330*/  LEA R5, R6, R2, 0x3 ;  /* 0x0000000206057211 */ /* 0x008fc800078e18ff */
[----:B------:R-:W2:Y:S02]  /*f340*/  SYNCS.PHASECHK.TRANS64.TRYWAIT P0, [R5+URZ], R4 ;  /* 0x00000004050075a7 */ /* 0x000ea4000800017f */
[----:B--2---:R-:W-:Y:S05]  /*f350*/  @!P0 BRA `(.L_x_4345) ;  /* 0x0000001000cc8947 */ /* 0x004fea0003800000 */
.L_x_4388:
[----:B------:R-:W-:-:S07]  /*f360*/  IMAD R3, R3, 0x8, R2 ;  /* 0x0000000803037824 */ /* 0x000fce00078e0202 */
.L_x_4346:
[----:B---3--:R3:W4:Y:S02]  /*f370*/  SYNCS.PHASECHK.TRANS64.TRYWAIT P0, [R3+URZ], R0 ;  /* 0x00000000030075a7 */ /* 0x008724000800017f */
[----:B----4-:R-:W-:Y:S05]  /*f380*/  @!P0 NANOSLEEP.SYNCS 0x989680 ;  /* 0x009896800000895d */ /* 0x010fea0003900000 */
[----:B------:R-:W4:Y:S02]  /*f390*/  @!P0 SYNCS.PHASECHK.TRANS64 P0, [R3+URZ], R0 ;  /* 0x00000000030085a7 */ /* 0x000f24000800007f */
[----:B----4-:R-:W-:Y:S05]  /*f3a0*/  @!P0 BRA `(.L_x_4346) ;  /* 0xfffffffc00f08947 */ /* 0x010fea000383ffff */
.L_x_4227:
[----:B------:R-:W-:Y:S05]  /*f3b0*/  BSYNC B6 ;  /* 0x0000000000067941 */ /* 0x000fea0003800000 */
.L_x_4224:
[----:B------:R-:W-:Y:S05]  /*f3c0*/  EXIT ;  /* 0x000000000000794d */ /* 0x000fea0003800000 */
.L_x_4231:
[----:B0-----:R-:W-:-:S04]  /*f3d0*/  IMAD.U32 R4, RZ, RZ, UR39 ;  /* 0x00000027ff047e24 */ /* 0x001fc8000f8e00ff */
[----:B------:R0:W1:Y:S03]  /*f3e0*/  SYNCS.PHASECHK.TRANS64.TRYWAIT P0, [R4+URZ+0x22800], R7 ;  /* 0x02280007040075a7 */ /* 0x000066000800017f */
[----:B-1----:R-:W-:Y:S05]  /*f3f0*/  @!P0 NANOSLEEP.SYNCS 0x989680 ;  /* 0x009896800000895d */ /* 0x002fea0003900000 */
[----:B------:R-:W1:Y:S02]  /*f400*/  @!P0 SYNCS.PHASECHK.TRANS64 P0, [R4+URZ+0x22800], R7 ;  /* 0x02280007040085a7 */ /* 0x000e64000800007f */
[----:B-1----:R-:W-:Y:S05]  /*f410*/  @!P0 BRA `(.L_x_4231) ;  /* 0xfffffffc00ec8947 */ /* 0x002fea000383ffff */
[----:B------:R-:W-:Y:S05]  /*f420*/  BRA `(.L_x_4347) ;  /* 0xffffff2000847947 */ /* 0x000fea000383ffff */
.L_x_4235:
[----:B0-----:R-:W-:-:S04]  /*f430*/  MOV R4, UR39 ;  /* 0x0000002700047c02 */ /* 0x001fc80008000f00 */
[----:B------:R0:W2:Y:S03]  /*f440*/  SYNCS.PHASECHK.TRANS64.TRYWAIT P1, [R4+URZ+0x22830], R7 ;  /* 0x02283007040075a7 */ /* 0x0000a6000802017f */
[----:B--2---:R-:W-:Y:S05]  /*f450*/  @!P1 NANOSLEEP.SYNCS 0x989680 ;  /* 0x009896800000995d */ /* 0x004fea0003900000 */
[----:B------:R-:W2:Y:S02]  /*f460*/  @!P1 SYNCS.PHASECHK.TRANS64 P1, [R4+URZ+0x22830], R7 ;  /* 0x02283007040095a7 */ /* 0x000ea4000802007f */
[----:B--2---:R-:W-:Y:S05]  /*f470*/  @!P1 BRA `(.L_x_4235) ;  /* 0xfffffffc00ec9947 */ /* 0x004fea000383ffff */
[----:B------:R-:W-:Y:S05]  /*f480*/  BRA `(.L_x_4234) ;  /* 0xffffff2000a07947 */ /* 0x000fea000383ffff */
.L_x_4239:
[----:B-1----:R1:W2:Y:S02]  /*f490*/  SYNCS.PHASECHK.TRANS64.TRYWAIT P3, [R12+URZ+0x22850], R7 ;  /* 0x022850070c0075a7 */ /* 0x0022a4000806017f */
[----:B--2---:R-:W-:Y:S05]  /*f4a0*/  @!P3 NANOSLEEP.SYNCS 0x989680 ;  /* 0x009896800000b95d */ /* 0x004fea0003900000 */
[----:B------:R-:W2:Y:S02]  /*f4b0*/  @!P3 SYNCS.PHASECHK.TRANS64 P3, [R12+URZ+0x22850], R7 ;  /* 0x022850070c00b5a7 */ /* 0x000ea4000806007f */
[----:B--2---:R-:W-:Y:S05]  /*f4c0*/  @!P3 BRA `(.L_x_4239) ;  /* 0xfffffffc00f0b947 */ /* 0x004fea000383ffff */
[----:B------:R-:W-:Y:S05]  /*f4d0*/  BRA `(.L_x_4238) ;  /* 0xffffff4000947947 */ /* 0x000fea000383ffff */
.L_x_4244:
[----:B-1----:R-:W-:-:S04]  /*f4e0*/  IMAD.U32 R8, RZ, RZ, UR29 ;  /* 0x0000001dff087e24 */ /* 0x002fc8000f8e00ff */
[----:B------:R1:W2:Y:S03]  /*f4f0*/  SYNCS.PHASECHK.TRANS64.TRYWAIT P3, [R8+URZ+0x22830], R7 ;  /* 0x02283007080075a7 */ /* 0x0002a6000806017f */
[----:B--2---:R-:W-:Y:S05]  /*f500*/  @!P3 NANOSLEEP.SYNCS 0x989680 ;  /* 0x009896800000b95d */ /* 0x004fea0003900000 */
[----:B------:R-:W2:Y:S02]  /*f510*/  @!P3 SYNCS.PHASECHK.TRANS64 P3, [R8+URZ+0x22830], R7 ;  /* 0x022830070800b5a7 */ /* 0x000ea4000806007f */
[----:B--2---:R-:W-:Y:S05]  /*f520*/  @!P3 BRA `(.L_x_4244) ;  /* 0xfffffffc00ecb947 */ /* 0x004fea000383ffff */
[----:B------:R-:W-:Y:S05]  /*f530*/  BRA `(.L_x_4243) ;  /* 0xffffff4400e07947 */ /* 0x000fea000383ffff */
.L_x_4248:
[----:B-1----:R1:W2:Y:S02]  /*f540*/  SYNCS.PHASECHK.TRANS64.TRYWAIT P3, [R176+URZ+0x22850], R7 ;  /* 0x02285007b00075a7 */ /* 0x0022a4000806017f */
[----:B--2---:R-:W-:Y:S05]  /*f550*/  @!P3 NANOSLEEP.SYNCS 0x989680 ;  /* 0x009896800000b95d */ /* 0x004fea0003900000 */
[----:B------:R-:W2:Y:S02]  /*f560*/  @!P3 SYNCS.PHASECHK.TRANS64 P3, [R176+URZ+0x22850], R7 ;  /* 0x02285007b000b5a7 */ /* 0x000ea4000806007f */
[----:B--2---:R-:W-:Y:S05]  /*f570*/  @!P3 BRA `(.L_x_4248) ;  /* 0xfffffffc00f0b947 */ /* 0x004fea000383ffff */
[----:B------:R-:W-:Y:S05]  /*f580*/  BRA `(.L_x_4247) ;  /* 0xffffff6c00487947 */ /* 0x000fea000383ffff */
.L_x_4254:
[----:B-1----:R-:W-:-:S04]  /*f590*/  IMAD.U32 R6, RZ, RZ, UR26 ;  /* 0x0000001aff067e24 */ /* 0x002fc8000f8e00ff */
[----:B------:R1:W3:Y:S03]  /*f5a0*/  SYNCS.PHASECHK.TRANS64.TRYWAIT P1, [R6+URZ+0x22830], R5 ;  /* 0x02283005060075a7 */ /* 0x0002e6000802017f */
[----:B---3--:R-:W-:Y:S05]  /*f5b0*/  @!P1 NANOSLEEP.SYNCS 0x989680 ;  /* 0x009896800000995d */ /* 0x008fea0003900000 */
[----:B------:R-:W3:Y:S02]  /*f5c0*/  @!P1 SYNCS.PHASECHK.TRANS64 P1, [R6+URZ+0x22830], R5 ;  /* 0x02283005060095a7 */ /* 0x000ee4000802007f */
[----:B---3--:R-:W-:Y:S05]  /*f5d0*/  @!P1 BRA `(.L_x_4254) ;  /* 0xfffffffc00ec9947 */ /* 0x008fea000383ffff */
[----:B------:R-:W-:Y:S05]  /*f5e0*/  BRA `(.L_x_4253) ;  /* 0xffffff7000447947 */ /* 0x000fea000383ffff */
.L_x_4258:
[----:B-1----:R1:W2:Y:S02]  /*f5f0*/  SYNCS.PHASECHK.TRANS64.TRYWAIT P1, [R198+URZ+0x22850], R5 ;  /* 0x02285005c60075a7 */ /* 0x0022a4000802017f */
[----:B--2---:R-:W-:Y:S05]  /*f600*/  @!P1 NANOSLEEP.SYNCS 0x989680 ;  /* 0x009896800000995d */ /* 0x004fea0003900000 */
[----:B------:R-:W2:Y:S02]  /*f610*/  @!P1 SYNCS.PHASECHK.TRANS64 P1, [R198+URZ+0x22850], R5 ;  /* 0x02285005c60095a7 */ /* 0x000ea4000802007f */
[----:B--2---:R-:W-:Y:S05]  /*f620*/  @!P1 BRA `(.L_x_4258) ;  /* 0xfffffffc00f09947 */ /* 0x004fea000383ffff */
[----:B------:R-:W-:Y:S05]  /*f630*/  BRA `(.L_x_4257) ;  /* 0xffffff8c00d47947 */ /* 0x000fea000383ffff */
.L_x_4270:
[----:B------:R-:W-:Y:S01]  /*f640*/  MOV R13, R19 ;  /* 0x00000013000d7202 */ /* 0x000fe20000000f00 */
[----:B------:R-:W-:Y:S01]  /*f650*/  IMAD.MOV.U32 R12, RZ, RZ, RZ ;  /* 0x000000ffff0c7224 */ /* 0x000fe200078e00ff */
[----:B------:R-:W-:Y:S01]  /*f660*/  MOV R15, 0xffffffff ;  /* 0xffffffff000f7802 */ /* 0x000fe20000000f00 */
[----:B------:R-:W-:-:S07]  /*f670*/  IMAD.MOV.U32 R11, RZ, RZ, 0x1f ;  /* 0x0000001fff0b7424 */ /* 0x000fce00078e00ff */
[----:B------:R-:W-:Y:S05]  /*f680*/  WARPSYNC.COLLECTIVE R15, `(.L_x_4348) ;  /* 0x000000000f087348 */ /* 0x000fea0003c00000 */
[----:B------:R0:W1:Y:S02]  /*f690*/  SHFL.IDX P6, R14, R13, R12, R11 ;  /* 0x0000000c0d0e7389 */ /* 0x00006400000c000b */
[----:B01----:R-:W-:Y:S01]  /*f6a0*/  ENDCOLLECTIVE ;  /* 0x000000000000791b */ /* 0x003fe20003800000 */
.L_x_4348:
[----:B------:R-:W-:Y:S05]  /*f6b0*/  BRA `(.L_x_4349) ;  /* 0xffffffcc00007947 */ /* 0x000fea000383ffff */
.L_x_4272:
[----:B------:R-:W-:Y:S01]  /*f6c0*/  BSSY B0, `(.L_x_4350) ;  /* 0x0000006000007945 */ /* 0x000fe20003800000 */
[----:B------:R-:W-:-:S07]  /*f6d0*/  IMAD.MOV.U32 R15, RZ, RZ, -0x1 ;  /* 0xffffffffff0f7424 */ /* 0x000fce00078e00ff */
[----:B------:R-:W-:Y:S05]  /*f6e0*/  WARPSYNC.COLLECTIVE R15, `(.L_x_4351) ;  /* 0x000000000f0c7348 */ /* 0x000fea0003c00000 */
[----:B------:R-:W-:Y:S02]  /*f6f0*/  ELECT P6, UR62, PT ;  /* 0x00000000003e782f */ /* 0x000fe400038c0000 */
[----:B------:R-:W-:Y:S01]  /*f700*/  MOV R14, UR62 ;  /* 0x0000003e000e7c02 */ /* 0x000fe20008000f00 */
[----:B------:R-:W-:Y:S10]  /*f710*/  ENDCOLLECTIVE ;  /* 0x000000000000791b */ /* 0x000ff40003800000 */
.L_x_4351:
[----:B------:R-:W-:Y:S05]  /*f720*/  BSYNC B0 ;  /* 0x0000000000007941 */ /* 0x000fea0003800000 */
.L_x_4350:
[----:B------:R-:W-:Y:S05]  /*f730*/  BRA `(.L_x_4352) ;  /* 0xffffffcc00007947 */ /* 0x000fea000383ffff */
.L_x_4274:
[----:B0-----:R-:W-:-:S04]  /*f740*/  IMAD.U32 R3, RZ, RZ, UR38 ;  /* 0x00000026ff037e24 */ /* 0x001fc8000f8e00ff */
[----:B------:R0:W1:Y:S03]  /*f750*/  SYNCS.PHASECHK.TRANS64.TRYWAIT P0, [R3+URZ+0x22840], R0 ;  /* 0x02284000030075a7 */ /* 0x000066000800017f */
[----:B-1----:R-:W-:Y:S05]  /*f760*/  @!P0 NANOSLEEP.SYNCS 0x989680 ;  /* 0x009896800000895d */ /* 0x002fea0003900000 */
[----:B------:R-:W1:Y:S02]  /*f770*/  @!P0 SYNCS.PHASECHK.TRANS64 P0, [R3+URZ+0x22840], R0 ;  /* 0x02284000030085a7 */ /* 0x000e64000800007f */
[----:B-1----:R-:W-:Y:S05]  /*f780*/  @!P0 BRA `(.L_x_4274) ;  /* 0xfffffffc00ec8947 */ /* 0x002fea000383ffff */
[----:B------:R-:W-:Y:S05]  /*f790*/  BRA `(.L_x_4353) ;  /* 0xffffffcc00607947 */ /* 0x000fea000383ffff */
.L_x_4277:
[----:B------:R-:W-:Y:S01]  /*f7a0*/  IMAD.MOV.U32 R13, RZ, RZ, R5 ;  /* 0x000000ffff0d7224 */ /* 0x000fe200078e0005 */
[----:B------:R-:W-:Y:S01]  /*f7b0*/  MOV R11, 0x181f ;  /* 0x0000181f000b7802 */ /* 0x000fe20000000f00 */
[----:B------:R-:W-:Y:S01]  /*f7c0*/  IMAD.MOV.U32 R12, RZ, RZ, RZ ;  /* 0x000000ffff0c7224 */ /* 0x000fe200078e00ff */
[----:B------:R-:W-:Y:S01]  /*f7d0*/  LEA R7, R10, R7, 0x7 ;  /* 0x000000070a077211 */ /* 0x000fe200078e38ff */
[----:B------:R-:W-:-:S03]  /*f7e0*/  IMAD.MOV.U32 R15, RZ, RZ, -0x1 ;  /* 0xffffffffff0f7424 */ /* 0x000fc600078e00ff */
[----:B------:R-:W-:-:S07]  /*f7f0*/  IADD3 R21, R7, 0x10, RZ ;  /* 0x0000001007157810 */ /* 0x000fce0007ffe0ff */
[----:B------:R-:W-:Y:S05]  /*f800*/  WARPSYNC.COLLECTIVE R15, `(.L_x_4354) ;  /* 0x000000000f087348 */ /* 0x000fea0003c00000 */
[----:B------:R0:W1:Y:S02]  /*f810*/  SHFL.IDX P6, R14, R13, R12, R11 ;  /* 0x0000000c0d0e7389 */ /* 0x00006400000c000b */
[----:B01----:R-:W-:Y:S01]  /*f820*/  ENDCOLLECTIVE ;  /* 0x000000000000791b */ /* 0x003fe20003800000 */
.L_x_4354:
[----:B------:R-:W-:Y:S01]  /*f830*/  MOV R13, R0 ;  /* 0x00000000000d7202 */ /* 0x000fe20000000f00 */
[----:B------:R-:W-:-:S07]  /*f840*/  IMAD.MOV.U32 R2, RZ, RZ, R14 ;  /* 0x000000ffff027224 */ /* 0x000fce00078e000e */
[----:B------:R-:W-:Y:S05]  /*f850*/  WARPSYNC.COLLECTIVE R15, `(.L_x_4355) ;  /* 0x000000000f087348 */ /* 0x000fea0003c00000 */
[----:B------:R0:W1:Y:S02]  /*f860*/  SHFL.IDX P6, R14, R13, R12, R11 ;  /* 0x0000000c0d0e7389 */ /* 0x00006400000c000b */
[----:B01----:R-:W-:Y:S01]  /*f870*/  ENDCOLLECTIVE ;  /* 0x000000000000791b */ /* 0x003fe20003800000 */
.L_x_4355:
        /* <DEDUP_REMOVED lines=12> */
.L_x_4356:
[----:B------:R-:W-:Y:S01]  /*f940*/  @!PT LDS RZ, [RZ] ;  /* 0x00000000fffff984 */ /* 0x000fe20000000800 */
[----:B------:R-:W-:Y:S01]  /*f950*/  @!PT LDS RZ, [RZ] ;  /* 0x00000000fffff984 */ /* 0x000fe20000000800 */
[----:B------:R-:W-:Y:S01]  /*f960*/  @!PT LDS RZ, [RZ] ;  /* 0x00000000fffff984 */ /* 0x000fe20000000800 */
[----:B------:R0:W-:Y:S01]  /*f970*/  @!P1 LDGSTS.E.BYPASS.LTC128B.128 [R9+0x18400], desc[UR44][R2.64], !P0 ;  /* 0x1840000002099fae */ /* 0x0001e2000c101d6c */
[----:B------:R-:W-:Y:S01]  /*f980*/  ISETP.GE.AND P1, PT, R21, R4, PT ;  /* 0x000000041500720c */ /* 0x000fe20003f26270 */
[----:B------:R-:W-:Y:S02]  /*f990*/  IMAD.MOV.U32 R13, RZ, RZ, R0 ;  /* 0x000000ffff0d7224 */ /* 0x000fe400078e0000 */
[----:B0-----:R-:W-:-:S10]  /*f9a0*/  VIADD R9, R7, 0x20 ;  /* 0x0000002007097836 */ /* 0x001fd40000000000 */
[----:B------:R-:W-:Y:S02]  /*f9b0*/  @!P1 LEA R21, R6, UR38, 0x1 ;  /* 0x0000002606159c11 */ /* 0x000fe4000f8e08ff */
[----:B------:R-:W-:-:S07]  /*f9c0*/  MOV R2, R14 ;  /* 0x0000000e00027202 */ /* 0x000fce0000000f00 */
[----:B------:R-:W-:Y:S05]  /*f9d0*/  WARPSYNC.COLLECTIVE R15, `(.L_x_4357) ;  /* 0x000000000f087348 */ /* 0x000fea0003c00000 */
[----:B------:R0:W1:Y:S02]  /*f9e0*/  SHFL.IDX P6, R14, R13, R12, R11 ;  /* 0x0000000c0d0e7389 */ /* 0x00006400000c000b */
[----:B01----:R-:W-:Y:S01]  /*f9f0*/  ENDCOLLECTIVE ;  /* 0x000000000000791b */ /* 0x003fe20003800000 */
.L_x_4357:
[----:B------:R-:W-:Y:S01]  /*fa00*/  IMAD.MOV.U32 R13, RZ, RZ, R5 ;  /* 0x000000ffff0d7224 */ /* 0x000fe200078e0005 */
[----:B------:R-:W-:Y:S02]  /*fa10*/  MOV R12, 0x2 ;  /* 0x00000002000c7802 */ /* 0x000fe40000000f00 */
[----:B------:R-:W-:-:S05]  /*fa20*/  @!P1 LEA R14, P2, R8, R14, 0x1 ;  /* 0x0000000e080e9211 */ /* 0x000fca00078408ff */
[----:B------:R-:W-:Y:S01]  /*fa30*/  @!P1 IMAD.X R3, RZ, RZ, R2, P2 ;  /* 0x000000ffff039224 */ /* 0x000fe200010e0602 */
[----:B------:R-:W-:-:S07]  /*fa40*/  @!P1 MOV R2, R14 ;  /* 0x0000000e00029202 */ /* 0x000fce0000000f00 */
[----:B------:R-:W-:Y:S05]  /*fa50*/  WARPSYNC.COLLECTIVE R15, `(.L_x_4358) ;  /* 0x000000000f087348 */ /* 0x000fea0003c00000 */
[----:B------:R0:W1:Y:S02]  /*fa60*/  SHFL.IDX P6, R14, R13, R12, R11 ;  /* 0x0000000c0d0e7389 */ /* 0x00006400000c000b */
[----:B01----:R-:W-:Y:S01]  /*fa70*/  ENDCOLLECTIVE ;  /* 0x000000000000791b */ /* 0x003fe20003800000 */
.L_x_4358:
        /* <DEDUP_REMOVED lines=12> */
.L_x_4359:
[----:B------:R-:W-:Y:S01]  /*fb40*/  MOV R13, R5 ;  /* 0x00000005000d7202 */ /* 0x000fe20000000f00 */
[----:B------:R-:W-:Y:S01]  /*fb50*/  IMAD.MOV.U32 R12, RZ, RZ, 0x3 ;  /* 0x00000003ff0c7424 */ /* 0x000fe200078e00ff */
[----:B------:R-:W-:-:S04]  /*fb60*/  @!P1 LEA R14, P2, R8, R14, 0x1 ;  /* 0x0000000e080e9211 */ /* 0x000fc800078408ff */
[----:B------:R-:W-:Y:S01]  /*fb70*/  @!P1 IADD3.X R3, RZ, R2, RZ, P2, !PT ;  /* 0x00000002ff039210 */ /* 0x000fe200017fe4ff */
[----:B------:R-:W-:-:S08]  /*fb80*/  @!P1 IMAD.MOV.U32 R2, RZ, RZ, R14 ;  /* 0x000000ffff029224 */ /* 0x000fd000078e000e */
[----:B------:R-:W-:Y:S05]  /*fb90*/  WARPSYNC.COLLECTIVE R15, `(.L_x_4360) ;  /* 0x000000000f087348 */ /* 0x000fea0003c00000 */
[----:B------:R0:W1:Y:S02]  /*fba0*/  SHFL.IDX P6, R14, R13, R12, R11 ;  /* 0x0000000c0d0e7389 */ /* 0x00006400000c000b */
[----:B01----:R-:W-:Y:S01]  /*fbb0*/  ENDCOLLECTIVE ;  /* 0x000000000000791b */ /* 0x003fe20003800000 */
.L_x_4360:
[----:B------:R-:W-:Y:S01]  /*fbc0*/  @!PT LDS RZ, [RZ] ;  /* 0x00000000fffff984 */ /* 0x000fe20000000800 */
[----:B------:R-:W-:Y:S01]  /*fbd0*/  @!PT LDS RZ, [RZ] ;  /* 0x00000000fffff984 */ /* 0x000fe20000000800 */
[----:B------:R-:W-:Y:S01]  /*fbe0*/  @!PT LDS RZ, [RZ] ;  /* 0x00000000fffff984 */ /* 0x000fe20000000800 */
[----:B------:R0:W-:Y:S01]  /*fbf0*/  @!P1 LDGSTS.E.BYPASS.LTC128B.128 [R9+0x19400], desc[UR44][R2.64], !P0 ;  /* 0x1940000002099fae */ /* 0x0001e2000c101d6c */
[----:B------:R-:W-:Y:S02]  /*fc00*/  ISETP.GE.AND P1, PT, R21, R4, PT ;  /* 0x000000041500720c */ /* 0x000fe40003f26270 */
[----:B------:R-:W-:Y:S02]  /*fc10*/  MOV R13, R0 ;  /* 0x00000000000d7202 */ /* 0x000fe40000000f00 */
[----:B0-----:R-:W-:-:S09]  /*fc20*/  IADD3 R9, R7, 0x40, RZ ;  /* 0x0000004007097810 */ /* 0x001fd20007ffe0ff */
[----:B------:R-:W-:Y:S01]  /*fc30*/  @!P1 LEA R21, R6, UR38, 0x1 ;  /* 0x0000002606159c11 */ /* 0x000fe2000f8e08ff */
[----:B------:R-:W-:-:S07]  /*fc40*/  IMAD.MOV.U32 R2, RZ, RZ, R14 ;  /* 0x000000ffff027224 */ /* 0x000fce00078e000e */
[----:B------:R-:W-:Y:S05]  /*fc50*/  WARPSYNC.COLLECTIVE R15, `(.L_x_4361) ;  /* 0x000000000f087348 */ /* 0x000fea0003c00000 */
[----:B------:R0:W1:Y:S02]  /*fc60*/  SHFL.IDX P6, R14, R13, R12, R11 ;  /* 0x0000000c0d0e7389 */ /* 0x00006400000c000b */
[----:B01----:R-:W-:Y:S01]  /*fc70*/  ENDCOLLECTIVE ;  /* 0x000000000000791b */ /* 0x003fe20003800000 */
.L_x_4361:
        /* <DEDUP_REMOVED lines=8> */
.L_x_4362:
        /* <DEDUP_REMOVED lines=12> */
.L_x_4363:
        /* <DEDUP_REMOVED lines=8> */
.L_x_4364:
        /* <DEDUP_REMOVED lines=11> */
.L_x_4365:
        /* <DEDUP_REMOVED lines=8> */
.L_x_4366:
[----:B------:R-:W-:Y:S01]  /*ff70*/  @!PT LDS RZ, [RZ] ;  /* 0x00000000fffff984 */ /* 0x000fe20000000800 */
[----:B------:R-:W-:Y:S01]  /*ff80*/  @!PT LDS RZ, [RZ] ;  /* 0x00000000fffff984 */ /* 0x000fe20000000800 */
[----:B------:R-:W-:Y:S01]  /*ff90*/  @!PT LDS RZ, [RZ] ;  /* 0x00000000fffff984 */ /* 0x000fe20000000800 */
[----:B------:R0:W-:Y:S01]  /*ffa0*/  @!P1 LDGSTS.E.BYPASS.LTC128B.128 [R21+0x1ac00], desc[UR44][R2.64], !P0 ;  /* 0x1ac0000002159fae */ /* 0x0001e2000c101d6c */
[----:B------:R-:W-:Y:S01]  /*ffb0*/  IMAD.MOV.U32 R13, RZ, RZ, R0 ;  /* 0x000000ffff0d7224 */ /* 0x000fe200078e0000 */
[----:B0-----:R-:W-:-:S04]  /*ffc0*/  IADD3 R3, R7, 0x60, RZ ;  /* 0x0000006007037810 */ /* 0x001fc80007ffe0ff */
[----:B------:R-:W-:Y:S01]  /*ffd0*/  ISETP.GE.AND P1, PT, R3, R4, PT ;  /* 0x000000040300720c */ /* 0x000fe20003f26270 */
[----:B------:R-:W-:-:S12]  /*ffe0*/  IMAD.MOV.U32 R2, RZ, RZ, R14 ;  /* 0x000000ffff027224 */ /* 0x000fd800078e000e */
[----:B------:R-:W-:Y:S05]  /*fff0*/  WARPSYNC.COLLECTIVE R15, `(.L_x_4367) ;  /* 0x000000000f087348 */ /* 0x000fea0003c00000 */
[----:B------:R0:W1:Y:S02]  /*10000*/  SHFL.IDX P6, R14, R13, R12, R11 ;  /* 0x0000000c0d0e7389 */ /* 0x00006400000c000b */
[----:B01----:R-:W-:Y:S01]  /*10010*/  ENDCOLLECTIVE ;  /* 0x000000000000791b */ /* 0x003fe20003800000 */
.L_x_4367:
[----:B------:R-:W-:Y:S02]  /*10020*/  @!P1 LEA R9, R6, UR38, 0x1 ;  /* 0x0000002606099c11 */ /* 0x000fe4000f8e08ff */
        /* <DEDUP_REMOVED lines=8> */
.L_x_4368:
[----:B------:R-:W-:Y:S01]  /*100b0*/  @!PT LDS RZ, [RZ] ;  /* 0x00000000fffff984 */ /* 0x000fe20000000800 */
[----:B------:R-:W-:Y:S01]  /*100c0*/  @!PT LDS RZ, [RZ] ;  /* 0x00000000fffff984 */ /* 0x000fe20000000800 */
[----:B------:R-:W-:Y:S01]  /*100d0*/  @!PT LDS RZ, [RZ] ;  /* 0x00000000fffff984 */ /* 0x000fe20000000800 */
[----:B------:R0:W-:Y:S01]  /*100e0*/  @!P1 LDGSTS.E.BYPASS.LTC128B.128 [R9+0x1b400], desc[UR44][R2.64], !P0 ;  /* 0x1b40000002099fae */ /* 0x0001e2000c101d6c */
[----:B------:R-:W-:Y:S01]  /*100f0*/  MOV R13, R0 ;  /* 0x00000000000d7202 */ /* 0x000fe20000000f00 */
[----:B------:R-:W-:-:S07]  /*10100*/  IMAD.MOV.U32 R5, RZ, RZ, R14 ;  /* 0x000000ffff057224 */ /* 0x000fce00078e000e */
[----:B0-----:R-:W-:Y:S05]  /*10110*/  WARPSYNC.COLLECTIVE R15, `(.L_x_4369) ;  /* 0x000000000f087348 */ /* 0x001fea0003c00000 */
[----:B------:R1:W2:Y:S02]  /*10120*/  SHFL.IDX P6, R14, R13, R12, R11 ;  /* 0x0000000c0d0e7389 */ /* 0x0002a400000c000b */
[----:B012---:R-:W-:Y:S01]  /*10130*/  ENDCOLLECTIVE ;  /* 0x000000000000791b */ /* 0x007fe20003800000 */
.L_x_4369:
[----:B------:R-:W-:Y:S05]  /*10140*/  BRA `(.L_x_4370) ;  /* 0xffffffcc00907947 */ /* 0x000fea000383ffff */
.L_x_4278:
[----:B0-----:R-:W-:-:S04]  /*10150*/  IMAD.U32 R3, RZ, RZ, UR38 ;  /* 0x00000026ff037e24 */ /* 0x001fc8000f8e00ff */
[----:B------:R0:W1:Y:S03]  /*10160*/  SYNCS.PHASECHK.TRANS64.TRYWAIT P0, [R3+URZ+0x22820], R4 ;  /* 0x02282004030075a7 */ /* 0x000066000800017f */
[----:B-1----:R-:W-:Y:S05]  /*10170*/  @!P0 NANOSLEEP.SYNCS 0x989680 ;  /* 0x009896800000895d */ /* 0x002fea0003900000 */
[----:B------:R-:W1:Y:S02]  /*10180*/  @!P0 SYNCS.PHASECHK.TRANS64 P0, [R3+URZ+0x22820], R4 ;  /* 0x02282004030085a7 */ /* 0x000e64000800007f */
[----:B-1----:R-:W-:Y:S05]  /*10190*/  @!P0 BRA `(.L_x_4278) ;  /* 0xfffffffc00ec8947 */ /* 0x002fea000383ffff */
[----:B------:R-:W-:Y:S05]  /*101a0*/  BRA `(.L_x_4371) ;  /* 0xffffffcc00c07947 */ /* 0x000fea000383ffff */
.L_x_4281:
[----:B0-----:R-:W-:-:S04]  /*101b0*/  IMAD.U32 R3, RZ, RZ, UR38 ;  /* 0x00000026ff037e24 */ /* 0x001fc8000f8e00ff */
[----:B------:R0:W1:Y:S03]  /*101c0*/  SYNCS.PHASECHK.TRANS64.TRYWAIT P0, [R3+URZ+0x22860], R4 ;  /* 0x02286004030075a7 */ /* 0x000066000800017f */
[----:B-1----:R-:W-:Y:S05]  /*101d0*/  @!P0 NANOSLEEP.SYNCS 0x989680 ;  /* 0x009896800000895d */ /* 0x002fea0003900000 */
[----:B------:R-:W1:Y:S02]  /*101e0*/  @!P0 SYNCS.PHASECHK.TRANS64 P0, [R3+URZ+0x22860], R4 ;  /* 0x02286004030085a7 */ /* 0x000e64000800007f */
[----:B-1----:R-:W-:Y:S05]  /*101f0*/  @!P0 BRA `(.L_x_4281) ;  /* 0xfffffffc00ec8947 */ /* 0x002fea000383ffff */
[----:B------:R-:W-:Y:S05]  /*10200*/  BRA `(.L_x_4372) ;  /* 0xffffffcc00cc7947 */ /* 0x000fea000383ffff */
.L_x_4293:
[----:B-1----:R-:W-:-:S04]  /*10210*/  MOV R3, UR38 ;  /* 0x0000002600037c02 */ /* 0x002fc80008000f00 */
[----:B------:R1:W2:Y:S03]  /*10220*/  SYNCS.PHASECHK.TRANS64.TRYWAIT P0, [R3+URZ+0x22848], R2 ;  /* 0x02284802030075a7 */ /* 0x0002a6000800017f */
[----:B--2---:R-:W-:Y:S05]  /*10230*/  @!P0 NANOSLEEP.SYNCS 0x989680 ;  /* 0x009896800000895d */ /* 0x004fea0003900000 */
[----:B------:R-:W2:Y:S02]  /*10240*/  @!P0 SYNCS.PHASECHK.TRANS64 P0, [R3+URZ+0x22848], R2 ;  /* 0x02284802030085a7 */ /* 0x000ea4000800007f */
[----:B--2---:R-:W-:Y:S05]  /*10250*/  @!P0 BRA `(.L_x_4293) ;  /* 0xfffffffc00ec8947 */ /* 0x004fea000383ffff */
[----:B------:R-:W-:Y:S05]  /*10260*/  BRA `(.L_x_4373) ;  /* 0xffffffd400c87947 */ /* 0x000fea000383ffff */
.L_x_4298:
[----:B012---:R-:W-:-:S04]  /*10270*/  IMAD.U32 R3, RZ, RZ, UR38 ;  /* 0x00000026ff037e24 */ /* 0x007fc8000f8e00ff */
[----:B------:R0:W1:Y:S03]  /*10280*/  SYNCS.PHASECHK.TRANS64.TRYWAIT P0, [R3+URZ+0x22868], R2 ;  /* 0x02286802030075a7 */ /* 0x000066000800017f */
[----:B-1----:R-:W-:Y:S05]  /*10290*/  @!P0 NANOSLEEP.SYNCS 0x989680 ;  /* 0x009896800000895d */ /* 0x002fea0003900000 */
[----:B------:R-:W1:Y:S02]  /*102a0*/  @!P0 SYNCS.PHASECHK.TRANS64 P0, [R3+URZ+0x22868], R2 ;  /* 0x02286802030085a7 */ /* 0x000e64000800007f */
[----:B-1----:R-:W-:Y:S05]  /*102b0*/  @!P0 BRA `(.L_x_4298) ;  /* 0xfffffffc00ec8947 */ /* 0x002fea000383ffff */
[----:B------:R-:W-:Y:S05]  /*102c0*/  BRA `(.L_x_4374) ;  /* 0xffffffd800287947 */ /* 0x000fea000383ffff */
.L_x_4309:
[----:B-1----:R-:W-:-:S04]  /*102d0*/  IMAD.U32 R3, RZ, RZ, UR38 ;  /* 0x00000026ff037e24 */ /* 0x002fc8000f8e00ff */
[----:B------:R1:W2:Y:S03]  /*102e0*/  SYNCS.PHASECHK.TRANS64.TRYWAIT P0, [R3+URZ+0x22840], R2 ;  /* 0x02284002030075a7 */ /* 0x0002a6000800017f */
[----:B--2---:R-:W-:Y:S05]  /*102f0*/  @!P0 NANOSLEEP.SYNCS 0x989680 ;  /* 0x009896800000895d */ /* 0x004fea0003900000 */
[----:B------:R-:W2:Y:S02]  /*10300*/  @!P0 SYNCS.PHASECHK.TRANS64 P0, [R3+URZ+0x22840], R2 ;  /* 0x02284002030085a7 */ /* 0x000ea4000800007f */
[----:B--2---:R-:W-:Y:S05]  /*10310*/  @!P0 BRA `(.L_x_4309) ;  /* 0xfffffffc00ec8947 */ /* 0x004fea000383ffff */
[----:B------:R-:W-:Y:S05]  /*10320*/  BRA `(.L_x_4375) ;  /* 0xffffffdc00a87947 */ /* 0x000fea000383ffff */
.L_x_4314:
[----:B01----:R-:W-:-:S04]  /*10330*/  MOV R3, UR38 ;  /* 0x0000002600037c02 */ /* 0x003fc80008000f00 */
[----:B------:R0:W1:Y:S03]  /*10340*/  SYNCS.PHASECHK.TRANS64.TRYWAIT P0, [R3+URZ+0x22860], R2 ;  /* 0x02286002030075a7 */ /* 0x000066000800017f */
[----:B-1----:R-:W-:Y:S05]  /*10350*/  @!P0 NANOSLEEP.SYNCS 0x989680 ;  /* 0x009896800000895d */ /* 0x002fea0003900000 */
[----:B------:R-:W1:Y:S02]  /*10360*/  @!P0 SYNCS.PHASECHK.TRANS64 P0, [R3+URZ+0x22860], R2 ;  /* 0x02286002030085a7 */ /* 0x000e64000800007f */
[----:B-1----:R-:W-:Y:S05]  /*10370*/  @!P0 BRA `(.L_x_4314) ;  /* 0xfffffffc00ec8947 */ /* 0x002fea000383ffff */
[----:B------:R-:W-:Y:S05]  /*10380*/  BRA `(.L_x_4376) ;  /* 0xffffffe0000c7947 */ /* 0x000fea000383ffff */
.L_x_4326:
[----:B-1----:R-:W-:-:S04]  /*10390*/  IMAD.U32 R3, RZ, RZ, UR38 ;  /* 0x00000026ff037e24 */ /* 0x002fc8000f8e00ff */
[----:B------:R1:W2:Y:S03]  /*103a0*/  SYNCS.PHASECHK.TRANS64.TRYWAIT P0, [R3+URZ+0x22848], R2 ;  /* 0x02284802030075a7 */ /* 0x0002a6000800017f */
[----:B--2---:R-:W-:Y:S05]  /*103b0*/  @!P0 NANOSLEEP.SYNCS 0x989680 ;  /* 0x009896800000895d */ /* 0x004fea0003900000 */
[----:B------:R-:W2:Y:S02]  /*103c0*/  @!P0 SYNCS.PHASECHK.TRANS64 P0, [R3+URZ+0x22848], R2 ;  /* 0x02284802030085a7 */ /* 0x000ea4000800007f */
[----:B--2---:R-:W-:Y:S05]  /*103d0*/  @!P0 BRA `(.L_x_4326) ;  /* 0xfffffffc00ec8947 */ /* 0x004fea000383ffff */
[----:B------:R-:W-:Y:S05]  /*103e0*/  BRA `(.L_x_4377) ;  /* 0xffffffe400987947 */ /* 0x000fea000383ffff */
.L_x_4331:
[----:B-1----:R-:W-:-:S04]  /*103f0*/  IMAD.U32 R3, RZ, RZ, UR38 ;  /* 0x00000026ff037e24 */ /* 0x002fc8000f8e00ff */
[----:B------:R1:W2:Y:S03]  /*10400*/  SYNCS.PHASECHK.TRANS64.TRYWAIT P0, [R3+URZ+0x22868], R2 ;  /* 0x02286802030075a7 */ /* 0x0002a6000800017f */
[----:B--2---:R-:W-:Y:S05]  /*10410*/  @!P0 NANOSLEEP.SYNCS 0x989680 ;  /* 0x009896800000895d */ /* 0x004fea0003900000 */
[----:B------:R-:W2:Y:S02]  /*10420*/  @!P0 SYNCS.PHASECHK.TRANS64 P0, [R3+URZ+0x22868], R2 ;  /* 0x02286802030085a7 */ /* 0x000ea4000800007f */
[----:B--2---:R-:W-:Y:S05]  /*10430*/  @!P0 BRA `(.L_x_4331) ;  /* 0xfffffffc00ec8947 */ /* 0x004fea000383ffff */
[----:B------:R-:W-:Y:S05]  /*10440*/  BRA `(.L_x_4378) ;  /* 0xffffffe400fc7947 */ /* 0x000fea000383ffff */
.L_x_4338:
[----:B--2---:R2:W3:Y:S02]  /*10450*/  SYNCS.PHASECHK.TRANS64.TRYWAIT P0, [R2+URZ+0x22820], R9 ;  /* 0x02282009020075a7 */ /* 0x0044e4000800017f */
[----:B---3--:R-:W-:Y:S05]  /*10460*/  @!P0 NANOSLEEP.SYNCS 0x989680 ;  /* 0x009896800000895d */ /* 0x008fea0003900000 */
[----:B------:R-:W3:Y:S02]  /*10470*/  @!P0 SYNCS.PHASECHK.TRANS64 P0, [R2+URZ+0x22820], R9 ;  /* 0x02282009020085a7 */ /* 0x000ee4000800007f */
[----:B---3--:R-:W-:Y:S05]  /*10480*/  @!P0 BRA `(.L_x_4338) ;  /* 0xfffffffc00f08947 */ /* 0x008fea000383ffff */
[----:B------:R-:W-:Y:S05]  /*10490*/  BRA `(.L_x_4379) ;  /* 0xffffffec001c7947 */ /* 0x000fea000383ffff */
.L_x_4339:
[----:B------:R-:W3:Y:S01]  /*104a0*/  S2R R3, SR_TID.X ;  /* 0x0000000000037919 */ /* 0x000ee20000002100 */
[----:B------:R-:W-:Y:S01]  /*104b0*/  BSSY B0, `(.L_x_4380) ;  /* 0x000000a000007945 */ /* 0x000fe20003800000 */
[----:B------:R-:W-:Y:S01]  /*104c0*/  IMAD.MOV.U32 R12, RZ, RZ, RZ ;  /* 0x000000ffff0c7224 */ /* 0x000fe200078e00ff */
[----:B------:R-:W-:Y:S01]  /*104d0*/  MOV R15, 0xffffffff ;  /* 0xffffffff000f7802 */ /* 0x000fe20000000f00 */
[----:B------:R-:W-:Y:S01]  /*104e0*/  IMAD.MOV.U32 R11, RZ, RZ, 0x1f ;  /* 0x0000001fff0b7424 */ /* 0x000fe200078e00ff */
[----:B---3--:R-:W-:-:S04]  /*104f0*/  SHF.R.U32.HI R3, RZ, 0x5, R3 ;  /* 0x00000005ff037819 */ /* 0x008fc80000011603 */
[----:B------:R-:W-:-:S04]  /*10500*/  LOP3.LUT R3, R3, 0x3, RZ, 0xc0, !PT ;  /* 0x0000000303037812 */ /* 0x000fc800078ec0ff */
[----:B------:R-:W-:-:S07]  /*10510*/  MOV R13, R3 ;  /* 0x00000003000d7202 */ /* 0x000fce0000000f00 */
[----:B012---:R-:W-:Y:S05]  /*10520*/  WARPSYNC.COLLECTIVE R15, `(.L_x_4381) ;  /* 0x000000000f087348 */ /* 0x007fea0003c00000 */
[----:B------:R3:W4:Y:S02]  /*10530*/  SHFL.IDX P6, R14, R13, R12, R11 ;  /* 0x0000000c0d0e7389 */ /* 0x00072400000c000b */
[----:B01234-:R-:W-:Y:S01]  /*10540*/  ENDCOLLECTIVE ;  /* 0x000000000000791b */ /* 0x01ffe20003800000 */
.L_x_4381:
[----:B------:R-:W-:Y:S05]  /*10550*/  BSYNC B0 ;  /* 0x0000000000007941 */ /* 0x000fea0003800000 */
.L_x_4380:
[----:B------:R-:W-:Y:S05]  /*10560*/  BRA `(.L_x_4382) ;  /* 0xffffffec00007947 */ /* 0x000fea000383ffff */
.L_x_4340:
[----:B------:R-:W-:Y:S01]  /*10570*/  BSSY B0, `(.L_x_4383) ;  /* 0x0000006000007945 */ /* 0x000fe20003800000 */
[----:B------:R-:W-:-:S07]  /*10580*/  IMAD.MOV.U32 R15, RZ, RZ, -0x1 ;  /* 0xffffffffff0f7424 */ /* 0x000fce00078e00ff */
[----:B0123--:R-:W-:Y:S05]  /*10590*/  WARPSYNC.COLLECTIVE R15, `(.L_x_4384) ;  /* 0x000000000f0c7348 */ /* 0x00ffea0003c00000 */
[----:B------:R-:W-:Y:S02]  /*105a0*/  ELECT P6, UR62, PT ;  /* 0x00000000003e782f */ /* 0x000fe400038c0000 */
[----:B------:R-:W-:Y:S01]  /*105b0*/  MOV R14, UR62 ;  /* 0x0000003e000e7c02 */ /* 0x000fe20008000f00 */
[----:B0123--:R-:W-:Y:S10]  /*105c0*/  ENDCOLLECTIVE ;  /* 0x000000000000791b */ /* 0x00fff40003800000 */
.L_x_4384:
[----:B------:R-:W-:Y:S05]  /*105d0*/  BSYNC B0 ;  /* 0x0000000000007941 */ /* 0x000fea0003800000 */
.L_x_4383:
[----:B------:R-:W-:Y:S05]  /*105e0*/  BRA `(.L_x_4385) ;  /* 0xffffffe800f47947 */ /* 0x000fea000383ffff */
.L_x_4342:
[----:B-1----:R1:W3:Y:S02]  /*105f0*/  SYNCS.PHASECHK.TRANS64.TRYWAIT P0, [R7+URZ], R4 ;  /* 0x00000004070075a7 */ /* 0x0022e4000800017f */
[----:B---3--:R-:W-:Y:S05]  /*10600*/  @!P0 NANOSLEEP.SYNCS 0x989680 ;  /* 0x009896800000895d */ /* 0x008fea0003900000 */
[----:B------:R-:W3:Y:S02]  /*10610*/  @!P0 SYNCS.PHASECHK.TRANS64 P0, [R7+URZ], R4 ;  /* 0x00000004070085a7 */ /* 0x000ee4000800007f */
[----:B---3--:R-:W-:Y:S05]  /*10620*/  @!P0 BRA `(.L_x_4342) ;  /* 0xfffffffc00f08947 */ /* 0x008fea000383ffff */
[----:B------:R-:W-:Y:S05]  /*10630*/  BRA `(.L_x_4386) ;  /* 0xffffffec00287947 */ /* 0x000fea000383ffff */
.L_x_4343:
[----:B---3--:R3:W4:Y:S02]  /*10640*/  SYNCS.PHASECHK.TRANS64.TRYWAIT P0, [R5+URZ], R0 ;  /* 0x00000000050075a7 */ /* 0x008724000800017f */
[----:B----4-:R-:W-:Y:S05]  /*10650*/  @!P0 NANOSLEEP.SYNCS 0x989680 ;  /* 0x009896800000895d */ /* 0x010fea0003900000 */
[----:B------:R-:W4:Y:S02]  /*10660*/  @!P0 SYNCS.PHASECHK.TRANS64 P0, [R5+URZ], R0 ;  /* 0x00000000050085a7 */ /* 0x000f24000800007f */
[----:B----4-:R-:W-:Y:S05]  /*10670*/  @!P0 BRA `(.L_x_4343) ;  /* 0xfffffffc00f08947 */ /* 0x010fea000383ffff */
[----:B------:R-:W-:Y:S05]  /*10680*/  BRA `(.L_x_4387) ;  /* 0xffffffec001c7947 */ /* 0x000fea000383ffff */
.L_x_4345:
[----:B--2---:R2:W3:Y:S02]  /*10690*/  SYNCS.PHASECHK.TRANS64.TRYWAIT P0, [R5+URZ], R4 ;  /* 0x00000004050075a7 */ /* 0x0044e4000800017f */
[----:B---3--:R-:W-:Y:S05]  /*106a0*/  @!P0 NANOSLEEP.SYNCS 0x989680 ;  /* 0x009896800000895d */ /* 0x008fea0003900000 */
[----:B------:R-:W3:Y:S02]  /*106b0*/  @!P0 SYNCS.PHASECHK.TRANS64 P0, [R5+URZ], R4 ;  /* 0x00000004050085a7 */ /* 0x000ee4000800007f */
[----:B---3--:R-:W-:Y:S05]  /*106c0*/  @!P0 BRA `(.L_x_4345) ;  /* 0xfffffffc00f08947 */ /* 0x008fea000383ffff */
[----:B------:R-:W-:Y:S05]  /*106d0*/  BRA `(.L_x_4388) ;  /* 0xffffffec00207947 */ /* 0x000fea000383ffff */
.L_x_4389:
        /* <DEDUP_REMOVED lines=10> */
.L_x_6143:


//--------------------- .text._ZN7cutlass13device_kernelIN5flash11enable_sm90INS1_16FlashAttnFwdSm90INS1_25CollectiveMainloopFwdSm90ILi2EN4cute5tupleIJNS5_1CILi1EEES8_S8_EEENS6_IJNS7_ILi128EEENS7_ILi96EEENS7_ILi64EEEEEELi256ENS_6half_tEfNS_4arch4Sm90ELb1ELb0ELb1ELb0ELb0ELb0ELb1ELb1ELb0ELb1ELb1ELb0EEENS1_21CollectiveEpilogueFwdINS6_IJSA_NS7_ILi256EEESB_EEES9_SE_SG_Li256ELb0ELb1ELb1ELb0EEENS1_19SingleTileSchedulerILb0ELb1ELb1ELi128EEEEEEEEEvNT_6ParamsE --------------------------
	.section	.text._ZN7cutlass13device_kernelIN5flash11enable_sm90INS1_16FlashAttnFwdSm90INS1_25CollectiveMainloopFwdSm90ILi2EN4cute5tupleIJNS5_1CILi1EEES8_S8_EEENS6_IJNS7_ILi128EEENS7_ILi96EEENS7_ILi64EEEEEELi256ENS_6half_tEfNS_4arch4Sm90ELb1ELb0ELb1ELb0ELb0ELb0ELb1ELb1ELb0ELb1ELb1ELb0EEENS1_21CollectiveEpilogueFwdINS6_IJSA_NS7_ILi256EEESB_EEES9_SE_SG_Li256ELb0ELb1ELb1ELb0EEENS1_19SingleTileSchedulerILb0ELb1ELb1ELi128EEEEEEEEEvNT_6ParamsE,"ax",@progbits
	.align	128
.text._ZN7cutlass13device_kernelIN5flash11enable_sm90INS1_16FlashAttnFwdSm90INS1_25CollectiveMainloopFwdSm90ILi2EN4cute5tupleIJNS5_1CILi1EEES8_S8_EEENS6_IJNS7_ILi128EEENS7_ILi96EEENS7_ILi64EEEEEELi256ENS_6half_tEfNS_4arch4Sm90ELb1ELb0ELb1ELb0ELb0ELb0ELb1ELb1ELb0ELb1ELb1ELb0EEENS1_21CollectiveEpilogueFwdINS6_IJSA_NS7_ILi256EEESB_EEES9_SE_SG_Li256ELb0ELb1ELb1ELb0EEENS1_19SingleTileSchedulerILb0ELb1ELb1ELi128EEEEEEEEEvNT_6ParamsE:
        .type           _ZN7cutlass13device_kernelIN5flash11enable_sm90INS1_16FlashAttnFwdSm90INS1_25CollectiveMainloopFwdSm90ILi2EN4cute5tupleIJNS5_1CILi1EEES8_S8_EEENS6_IJNS7_ILi128EEENS7_ILi96EEENS7_ILi64EEEEEELi256ENS_6half_tEfNS_4arch4Sm90ELb1ELb0ELb1ELb0ELb0ELb0ELb1ELb1ELb0ELb1ELb1ELb0EEENS1_21CollectiveEpilogueFwdINS6_IJSA_NS7_ILi256EEESB_EEES9_SE_SG_Li256ELb0ELb1ELb1ELb0EEENS1_19SingleTileSchedulerILb0ELb1ELb1ELi128EEEEEEEEEvNT_6ParamsE,@function
        .size           _ZN7cutlass13device_kernelIN5flash11enable_sm90INS1_16FlashAttnFwdSm90INS1_25CollectiveMainloopFwdSm90ILi2EN4cute5tupleIJNS5_1CILi1EEES8_S8_EEENS6_IJNS7_ILi128EEENS7_ILi96EEENS7_ILi64EEEEEELi256ENS_6half_tEfNS_4arch4Sm90ELb1ELb0ELb1ELb0ELb0ELb0ELb1ELb1ELb0ELb1ELb1ELb0EEENS1_21CollectiveEpilogueFwdINS6_IJSA_NS7_ILi256EEESB_EEES9_SE_SG_Li256ELb0ELb1ELb1ELb0EEENS1_19SingleTileSchedulerILb0ELb1ELb1ELi128EEEEEEEEEvNT_6ParamsE,(.L_x_6144 - _ZN7cutlass13device_kernelIN5flash11enable_sm90INS1_16FlashAttnFwdSm90INS1_25CollectiveMainloopFwdSm90ILi2EN4cute5tupleIJNS5_1CILi1EEES8_S8_EEENS6_IJNS7_ILi128EEENS7_ILi96EEENS7_ILi64EEEEEELi256ENS_6half_tEfNS_4arch4Sm90ELb1ELb0ELb1ELb0ELb0ELb0ELb1ELb1ELb0ELb1ELb1ELb0EEENS1_21CollectiveEpilogueFwdINS6_IJSA_NS7_ILi256EEESB_EEES9_SE_SG_Li256ELb0ELb1ELb1ELb0EEENS1_19SingleTileSchedulerILb0ELb1ELb1ELi128EEEEEEEEEvNT_6ParamsE)
        .other          _ZN7cutlass13device_kernelIN5flash11enable_sm90INS1_16FlashAttnFwdSm90INS1_25CollectiveMainloopFwdSm90ILi2EN4cute5tupleIJNS5_1CILi1EEES8_S8_EEENS6_IJNS7_ILi128EEENS7_ILi96EEENS7_ILi64EEEEEELi256ENS_6half_tEfNS_4arch4Sm90ELb1ELb0ELb1ELb0ELb0ELb0ELb1ELb1ELb0ELb1ELb1ELb0EEENS1_21CollectiveEpilogueFwdINS6_IJSA_NS7_ILi256EEESB_EEES9_SE_SG_Li256ELb0ELb1ELb1ELb0EEENS1_19SingleTileSchedulerILb0ELb1ELb1ELi128EEEEEEEEEvNT_6ParamsE,@"STO_CUDA_ENTRY STV_DEFAULT"
_ZN7cutlass13device_kernelIN5flash11enable_sm90INS1_16FlashAttnFwdSm90INS1_25CollectiveMainloopFwdSm90ILi2EN4cute5tupleIJNS5_1CILi1EEES8_S8_EEENS6_IJNS7_ILi128EEENS7_ILi96EEENS7_ILi64EEEEEELi256ENS_6half_tEfNS_4arch4Sm90ELb1ELb0ELb1ELb0ELb0ELb0ELb1ELb1ELb0ELb1ELb1ELb0EEENS1_21CollectiveEpilogueFwdINS6_IJSA_NS7_ILi256EEESB_EEES9_SE_SG_Li256ELb0ELb1ELb1ELb0EEENS1_19SingleTileSchedulerILb0ELb1ELb1ELi128EEEEEEEEEvNT_6ParamsE:
        /* <DEDUP_REMOVED lines=17> */
.L_x_4391:
[----:B------:R-:W-:Y:S05]  /*0110*/  BSYNC B0 ;  /* 0x0000000000007941 */ /* 0x000fea0003800000 */
.L_x_4390:
        /* <DEDUP_REMOVED lines=42> */
.L_x_4392:
        /* <DEDUP_REMOVED lines=22> */
.L_x_4393:
        /* <DEDUP_REMOVED lines=18> */
.L_x_4394:
        /* <DEDUP_REMOVED lines=22> */
.L_x_4395:
        /* <DEDUP_REMOVED lines=22> */
.L_x_4396:
[----:B--2---:R-:W-:Y:S01]  /*0900*/  ISETP.NE.AND P0, PT, R2, RZ, PT ;  /* 0x000000ff0200720c */ /* 0x004fe20003f05270 */
[----:B------:R-:W-:Y:S01]  /*0910*/  IMAD.MOV.U32 R2, RZ, RZ, 0x1 ;  /* 0x00000001ff027424 */ /* 0x000fe200078e00ff */
[----:B------:R-:W-:Y:S01]  /*0920*/  NOP ;  /* 0x0000000000007918 */ /* 0x000fe20000000000 */
[----:B------:R-:W-:Y:S03]  /*0930*/  BSSY B6, `(.L_x_4397) ;  /* 0x000114f000067945 */ /* 0x000fe60003800000 */
[----:B------:R-:W-:-:S05]  /*0940*/  SEL R2, R2, 0x2, !P0 ;  /* 0x0000000202027807 */ /* 0x000fca0004000000 */
[----:B------:R2:W-:Y:S01]  /*0950*/  STL [R1+0x3c], R2 ;  /* 0x00003c0201007387 */ /* 0x0005e20000100800 */
[----:B01-34-:R-:W-:Y:S06]  /*0960*/  BAR.SYNC.DEFER_BLOCKING 0x0 ;  /* 0x0000000000007b1d */ /* 0x01bfec0000010000 */
[----:B------:R-:W-:Y:S05]  /*0970*/  @!P0 BRA `(.L_x_4398) ;  /* 0x000000c8003c8947 */ /* 0x000fea0003800000 */
.L_x_4399:
[----:B------:R-:W-:-:S08]  /*0980*/  NOP ;  /* 0x0000000000007918 */ /* 0x000fd00000000000 */
[----:B------:R-:W0:Y:S02]  /*0990*/  USETMAXREG.TRY_ALLOC.CTAPOOL UP0, 0xf0 ;  /* 0x000000f0000079c8 */ /* 0x000e240008000600 */
[----:B0-----:R-:W-:-:S13]  /*09a0*/  PLOP3.LUT P0, PT, PT, PT, UP0, 0x80, 0x0 ;  /* 0x000000000000781c */ /* 0x001fda0003f0f008 */
[----:B------:R-:W-:Y:S05]  /*09b0*/  @!P0 BRA `(.L_x_4399) ;  /* 0xfffffffc00f08947 */ /* 0x000fea000383ffff */
[----:B------:R-:W0:Y:S01]  /*09c0*/  S2R R0, SR_TID.X ;  /* 0x0000000000007919 */ /* 0x000e220000002100 */
[----:B------:R-:W1:Y:S01]  /*09d0*/  S2UR UR6, SR_CTAID.Y ;  /* 0x00000000000679c3 */ /* 0x000e620000002600 */
[----:B------:R-:W-:Y:S02]  /*09e0*/  ULDC UR7, c[0x0][0xd50] ;  /* 0x0003540000077ab9 */ /* 0x000fe40000000800 */
[----:B------:R-:W-:-:S05]  /*09f0*/  UISETP.NE.AND UP0, UPT, UR7, 0x1, UPT ;  /* 0x000000010700788c */ /* 0x000fca000bf05270 */
[----:B------:R-:W3:Y:S06]  /*0a00*/  S2UR UR8, SR_CTAID.Z ;  /* 0x00000000000879c3 */ /* 0x000eec0000002700 */
[----:B------:R-:W-:Y:S01]  /*0a10*/  @UP0 ULDC UR4, c[0x0][0xd54] ;  /* 0x0003550000040ab9 */ /* 0x000fe20000000800 */
[----:B------:R-:W-:Y:S01]  /*0a20*/  @UP0 ULDC UR9, c[0x0][0xd58] ;  /* 0x0003560000090ab9 */ /* 0x000fe20000000800 */
[----:B-1----:R-:W-:Y:S02]  /*0a30*/  UIMAD.WIDE.U32 UR4, UR6, UR4, URZ ;  /* 0x00000004060472a5 */ /* 0x002fe4000f8e003f */
[----:B------:R-:W-:-:S02]  /*0a40*/  UMOV UR10, UR6 ;  /* 0x00000006000a7c82 */ /* 0x000fc40008000000 */
[----:B------:R-:W-:Y:S01]  /*0a50*/  @UP0 USHF.R.U32.HI UR10, URZ, UR9, UR5 ;  /* 0x000000093f0a0299 */ /* 0x000fe20008011605 */
[----:B0-----:R-:W-:-:S03]  /*0a60*/  SHF.R.U32.HI R16, RZ, 0x7, R0 ;  /* 0x00000007ff107819 */ /* 0x001fc60000011600 */
[----:B------:R-:W-:Y:S02]  /*0a70*/  UIADD3 UR4, -UR10, URZ, URZ ;  /* 0x0000003f0a047290 */ /* 0x000fe4000fffe13f */
[----:B------:R-:W-:Y:S01]  /*0a80*/  IMAD.U32 R0, RZ, RZ, UR10 ;  /* 0x0000000aff007e24 */ /* 0x000fe2000f8e00ff */
[----:B------:R-:W-:Y:S06]  /*0a90*/  BAR.ARV 0x8, 0x180 ;  /* 0x0206000000007b1d */ /* 0x000fec0000002000 */
[----:B------:R-:W-:Y:S01]  /*0aa0*/  ISETP.NE.AND P0, PT, R16, 0x1, PT ;  /* 0x000000011000780c */ /* 0x000fe20003f05270 */
[----:B------:R0:W-:-:S12]  /*0ab0*/  STL [R1], R0 ;  /* 0x0000000001007387 */ /* 0x0001d80000100800 */
[----:B------:R-:W-:Y:S06]  /*0ac0*/  @!P0 BAR.ARV 0x9, 0x100 ;  /* 0x0244000000008b1d */ /* 0x000fec0000002000 */
[----:B---3--:R-:W-:Y:S01]  /*0ad0*/  ISETP.LE.AND P0, PT, RZ, UR8, PT ;  /* 0x00000008ff007c0c */ /* 0x008fe2000bf03270 */
[----:B------:R-:W-:-:S12]  /*0ae0*/  UIMAD UR8, UR7, UR4, UR6 ;  /* 0x00000004070872a4 */ /* 0x000fd8000f8e0206 */
[----:B0-----:R-:W-:Y:S05]  /*0af0*/  @!P0 BRA `(.L_x_4400) ;  /* 0x0000011000c88947 */ /* 0x001fea0003800000 */
        /* <DEDUP_REMOVED lines=12> */
[----:B------:R-:W-:-:S04]  /*0bc0*/  USEL UR57, UR57, 0x1, UP0 ;  /* 0x0000000139397887 */ /* 0x000fc80008000000 */
[----:B------:R-:W-:Y:S02]  /*0bd0*/  UIMAD UR39, UR57, UR39, URZ ;  /* 0x00000027392772a4 */ /* 0x000fe4000f8e023f */
[----:B0-----:R-:W-:-:S04]  /*0be0*/  USHF.L.U32 UR38, UR38, 0x7, URZ ;  /* 0x0000000726267899 */ /* 0x001fc8000800063f */
[----:B------:R-:W-:Y:S02]  /*0bf0*/  @UP1 UIADD3 UR4, UR38, 0x7f, URZ ;  /* 0x0000007f26041890 */ /* 0x000fe4000fffe03f */
[----:B------:R-:W-:Y:S02]  /*0c00*/  UIADD3 UR6, UR38, 0x7f, URZ ;  /* 0x0000007f26067890 */ /* 0x000fe4000fffe03f */
        /* <DEDUP_REMOVED lines=10> */
[----:B------:R-:W-:Y:S02]  /*0cb0*/  ULEA.HI.SX32 UR6, UR7, UR6, 0x1c ;  /* 0x0000000607067291 */ /* 0x000fe4000f8fe23f */
[----:B------:R-:W-:Y:S02]  /*0cc0*/  ULOP3.LUT UR7, UR8, 0xffff, URZ, 0xc0, !UPT ;  /* 0x0000ffff08077892 */ /* 0x000fe4000f8ec03f */
        /* <DEDUP_REMOVED lines=19> */
[----:B------:R-:W0:Y:S08]  /*0e00*/  I2F.RP R0, UR12 ;  /* 0x0000000c00007d06 */ /* 0x000e300008209400 */
[----:B0-----:R-:W2:Y:S02]  /*0e10*/  MUFU.RCP R0, R0 ;  /* 0x0000000000007308 */ /* 0x001ea40000001000 */
[----:B--2---:R-:W-:-:S02]  /*0e20*/  VIADD R2, R0, 0xffffffe ;  /* 0x0ffffffe00027836 */ /* 0x004fc40000000000 */
        /* <DEDUP_REMOVED lines=19> */
.L_x_4401:
[----:B------:R-:W-:Y:S02]  /*0f60*/  UIMAD UR5, UR7, UR4, URZ ;  /* 0x00000004070572a4 */ /* 0x000fe4000f8e023f */
[----:B------:R-:W-:Y:S01]  /*0f70*/  IMAD.U32 R3, RZ, RZ, UR4 ;  /* 0x00000004ff037e24 */ /* 0x000fe2000f8e00ff */
[----:B------:R-:W-:Y:S01]  /*0f80*/  MOV R0, UR10 ;  /* 0x0000000a00007c02 */ /* 0x000fe20008000f00 */
[----:B--2---:R-:W0:Y:S01]  /*0f90*/  S2R R2, SR_TID.X ;  /* 0x0000000000027919 */ /* 0x004e220000002100 */
[----:B------:R-:W-:Y:S02]  /*0fa0*/  PLOP3.LUT P0, PT, PT, PT, PT, 0x80, 0x0 ;  /* 0x000000000000781c */ /* 0x000fe40003f0f070 */
[----:B------:R-:W-:Y:S02]  /*0fb0*/  CS2R R150, SRZ ;  /* 0x0000000000967805 */ /* 0x000fe4000001ff00 */
[----:B------:R-:W-:Y:S01]  /*0fc0*/  VIADDMNMX R0, R3, UR5, R0, PT ;  /* 0x0000000503007c46 */ /* 0x000fe2000b800100 */
[----:B------:R-:W-:Y:S01]  /*0fd0*/  IMAD.U32 R23, RZ, RZ, UR5 ;  /* 0x00000005ff177e24 */ /* 0x000fe2000f8e00ff */
        /* <DEDUP_REMOVED lines=83> */
[----:B------:R-:W-:-:S04]  /*1510*/  UIADD3 UR5, UR4, -UR5, URZ ;  /* 0x8000000504057290 */ /* 0x000fc8000fffe03f */
[----:B------:R-:W-:-:S04]  /*1520*/  ULEA UR5, UR5, UR6, 0xd ;  /* 0x0000000605057291 */ /* 0x000fc8000f8e683f */
[----:B------:R-:W-:Y:S02]  /*1530*/  USHF.R.U32.HI UR4, URZ, 0x4, UR5 ;  /* 0x000000043f047899 */ /* 0x000fe40008011605 */
[----:B------:R-:W-:Y:S02]  /*1540*/  UIADD3 UR5, UR5, 0xa000, URZ ;  /* 0x0000a00005057890 */ /* 0x000fe4000fffe03f */
[----:B------:R-:W-:Y:S02]  /*1550*/  ULOP3.LUT UR4, UR4, 0x3fff, URZ, 0xc0, !UPT ;  /* 0x00003fff04047892 */ /* 0x000fe4000f8ec03f */
[----:B------:R-:W-:Y:S02]  /*1560*/  USHF.R.U32.HI UR5, URZ, 0x4, UR5 ;  /* 0x000000043f057899 */ /* 0x000fe40008011605 */
[----:B------:R-:W-:Y:S02]  /*1570*/  ULOP3.LUT UR37, UR4, 0x10000, URZ, 0xfc, !UPT ;  /* 0x0001000004257892 */ /* 0x000fe4000f8efc3f */
[----:B------:R-:W-:-:S03]  /*1580*/  ULOP3.LUT UR36, UR5, 0x3fff, URZ, 0xc0, !UPT ;  /* 0x00003fff05247892 */ /* 0x000fc6000f8ec03f */
[----:B------:R-:W-:Y:S02]  /*1590*/  UMOV UR5, 0x40000040 ;  /* 0x4000004000057882 */ /* 0x000fe40000000000 */
[----:B------:R-:W-:Y:S01]  /*15a0*/  UMOV UR4, UR37 ;  /* 0x0000002500047c82 */ /* 0x000fe20008000000 */
[----:B------:R-:W-:Y:S02]  /*15b0*/  IMAD.U32 R19, RZ, RZ, UR5 ;  /* 0x00000005ff137e24 */ /* 0x000fe4000f8e00ff */
[----:B------:R-:W-:Y:S01]  /*15c0*/  IMAD.U32 R18, RZ, RZ, UR4 ;  /* 0x00000004ff127e24 */ /* 0x000fe2000f8e00ff */
[----:B------:R-:W-:Y:S06]  /*15d0*/  @!P0 BRA `(.L_x_4403) ;  /* 0x0000000000408947 */ /* 0x000fec0003800000 */
[----:B------:R-:W-:Y:S01]  /*15e0*/  MOV R0, 0x0 ;  /* 0x0000000000007802 */ /* 0x000fe20000000f00 */
[----:B------:R-:W-:Y:S01]  /*15f0*/  ULDC.64 UR4, c[0x4][0x98] ;  /* 0x0100260000047ab9 */ /* 0x000fe20000000a00 */
[----:B------:R-:W-:Y:S01]  /*1600*/  ULDC.64 UR6, c[0x4][0x38] ;  /* 0x01000e0000067ab9 */ /* 0x000fe20000000a00 */
[----:B------:R-:W-:Y:S01]  /*1610*/  IMAD.U32 R4, RZ, RZ, UR4 ;  /* 0x00000004ff047e24 */ /* 0x000fe2000f8e00ff */
[----:B------:R0:W1:Y:S01]  /*1620*/  LDC.64 R2, c[0x4][R0] ;  /* 0x0100000000027b82 */ /* 0x0000620000000a00 */
[----:B------:R-:W-:Y:S01]  /*1630*/  MOV R5, UR5 ;  /* 0x0000000500057c02 */ /* 0x000fe20008000f00 */
        /* <DEDUP_REMOVED lines=10> */
.L_x_4403:
[----:B------:R-:W-:Y:S02]  /*16e0*/  R2UR UR4, R22 ;  /* 0x00000000160472ca */ /* 0x000fe400000e0000 */
[----:B------:R-:W-:Y:S02]  /*16f0*/  SHF.L.U32 R2, RZ, 0x1f, RZ ;  /* 0x0000001fff027819 */ /* 0x000fe400000006ff */
[----:B------:R-:W-:-:S09]  /*1700*/  IADD3 R200, R16, 0x8, RZ ;  /* 0x0000000810c87810 */ /* 0x000fd20007ffe0ff */
[----:B------:R-:W0:Y:S02]  /*1710*/  SYNCS.PHASECHK.TRANS64.TRYWAIT P0, [UR4+0x32400], R2 ;  /* 0x03240002ff0075a7 */ /* 0x000e240008000144 */
[----:B0-----:R-:W-:Y:S05]  /*1720*/  @!P0 BRA `(.L_x_4404) ;  /* 0x0000010400c48947 */ /* 0x001fea0003800000 */
.L_x_4525:
[----:B------:R-:W-:Y:S05]  /*1730*/  WARPSYNC.ALL ;  /* 0x0000000000007948 */ /* 0x000fea0003800000 */
[----:B------:R-:W2:Y:S01]  /*1740*/  LDL.LU R0, [R1+0x3c] ;  /* 0x00003c0001007983 */ /* 0x000ea20000300800 */
[----:B------:R1:W-:Y:S01]  /*1750*/  BAR.SYNC.DEFER_BLOCKING R200, 0x100 ;  /* 0x000400c80000751d */ /* 0x0003e20000010000 */
[----:B--2---:R-:W-:-:S04]  /*1760*/  LOP3.LUT R0, R0, 0x1, RZ, 0xfc, !PT ;  /* 0x0000000100007812 */ /* 0x004fc800078efcff */
[----:B------:R-:W-:-:S13]  /*1770*/  ISETP.NE.AND P0, PT, R0, 0x3, PT ;  /* 0x000000030000780c */ /* 0x000fda0003f05270 */
[----:B-1----:R-:W-:Y:S05]  /*1780*/  @!P0 BRA `(.L_x_4405) ;  /* 0x0000000000048947 */ /* 0x002fea0003800000 */
[----:B------:R-:W-:Y:S01]  /*1790*/  BPT.TRAP 0x1 ;  /* 0x000000040000795c */ /* 0x000fe20000300000 */
.L_x_4405:
[----:B------:R-:W-:-:S13]  /*17a0*/  R2UR UR4, R22 ;  /* 0x00000000160472ca */ /* 0x000fda00000e0000 */
[----:B------:R1:W2:Y:S01]  /*17b0*/  SYNCS.PHASECHK.TRANS64.TRYWAIT P1, [UR4+0x32430], R2 ;  /* 0x03243002ff0075a7 */ /* 0x0002a20008020144 */
[----:B------:R-:W-:Y:S05]  /*17c0*/  @!P0 BRA `(.L_x_4406) ;  /* 0x0000000000048947 */ /* 0x000fea0003800000 */
[----:B------:R-:W-:Y:S01]  /*17d0*/  BPT.TRAP 0x1 ;  /* 0x000000040000795c */ /* 0x000fe20000300000 */
.L_x_4406:
[----:B--2---:R-:W-:Y:S05]  /*17e0*/  @P1 BRA `(.L_x_4407) ;  /* 0x00000000000c1947 */ /* 0x004fea0003800000 */
[----:B------:R-:W-:-:S13]  /*17f0*/  R2UR UR4, R22 ;  /* 0x00000000160472ca */ /* 0x000fda00000e0000 */
[----:B------:R-:W2:Y:S02]  /*1800*/  SYNCS.PHASECHK.TRANS64.TRYWAIT P1, [UR4+0x32430], R2 ;  /* 0x03243002ff0075a7 */ /* 0x000ea40008020144 */
[----:B--2---:R-:W-:Y:S05]  /*1810*/  @!P1 BRA `(.L_x_4408) ;  /* 0x0000010400a49947 */ /* 0x004fea0003800000 */
.L_x_4407:
[----:B------:R-:W-:Y:S01]  /*1820*/  R2UR UR8, R22 ;  /* 0x00000000160872ca */ /* 0x000fe200000e0000 */
[----:B------:R-:W-:Y:S01]  /*1830*/  WARPGROUP.ARRIVE ;  /* 0x00000000000079c5 */ /* 0x000fe20000000000 */
[----:B------:R-:W-:Y:S01]  /*1840*/  UMOV UR6, UR37 ;  /* 0x0000002500067c82 */ /* 0x000fe20008000000 */
[----:B------:R-:W-:Y:S01]  /*1850*/  UMOV UR7, 0x40000040 ;  /* 0x4000004000077882 */ /* 0x000fe20000000000 */
[----:B------:R-:W-:Y:S01]  /*1860*/  UMOV UR11, 0x40000040 ;  /* 0x40000040000b7882 */ /* 0x000fe20000000000 */
[----:B------:R-:W-:Y:S01]  /*1870*/  UMOV UR5, UR7 ;  /* 0x0000000700057c82 */ /* 0x000fe20008000000 */
[----:B------:R-:W-:-:S07]  /*1880*/  IMAD.U32 R9, RZ, RZ, UR11 ;  /* 0x0000000bff097e24 */ /* 0x000fce000f8e00ff */
[----:B------:R-:W-:-:S04]  /*1890*/  UIADD3 UR4, UR8, 0x1c400, URZ ;  /* 0x0001c40008047890 */ /* 0x000fc8000fffe03f */
[----:B------:R-:W-:-:S04]  /*18a0*/  USHF.R.U32.HI UR4, URZ, 0x4, UR4 ;  /* 0x000000043f047899 */ /* 0x000fc80008011604 */
[----:B------:R-:W-:-:S04]  /*18b0*/  ULOP3.LUT UR4, UR4, 0x3fff, URZ, 0xc0, !UPT ;  /* 0x00003fff04047892 */ /* 0x000fc8000f8ec03f */
[----:B------:R-:W-:-:S03]  /*18c0*/  ULOP3.LUT UR9, UR4, 0x10000, URZ, 0xfc, !UPT ;  /* 0x0001000004097892 */ /* 0x000fc6000f8efc3f */
[----:B------:R-:W-:-:S03]  /*18d0*/  UMOV UR4, UR6 ;  /* 0x0000000600047c82 */ /* 0x000fc60008000000 */
[----:B------:R-:W-:Y:S01]  /*18e0*/  IMAD.U32 R20, RZ, RZ, UR9 ;  /* 0x00000009ff147e24 */ /* 0x000fe2000f8e00ff */
[----:B------:R-:W-:Y:S02]  /*18f0*/  UMOV UR6, UR9 ;  /* 0x0000000900067c82 */ /* 0x000fe40008000000 */
[----:B------:R-:W-:Y:S01]  /*1900*/  HGMMA.64x96x16.F32 R24, gdesc[UR4], RZ, !UPT, gsb0 ;  /* 0x01600000041879f0 */ /* 0x000fe2000c0008ff */
[----:B------:R-:W-:Y:S02]  /*1910*/  UIADD3 UR4, UR37, 0x2, URZ ;  /* 0x0000000225047890 */ /* 0x000fe4000fffe03f */
[----:B------:R-:W-:Y:S01]  /*1920*/  UIADD3 UR6, UR9, 0x2, URZ ;  /* 0x0000000209067890 */ /* 0x000fe2000fffe03f */
[----:B------:R-:W-:Y:S01]  /*1930*/  UMOV UR5, UR11 ;  /* 0x0000000b00057c82 */ /* 0x000fe20008000000 */
[----:B------:R-:W-:Y:S01]  /*1940*/  UMOV UR7, 0x40000040 ;  /* 0x4000004000077882 */ /* 0x000fe20000000000 */
[----:B------:R-:W-:Y:S02]  /*1950*/  UMOV UR11, 0x40000040 ;  /* 0x40000040000b7882 */ /* 0x000fe40000000000 */
[----:B------:R-:W-:Y:S01]  /*1960*/  UMOV UR10, UR4 ;  /* 0x00000004000a7c82 */ /* 0x000fe20008000000 */
[----:B------:R-:W-:Y:S01]  /*1970*/  IMAD.U32 R7, RZ, RZ, UR11 ;  /* 0x0000000bff077e24 */ /* 0x000fe2000f8e00ff */
[----:B------:R-:W-:Y:S01]  /*1980*/  UMOV UR4, UR10 ;  /* 0x0000000a00047c82 */ /* 0x000fe20008000000 */
[----:B------:R-:W-:Y:S01]  /*1990*/  IMAD.U32 R8, RZ, RZ, UR10 ;  /* 0x0000000aff087e24 */ /* 0x000fe2000f8e00ff */
[----:B------:R-:W-:-:S02]  /*19a0*/  WARPGROUP.DEPBAR.LE gsb0, 0x0 ;  /* 0x00008000000079c5 */ /* 0x000fc40000010000 */
        /* <DEDUP_REMOVED lines=22> */
[----:B------:R-:W2:Y:S02]  /*1b10*/  SYNCS.PHASECHK.TRANS64.TRYWAIT P1, [UR8+0x32410], R2 ;  /* 0x03241002ff0075a7 */ /* 0x000ea40008020148 */
[----:B--2---:R-:W-:Y:S05]  /*1b20*/  @!P1 BRA `(.L_x_4409) ;  /* 0x0000010000fc9947 */ /* 0x004fea0003800000 */
.L_x_4526:
[----:B------:R-:W-:Y:S05]  /*1b30*/  @!P0 BRA `(.L_x_4410) ;  /* 0x0000000000048947 */ /* 0x000fea0003800000 */
[----:B------:R-:W-:Y:S01]  /*1b40*/  BPT.TRAP 0x1 ;  /* 0x000000040000795c */ /* 0x000fe20000300000 */
.L_x_4410:
[----:B------:R-:W-:-:S13]  /*1b50*/  R2UR UR4, R22 ;  /* 0x00000000160472ca */ /* 0x000fda00000e0000 */
[----:B------:R2:W3:Y:S01]  /*1b60*/  SYNCS.PHASECHK.TRANS64.TRYWAIT P1, [UR4+0x32450], R2 ;  /* 0x03245002ff0075a7 */ /* 0x0004e20008020144 */
[----:B------:R-:W-:Y:S05]  /*1b70*/  @!P0 BRA `(.L_x_4411) ;  /* 0x0000000000048947 */ /* 0x000fea0003800000 */
[----:B------:R-:W-:Y:S01]  /*1b80*/  BPT.TRAP 0x1 ;  /* 0x000000040000795c */ /* 0x000fe20000300000 */
.L_x_4411:
[----:B---3--:R-:W-:Y:S05]  /*1b90*/  @P1 BRA `(.L_x_4412) ;  /* 0x00000000000c1947 */ /* 0x008fea0003800000 */
[----:B------:R-:W-:-:S13]  /*1ba0*/  R2UR UR4, R22 ;  /* 0x00000000160472ca */ /* 0x000fda00000e0000 */
[----:B------:R-:W3:Y:S02]  /*1bb0*/  SYNCS.PHASECHK.TRANS64.TRYWAIT P1, [UR4+0x32450], R2 ;  /* 0x03245002ff0075a7 */ /* 0x000ee40008020144 */
[----:B---3--:R-:W-:Y:S05]  /*1bc0*/  @!P1 BRA `(.L_x_4413) ;  /* 0x0000010000f09947 */ /* 0x008fea0003800000 */
.L_x_4412:
[----:B------:R-:W-:Y:S01]  /*1bd0*/  R2UR UR14, R22 ;  /* 0x00000000160e72ca */ /* 0x000fe200000e0000 */
[----:B------:R-:W-:Y:S01]  /*1be0*/  ULOP3.LUT UR10, UR36, 0x10000, URZ, 0xfc, !UPT ;  /* 0x00010000240a7892 */ /* 0x000fe2000f8efc3f */
[----:B------:R-:W-:Y:S01]  /*1bf0*/  WARPGROUP.ARRIVE ;  /* 0x00000000000079c5 */ /* 0x000fe20000000000 */
[----:B------:R-:W-:Y:S01]  /*1c00*/  UMOV UR7, 0x40000040 ;  /* 0x4000004000077882 */ /* 0x000fe20000000000 */
[----:B------:R-:W-:Y:S01]  /*1c10*/  UMOV UR9, 0x40000040 ;  /* 0x4000004000097882 */ /* 0x000fe20000000000 */
[----:B------:R-:W-:Y:S01]  /*1c20*/  UMOV UR5, UR7 ;  /* 0x0000000700057c82 */ /* 0x000fe20008000000 */
[----:B------:R-:W-:Y:S01]  /*1c30*/  IMAD.U32 R5, RZ, RZ, UR7 ;  /* 0x00000007ff057e24 */ /* 0x000fe2000f8e00ff */
[----:B------:R-:W-:Y:S01]  /*1c40*/  UIADD3 UR12, UR10, 0x400, URZ ;  /* 0x000004000a0c7890 */ /* 0x000fe2000fffe03f */
[----:B0-----:R-:W-:Y:S01]  /*1c50*/  IMAD.U32 R3, RZ, RZ, UR9 ;  /* 0x00000009ff037e24 */ /* 0x001fe2000f8e00ff */
[----:B------:R-:W-:Y:S01]  /*1c60*/  UMOV UR6, UR10 ;  /* 0x0000000a00067c82 */ /* 0x000fe20008000000 */
[----:B------:R-:W-:Y:S01]  /*1c70*/  UMOV UR13, 0x40000040 ;  /* 0x40000040000d7882 */ /* 0x000fe20000000000 */
[----:B------:R-:W-:Y:S01]  /*1c80*/  MOV R4, UR6 ;  /* 0x0000000600047c02 */ /* 0x000fe20008000f00 */
[----:B------:R-:W-:Y:S01]  /*1c90*/  UIADD3 UR16, UR10, 0x402, URZ ;  /* 0x000004020a107890 */ /* 0x000fe2000fffe03f */
[----:B------:R-:W-:Y:S01]  /*1ca0*/  LOP3.LUT R13, R72, 0xffffff80, RZ, 0xc0, !PT ;  /* 0xffffff80480d7812 */ /* 0x000fe200078ec0ff */
[----:B------:R-:W-:Y:S01]  /*1cb0*/  UIADD3 UR4, UR14, 0x400, URZ ;  /* 0x000004000e047890 */ /* 0x000fe2000fffe03f */
[----:B------:R-:W-:Y:S01]  /*1cc0*/  LEA.HI R73, R73, R152, RZ, 0x2 ;  /* 0x0000009849497211 */ /* 0x000fe200078f10ff */
[----:B------:R-:W-:Y:S01]  /*1cd0*/  UMOV UR17, 0x40000040 ;  /* 0x4000004000117882 */ /* 0x000fe20000000000 */
[----:B------:R-:W-:Y:S01]  /*1ce0*/  UIADD3 UR20, UR10, 0x404, URZ ;  /* 0x000004040a147890 */ /* 0x000fe2000fffe03f */
[C---:B------:R-:W-:Y:S01]  /*1cf0*/  IMAD.IADD R13, R152.reuse, 0x1, -R13 ;  /* 0x00000001980d7824 */ /* 0x040fe200078e0a0d */
[----:B------:R-:W-:Y:S01]  /*1d00*/  USHF.R.U32.HI UR4, URZ, 0x4, UR4 ;  /* 0x000000043f047899 */ /* 0x000fe20008011604 */
[----:B------:R-:W-:Y:S01]  /*1d10*/  LOP3.LUT R73, R73, 0xfffffffc, RZ, 0xc0, !PT ;  /* 0xfffffffc49497812 */ /* 0x000fe200078ec0ff */
[----:B------:R-:W-:Y:S01]  /*1d20*/  UMOV UR21, 0x40000040 ;  /* 0x4000004000157882 */ /* 0x000fe20000000000 */
[----:B------:R-:W-:Y:S01]  /*1d30*/  UIADD3 UR24, UR10, 0x406, URZ ;  /* 0x000004060a187890 */ /* 0x000fe2000fffe03f */
[----:B------:R-:W-:Y:S01]  /*1d40*/  SHF.R.S32.HI R0, RZ, 0x1f, R13 ;  /* 0x0000001fff007819 */ /* 0x000fe2000001140d */
[----:B------:R-:W-:Y:S01]  /*1d50*/  ULOP3.LUT UR11, UR4, 0x3fff, URZ, 0xc0, !UPT ;  /* 0x00003fff040b7892 */ /* 0x000fe2000f8ec03f */
[----:B------:R-:W-:Y:S01]  /*1d60*/  IMAD.IADD R73, R152, 0x1, -R73 ;  /* 0x0000000198497824 */ /* 0x000fe200078e0a49 */
[----:B------:R-:W-:Y:S01]  /*1d70*/  UMOV UR25, 0x40000040 ;  /* 0x4000004000197882 */ /* 0x000fe20000000000 */
[----:B------:R-:W-:Y:S01]  /*1d80*/  UMOV UR4, UR6 ;  /* 0x0000000600047c82 */ /* 0x000fe20008000000 */
[----:B------:R-:W-:Y:S01]  /*1d90*/  ULOP3.LUT UR15, UR11, 0x10000, URZ, 0xfc, !UPT ;  /* 0x000100000b0f7892 */ /* 0x000fe2000f8efc3f */
[----:B------:R-:W-:Y:S01]  /*1da0*/  LEA.HI R12, R0, R13, RZ, 0x2 ;  /* 0x0000000d000c7211 */ /* 0x000fe200078f10ff */
[----:B------:R-:W-:Y:S01]  /*1db0*/  UIADD3 UR28, UR10, 0x800, URZ ;  /* 0x000008000a1c7890 */ /* 0x000fe2000fffe03f */
[----:B------:R-:W0:Y:S01]  /*1dc0*/  S2R R81, SR_TID.X ;  /* 0x0000000000517919 */ /* 0x000e220000002100 */
[----:B------:R-:W-:Y:S01]  /*1dd0*/  UMOV UR29, 0x40000040 ;  /* 0x40000040001d7882 */ /* 0x000fe20000000000 */
[----:B------:R-:W-:Y:S01]  /*1de0*/  UIADD3 UR32, UR10, 0x802, URZ ;  /* 0x000008020a207890 */ /* 0x000fe2000fffe03f */
[----:B------:R-:W-:Y:S01]  /*1df0*/  LOP3.LUT R202, R12, 0x7ffffffc, RZ, 0xc0, !PT ;  /* 0x7ffffffc0cca7812 */ /* 0x000fe200078ec0ff */
[----:B------:R-:W-:Y:S01]  /*1e00*/  UMOV UR6, UR15 ;  /* 0x0000000f00067c82 */ /* 0x000fe20008000000 */
[----:B------:R-:W-:Y:S01]  /*1e10*/  UMOV UR33, 0x40000040 ;  /* 0x4000004000217882 */ /* 0x000fe20000000000 */
[----:B------:R-:W-:Y:S01]  /*1e20*/  HGMMA.64x96x16.F32 R24, gdesc[UR4], R24, gsb0 ;  /* 0x01600000041879f0 */ /* 0x000fe20008000818 */
[----:B------:R-:W-:Y:S01]  /*1e30*/  UIADD3 UR4, UR10, 0x2, URZ ;  /* 0x000000020a047890 */ /* 0x000fe2000fffe03f */
[----:B------:R-:W-:Y:S01]  /*1e40*/  IADD3 R202, R13, -R202, RZ ;  /* 0x800000ca0dca7210 */ /* 0x000fe20007ffe0ff */
[----:B------:R-:W-:Y:S01]  /*1e50*/  UIADD3 UR6, UR15, 0x2, URZ ;  /* 0x000000020f067890 */ /* 0x000fe2000fffe03f */
[----:B------:R-:W-:Y:S01]  /*1e60*/  IMAD.U32 R170, RZ, RZ, UR14 ;  /* 0x0000000effaa7e24 */ /* 0x000fe2000f8e00ff */
[----:B------:R-:W-:Y:S01]  /*1e70*/  UMOV UR5, UR9 ;  /* 0x0000000900057c82 */ /* 0x000fe20008000000 */
[----:B------:R-:W-:Y:S01]  /*1e80*/  UMOV UR7, 0x40000040 ;  /* 0x4000004000077882 */ /* 0x000fe20000000000 */
[----:B------:R-:W-:Y:S01]  /*1e90*/  UMOV UR9, 0x40000040 ;  /* 0x4000004000097882 */ /* 0x000fe20000000000 */
[----:B------:R-:W-:Y:S01]  /*1ea0*/  UMOV UR8, UR4 ;  /* 0x0000000400087c82 */ /* 0x000fe20008000000 */
[----:B------:R-:W-:Y:S01]  /*1eb0*/  IMAD.U32 R15, RZ, RZ, UR9 ;  /* 0x00000009ff0f7e24 */ /* 0x000fe2000f8e00ff */
[----:B------:R-:W-:Y:S01]  /*1ec0*/  UMOV UR4, UR8 ;  /* 0x0000000800047c82 */ /* 0x000fe20008000000 */
[----:B-12---:R-:W-:Y:S01]  /*1ed0*/  IMAD.U32 R2, RZ, RZ, UR8 ;  /* 0x00000008ff027e24 */ /* 0x006fe2000f8e00ff */
[----:B------:R-:W-:Y:S01]  /*1ee0*/  UIADD3 UR36, UR10, 0x804, URZ ;  /* 0x000008040a247890 */ /* 0x000fe2000fffe03f */
[----:B------:R-:W-:Y:S01]  /*1ef0*/  IMAD.U32 R21, RZ, RZ, UR15 ;  /* 0x0000000fff157e24 */ /* 0x000fe2000f8e00ff */
        /* <DEDUP_REMOVED lines=9> */
[----:B0-----:R-:W-:Y:S01]  /*1f90*/  LOP3.LUT R81, R81, 0x7f, RZ, 0xc0, !PT ;  /* 0x0000007f51517812 */ /* 0x001fe200078ec0ff */
[----:B------:R-:W-:Y:S01]  /*1fa0*/  UMOV UR60, URZ ;  /* 0x0000003f003c7c82 */ /* 0x000fe20008000000 */
[----:B------:R-:W-:-:S02]  /*1fb0*/  WARPGROUP.DEPBAR.LE gsb0, 0x0 ;  /* 0x00008000000079c5 */ /* 0x000fc40000010000 */
[----:B------:R-:W-:-:S06]  /*1fc0*/  WARPGROUP.ARRIVE ;  /* 0x00000000000079c5 */ /* 0x000fcc0000000000 */
[----:B------:R-:W-:Y:S01]  /*1fd0*/  HGMMA.64x96x16.F32 R24, gdesc[UR4], R24, gsb0 ;  /* 0x01600000041879f0 */ /* 0x000fe20008000818 */
[----:B------:R-:W-:Y:S02]  /*1fe0*/  UIADD3 UR4, UR10, 0x4, URZ ;  /* 0x000000040a047890 */ /* 0x000fe4000fffe03f */
[----:B------:R-:W-:Y:S01]  /*1ff0*/  UIADD3 UR6, UR15, 0x4, URZ ;  /* 0x000000040f067890 */ /* 0x000fe2000fffe03f */
[----:B------:R-:W-:Y:S01]  /*2000*/  UMOV UR5, UR9 ;  /* 0x0000000900057c82 */ /* 0x000fe20008000000 */
[----:B------:R-:W-:Y:S01]  /*2010*/  UMOV UR7, 0x40000040 ;  /* 0x4000004000077882 */ /* 0x000fe20000000000 */
[----:B------:R-:W-:Y:S02]  /*2020*/  UMOV UR9, 0x40000040 ;  /* 0x4000004000097882 */ /* 0x000fe40000000000 */
[----:B------:R-:W-:Y:S02]  /*2030*/  UMOV UR8, UR4 ;  /* 0x0000000400087c82 */ /* 0x000fe40008000000 */
[----:B------:R-:W-:Y:S01]  /*2040*/  UMOV UR4, UR8 ;  /* 0x0000000800047c82 */ /* 0x000fe20008000000 */
[----:B------:R-:W-:Y:S01]  /*2050*/  IMAD.U32 R14, RZ, RZ, UR8 ;  /* 0x00000008ff0e7e24 */ /* 0x000fe2000f8e00ff */
[----:B------:R-:W-:Y:S01]  /*2060*/  UIADD3 UR8, UR10, 0x6, URZ ;  /* 0x000000060a087890 */ /* 0x000fe2000fffe03f */
        /* <DEDUP_REMOVED lines=91> */
[----:B------:R-:W-:Y:S01]  /*2620*/  MOV R11, UR5 ;  /* 0x00000005000b7c02 */ /* 0x000fe20008000f00 */
[----:B------:R-:W-:Y:S01]  /*2630*/  IMAD.U32 R10, RZ, RZ, UR4 ;  /* 0x00000004ff0a7e24 */ /* 0x000fe2000f8e00ff */
[----:B------:R-:W-:Y:S01]  /*2640*/  ULDC UR10, c[0x0][0xa80] ;  /* 0x0002a000000a7ab9 */ /* 0x000fe20000000800 */
[----:B------:R-:W-:Y:S01]  /*2650*/  UMOV UR15, 0x40000040 ;  /* 0x40000040000f7882 */ /* 0x000fe20000000000 */
[----:B------:R-:W-:-:S02]  /*2660*/  WARPGROUP.DEPBAR.LE gsb0, 0x0 ;  /* 0x00008000000079c5 */ /* 0x000fc40000010000 */
[----:B------:R-:W-:-:S06]  /*2670*/  WARPGROUP.ARRIVE ;  /* 0x00000000000079c5 */ /* 0x000fcc0000000000 */
[----:B------:R-:W-:Y:S01]  /*2680*/  HGMMA.64x96x16.F32 R24, gdesc[UR4], R24, gsb0 ;  /* 0x01600000041879f0 */ /* 0x000fe20008000818 */
[----:B------:R-:W-:Y:S01]  /*2690*/  ULDC UR5, c[0x0][0xad0] ;  /* 0x0002b40000057ab9 */ /* 0x000fe20000000800 */
[----:B------:R-:W-:Y:S01]  /*26a0*/  ULDC UR4, c[0x0][0x448] ;  /* 0x0001120000047ab9 */ /* 0x000fe20000000800 */
[----:B------:R-:W-:Y:S01]  /*26b0*/  ULDC UR6, c[0x0][0x288] ;  /* 0x0000a20000067ab9 */ /* 0x000fe20000000800 */
[----:B------:R-:W-:-:S06]  /*26c0*/  UISETP.NE.AND UP0, UPT, UR4, 0x1, UPT ;  /* 0x000000010400788c */ /* 0x000fcc000bf05270 */
[----:B------:R-:W-:-:S05]  /*26d0*/  PLOP3.LUT P1, PT, PT, PT, UP0, 0x80, 0x0 ;  /* 0x000000000000781c */ /* 0x000fca0003f2f008 */
[----:B------:R-:W-:Y:S01]  /*26e0*/  @UP0 ULDC UR4, c[0x0][0x44c] ;  /* 0x0001130000040ab9 */ /* 0x000fe20000000800 */
[----:B------:R-:W-:Y:S01]  /*26f0*/  @UP0 ULDC UR7, c[0x0][0x450] ;  /* 0x0001140000070ab9 */ /* 0x000fe20000000800 */
[----:B------:R-:W-:Y:S02]  /*2700*/  WARPGROUP.DEPBAR.LE gsb0, 0x0 ;  /* 0x00008000000079c5 */ /* 0x000fe40000010000 */
[----:B------:R-:W-:Y:S01]  /*2710*/  FMUL.FTZ R24, R24, UR5 ;  /* 0x0000000518187c20 */ /* 0x000fe20008410000 */
[----:B------:R-:W-:Y:S01]  /*2720*/  FMUL.FTZ R27, R27, UR5 ;  /* 0x000000051b1b7c20 */ /* 0x000fe20008410000 */
[----:B------:R-:W-:Y:S01]  /*2730*/  FMUL.FTZ R25, R25, UR5 ;  /* 0x0000000519197c20 */ /* 0x000fe20008410000 */
[----:B------:R-:W-:Y:S01]  /*2740*/  FMUL.FTZ R26, R26, UR5 ;  /* 0x000000051a1a7c20 */ /* 0x000fe20008410000 */
[----:B------:R0:W1:Y:S01]  /*2750*/  MUFU.TANH R75, R24 ;  /* 0x00000018004b7308 */ /* 0x0000620000002400 */
[----:B------:R-:W-:Y:S01]  /*2760*/  FMUL.FTZ R33, R33, UR5 ;  /* 0x0000000521217c20 */ /* 0x000fe20008410000 */
[----:B------:R-:W-:Y:S01]  /*2770*/  FMUL.FTZ R32, R32, UR5 ;  /* 0x0000000520207c20 */ /* 0x000fe20008410000 */
[----:B------:R-:W-:Y:S01]  /*2780*/  FMUL.FTZ R36, R36, UR5 ;  /* 0x0000000524247c20 */ /* 0x000fe20008410000 */
[----:B------:R-:W-:Y:S01]  /*2790*/  FMUL.FTZ R28, R28, UR5 ;  /* 0x000000051c1c7c20 */ /* 0x000fe20008410000 */
[----:B------:R-:W-:Y:S01]  /*27a0*/  FMUL.FTZ R41, R41, UR5 ;  /* 0x0000000529297c20 */ /* 0x000fe20008410000 */
[----:B------:R-:W-:Y:S01]  /*27b0*/  FMUL.FTZ R44, R44, UR5 ;  /* 0x000000052c2c7c20 */ /* 0x000fe20008410000 */
[----:B------:R-:W-:Y:S01]  /*27c0*/  FMUL.FTZ R29, R29, UR5 ;  /* 0x000000051d1d7c20 */ /* 0x000fe20008410000 */
[----:B------:R2:W-:Y:S01]  /*27d0*/  MUFU.TANH R78, R27 ;  /* 0x0000001b004e7308 */ /* 0x0005e20000002400 */
[----:B0-----:R-:W-:Y:S01]  /*27e0*/  LEA.HI R24, R74, R74, RZ, 0x1 ;  /* 0x0000004a4a187211 */ /* 0x001fe200078f08ff */
[----:B------:R-:W-:Y:S01]  /*27f0*/  FMUL.FTZ R37, R37, UR5 ;  /* 0x0000000525257c20 */ /* 0x000fe20008410000 */
[----:B------:R-:W-:Y:S01]  /*2800*/  FMUL.FTZ R45, R45, UR5 ;  /* 0x000000052d2d7c20 */ /* 0x000fe20008410000 */
[----:B------:R-:W-:Y:S01]  /*2810*/  FMUL.FTZ R52, R52, UR5 ;  /* 0x0000000534347c20 */ /* 0x000fe20008410000 */
[----:B------:R-:W-:Y:S01]  /*2820*/  FMUL.FTZ R53, R53, UR5 ;  /* 0x0000000535357c20 */ /* 0x000fe20008410000 */
[----:B------:R-:W-:Y:S01]  /*2830*/  FMUL.FTZ R40, R40, UR5 ;  /* 0x0000000528287c20 */ /* 0x000fe20008410000 */
[----:B------:R-:W-:Y:S01]  /*2840*/  FMUL.FTZ R48, R48, UR5 ;  /* 0x0000000530307c20 */ /* 0x000fe20008410000 */
[----:B------:R0:W3:Y:S01]  /*2850*/  MUFU.TANH R76, R25 ;  /* 0x00000019004c7308 */ /* 0x0000e20000002400 */
[----:B--2---:R-:W-:Y:S01]  /*2860*/  LOP3.LUT R27, R24, 0x3fffffe, RZ, 0xc0, !PT ;  /* 0x03fffffe181b7812 */ /* 0x004fe200078ec0ff */
[----:B------:R-:W-:Y:S01]  /*2870*/  FMUL.FTZ R56, R56, UR5 ;  /* 0x0000000538387c20 */ /* 0x000fe20008410000 */
[----:B------:R-:W-:Y:S01]  /*2880*/  LEA.HI R24, R0, R13, RZ, 0x5 ;  /* 0x0000000d00187211 */ /* 0x000fe200078f28ff */
[----:B------:R-:W-:Y:S01]  /*2890*/  FMUL.FTZ R61, R61, UR5 ;  /* 0x000000053d3d7c20 */ /* 0x000fe20008410000 */
[----:B------:R-:W-:Y:S01]  /*28a0*/  SHF.R.S32.HI R0, RZ, 0x2, R12 ;  /* 0x00000002ff007819 */ /* 0x000fe2000001140c */
[----:B------:R-:W-:Y:S01]  /*28b0*/  IMAD.IADD R27, R74, 0x1, -R27 ;  /* 0x000000014a1b7824 */ /* 0x000fe200078e0a1b */
[----:B------:R-:W-:Y:S01]  /*28c0*/  SHF.R.S32.HI R24, RZ, 0x5, R24 ;  /* 0x00000005ff187819 */ /* 0x000fe20000011418 */
[----:B------:R2:W-:Y:S01]  /*28d0*/  MUFU.TANH R77, R26 ;  /* 0x0000001a004d7308 */ /* 0x0005e20000002400 */
[----:B0-----:R-:W-:Y:S01]  /*28e0*/  SHF.R.S32.HI R25, RZ, 0x1f, R12 ;  /* 0x0000001fff197819 */ /* 0x001fe2000001140c */
[----:B------:R-:W-:Y:S01]  /*28f0*/  FMUL.FTZ R64, R64, UR5 ;  /* 0x0000000540407c20 */ /* 0x000fe20008410000 */
[----:B------:R-:W-:Y:S01]  /*2900*/  LEA R24, R24, UR38, 0x4 ;  /* 0x0000002618187c11 */ /* 0x000fe2000f8e20ff */
[----:B------:R-:W-:Y:S01]  /*2910*/  FMUL.FTZ R49, R49, UR5 ;  /* 0x0000000531317c20 */ /* 0x000fe20008410000 */
[-C--:B------:R-:W-:Y:S01]  /*2920*/  LEA.HI R25, R25, R0.reuse, RZ, 0x3 ;  /* 0x0000000019197211 */ /* 0x080fe200078f18ff */
[----:B------:R-:W-:Y:S01]  /*2930*/  FMUL.FTZ R65, R65, UR5 ;  /* 0x0000000541417c20 */ /* 0x000fe20008410000 */
[----:B------:R-:W-:Y:S01]  /*2940*/  FMUL.FTZ R57, R57, UR5 ;  /* 0x0000000539397c20 */ /* 0x000fe20008410000 */
[----:B------:R-:W0:Y:S01]  /*2950*/  MUFU.TANH R182, R32 ;  /* 0x0000002000b67308 */ /* 0x000e220000002400 */
[----:B--2---:R-:W-:Y:S01]  /*2960*/  LEA.HI R26, R73, R73, RZ, 0x1 ;  /* 0x00000049491a7211 */ /* 0x004fe200078f08ff */
[----:B------:R-:W-:Y:S01]  /*2970*/  FMUL.FTZ R30, R30, UR5 ;  /* 0x000000051e1e7c20 */ /* 0x000fe20008410000 */
[----:B------:R-:W-:Y:S01]  /*2980*/  LOP3.LUT R25, R25, 0xfffffff8, RZ, 0xc0, !PT ;  /* 0xfffffff819197812 */ /* 0x000fe200078ec0ff */
[----:B------:R-:W-:Y:S01]  /*2990*/  FMUL.FTZ R68, R68, UR5 ;  /* 0x0000000544447c20 */ /* 0x000fe20008410000 */
[----:B------:R-:W-:Y:S01]  /*29a0*/  LOP3.LUT R26, R26, 0x1ffffffe, RZ, 0xc0, !PT ;  /* 0x1ffffffe1a1a7812 */ /* 0x000fe200078ec0ff */
[----:B------:R-:W-:Y:S01]  /*29b0*/  FMUL.FTZ R60, R60, UR5 ;  /* 0x000000053c3c7c20 */ /* 0x000fe20008410000 */
[----:B------:R-:W-:Y:S01]  /*29c0*/  IADD3 R24, R24, R0, -R25 ;  /* 0x0000000018187210 */ /* 0x000fe20007ffe819 */
[----:B------:R-:W2:Y:S01]  /*29d0*/  MUFU.TANH R33, R33 ;  /* 0x0000002100217308 */ /* 0x000ea20000002400 */
[----:B------:R-:W-:Y:S01]  /*29e0*/  FMUL.FTZ R31, R31, UR5 ;  /* 0x000000051f1f7c20 */ /* 0x000fe20008410000 */
[----:B------:R-:W-:-:S02]  /*29f0*/  IMAD.IADD R26, R73, 0x1, -R26 ;  /* 0x00000001491a7824 */ /* 0x000fc400078e0a1a */
[----:B------:R-:W-:Y:S01]  /*2a00*/  FMUL.FTZ R34, R34, UR5 ;  /* 0x0000000522227c20 */ /* 0x000fe20008410000 */
[----:B------:R-:W-:Y:S02]  /*2a10*/  IMAD R27, R27, 0x40, R24 ;  /* 0x000000401b1b7824 */ /* 0x000fe400078e0218 */
[----:B------:R-:W-:Y:S01]  /*2a20*/  FMUL.FTZ R35, R35, UR5 ;  /* 0x0000000523237c20 */ /* 0x000fe20008410000 */
[----:B------:R-:W-:Y:S01]  /*2a30*/  FMUL.FTZ R38, R38, UR5 ;  /* 0x0000000526267c20 */ /* 0x000fe20008410000 */
[----:B------:R-:W-:Y:S01]  /*2a40*/  FMUL.FTZ R39, R39, UR5 ;  /* 0x0000000527277c20 */ /* 0x000fe20008410000 */
[----:B------:R-:W-:Y:S01]  /*2a50*/  IMAD R201, R26, 0x8, R27 ;  /* 0x000000081ac97824 */ /* 0x000fe200078e021b */
[----:B------:R3:W-:Y:S01]  /*2a60*/  MUFU.TANH R79, R28 ;  /* 0x0000001c004f7308 */ /* 0x0007e20000002400 */
[----:B------:R-:W-:Y:S01]  /*2a70*/  FMUL.FTZ R42, R42, UR5 ;  /* 0x000000052a2a7c20 */ /* 0x000fe20008410000 */
[----:B------:R-:W-:Y:S01]  /*2a80*/  FMUL.FTZ R43, R43, UR5 ;  /* 0x000000052b2b7c20 */ /* 0x000fe20008410000 */
[----:B------:R-:W-:Y:S01]  /*2a90*/  @P1 IMAD.HI.U32 R24, R201, UR4, RZ ;  /* 0x00000004c9181c27 */ /* 0x000fe2000f8e00ff */
[----:B------:R-:W-:-:S03]  /*2aa0*/  @UP0 ULDC UR4, c[0x0][0x450] ;  /* 0x0001140000040ab9 */ /* 0x000fc60000000800 */
[----:B------:R-:W-:Y:S01]  /*2ab0*/  FMUL.FTZ R46, R46, UR5 ;  /* 0x000000052e2e7c20 */ /* 0x000fe20008410000 */
[----:B------:R-:W-:Y:S01]  /*2ac0*/  FMUL.FTZ R47, R47, UR5 ;  /* 0x000000052f2f7c20 */ /* 0x000fe20008410000 */
[----:B------:R-:W-:Y:S01]  /*2ad0*/  IMAD.MOV.U32 R0, RZ, RZ, R201 ;  /* 0x000000ffff007224 */ /* 0x000fe200078e00c9 */
[----:B------:R-:W-:Y:S01]  /*2ae0*/  @P1 SHF.R.U32.HI R0, RZ, UR4, R24 ;  /* 0x00000004ff001c19 */ /* 0x000fe20008011618 */
[----:B------:R-:W-:Y:S01]  /*2af0*/  UIMAD UR4, UR61, -0x60, UR39 ;  /* 0xffffffa03d0478a4 */ /* 0x000fe2000f8e0227 */
[----:B------:R-:W4:Y:S01]  /*2b00*/  MUFU.TANH R36, R36 ;  /* 0x0000002400247308 */ /* 0x000f220000002400 */
[----:B------:R-:W-:Y:S01]  /*2b10*/  FMUL.FTZ R50, R50, UR5 ;  /* 0x0000000532327c20 */ /* 0x000fe20008410000 */
[----:B------:R-:W-:Y:S01]  /*2b20*/  FMUL.FTZ R51, R51, UR5 ;  /* 0x0000000533337c20 */ /* 0x000fe20008410000 */
[----:B------:R-:W5:Y:S01]  /*2b30*/  SHFL.IDX PT, R24, R0, RZ, 0x1c1f ;  /* 0x001c1fff00187589 */ /* 0x000f6200000e0000 */
[----:B------:R-:W-:Y:S01]  /*2b40*/  UIADD3 UR4, UR4, 0x60, URZ ;  /* 0x0000006004047890 */ /* 0x000fe2000fffe03f */
[----:B------:R-:W-:Y:S01]  /*2b50*/  FMUL.FTZ R54, R54, UR5 ;  /* 0x0000000536367c20 */ /* 0x000fe20008410000 */
[----:B------:R-:W-:Y:S01]  /*2b60*/  FMUL.FTZ R55, R55, UR5 ;  /* 0x0000000537377c20 */ /* 0x000fe20008410000 */
[----:B------:R-:W4:Y:S01]  /*2b70*/  SHFL.IDX PT, R25, R0, 0x1, 0x1c1f ;  /* 0x003c1f0000197f89 */ /* 0x000f2200000e0000 */
[----:B------:R-:W4:Y:S01]  /*2b80*/  MUFU.TANH R41, R41 ;  /* 0x0000002900297308 */ /* 0x000f220000002400 */
[----:B------:R-:W-:Y:S01]  /*2b90*/  FMUL.FTZ R58, R58, UR5 ;  /* 0x000000053a3a7c20 */ /* 0x000fe20008410000 */
[----:B------:R-:W-:-:S02]  /*2ba0*/  IMAD.U32 R13, RZ, RZ, UR4 ;  /* 0x00000004ff0d7e24 */ /* 0x000fc4000f8e00ff */
[----:B------:R-:W-:Y:S01]  /*2bb0*/  FMUL.FTZ R59, R59, UR5 ;  /* 0x000000053b3b7c20 */ /* 0x000fe20008410000 */
[----:B------:R-:W-:Y:S01]  /*2bc0*/  FMUL.FTZ R62, R62, UR5 ;  /* 0x000000053e3e7c20 */ /* 0x000fe20008410000 */
[----:B------:R-:W-:Y:S01]  /*2bd0*/  FMUL.FTZ R63, R63, UR5 ;  /* 0x000000053f3f7c20 */ /* 0x000fe20008410000 */
[----:B------:R-:W-:Y:S02]  /*2be0*/  IMAD R12, R202, -0x2, R13 ;  /* 0xfffffffeca0c7824 */ /* 0x000fe400078e020d */
[----:B------:R-:W-:Y:S01]  /*2bf0*/  FMUL.FTZ R66, R66, UR5 ;  /* 0x0000000542427c20 */ /* 0x000fe20008410000 */
[----:B------:R-:W-:Y:S01]  /*2c00*/  IMAD.U32 R13, RZ, RZ, UR6 ;  /* 0x00000006ff0d7e24 */ /* 0x000fe2000f8e00ff */
[----:B------:R-:W4:Y:S01]  /*2c10*/  MUFU.TANH R44, R44 ;  /* 0x0000002c002c7308 */ /* 0x000f220000002400 */
[----:B------:R-:W-:Y:S01]  /*2c20*/  FMUL.FTZ R67, R67, UR5 ;  /* 0x0000000543437c20 */ /* 0x000fe20008410000 */
[----:B------:R-:W-:Y:S01]  /*2c30*/  FMUL.FTZ R69, R69, UR5 ;  /* 0x0000000545457c20 */ /* 0x000fe20008410000 */
[----:B------:R-:W-:Y:S01]  /*2c40*/  FMUL.FTZ R70, R70, UR5 ;  /* 0x0000000546467c20 */ /* 0x000fe20008410000 */
[----:B------:R-:W-:Y:S01]  /*2c50*/  IADD3 R13, R12, 0x1, -R13 ;  /* 0x000000010c0d7810 */ /* 0x000fe20007ffe80d */
[----:B------:R-:W-:Y:S01]  /*2c60*/  FMUL.FTZ R71, R71, UR5 ;  /* 0x0000000547477c20 */ /* 0x000fe20008410000 */
[----:B------:R-:W-:Y:S01]  /*2c70*/  ULOP3.LUT UR5, UR11, 0x3000000, URZ, 0xfc, !UPT ;  /* 0x030000000b057892 */ /* 0x000fe2000f8efc3f */
[----:B------:R-:W-:Y:S01]  /*2c80*/  R2UR UR11, R23 ;  /* 0x00000000170b72ca */ /* 0x000fe200000e0000 */
[----:B------:R-:W4:Y:S01]  /*2c90*/  MUFU.TANH R29, R29 ;  /* 0x0000001d001d7308 */ /* 0x000f220000002400 */
[----:B------:R-:W-:Y:S01]  /*2ca0*/  UIADD3 UR61, UR61, -0x2, URZ ;  /* 0xfffffffe3d3d7890 */ /* 0x000fe2000fffe03f */
[----:B-----5:R-:W-:Y:S01]  /*2cb0*/  VIADDMNMX R24, R24, R13, R12, PT ;  /* 0x0000000d18187246 */ /* 0x020fe2000380010c */
[----:B------:R-:W-:-:S02]  /*2cc0*/  UIADD3 UR4, UR5, 0x80, URZ ;  /* 0x0000008005047890 */ /* 0x000fc4000fffe03f */
[----:B------:R-:W-:Y:S01]  /*2cd0*/  UMOV UR14, UR5 ;  /* 0x00000005000e7c82 */ /* 0x000fe20008000000 */
[C---:B------:R-:W-:Y:S02]  /*2ce0*/  ISETP.GT.AND P6, PT, R24.reuse, RZ, PT ;  /* 0x000000ff1800720c */ /* 0x040fe40003fc4270 */
[----:B------:R-:W-:Y:S01]  /*2cf0*/  MUFU.TANH R37, R37 ;  /* 0x0000002500257308 */ /* 0x000fe20000002400 */
[C---:B------:R-:W-:Y:S02]  /*2d00*/  ISETP.GT.AND P5, PT, R24.reuse, 0x1, PT ;  /* 0x000000011800780c */ /* 0x040fe40003fa4270 */
[----:B-1----:R-:W-:Y:S02]  /*2d10*/  FSEL R26, R75, -INF , P6 ;  /* 0xff8000004b1a7808 */ /* 0x002fe40003000000 */
[C---:B------:R-:W-:Y:S02]  /*2d20*/  ISETP.GT.AND P3, PT, R24.reuse, 0x10, PT ;  /* 0x000000101800780c */ /* 0x040fe40003f64270 */
[C---:B------:R-:W-:Y:S01]  /*2d30*/  ISETP.GT.AND P6, PT, R24.reuse, 0x11, PT ;  /* 0x000000111800780c */ /* 0x040fe20003fc4270 */
[----:B------:R-:W1:Y:S01]  /*2d40*/  MUFU.TANH R45, R45 ;  /* 0x0000002d002d7308 */ /* 0x000e620000002400 */
[----:B------:R-:W-:-:S02]  /*2d50*/  ISETP.GT.AND P2, PT, R24, 0x8, PT ;  /* 0x000000081800780c */ /* 0x000fc40003f44270 */
[----:B---3--:R-:W-:Y:S02]  /*2d60*/  FSEL R28, R76, -INF , P5 ;  /* 0xff8000004c1c7808 */ /* 0x008fe40002800000 */
[----:B------:R-:W-:Y:S02]  /*2d70*/  ISETP.GT.AND P5, PT, R24, 0x18, PT ;  /* 0x000000181800780c */ /* 0x000fe40003fa4270 */
[----:B0-----:R-:W-:Y:S01]  /*2d80*/  FSEL R182, R182, -INF , P3 ;  /* 0xff800000b6b67808 */ /* 0x001fe20001800000 */
[----:B------:R-:W0:Y:S01]  /*2d90*/  MUFU.TANH R52, R52 ;  /* 0x0000003400347308 */ /* 0x000e220000002400 */
[----:B--2---:R-:W-:Y:S02]  /*2da0*/  FSEL R186, R33, -INF , P6 ;  /* 0xff80000021ba7808 */ /* 0x004fe40003000000 */
[C---:B------:R-:W-:Y:S02]  /*2db0*/  ISETP.GT.AND P3, PT, R24.reuse, 0x21, PT ;  /* 0x000000211800780c */ /* 0x040fe40003f64270 */
[----:B------:R-:W-:-:S02]  /*2dc0*/  ISETP.GT.AND P6, PT, R24, 0x28, PT ;  /* 0x000000281800780c */ /* 0x000fc40003fc4270 */
[----:B------:R-:W-:Y:S01]  /*2dd0*/  ISETP.GT.AND P4, PT, R24, 0x9, PT ;  /* 0x000000091800780c */ /* 0x000fe20003f84270 */
[----:B------:R-:W2:Y:S01]  /*2de0*/  MUFU.TANH R53, R53 ;  /* 0x0000003500357308 */ /* 0x000ea20000002400 */
[----:B----4-:R-:W-:Y:S02]  /*2df0*/  VIADDMNMX R25, R25, R13, R12, PT ;  /* 0x0000000d19197246 */ /* 0x010fe4000380010c */
[----:B------:R-:W-:Y:S02]  /*2e00*/  FSEL R188, R36, -INF , P5 ;  /* 0xff80000024bc7808 */ /* 0x000fe40002800000 */
[----:B------:R-:W-:Y:S02]  /*2e10*/  ISETP.GT.AND P5, PT, R24, 0x29, PT ;  /* 0x000000291800780c */ /* 0x000fe40003fa4270 */
[----:B------:R-:W-:Y:S01]  /*2e20*/  FSEL R196, R41, -INF , P3 ;  /* 0xff80000029c47808 */ /* 0x000fe20001800000 */
[----:B------:R-:W3:Y:S01]  /*2e30*/  MUFU.TANH R40, R40 ;  /* 0x0000002800287308 */ /* 0x000ee20000002400 */
[----:B------:R-:W-:-:S02]  /*2e40*/  FSEL R194, R44, -INF , P6 ;  /* 0xff8000002cc27808 */ /* 0x000fc40003000000 */
[C---:B------:R-:W-:Y:S02]  /*2e50*/  ISETP.GT.AND P3, PT, R24.reuse, 0x38, PT ;  /* 0x000000381800780c */ /* 0x040fe40003f64270 */
[C---:B------:R-:W-:Y:S02]  /*2e60*/  ISETP.GT.AND P6, PT, R24.reuse, 0x39, PT ;  /* 0x000000391800780c */ /* 0x040fe40003fc4270 */
[----:B------:R-:W-:Y:S01]  /*2e70*/  FSEL R32, R29, -INF , P4 ;  /* 0xff8000001d207808 */ /* 0x000fe20002000000 */
[----:B------:R-:W-:Y:S01]  /*2e80*/  MUFU.TANH R48, R48 ;  /* 0x0000003000307308 */ /* 0x000fe20000002400 */
[C---:B------:R-:W-:Y:S02]  /*2e90*/  ISETP.GT.AND P4, PT, R24.reuse, 0x20, PT ;  /* 0x000000201800780c */ /* 0x040fe40003f84270 */
[----:B-1----:R-:W-:Y:S02]  /*2ea0*/  FSEL R192, R45, -INF , P5 ;  /* 0xff8000002dc07808 */ /* 0x002fe40002800000 */
[----:B------:R-:W-:-:S02]  /*2eb0*/  ISETP.GT.AND P5, PT, R24, 0x40, PT ;  /* 0x000000401800780c */ /* 0x000fc40003fa4270 */
[----:B0-----:R-:W-:Y:S01]  /*2ec0*/  FSEL R160, R52, -INF , P3 ;  /* 0xff80000034a07808 */ /* 0x001fe20001800000 */
[----:B------:R-:W0:Y:S01]  /*2ed0*/  MUFU.TANH R56, R56 ;  /* 0x0000003800387308 */ /* 0x000e220000002400 */
[----:B--2---:R-:W-:Y:S02]  /*2ee0*/  FSEL R167, R53, -INF , P6 ;  /* 0xff80000035a77808 */ /* 0x004fe40003000000 */
[C---:B------:R-:W-:Y:S02]  /*2ef0*/  ISETP.GT.AND P3, PT, R24.reuse, 0x49, PT ;  /* 0x000000491800780c */ /* 0x040fe40003f64270 */
[----:B------:R-:W-:Y:S02]  /*2f00*/  ISETP.GT.AND P6, PT, R24, 0x50, PT ;  /* 0x000000501800780c */ /* 0x000fe40003fc4270 */
[----:B---3--:R-:W-:Y:S01]  /*2f10*/  FSEL R198, R40, -INF , P4 ;  /* 0xff80000028c67808 */ /* 0x008fe20002000000 */
[----:B------:R-:W1:Y:S01]  /*2f20*/  MUFU.TANH R61, R61 ;  /* 0x0000003d003d7308 */ /* 0x000e620000002400 */
[----:B------:R-:W-:-:S02]  /*2f30*/  ISETP.GT.AND P4, PT, R24, 0x31, PT ;  /* 0x000000311800780c */ /* 0x000fc40003f84270 */
[----:B------:R-:W-:-:S05]  /*2f40*/  FMNMX.FTZ R27, R26, R28, !PT ;  /* 0x0000001c1a1b7209 */ /* 0x000fca0007810000 */
[----:B------:R-:W2:Y:S01]  /*2f50*/  MUFU.TANH R64, R64 ;  /* 0x0000004000407308 */ /* 0x000ea20000002400 */
[----:B0-----:R-:W-:Y:S02]  /*2f60*/  FSEL R158, R56, -INF , P5 ;  /* 0xff800000389e7808 */ /* 0x001fe40002800000 */
[----:B------:R-:W-:-:S05]  /*2f70*/  ISETP.GT.AND P5, PT, R24, 0x51, PT ;  /* 0x000000511800780c */ /* 0x000fca0003fa4270 */
[----:B------:R-:W0:Y:S01]  /*2f80*/  MUFU.TANH R49, R49 ;  /* 0x0000003100317308 */ /* 0x000e220000002400 */
[----:B-1----:R-:W-:Y:S02]  /*2f90*/  FSEL R190, R61, -INF , P3 ;  /* 0xff8000003dbe7808 */ /* 0x002fe40001800000 */
[----:B------:R-:W-:-:S04]  /*2fa0*/  ISETP.GT.AND P3, PT, R25, RZ, PT ;  /* 0x000000ff1900720c */ /* 0x000fc80003f64270 */
[----:B------:R-:W-:Y:S01]  /*2fb0*/  FSEL R13, R77, -INF , P3 ;  /* 0xff8000004d0d7808 */ /* 0x000fe20001800000 */
[----:B------:R-:W-:Y:S01]  /*2fc0*/  MUFU.TANH R0, R57 ;  /* 0x0000003900007308 */ /* 0x000fe20000002400 */
[----:B--2---:R-:W-:Y:S02]  /*2fd0*/  FSEL R180, R64, -INF , P6 ;  /* 0xff80000040b47808 */ /* 0x004fe40003000000 */
[C---:B------:R-:W-:Y:S02]  /*2fe0*/  ISETP.GT.AND P6, PT, R25.reuse, 0x1, PT ;  /* 0x000000011900780c */ /* 0x040fe40003fc4270 */
[----:B------:R-:W-:-:S03]  /*2ff0*/  ISETP.GT.AND P3, PT, R25, 0x10, PT ;  /* 0x000000101900780c */ /* 0x000fc60003f64270 */
[----:B------:R1:W-:Y:S01]  /*3000*/  MUFU.TANH R80, R30 ;  /* 0x0000001e00507308 */ /* 0x0003e20000002400 */
[----:B0-----:R-:W-:Y:S02]  /*3010*/  FSEL R159, R49, -INF , P4 ;  /* 0xff800000319f7808 */ /* 0x001fe40002000000 */
[----:B------:R-:W-:-:S05]  /*3020*/  ISETP.GT.AND P4, PT, R24, 0x48, PT ;  /* 0x000000481800780c */ /* 0x000fca0003f84270 */
[----:B------:R-:W0:Y:S01]  /*3030*/  MUFU.TANH R65, R65 ;  /* 0x0000004100417308 */ /* 0x000e220000002400 */
[----:B-1----:R-:W-:Y:S02]  /*3040*/  FSEL R30, R79, -INF , P2 ;  /* 0xff8000004f1e7808 */ /* 0x002fe40001000000 */
[----:B------:R-:W-:Y:S02]  /*3050*/  ISETP.GT.AND P2, PT, R24, 0x19, PT ;  /* 0x000000191800780c */ /* 0x000fe40003f44270 */
[----:B------:R-:W-:Y:S02]  /*3060*/  FMNMX.FTZ R29, R30, R27, !PT ;  /* 0x0000001b1e1d7209 */ /* 0x000fe40007810000 */
[----:B------:R-:W-:Y:S01]  /*3070*/  FSEL R184, R37, -INF , P2 ;  /* 0xff80000025b87808 */ /* 0x000fe20001000000 */
[----:B------:R-:W1:Y:S01]  /*3080*/  MUFU.TANH R12, R60 ;  /* 0x0000003c000c7308 */ /* 0x000e620000002400 */
[----:B------:R-:W-:Y:S02]  /*3090*/  ISETP.GT.AND P2, PT, R24, 0x30, PT ;  /* 0x000000301800780c */ /* 0x000fe40003f44270 */
[----:B------:R-:W-:-:S02]  /*30a0*/  FSEL R27, R78, -INF , P6 ;  /* 0xff8000004e1b7808 */ /* 0x000fc40003000000 */
[----:B------:R-:W-:Y:S02]  /*30b0*/  FSEL R161, R48, -INF , P2 ;  /* 0xff80000030a17808 */ /* 0x000fe40001000000 */
[----:B------:R-:W-:Y:S01]  /*30c0*/  ISETP.GT.AND P2, PT, R24, 0x41, PT ;  /* 0x000000411800780c */ /* 0x000fe20003f44270 */
[----:B------:R-:W2:Y:S01]  /*30d0*/  MUFU.TANH R68, R68 ;  /* 0x0000004400447308 */ /* 0x000ea20000002400 */
[----:B0-----:R-:W-:Y:S02]  /*30e0*/  FSEL R172, R65, -INF , P5 ;  /* 0xff80000041ac7808 */ /* 0x001fe40002800000 */
[----:B------:R-:W-:Y:S02]  /*30f0*/  FSEL R0, R0, -INF , P2 ;  /* 0xff80000000007808 */ /* 0x000fe40001000000 */
[----:B------:R-:W-:Y:S02]  /*3100*/  ISETP.GT.AND P2, PT, R24, 0x58, PT ;  /* 0x000000581800780c */ /* 0x000fe40003f44270 */
[----:B------:R-:W-:Y:S01]  /*3110*/  ISETP.GT.AND P5, PT, R25, 0x8, PT ;  /* 0x000000081900780c */ /* 0x000fe20003fa4270 */
[----:B------:R-:W0:Y:S01]  /*3120*/  MUFU.TANH R31, R31 ;  /* 0x0000001f001f7308 */ /* 0x000e220000002400 */
[----:B-1----:R-:W-:-:S02]  /*3130*/  FSEL R12, R12, -INF , P4 ;  /* 0xff8000000c0c7808 */ /* 0x002fc40002000000 */
[----:B------:R-:W-:Y:S02]  /*3140*/  ISETP.GT.AND P4, PT, R24, 0x59, PT ;  /* 0x000000591800780c */ /* 0x000fe40003f84270 */
[----:B------:R-:W-:Y:S02]  /*3150*/  FMNMX.FTZ R33, R32, R29, !PT ;  /* 0x0000001d20217209 */ /* 0x000fe40007810000 */
[----:B------:R-:W-:Y:S01]  /*3160*/  FSEL R29, R80, -INF , P5 ;  /* 0xff800000501d7808 */ /* 0x000fe20002800000 */
[----:B------:R-:W1:Y:S01]  /*3170*/  MUFU.TANH R34, R34 ;  /* 0x0000002200227308 */ /* 0x000e620000002400 */
[----:B--2---:R-:W-:Y:S02]  /*3180*/  FSEL R174, R68, -INF , P2 ;  /* 0xff80000044ae7808 */ /* 0x004fe40001000000 */
[----:B------:R-:W-:Y:S02]  /*3190*/  ISETP.GT.AND P2, PT, R25, 0x9, PT ;  /* 0x000000091900780c */ /* 0x000fe40003f44270 */
[----:B------:R-:W-:-:S02]  /*31a0*/  FMNMX.FTZ R24, R13, R27, !PT ;  /* 0x0000001b0d187209 */ /* 0x000fc40007810000 */
[----:B------:R-:W-:Y:S01]  /*31b0*/  FMNMX.FTZ R33, R182, R33, !PT ;  /* 0x00000021b6217209 */ /* 0x000fe20007810000 */
[----:B------:R-:W2:Y:S01]  /*31c0*/  MUFU.TANH R35, R35 ;  /* 0x0000002300237308 */ /* 0x000ea20000002400 */
[----:B0-----:R-:W-:Y:S02]  /*31d0*/  FSEL R31, R31, -INF , P2 ;  /* 0xff8000001f1f7808 */ /* 0x001fe40001000000 */
[----:B------:R-:W-:Y:S02]  /*31e0*/  FMNMX.FTZ R24, R29, R24, !PT ;  /* 0x000000181d187209 */ /* 0x000fe40007810000 */
[----:B------:R-:W-:Y:S02]  /*31f0*/  ISETP.GT.AND P6, PT, R25, 0x11, PT ;  /* 0x000000111900780c */ /* 0x000fe40003fc4270 */
[----:B------:R-:W-:Y:S01]  /*3200*/  FMNMX.FTZ R24, R31, R24, !PT ;  /* 0x000000181f187209 */ /* 0x000fe20007810000 */
[----:B------:R-:W0:Y:S01]  /*3210*/  MUFU.TANH R38, R38 ;  /* 0x0000002600267308 */ /* 0x000e220000002400 */
[----:B-1----:R-:W-:-:S02]  /*3220*/  FSEL R183, R34, -INF , P3 ;  /* 0xff80000022b77808 */ /* 0x002fc40001800000 */
[----:B------:R-:W-:Y:S02]  /*3230*/  FMNMX.FTZ R33, R186, R33, !PT ;  /* 0x00000021ba217209 */ /* 0x000fe40007810000 */
[----:B------:R-:W-:Y:S02]  /*3240*/  ISETP.GT.AND P5, PT, R25, 0x18, PT ;  /* 0x000000181900780c */ /* 0x000fe40003fa4270 */
[----:B------:R-:W-:Y:S01]  /*3250*/  FMNMX.FTZ R24, R183, R24, !PT ;  /* 0x00000018b7187209 */ /* 0x000fe20007810000 */
[----:B------:R-:W1:Y:S01]  /*3260*/  MUFU.TANH R39, R39 ;  /* 0x0000002700277308 */ /* 0x000e620000002400 */
[----:B--2---:R-:W-:Y:S02]  /*3270*/  FSEL R211, R35, -INF , P6 ;  /* 0xff80000023d37808 */ /* 0x004fe40003000000 */
[----:B------:R-:W-:Y:S02]  /*3280*/  FMNMX.FTZ R33, R188, R33, !PT ;  /* 0x00000021bc217209 */ /* 0x000fe40007810000 */
[----:B------:R-:W-:-:S02]  /*3290*/  ISETP.GT.AND P2, PT, R25, 0x19, PT ;  /* 0x000000191900780c */ /* 0x000fc40003f44270 */
        /* <DEDUP_REMOVED lines=82> */
[----:B-1----:R-:W-:-:S04]  /*37c0*/  FSEL R178, R69, -INF , P4 ;  /* 0xff80000045b27808 */ /* 0x002fc80002000000 */
[----:B------:R-:W-:Y:S02]  /*37d0*/  FMNMX.FTZ R33, R178, R33, !PT ;  /* 0x00000021b2217209 */ /* 0x000fe40007810000 */
[----:B--2---:R-:W-:-:S03]  /*37e0*/  FSEL R175, R70, -INF , P3 ;  /* 0xff80000046af7808 */ /* 0x004fc60001800000 */
[----:B------:R-:W1:Y:S01]  /*37f0*/  SHFL.BFLY PT, R34, R33, 0x2, 0x1f ;  /* 0x0c401f0021227f89 */ /* 0x000e6200000e0000 */
[----:B------:R-:W-:Y:S02]  /*3800*/  FMNMX.FTZ R24, R175, R24, !PT ;  /* 0x00000018af187209 */ /* 0x000fe40007810000 */
[----:B0-----:R-:W-:-:S04]  /*3810*/  FSEL R181, R71, -INF , P2 ;  /* 0xff80000047b57808 */ /* 0x001fc80001000000 */
[----:B------:R-:W-:-:S05]  /*3820*/  FMNMX.FTZ R24, R181, R24, !PT ;  /* 0x00000018b5187209 */ /* 0x000fca0007810000 */
[----:B------:R-:W0:Y:S01]  /*3830*/  SHFL.BFLY PT, R35, R24, 0x2, 0x1f ;  /* 0x0c401f0018237f89 */ /* 0x000e2200000e0000 */
[----:B-1----:R-:W-:-:S05]  /*3840*/  FMNMX.FTZ R34, R33, R34, !PT ;  /* 0x0000002221227209 */ /* 0x002fca0007810000 */
[----:B------:R-:W1:Y:S01]  /*3850*/  SHFL.BFLY PT, R25, R34, 0x1, 0x1f ;  /* 0x0c201f0022197f89 */ /* 0x000e6200000e0000 */
[----:B0-----:R-:W-:-:S05]  /*3860*/  FMNMX.FTZ R35, R24, R35, !PT ;  /* 0x0000002318237209 */ /* 0x001fca0007810000 */
[----:B------:R-:W0:Y:S01]  /*3870*/  SHFL.BFLY PT, R36, R35, 0x1, 0x1f ;  /* 0x0c201f0023247f89 */ /* 0x000e2200000e0000 */
[----:B-1----:R-:W-:-:S04]  /*3880*/  FMNMX.FTZ R156, R34, R25, !PT ;  /* 0x00000019229c7209 */ /* 0x002fc80007810000 */
[C---:B------:R-:W-:Y:S01]  /*3890*/  FSETP.NEU.FTZ.AND P2, PT, R156.reuse, -INF , PT ;  /* 0xff8000009c00780b */ /* 0x040fe20003f5d000 */
[----:B------:R-:W-:-:S05]  /*38a0*/  FMUL.FTZ R177, R156, UR10 ;  /* 0x0000000a9cb17c20 */ /* 0x000fca0008410000 */
[----:B------:R-:W-:-:S05]  /*38b0*/  FSEL R177, R177, RZ, P2 ;  /* 0x000000ffb1b17208 */ /* 0x000fca0001000000 */
[--C-:B------:R-:W-:Y:S01]  /*38c0*/  FFMA.FTZ R163, R26, UR10, -R177.reuse ;  /* 0x0000000a1aa37c23 */ /* 0x100fe200080108b1 */
[----:B0-----:R-:W-:Y:S01]  /*38d0*/  FMNMX.FTZ R157, R35, R36, !PT ;  /* 0x00000024239d7209 */ /* 0x001fe20007810000 */
[--C-:B------:R-:W-:Y:S01]  /*38e0*/  FFMA.FTZ R162, R28, UR10, -R177.reuse ;  /* 0x0000000a1ca27c23 */ /* 0x100fe200080108b1 */
[--C-:B------:R-:W-:Y:S01]  /*38f0*/  FFMA.FTZ R165, R30, UR10, -R177.reuse ;  /* 0x0000000a1ea57c23 */ /* 0x100fe200080108b1 */
[--C-:B------:R-:W-:Y:S01]  /*3900*/  FFMA.FTZ R166, R32, UR10, -R177.reuse ;  /* 0x0000000a20a67c23 */ /* 0x100fe200080108b1 */
[C---:B------:R-:W-:Y:S01]  /*3910*/  FSETP.NEU.FTZ.AND P2, PT, R157.reuse, -INF , PT ;  /* 0xff8000009d00780b */ /* 0x040fe20003f5d000 */
[----:B------:R-:W-:Y:S01]  /*3920*/  FMUL.FTZ R176, R157, UR10 ;  /* 0x0000000a9db07c20 */ /* 0x000fe20008410000 */
[----:B------:R-:W-:Y:S01]  /*3930*/  MUFU.EX2 R163, R163 ;  /* 0x000000a300a37308 */ /* 0x000fe20000000800 */
[--C-:B------:R-:W-:Y:S01]  /*3940*/  FFMA.FTZ R185, R186, UR10, -R177.reuse ;  /* 0x0000000abab97c23 */ /* 0x100fe200080108b1 */
[--C-:B------:R-:W-:Y:S01]  /*3950*/  FFMA.FTZ R186, R188, UR10, -R177.reuse ;  /* 0x0000000abcba7c23 */ /* 0x100fe200080108b1 */
[--C-:B------:R-:W-:Y:S01]  /*3960*/  FFMA.FTZ R189, R184, UR10, -R177.reuse ;  /* 0x0000000ab8bd7c23 */ /* 0x100fe200080108b1 */
[----:B------:R-:W-:Y:S01]  /*3970*/  FSEL R176, R176, RZ, P2 ;  /* 0x000000ffb0b07208 */ /* 0x000fe20001000000 */
[--C-:B------:R-:W-:Y:S01]  /*3980*/  FFMA.FTZ R182, R182, UR10, -R177.reuse ;  /* 0x0000000ab6b67c23 */ /* 0x100fe200080108b1 */
[----:B------:R-:W-:Y:S01]  /*3990*/  ISETP.NE.AND P2, PT, R81, RZ, PT ;  /* 0x000000ff5100720c */ /* 0x000fe20003f45270 */
[--C-:B------:R-:W-:Y:S01]  /*39a0*/  FFMA.FTZ R198, R198, UR10, -R177.reuse ;  /* 0x0000000ac6c67c23 */ /* 0x100fe200080108b1 */
[----:B------:R-:W0:Y:S01]  /*39b0*/  S2R R81, SR_TID.X ;  /* 0x0000000000517919 */ /* 0x000e220000002100 */
        /* <DEDUP_REMOVED lines=11> */
[----:B------:R-:W-:Y:S01]  /*3a70*/  FFMA.FTZ R213, R192, UR10, -R177 ;  /* 0x0000000ac0d57c23 */ /* 0x000fe200080108b1 */
[----:B------:R-:W-:Y:S01]  /*3a80*/  MUFU.EX2 R165, R165 ;  /* 0x000000a500a57308 */ /* 0x000fe20000000800 */
[--C-:B------:R-:W-:Y:S01]  /*3a90*/  FFMA.FTZ R192, R215, UR10, -R176.reuse ;  /* 0x0000000ad7c07c23 */ /* 0x100fe200080108b0 */
[--C-:B------:R-:W-:Y:S01]  /*3aa0*/  FFMA.FTZ R196, R217, UR10, -R176.reuse ;  /* 0x0000000ad9c47c23 */ /* 0x100fe200080108b0 */
[----:B------:R-:W-:Y:S01]  /*3ab0*/  @!P2 PRMT R13, RZ, 0x654, R13 ;  /* 0x00000654ff0da816 */ /* 0x000fe2000000000d */
[--C-:B------:R-:W-:Y:S01]  /*3ac0*/  FFMA.FTZ R194, R194, UR10, -R177.reuse ;  /* 0x0000000ac2c27c23 */ /* 0x100fe200080108b1 */
[--C-:B------:R-:W-:Y:S01]  /*3ad0*/  FFMA.FTZ R215, R221, UR10, -R176.reuse ;  /* 0x0000000addd77c23 */ /* 0x100fe200080108b0 */
[--C-:B------:R-:W-:Y:S01]  /*3ae0*/  FFMA.FTZ R217, R219, UR10, -R176.reuse ;  /* 0x0000000adbd97c23 */ /* 0x100fe200080108b0 */
[--C-:B------:R-:W-:Y:S01]  /*3af0*/  FFMA.FTZ R204, R159, UR10, -R177.reuse ;  /* 0x0000000a9fcc7c23 */ /* 0x100fe200080108b1 */
[----:B------:R-:W2:Y:S01]  /*3b00*/  MUFU.EX2 R166, R166 ;  /* 0x000000a600a67308 */ /* 0x000ea20000000800 */
        /* <DEDUP_REMOVED lines=9> */
[----:B------:R-:W-:Y:S01]  /*3ba0*/  FFMA.FTZ R205, R0, UR10, -R177 ;  /* 0x0000000a00cd7c23 */ /* 0x000fe200080108b1 */
[----:B0-----:R-:W-:Y:S01]  /*3bb0*/  SHF.R.U32.HI R81, RZ, 0x7, R81 ;  /* 0x00000007ff517819 */ /* 0x001fe20000011651 */
[--C-:B------:R-:W-:Y:S01]  /*3bc0*/  FFMA.FTZ R0, R12, UR10, -R177.reuse ;  /* 0x0000000a0c007c23 */ /* 0x100fe200080108b1 */
[--C-:B------:R-:W-:Y:S01]  /*3bd0*/  FFMA.FTZ R12, R191, UR10, -R176.reuse ;  /* 0x0000000abf0c7c23 */ /* 0x100fe200080108b0 */
[--C-:B------:R-:W-:Y:S01]  /*3be0*/  FFMA.FTZ R207, R190, UR10, -R177.reuse ;  /* 0x0000000abecf7c23 */ /* 0x100fe200080108b1 */
[----:B------:R-:W-:Y:S01]  /*3bf0*/  IADD3 R203, -R81, 0xb, RZ ;  /* 0x0000000b51cb7810 */ /* 0x000fe20007ffe1ff */
[----:B------:R-:W0:Y:S01]  /*3c00*/  MUFU.EX2 R171, R171 ;  /* 0x000000ab00ab7308 */ /* 0x000e220000000800 */
[----:B--2---:R-:W-:Y:S01]  /*3c10*/  F2FP.F16.F32.PACK_AB R154, R166, R165 ;  /* 0x000000a5a69a723e */ /* 0x004fe200000000ff */
[--C-:B------:R-:W-:Y:S01]  /*3c20*/  FFMA.FTZ R191, R193, UR10, -R176.reuse ;  /* 0x0000000ac1bf7c23 */ /* 0x100fe200080108b0 */
[--C-:B------:R-:W-:Y:S01]  /*3c30*/  FFMA.FTZ R158, R158, UR10, -R177.reuse ;  /* 0x0000000a9e9e7c23 */ /* 0x100fe200080108b1 */
[----:B------:R1:W-:Y:S06]  /*3c40*/  BAR.ARV R203, 0x100 ;  /* 0x000400cb0000751d */ /* 0x0003ec0000002000 */
[----:B------:R2:W-:Y:S01]  /*3c50*/  @!P2 SYNCS.ARRIVE.TRANS64.RED.A1T0 RZ, [R13+URZ], RZ ;  /* 0x000000ff0dffa9a7 */ /* 0x0005e2000810043f */
[----:B------:R-:W-:Y:S01]  /*3c60*/  MUFU.EX2 R168, R168 ;  /* 0x000000a800a87308 */ /* 0x000fe20000000800 */
[--C-:B------:R-:W-:Y:S01]  /*3c70*/  FFMA.FTZ R190, R195, UR10, -R176.reuse ;  /* 0x0000000ac3be7c23 */ /* 0x100fe200080108b0 */
[--C-:B------:R-:W-:Y:S01]  /*3c80*/  FFMA.FTZ R193, R197, UR10, -R176.reuse ;  /* 0x0000000ac5c17c23 */ /* 0x100fe200080108b0 */
[--C-:B------:R-:W-:Y:S01]  /*3c90*/  FFMA.FTZ R195, R172, UR10, -R177.reuse ;  /* 0x0000000aacc37c23 */ /* 0x100fe200080108b1 */
[--C-:B------:R-:W-:Y:S01]  /*3ca0*/  FFMA.FTZ R172, R174, UR10, -R177.reuse ;  /* 0x0000000aaeac7c23 */ /* 0x100fe200080108b1 */
[--C-:B------:R-:W-:Y:S01]  /*3cb0*/  FFMA.FTZ R180, R180, UR10, -R177.reuse ;  /* 0x0000000ab4b47c23 */ /* 0x100fe200080108b1 */
[----:B0-----:R-:W-:Y:S01]  /*3cc0*/  F2FP.F16.F32.PACK_AB R153, R171, R164 ;  /* 0x000000a4ab99723e */ /* 0x001fe200000000ff */
[--C-:B------:R-:W-:Y:S01]  /*3cd0*/  FFMA.FTZ R174, R179, UR10, -R176.reuse ;  /* 0x0000000ab3ae7c23 */ /* 0x100fe200080108b0 */
[----:B------:R-:W0:Y:S01]  /*3ce0*/  MUFU.EX2 R169, R169 ;  /* 0x000000a900a97308 */ /* 0x000e220000000800 */
[--C-:B------:R-:W-:Y:S01]  /*3cf0*/  FFMA.FTZ R173, R173, UR10, -R176.reuse ;  /* 0x0000000aadad7c23 */ /* 0x100fe200080108b0 */
[--C-:B------:R-:W-:Y:S01]  /*3d00*/  FFMA.FTZ R175, R175, UR10, -R176.reuse ;  /* 0x0000000aafaf7c23 */ /* 0x100fe200080108b0 */
[----:B------:R-:W-:Y:S01]  /*3d10*/  FFMA.FTZ R177, R178, UR10, -R177 ;  /* 0x0000000ab2b17c23 */ /* 0x000fe200080108b1 */
[----:B------:R-:W-:Y:S01]  /*3d20*/  FFMA.FTZ R176, R181, UR10, -R176 ;  /* 0x0000000ab5b07c23 */ /* 0x000fe200080108b0 */
[----:B------:R-:W-:Y:S01]  /*3d30*/  FADD.FTZ R162, R163, R162 ;  /* 0x000000a2a3a27221 */ /* 0x000fe20000010000 */
[----:B------:R-:W-:Y:S01]  /*3d40*/  FADD.FTZ R171, R164, R171 ;  /* 0x000000aba4ab7221 */ /* 0x000fe20000010000 */
[----:B--2---:R-:W-:Y:S01]  /*3d50*/  IMAD.U32 R13, RZ, RZ, UR5 ;  /* 0x00000005ff0d7e24 */ /* 0x004fe2000f8e00ff */
[----:B------:R-:W-:Y:S01]  /*3d60*/  MUFU.EX2 R182, R182 ;  /* 0x000000b600b67308 */ /* 0x000fe20000000800 */
[----:B------:R-:W-:Y:S01]  /*3d70*/  FADD.FTZ R165, R165, R162 ;  /* 0x000000a2a5a57221 */ /* 0x000fe20000010000 */
[----:B------:R-:W-:-:S03]  /*3d80*/  @!P2 VIADD R170, R170, 0x32460 ;  /* 0x00032460aaaaa836 */ /* 0x000fc60000000000 */
[----:B------:R-:W-:Y:S02]  /*3d90*/  FADD.FTZ R165, R166, R165 ;  /* 0x000000a5a6a57221 */ /* 0x000fe40000010000 */
[----:B------:R-:W-:Y:S01]  /*3da0*/  @!P2 PRMT R170, RZ, 0x654, R170 ;  /* 0x00000654ffaaa816 */ /* 0x000fe200000000aa */
[----:B------:R-:W2:Y:S01]  /*3db0*/  MUFU.EX2 R185, R185 ;  /* 0x000000b900b97308 */ /* 0x000ea20000000800 */
[----:B0-----:R-:W-:Y:S01]  /*3dc0*/  F2FP.F16.F32.PACK_AB R155, R169, R168 ;  /* 0x000000a8a99b723e */ /* 0x001fe200000000ff */
[----:B------:R1:W-:Y:S01]  /*3dd0*/  BAR.SYNC.DEFER_BLOCKING R200, 0x100 ;  /* 0x000400c80000751d */ /* 0x0003e20000010000 */
[----:B------:R-:W-:-:S04]  /*3de0*/  FADD.FTZ R168, R168, R171 ;  /* 0x000000aba8a87221 */ /* 0x000fc80000010000 */
[----:B------:R-:W-:Y:S01]  /*3df0*/  FADD.FTZ R168, R169, R168 ;  /* 0x000000a8a9a87221 */ /* 0x000fe20000010000 */
[----:B------:R-:W-:Y:S08]  /*3e00*/  MUFU.EX2 R186, R186 ;  /* 0x000000ba00ba7308 */ /* 0x000ff00000000800 */
[----:B------:R-:W-:Y:S08]  /*3e10*/  MUFU.EX2 R189, R189 ;  /* 0x000000bd00bd7308 */ /* 0x000ff00000000800 */
[----:B------:R-:W-:Y:S01]  /*3e20*/  MUFU.EX2 R183, R183 ;  /* 0x000000b700b77308 */ /* 0x000fe20000000800 */
[----:B------:R-:W-:-:S06]  /*3e30*/  WARPGROUP.ARRIVE ;  /* 0x00000000000079c5 */ /* 0x000fcc0000000000 */
[----:B------:R-:W-:Y:S01]  /*3e40*/  HGMMA.64x256x16.F32 R24, R152, gdesc[UR12].tnspB, RZ, !UPT, gsb0 ;  /* 0x43e0000c98187df0 */ /* 0x000fe2000c0008ff */
[----:B------:R-:W0:Y:S01]  /*3e50*/  MUFU.EX2 R184, R184 ;  /* 0x000000b800b87308 */ /* 0x000e220000000800 */
[----:B------:R-:W-:Y:S01]  /*3e60*/  UMOV UR14, UR4 ;  /* 0x00000004000e7c82 */ /* 0x000fe20008000000 */
[----:B------:R-:W-:Y:S01]  /*3e70*/  UMOV UR15, 0x40000040 ;  /* 0x40000040000f7882 */ /* 0x000fe20000000000 */
[----:B------:R-:W-:-:S05]  /*3e80*/  UIADD3 UR4, UR5, 0x100, URZ ;  /* 0x0000010005047890 */ /* 0x000fca000fffe03f */
        /* <DEDUP_REMOVED lines=9> */
[----:B------:R-:W1:Y:S08]  /*3f20*/  MUFU.EX2 R217, R217 ;  /* 0x000000d900d97308 */ /* 0x000e700000000800 */
[----:B------:R-:W-:Y:S08]  /*3f30*/  MUFU.EX2 R161, R161 ;  /* 0x000000a100a17308 */ /* 0x000ff00000000800 */
[----:B------:R-:W1:Y:S08]  /*3f40*/  MUFU.EX2 R204, R204 ;  /* 0x000000cc00cc7308 */ /* 0x000e700000000800 */
[----:B------:R-:W-:Y:S08]  /*3f50*/  MUFU.EX2 R159, R159 ;  /* 0x0000009f009f7308 */ /* 0x000ff00000000800 */
[----:B------:R-:W-:Y:S08]  /*3f60*/  MUFU.EX2 R160, R160 ;  /* 0x000000a000a07308 */ /* 0x000ff00000000800 */
[----:B------:R-:W-:Y:S08]  /*3f70*/  MUFU.EX2 R167, R167 ;  /* 0x000000a700a77308 */ /* 0x000ff00000000800 */
[----:B------:R-:W1:Y:S08]  /*3f80*/  MUFU.EX2 R206, R206 ;  /* 0x000000ce00ce7308 */ /* 0x000e700000000800 */
        /* <DEDUP_REMOVED lines=16> */
[----:B------:R-:W-:Y:S01]  /*4090*/  MUFU.EX2 R175, R175 ;  /* 0x000000af00af7308 */ /* 0x000fe20000000800 */
[----:B------:R-:W-:-:S02]  /*40a0*/  WARPGROUP.DEPBAR.LE gsb0, 0x0 ;  /* 0x00008000000079c5 */ /* 0x000fc40000010000 */
[----:B--2---:R-:W-:-:S05]  /*40b0*/  F2FP.F16.F32.PACK_AB R152, R185, R182 ;  /* 0x000000b6b998723e */ /* 0x004fca00000000ff */
[----:B------:R-:W2:Y:S01]  /*40c0*/  MUFU.EX2 R176, R176 ;  /* 0x000000b000b07308 */ /* 0x000ea20000000800 */
[----:B0-----:R-:W-:Y:S01]  /*40d0*/  F2FP.F16.F32.PACK_AB R153, R184, R183 ;  /* 0x000000b7b899723e */ /* 0x001fe200000000ff */
        /* <DEDUP_REMOVED lines=11> */
[----:B------:R-:W-:Y:S01]  /*4190*/  UMOV UR14, UR4 ;  /* 0x00000004000e7c82 */ /* 0x000fe20008000000 */
[----:B------:R-:W-:Y:S01]  /*41a0*/  UMOV UR15, 0x40000040 ;  /* 0x40000040000f7882 */ /* 0x000fe20000000000 */
[----:B------:R-:W-:Y:S01]  /*41b0*/  UIADD3 UR4, UR5, 0x180, URZ ;  /* 0x0000018005047890 */ /* 0x000fe2000fffe03f */
        /* <DEDUP_REMOVED lines=14> */
[----:B------:R-:W-:-:S06]  /*42a0*/  FADD.FTZ R196, R217, R196 ;  /* 0x000000c4d9c47221 */ /* 0x000fcc0000010000 */
[----:B------:R-:W-:Y:S01]  /*42b0*/  HGMMA.64x256x16.F32 R24, R152, gdesc[UR12].tnspB, R24, gsb0 ;  /* 0x43e0000c98187df0 */ /* 0x000fe20008000818 */
[----:B------:R-:W-:Y:S01]  /*42c0*/  UMOV UR14, UR4 ;  /* 0x00000004000e7c82 */ /* 0x000fe20008000000 */
[----:B------:R-:W-:Y:S01]  /*42d0*/  UMOV UR15, 0x40000040 ;  /* 0x40000040000f7882 */ /* 0x000fe20000000000 */
[----:B------:R-:W-:Y:S01]  /*42e0*/  UIADD3 UR4, UR5, 0x200, URZ ;  /* 0x0000020005047890 */ /* 0x000fe2000fffe03f */
        /* <DEDUP_REMOVED lines=13> */
[----:B------:R-:W-:-:S07]  /*43c0*/  FADD.FTZ R199, R208, R199 ;  /* 0x000000c7d0c77221 */ /* 0x000fce0000010000 */
        /* <DEDUP_REMOVED lines=21> */
[----:B------:R-:W-:Y:S02]  /*4520*/  @UP0 ULDC UR4, c[0x0][0x44c] ;  /* 0x0001130000040ab9 */ /* 0x000fe40000000800 */
[----:B------:R-:W-:-:S04]  /*4530*/  UIMAD.WIDE.U32 UR4, UR38, UR4, URZ ;  /* 0x00000004260472a5 */ /* 0x000fc8000f8e003f */
[----:B------:R-:W-:-:S04]  /*4540*/  @UP0 USHF.R.U32.HI UR38, URZ, UR7, UR5 ;  /* 0x000000073f260299 */ /* 0x000fc80008011605 */
[----:B------:R-:W-:-:S04]  /*4550*/  UIADD3 UR4, UR38, -UR6, UR39 ;  /* 0x8000000626047290 */ /* 0x000fc8000fffe027 */
[----:B------:R-:W-:-:S04]  /*4560*/  UIMAD.WIDE UR4, UR4, 0x2aaaaaab, URZ ;  /* 0x2aaaaaab040478a5 */ /* 0x000fc8000f8e023f */
[----:B------:R-:W-:-:S04]  /*4570*/  USHF.R.U32.HI UR4, URZ, 0x1f, UR5 ;  /* 0x0000001f3f047899 */ /* 0x000fc80008011605 */
[----:B------:R-:W-:-:S04]  /*4580*/  ULEA.HI.SX32 UR4, UR5, UR4, 0x1c ;  /* 0x0000000405047291 */ /* 0x000fc8000f8fe23f */
[----:B------:R-:W-:-:S04]  /*4590*/  UISETP.LT.AND UP1, UPT, UR11, UR4, UPT ;  /* 0x000000040b00728c */ /* 0x000fc8000bf21270 */
[----:B------:R-:W-:-:S03]  /*45a0*/  USEL UR56, UR11, UR4, !UP1 ;  /* 0x000000040b387287 */ /* 0x000fc6000c800000 */
[----:B------:R-:W-:Y:S01]  /*45b0*/  UMOV UR4, URZ ;  /* 0x0000003f00047c82 */ /* 0x000fe20008000000 */
        /* <DEDUP_REMOVED lines=20> */
[----:B------:R-:W-:Y:S01]  /*4700*/  IMAD.MOV.U32 R204, RZ, RZ, R157 ;  /* 0x000000ffffcc7224 */ /* 0x000fe200078e009d */
[----:B------:R-:W-:Y:S01]  /*4710*/  MOV R205, R156 ;  /* 0x0000009c00cd7202 */ /* 0x000fe20000000f00 */
[----:B------:R-:W-:Y:S01]  /*4720*/  UMOV UR60, URZ ;  /* 0x0000003f003c7c82 */ /* 0x000fe20008000000 */
[----:B------:R-:W-:Y:S01]  /*4730*/  UMOV UR7, UR61 ;  /* 0x0000003d00077c82 */ /* 0x000fe20008000000 */
[----:B------:R-:W-:-:S05]  /*4740*/  UMOV UR4, URZ ;  /* 0x0000003f00047c82 */ /* 0x000fca0008000000 */
.L_x_4423:
[----:B------:R-:W-:-:S04]  /*4750*/  UIADD3 UR4, UR4, 0x1, URZ ;  /* 0x0000000104047890 */ /* 0x000fc8000fffe03f */
[----:B------:R-:W-:-:S04]  /*4760*/  UISETP.NE.AND UP1, UPT, UR4, 0x2, UPT ;  /* 0x000000020400788c */ /* 0x000fc8000bf25270 */
[----:B------:R-:W-:Y:S02]  /*4770*/  USEL UR5, URZ, 0x1, UP1 ;  /* 0x000000013f057887 */ /* 0x000fe40008800000 */
[----:B------:R-:W-:Y:S02]  /*4780*/  USEL UR4, UR4, URZ, UP1 ;  /* 0x0000003f04047287 */ /* 0x000fe40008800000 */
[----:B------:R-:W-:Y:S01]  /*4790*/  ULOP3.LUT UR60, UR60, UR5, URZ, 0x3c, !UPT ;  /* 0x000000053c3c7292 */ /* 0x000fe2000f8e3c3f */
[----:B-1----:R-:W-:Y:S11]  /*47a0*/  @!P0 BRA `(.L_x_4415) ;  /* 0x0000000000048947 */ /* 0x002ff60003800000 */
[----:B------:R-:W-:Y:S01]  /*47b0*/  BPT.TRAP 0x1 ;  /* 0x000000040000795c */ /* 0x000fe20000300000 */
.L_x_4415:
[----:B------:R-:W-:Y:S01]  /*47c0*/  R2UR UR5, R22 ;  /* 0x00000000160572ca */ /* 0x000fe200000e0000 */
[----:B------:R-:W-:-:S05]  /*47d0*/  IMAD.U32 R203, RZ, RZ, UR60 ;  /* 0x0000003cffcb7e24 */ /* 0x000fca000f8e00ff */
[----:B------:R-:W-:-:S07]  /*47e0*/  SHF.L.U32 R203, R203, 0x1f, RZ ;  /* 0x0000001fcbcb7819 */ /* 0x000fce00000006ff */
[----:B------:R-:W-:-:S09]  /*47f0*/  ULEA UR5, UR4, UR5, 0x3 ;  /* 0x0000000504057291 */ /* 0x000fd2000f8e183f */
[----:B------:R1:W2:Y:S01]  /*4800*/  SYNCS.PHASECHK.TRANS64.TRYWAIT P3, [UR5+0x32430], R203 ;  /* 0x032430cbff0075a7 */ /* 0x0002a20008060145 */
[----:B------:R-:W-:Y:S05]  /*4810*/  @!P0 BRA `(.L_x_4416) ;  /* 0x0000000000048947 */ /* 0x000fea0003800000 */
[----:B------:R-:W-:Y:S01]  /*4820*/  BPT.TRAP 0x1 ;  /* 0x000000040000795c */ /* 0x000fe20000300000 */
.L_x_4416:
[----:B--2---:R-:W-:Y:S05]  /*4830*/  @P3 BRA `(.L_x_4417) ;  /* 0x0000000000083947 */ /* 0x004fea0003800000 */
[----:B------:R-:W2:Y:S02]  /*4840*/  SYNCS.PHASECHK.TRANS64.TRYWAIT P3, [UR5+0x32430], R203 ;  /* 0x032430cbff0075a7 */ /* 0x000ea40008060145 */
[----:B--2---:R-:W-:Y:S05]  /*4850*/  @!P3 BRA `(.L_x_4418) ;  /* 0x000000d400e8b947 */ /* 0x004fea0003800000 */
.L_x_4417:
        /* <DEDUP_REMOVED lines=51> */
.L_x_4419:
[----:B------:R0:W2:Y:S01]  /*4b90*/  SYNCS.PHASECHK.TRANS64.TRYWAIT P3, [UR5+0x32450], R203 ;  /* 0x032450cbff0075a7 */ /* 0x0000a20008060145 */
[----:B------:R-:W-:Y:S05]  /*4ba0*/  @!P0 BRA `(.L_x_4420) ;  /* 0x0000000000048947 */ /* 0x000fea0003800000 */
[----:B------:R-:W-:Y:S01]  /*4bb0*/  BPT.TRAP 0x1 ;  /* 0x000000040000795c */ /* 0x000fe20000300000 */
.L_x_4420:
[----:B--2---:R-:W-:Y:S05]  /*4bc0*/  @P3 BRA `(.L_x_4421) ;  /* 0x0000000000083947 */ /* 0x004fea0003800000 */
[----:B------:R-:W2:Y:S02]  /*4bd0*/  SYNCS.PHASECHK.TRANS64.TRYWAIT P3, [UR5+0x32450], R203 ;  /* 0x032450cbff0075a7 */ /* 0x000ea40008060145 */
[----:B--2---:R-:W-:Y:S05]  /*4be0*/  @!P3 BRA `(.L_x_4422) ;  /* 0x000000d4001cb947 */ /* 0x004fea0003800000 */
.L_x_4421:
        /* <DEDUP_REMOVED lines=17> */
[----:B------:R-:W-:Y:S01]  /*4d00*/  UIADD3 UR10, UR6, 0x2, URZ ;  /* 0x00000002060a7890 */ /* 0x000fe2000fffe03f */
[----:B------:R-:W-:Y:S01]  /*4d10*/  MOV R209, UR57 ;  /* 0x0000003900d17c02 */ /* 0x000fe20008000f00 */
[----:B------:R-:W-:Y:S01]  /*4d20*/  UIADD3 UR14, UR6, 0x300, URZ ;  /* 0x00000300060e7890 */ /* 0x000fe2000fffe03f */
[----:B------:R-:W-:Y:S01]  /*4d30*/  MOV R210, UR56 ;  /* 0x0000003800d27c02 */ /* 0x000fe20008000f00 */
[----:B------:R-:W-:Y:S01]  /*4d40*/  UMOV UR50, UR6 ;  /* 0x0000000600327c82 */ /* 0x000fe20008000000 */
[----:B------:R-:W-:Y:S01]  /*4d50*/  R2UR UR56, R14 ;  /* 0x000000000e3872ca */ /* 0x000fe200000e0000 */
[----:B------:R-:W-:Y:S01]  /*4d60*/  HGMMA.64x96x16.F32 R152, gdesc[UR48], R152, gsb0 ;  /* 0x01600000309879f0 */ /* 0x000fe20008000898 */
[----:B------:R-:W-:Y:S01]  /*4d70*/  UMOV UR54, UR10 ;  /* 0x0000000a00367c82 */ /* 0x000fe20008000000 */
[----:B------:R-:W-:Y:S01]  /*4d80*/  R2UR UR57, R15 ;  /* 0x000000000f3972ca */ /* 0x000fe200000e0000 */
[----:B------:R-:W-:Y:S01]  /*4d90*/  UIADD3 UR10, UR6, 0x4, URZ ;  /* 0x00000004060a7890 */ /* 0x000fe2000fffe03f */
[----:B------:R-:W-:Y:S01]  /*4da0*/  R2UR UR49, R203 ;  /* 0x00000000cb3172ca */ /* 0x000fe200000e0000 */
[----:B------:R-:W-:Y:S01]  /*4db0*/  UIADD3 UR18, UR6, 0x302, URZ ;  /* 0x0000030206127890 */ /* 0x000fe2000fffe03f */
[----:B------:R-:W-:Y:S01]  /*4dc0*/  R2UR UR48, R206 ;  /* 0x00000000ce3072ca */ /* 0x000fe200000e0000 */
[----:B------:R-:W-:Y:S01]  /*4dd0*/  UIADD3 UR22, UR6, 0x304, URZ ;  /* 0x0000030406167890 */ /* 0x000fe2000fffe03f */
[----:B------:R-:W0:Y:S01]  /*4de0*/  S2R R212, SR_TID.X ;  /* 0x0000000000d47919 */ /* 0x000e220000002100 */
[----:B------:R-:W-:Y:S01]  /*4df0*/  UMOV UR23, 0x40000040 ;  /* 0x4000004000177882 */ /* 0x000fe20000000000 */
[----:B------:R-:W-:Y:S01]  /*4e00*/  UMOV UR58, UR10 ;  /* 0x0000000a003a7c82 */ /* 0x000fe20008000000 */
[----:B------:R-:W-:-:S02]  /*4e10*/  UIADD3 UR10, UR6, 0x6, URZ ;  /* 0x00000006060a7890 */ /* 0x000fc4000fffe03f */
        /* <DEDUP_REMOVED lines=14> */
[----:B0-----:R-:W-:Y:S01]  /*4f00*/  SHF.R.U32.HI R212, RZ, 0x7, R212 ;  /* 0x00000007ffd47819 */ /* 0x001fe200000116d4 */
        /* <DEDUP_REMOVED lines=11> */
[----:B------:R-:W-:Y:S01]  /*4fc0*/  R2UR UR56, R10 ;  /* 0x000000000a3872ca */ /* 0x000fe200000e0000 */
[----:B------:R-:W-:Y:S01]  /*4fd0*/  UMOV UR58, UR6 ;  /* 0x00000006003a7c82 */ /* 0x000fe20008000000 */
[----:B------:R-:W-:Y:S01]  /*4fe0*/  R2UR UR57, R11 ;  /* 0x000000000b3972ca */ /* 0x000fe200000e0000 */
[----:B------:R-:W-:Y:S01]  /*4ff0*/  UMOV UR59, 0x40000040 ;  /* 0x40000040003b7882 */ /* 0x000fe20000000000 */
[----:B------:R-:W-:Y:S01]  /*5000*/  @UP0 ULDC UR6, c[0x0][0x44c] ;  /* 0x0001130000060ab9 */ /* 0x000fe20000000800 */
[----:B------:R-:W-:Y:S02]  /*5010*/  WARPGROUP.DEPBAR.LE gsb0, 0x0 ;  /* 0x00008000000079c5 */ /* 0x000fe40000010000 */
[----:B------:R-:W-:-:S06]  /*5020*/  WARPGROUP.ARRIVE ;  /* 0x00000000000079c5 */ /* 0x000fcc0000000000 */
[----:B------:R-:W-:Y:S01]  /*5030*/  HGMMA.64x96x16.F32 R152, gdesc[UR8], R152, gsb0 ;  /* 0x01600000089879f0 */ /* 0x000fe20008000898 */
[----:B------:R-:W-:Y:S01]  /*5040*/  ULDC UR10, c[0x0][0xad0] ;  /* 0x0002b400000a7ab9 */ /* 0x000fe20000000800 */
[----:B------:R-:W-:Y:S01]  /*5050*/  ULDC UR11, c[0x0][0x2f0] ;  /* 0x0000bc00000b7ab9 */ /* 0x000fe20000000800 */
[----:B------:R-:W-:Y:S02]  /*5060*/  WARPGROUP.DEPBAR.LE gsb0, 0x0 ;  /* 0x00008000000079c5 */ /* 0x000fe40000010000 */
[----:B------:R-:W-:-:S06]  /*5070*/  WARPGROUP.ARRIVE ;  /* 0x00000000000079c5 */ /* 0x000fcc0000000000 */
[----:B------:R-:W-:Y:S01]  /*5080*/  HGMMA.64x96x16.F32 R152, gdesc[UR12], R152, gsb0 ;  /* 0x016000000c9879f0 */ /* 0x000fe20008000898 */
[----:B------:R-:W-:Y:S01]  /*5090*/  R2UR UR14, R13 ;  /* 0x000000000d0e72ca */ /* 0x000fe200000e0000 */
        /* <DEDUP_REMOVED lines=34> */
[----:B------:R-:W-:Y:S02]  /*52c0*/  R2UR UR57, R209 ;  /* 0x00000000d13972ca */ /* 0x000fe400000e0000 */
[----:B------:R-:W-:-:S13]  /*52d0*/  R2UR UR56, R210 ;  /* 0x00000000d23872ca */ /* 0x000fda00000e0000 */
[----:B------:R-:W-:Y:S01]  /*52e0*/  UISETP.GT.AND UP1, UPT, UR7, UR56, UPT ;  /* 0x000000380700728c */ /* 0x000fe2000bf24270 */
[----:B------:R-:W-:Y:S02]  /*52f0*/  WARPGROUP.DEPBAR.LE gsb0, 0x0 ;  /* 0x00008000000079c5 */ /* 0x000fe40000010000 */
[----:B------:R-:W-:Y:S01]  /*5300*/  FMUL.FTZ R219, R162, UR10 ;  /* 0x0000000aa2db7c20 */ /* 0x000fe20008410000 */
[----:B------:R-:W-:-:S04]  /*5310*/  @P1 IMAD.HI.U32 R162, R201, UR6, RZ ;  /* 0x00000006c9a21c27 */ /* 0x000fc8000f8e00ff */
[----:B------:R-:W-:Y:S01]  /*5320*/  FMUL.FTZ R206, R153, UR10 ;  /* 0x0000000a99ce7c20 */ /* 0x000fe20008410000 */
[----:B------:R-:W-:Y:S01]  /*5330*/  @UP0 ULDC UR6, c[0x0][0x450] ;  /* 0x0001140000060ab9 */ /* 0x000fe20000000800 */
[----:B------:R-:W-:Y:S01]  /*5340*/  FMUL.FTZ R221, R166, UR10 ;  /* 0x0000000aa6dd7c20 */ /* 0x000fe20008410000 */
[----:B------:R-:W-:Y:S01]  /*5350*/  IMAD.MOV.U32 R153, RZ, RZ, R201 ;  /* 0x000000ffff997224 */ /* 0x000fe200078e00c9 */
[----:B------:R-:W-:Y:S01]  /*5360*/  @P1 SHF.R.U32.HI R153, RZ, UR6, R162 ;  /* 0x00000006ff991c19 */ /* 0x000fe200080116a2 */
[----:B------:R-:W-:Y:S01]  /*5370*/  FMUL.FTZ R166, R169, UR10 ;  /* 0x0000000aa9a67c20 */ /* 0x000fe20008410000 */
[----:B------:R-:W-:Y:S01]  /*5380*/  UMOV UR6, 0x1 ;  /* 0x0000000100067882 */ /* 0x000fe20000000000 */
[----:B------:R-:W-:Y:S01]  /*5390*/  FMUL.FTZ R207, R171, UR10 ;  /* 0x0000000aabcf7c20 */ /* 0x000fe20008410000 */
[----:B------:R-:W-:Y:S01]  /*53a0*/  FMUL.FTZ R152, R152, UR10 ;  /* 0x0000000a98987c20 */ /* 0x000fe20008410000 */
[----:B------:R-:W0:Y:S01]  /*53b0*/  SHFL.IDX PT, R169, R153, RZ, 0x1c1f ;  /* 0x001c1fff99a97589 */ /* 0x000e2200000e0000 */
[----:B------:R-:W-:Y:S01]  /*53c0*/  FMUL.FTZ R208, R157, UR10 ;  /* 0x0000000a9dd07c20 */ /* 0x000fe20008410000 */
[----:B------:R-:W-:Y:S01]  /*53d0*/  UIMAD UR6, UR7, -0x60, UR6 ;  /* 0xffffffa0070678a4 */ /* 0x000fe2000f8e0206 */
[----:B------:R-:W-:Y:S01]  /*53e0*/  FMUL.FTZ R157, R159, UR10 ;  /* 0x0000000a9f9d7c20 */ /* 0x000fe20008410000 */
[----:B------:R0:W1:Y:S01]  /*53f0*/  SHFL.IDX PT, R171, R153, 0x1, 0x1c1f ;  /* 0x003c1f0099ab7f89 */ /* 0x00006200000e0000 */
[----:B------:R-:W-:Y:S01]  /*5400*/  FMUL.FTZ R215, R175, UR10 ;  /* 0x0000000aafd77c20 */ /* 0x000fe20008410000 */
[----:B------:R-:W-:Y:S01]  /*5410*/  FMUL.FTZ R203, R154, UR10 ;  /* 0x0000000a9acb7c20 */ /* 0x000fe20008410000 */
[----:B------:R-:W-:Y:S01]  /*5420*/  FMUL.FTZ R159, R161, UR10 ;  /* 0x0000000aa19f7c20 */ /* 0x000fe20008410000 */
[----:B------:R-:W-:-:S02]  /*5430*/  IMAD.MOV.U32 R175, RZ, RZ, -0x2 ;  /* 0xfffffffeffaf7424 */ /* 0x000fc400078e00ff */
[----:B------:R-:W-:Y:S01]  /*5440*/  FMUL.FTZ R154, R156, UR10 ;  /* 0x0000000a9c9a7c20 */ /* 0x000fe20008410000 */
[----:B------:R-:W-:Y:S01]  /*5450*/  FMUL.FTZ R161, R165, UR10 ;  /* 0x0000000aa5a17c20 */ /* 0x000fe20008410000 */
[----:B------:R-:W-:Y:S01]  /*5460*/  FMUL.FTZ R156, R158, UR10 ;  /* 0x0000000a9e9c7c20 */ /* 0x000fe20008410000 */
[----:B------:R-:W-:Y:S01]  /*5470*/  FMUL.FTZ R165, R168, UR10 ;  /* 0x0000000aa8a57c20 */ /* 0x000fe20008410000 */
[----:B------:R-:W-:Y:S01]  /*5480*/  FMUL.FTZ R158, R160, UR10 ;  /* 0x0000000aa09e7c20 */ /* 0x000fe20008410000 */
[----:B------:R-:W-:Y:S01]  /*5490*/  FMUL.FTZ R168, R173, UR10 ;  /* 0x0000000aada87c20 */ /* 0x000fe20008410000 */
[----:B------:R-:W2:Y:S01]  /*54a0*/  MUFU.TANH R152, R152 ;  /* 0x0000009800987308 */ /* 0x000ea20000002400 */
[----:B------:R-:W-:Y:S02]  /*54b0*/  IMAD.U32 R173, RZ, RZ, UR11 ;  /* 0x0000000bffad7e24 */ /* 0x000fe4000f8e00ff */
[----:B------:R-:W-:Y:S01]  /*54c0*/  FMUL.FTZ R160, R164, UR10 ;  /* 0x0000000aa4a07c20 */ /* 0x000fe20008410000 */
[----:B------:R-:W-:Y:S01]  /*54d0*/  IMAD R162, R202, R175, UR6 ;  /* 0x00000006caa27e24 */ /* 0x000fe2000f8e02af */
[----:B------:R-:W-:Y:S01]  /*54e0*/  ULDC UR6, c[0x0][0x288] ;  /* 0x0000a20000067ab9 */ /* 0x000fe20000000800 */
[----:B------:R-:W-:Y:S01]  /*54f0*/  FMUL.FTZ R223, R163, UR10 ;  /* 0x0000000aa3df7c20 */ /* 0x000fe20008410000 */
[----:B------:R-:W-:Y:S01]  /*5500*/  FMUL.FTZ R163, R176, UR10 ;  /* 0x0000000ab0a37c20 */ /* 0x000fe20008410000 */
[----:B------:R-:W-:Y:S01]  /*5510*/  IMAD R162, R173, UR57, R162 ;  /* 0x00000039ada27c24 */ /* 0x000fe2000f8e02a2 */
[----:B------:R-:W3:Y:S01]  /*5520*/  MUFU.TANH R206, R206 ;  /* 0x000000ce00ce7308 */ /* 0x000ee20000002400 */
[----:B------:R-:W-:Y:S01]  /*5530*/  FMUL.FTZ R177, R177, UR10 ;  /* 0x0000000ab1b17c20 */ /* 0x000fe20008410000 */
[----:B------:R-:W-:Y:S01]  /*5540*/  FMUL.FTZ R217, R167, UR10 ;  /* 0x0000000aa7d97c20 */ /* 0x000fe20008410000 */
[----:B------:R-:W-:Y:S01]  /*5550*/  FMUL.FTZ R209, R174, UR10 ;  /* 0x0000000aaed17c20 */ /* 0x000fe20008410000 */
[--C-:B0-----:R-:W-:Y:S01]  /*5560*/  IADD3 R153, R169, -UR6, R162.reuse ;  /* 0x80000006a9997c10 */ /* 0x101fe2000fffe0a2 */
[----:B------:R-:W-:Y:S01]  /*5570*/  FMUL.FTZ R167, R172, UR10 ;  /* 0x0000000aaca77c20 */ /* 0x000fe20008410000 */
[----:B------:R-:W-:Y:S01]  /*5580*/  FMUL.FTZ R180, R180, UR10 ;  /* 0x0000000ab4b47c20 */ /* 0x000fe20008410000 */
[----:B------:R-:W-:Y:S01]  /*5590*/  FMUL.FTZ R181, R181, UR10 ;  /* 0x0000000ab5b57c20 */ /* 0x000fe20008410000 */
[----:B------:R-:W0:Y:S01]  /*55a0*/  MUFU.TANH R154, R154 ;  /* 0x0000009a009a7308 */ /* 0x000e220000002400 */
[----:B------:R-:W-:Y:S01]  /*55b0*/  ISETP.GT.AND P6, PT, R153, RZ, PT ;  /* 0x000000ff9900720c */ /* 0x000fe20003fc4270 */
[----:B------:R-:W-:Y:S01]  /*55c0*/  FMUL.FTZ R185, R185, UR10 ;  /* 0x0000000ab9b97c20 */ /* 0x000fe20008410000 */
[----:B------:R-:W-:Y:S01]  /*55d0*/  ISETP.GT.AND P5, PT, R153, 0x1, PT ;  /* 0x000000019900780c */ /* 0x000fe20003fa4270 */
[----:B------:R-:W-:Y:S01]  /*55e0*/  FMUL.FTZ R155, R155, UR10 ;  /* 0x0000000a9b9b7c20 */ /* 0x000fe20008410000 */
[----:B--2---:R-:W-:Y:S01]  /*55f0*/  FSEL R174, R152, -INF , P6 ;  /* 0xff80000098ae7808 */ /* 0x004fe20003000000 */
[----:B------:R-:W-:Y:S01]  /*5600*/  FMUL.FTZ R188, R188, UR10 ;  /* 0x0000000abcbc7c20 */ /* 0x000fe20008410000 */
[----:B-1----:R-:W-:Y:S01]  /*5610*/  IADD3 R169, R171, -UR6, R162 ;  /* 0x80000006aba97c10 */ /* 0x002fe2000fffe0a2 */
[----:B------:R-:W-:Y:S01]  /*5620*/  MUFU.TANH R158, R158 ;  /* 0x0000009e009e7308 */ /* 0x000fe20000002400 */
[C---:B------:R-:W-:Y:S01]  /*5630*/  ISETP.GT.AND P3, PT, R153.reuse, 0x8, PT ;  /* 0x000000089900780c */ /* 0x040fe20003f64270 */
[----:B------:R-:W-:Y:S01]  /*5640*/  FMUL.FTZ R162, R184, UR10 ;  /* 0x0000000ab8a27c20 */ /* 0x000fe20008410000 */
[C---:B------:R-:W-:Y:S01]  /*5650*/  ISETP.GT.AND P6, PT, R153.reuse, 0x10, PT ;  /* 0x000000109900780c */ /* 0x040fe20003fc4270 */
[----:B------:R-:W-:Y:S01]  /*5660*/  FMUL.FTZ R170, R170, UR10 ;  /* 0x0000000aaaaa7c20 */ /* 0x000fe20008410000 */
[C---:B------:R-:W-:Y:S01]  /*5670*/  ISETP.GT.AND P4, PT, R153.reuse, 0x9, PT ;  /* 0x000000099900780c */ /* 0x040fe20003f84270 */
[----:B------:R-:W-:Y:S01]  /*5680*/  FMUL.FTZ R175, R178, UR10 ;  /* 0x0000000ab2af7c20 */ /* 0x000fe20008410000 */
[----:B---3--:R-:W-:Y:S01]  /*5690*/  FSEL R176, R206, -INF , P5 ;  /* 0xff800000ceb07808 */ /* 0x008fe20002800000 */
[----:B------:R-:W1:Y:S01]  /*56a0*/  MUFU.TANH R208, R208 ;  /* 0x000000d000d07308 */ /* 0x000e620000002400 */
[----:B------:R-:W-:Y:S01]  /*56b0*/  ISETP.GT.AND P5, PT, R153, 0x11, PT ;  /* 0x000000119900780c */ /* 0x000fe20003fa4270 */
[----:B------:R-:W-:Y:S01]  /*56c0*/  FMUL.FTZ R178, R179, UR10 ;  /* 0x0000000ab3b27c20 */ /* 0x000fe20008410000 */
[----:B0-----:R-:W-:Y:S01]  /*56d0*/  FSEL R152, R154, -INF , P3 ;  /* 0xff8000009a987808 */ /* 0x001fe20001800000 */
[----:B------:R-:W-:Y:S01]  /*56e0*/  FMUL.FTZ R211, R183, UR10 ;  /* 0x0000000ab7d37c20 */ /* 0x000fe20008410000 */
[----:B------:R-:W-:Y:S01]  /*56f0*/  ISETP.GT.AND P3, PT, R153, 0x18, PT ;  /* 0x000000189900780c */ /* 0x000fe20003f64270 */
[----:B------:R-:W-:Y:S01]  /*5700*/  FMUL.FTZ R187, R187, UR10 ;  /* 0x0000000abbbb7c20 */ /* 0x000fe20008410000 */
[----:B------:R-:W-:Y:S01]  /*5710*/  FMUL.FTZ R190, R190, UR10 ;  /* 0x0000000abebe7c20 */ /* 0x000fe20008410000 */
[----:B------:R-:W-:Y:S01]  /*5720*/  MUFU.TANH R159, R159 ;  /* 0x0000009f009f7308 */ /* 0x000fe20000002400 */
[----:B------:R-:W-:Y:S01]  /*5730*/  FMUL.FTZ R213, R191, UR10 ;  /* 0x0000000abfd57c20 */ /* 0x000fe20008410000 */
[----:B------:R-:W-:Y:S01]  /*5740*/  FMUL.FTZ R198, R198, UR10 ;  /* 0x0000000ac6c67c20 */ /* 0x000fe20008410000 */
[----:B------:R-:W-:Y:S01]  /*5750*/  FMUL.FTZ R195, R195, UR10 ;  /* 0x0000000ac3c37c20 */ /* 0x000fe20008410000 */
[----:B------:R-:W-:Y:S01]  /*5760*/  FMUL.FTZ R197, R197, UR10 ;  /* 0x0000000ac5c57c20 */ /* 0x000fe20008410000 */
[----:B------:R-:W-:-:S03]  /*5770*/  UIADD3 UR7, UR7, -0x1, URZ ;  /* 0xffffffff07077890 */ /* 0x000fc6000fffe03f */
[----:B------:R-:W0:Y:S01]  /*5780*/  MUFU.TANH R161, R161 ;  /* 0x000000a100a17308 */ /* 0x000e220000002400 */
[----:B-1----:R-:W-:Y:S01]  /*5790*/  FSEL R154, R208, -INF , P4 ;  /* 0xff800000d09a7808 */ /* 0x002fe20002000000 */
[----:B------:R-:W-:Y:S01]  /*57a0*/  FMUL.FTZ R208, R189, UR10 ;  /* 0x0000000abdd07c20 */ /* 0x000fe20008410000 */
[----:B------:R-:W-:-:S05]  /*57b0*/  ISETP.GT.AND P4, PT, R153, 0x19, PT ;  /* 0x000000199900780c */ /* 0x000fca0003f84270 */
[----:B------:R-:W-:Y:S08]  /*57c0*/  MUFU.TANH R165, R165 ;  /* 0x000000a500a57308 */ /* 0x000ff00000002400 */
[----:B------:R-:W-:Y:S01]  /*57d0*/  MUFU.TANH R166, R166 ;  /* 0x000000a600a67308 */ /* 0x000fe20000002400 */
[----:B0-----:R-:W-:Y:S02]  /*57e0*/  FSEL R184, R161, -INF , P4 ;  /* 0xff800000a1b87808 */ /* 0x001fe40002000000 */
[----:B------:R-:W-:-:S05]  /*57f0*/  ISETP.GT.AND P4, PT, R153, 0x29, PT ;  /* 0x000000299900780c */ /* 0x000fca0003f84270 */
[----:B------:R-:W-:Y:S08]  /*5800*/  MUFU.TANH R160, R160 ;  /* 0x000000a000a07308 */ /* 0x000ff00000002400 */
[----:B------:R-:W0:Y:S08]  /*5810*/  MUFU.TANH R168, R168 ;  /* 0x000000a800a87308 */ /* 0x000e300000002400 */
[----:B------:R-:W1:Y:S08]  /*5820*/  MUFU.TANH R163, R163 ;  /* 0x000000a300a37308 */ /* 0x000e700000002400 */
[----:B------:R2:W3:Y:S01]  /*5830*/  MUFU.TANH R164, R177 ;  /* 0x000000b100a47308 */ /* 0x0004e20000002400 */
[----:B0-----:R-:W-:-:S02]  /*5840*/  FSEL R168, R168, -INF , P4 ;  /* 0xff800000a8a87808 */ /* 0x001fc40002000000 */
[----:B------:R-:W-:-:S05]  /*5850*/  ISETP.GT.AND P4, PT, R153, 0x39, PT ;  /* 0x000000399900780c */ /* 0x000fca0003f84270 */
[----:B------:R0:W-:Y:S01]  /*5860*/  MUFU.TANH R171, R180 ;  /* 0x000000b400ab7308 */ /* 0x0001e20000002400 */
[----:B--2---:R-:W-:Y:S02]  /*5870*/  FSEL R177, R159, -INF , P5 ;  /* 0xff8000009fb17808 */ /* 0x004fe40002800000 */
[----:B------:R-:W-:-:S04]  /*5880*/  ISETP.GT.AND P5, PT, R153, 0x21, PT ;  /* 0x000000219900780c */ /* 0x000fc80003fa4270 */
[----:B------:R-:W-:Y:S01]  /*5890*/  FSEL R166, R166, -INF , P5 ;  /* 0xff800000a6a67808 */ /* 0x000fe20002800000 */
[----:B------:R2:W4:Y:S01]  /*58a0*/  MUFU.TANH R172, R181 ;  /* 0x000000b500ac7308 */ /* 0x0005220000002400 */
[----:B0-----:R-:W-:Y:S02]  /*58b0*/  FSEL R180, R158, -INF , P6 ;  /* 0xff8000009eb47808 */ /* 0x001fe40003000000 */
[C---:B------:R-:W-:Y:S02]  /*58c0*/  ISETP.GT.AND P6, PT, R153.reuse, 0x20, PT ;  /* 0x000000209900780c */ /* 0x040fe40003fc4270 */
[----:B------:R-:W-:Y:S02]  /*58d0*/  ISETP.GT.AND P5, PT, R153, 0x31, PT ;  /* 0x000000319900780c */ /* 0x000fe40003fa4270 */
[----:B------:R-:W-:Y:S01]  /*58e0*/  FSEL R165, R165, -INF , P6 ;  /* 0xff800000a5a57808 */ /* 0x000fe20003000000 */
[----:B------:R-:W0:Y:S01]  /*58f0*/  MUFU.TANH R167, R167 ;  /* 0x000000a700a77308 */ /* 0x000e220000002400 */
[----:B------:R-:W-:-:S02]  /*5900*/  ISETP.GT.AND P6, PT, R153, 0x30, PT ;  /* 0x000000309900780c */ /* 0x000fc40003fc4270 */
[----:B--2---:R-:W-:Y:S02]  /*5910*/  FSEL R181, R160, -INF , P3 ;  /* 0xff800000a0b57808 */ /* 0x004fe40001800000 */
[----:B-1----:R-:W-:Y:S02]  /*5920*/  FSEL R163, R163, -INF , P6 ;  /* 0xff800000a3a37808 */ /* 0x002fe40003000000 */
[C---:B------:R-:W-:Y:S01]  /*5930*/  ISETP.GT.AND P3, PT, R153.reuse, 0x28, PT ;  /* 0x000000289900780c */ /* 0x040fe20003f64270 */
[----:B------:R-:W1:Y:S01]  /*5940*/  MUFU.TANH R158, R162 ;  /* 0x000000a2009e7308 */ /* 0x000e620000002400 */
[C---:B------:R-:W-:Y:S02]  /*5950*/  ISETP.GT.AND P6, PT, R153.reuse, 0x40, PT ;  /* 0x000000409900780c */ /* 0x040fe40003fc4270 */
[----:B---3--:R-:W-:Y:S02]  /*5960*/  FSEL R161, R164, -INF , P5 ;  /* 0xff800000a4a17808 */ /* 0x008fe40002800000 */
[----:B------:R-:W-:-:S02]  /*5970*/  ISETP.GT.AND P5, PT, R153, 0x41, PT ;  /* 0x000000419900780c */ /* 0x000fc40003fa4270 */
[----:B----4-:R-:W-:Y:S01]  /*5980*/  FSEL R164, R172, -INF , P4 ;  /* 0xff800000aca47808 */ /* 0x010fe20002000000 */
[----:B------:R-:W2:Y:S01]  /*5990*/  MUFU.TANH R185, R185 ;  /* 0x000000b900b97308 */ /* 0x000ea20000002400 */
[----:B------:R-:W-:Y:S01]  /*59a0*/  ISETP.GT.AND P4, PT, R169, RZ, PT ;  /* 0x000000ffa900720c */ /* 0x000fe20003f84270 */
[----:B------:R-:W-:Y:S01]  /*59b0*/  FMUL.FTZ R172, R182, UR10 ;  /* 0x0000000ab6ac7c20 */ /* 0x000fe20008410000 */
[----:B0-----:R-:W-:Y:S02]  /*59c0*/  FSEL R167, R167, -INF , P3 ;  /* 0xff800000a7a77808 */ /* 0x001fe40001800000 */
[----:B------:R-:W-:-:S03]  /*59d0*/  ISETP.GT.AND P3, PT, R153, 0x38, PT ;  /* 0x000000389900780c */ /* 0x000fc60003f64270 */
[----:B------:R-:W0:Y:S01]  /*59e0*/  MUFU.TANH R203, R203 ;  /* 0x000000cb00cb7308 */ /* 0x000e220000002400 */
[----:B-1----:R-:W-:Y:S02]  /*59f0*/  FSEL R159, R158, -INF , P6 ;  /* 0xff8000009e9f7808 */ /* 0x002fe40003000000 */
[----:B------:R-:W-:Y:S02]  /*5a00*/  ISETP.GT.AND P6, PT, R169, 0x1, PT ;  /* 0x00000001a900780c */ /* 0x000fe40003fc4270 */
[----:B------:R-:W-:Y:S02]  /*5a10*/  FSEL R162, R171, -INF , P3 ;  /* 0xff800000aba27808 */ /* 0x000fe40001800000 */
[----:B------:R-:W-:Y:S01]  /*5a20*/  ISETP.GT.AND P3, PT, R153, 0x48, PT ;  /* 0x000000489900780c */ /* 0x000fe20003f64270 */
        /* <DEDUP_REMOVED lines=9> */
[----:B------:R-:W-:Y:S02]  /*5ac0*/  FMNMX.FTZ R156, R203, R204, !PT ;  /* 0x000000cccb9c7209 */ /* 0x000fe40007810000 */
[----:B------:R-:W-:-:S03]  /*5ad0*/  ISETP.GT.AND P5, PT, R169, 0x18, PT ;  /* 0x00000018a900780c */ /* 0x000fc60003fa4270 */
[----:B------:R-:W1:Y:S01]  /*5ae0*/  MUFU.TANH R157, R157 ;  /* 0x0000009d009d7308 */ /* 0x000e620000002400 */
[----:B--2---:R-:W-:Y:S02]  /*5af0*/  FSEL R155, R155, -INF , P6 ;  /* 0xff8000009b9b7808 */ /* 0x004fe40003000000 */
[----:B------:R-:W-:Y:S02]  /*5b00*/  ISETP.GT.AND P6, PT, R169, 0x11, PT ;  /* 0x00000011a900780c */ /* 0x000fe40003fc4270 */
[----:B------:R-:W-:-:S03]  /*5b10*/  FMNMX.FTZ R156, R155, R156, !PT ;  /* 0x0000009c9b9c7209 */ /* 0x000fc60007810000 */
[----:B------:R-:W2:Y:S01]  /*5b20*/  MUFU.TANH R219, R219 ;  /* 0x000000db00db7308 */ /* 0x000ea20000002400 */
[----:B0-----:R-:W-:Y:S02]  /*5b30*/  FSEL R160, R160, -INF , P3 ;  /* 0xff800000a0a07808 */ /* 0x001fe40001800000 */
[----:B------:R-:W-:Y:S02]  /*5b40*/  ISETP.GT.AND P3, PT, R169, 0x9, PT ;  /* 0x00000009a900780c */ /* 0x000fe40003f64270 */
[----:B------:R-:W-:-:S03]  /*5b50*/  FMNMX.FTZ R156, R173, R156, !PT ;  /* 0x0000009cad9c7209 */ /* 0x000fc60007810000 */
[----:B------:R-:W0:Y:S01]  /*5b60*/  MUFU.TANH R223, R223 ;  /* 0x000000df00df7308 */ /* 0x000e220000002400 */
[----:B-1----:R-:W-:Y:S02]  /*5b70*/  FSEL R171, R157, -INF , P3 ;  /* 0xff8000009dab7808 */ /* 0x002fe40001800000 */
[----:B------:R-:W-:Y:S02]  /*5b80*/  FMNMX.FTZ R157, R174, R205, !PT ;  /* 0x000000cdae9d7209 */ /* 0x000fe40007810000 */
[----:B------:R-:W-:Y:S02]  /*5b90*/  FMNMX.FTZ R156, R171, R156, !PT ;  /* 0x0000009cab9c7209 */ /* 0x000fe40007810000 */
[----:B------:R-:W-:Y:S01]  /*5ba0*/  ISETP.GT.AND P3, PT, R169, 0x19, PT ;  /* 0x00000019a900780c */ /* 0x000fe20003f64270 */
[----:B------:R-:W1:Y:S01]  /*5bb0*/  MUFU.TANH R221, R221 ;  /* 0x000000dd00dd7308 */ /* 0x000e620000002400 */
[----:B--2---:R-:W-:Y:S02]  /*5bc0*/  FSEL R219, R219, -INF , P4 ;  /* 0xff800000dbdb7808 */ /* 0x004fe40002000000 */
[----:B------:R-:W-:-:S02]  /*5bd0*/  ISETP.GT.AND P4, PT, R169, 0x20, PT ;  /* 0x00000020a900780c */ /* 0x000fc40003f84270 */
[----:B------:R-:W-:Y:S02]  /*5be0*/  FMNMX.FTZ R156, R219, R156, !PT ;  /* 0x0000009cdb9c7209 */ /* 0x000fe40007810000 */
[----:B------:R-:W-:Y:S01]  /*5bf0*/  FMNMX.FTZ R157, R176, R157, !PT ;  /* 0x0000009db09d7209 */ /* 0x000fe20007810000 */
[----:B------:R-:W2:Y:S01]  /*5c00*/  MUFU.TANH R170, R170 ;  /* 0x000000aa00aa7308 */ /* 0x000ea20000002400 */
[----:B0-----:R-:W-:Y:S02]  /*5c10*/  FSEL R223, R223, -INF , P6 ;  /* 0xff800000dfdf7808 */ /* 0x001fe40003000000 */
[----:B------:R-:W-:Y:S02]  /*5c20*/  FMNMX.FTZ R157, R152, R157, !PT ;  /* 0x0000009d989d7209 */ /* 0x000fe40007810000 */
[----:B------:R-:W-:Y:S02]  /*5c30*/  FMNMX.FTZ R156, R223, R156, !PT ;  /* 0x0000009cdf9c7209 */ /* 0x000fe40007810000 */
[----:B------:R-:W-:Y:S01]  /*5c40*/  ISETP.GT.AND P6, PT, R169, 0x21, PT ;  /* 0x00000021a900780c */ /* 0x000fe20003fc4270 */
[----:B------:R-:W0:Y:S01]  /*5c50*/  MUFU.TANH R217, R217 ;  /* 0x000000d900d97308 */ /* 0x000e220000002400 */
[----:B-1----:R-:W-:-:S02]  /*5c60*/  FSEL R221, R221, -INF , P5 ;  /* 0xff800000dddd7808 */ /* 0x002fc40002800000 */
[----:B------:R-:W-:-:S05]  /*5c70*/  ISETP.GT.AND P5, PT, R169, 0x28, PT ;  /* 0x00000028a900780c */ /* 0x000fca0003fa4270 */
[----:B------:R-:W1:Y:S01]  /*5c80*/  MUFU.TANH R209, R209 ;  /* 0x000000d100d17308 */ /* 0x000e620000002400 */
[----:B--2---:R-:W-:Y:S02]  /*5c90*/  FSEL R188, R170, -INF , P4 ;  /* 0xff800000aabc7808 */ /* 0x004fe40002000000 */
[----:B------:R-:W-:Y:S02]  /*5ca0*/  ISETP.GT.AND P4, PT, R169, 0x30, PT ;  /* 0x00000030a900780c */ /* 0x000fe40003f84270 */
[----:B------:R-:W-:Y:S01]  /*5cb0*/  FMNMX.FTZ R170, R221, R156, !PT ;  /* 0x0000009cddaa7209 */ /* 0x000fe20007810000 */
[----:B------:R-:W-:Y:S02]  /*5cc0*/  FMUL.FTZ R156, R192, UR10 ;  /* 0x0000000ac09c7c20 */ /* 0x000fe40008410000 */
[----:B------:R-:W2:Y:S01]  /*5cd0*/  MUFU.TANH R175, R175 ;  /* 0x000000af00af7308 */ /* 0x000ea20000002400 */
[----:B0-----:R-:W-:Y:S02]  /*5ce0*/  FSEL R217, R217, -INF , P3 ;  /* 0xff800000d9d97808 */ /* 0x001fe40001800000 */
[----:B------:R-:W-:-:S02]  /*5cf0*/  ISETP.GT.AND P3, PT, R169, 0x29, PT ;  /* 0x00000029a900780c */ /* 0x000fc40003f64270 */
[----:B------:R-:W-:-:S03]  /*5d00*/  FMNMX.FTZ R179, R217, R170, !PT ;  /* 0x000000aad9b37209 */ /* 0x000fc60007810000 */
[----:B------:R-:W0:Y:S01]  /*5d10*/  MUFU.TANH R172, R172 ;  /* 0x000000ac00ac7308 */ /* 0x000e220000002400 */
[----:B-1----:R-:W-:Y:S02]  /*5d20*/  FSEL R209, R209, -INF , P5 ;  /* 0xff800000d1d17808 */ /* 0x002fe40002800000 */
[----:B------:R-:W-:-:S05]  /*5d30*/  ISETP.GT.AND P5, PT, R169, 0x38, PT ;  /* 0x00000038a900780c */ /* 0x000fca0003fa4270 */
[----:B------:R-:W1:Y:S01]  /*5d40*/  MUFU.TANH R207, R207 ;  /* 0x000000cf00cf7308 */ /* 0x000e620000002400 */
[----:B--2---:R-:W-:Y:S02]  /*5d50*/  FSEL R183, R175, -INF , P4 ;  /* 0xff800000afb77808 */ /* 0x004fe40002000000 */
[----:B------:R-:W-:Y:S01]  /*5d60*/  FMNMX.FTZ R175, R154, R157, !PT ;  /* 0x0000009d9aaf7209 */ /* 0x000fe20007810000 */
[----:B------:R-:W-:Y:S01]  /*5d70*/  FMUL.FTZ R157, R194, UR10 ;  /* 0x0000000ac29d7c20 */ /* 0x000fe20008410000 */
[----:B------:R-:W-:Y:S02]  /*5d80*/  ISETP.GT.AND P4, PT, R169, 0x40, PT ;  /* 0x00000040a900780c */ /* 0x000fe40003f84270 */
[----:B------:R-:W-:Y:S01]  /*5d90*/  FMNMX.FTZ R170, R180, R175, !PT ;  /* 0x000000afb4aa7209 */ /* 0x000fe20007810000 */
[----:B------:R-:W2:Y:S01]  /*5da0*/  MUFU.TANH R215, R215 ;  /* 0x000000d700d77308 */ /* 0x000ea20000002400 */
[----:B0-----:R-:W-:Y:S02]  /*5db0*/  FSEL R189, R172, -INF , P5 ;  /* 0xff800000acbd7808 */ /* 0x001fe40002800000 */
[----:B------:R-:W-:-:S02]  /*5dc0*/  FMNMX.FTZ R172, R188, R179, !PT ;  /* 0x000000b3bcac7209 */ /* 0x000fc40007810000 */
[----:B------:R-:W-:Y:S02]  /*5dd0*/  FMNMX.FTZ R170, R177, R170, !PT ;  /* 0x000000aab1aa7209 */ /* 0x000fe40007810000 */
[----:B------:R-:W-:Y:S01]  /*5de0*/  ISETP.GT.AND P5, PT, R169, 0x48, PT ;  /* 0x00000048a900780c */ /* 0x000fe20003fa4270 */
[----:B------:R-:W0:Y:S01]  /*5df0*/  MUFU.TANH R178, R178 ;  /* 0x000000b200b27308 */ /* 0x000e220000002400 */
[----:B-1----:R-:W-:Y:S02]  /*5e00*/  FSEL R207, R207, -INF , P6 ;  /* 0xff800000cfcf7808 */ /* 0x002fe40003000000 */
[----:B------:R-:W-:Y:S02]  /*5e10*/  FMNMX.FTZ R175, R181, R170, !PT ;  /* 0x000000aab5af7209 */ /* 0x000fe40007810000 */
[----:B------:R-:W-:Y:S02]  /*5e20*/  FMNMX.FTZ R172, R207, R172, !PT ;  /* 0x000000accfac7209 */ /* 0x000fe40007810000 */
[----:B------:R-:W-:Y:S01]  /*5e30*/  ISETP.GT.AND P6, PT, R169, 0x31, PT ;  /* 0x00000031a900780c */ /* 0x000fe20003fc4270 */
[----:B------:R-:W1:Y:S01]  /*5e40*/  MUFU.TANH R211, R211 ;  /* 0x000000d300d37308 */ /* 0x000e620000002400 */
[----:B--2---:R-:W-:-:S02]  /*5e50*/  FSEL R215, R215, -INF , P3 ;  /* 0xff800000d7d77808 */ /* 0x004fc40001800000 */
[----:B------:R-:W-:Y:S02]  /*5e60*/  FMNMX.FTZ R172, R209, R172, !PT ;  /* 0x000000acd1ac7209 */ /* 0x000fe40007810000 */
[----:B------:R-:W-:Y:S02]  /*5e70*/  FMNMX.FTZ R170, R184, R175, !PT ;  /* 0x000000afb8aa7209 */ /* 0x000fe40007810000 */
[----:B------:R-:W-:Y:S01]  /*5e80*/  FMNMX.FTZ R172, R215, R172, !PT ;  /* 0x000000acd7ac7209 */ /* 0x000fe20007810000 */
[----:B------:R-:W2:Y:S01]  /*5e90*/  MUFU.TANH R185, R185 ;  /* 0x000000b900b97308 */ /* 0x000ea20000002400 */
[----:B0-----:R-:W-:Y:S02]  /*5ea0*/  FSEL R186, R178, -INF , P6 ;  /* 0xff800000b2ba7808 */ /* 0x001fe40003000000 */
[----:B------:R-:W-:Y:S02]  /*5eb0*/  FMNMX.FTZ R179, R183, R172, !PT ;  /* 0x000000acb7b37209 */ /* 0x000fe40007810000 */
[----:B------:R-:W-:-:S02]  /*5ec0*/  FMNMX.FTZ R175, R165, R170, !PT ;  /* 0x000000aaa5af7209 */ /* 0x000fc40007810000 */
[----:B------:R-:W-:Y:S01]  /*5ed0*/  ISETP.GT.AND P3, PT, R169, 0x39, PT ;  /* 0x00000039a900780c */ /* 0x000fe20003f64270 */
[----:B------:R-:W0:Y:S01]  /*5ee0*/  MUFU.TANH R187, R187 ;  /* 0x000000bb00bb7308 */ /* 0x000e220000002400 */
[----:B------:R-:W-:Y:S02]  /*5ef0*/  FMNMX.FTZ R172, R186, R179, !PT ;  /* 0x000000b3baac7209 */ /* 0x000fe40007810000 */
[----:B------:R-:W-:Y:S02]  /*5f00*/  FMNMX.FTZ R170, R166, R175, !PT ;  /* 0x000000afa6aa7209 */ /* 0x000fe40007810000 */
[----:B-1----:R-:W-:Y:S02]  /*5f10*/  FSEL R211, R211, -INF , P3 ;  /* 0xff800000d3d37808 */ /* 0x002fe40001800000 */
[----:B------:R-:W-:Y:S01]  /*5f20*/  FMNMX.FTZ R178, R189, R172, !PT ;  /* 0x000000acbdb27209 */ /* 0x000fe20007810000 */
[----:B------:R-:W1:Y:S01]  /*5f30*/  MUFU.TANH R190, R190 ;  /* 0x000000be00be7308 */ /* 0x000e620000002400 */
[----:B------:R-:W-:Y:S01]  /*5f40*/  FMNMX.FTZ R175, R167, R170, !PT ;  /* 0x000000aaa7af7209 */ /* 0x000fe20007810000 */
[----:B------:R-:W-:Y:S01]  /*5f50*/  FMUL.FTZ R172, R199, UR10 ;  /* 0x0000000ac7ac7c20 */ /* 0x000fe20008410000 */
[----:B--2---:R-:W-:-:S02]  /*5f60*/  FSEL R185, R185, -INF , P4 ;  /* 0xff800000b9b97808 */ /* 0x004fc40002000000 */
[----:B------:R-:W-:Y:S02]  /*5f70*/  FMNMX.FTZ R178, R211, R178, !PT ;  /* 0x000000b2d3b27209 */ /* 0x000fe40007810000 */
[----:B------:R-:W-:Y:S01]  /*5f80*/  FMNMX.FTZ R170, R168, R175, !PT ;  /* 0x000000afa8aa7209 */ /* 0x000fe20007810000 */
[----:B------:R-:W2:Y:S01]  /*5f90*/  MUFU.TANH R213, R213 ;  /* 0x000000d500d57308 */ /* 0x000ea20000002400 */
[----:B------:R-:W-:Y:S02]  /*5fa0*/  FMNMX.FTZ R182, R185, R178, !PT ;  /* 0x000000b2b9b67209 */ /* 0x000fe40007810000 */
[----:B------:R-:W-:Y:S01]  /*5fb0*/  FMNMX.FTZ R178, R163, R170, !PT ;  /* 0x000000aaa3b27209 */ /* 0x000fe20007810000 */
[----:B------:R-:W-:Y:S01]  /*5fc0*/  FMUL.FTZ R170, R196, UR10 ;  /* 0x0000000ac4aa7c20 */ /* 0x000fe20008410000 */
[----:B------:R-:W-:Y:S02]  /*5fd0*/  ISETP.GT.AND P6, PT, R169, 0x41, PT ;  /* 0x00000041a900780c */ /* 0x000fe40003fc4270 */
[----:B------:R-:W-:Y:S01]  /*5fe0*/  FMNMX.FTZ R175, R161, R178, !PT ;  /* 0x000000b2a1af7209 */ /* 0x000fe20007810000 */
[----:B------:R-:W3:Y:S01]  /*5ff0*/  MUFU.TANH R157, R157 ;  /* 0x0000009d009d7308 */ /* 0x000ee20000002400 */
[----:B------:R-:W-:-:S02]  /*6000*/  ISETP.GT.AND P3, PT, R169, 0x49, PT ;  /* 0x00000049a900780c */ /* 0x000fc40003f64270 */
[----:B------:R-:W-:Y:S02]  /*6010*/  FMNMX.FTZ R175, R162, R175, !PT ;  /* 0x000000afa2af7209 */ /* 0x000fe40007810000 */
[----:B0-----:R-:W-:Y:S02]  /*6020*/  FSEL R187, R187, -INF , P6 ;  /* 0xff800000bbbb7808 */ /* 0x001fe40003000000 */
[----:B-1----:R-:W-:Y:S01]  /*6030*/  FSEL R190, R190, -INF , P5 ;  /* 0xff800000bebe7808 */ /* 0x002fe20002800000 */
[----:B------:R-:W0:Y:S01]  /*6040*/  MUFU.TANH R198, R198 ;  /* 0x000000c600c67308 */ /* 0x000e220000002400 */
[----:B--2---:R-:W-:Y:S02]  /*6050*/  FSEL R213, R213, -INF , P3 ;  /* 0xff800000d5d57808 */ /* 0x004fe40001800000 */
[C---:B------:R-:W-:Y:S02]  /*6060*/  ISETP.GT.AND P4, PT, R169.reuse, 0x50, PT ;  /* 0x00000050a900780c */ /* 0x040fe40003f84270 */
[----:B------:R-:W-:-:S02]  /*6070*/  ISETP.GT.AND P6, PT, R169, 0x51, PT ;  /* 0x00000051a900780c */ /* 0x000fc40003fc4270 */
[C---:B------:R-:W-:Y:S01]  /*6080*/  ISETP.GT.AND P5, PT, R169.reuse, 0x58, PT ;  /* 0x00000058a900780c */ /* 0x040fe20003fa4270 */
[----:B------:R-:W1:Y:S01]  /*6090*/  MUFU.TANH R208, R208 ;  /* 0x000000d000d07308 */ /* 0x000e620000002400 */
[----:B------:R-:W-:Y:S01]  /*60a0*/  ISETP.GT.AND P3, PT, R169, 0x59, PT ;  /* 0x00000059a900780c */ /* 0x000fe20003f64270 */
[----:B------:R-:W-:Y:S01]  /*60b0*/  FMUL.FTZ R169, R193, UR10 ;  /* 0x0000000ac1a97c20 */ /* 0x000fe20008410000 */
[----:B---3--:R-:W-:Y:S01]  /*60c0*/  FSEL R199, R157, -INF , P4 ;  /* 0xff8000009dc77808 */ /* 0x008fe20002000000 */
[----:B------:R-:W-:Y:S01]  /*60d0*/  ULDC UR10, c[0x0][0xa80] ;  /* 0x0002a000000a7ab9 */ /* 0x000fe20000000800 */
[----:B------:R-:W-:Y:S02]  /*60e0*/  FMNMX.FTZ R179, R187, R182, !PT ;  /* 0x000000b6bbb37209 */ /* 0x000fe40007810000 */
[----:B------:R-:W-:Y:S01]  /*60f0*/  ISETP.GT.AND P4, PT, R153, 0x49, PT ;  /* 0x000000499900780c */ /* 0x000fe20003f84270 */
[----:B------:R-:W2:Y:S01]  /*6100*/  MUFU.TANH R191, R195 ;  /* 0x000000c300bf7308 */ /* 0x000ea20000002400 */
[----:B0-----:R-:W-:-:S02]  /*6110*/  FSEL R193, R198, -INF , P5 ;  /* 0xff800000c6c17808 */ /* 0x001fc40002800000 */
[----:B------:R-:W-:Y:S02]  /*6120*/  FMNMX.FTZ R178, R190, R179, !PT ;  /* 0x000000b3beb27209 */ /* 0x000fe40007810000 */
[----:B------:R-:W-:Y:S02]  /*6130*/  ISETP.GT.AND P5, PT, R153, 0x50, PT ;  /* 0x000000509900780c */ /* 0x000fe40003fa4270 */
[----:B------:R-:W-:Y:S01]  /*6140*/  FMNMX.FTZ R178, R213, R178, !PT ;  /* 0x000000b2d5b27209 */ /* 0x000fe20007810000 */
[----:B------:R0:W3:Y:S01]  /*6150*/  MUFU.TANH R195, R172 ;  /* 0x000000ac00c37308 */ /* 0x0000e20000002400 */
[----:B-1----:R-:W-:Y:S02]  /*6160*/  FSEL R208, R208, -INF , P4 ;  /* 0xff800000d0d07808 */ /* 0x002fe40002000000 */
[----:B------:R-:W-:Y:S02]  /*6170*/  FMNMX.FTZ R178, R199, R178, !PT ;  /* 0x000000b2c7b27209 */ /* 0x000fe40007810000 */
[----:B------:R-:W-:-:S03]  /*6180*/  ISETP.GT.AND P4, PT, R153, 0x58, PT ;  /* 0x000000589900780c */ /* 0x000fc60003f84270 */
[----:B------:R-:W1:Y:S01]  /*6190*/  MUFU.TANH R156, R156 ;  /* 0x0000009c009c7308 */ /* 0x000e620000002400 */
[----:B0-----:R-:W-:Y:S02]  /*61a0*/  FMNMX.FTZ R172, R164, R175, !PT ;  /* 0x000000afa4ac7209 */ /* 0x001fe40007810000 */
[----:B--2---:R-:W-:Y:S02]  /*61b0*/  FSEL R191, R191, -INF , P6 ;  /* 0xff800000bfbf7808 */ /* 0x004fe40003000000 */
[----:B------:R-:W-:Y:S02]  /*61c0*/  FMNMX.FTZ R157, R159, R172, !PT ;  /* 0x000000ac9f9d7209 */ /* 0x000fe40007810000 */
[----:B------:R-:W-:Y:S01]  /*61d0*/  FMNMX.FTZ R178, R191, R178, !PT ;  /* 0x000000b2bfb27209 */ /* 0x000fe20007810000 */
[----:B------:R0:W2:Y:S01]  /*61e0*/  MUFU.TANH R192, R169 ;  /* 0x000000a900c07308 */ /* 0x0000a20000002400 */
[----:B------:R-:W-:Y:S02]  /*61f0*/  FMNMX.FTZ R157, R158, R157, !PT ;  /* 0x0000009d9e9d7209 */ /* 0x000fe40007810000 */
[----:B---3--:R-:W-:-:S02]  /*6200*/  FSEL R196, R195, -INF , P3 ;  /* 0xff800000c3c47808 */ /* 0x008fc40001800000 */
[----:B------:R-:W-:Y:S02]  /*6210*/  FMNMX.FTZ R157, R160, R157, !PT ;  /* 0x0000009da09d7209 */ /* 0x000fe40007810000 */
[----:B------:R-:W-:Y:S01]  /*6220*/  ISETP.GT.AND P3, PT, R153, 0x51, PT ;  /* 0x000000519900780c */ /* 0x000fe20003f64270 */
[----:B------:R-:W3:Y:S01]  /*6230*/  MUFU.TANH R194, R170 ;  /* 0x000000aa00c27308 */ /* 0x000ee20000002400 */
[----:B-1----:R-:W-:Y:S02]  /*6240*/  FSEL R195, R156, -INF , P5 ;  /* 0xff8000009cc37808 */ /* 0x002fe40002800000 */
[----:B------:R-:W-:Y:S02]  /*6250*/  FMNMX.FTZ R156, R208, R157, !PT ;  /* 0x0000009dd09c7209 */ /* 0x000fe40007810000 */
[----:B0-----:R-:W-:Y:S01]  /*6260*/  FMNMX.FTZ R169, R193, R178, !PT ;  /* 0x000000b2c1a97209 */ /* 0x001fe20007810000 */
[----:B------:R-:W-:Y:S01]  /*6270*/  IMAD.U32 R178, RZ, RZ, UR5 ;  /* 0x00000005ffb27e24 */ /* 0x000fe2000f8e00ff */
[----:B------:R-:W-:Y:S01]  /*6280*/  FMNMX.FTZ R157, R195, R156, !PT ;  /* 0x0000009cc39d7209 */ /* 0x000fe20007810000 */
[----:B------:R-:W0:Y:S01]  /*6290*/  MUFU.TANH R197, R197 ;  /* 0x000000c500c57308 */ /* 0x000e220000002400 */
[----:B--2---:R-:W-:Y:S01]  /*62a0*/  FSEL R192, R192, -INF , P3 ;  /* 0xff800000c0c07808 */ /* 0x004fe20001800000 */
[----:B------:R-:W-:Y:S01]  /*62b0*/  UIMAD UR5, UR4, 0xc00, UR14 ;  /* 0x00000c00040578a4 */ /* 0x000fe2000f8e020e */
[----:B------:R-:W-:-:S02]  /*62c0*/  ISETP.GT.AND P3, PT, R153, 0x59, PT ;  /* 0x000000599900780c */ /* 0x000fc40003f64270 */
[----:B------:R-:W-:Y:S01]  /*62d0*/  FMNMX.FTZ R157, R192, R157, !PT ;  /* 0x0000009dc09d7209 */ /* 0x000fe20007810000 */
[----:B------:R-:W-:Y:S01]  /*62e0*/  UIADD3 UR6, UR5, 0x280, URZ ;  /* 0x0000028005067890 */ /* 0x000fe2000fffe03f */
[----:B------:R-:W-:Y:S02]  /*62f0*/  FMNMX.FTZ R169, R196, R169, !PT ;  /* 0x000000a9c4a97209 */ /* 0x000fe40007810000 */
[----:B---3--:R-:W-:Y:S01]  /*6300*/  FSEL R194, R194, -INF , P4 ;  /* 0xff800000c2c27808 */ /* 0x008fe20002000000 */
[----:B------:R-:W-:Y:S02]  /*6310*/  UMOV UR14, UR5 ;  /* 0x00000005000e7c82 */ /* 0x000fe40008000000 */
        /* <DEDUP_REMOVED lines=11> */
[----:B------:R-:W-:-:S03]  /*63d0*/  FMUL.FTZ R198, R157, UR10 ;  /* 0x0000000a9dc67c20 */ /* 0x000fc60008410000 */
[----:B------:R-:W-:Y:S02]  /*63e0*/  FSEL R153, R157, RZ, P4 ;  /* 0x000000ff9d997208 */ /* 0x000fe40002000000 */
[----:B------:R-:W-:-:S03]  /*63f0*/  FSEL R198, R198, RZ, P4 ;  /* 0x000000ffc6c67208 */ /* 0x000fc60002000000 */
[----:B------:R-:W-:Y:S01]  /*6400*/  FADD.FTZ R153, -R153, R204 ;  /* 0x000000cc99997221 */ /* 0x000fe20000010100 */
[----:B0-----:R-:W-:Y:S01]  /*6410*/  FMNMX.FTZ R156, R172, R175, !PT ;  /* 0x000000afac9c7209 */ /* 0x001fe20007810000 */
[--C-:B------:R-:W-:Y:S01]  /*6420*/  FFMA.FTZ R172, R173, UR10, -R198.reuse ;  /* 0x0000000aadac7c23 */ /* 0x100fe200080108c6 */
[--C-:B------:R-:W-:Y:S01]  /*6430*/  FFMA.FTZ R169, R203, UR10, -R198.reuse ;  /* 0x0000000acba97c23 */ /* 0x100fe200080108c6 */
[----:B------:R-:W-:Y:S01]  /*6440*/  IADD3 R203, -R212, 0xb, RZ ;  /* 0x0000000bd4cb7810 */ /* 0x000fe20007ffe1ff */
[--C-:B------:R-:W-:Y:S01]  /*6450*/  FFMA.FTZ R175, R171, UR10, -R198.reuse ;  /* 0x0000000aabaf7c23 */ /* 0x100fe200080108c6 */
[C---:B------:R-:W-:Y:S01]  /*6460*/  FMUL.FTZ R197, R156.reuse, UR10 ;  /* 0x0000000a9cc57c20 */ /* 0x040fe20008410000 */
[----:B------:R-:W-:Y:S01]  /*6470*/  FSETP.NEU.FTZ.AND P3, PT, R156, -INF , PT ;  /* 0xff8000009c00780b */ /* 0x000fe20003f7d000 */
[----:B------:R-:W-:Y:S01]  /*6480*/  FMUL.FTZ R182, R153, UR10 ;  /* 0x0000000a99b67c20 */ /* 0x000fe20008410000 */
[--C-:B------:R-:W-:Y:S01]  /*6490*/  FFMA.FTZ R170, R155, UR10, -R198.reuse ;  /* 0x0000000a9baa7c23 */ /* 0x100fe200080108c6 */
[----:B------:R-:W-:Y:S01]  /*64a0*/  MUFU.EX2 R169, R169 ;  /* 0x000000a900a97308 */ /* 0x000fe20000000800 */
[----:B------:R-:W-:Y:S01]  /*64b0*/  FSEL R197, R197, RZ, P3 ;  /* 0x000000ffc5c57208 */ /* 0x000fe20001800000 */
[--C-:B------:R-:W-:Y:S01]  /*64c0*/  FFMA.FTZ R204, R219, UR10, -R198.reuse ;  /* 0x0000000adbcc7c23 */ /* 0x100fe200080108c6 */
[--C-:B------:R-:W-:Y:S01]  /*64d0*/  FFMA.FTZ R210, R221, UR10, -R198.reuse ;  /* 0x0000000addd27c23 */ /* 0x100fe200080108c6 */
[--C-:B------:R-:W-:Y:S01]  /*64e0*/  FFMA.FTZ R217, R217, UR10, -R198.reuse ;  /* 0x0000000ad9d97c23 */ /* 0x100fe200080108c6 */
[--C-:B------:R-:W-:Y:S01]  /*64f0*/  FFMA.FTZ R188, R188, UR10, -R198.reuse ;  /* 0x0000000abcbc7c23 */ /* 0x100fe200080108c6 */
[--C-:B------:R-:W-:Y:S01]  /*6500*/  FFMA.FTZ R173, R152, UR10, -R197.reuse ;  /* 0x0000000a98ad7c23 */ /* 0x100fe200080108c5 */
[----:B------:R-:W-:Y:S01]  /*6510*/  FSEL R152, R156, RZ, P3 ;  /* 0x000000ff9c987208 */ /* 0x000fe20001800000 */
[--C-:B------:R-:W-:Y:S01]  /*6520*/  FFMA.FTZ R171, R176, UR10, -R197.reuse ;  /* 0x0000000ab0ab7c23 */ /* 0x100fe200080108c5 */
[--C-:B------:R-:W-:Y:S01]  /*6530*/  FFMA.FTZ R174, R174, UR10, -R197.reuse ;  /* 0x0000000aaeae7c23 */ /* 0x100fe200080108c5 */
[----:B------:R-:W-:Y:S01]  /*6540*/  FFMA.FTZ R176, R154, UR10, -R197 ;  /* 0x0000000a9ab07c23 */ /* 0x000fe200080108c5 */
[----:B------:R-:W0:Y:S01]  /*6550*/  MUFU.EX2 R182, R182 ;  /* 0x000000b600b67308 */ /* 0x000e220000000800 */
[----:B------:R-:W-:Y:S01]  /*6560*/  FADD.FTZ R152, -R152, R205 ;  /* 0x000000cd98987221 */ /* 0x000fe20000010100 */
[----:B------:R-:W-:Y:S01]  /*6570*/  FFMA.FTZ R205, R223, UR10, -R198 ;  /* 0x0000000adfcd7c23 */ /* 0x000fe200080108c6 */
[--C-:B------:R-:W-:Y:S01]  /*6580*/  FFMA.FTZ R180, R180, UR10, -R197.reuse ;  /* 0x0000000ab4b47c23 */ /* 0x100fe200080108c5 */
[----:B------:R-:W-:Y:S01]  /*6590*/  FFMA.FTZ R177, R177, UR10, -R197 ;  /* 0x0000000ab1b17c23 */ /* 0x000fe200080108c5 */
[----:B------:R-:W-:Y:S01]  /*65a0*/  FMUL.FTZ R179, R152, UR10 ;  /* 0x0000000a98b37c20 */ /* 0x000fe20008410000 */
[----:B------:R-:W-:-:S02]  /*65b0*/  @!P2 VIADD R152, R178, 0x32440 ;  /* 0x00032440b298a836 */ /* 0x000fc40000000000 */
[--C-:B------:R-:W-:Y:S01]  /*65c0*/  FFMA.FTZ R181, R181, UR10, -R197.reuse ;  /* 0x0000000ab5b57c23 */ /* 0x100fe200080108c5 */
[----:B------:R-:W-:Y:S01]  /*65d0*/  MUFU.EX2 R170, R170 ;  /* 0x000000aa00aa7308 */ /* 0x000fe20000000800 */
[--C-:B------:R-:W-:Y:S01]  /*65e0*/  FFMA.FTZ R184, R184, UR10, -R197.reuse ;  /* 0x0000000ab8b87c23 */ /* 0x100fe200080108c5 */
[----:B------:R-:W-:Y:S01]  /*65f0*/  FFMA.FTZ R207, R207, UR10, -R198 ;  /* 0x0000000acfcf7c23 */ /* 0x000fe200080108c6 */
[----:B------:R-:W-:Y:S01]  /*6600*/  @!P2 PRMT R152, RZ, 0x654, R152 ;  /* 0x00000654ff98a816 */ /* 0x000fe20000000098 */
[----:B------:R1:W-:Y:S06]  /*6610*/  BAR.ARV R203, 0x100 ;  /* 0x000400cb0000751d */ /* 0x0003ec0000002000 */
[----:B------:R2:W-:Y:S01]  /*6620*/  @!P2 SYNCS.ARRIVE.TRANS64.RED.A1T0 RZ, [R152+URZ], RZ ;  /* 0x000000ff98ffa9a7 */ /* 0x0005e2000810043f */
[----:B------:R-:W3:Y:S01]  /*6630*/  MUFU.EX2 R179, R179 ;  /* 0x000000b300b37308 */ /* 0x000ee20000000800 */
[-C--:B0-----:R-:W-:Y:S01]  /*6640*/  FMUL.FTZ R26, R26, R182.reuse ;  /* 0x000000b61a1a7220 */ /* 0x081fe20000410000 */
        /* <DEDUP_REMOVED lines=15> */
[-C--:B---3--:R-:W-:Y:S01]  /*6740*/  FMUL.FTZ R24, R24, R179.reuse ;  /* 0x000000b318187220 */ /* 0x088fe20000410000 */
        /* <DEDUP_REMOVED lines=117> */
[----:B------:R-:W-:Y:S01]  /*6ea0*/  F2FP.F16.F32.PACK_AB R153, R170, R169 ;  /* 0x000000a9aa99723e */ /* 0x000fe200000000ff */
[----:B------:R-:W-:Y:S01]  /*6eb0*/  MUFU.EX2 R204, R204 ;  /* 0x000000cc00cc7308 */ /* 0x000fe20000000800 */
[----:B0-----:R-:W-:Y:S01]  /*6ec0*/  F2FP.F16.F32.PACK_AB R155, R175, R172 ;  /* 0x000000acaf9b723e */ /* 0x001fe200000000ff */
[--C-:B------:R-:W-:Y:S01]  /*6ed0*/  FFMA.FTZ R209, R209, UR10, -R198.reuse ;  /* 0x0000000ad1d17c23 */ /* 0x100fe200080108c6 */
[----:B--2---:R-:W-:Y:S01]  /*6ee0*/  F2FP.F16.F32.PACK_AB R152, R171, R174 ;  /* 0x000000aeab98723e */ /* 0x004fe200000000ff */
[--C-:B------:R-:W-:Y:S01]  /*6ef0*/  FFMA.FTZ R165, R165, UR10, -R197.reuse ;  /* 0x0000000aa5a57c23 */ /* 0x100fe200080108c5 */
[----:B---3--:R-:W-:Y:S01]  /*6f00*/  F2FP.F16.F32.PACK_AB R154, R176, R173 ;  /* 0x000000adb09a723e */ /* 0x008fe200000000ff */
[----:B------:R1:W-:Y:S01]  /*6f10*/  BAR.SYNC.DEFER_BLOCKING R200, 0x100 ;  /* 0x000400c80000751d */ /* 0x0003e20000010000 */
        /* <DEDUP_REMOVED lines=23> */
[----:B------:R-:W-:Y:S01]  /*7090*/  WARPGROUP.ARRIVE ;  /* 0x00000000000079c5 */ /* 0x000fe20000000000 */
[--C-:B------:R-:W-:Y:S01]  /*70a0*/  FFMA.FTZ R208, R191, UR10, -R198.reuse ;  /* 0x0000000abfd07c23 */ /* 0x100fe200080108c6 */
[--C-:B------:R-:W-:Y:S01]  /*70b0*/  FFMA.FTZ R191, R193, UR10, -R198.reuse ;  /* 0x0000000ac1bf7c23 */ /* 0x100fe200080108c6 */
[--C-:B------:R-:W-:Y:S01]  /*70c0*/  FFMA.FTZ R193, R195, UR10, -R197.reuse ;  /* 0x0000000ac3c17c23 */ /* 0x100fe200080108c5 */
[--C-:B------:R-:W-:Y:S01]  /*70d0*/  FFMA.FTZ R199, R199, UR10, -R198.reuse ;  /* 0x0000000ac7c77c23 */ /* 0x100fe200080108c6 */
[--C-:B------:R-:W-:Y:S01]  /*70e0*/  FFMA.FTZ R192, R192, UR10, -R197.reuse ;  /* 0x0000000ac0c07c23 */ /* 0x100fe200080108c5 */
[----:B------:R-:W-:Y:S01]  /*70f0*/  HGMMA.64x256x16.F32 R24, R152, gdesc[UR12].tnspB, R24, gsb0 ;  /* 0x43e0000c98187df0 */ /* 0x000fe20008000818 */
[----:B------:R-:W-:Y:S01]  /*7100*/  MUFU.EX2 R180, R180 ;  /* 0x000000b400b47308 */ /* 0x000fe20000000800 */
[----:B------:R-:W-:Y:S01]  /*7110*/  UIADD3 UR14, UR5, 0x80, URZ ;  /* 0x00000080050e7890 */ /* 0x000fe2000fffe03f */
[--C-:B------:R-:W-:Y:S01]  /*7120*/  FFMA.FTZ R194, R194, UR10, -R197.reuse ;  /* 0x0000000ac2c27c23 */ /* 0x100fe200080108c5 */
[----:B------:R-:W-:Y:S01]  /*7130*/  UMOV UR15, 0x40000040 ;  /* 0x40000040000f7882 */ /* 0x000fe20000000000 */
[----:B------:R-:W-:Y:S01]  /*7140*/  FFMA.FTZ R195, R206, UR10, -R197 ;  /* 0x0000000acec37c23 */ /* 0x000fe200080108c5 */
[----:B------:R-:W-:Y:S01]  /*7150*/  FFMA.FTZ R196, R196, UR10, -R198 ;  /* 0x0000000ac4c47c23 */ /* 0x000fe200080108c6 */
[----:B------:R-:W-:Y:S01]  /*7160*/  FFMA.FTZ R169, R182, R12, R169 ;  /* 0x0000000cb6a97223 */ /* 0x000fe200000100a9 */
[----:B------:R-:W-:Y:S01]  /*7170*/  FFMA.FTZ R0, R179, R0, R174 ;  /* 0x00000000b3007223 */ /* 0x000fe200000100ae */
[----:B------:R-:W3:Y:S01]  /*7180*/  MUFU.EX2 R177, R177 ;  /* 0x000000b100b17308 */ /* 0x000ee20000000800 */
[----:B------:R-:W-:Y:S01]  /*7190*/  PLOP3.LUT P3, PT, PT, PT, UP1, 0x80, 0x0 ;  /* 0x000000000000781c */ /* 0x000fe20003f6f018 */
[----:B------:R-:W-:Y:S01]  /*71a0*/  FADD.FTZ R169, R170, R169 ;  /* 0x000000a9aaa97221 */ /* 0x000fe20000010000 */
[----:B------:R-:W-:Y:S01]  /*71b0*/  FADD.FTZ R0, R171, R0 ;  /* 0x00000000ab007221 */ /* 0x000fe20000010000 */
[----:B------:R-:W-:-:S02]  /*71c0*/  @!P2 VIADD R178, R178, 0x32460 ;  /* 0x00032460b2b2a836 */ /* 0x000fc40000000000 */
[----:B------:R-:W-:Y:S01]  /*71d0*/  FADD.FTZ R172, R172, R169 ;  /* 0x000000a9acac7221 */ /* 0x000fe20000010000 */
[----:B------:R-:W-:Y:S01]  /*71e0*/  FADD.FTZ R173, R173, R0 ;  /* 0x00000000adad7221 */ /* 0x000fe20000010000 */
[----:B------:R-:W-:Y:S01]  /*71f0*/  MUFU.EX2 R181, R181 ;  /* 0x000000b500b57308 */ /* 0x000fe20000000800 */
[----:B------:R-:W-:Y:S01]  /*7200*/  @!P2 PRMT R178, RZ, 0x654, R178 ;  /* 0x00000654ffb2a816 */ /* 0x000fe200000000b2 */
[----:B------:R-:W-:Y:S01]  /*7210*/  FADD.FTZ R175, R175, R172 ;  /* 0x000000acafaf7221 */ /* 0x000fe20000010000 */
[----:B------:R-:W-:-:S05]  /*7220*/  FADD.FTZ R173, R176, R173 ;  /* 0x000000adb0ad7221 */ /* 0x000fca0000010000 */
[----:B------:R-:W4:Y:S08]  /*7230*/  MUFU.EX2 R184, R184 ;  /* 0x000000b800b87308 */ /* 0x000f300000000800 */
[----:B------:R-:W-:Y:S08]  /*7240*/  MUFU.EX2 R188, R188 ;  /* 0x000000bc00bc7308 */ /* 0x000ff00000000800 */
[----:B------:R-:W5:Y:S08]  /*7250*/  MUFU.EX2 R207, R207 ;  /* 0x000000cf00cf7308 */ /* 0x000f700000000800 */
[----:B------:R-:W-:Y:S08]  /*7260*/  MUFU.EX2 R209, R209 ;  /* 0x000000d100d17308 */ /* 0x000ff00000000800 */
[----:B------:R-:W-:Y:S08]  /*7270*/  MUFU.EX2 R165, R165 ;  /* 0x000000a500a57308 */ /* 0x000ff00000000800 */
[----:B------:R-:W1:Y:S08]  /*7280*/  MUFU.EX2 R166, R166 ;  /* 0x000000a600a67308 */ /* 0x000e700000000800 */
[----:B------:R-:W-:Y:S08]  /*7290*/  MUFU.EX2 R167, R167 ;  /* 0x000000a700a77308 */ /* 0x000ff00000000800 */
[----:B------:R-:W1:Y:S08]  /*72a0*/  MUFU.EX2 R168, R168 ;  /* 0x000000a800a87308 */ /* 0x000e700000000800 */
[----:B------:R-:W1:Y:S08]  /*72b0*/  MUFU.EX2 R212, R212 ;  /* 0x000000d400d47308 */ /* 0x000e700000000800 */
[----:B------:R-:W-:Y:S08]  /*72c0*/  MUFU.EX2 R183, R183 ;  /* 0x000000b700b77308 */ /* 0x000ff00000000800 */
[----:B------:R-:W-:Y:S08]  /*72d0*/  MUFU.EX2 R186, R186 ;  /* 0x000000ba00ba7308 */ /* 0x000ff00000000800 */
        /* <DEDUP_REMOVED lines=19> */
[----:B------:R-:W-:Y:S01]  /*7410*/  MUFU.EX2 R194, R194 ;  /* 0x000000c200c27308 */ /* 0x000fe20000000800 */
[----:B------:R-:W-:-:S02]  /*7420*/  WARPGROUP.DEPBAR.LE gsb0, 0x0 ;  /* 0x00008000000079c5 */ /* 0x000fc40000010000 */
[----:B0-----:R-:W-:-:S05]  /*7430*/  F2FP.F16.F32.PACK_AB R153, R205, R204 ;  /* 0x000000cccd99723e */ /* 0x001fca00000000ff */
[----:B------:R-:W0:Y:S01]  /*7440*/  MUFU.EX2 R195, R195 ;  /* 0x000000c300c37308 */ /* 0x000e220000000800 */
[----:B--2---:R-:W-:Y:S01]  /*7450*/  F2FP.F16.F32.PACK_AB R155, R217, R210 ;  /* 0x000000d2d99b723e */ /* 0x004fe200000000ff */
[----:B------:R-:W-:Y:S01]  /*7460*/  FADD.FTZ R204, R204, R175 ;  /* 0x000000afcccc7221 */ /* 0x000fe20000010000 */
[----:B---3--:R-:W-:Y:S01]  /*7470*/  F2FP.F16.F32.PACK_AB R152, R177, R180 ;  /* 0x000000b4b198723e */ /* 0x008fe200000000ff */
[----:B------:R-:W-:Y:S01]  /*7480*/  FADD.FTZ R180, R180, R173 ;  /* 0x000000adb4b47221 */ /* 0x000fe20000010000 */
[----:B----4-:R-:W-:Y:S01]  /*7490*/  F2FP.F16.F32.PACK_AB R154, R184, R181 ;  /* 0x000000b5b89a723e */ /* 0x010fe200000000ff */
[----:B------:R-:W-:Y:S01]  /*74a0*/  FADD.FTZ R205, R205, R204 ;  /* 0x000000cccdcd7221 */ /* 0x000fe20000010000 */
[----:B------:R-:W-:Y:S01]  /*74b0*/  MOV R204, R157 ;  /* 0x0000009d00cc7202 */ /* 0x000fe20000000f00 */
[----:B------:R-:W2:Y:S01]  /*74c0*/  MUFU.EX2 R196, R196 ;  /* 0x000000c400c47308 */ /* 0x000ea20000000800 */
[----:B------:R-:W-:Y:S01]  /*74d0*/  WARPGROUP.ARRIVE ;  /* 0x00000000000079c5 */ /* 0x000fe20000000000 */
[----:B------:R-:W-:Y:S01]  /*74e0*/  FADD.FTZ R180, R177, R180 ;  /* 0x000000b4b1b47221 */ /* 0x000fe20000010000 */
[----:B------:R-:W-:Y:S01]  /*74f0*/  FADD.FTZ R210, R210, R205 ;  /* 0x000000cdd2d27221 */ /* 0x000fe20000010000 */
[----:B------:R-:W-:-:S02]  /*7500*/  IMAD.MOV.U32 R205, RZ, RZ, R156 ;  /* 0x000000ffffcd7224 */ /* 0x000fc400078e009c */
[----:B------:R-:W-:Y:S01]  /*7510*/  FADD.FTZ R181, R181, R180 ;  /* 0x000000b4b5b57221 */ /* 0x000fe20000010000 */
[----:B------:R-:W-:Y:S01]  /*7520*/  HGMMA.64x256x16.F32 R24, R152, gdesc[UR12].tnspB, R24, gsb0 ;  /* 0x43e0000c98187df0 */ /* 0x000fe20008000818 */
[----:B------:R-:W-:Y:S01]  /*7530*/  UIADD3 UR14, UR5, 0x100, URZ ;  /* 0x00000100050e7890 */ /* 0x000fe2000fffe03f */
[----:B------:R-:W-:Y:S01]  /*7540*/  FADD.FTZ R217, R217, R210 ;  /* 0x000000d2d9d97221 */ /* 0x000fe20000010000 */
[----:B------:R-:W-:Y:S01]  /*7550*/  UMOV UR15, 0x40000040 ;  /* 0x40000040000f7882 */ /* 0x000fe20000000000 */
[----:B------:R-:W-:Y:S01]  /*7560*/  FADD.FTZ R184, R184, R181 ;  /* 0x000000b5b8b87221 */ /* 0x000fe20000010000 */
[----:B------:R-:W-:Y:S02]  /*7570*/  WARPGROUP.DEPBAR.LE gsb0, 0x0 ;  /* 0x00008000000079c5 */ /* 0x000fe40000010000 */
[----:B-----5:R-:W-:Y:S01]  /*7580*/  F2FP.F16.F32.PACK_AB R153, R207, R188 ;  /* 0x000000bccf99723e */ /* 0x020fe200000000ff */
[----:B------:R-:W-:Y:S01]  /*7590*/  FADD.FTZ R188, R188, R217 ;  /* 0x000000d9bcbc7221 */ /* 0x000fe20000010000 */
[----:B-1----:R-:W-:Y:S01]  /*75a0*/  F2FP.F16.F32.PACK_AB R152, R166, R165 ;  /* 0x000000a5a698723e */ /* 0x002fe200000000ff */
        /* <DEDUP_REMOVED lines=9> */
[----:B------:R-:W-:-:S06]  /*7640*/  FADD.FTZ R168, R168, R167 ;  /* 0x000000a7a8a87221 */ /* 0x000fcc0000010000 */
        /* <DEDUP_REMOVED lines=35> */
[----:B------:R-:W-:Y:S01]  /*7880*/  UMOV UR14, UR6 ;  /* 0x00000006000e7c82 */ /* 0x000fe20008000000 */
[----:B------:R-:W-:Y:S01]  /*7890*/  UMOV UR15, 0x40000040 ;  /* 0x40000040000f7882 */ /* 0x000fe20000000000 */
[----:B------:R-:W-:Y:S02]  /*78a0*/  WARPGROUP.DEPBAR.LE gsb0, 0x0 ;  /* 0x00008000000079c5 */ /* 0x000fe40000010000 */
[----:B------:R-:W-:Y:S01]  /*78b0*/  F2FP.F16.F32.PACK_AB R152, R192, R193 ;  /* 0x000000c1c098723e */ /* 0x000fe200000000ff */
[----:B------:R-:W-:Y:S01]  /*78c0*/  FADD.FTZ R193, R193, R160 ;  /* 0x000000a0c1c17221 */ /* 0x000fe20000010000 */
[----:B------:R-:W-:Y:S01]  /*78d0*/  F2FP.F16.F32.PACK_AB R153, R208, R199 ;  /* 0x000000c7d099723e */ /* 0x000fe200000000ff */
[----:B------:R-:W-:Y:S01]  /*78e0*/  FADD.FTZ R199, R199, R190 ;  /* 0x000000bec7c77221 */ /* 0x000fe20000010000 */
[----:B0-----:R-:W-:Y:S01]  /*78f0*/  F2FP.F16.F32.PACK_AB R154, R195, R194 ;  /* 0x000000c2c39a723e */ /* 0x001fe200000000ff */
[----:B------:R-:W-:Y:S01]  /*7900*/  FADD.FTZ R193, R192, R193 ;  /* 0x000000c1c0c17221 */ /* 0x000fe20000010000 */
[----:B--2---:R-:W-:Y:S01]  /*7910*/  F2FP.F16.F32.PACK_AB R155, R196, R191 ;  /* 0x000000bfc49b723e */ /* 0x004fe200000000ff */
        /* <DEDUP_REMOVED lines=10> */
[----:B------:R-:W-:-:S05]  /*79c0*/  UMOV UR61, UR7 ;  /* 0x00000007003d7c82 */ /* 0x000fca0008000000 */
.L_x_4414:
[----:B------:R-:W-:-:S13]  /*79d0*/  R2UR UR5, R23 ;  /* 0x00000000170572ca */ /* 0x000fda00000e0000 */
[----:B------:R-:W-:-:S06]  /*79e0*/  UISETP.GE.AND UP0, UPT, UR61, UR5, UPT ;  /* 0x000000053d00728c */ /* 0x000fcc000bf06270 */
[----:B------:R-:W-:-:S13]  /*79f0*/  PLOP3.LUT P1, PT, PT, PT, UP0, 0x80, 0x0 ;  /* 0x000000000000781c */ /* 0x000fda0003f2f008 */
[----:B------:R-:W-:Y:S05]  /*7a00*/  @!P1 BRA `(.L_x_4424) ;  /* 0x0000002800349947 */ /* 0x000fea0003800000 */
[----:B------:R-:W-:Y:S01]  /*7a10*/  IMAD.MOV.U32 R202, RZ, RZ, R157 ;  /* 0x000000ffffca7224 */ /* 0x000fe200078e009d */
[----:B------:R-:W-:Y:S01]  /*7a20*/  ULDC UR6, c[0x0][0xad0] ;  /* 0x0002b40000067ab9 */ /* 0x000fe20000000800 */
[----:B------:R-:W-:-:S07]  /*7a30*/  IMAD.MOV.U32 R201, RZ, RZ, R156 ;  /* 0x000000ffffc97224 */ /* 0x000fce00078e009c */
.L_x_4433:
[----:B------:R-:W-:-:S04]  /*7a40*/  UIADD3 UR4, UR4, 0x1, URZ ;  /* 0x0000000104047890 */ /* 0x000fc8000fffe03f */
[----:B------:R-:W-:-:S04]  /*7a50*/  UISETP.NE.AND UP0, UPT, UR4, 0x2, UPT ;  /* 0x000000020400788c */ /* 0x000fc8000bf05270 */
[----:B------:R-:W-:Y:S02]  /*7a60*/  USEL UR5, URZ, 0x1, UP0 ;  /* 0x000000013f057887 */ /* 0x000fe40008000000 */
[----:B------:R-:W-:Y:S02]  /*7a70*/  USEL UR4, UR4, URZ, UP0 ;  /* 0x0000003f04047287 */ /* 0x000fe40008000000 */
[----:B------:R-:W-:Y:S01]  /*7a80*/  ULOP3.LUT UR60, UR60, UR5, URZ, 0x3c, !UPT ;  /* 0x000000053c3c7292 */ /* 0x000fe2000f8e3c3f */
[----:B--2---:R-:W-:Y:S11]  /*7a90*/  @!P0 BRA `(.L_x_4425) ;  /* 0x0000000000048947 */ /* 0x004ff60003800000 */
[----:B------:R-:W-:Y:S01]  /*7aa0*/  BPT.TRAP 0x1 ;  /* 0x000000040000795c */ /* 0x000fe20000300000 */
.L_x_4425:
[----:B------:R-:W-:Y:S01]  /*7ab0*/  R2UR UR5, R22 ;  /* 0x00000000160572ca */ /* 0x000fe200000e0000 */
[----:B------:R-:W-:-:S05]  /*7ac0*/  IMAD.U32 R204, RZ, RZ, UR60 ;  /* 0x0000003cffcc7e24 */ /* 0x000fca000f8e00ff */
[----:B------:R-:W-:-:S07]  /*7ad0*/  SHF.L.U32 R204, R204, 0x1f, RZ ;  /* 0x0000001fcccc7819 */ /* 0x000fce00000006ff */
[----:B------:R-:W-:-:S09]  /*7ae0*/  ULEA UR7, UR4, UR5, 0x3 ;  /* 0x0000000504077291 */ /* 0x000fd2000f8e183f */
[----:B------:R2:W3:Y:S01]  /*7af0*/  SYNCS.PHASECHK.TRANS64.TRYWAIT P1, [UR7+0x32430], R204 ;  /* 0x032430ccff0075a7 */ /* 0x0004e20008020147 */
[----:B------:R-:W-:Y:S05]  /*7b00*/  @!P0 BRA `(.L_x_4426) ;  /* 0x0000000000048947 */ /* 0x000fea0003800000 */
[----:B------:R-:W-:Y:S01]  /*7b10*/  BPT.TRAP 0x1 ;  /* 0x000000040000795c */ /* 0x000fe20000300000 */
.L_x_4426:
[----:B---3--:R-:W-:Y:S05]  /*7b20*/  @P1 BRA `(.L_x_4427) ;  /* 0x0000000000081947 */ /* 0x008fea0003800000 */
[----:B------:R-:W3:Y:S02]  /*7b30*/  SYNCS.PHASECHK.TRANS64.TRYWAIT P1, [UR7+0x32430], R204 ;  /* 0x032430ccff0075a7 */ /* 0x000ee40008020147 */
[----:B---3--:R-:W-:Y:S05]  /*7b40*/  @!P1 BRA `(.L_x_4428) ;  /* 0x000000a4005c9947 */ /* 0x008fea0003800000 */
.L_x_4427:
[----:B------:R-:W-:Y:S01]  /*7b50*/  R2UR UR5, R20 ;  /* 0x00000000140572ca */ /* 0x000fe200000e0000 */
[----:B01-3--:R-:W-:Y:S01]  /*7b60*/  WARPGROUP.ARRIVE ;  /* 0x00000000000079c5 */ /* 0x00bfe20000000000 */
[----:B------:R-:W-:Y:S01]  /*7b70*/  R2UR UR56, R18 ;  /* 0x00000000123872ca */ /* 0x000fe200000e0000 */
[----:B------:R-:W-:Y:S01]  /*7b80*/  UMOV UR59, 0x40000040 ;  /* 0x40000040003b7882 */ /* 0x000fe20000000000 */
[----:B------:R-:W-:-:S09]  /*7b90*/  R2UR UR57, R19 ;  /* 0x00000000133972ca */ /* 0x000fd200000e0000 */
[----:B------:R-:W-:-:S07]  /*7ba0*/  UIMAD UR5, UR4, 0x300, UR5 ;  /* 0x00000300040578a4 */ /* 0x000fce000f8e0205 */
[----:B------:R-:W-:Y:S02]  /*7bb0*/  UMOV UR58, UR5 ;  /* 0x00000005003a7c82 */ /* 0x000fe40008000000 */
        /* <DEDUP_REMOVED lines=25> */
.L_x_4429:
[----:B------:R0:W1:Y:S01]  /*7d50*/  SYNCS.PHASECHK.TRANS64.TRYWAIT P1, [UR7+0x32450], R204 ;  /* 0x032450ccff0075a7 */ /* 0x0000620008020147 */
[----:B------:R-:W-:Y:S05]  /*7d60*/  @!P0 BRA `(.L_x_4430) ;  /* 0x0000000000048947 */ /* 0x000fea0003800000 */
[----:B------:R-:W-:Y:S01]  /*7d70*/  BPT.TRAP 0x1 ;  /* 0x000000040000795c */ /* 0x000fe20000300000 */
.L_x_4430:
[----:B-1----:R-:W-:Y:S05]  /*7d80*/  @P1 BRA `(.L_x_4431) ;  /* 0x0000000000081947 */ /* 0x002fea0003800000 */
[----:B------:R-:W1:Y:S02]  /*7d90*/  SYNCS.PHASECHK.TRANS64.TRYWAIT P1, [UR7+0x32450], R204 ;  /* 0x032450ccff0075a7 */ /* 0x000e640008020147 */
[----:B-1----:R-:W-:Y:S05]  /*7da0*/  @!P1 BRA `(.L_x_4432) ;  /* 0x000000a000dc9947 */ /* 0x002fea0003800000 */
.L_x_4431:
[----:B------:R-:W-:Y:S01]  /*7db0*/  R2UR UR5, R21 ;  /* 0x00000000150572ca */ /* 0x000fe200000e0000 */
[----:B------:R-:W-:Y:S01]  /*7dc0*/  WARPGROUP.ARRIVE ;  /* 0x00000000000079c5 */ /* 0x000fe20000000000 */
[----:B------:R-:W-:Y:S01]  /*7dd0*/  R2UR UR56, R4 ;  /* 0x00000000043872ca */ /* 0x000fe200000e0000 */
[----:B------:R-:W-:Y:S01]  /*7de0*/  UMOV UR59, 0x40000040 ;  /* 0x40000040003b7882 */ /* 0x000fe20000000000 */
[----:B------:R-:W-:Y:S01]  /*7df0*/  R2UR UR57, R5 ;  /* 0x00000000053972ca */ /* 0x000fe200000e0000 */
[----:B------:R-:W-:Y:S01]  /*7e00*/  UMOV UR11, 0x40000040 ;  /* 0x40000040000b7882 */ /* 0x000fe20000000000 */
[----:B------:R-:W-:Y:S01]  /*7e10*/  UMOV UR15, 0x40000040 ;  /* 0x40000040000f7882 */ /* 0x000fe20000000000 */
[----:B------:R-:W-:Y:S01]  /*7e20*/  UMOV UR19, 0x40000040 ;  /* 0x4000004000137882 */ /* 0x000fe20000000000 */
[----:B------:R-:W-:Y:S01]  /*7e30*/  UMOV UR23, 0x40000040 ;  /* 0x4000004000177882 */ /* 0x000fe20000000000 */
[----:B------:R-:W-:Y:S01]  /*7e40*/  UMOV UR27, 0x40000040 ;  /* 0x40000040001b7882 */ /* 0x000fe20000000000 */
[----:B------:R-:W-:Y:S01]  /*7e50*/  UMOV UR31, 0x40000040 ;  /* 0x40000040001f7882 */ /* 0x000fe20000000000 */
[----:B------:R-:W-:Y:S01]  /*7e60*/  UMOV UR35, 0x40000040 ;  /* 0x4000004000237882 */ /* 0x000fe20000000000 */
[----:B------:R-:W-:Y:S01]  /*7e70*/  UMOV UR39, 0x40000040 ;  /* 0x4000004000277882 */ /* 0x000fe20000000000 */
[----:B------:R-:W-:Y:S01]  /*7e80*/  UIMAD UR5, UR4, 0xc00, UR5 ;  /* 0x00000c00040578a4 */ /* 0x000fe2000f8e0205 */
[----:B------:R-:W-:Y:S01]  /*7e90*/  UMOV UR43, 0x40000040 ;  /* 0x40000040002b7882 */ /* 0x000fe20000000000 */
[----:B------:R-:W-:-:S02]  /*7ea0*/  UMOV UR47, 0x40000040 ;  /* 0x40000040002f7882 */ /* 0x000fc40000000000 */
[----:B------:R-:W-:Y:S02]  /*7eb0*/  UIADD3 UR10, UR5, 0x6, URZ ;  /* 0x00000006050a7890 */ /* 0x000fe4000fffe03f */
[----:B------:R-:W-:Y:S02]  /*7ec0*/  UIADD3 UR14, UR5, 0x300, URZ ;  /* 0x00000300050e7890 */ /* 0x000fe4000fffe03f */
[----:B------:R-:W-:Y:S01]  /*7ed0*/  UMOV UR58, UR5 ;  /* 0x00000005003a7c82 */ /* 0x000fe20008000000 */
[----:B------:R-:W-:Y:S01]  /*7ee0*/  UIADD3 UR18, UR5, 0x302, URZ ;  /* 0x0000030205127890 */ /* 0x000fe2000fffe03f */
[----:B------:R-:W-:Y:S01]  /*7ef0*/  HGMMA.64x96x16.F32 R152, gdesc[UR56], R152, gsb0 ;  /* 0x01600000389879f0 */ /* 0x000fe20008000898 */
[----:B------:R-:W-:Y:S01]  /*7f00*/  R2UR UR56, R2 ;  /* 0x00000000023872ca */ /* 0x000fe200000e0000 */
[----:B------:R-:W-:Y:S01]  /*7f10*/  UIADD3 UR58, UR5, 0x2, URZ ;  /* 0x00000002053a7890 */ /* 0x000fe2000fffe03f */
[----:B------:R-:W-:Y:S01]  /*7f20*/  R2UR UR57, R3 ;  /* 0x00000000033972ca */ /* 0x000fe200000e0000 */
[----:B------:R-:W-:Y:S01]  /*7f30*/  UMOV UR59, 0x40000040 ;  /* 0x40000040003b7882 */ /* 0x000fe20000000000 */
[----:B------:R-:W-:-:S02]  /*7f40*/  UIADD3 UR22, UR5, 0x304, URZ ;  /* 0x0000030405167890 */ /* 0x000fc4000fffe03f */
[----:B------:R-:W-:Y:S02]  /*7f50*/  UIADD3 UR26, UR5, 0x306, URZ ;  /* 0x00000306051a7890 */ /* 0x000fe4000fffe03f */
[----:B------:R-:W-:Y:S02]  /*7f60*/  UIADD3 UR30, UR5, 0x600, URZ ;  /* 0x00000600051e7890 */ /* 0x000fe4000fffe03f */
[----:B------:R-:W-:Y:S02]  /*7f70*/  UIADD3 UR34, UR5, 0x602, URZ ;  /* 0x0000060205227890 */ /* 0x000fe4000fffe03f */
[----:B------:R-:W-:Y:S02]  /*7f80*/  UIADD3 UR38, UR5, 0x604, URZ ;  /* 0x0000060405267890 */ /* 0x000fe4000fffe03f */
[----:B------:R-:W-:Y:S02]  /*7f90*/  UIADD3 UR42, UR5, 0x606, URZ ;  /* 0x00000606052a7890 */ /* 0x000fe4000fffe03f */
[----:B------:R-:W-:-:S02]  /*7fa0*/  UIADD3 UR46, UR5, 0x900, URZ ;  /* 0x00000900052e7890 */ /* 0x000fc4000fffe03f */
[----:B------:R-:W-:Y:S01]  /*7fb0*/  UIADD3 UR50, UR5, 0x902, URZ ;  /* 0x0000090205327890 */ /* 0x000fe2000fffe03f */
[----:B------:R-:W-:Y:S01]  /*7fc0*/  UMOV UR51, 0x40000040 ;  /* 0x4000004000337882 */ /* 0x000fe20000000000 */
[----:B------:R-:W-:Y:S01]  /*7fd0*/  UIADD3 UR54, UR5, 0x904, URZ ;  /* 0x0000090405367890 */ /* 0x000fe2000fffe03f */
[----:B------:R-:W-:Y:S01]  /*7fe0*/  UMOV UR55, 0x40000040 ;  /* 0x4000004000377882 */ /* 0x000fe20000000000 */
[----:B------:R-:W-:Y:S02]  /*7ff0*/  WARPGROUP.DEPBAR.LE gsb0, 0x0 ;  /* 0x00008000000079c5 */ /* 0x000fe40000010000 */
        /* <DEDUP_REMOVED lines=13> */
[----:B------:R-:W-:-:S13]  /*80d0*/  R2UR UR5, R13 ;  /* 0x000000000d0572ca */ /* 0x000fda00000e0000 */
[----:B------:R-:W-:Y:S01]  /*80e0*/  UIMAD UR5, UR4, 0xc00, UR5 ;  /* 0x00000c00040578a4 */ /* 0x000fe2000f8e0205 */
[----:B------:R-:W-:Y:S02]  /*80f0*/  WARPGROUP.DEPBAR.LE gsb0, 0x0 ;  /* 0x00008000000079c5 */ /* 0x000fe40000010000 */
[----:B------:R-:W-:-:S06]  /*8100*/  WARPGROUP.ARRIVE ;  /* 0x00000000000079c5 */ /* 0x000fcc0000000000 */
[----:B------:R-:W-:Y:S01]  /*8110*/  HGMMA.64x96x16.F32 R152, gdesc[UR8], R152, gsb0 ;  /* 0x01600000089879f0 */ /* 0x000fe20008000898 */
[----:B------:R-:W-:Y:S02]  /*8120*/  ULDC UR10, c[0x0][0xa80] ;  /* 0x0002a000000a7ab9 */ /* 0x000fe40000000800 */
        /* <DEDUP_REMOVED lines=41> */
[----:B-1----:R-:W-:Y:S01]  /*83c0*/  FMUL.FTZ R205, R154, UR6 ;  /* 0x000000069acd7c20 */ /* 0x002fe20008410000 */
[----:B------:R-:W-:Y:S01]  /*83d0*/  FMUL.FTZ R154, R155, UR6 ;  /* 0x000000069b9a7c20 */ /* 0x000fe20008410000 */
[----:B------:R-:W-:Y:S01]  /*83e0*/  FMUL.FTZ R155, R156, UR6 ;  /* 0x000000069c9b7c20 */ /* 0x000fe20008410000 */
[----:B0-2---:R-:W-:Y:S01]  /*83f0*/  FMUL.FTZ R204, R157, UR6 ;  /* 0x000000069dcc7c20 */ /* 0x005fe20008410000 */
        /* <DEDUP_REMOVED lines=125> */
[----:B-1----:R-:W-:-:S05]  /*8bd0*/  FMNMX.FTZ R193, R194, R193, !PT ;  /* 0x000000c1c2c17209 */ /* 0x002fca0007810000 */
[----:B------:R-:W1:Y:S02]  /*8be0*/  SHFL.BFLY PT, R196, R193, 0x2, 0x1f ;  /* 0x0c401f00c1c47f89 */ /* 0x000e6400000e0000 */
[----:B------:R-:W3:Y:S01]  /*8bf0*/  MUFU.TANH R191, R191 ;  /* 0x000000bf00bf7308 */ /* 0x000ee20000002400 */
[----:B--2---:R-:W-:-:S07]  /*8c00*/  FMNMX.FTZ R156, R184, R157, !PT ;  /* 0x0000009db89c7209 */ /* 0x004fce0007810000 */
[----:B------:R-:W2:Y:S01]  /*8c10*/  MUFU.TANH R190, R190 ;  /* 0x000000be00be7308 */ /* 0x000ea20000002400 */
[----:B0-----:R-:W-:-:S07]  /*8c20*/  FMNMX.FTZ R156, R189, R156, !PT ;  /* 0x0000009cbd9c7209 */ /* 0x001fce0007810000 */
[----:B------:R-:W0:Y:S01]  /*8c30*/  MUFU.TANH R195, R195 ;  /* 0x000000c300c37308 */ /* 0x000e220000002400 */
[----:B---3--:R-:W-:Y:S02]  /*8c40*/  FMNMX.FTZ R157, R191, R156, !PT ;  /* 0x0000009cbf9d7209 */ /* 0x008fe40007810000 */
[----:B-1----:R-:W-:-:S05]  /*8c50*/  FMNMX.FTZ R197, R193, R196, !PT ;  /* 0x000000c4c1c57209 */ /* 0x002fca0007810000 */
[----:B------:R-:W1:Y:S01]  /*8c60*/  MUFU.TANH R198, R198 ;  /* 0x000000c600c67308 */ /* 0x000e620000002400 */
[----:B--2---:R-:W-:-:S07]  /*8c70*/  FMNMX.FTZ R156, R190, R157, !PT ;  /* 0x0000009dbe9c7209 */ /* 0x004fce0007810000 */
[----:B------:R-:W2:Y:S01]  /*8c80*/  MUFU.TANH R209, R209 ;  /* 0x000000d100d17308 */ /* 0x000ea20000002400 */
[----:B0-----:R-:W-:-:S04]  /*8c90*/  FMNMX.FTZ R157, R195, R156, !PT ;  /* 0x0000009cc39d7209 */ /* 0x001fc80007810000 */
[----:B-1----:R-:W-:-:S04]  /*8ca0*/  FMNMX.FTZ R156, R198, R157, !PT ;  /* 0x0000009dc69c7209 */ /* 0x002fc80007810000 */
[----:B--2---:R-:W-:Y:S02]  /*8cb0*/  FMNMX.FTZ R157, R209, R156, !PT ;  /* 0x0000009cd19d7209 */ /* 0x004fe40007810000 */
[----:B------:R-:W0:Y:S04]  /*8cc0*/  SHFL.BFLY PT, R156, R197, 0x1, 0x1f ;  /* 0x0c201f00c59c7f89 */ /* 0x000e2800000e0000 */
[----:B------:R-:W1:Y:S01]  /*8cd0*/  SHFL.BFLY PT, R196, R157, 0x2, 0x1f ;  /* 0x0c401f009dc47f89 */ /* 0x000e6200000e0000 */
[----:B0-----:R-:W-:Y:S02]  /*8ce0*/  FMNMX.FTZ R156, R197, R156, !PT ;  /* 0x0000009cc59c7209 */ /* 0x001fe40007810000 */
[----:B-1----:R-:W-:-:S03]  /*8cf0*/  FMNMX.FTZ R199, R157, R196, !PT ;  /* 0x000000c49dc77209 */ /* 0x002fc60007810000 */
[C---:B------:R-:W-:Y:S01]  /*8d00*/  FADD.FTZ R193, -R156.reuse, R201 ;  /* 0x000000c99cc17221 */ /* 0x040fe20000010100 */
[----:B------:R-:W-:Y:S01]  /*8d10*/  FMUL.FTZ R201, R156, UR10 ;  /* 0x0000000a9cc97c20 */ /* 0x000fe20008410000 */
[----:B------:R-:W0:Y:S03]  /*8d20*/  SHFL.BFLY PT, R210, R199, 0x1, 0x1f ;  /* 0x0c201f00c7d27f89 */ /* 0x000e2600000e0000 */
        /* <DEDUP_REMOVED lines=14> */
[----:B------:R-:W1:Y:S08]  /*8e10*/  MUFU.EX2 R193, R193 ;  /* 0x000000c100c17308 */ /* 0x000e700000000800 */
[----:B------:R-:W-:Y:S01]  /*8e20*/  MUFU.EX2 R197, R197 ;  /* 0x000000c500c57308 */ /* 0x000fe20000000800 */
[----:B0-----:R-:W-:Y:S01]  /*8e30*/  FMNMX.FTZ R157, R199, R210, !PT ;  /* 0x000000d2c79d7209 */ /* 0x001fe20007810000 */
[----:B------:R-:W-:Y:S01]  /*8e40*/  IMAD.U32 R210, RZ, RZ, UR7 ;  /* 0x00000007ffd27e24 */ /* 0x000fe2000f8e00ff */
[----:B------:R-:W-:-:S03]  /*8e50*/  R2UR UR7, R23 ;  /* 0x00000000170772ca */ /* 0x000fc600000e0000 */
[C---:B------:R-:W-:Y:S01]  /*8e60*/  FADD.FTZ R152, -R157.reuse, R202 ;  /* 0x000000ca9d987221 */ /* 0x040fe20000010100 */
[----:B------:R-:W-:Y:S01]  /*8e70*/  FMUL.FTZ R212, R157, UR10 ;  /* 0x0000000a9dd47c20 */ /* 0x000fe20008410000 */
[----:B------:R-:W-:Y:S01]  /*8e80*/  MUFU.EX2 R199, R155 ;  /* 0x0000009b00c77308 */ /* 0x000fe20000000800 */
[-C--:B-1----:R-:W-:Y:S01]  /*8e90*/  FMUL.FTZ R24, R24, R193.reuse ;  /* 0x000000c118187220 */ /* 0x082fe20000410000 */
[----:B------:R-:W-:Y:S01]  /*8ea0*/  FMUL.FTZ R211, R152, UR10 ;  /* 0x0000000a98d37c20 */ /* 0x000fe20008410000 */
[----:B------:R-:W-:Y:S02]  /*8eb0*/  @!P2 VIADD R152, R210, 0x32440 ;  /* 0x00032440d298a836 */ /* 0x000fe40000000000 */
[--C-:B------:R-:W-:Y:S01]  /*8ec0*/  FFMA.FTZ R204, R205, UR10, -R212.reuse ;  /* 0x0000000acdcc7c23 */ /* 0x100fe200080108d4 */
[--C-:B------:R-:W-:Y:S01]  /*8ed0*/  FFMA.FTZ R205, R154, UR10, -R212.reuse ;  /* 0x0000000a9acd7c23 */ /* 0x100fe200080108d4 */
[--C-:B------:R-:W-:Y:S01]  /*8ee0*/  FFMA.FTZ R206, R206, UR10, -R212.reuse ;  /* 0x0000000acece7c23 */ /* 0x100fe200080108d4 */
[----:B------:R-:W-:Y:S01]  /*8ef0*/  FFMA.FTZ R207, R207, UR10, -R212 ;  /* 0x0000000acfcf7c23 */ /* 0x000fe200080108d4 */
[----:B------:R-:W-:Y:S01]  /*8f00*/  @!P2 PRMT R152, RZ, 0x654, R152 ;  /* 0x00000654ff98a816 */ /* 0x000fe20000000098 */
[----:B------:R2:W-:Y:S06]  /*8f10*/  BAR.ARV R203, 0x100 ;  /* 0x000400cb0000751d */ /* 0x0005ec0000002000 */
[----:B------:R0:W-:Y:S01]  /*8f20*/  @!P2 SYNCS.ARRIVE.TRANS64.RED.A1T0 RZ, [R152+URZ], RZ ;  /* 0x000000ff98ffa9a7 */ /* 0x0001e2000810043f */
        /* <DEDUP_REMOVED lines=135> */
[----:B---3--:R-:W-:Y:S01]  /*97a0*/  F2FP.F16.F32.PACK_AB R154, R202, R199 ;  /* 0x000000c7ca9a723e */ /* 0x008fe200000000ff */
[--C-:B------:R-:W-:Y:S01]  /*97b0*/  FFMA.FTZ R161, R161, UR10, -R212.reuse ;  /* 0x0000000aa1a17c23 */ /* 0x100fe200080108d4 */
[----:B----4-:R-:W-:Y:S01]  /*97c0*/  F2FP.F16.F32.PACK_AB R153, R205, R204 ;  /* 0x000000cccd99723e */ /* 0x010fe200000000ff */
[--C-:B------:R-:W-:Y:S01]  /*97d0*/  FFMA.FTZ R164, R166, UR10, -R212.reuse ;  /* 0x0000000aa6a47c23 */ /* 0x100fe200080108d4 */
[----:B-----5:R-:W-:Y:S01]  /*97e0*/  F2FP.F16.F32.PACK_AB R155, R207, R206 ;  /* 0x000000cecf9b723e */ /* 0x020fe200000000ff */
[----:B------:R2:W-:Y:S01]  /*97f0*/  BAR.SYNC.DEFER_BLOCKING R200, 0x100 ;  /* 0x000400c80000751d */ /* 0x0005e20000010000 */
        /* <DEDUP_REMOVED lines=30> */
[----:B------:R-:W1:Y:S01]  /*99e0*/  MUFU.EX2 R213, R213 ;  /* 0x000000d500d57308 */ /* 0x000e620000000800 */
[----:B------:R-:W-:Y:S01]  /*99f0*/  UIADD3 UR14, UR5, 0x80, URZ ;  /* 0x00000080050e7890 */ /* 0x000fe2000fffe03f */
[----:B------:R-:W-:Y:S01]  /*9a00*/  FFMA.FTZ R189, R194, UR10, -R201 ;  /* 0x0000000ac2bd7c23 */ /* 0x000fe200080108c9 */
[----:B------:R-:W-:Y:S01]  /*9a10*/  UMOV UR15, 0x40000040 ;  /* 0x40000040000f7882 */ /* 0x000fe20000000000 */
[--C-:B------:R-:W-:Y:S01]  /*9a20*/  FFMA.FTZ R190, R190, UR10, -R212.reuse ;  /* 0x0000000abebe7c23 */ /* 0x100fe200080108d4 */
[--C-:B------:R-:W-:Y:S01]  /*9a30*/  FFMA.FTZ R192, R198, UR10, -R212.reuse ;  /* 0x0000000ac6c07c23 */ /* 0x100fe200080108d4 */
[----:B------:R-:W-:Y:S01]  /*9a40*/  FFMA.FTZ R195, R209, UR10, -R212 ;  /* 0x0000000ad1c37c23 */ /* 0x000fe200080108d4 */
[----:B------:R-:W-:Y:S01]  /*9a50*/  FFMA.FTZ R0, R193, R0, R196 ;  /* 0x00000000c1007223 */ /* 0x000fe200000100c4 */
[----:B------:R-:W-:Y:S01]  /*9a60*/  MUFU.EX2 R160, R160 ;  /* 0x000000a000a07308 */ /* 0x000fe20000000800 */
[----:B------:R-:W-:Y:S01]  /*9a70*/  FFMA.FTZ R12, R211, R12, R204 ;  /* 0x0000000cd30c7223 */ /* 0x000fe200000100cc */
[----:B------:R-:W-:Y:S01]  /*9a80*/  UISETP.GT.AND UP0, UPT, UR61, UR7, UPT ;  /* 0x000000073d00728c */ /* 0x000fe2000bf04270 */
[----:B------:R-:W-:Y:S01]  /*9a90*/  FADD.FTZ R0, R197, R0 ;  /* 0x00000000c5007221 */ /* 0x000fe20000010000 */
[----:B------:R-:W-:-:S02]  /*9aa0*/  @!P2 VIADD R210, R210, 0x32460 ;  /* 0x00032460d2d2a836 */ /* 0x000fc40000000000 */
[----:B------:R-:W-:Y:S01]  /*9ab0*/  FADD.FTZ R205, R205, R12 ;  /* 0x0000000ccdcd7221 */ /* 0x000fe20000010000 */
[----:B------:R-:W-:Y:S01]  /*9ac0*/  UIADD3 UR61, UR61, -0x1, URZ ;  /* 0xffffffff3d3d7890 */ /* 0x000fe2000fffe03f */
[----:B------:R-:W-:Y:S01]  /*9ad0*/  FADD.FTZ R199, R199, R0 ;  /* 0x00000000c7c77221 */ /* 0x000fe20000010000 */
[----:B------:R-:W3:Y:S01]  /*9ae0*/  MUFU.EX2 R161, R161 ;  /* 0x000000a100a17308 */ /* 0x000ee20000000800 */
[----:B------:R-:W-:Y:S01]  /*9af0*/  FADD.FTZ R206, R206, R205 ;  /* 0x000000cdcece7221 */ /* 0x000fe20000010000 */
[----:B------:R-:W-:Y:S01]  /*9b00*/  PLOP3.LUT P1, PT, PT, PT, UP0, 0x80, 0x0 ;  /* 0x000000000000781c */ /* 0x000fe20003f2f008 */
[----:B------:R-:W-:Y:S01]  /*9b10*/  FADD.FTZ R199, R202, R199 ;  /* 0x000000c7cac77221 */ /* 0x000fe20000010000 */
[----:B------:R-:W-:Y:S01]  /*9b20*/  @!P2 PRMT R210, RZ, 0x654, R210 ;  /* 0x00000654ffd2a816 */ /* 0x000fe200000000d2 */
[----:B------:R-:W-:Y:S01]  /*9b30*/  FADD.FTZ R207, R207, R206 ;  /* 0x000000cecfcf7221 */ /* 0x000fe20000010000 */
[----:B------:R-:W-:Y:S01]  /*9b40*/  MOV R202, R157 ;  /* 0x0000009d00ca7202 */ /* 0x000fe20000000f00 */
[----:B------:R-:W-:Y:S01]  /*9b50*/  IMAD.MOV.U32 R201, RZ, RZ, R156 ;  /* 0x000000ffffc97224 */ /* 0x000fe200078e009c */
[----:B------:R-:W-:Y:S08]  /*9b60*/  MUFU.EX2 R164, R164 ;  /* 0x000000a400a47308 */ /* 0x000ff00000000800 */
[----:B------:R-:W4:Y:S08]  /*9b70*/  MUFU.EX2 R215, R215 ;  /* 0x000000d700d77308 */ /* 0x000f300000000800 */
[----:B------:R-:W-:Y:S08]  /*9b80*/  MUFU.EX2 R163, R163 ;  /* 0x000000a300a37308 */ /* 0x000ff00000000800 */
[----:B------:R-:W5:Y:S08]  /*9b90*/  MUFU.EX2 R166, R166 ;  /* 0x000000a600a67308 */ /* 0x000f700000000800 */
[----:B------:R-:W-:Y:S08]  /*9ba0*/  MUFU.EX2 R165, R165 ;  /* 0x000000a500a57308 */ /* 0x000ff00000000800 */
[----:B------:R-:W2:Y:S08]  /*9bb0*/  MUFU.EX2 R208, R208 ;  /* 0x000000d000d07308 */ /* 0x000eb00000000800 */
        /* <DEDUP_REMOVED lines=24> */
[----:B------:R-:W-:Y:S01]  /*9d40*/  MUFU.EX2 R190, R190 ;  /* 0x000000be00be7308 */ /* 0x000fe20000000800 */
[----:B------:R-:W-:-:S02]  /*9d50*/  WARPGROUP.DEPBAR.LE gsb0, 0x0 ;  /* 0x00008000000079c5 */ /* 0x000fc40000010000 */
[----:B0-----:R-:W-:-:S05]  /*9d60*/  F2FP.F16.F32.PACK_AB R152, R159, R158 ;  /* 0x0000009e9f98723e */ /* 0x001fca00000000ff */
[----:B------:R-:W0:Y:S01]  /*9d70*/  MUFU.EX2 R191, R191 ;  /* 0x000000bf00bf7308 */ /* 0x000e220000000800 */
[----:B-1----:R-:W-:Y:S01]  /*9d80*/  F2FP.F16.F32.PACK_AB R154, R213, R162 ;  /* 0x000000a2d59a723e */ /* 0x002fe200000000ff */
[----:B------:R-:W-:Y:S01]  /*9d90*/  FADD.FTZ R158, R158, R199 ;  /* 0x000000c79e9e7221 */ /* 0x000fe20000010000 */
[----:B---3--:R-:W-:Y:S01]  /*9da0*/  F2FP.F16.F32.PACK_AB R153, R161, R160 ;  /* 0x000000a0a199723e */ /* 0x008fe200000000ff */
[----:B------:R-:W-:Y:S01]  /*9db0*/  FADD.FTZ R160, R160, R207 ;  /* 0x000000cfa0a07221 */ /* 0x000fe20000010000 */
[----:B----4-:R-:W-:Y:S01]  /*9dc0*/  F2FP.F16.F32.PACK_AB R155, R215, R164 ;  /* 0x000000a4d79b723e */ /* 0x010fe200000000ff */
        /* <DEDUP_REMOVED lines=13> */
[----:B-----5:R-:W-:Y:S01]  /*9ea0*/  F2FP.F16.F32.PACK_AB R152, R166, R163 ;  /* 0x000000a3a698723e */ /* 0x020fe200000000ff */
[----:B------:R-:W-:Y:S01]  /*9eb0*/  FADD.FTZ R163, R163, R162 ;  /* 0x000000a2a3a37221 */ /* 0x000fe20000010000 */
[----:B--2---:R-:W-:-:S02]  /*9ec0*/  F2FP.F16.F32.PACK_AB R154, R208, R165 ;  /* 0x000000a5d09a723e */ /* 0x004fc400000000ff */
[----:B------:R-:W-:Y:S01]  /*9ed0*/  F2FP.F16.F32.PACK_AB R153, R168, R167 ;  /* 0x000000a7a899723e */ /* 0x000fe200000000ff */
[----:B------:R-:W-:Y:S01]  /*9ee0*/  FADD.FTZ R167, R167, R164 ;  /* 0x000000a4a7a77221 */ /* 0x000fe20000010000 */
[----:B------:R-:W-:Y:S01]  /*9ef0*/  F2FP.F16.F32.PACK_AB R155, R214, R169 ;  /* 0x000000a9d69b723e */ /* 0x000fe200000000ff */
[----:B------:R-:W-:Y:S02]  /*9f00*/  FADD.FTZ R166, R166, R163 ;  /* 0x000000a3a6a67221 */ /* 0x000fe40000010000 */
[----:B------:R-:W-:Y:S01]  /*9f10*/  FADD.FTZ R168, R168, R167 ;  /* 0x000000a7a8a87221 */ /* 0x000fe20000010000 */
[----:B------:R-:W-:Y:S01]  /*9f20*/  WARPGROUP.ARRIVE ;  /* 0x00000000000079c5 */ /* 0x000fe20000000000 */
[----:B------:R-:W-:Y:S02]  /*9f30*/  FADD.FTZ R165, R165, R166 ;  /* 0x000000a6a5a57221 */ /* 0x000fe40000010000 */
[----:B------:R-:W-:Y:S02]  /*9f40*/  FADD.FTZ R169, R169, R168 ;  /* 0x000000a8a9a97221 */ /* 0x000fe40000010000 */
[----:B------:R-:W-:-:S05]  /*9f50*/  FADD.FTZ R165, R208, R165 ;  /* 0x000000a5d0a57221 */ /* 0x000fca0000010000 */
[----:B------:R-:W-:Y:S01]  /*9f60*/  HGMMA.64x256x16.F32 R24, R152, gdesc[UR12].tnspB, R24, gsb0 ;  /* 0x43e0000c98187df0 */ /* 0x000fe20008000818 */
[----:B------:R-:W-:Y:S01]  /*9f70*/  UIADD3 UR14, UR5, 0x180, URZ ;  /* 0x00000180050e7890 */ /* 0x000fe2000fffe03f */
[----:B------:R-:W-:Y:S01]  /*9f80*/  FADD.FTZ R169, R214, R169 ;  /* 0x000000a9d6a97221 */ /* 0x000fe20000010000 */
[----:B------:R-:W-:Y:S01]  /*9f90*/  UMOV UR15, 0x40000040 ;  /* 0x40000040000f7882 */ /* 0x000fe20000000000 */
[----:B------:R-:W-:Y:S02]  /*9fa0*/  WARPGROUP.DEPBAR.LE gsb0, 0x0 ;  /* 0x00008000000079c5 */ /* 0x000fe40000010000 */
[----:B------:R-:W-:Y:S01]  /*9fb0*/  F2FP.F16.F32.PACK_AB R152, R171, R170 ;  /* 0x000000aaab98723e */ /* 0x000fe200000000ff */
[----:B------:R-:W-:Y:S01]  /*9fc0*/  FADD.FTZ R170, R170, R165 ;  /* 0x000000a5aaaa7221 */ /* 0x000fe20000010000 */
[----:B------:R-:W-:Y:S02]  /*9fd0*/  F2FP.F16.F32.PACK_AB R154, R173, R172 ;  /* 0x000000acad9a723e */ /* 0x000fe400000000ff */
        /* <DEDUP_REMOVED lines=34> */
[----:B0-----:R-:W-:Y:S01]  /*a200*/  F2FP.F16.F32.PACK_AB R153, R191, R190 ;  /* 0x000000bebf99723e */ /* 0x001fe200000000ff */
[----:B------:R-:W-:Y:S01]  /*a210*/  FADD.FTZ R190, R190, R185 ;  /* 0x000000b9bebe7221 */ /* 0x000fe20000010000 */
[----:B-1----:R-:W-:Y:S01]  /*a220*/  F2FP.F16.F32.PACK_AB R155, R195, R192 ;  /* 0x000000c0c39b723e */ /* 0x002fe200000000ff */
[----:B------:R-:W-:-:S02]  /*a230*/  FADD.FTZ R187, R187, R186 ;  /* 0x000000babbbb7221 */ /* 0x000fc40000010000 */
[----:B------:R-:W-:Y:S01]  /*a240*/  FADD.FTZ R191, R191, R190 ;  /* 0x000000bebfbf7221 */ /* 0x000fe20000010000 */
[----:B------:R-:W-:Y:S01]  /*a250*/  WARPGROUP.ARRIVE ;  /* 0x00000000000079c5 */ /* 0x000fe20000000000 */
[----:B------:R-:W-:Y:S02]  /*a260*/  FADD.FTZ R0, R188, R187 ;  /* 0x000000bbbc007221 */ /* 0x000fe40000010000 */
[----:B------:R-:W-:Y:S02]  /*a270*/  FADD.FTZ R12, R192, R191 ;  /* 0x000000bfc00c7221 */ /* 0x000fe40000010000 */
[----:B------:R-:W-:-:S07]  /*a280*/  FADD.FTZ R0, R189, R0 ;  /* 0x00000000bd007221 */ /* 0x000fce0000010000 */
[----:B------:R-:W-:Y:S01]  /*a290*/  HGMMA.64x256x16.F32 R24, R152, gdesc[UR12].tnspB, R24, gsb0 ;  /* 0x43e0000c98187df0 */ /* 0x000fe20008000818 */
[----:B------:R-:W-:Y:S02]  /*a2a0*/  FADD.FTZ R12, R195, R12 ;  /* 0x0000000cc30c7221 */ /* 0x000fe40000010000 */
[----:B------:R-:W-:Y:S02]  /*a2b0*/  WARPGROUP.DEPBAR.LE gsb0, 0x0 ;  /* 0x00008000000079c5 */ /* 0x000fe40000010000 */
[----:B------:R2:W-:Y:S01]  /*a2c0*/  @!P2 SYNCS.ARRIVE.TRANS64.RED.A1T0 RZ, [R210+URZ], RZ ;  /* 0x000000ffd2ffa9a7 */ /* 0x0005e2000810043f */
[----:B------:R-:W-:Y:S05]  /*a2d0*/  @P1 BRA `(.L_x_4433) ;  /* 0xffffffd400d81947 */ /* 0x000fea000383ffff */
.L_x_4424:
[----:B------:R-:W3:Y:S01]  /*a2e0*/  SHFL.BFLY PT, R3, R0, 0x2, 0x1f ;  /* 0x0c401f0000037f89 */ /* 0x000ee200000e0000 */
[----:B------:R-:W-:-:S03]  /*a2f0*/  PLOP3.LUT P0, PT, PT, PT, PT, 0x8, 0x0 ;  /* 0x000000000000781c */ /* 0x000fc60003f0e170 */
[----:B------:R-:W4:Y:S01]  /*a300*/  SHFL.BFLY PT, R5, R12, 0x2, 0x1f ;  /* 0x0c401f000c057f89 */ /* 0x000f2200000e0000 */
[----:B------:R-:W5:Y:S01]  /*a310*/  S2R R152, SR_TID.X ;  /* 0x0000000000987919 */ /* 0x000f620000002100 */
[----:B---3--:R-:W-:Y:S01]  /*a320*/  FADD.FTZ R3, R3, R0 ;  /* 0x0000000003037221 */ /* 0x008fe20000010000 */
[----:B------:R-:W-:Y:S02]  /*a330*/  IMAD.MOV.U32 R0, RZ, RZ, RZ ;  /* 0x000000ffff007224 */ /* 0x000fe400078e00ff */
[----:B----4-:R-:W-:Y:S02]  /*a340*/  FADD.FTZ R5, R5, R12 ;  /* 0x0000000c05057221 */ /* 0x010fe40000010000 */
[----:B------:R-:W3:Y:S04]  /*a350*/  SHFL.BFLY PT, R2, R3, 0x1, 0x1f ;  /* 0x0c201f0003027f89 */ /* 0x000ee800000e0000 */
[----:B------:R-:W4:Y:S01]  /*a360*/  SHFL.BFLY PT, R4, R5, 0x1, 0x1f ;  /* 0x0c201f0005047f89 */ /* 0x000f2200000e0000 */
[----:B-----5:R-:W-:Y:S01]  /*a370*/  SHF.R.U32.HI R152, RZ, 0x7, R152 ;  /* 0x00000007ff987819 */ /* 0x020fe20000011698 */
[----:B---3--:R-:W-:-:S03]  /*a380*/  FADD.FTZ R7, R3, R2 ;  /* 0x0000000203077221 */ /* 0x008fc60000010000 */
[----:B------:R-:W-:Y:S01]  /*a390*/  IADD3 R3, -R152, 0xb, RZ ;  /* 0x0000000b98037810 */ /* 0x000fe20007ffe1ff */
[----:B------:R-:W-:Y:S02]  /*a3a0*/  IMAD.MOV.U32 R2, RZ, RZ, RZ ;  /* 0x000000ffff027224 */ /* 0x000fe400078e00ff */
[----:B----4-:R-:W-:Y:S02]  /*a3b0*/  FADD.FTZ R8, R5, R4 ;  /* 0x0000000405087221 */ /* 0x010fe40000010000 */
[----:B------:R3:W-:Y:S08]  /*a3c0*/  BAR.ARV R3, 0x100 ;  /* 0x000400030000751d */ /* 0x0007f00000002000 */
[----:B------:R-:W-:Y:S06]  /*a3d0*/  BAR.ARV 0x8, 0x180 ;  /* 0x0206000000007b1d */ /* 0x000fec0000002000 */
[----:B------:R-:W-:Y:S01]  /*a3e0*/  FSETP.NE.FTZ.AND P1, PT, R7, RZ, PT ;  /* 0x000000ff0700720b */ /* 0x000fe20003f35000 */
[----:B------:R-:W-:Y:S01]  /*a3f0*/  IMAD.U32 R5, RZ, RZ, UR10 ;  /* 0x0000000aff057e24 */ /* 0x000fe2000f8e00ff */
[----:B------:R-:W-:Y:S01]  /*a400*/  FSETP.NE.FTZ.AND P2, PT, R8, RZ, PT ;  /* 0x000000ff0800720b */ /* 0x000fe20003f55000 */
[----:B---3--:R-:W-:-:S10]  /*a410*/  IMAD.MOV.U32 R3, RZ, RZ, -0x800000 ;  /* 0xff800000ff037424 */ /* 0x008fd400078e00ff */
[----:B------:R-:W3:Y:S01]  /*a420*/  @P1 MUFU.LG2 R4, R7 ;  /* 0x0000000700041308 */ /* 0x000ee20000000c00 */
[----:B------:R-:W-:-:S07]  /*a430*/  @P1 FMUL.FTZ R5, R5, 0.69314718246459960938 ;  /* 0x3f31721805051820 */ /* 0x000fce0000410000 */
[----:B------:R-:W4:Y:S08]  /*a440*/  @P2 MUFU.LG2 R6, R8 ;  /* 0x0000000800062308 */ /* 0x000f300000000c00 */
[----:B------:R5:W0:Y:S01]  /*a450*/  @P1 MUFU.RCP R2, R7 ;  /* 0x0000000700021308 */ /* 0x000a220000001000 */
[----:B---3--:R-:W-:-:S04]  /*a460*/  @P1 FMUL.FTZ R4, R4, 0.69314718246459960938 ;  /* 0x3f31721804041820 */ /* 0x008fc80000410000 */
[----:B------:R-:W-:-:S03]  /*a470*/  @P1 FFMA.FTZ R3, R5, R156, R4 ;  /* 0x0000009c05031223 */ /* 0x000fc60000010004 */
[----:B------:R-:W3:Y:S01]  /*a480*/  @P2 MUFU.RCP R0, R8 ;  /* 0x0000000800002308 */ /* 0x000ee20000001000 */
[----:B-----5:R-:W-:Y:S02]  /*a490*/  IMAD.U32 R7, RZ, RZ, UR10 ;  /* 0x0000000aff077e24 */ /* 0x020fe4000f8e00ff */
[----:B----4-:R-:W-:Y:S02]  /*a4a0*/  @P2 FMUL.FTZ R6, R6, 0.69314718246459960938 ;  /* 0x3f31721806062820 */ /* 0x010fe40000410000 */
[----:B------:R-:W-:Y:S01]  /*a4b0*/  @P2 FMUL.FTZ R7, R7, 0.69314718246459960938 ;  /* 0x3f31721807072820 */ /* 0x000fe20000410000 */
        /* <DEDUP_REMOVED lines=130> */
.L_x_4402:
[----:B------:R-:W-:Y:S05]  /*ace0*/  @P0 BRA `(.L_x_4434) ;  /* 0x0000002000640947 */ /* 0x000fea0003800000 */
[----:B------:R-:W3:Y:S01]  /*acf0*/  LDL R0, [R1] ;  /* 0x0000000001007983 */ /* 0x000ee20000100800 */
[----:B------:R-:W0:Y:S01]  /*ad00*/  LDC R8, c[0x0][0xce8] ;  /* 0x00033a00ff087b82 */ /* 0x000e220000000800 */
[----:B------:R-:W-:Y:S01]  /*ad10*/  ULDC.64 UR8, c[0x0][0xcd0] ;  /* 0x0003340000087ab9 */ /* 0x000fe20000000a00 */
[----:B------:R-:W-:Y:S01]  /*ad20*/  ULDC.64 UR14, c[0x0][0x208] ;  /* 0x00008200000e7ab9 */ /* 0x000fe20000000a00 */
[----:B------:R-:W4:Y:S01]  /*ad30*/  S2R R22, SR_CTAID.X ;  /* 0x0000000000167919 */ /* 0x000f220000002500 */
[----:B------:R-:W-:Y:S04]  /*ad40*/  BSSY B0, `(.L_x_4435) ;  /* 0x000014d000007945 */ /* 0x000fe80003800000 */
[----:B------:R-:W5:Y:S08]  /*ad50*/  S2UR UR12, SR_CTAID.Z ;  /* 0x00000000000c79c3 */ /* 0x000f700000002700 */
[----:B------:R-:W1:Y:S08]  /*ad60*/  LDC.64 R18, c[0x0][0xcd8] ;  /* 0x00033600ff127b82 */ /* 0x000e700000000a00 */
[----:B------:R-:W-:Y:S01]  /*ad70*/  BAR.SYNC.DEFER_BLOCKING 0x1, 0x100 ;  /* 0x0044000000007b1d */ /* 0x000fe20000010000 */
[----:B0-----:R-:W-:-:S07]  /*ad80*/  ISETP.NE.AND P0, PT, R8, 0x1, PT ;  /* 0x000000010800780c */ /* 0x001fce0003f05270 */
[----:B------:R-:W0:Y:S01]  /*ad90*/  S2UR UR11, SR_CTAID.Y ;  /* 0x00000000000b79c3 */ /* 0x000e220000002600 */
[----:B-----5:R-:W-:-:S07]  /*ada0*/  USHF.R.S32.HI UR10, URZ, 0x1f, UR12 ;  /* 0x0000001f3f0a7899 */ /* 0x020fce000801140c */
[----:B------:R-:W0:Y:S08]  /*adb0*/  LDC R23, c[0x0][0xd50] ;  /* 0x00035400ff177b82 */ /* 0x000e300000000800 */
[----:B------:R-:W5:Y:S08]  /*adc0*/  @P0 LDC R14, c[0x0][0xcec] ;  /* 0x00033b00ff0e0b82 */ /* 0x000f700000000800 */
[----:B------:R-:W2:Y:S08]  /*add0*/  LDC.64 R20, c[0x0][0xc40] ;  /* 0x00031000ff147b82 */ /* 0x000eb00000000a00 */
[----:B------:R-:W2:Y:S08]  /*ade0*/  @P0 LDC R152, c[0x0][0xcec] ;  /* 0x00033b00ff980b82 */ /* 0x000eb00000000800 */
[----:B------:R-:W2:Y:S08]  /*adf0*/  @P0 LDC R17, c[0x0][0xcf0] ;  /* 0x00033c00ff110b82 */ /* 0x000eb00000000800 */
[----:B------:R-:W2:Y:S01]  /*ae00*/  @P0 LDC R153, c[0x0][0xcf0] ;  /* 0x00033c00ff990b82 */ /* 0x000ea20000000800 */
[----:B---3--:R-:W-:-:S02]  /*ae10*/  R2UR UR13, R0 ;  /* 0x00000000000d72ca */ /* 0x008fc400000e0000 */
[----:B------:R-:W3:Y:S11]  /*ae20*/  S2R R0, SR_TID.X ;  /* 0x0000000000007919 */ /* 0x000ef60000002100 */
[----:B------:R-:W-:-:S02]  /*ae30*/  USHF.R.S32.HI UR7, URZ, 0x1f, UR13 ;  /* 0x0000001f3f077899 */ /* 0x000fc4000801140d */
[----:B------:R-:W-:Y:S02]  /*ae40*/  UIMAD.WIDE.U32 UR4, UR13, UR8, URZ ;  /* 0x000000080d0472a5 */ /* 0x000fe4000f8e003f */
[----:B------:R-:W-:-:S04]  /*ae50*/  UIMAD UR6, UR7, UR8, URZ ;  /* 0x00000008070672a4 */ /* 0x000fc8000f8e023f */
[----:B------:R-:W-:-:S03]  /*ae60*/  UIMAD UR6, UR13, UR9, UR6 ;  /* 0x000000090d0672a4 */ /* 0x000fc6000f8e0206 */
[----:B------:R-:W-:Y:S01]  /*ae70*/  ULDC.64 UR8, c[0x0][0xc38] ;  /* 0x00030e0000087ab9 */ /* 0x000fe20000000a00 */
[----:B------:R-:W-:Y:S02]  /*ae80*/  UIADD3 UR6, UR5, UR6, URZ ;  /* 0x0000000605067290 */ /* 0x000fe4000fffe03f */
[----:B------:R-:W-:Y:S01]  /*ae90*/  UIMAD UR7, UR7, UR8, URZ ;  /* 0x00000008070772a4 */ /* 0x000fe2000f8e023f */
[----:B---3--:R-:W-:-:S04]  /*aea0*/  IADD3 R5, R0, -0x80, RZ ;  /* 0xffffff8000057810 */ /* 0x008fc80007ffe0ff */
[----:B------:R-:W-:-:S04]  /*aeb0*/  SHF.R.S32.HI R4, RZ, 0x1f, R5 ;  /* 0x0000001fff047819 */ /* 0x000fc80000011405 */
[CC--:B------:R-:W-:Y:S02]  /*aec0*/  LEA.HI R6, R4.reuse, R5.reuse, RZ, 0x7 ;  /* 0x0000000504067211 */ /* 0x0c0fe400078f38ff */
[----:B------:R-:W-:Y:S02]  /*aed0*/  LEA.HI R13, R4, R5, RZ, 0x2 ;  /* 0x00000005040d7211 */ /* 0x000fe400078f10ff */
[----:B------:R-:W-:Y:S02]  /*aee0*/  LOP3.LUT R0, R6, 0xffffff80, RZ, 0xc0, !PT ;  /* 0xffffff8006007812 */ /* 0x000fe400078ec0ff */
[----:B------:R-:W-:-:S03]  /*aef0*/  SHF.R.S32.HI R7, RZ, 0x7, R6 ;  /* 0x00000007ff077819 */ /* 0x000fc60000011406 */
[----:B------:R-:W-:Y:S01]  /*af00*/  IMAD.IADD R0, R5, 0x1, -R0 ;  /* 0x0000000105007824 */ /* 0x000fe200078e0a00 */
[----:B------:R-:W-:Y:S02]  /*af10*/  LEA.HI R4, R6, R7, RZ, 0x1 ;  /* 0x0000000706047211 */ /* 0x000fe400078f08ff */
[----:B------:R-:W-:Y:S02]  /*af20*/  LOP3.LUT R6, R13, 0xfffffffc, RZ, 0xc0, !PT ;  /* 0xfffffffc0d067812 */ /* 0x000fe400078ec0ff */
[----:B------:R-:W-:Y:S02]  /*af30*/  SHF.R.S32.HI R9, RZ, 0x1f, R0 ;  /* 0x0000001fff097819 */ /* 0x000fe40000011400 */
[----:B------:R-:W-:Y:S01]  /*af40*/  LOP3.LUT R4, R4, 0x3fffffe, RZ, 0xc0, !PT ;  /* 0x03fffffe04047812 */ /* 0x000fe200078ec0ff */
[----:B------:R-:W-:Y:S01]  /*af50*/  IMAD.IADD R5, R5, 0x1, -R6 ;  /* 0x0000000105057824 */ /* 0x000fe200078e0a06 */
[CC--:B------:R-:W-:Y:S02]  /*af60*/  LEA.HI R10, R9.reuse, R0.reuse, RZ, 0x2 ;  /* 0x00000000090a7211 */ /* 0x0c0fe400078f10ff */
[----:B------:R-:W-:Y:S01]  /*af70*/  LEA.HI R9, R9, R0, RZ, 0x5 ;  /* 0x0000000009097211 */ /* 0x000fe200078f28ff */
[----:B------:R-:W-:Y:S01]  /*af80*/  IMAD.IADD R6, R7, 0x1, -R4 ;  /* 0x0000000107067824 */ /* 0x000fe200078e0a04 */
[----:B------:R-:W-:-:S02]  /*af90*/  SHF.R.S32.HI R11, RZ, 0x2, R10 ;  /* 0x00000002ff0b7819 */ /* 0x000fc4000001140a */
[----:B------:R-:W-:Y:S02]  /*afa0*/  SHF.R.S32.HI R12, RZ, 0x1f, R10 ;  /* 0x0000001fff0c7819 */ /* 0x000fe4000001140a */
[----:B------:R-:W-:Y:S02]  /*afb0*/  LEA.HI R7, R5, R5, RZ, 0x1 ;  /* 0x0000000505077211 */ /* 0x000fe400078f08ff */
[----:B------:R-:W-:-:S04]  /*afc0*/  LEA.HI R12, R12, R11, RZ, 0x3 ;  /* 0x0000000b0c0c7211 */ /* 0x000fc800078f18ff */
[----:B------:R-:W-:-:S05]  /*afd0*/  LOP3.LUT R12, R12, 0xfffffff8, RZ, 0xc0, !PT ;  /* 0xfffffff80c0c7812 */ /* 0x000fca00078ec0ff */
[----:B------:R-:W-:Y:S01]  /*afe0*/  IMAD.IADD R4, R11, 0x1, -R12 ;  /* 0x000000010b047824 */ /* 0x000fe200078e0a0c */
[----:B------:R-:W-:Y:S02]  /*aff0*/  LOP3.LUT R12, R7, 0x1ffffffe, RZ, 0xc0, !PT ;  /* 0x1ffffffe070c7812 */ /* 0x000fe400078ec0ff */
[----:B------:R-:W-:-:S03]  /*b000*/  SHF.R.S32.HI R7, RZ, 0x5, R9 ;  /* 0x00000005ff077819 */ /* 0x000fc60000011409 */
[----:B------:R-:W-:Y:S01]  /*b010*/  IMAD.IADD R16, R5, 0x1, -R12 ;  /* 0x0000000105107824 */ /* 0x000fe200078e0a0c */
[----:B------:R-:W-:Y:S01]  /*b020*/  MOV R5, UR5 ;  /* 0x0000000500057c02 */ /* 0x000fe20008000f00 */
[----:B------:R-:W-:Y:S02]  /*b030*/  IMAD R7, R7, 0x10, R4 ;  /* 0x0000001007077824 */ /* 0x000fe400078e0204 */
[----:B------:R-:W-:Y:S01]  /*b040*/  IMAD.U32 R4, RZ, RZ, UR4 ;  /* 0x00000004ff047e24 */ /* 0x000fe2000f8e00ff */
[----:B------:R-:W-:Y:S01]  /*b050*/  UIMAD.WIDE.U32 UR4, UR13, UR8, URZ ;  /* 0x000000080d0472a5 */ /* 0x000fe2000f8e003f */
[----:B------:R-:W-:Y:S02]  /*b060*/  IMAD R9, R6, 0x40, R7 ;  /* 0x0000004006097824 */ /* 0x000fe400078e0207 */
[----:B------:R-:W-:Y:S01]  /*b070*/  IMAD.U32 R5, RZ, RZ, UR6 ;  /* 0x00000006ff057e24 */ /* 0x000fe2000f8e00ff */
[----:B------:R-:W-:Y:S01]  /*b080*/  UIMAD UR6, UR13, UR9, UR7 ;  /* 0x000000090d0672a4 */ /* 0x000fe2000f8e0207 */
[----:B------:R-:W-:Y:S01]  /*b090*/  IMAD R6, R16, 0x8, R9 ;  /* 0x0000000810067824 */ /* 0x000fe200078e0209 */
[----:B------:R-:W-:Y:S01]  /*b0a0*/  IADD3 R16, RZ, -UR13, RZ ;  /* 0x8000000dff107c10 */ /* 0x000fe2000fffe0ff */
[----:B-1----:R-:W-:Y:S01]  /*b0b0*/  IMAD R12, R18, UR10, RZ ;  /* 0x0000000a120c7c24 */ /* 0x002fe2000f8e02ff */
[----:B------:R-:W-:Y:S01]  /*b0c0*/  UIADD3 UR6, UR5, UR6, URZ ;  /* 0x0000000605067290 */ /* 0x000fe2000fffe03f */
[----:B----4-:R-:W-:Y:S01]  /*b0d0*/  IMAD R11, R22, 0x80, R6 ;  /* 0x00000080160b7824 */ /* 0x010fe200078e0206 */
[----:B------:R-:W-:Y:S01]  /*b0e0*/  ULDC.64 UR8, c[0x0][0xc28] ;  /* 0x00030a0000087ab9 */ /* 0x000fe20000000a00 */
[----:B0-----:R-:W-:-:S02]  /*b0f0*/  IMAD R23, R23, R16, UR11 ;  /* 0x0000000b17177e24 */ /* 0x001fc4000f8e0210 */
[----:B------:R-:W-:Y:S02]  /*b100*/  IMAD R15, R19, UR12, R12 ;  /* 0x0000000c130f7c24 */ /* 0x000fe4000f8e020c */
[----:B------:R-:W-:Y:S01]  /*b110*/  IMAD.WIDE.U32 R4, R18, UR12, R4 ;  /* 0x0000000c12047c25 */ /* 0x000fe2000f8e0004 */
[----:B------:R-:W-:-:S03]  /*b120*/  SHF.R.S32.HI R16, RZ, 0x1f, R23 ;  /* 0x0000001fff107819 */ /* 0x000fc60000011417 */
[----:B-----5:R-:W-:-:S04]  /*b130*/  @P0 IMAD.HI.U32 R12, R11, R14, RZ ;  /* 0x0000000e0b0c0227 */ /* 0x020fc800078e00ff */
[----:B------:R-:W-:Y:S02]  /*b140*/  IMAD.U32 R7, RZ, RZ, UR5 ;  /* 0x00000005ff077e24 */ /* 0x000fe4000f8e00ff */
[----:B------:R-:W-:Y:S01]  /*b150*/  IMAD.U32 R6, RZ, RZ, UR4 ;  /* 0x00000004ff067e24 */ /* 0x000fe2000f8e00ff */
[----:B------:R-:W-:Y:S01]  /*b160*/  ULDC.64 UR4, c[0x0][0xce0] ;  /* 0x0003380000047ab9 */ /* 0x000fe20000000a00 */
[----:B------:R-:W-:Y:S01]  /*b170*/  IMAD.U32 R7, RZ, RZ, UR6 ;  /* 0x00000006ff077e24 */ /* 0x000fe2000f8e00ff */
[----:B------:R-:W-:Y:S01]  /*b180*/  ULDC.64 UR6, c[0x0][0xc48] ;  /* 0x0003120000067ab9 */ /* 0x000fe20000000a00 */
[----:B------:R-:W-:Y:S02]  /*b190*/  IMAD.IADD R5, R5, 0x1, R15 ;  /* 0x0000000105057824 */ /* 0x000fe400078e020f */
[----:B--2---:R-:W-:Y:S02]  /*b1a0*/  IMAD R14, R20, UR10, RZ ;  /* 0x0000000a140e7c24 */ /* 0x004fe4000f8e02ff */
[----:B------:R-:W-:-:S04]  /*b1b0*/  @P0 IMAD.HI.U32 R152, R11, R152, RZ ;  /* 0x000000980b980227 */ /* 0x000fc800078e00ff */
        /* <DEDUP_REMOVED lines=83> */
[----:B------:R-:W-:Y:S01]  /*b6f0*/  ISETP.GE.AND P0, PT, R16, UR4, PT ;  /* 0x0000000410007c0c */ /* 0x000fe2000bf06270 */
[C---:B------:R-:W-:Y:S01]  /*b700*/  VIADD R20, R0.reuse, 0x40 ;  /* 0x0000004000147836 */ /* 0x040fe20000000000 */
[----:B------:R-:W-:Y:S01]  /*b710*/  ISETP.GE.AND P1, PT, R17, UR4, PT ;  /* 0x0000000411007c0c */ /* 0x000fe2000bf26270 */
[C---:B------:R-:W-:Y:S01]  /*b720*/  VIADD R21, R0.reuse, 0x48 ;  /* 0x0000004800157836 */ /* 0x040fe20000000000 */
[C---:B------:R-:W-:Y:S01]  /*b730*/  IADD3 R22, R0.reuse, 0x50, RZ ;  /* 0x0000005000167810 */ /* 0x040fe20007ffe0ff */
[----:B------:R-:W-:Y:S01]  /*b740*/  VIADD R23, R0, 0x58 ;  /* 0x0000005800177836 */ /* 0x000fe20000000000 */
[----:B------:R-:W-:-:S02]  /*b750*/  @!P3 LEA.HI R2, R2, R2, RZ, 0x1 ;  /* 0x000000020202b211 */ /* 0x000fc400078f08ff */
[----:B------:R-:W-:Y:S02]  /*b760*/  @!P4 LEA.HI R3, R3, R3, RZ, 0x1 ;  /* 0x000000030303c211 */ /* 0x000fe400078f08ff */
[----:B------:R-:W-:Y:S02]  /*b770*/  @!P5 LEA.HI R10, R10, R10, RZ, 0x1 ;  /* 0x0000000a0a0ad211 */ /* 0x000fe400078f08ff */
[----:B------:R-:W-:Y:S02]  /*b780*/  @!P3 LOP3.LUT R11, R2, 0xfffffffe, RZ, 0xc0, !PT ;  /* 0xfffffffe020bb812 */ /* 0x000fe400078ec0ff */
[----:B------:R-:W-:Y:S01]  /*b790*/  @!P4 LOP3.LUT R13, R3, 0xfffffffe, RZ, 0xc0, !PT ;  /* 0xfffffffe030dc812 */ /* 0x000fe200078ec0ff */
[--C-:B-1--4-:R-:W-:Y:S01]  /*b7a0*/  @!P2 IMAD.WIDE R2, R0, 0x4, R4.reuse ;  /* 0x000000040002a825 */ /* 0x112fe200078e0204 */
[----:B------:R-:W-:Y:S02]  /*b7b0*/  @!P5 LOP3.LUT R15, R10, 0xfffffffe, RZ, 0xc0, !PT ;  /* 0xfffffffe0a0fd812 */ /* 0x000fe400078ec0ff */
[----:B------:R-:W-:Y:S01]  /*b7c0*/  ISETP.GE.AND P6, PT, R22, UR4, PT ;  /* 0x0000000416007c0c */ /* 0x000fe2000bfc6270 */
        /* <DEDUP_REMOVED lines=11> */
[----:B------:R-:W-:Y:S01]  /*b880*/  ISETP.GE.AND P5, PT, R21, UR4, PT ;  /* 0x0000000415007c0c */ /* 0x000fe2000bfa6270 */
[----:B0-----:R-:W-:Y:S01]  /*b890*/  VIADD R24, R0, 0x60 ;  /* 0x0000006000187836 */ /* 0x001fe20000000000 */
[----:B------:R-:W-:-:S02]  /*b8a0*/  @!P1 LEA.HI R17, R17, R17, RZ, 0x1 ;  /* 0x0000001111119211 */ /* 0x000fc400078f08ff */
[----:B------:R-:W-:Y:S02]  /*b8b0*/  @!P0 LOP3.LUT R3, R16, 0xfffffffe, RZ, 0xc0, !PT ;  /* 0xfffffffe10038812 */ /* 0x000fe400078ec0ff */
        /* <DEDUP_REMOVED lines=97> */
[----:B------:R2:W-:Y:S01]  /*bed0*/  @!P2 ST.E.64 desc[UR6][R12.64], R104 ;  /* 0x000000680c00a985 */ /* 0x0005e2000c101b06 */
[----:B------:R-:W-:Y:S01]  /*bee0*/  @!P5 LOP3.LUT R21, R21, 0xfffffffe, RZ, 0xc0, !PT ;  /* 0xfffffffe1515d812 */ /* 0x000fe200078ec0ff */
[----:B------:R-:W-:Y:S01]  /*bef0*/  VIADD R20, R0, 0xd8 ;  /* 0x000000d800147836 */ /* 0x000fe20000000000 */
[----:B----4-:R-:W-:-:S02]  /*bf00*/  @!P6 LOP3.LUT R17, R22, 0xfffffffe, RZ, 0xc0, !PT ;  /* 0xfffffffe1611e812 */ /* 0x010fc400078ec0ff */
[----:B------:R-:W-:Y:S01]  /*bf10*/  ISETP.GE.AND P0, PT, R18, UR4, PT ;  /* 0x0000000412007c0c */ /* 0x000fe2000bf06270 */
[--C-:B0-----:R-:W-:Y:S01]  /*bf20*/  @!P3 IMAD.WIDE R2, R19, 0x4, R4.reuse ;  /* 0x000000041302b825 */ /* 0x101fe200078e0204 */
[----:B------:R-:W-:Y:S02]  /*bf30*/  IADD3 R19, R0, 0xd0, RZ ;  /* 0x000000d000137810 */ /* 0x000fe40007ffe0ff */
[----:B------:R-:W-:Y:S01]  /*bf40*/  ISETP.GE.AND P2, PT, R20, UR4, PT ;  /* 0x0000000414007c0c */ /* 0x000fe2000bf46270 */
[--C-:B-1----:R-:W-:Y:S01]  /*bf50*/  @!P4 IMAD.WIDE R10, R15, 0x4, R4.reuse ;  /* 0x000000040f0ac825 */ /* 0x102fe200078e0204 */
[----:B------:R0:W-:Y:S01]  /*bf60*/  @!P3 ST.E.64 desc[UR6][R2.64], R108 ;  /* 0x0000006c0200b985 */ /* 0x0001e2000c101b06 */
[----:B------:R-:W-:Y:S02]  /*bf70*/  ISETP.GE.AND P1, PT, R19, UR4, PT ;  /* 0x0000000413007c0c */ /* 0x000fe4000bf26270 */
[--C-:B------:R-:W-:Y:S01]  /*bf80*/  @!P5 IMAD.WIDE R14, R21, 0x4, R4.reuse ;  /* 0x00000004150ed825 */ /* 0x100fe200078e0204 */
[----:B------:R1:W-:Y:S03]  /*bf90*/  @!P4 ST.E.64 desc[UR6][R10.64], R112 ;  /* 0x000000700a00c985 */ /* 0x0003e6000c101b06 */
[----:B------:R-:W-:Y:S01]  /*bfa0*/  @!P6 IMAD.WIDE R16, R17, 0x4, R4 ;  /* 0x000000041110e825 */ /* 0x000fe200078e0204 */
[----:B------:R3:W-:Y:S01]  /*bfb0*/  @!P5 ST.E.64 desc[UR6][R14.64], R116 ;  /* 0x000000740e00d985 */ /* 0x0007e2000c101b06 */
[----:B------:R-:W-:-:S02]  /*bfc0*/  @!P0 LEA.HI R18, R18, R18, RZ, 0x1 ;  /* 0x0000001212128211 */ /* 0x000fc400078f08ff */
[C---:B------:R-:W-:Y:S01]  /*bfd0*/  VIADD R21, R0.reuse, 0xe0 ;  /* 0x000000e000157836 */ /* 0x040fe20000000000 */
[----:B------:R4:W-:Y:S01]  /*bfe0*/  @!P6 ST.E.64 desc[UR6][R16.64], R120 ;  /* 0x000000781000e985 */ /* 0x0009e2000c101b06 */
[C---:B--2---:R-:W-:Y:S01]  /*bff0*/  VIADD R12, R0.reuse, 0xe8 ;  /* 0x000000e8000c7836 */ /* 0x044fe20000000000 */
[----:B------:R-:W-:Y:S01]  /*c000*/  @!P1 LEA.HI R19, R19, R19, RZ, 0x1 ;  /* 0x0000001313139211 */ /* 0x000fe200078f08ff */
[C---:B0-----:R-:W-:Y:S01]  /*c010*/  VIADD R3, R0.reuse, 0xf8 ;  /* 0x000000f800037836 */ /* 0x041fe20000000000 */
[----:B------:R-:W-:Y:S01]  /*c020*/  ISETP.GE.AND P3, PT, R21, UR4, PT ;  /* 0x0000000415007c0c */ /* 0x000fe2000bf66270 */
[----:B------:R-:W-:Y:S01]  /*c030*/  VIADD R13, R0, 0xf0 ;  /* 0x000000f0000d7836 */ /* 0x000fe20000000000 */
[----:B------:R-:W-:Y:S02]  /*c040*/  ISETP.GE.AND P4, PT, R12, UR4, PT ;  /* 0x000000040c007c0c */ /* 0x000fe4000bf86270 */
[----:B------:R-:W-:Y:S02]  /*c050*/  ISETP.GE.AND P6, PT, R3, UR4, PT ;  /* 0x0000000403007c0c */ /* 0x000fe4000bfc6270 */
[----:B------:R-:W-:-:S02]  /*c060*/  ISETP.GE.AND P5, PT, R13, UR4, PT ;  /* 0x000000040d007c0c */ /* 0x000fc4000bfa6270 */
[----:B------:R-:W-:Y:S02]  /*c070*/  @!P2 LEA.HI R20, R20, R20, RZ, 0x1 ;  /* 0x000000141414a211 */ /* 0x000fe400078f08ff */
[----:B-1----:R-:W-:-:S03]  /*c080*/  @!P1 LOP3.LUT R11, R19, 0xfffffffe, RZ, 0xc0, !PT ;  /* 0xfffffffe130b9812 */ /* 0x002fc600078ec0ff */
[----:B------:R-:W-:Y:S02]  /*c090*/  @!P3 LEA.HI R21, R21, R21, RZ, 0x1 ;  /* 0x000000151515b211 */ /* 0x000fe400078f08ff */
[----:B------:R-:W-:Y:S02]  /*c0a0*/  @!P4 LEA.HI R12, R12, R12, RZ, 0x1 ;  /* 0x0000000c0c0cc211 */ /* 0x000fe400078f08ff */
[----:B------:R-:W-:Y:S02]  /*c0b0*/  @!P6 LEA.HI R10, R3, R3, RZ, 0x1 ;  /* 0x00000003030ae211 */ /* 0x000fe400078f08ff */
[----:B------:R-:W-:Y:S02]  /*c0c0*/  @!P5 LEA.HI R2, R13, R13, RZ, 0x1 ;  /* 0x0000000d0d02d211 */ /* 0x000fe400078f08ff */
[----:B------:R-:W-:Y:S02]  /*c0d0*/  @!P0 LOP3.LUT R3, R18, 0xfffffffe, RZ, 0xc0, !PT ;  /* 0xfffffffe12038812 */ /* 0x000fe400078ec0ff */
[----:B------:R-:W-:-:S02]  /*c0e0*/  @!P2 LOP3.LUT R13, R20, 0xfffffffe, RZ, 0xc0, !PT ;  /* 0xfffffffe140da812 */ /* 0x000fc400078ec0ff */
[----:B---3--:R-:W-:Y:S02]  /*c0f0*/  @!P3 LOP3.LUT R15, R21, 0xfffffffe, RZ, 0xc0, !PT ;  /* 0xfffffffe150fb812 */ /* 0x008fe400078ec0ff */
[----:B----4-:R-:W-:Y:S01]  /*c100*/  @!P4 LOP3.LUT R17, R12, 0xfffffffe, RZ, 0xc0, !PT ;  /* 0xfffffffe0c11c812 */ /* 0x010fe200078ec0ff */
        /* <DEDUP_REMOVED lines=16> */
.L_x_4436:
[----:B------:R-:W-:Y:S05]  /*c210*/  BSYNC B0 ;  /* 0x0000000000007941 */ /* 0x000fea0003800000 */
.L_x_4435:
[----:B------:R-:W-:Y:S01]  /*c220*/  ISETP.GE.AND P0, PT, R9, R8, PT ;  /* 0x000000080900720c */ /* 0x000fe20003f06270 */
[----:B0--3--:R0:W3:Y:S04]  /*c230*/  SHFL.IDX PT, R3, R7, 0x1, 0x1c1f ;  /* 0x003c1f0007037f89 */ /* 0x0090e800000e0000 */
[----:B------:R0:W2:Y:S08]  /*c240*/  SHFL.IDX PT, R2, R6, 0x1, 0x1c1f ;  /* 0x003c1f0006027f89 */ /* 0x0000b000000e0000 */
        /* <DEDUP_REMOVED lines=9> */
[C---:B------:R-:W-:Y:S01]  /*c2e0*/  VIADD R13, R0.reuse, 0x30 ;  /* 0x00000030000d7836 */ /* 0x040fe20000000000 */
[C---:B------:R-:W-:Y:S01]  /*c2f0*/  IADD3 R10, R0.reuse, 0x18, RZ ;  /* 0x00000018000a7810 */ /* 0x040fe20007ffe0ff */
[----:B------:R-:W-:Y:S01]  /*c300*/  ULDC.64 UR6, c[0x0][0x208] ;  /* 0x0000820000067ab9 */ /* 0x000fe20000000a00 */
[----:B------:R-:W-:Y:S01]  /*c310*/  ISETP.GE.AND P6, PT, R11, UR4, PT ;  /* 0x000000040b007c0c */ /* 0x000fe2000bfc6270 */
[----:B------:R-:W-:Y:S01]  /*c320*/  VIADD R14, R0, 0x38 ;  /* 0x00000038000e7836 */ /* 0x000fe20000000000 */
[----:B------:R-:W-:Y:S01]  /*c330*/  ISETP.GE.AND P5, PT, R10, UR4, PT ;  /* 0x000000040a007c0c */ /* 0x000fe2000bfa6270 */
[C---:B------:R-:W-:Y:S01]  /*c340*/  VIADD R15, R0.reuse, 0x40 ;  /* 0x00000040000f7836 */ /* 0x040fe20000000000 */
[C---:B------:R-:W-:Y:S01]  /*c350*/  IADD3 R19, R0.reuse, 0x58, RZ ;  /* 0x0000005800137810 */ /* 0x040fe20007ffe0ff */
[----:B------:R-:W-:-:S02]  /*c360*/  VIADD R16, R0, 0x48 ;  /* 0x0000004800107836 */ /* 0x000fc40000000000 */
[----:B------:R-:W-:Y:S01]  /*c370*/  @!P1 LEA.HI R4, R4, R4, RZ, 0x1 ;  /* 0x0000000404049211 */ /* 0x000fe200078f08ff */
[C---:B------:R-:W-:Y:S01]  /*c380*/  VIADD R18, R0.reuse, 0x50 ;  /* 0x0000005000127836 */ /* 0x040fe20000000000 */
[----:B------:R-:W-:Y:S01]  /*c390*/  @!P2 LEA.HI R5, R5, R5, RZ, 0x1 ;  /* 0x000000050505a211 */ /* 0x000fe200078f08ff */
[----:B------:R-:W-:Y:S01]  /*c3a0*/  VIADD R20, R0, 0x80 ;  /* 0x0000008000147836 */ /* 0x000fe20000000000 */
[----:B------:R-:W-:Y:S02]  /*c3b0*/  @!P1 LOP3.LUT R7, R4, 0xfffffffe, RZ, 0xc0, !PT ;  /* 0xfffffffe04079812 */ /* 0x000fe400078ec0ff */
[----:B------:R-:W-:Y:S01]  /*c3c0*/  @!P2 LOP3.LUT R9, R5, 0xfffffffe, RZ, 0xc0, !PT ;  /* 0xfffffffe0509a812 */ /* 0x000fe200078ec0ff */
[--C-:B--23--:R-:W-:Y:S01]  /*c3d0*/  @!P0 IMAD.WIDE R4, R0, 0x4, R2.reuse ;  /* 0x0000000400048825 */ /* 0x10cfe200078e0202 */
[----:B------:R-:W-:Y:S02]  /*c3e0*/  ISETP.GE.AND P3, PT, R15, UR4, PT ;  /* 0x000000040f007c0c */ /* 0x000fe4000bf66270 */
[----:B------:R-:W-:Y:S01]  /*c3f0*/  ISETP.GE.AND P4, PT, R16, UR4, PT ;  /* 0x0000000410007c0c */ /* 0x000fe2000bf86270 */
        /* <DEDUP_REMOVED lines=18> */
[----:B------:R-:W-:Y:S01]  /*c520*/  @!P4 LEA.HI R16, R16, R16, RZ, 0x1 ;  /* 0x000000101010c211 */ /* 0x000fe200078f08ff */
[----:B------:R0:W-:Y:S01]  /*c530*/  @!P5 ST.E.64 desc[UR6][R4.64], R38 ;  /* 0x000000260400d985 */ /* 0x0001e2000c101b06 */
[----:B--2---:R-:W-:-:S02]  /*c540*/  @!P0 LOP3.LUT R9, R12, 0xfffffffe, RZ, 0xc0, !PT ;  /* 0xfffffffe0c098812 */ /* 0x004fc400078ec0ff */
[----:B------:R-:W-:Y:S01]  /*c550*/  @!P1 LOP3.LUT R13, R13, 0xfffffffe, RZ, 0xc0, !PT ;  /* 0xfffffffe0d0d9812 */ /* 0x000fe200078ec0ff */
[----:B------:R1:W-:Y:S01]  /*c560*/  @!P6 ST.E.64 desc[UR6][R6.64], R42 ;  /* 0x0000002a0600e985 */ /* 0x0003e2000c101b06 */
[----:B------:R-:W-:Y:S01]  /*c570*/  @!P2 LOP3.LUT R11, R14, 0xfffffffe, RZ, 0xc0, !PT ;  /* 0xfffffffe0e0ba812 */ /* 0x000fe200078ec0ff */
[----:B------:R-:W-:Y:S01]  /*c580*/  VIADD R14, R0, 0x60 ;  /* 0x00000060000e7836 */ /* 0x000fe20000000000 */
[----:B------:R-:W-:Y:S02]  /*c590*/  @!P3 LOP3.LUT R15, R15, 0xfffffffe, RZ, 0xc0, !PT ;  /* 0xfffffffe0f0fb812 */ /* 0x000fe400078ec0ff */
        /* <DEDUP_REMOVED lines=61> */
[----:B------:R-:W-:Y:S01]  /*c970*/  VIADD R17, R0, 0xb0 ;  /* 0x000000b000117836 */ /* 0x000fe20000000000 */
        /* <DEDUP_REMOVED lines=31> */
[----:B------:R-:W-:-:S02]  /*cb70*/  IADD3 R15, R0, 0xd8, RZ ;  /* 0x000000d8000f7810 */ /* 0x000fc40007ffe0ff */
[--C-:B------:R-:W-:Y:S01]  /*cb80*/  @!P2 IMAD.WIDE R10, R17, 0x4, R2.reuse ;  /* 0x00000004110aa825 */ /* 0x100fe200078e0202 */
[----:B------:R2:W-:Y:S01]  /*cb90*/  @!P3 ST.E.64 desc[UR6][R8.64], R110 ;  /* 0x0000006e0800b985 */ /* 0x0005e2000c101b06 */
[----:B------:R-:W-:Y:S02]  /*cba0*/  @!P5 LEA.HI R18, R18, R18, RZ, 0x1 ;  /* 0x000000121212d211 */ /* 0x000fe400078f08ff */
[----:B------:R-:W-:Y:S01]  /*cbb0*/  @!P1 IMAD.WIDE R12, R13, 0x4, R2 ;  /* 0x000000040d0c9825 */ /* 0x000fe200078e0202 */
[----:B------:R-:W-:Y:S01]  /*cbc0*/  @!P2 ST.E.64 desc[UR6][R10.64], R114 ;  /* 0x000000720a00a985 */ /* 0x000fe2000c101b06 */
[----:B------:R-:W-:Y:S02]  /*cbd0*/  ISETP.GE.AND P2, PT, R16, UR4, PT ;  /* 0x0000000410007c0c */ /* 0x000fe4000bf46270 */
[C---:B------:R-:W-:Y:S01]  /*cbe0*/  VIADD R17, R0.reuse, 0xe8 ;  /* 0x000000e800117836 */ /* 0x040fe20000000000 */
[----:B------:R-:W-:Y:S01]  /*cbf0*/  @!P1 ST.E.64 desc[UR6][R12.64], R118 ;  /* 0x000000760c009985 */ /* 0x000fe2000c101b06 */
[C---:B------:R-:W-:Y:S01]  /*cc00*/  VIADD R20, R0.reuse, 0xf0 ;  /* 0x000000f000147836 */ /* 0x040fe20000000000 */
[----:B------:R-:W-:Y:S01]  /*cc10*/  ISETP.GE.AND P1, PT, R15, UR4, PT ;  /* 0x000000040f007c0c */ /* 0x000fe2000bf26270 */
[----:B------:R-:W-:Y:S01]  /*cc20*/  VIADD R0, R0, 0xf8 ;  /* 0x000000f800007836 */ /* 0x000fe20000000000 */
[----:B0-----:R-:W-:-:S02]  /*cc30*/  @!P5 LOP3.LUT R5, R18, 0xfffffffe, RZ, 0xc0, !PT ;  /* 0xfffffffe1205d812 */ /* 0x001fc400078ec0ff */
[----:B------:R-:W-:Y:S02]  /*cc40*/  @!P6 LEA.HI R19, R19, R19, RZ, 0x1 ;  /* 0x000000131313e211 */ /* 0x000fe400078f08ff */
[----:B------:R-:W-:Y:S01]  /*cc50*/  ISETP.GE.AND P3, PT, R17, UR4, PT ;  /* 0x0000000411007c0c */ /* 0x000fe2000bf66270 */
[----:B------:R-:W-:Y:S01]  /*cc60*/  @!P5 IMAD.WIDE R4, R5, 0x4, R2 ;  /* 0x000000040504d825 */ /* 0x000fe200078e0202 */
[----:B------:R-:W-:Y:S02]  /*cc70*/  ISETP.GE.AND P4, PT, R20, UR4, PT ;  /* 0x0000000414007c0c */ /* 0x000fe4000bf86270 */
[----:B------:R-:W-:Y:S02]  /*cc80*/  @!P0 LEA.HI R14, R14, R14, RZ, 0x1 ;  /* 0x0000000e0e0e8211 */ /* 0x000fe400078f08ff */
[----:B-1----:R-:W-:Y:S01]  /*cc90*/  @!P6 LOP3.LUT R7, R19, 0xfffffffe, RZ, 0xc0, !PT ;  /* 0xfffffffe1307e812 */ /* 0x002fe200078ec0ff */
[----:B------:R0:W-:Y:S01]  /*cca0*/  @!P5 ST.E.64 desc[UR6][R4.64], R122 ;  /* 0x0000007a0400d985 */ /* 0x0001e2000c101b06 */
[----:B--2---:R-:W-:-:S02]  /*ccb0*/  @!P0 LOP3.LUT R9, R14, 0xfffffffe, RZ, 0xc0, !PT ;  /* 0xfffffffe0e098812 */ /* 0x004fc400078ec0ff */
[----:B------:R-:W-:Y:S01]  /*ccc0*/  @!P1 LEA.HI R15, R15, R15, RZ, 0x1 ;  /* 0x0000000f0f0f9211 */ /* 0x000fe200078f08ff */
[--C-:B------:R-:W-:Y:S01]  /*ccd0*/  @!P6 IMAD.WIDE R6, R7, 0x4, R2.reuse ;  /* 0x000000040706e825 */ /* 0x100fe200078e0202 */
[----:B------:R-:W-:Y:S02]  /*cce0*/  @!P2 LEA.HI R16, R16, R16, RZ, 0x1 ;  /* 0x000000101010a211 */ /* 0x000fe400078f08ff */
[----:B------:R-:W-:Y:S02]  /*ccf0*/  @!P3 LEA.HI R17, R17, R17, RZ, 0x1 ;  /* 0x000000111111b211 */ /* 0x000fe400078f08ff */
[----:B------:R1:W-:Y:S01]  /*cd00*/  @!P6 ST.E.64 desc[UR6][R6.64], R126 ;  /* 0x0000007e0600e985 */ /* 0x0003e2000c101b06 */
[----:B------:R-:W-:Y:S02]  /*cd10*/  @!P4 LEA.HI R20, R20, R20, RZ, 0x1 ;  /* 0x000000141414c211 */ /* 0x000fe400078f08ff */
[----:B------:R-:W-:Y:S01]  /*cd20*/  @!P1 LOP3.LUT R15, R15, 0xfffffffe, RZ, 0xc0, !PT ;  /* 0xfffffffe0f0f9812 */ /* 0x000fe200078ec0ff */
[----:B0-----:R-:W-:Y:S01]  /*cd30*/  @!P0 IMAD.WIDE R4, R9, 0x4, R2 ;  /* 0x0000000409048825 */ /* 0x001fe200078e0202 */
[----:B------:R-:W-:-:S02]  /*cd40*/  @!P2 LOP3.LUT R11, R16, 0xfffffffe, RZ, 0xc0, !PT ;  /* 0xfffffffe100ba812 */ /* 0x000fc400078ec0ff */
[----:B------:R-:W-:Y:S02]  /*cd50*/  @!P3 LOP3.LUT R17, R17, 0xfffffffe, RZ, 0xc0, !PT ;  /* 0xfffffffe1111b812 */ /* 0x000fe400078ec0ff */
[----:B------:R0:W-:Y:S01]  /*cd60*/  @!P0 ST.E.64 desc[UR6][R4.64], R130 ;  /* 0x0000008204008985 */ /* 0x0001e2000c101b06 */
[----:B------:R-:W-:Y:S01]  /*cd70*/  ISETP.GE.AND P0, PT, R0, UR4, PT ;  /* 0x0000000400007c0c */ /* 0x000fe2000bf06270 */
        /* <DEDUP_REMOVED lines=12> */
[----:B0-----:R-:W-:-:S05]  /*ce40*/  LOP3.LUT R5, R0, 0xfffffffe, RZ, 0xc0, !PT ;  /* 0xfffffffe00057812 */ /* 0x001fca00078ec0ff */
[----:B------:R-:W-:-:S05]  /*ce50*/  IMAD.WIDE R2, R5, 0x4, R2 ;  /* 0x0000000405027825 */ /* 0x000fca00078e0202 */
[----:B------:R0:W-:Y:S01]  /*ce60*/  ST.E.64 desc[UR4][R2.64], R150 ;  /* 0x0000009602007985 */ /* 0x0001e2000c101b04 */
[----:B------:R-:W-:Y:S05]  /*ce70*/  BRA `(.L_x_4400) ;  /* 0x0000004c00e87947 */ /* 0x000fea0003800000 */
.L_x_4434:
[----:B------:R-:W0:Y:S02]  /*ce80*/  S2R R0, SR_TID.X ;  /* 0x0000000000007919 */ /* 0x000e240000002100 */
[----:B0-----:R-:W-:-:S05]  /*ce90*/  VIADD R2, R0, 0xffffff80 ;  /* 0xffffff8000027836 */ /* 0x001fca0000000000 */
[----:B------:R-:W-:-:S13]  /*cea0*/  ISETP.GT.AND P0, PT, R2, 0x7f, PT ;  /* 0x0000007f0200780c */ /* 0x000fda0003f04270 */
[----:B------:R-:W-:Y:S05]  /*ceb0*/  @P0 BRA `(.L_x_4400) ;  /* 0x0000004c00d80947 */ /* 0x000fea0003800000 */
[----:B------:R-:W0:Y:S01]  /*cec0*/  S2R R3, SR_CTAID.X ;  /* 0x0000000000037919 */ /* 0x000e220000002500 */
[----:B------:R-:W3:Y:S01]  /*ced0*/  LDC R6, c[0x0][0xce8] ;  /* 0x00033a00ff067b82 */ /* 0x000ee20000000800 */
[----:B------:R-:W-:Y:S01]  /*cee0*/  ULDC UR4, c[0x0][0xb88] ;  /* 0x0002e20000047ab9 */ /* 0x000fe20000000800 */
[----:B0-----:R-:W-:Y:S02]  /*cef0*/  IMAD R0, R3, 0x80, R0 ;  /* 0x0000008003007824 */ /* 0x001fe400078e0200 */
[----:B---3--:R-:W-:Y:S02]  /*cf00*/  IMAD R3, R6, UR4, RZ ;  /* 0x0000000406037c24 */ /* 0x008fe4000f8e02ff */
[----:B------:R-:W-:-:S05]  /*cf10*/  VIADD R0, R0, 0xffffff80 ;  /* 0xffffff8000007836 */ /* 0x000fca0000000000 */
[----:B------:R-:W-:-:S13]  /*cf20*/  ISETP.GE.AND P0, PT, R0, R3, PT ;  /* 0x000000030000720c */ /* 0x000fda0003f06270 */
[----:B------:R-:W-:Y:S05]  /*cf30*/  @P0 BRA `(.L_x_4400) ;  /* 0x0000004c00b80947 */ /* 0x000fea0003800000 */
[----:B------:R-:W3:Y:S01]  /*cf40*/  LDL R4, [R1] ;  /* 0x0000000001047983 */ /* 0x000ee20000100800 */
[----:B------:R-:W-:Y:S01]  /*cf50*/  ISETP.NE.AND P0, PT, R6, 0x1, PT ;  /* 0x000000010600780c */ /* 0x000fe20003f05270 */
[----:B------:R-:W-:Y:S01]  /*cf60*/  S2UR UR7, SR_CTAID.Z ;  /* 0x00000000000779c3 */ /* 0x000fe20000002700 */
[----:B------:R-:W-:Y:S01]  /*cf70*/  ULDC.64 UR8, c[0x0][0xcd0] ;  /* 0x0003340000087ab9 */ /* 0x000fe20000000a00 */
[----:B------:R-:W-:Y:S01]  /*cf80*/  MOV R5, R0 ;  /* 0x0000000000057202 */ /* 0x000fe20000000f00 */
[----:B------:R-:W-:-:S05]  /*cf90*/  ULDC.64 UR12, c[0x0][0x208] ;  /* 0x00008200000c7ab9 */ /* 0x000fca0000000a00 */
[----:B------:R-:W0:Y:S08]  /*cfa0*/  LDC.64 R10, c[0x0][0xcd8] ;  /* 0x00033600ff0a7b82 */ /* 0x000e300000000a00 */
[----:B------:R-:W4:Y:S08]  /*cfb0*/  @P0 LDC R7, c[0x0][0xcec] ;  /* 0x00033b00ff070b82 */ /* 0x000f300000000800 */
[----:B------:R-:W5:Y:S08]  /*cfc0*/  @P0 LDC R9, c[0x0][0xcf0] ;  /* 0x00033c00ff090b82 */ /* 0x000f700000000800 */
[----:B------:R-:W1:Y:S08]  /*cfd0*/  S2UR UR10, SR_CTAID.Y ;  /* 0x00000000000a79c3 */ /* 0x000e700000002600 */
[----:B------:R-:W1:Y:S01]  /*cfe0*/  LDC R8, c[0x0][0xd50] ;  /* 0x00035400ff087b82 */ /* 0x000e620000000800 */
[----:B---3--:R-:W-:Y:S01]  /*cff0*/  R2UR UR11, R4 ;  /* 0x00000000040b72ca */ /* 0x008fe200000e0000 */
[----:B----4-:R-:W-:-:S05]  /*d000*/  @P0 IMAD.HI.U32 R4, R0, R7, RZ ;  /* 0x0000000700040227 */ /* 0x010fca00078e00ff */
[----:B-----5:R-:W-:-:S07]  /*d010*/  @P0 SHF.R.U32.HI R5, RZ, R9, R4 ;  /* 0x00000009ff050219 */ /* 0x020fce0000011604 */
[----:B------:R-:W-:Y:S02]  /*d020*/  USHF.R.S32.HI UR6, URZ, 0x1f, UR11 ;  /* 0x0000001f3f067899 */ /* 0x000fe4000801140b */
[----:B------:R-:W-:Y:S01]  /*d030*/  IMAD R7, RZ, RZ, -UR11 ;  /* 0x8000000bff077e24 */ /* 0x000fe2000f8e02ff */
[----:B------:R-:W-:Y:S02]  /*d040*/  UIMAD.WIDE.U32 UR4, UR11, UR8, URZ ;  /* 0x000000080b0472a5 */ /* 0x000fe4000f8e003f */
[----:B------:R-:W-:Y:S01]  /*d050*/  UIMAD UR6, UR6, UR8, URZ ;  /* 0x00000008060672a4 */ /* 0x000fe2000f8e023f */
[----:B-1----:R-:W-:Y:S01]  /*d060*/  IMAD R9, R8, R7, UR10 ;  /* 0x0000000a08097e24 */ /* 0x002fe2000f8e0207 */
[----:B------:R-:W-:Y:S01]  /*d070*/  USHF.R.S32.HI UR8, URZ, 0x1f, UR7 ;  /* 0x0000001f3f087899 */ /* 0x000fe20008011407 */
[----:B------:R-:W-:Y:S01]  /*d080*/  IMAD.MOV R7, RZ, RZ, -R5 ;  /* 0x000000ffff077224 */ /* 0x000fe200078e0a05 */
[----:B------:R-:W-:Y:S01]  /*d090*/  UIMAD UR6, UR11, UR9, UR6 ;  /* 0x000000090b0672a4 */ /* 0x000fe2000f8e0206 */
[----:B------:R-:W-:Y:S01]  /*d0a0*/  IMAD.U32 R3, RZ, RZ, UR5 ;  /* 0x00000005ff037e24 */ /* 0x000fe2000f8e00ff */
[----:B------:R-:W-:Y:S01]  /*d0b0*/  SHF.R.S32.HI R4, RZ, 0x1f, R9 ;  /* 0x0000001fff047819 */ /* 0x000fe20000011409 */
[----:B------:R-:W-:Y:S01]  /*d0c0*/  IMAD.U32 R2, RZ, RZ, UR4 ;  /* 0x00000004ff027e24 */ /* 0x000fe2000f8e00ff */
[----:B------:R-:W-:Y:S01]  /*d0d0*/  UIADD3 UR6, UR5, UR6, URZ ;  /* 0x0000000605067290 */ /* 0x000fe2000fffe03f */
[----:B0-----:R-:W-:-:S02]  /*d0e0*/  IMAD R12, R10, UR8, RZ ;  /* 0x000000080a0c7c24 */ /* 0x001fc4000f8e02ff */
[----:B------:R-:W-:Y:S01]  /*d0f0*/  ULDC.64 UR4, c[0x0][0xce0] ;  /* 0x0003380000047ab9 */ /* 0x000fe20000000a00 */
[----:B------:R-:W-:Y:S02]  /*d100*/  IMAD R7, R6, R7, R0 ;  /* 0x0000000706077224 */ /* 0x000fe400078e0200 */
[----:B------:R-:W-:Y:S02]  /*d110*/  IMAD.U32 R3, RZ, RZ, UR6 ;  /* 0x00000006ff037e24 */ /* 0x000fe4000f8e00ff */
[----:B------:R-:W-:Y:S01]  /*d120*/  IMAD R11, R11, UR7, R12 ;  /* 0x000000070b0b7c24 */ /* 0x000fe2000f8e020c */
[----:B------:R-:W-:Y:S01]  /*d130*/  SHF.R.S32.HI R0, RZ, 0x1f, R7 ;  /* 0x0000001fff007819 */ /* 0x000fe20000011407 */
[----:B------:R-:W-:-:S04]  /*d140*/  IMAD.WIDE.U32 R2, R10, UR7, R2 ;  /* 0x000000070a027c25 */ /* 0x000fc8000f8e0002 */
[----:B------:R-:W-:Y:S02]  /*d150*/  IMAD.IADD R3, R11, 0x1, R3 ;  /* 0x000000010b037824 */ /* 0x000fe400078e0203 */
[----:B------:R-:W-:Y:S02]  /*d160*/  IMAD R4, R4, UR4, RZ ;  /* 0x0000000404047c24 */ /* 0x000fe4000f8e02ff */
[----:B------:R-:W-:-:S04]  /*d170*/  IMAD.WIDE.U32 R2, R9, UR4, R2 ;  /* 0x0000000409027c25 */ /* 0x000fc8000f8e0002 */
[----:B------:R-:W-:Y:S01]  /*d180*/  IMAD R4, R9, UR5, R4 ;  /* 0x0000000509047c24 */ /* 0x000fe2000f8e0204 */
[----:B------:R-:W-:Y:S01]  /*d190*/  SHF.R.S32.HI R9, RZ, 0x1f, R5 ;  /* 0x0000001fff097819 */ /* 0x000fe20000011405 */
[----:B------:R-:W-:Y:S01]  /*d1a0*/  ULDC.64 UR4, c[0x0][0xcc8] ;  /* 0x0003320000047ab9 */ /* 0x000fe20000000a00 */
[----:B------:R-:W-:Y:S01]  /*d1b0*/  IADD3 R2, P0, R5, R2, RZ ;  /* 0x0000000205027210 */ /* 0x000fe20007f1e0ff */
[----:B------:R-:W-:-:S03]  /*d1c0*/  IMAD R0, R0, UR4, RZ ;  /* 0x0000000400007c24 */ /* 0x000fc6000f8e02ff */
[----:B------:R-:W-:Y:S01]  /*d1d0*/  IADD3.X R3, R9, R3, R4, P0, !PT ;  /* 0x0000000309037210 */ /* 0x000fe200007fe404 */
        /* <DEDUP_REMOVED lines=9> */
.L_x_4398:
[----:B------:R-:W-:-:S08]  /*d270*/  NOP ;  /* 0x0000000000007918 */ /* 0x000fd00000000000 */
[----:B--2---:R-:W0:-:S00]  /*d280*/  USETMAXREG.DEALLOC.CTAPOOL 0x18 ;  /* 0x00000018000079c8 */ /* 0x004e0000080e0500 */
        /* <DEDUP_REMOVED lines=16> */
.L_x_4437:
[----:B------:R-:W-:Y:S01]  /*d390*/  ULDC UR43, c[0x0][0xd50] ;  /* 0x00035400002b7ab9 */ /* 0x000fe20000000800 */
[----:B------:R-:W-:Y:S01]  /*d3a0*/  UMOV UR36, UR6 ;  /* 0x0000000600247c82 */ /* 0x000fe20008000000 */
[----:B------:R-:W-:-:S11]  /*d3b0*/  UISETP.NE.AND UP0, UPT, UR43, 0x1, UPT ;  /* 0x000000012b00788c */ /* 0x000fd6000bf05270 */
[----:B------:R-:W-:Y:S01]  /*d3c0*/  @UP0 ULDC UR4, c[0x0][0xd54] ;  /* 0x0003550000040ab9 */ /* 0x000fe20000000800 */
[----:B------:R-:W-:Y:S01]  /*d3d0*/  @UP0 ULDC UR7, c[0x0][0xd58] ;  /* 0x0003560000070ab9 */ /* 0x000fe20000000800 */
[----:B------:R-:W-:-:S04]  /*d3e0*/  UIMAD.WIDE.U32 UR4, UR6, UR4, URZ ;  /* 0x00000004060472a5 */ /* 0x000fc8000f8e003f */
[----:B------:R-:W-:-:S12]  /*d3f0*/  @UP0 USHF.R.U32.HI UR36, URZ, UR7, UR5 ;  /* 0x000000073f240299 */ /* 0x000fd80008011605 */
.L_x_4438:
[----:B------:R-:W-:Y:S01]  /*d400*/  ISETP.LE.AND P0, PT, RZ, UR44, PT ;  /* 0x0000002cff007c0c */ /* 0x000fe2000bf03270 */
        /* <DEDUP_REMOVED lines=74> */
.L_x_4440:
[----:B------:R-:W-:Y:S01]  /*d8b0*/  UIMAD UR40, UR43, UR41, URZ ;  /* 0x000000292b2872a4 */ /* 0x000fe2000f8e023f */
[----:B------:R-:W-:Y:S02]  /*d8c0*/  IMAD.U32 R2, RZ, RZ, UR39 ;  /* 0x00000027ff027e24 */ /* 0x000fe4000f8e00ff */
        /* <DEDUP_REMOVED lines=30> */
.L_x_4441:
        /* <DEDUP_REMOVED lines=20> */
.L_x_4443:
[----:B------:R0:W1:Y:S01]  /*dbf0*/  LDC.64 R2, c[0x4][R16] ;  /* 0x0100000010027b82 */ /* 0x0000620000000a00 */
[----:B------:R-:W-:Y:S01]  /*dc00*/  ULDC.64 UR6, c[0x4][0x98] ;  /* 0x0100260000067ab9 */ /* 0x000fe20000000a00 */
[----:B------:R-:W-:Y:S01]  /*dc10*/  ULDC.64 UR8, c[0x4][0xa0] ;  /* 0x0100280000087ab9 */ /* 0x000fe20000000a00 */
[----:B------:R-:W-:Y:S01]  /*dc20*/  ULDC.64 UR4, c[0x4][0x18] ;  /* 0x0100060000047ab9 */ /* 0x000fe20000000a00 */
        /* <DEDUP_REMOVED lines=11> */
.L_x_4442:
[----:B------:R-:W-:Y:S01]  /*dce0*/  ULDC.64 UR4, c[0x0][0xaf0] ;  /* 0x0002bc0000047ab9 */ /* 0x000fe20000000a00 */
[----:B------:R-:W-:Y:S01]  /*dcf0*/  MOV R18, UR44 ;  /* 0x0000002c00127c02 */ /* 0x000fe20008000f00 */
[----:B------:R-:W-:Y:S01]  /*dd00*/  UISETP.NE.U32.AND UP0, UPT, UR4, URZ, UPT ;  /* 0x0000003f0400728c */ /* 0x000fe2000bf05070 */
[----:B------:R-:W0:Y:S01]  /*dd10*/  LDC.64 R4, c[0x0][0x418] ;  /* 0x00010600ff047b82 */ /* 0x000e220000000a00 */
[----:B------:R-:W-:Y:S02]  /*dd20*/  ULDC.64 UR6, c[0x0][0x208] ;  /* 0x0000820000067ab9 */ /* 0x000fe40000000a00 */
[----:B------:R-:W-:-:S06]  /*dd30*/  UISETP.NE.AND.EX UP0, UPT, UR5, URZ, UPT, UP0 ;  /* 0x0000003f0500728c */ /* 0x000fcc000bf05300 */
[----:B------:R-:W-:-:S05]  /*dd40*/  PLOP3.LUT P0, PT, PT, PT, UP0, 0x80, 0x0 ;  /* 0x000000000000781c */ /* 0x000fca0003f0f008 */
[----:B------:R-:W-:Y:S02]  /*dd50*/  @UP0 ULDC.64 UR4, c[0x0][0xaf0] ;  /* 0x0002bc0000040ab9 */ /* 0x000fe40000000a00 */
[----:B------:R-:W-:-:S06]  /*dd60*/  @UP0 UIMAD.WIDE UR4, UR44, 0x4, UR4 ;  /* 0x000000042c0408a5 */ /* 0x000fcc000f8e0204 */
[----:B------:R-:W-:Y:S02]  /*dd70*/  IMAD.U32 R2, RZ, RZ, UR4 ;  /* 0x00000004ff027e24 */ /* 0x000fe4000f8e00ff */
[----:B------:R-:W-:-:S05]  /*dd80*/  IMAD.U32 R3, RZ, RZ, UR5 ;  /* 0x00000005ff037e24 */ /* 0x000fca000f8e00ff */
[----:B------:R-:W2:Y:S01]  /*dd90*/  @P0 LDG.E R18, desc[UR6][R2.64] ;  /* 0x0000000602120981 */ /* 0x000ea2000c1e1900 */
[----:B0-----:R-:W-:Y:S01]  /*dda0*/  ISETP.NE.U32.AND P0, PT, R4, RZ, PT ;  /* 0x000000ff0400720c */ /* 0x001fe20003f05070 */
        /* <DEDUP_REMOVED lines=12> */
.L_x_4528:
        /* <DEDUP_REMOVED lines=9> */
.L_x_4531:
        /* <DEDUP_REMOVED lines=24> */
.L_x_4447:
[----:B------:R-:W-:Y:S01]  /*e080*/  IMAD.MOV.U32 R0, RZ, RZ, 0x1 ;  /* 0x00000001ff007424 */ /* 0x000fe200078e00ff */
[----:B01----:R-:W0:Y:S04]  /*e090*/  S2R R6, SR_TID.X ;  /* 0x0000000000067919 */ /* 0x003e280000002100 */
[----:B------:R-:W-:-:S04]  /*e0a0*/  SHF.L.U32 R0, R0, 0x1f, RZ ;  /* 0x0000001f00007819 */ /* 0x000fc800000006ff */
[----:B------:R-:W1:Y:S01]  /*e0b0*/  SYNCS.PHASECHK.TRANS64.TRYWAIT P0, [UR38+0x32440], R0 ;  /* 0x03244000ff0075a7 */ /* 0x000e620008000166 */
[----:B0-----:R-:W-:-:S04]  /*e0c0*/  LOP3.LUT R2, R6, 0x7f, RZ, 0xc0, !PT ;  /* 0x0000007f06027812 */ /* 0x001fc800078ec0ff */
[----:B------:R-:W-:Y:S01]  /*e0d0*/  ISETP.NE.AND P1, PT, R2, RZ, PT ;  /* 0x000000ff0200720c */ /* 0x000fe20003f25270 */
[----:B-1----:R-:W-:-:S12]  /*e0e0*/  @!P0 BRA `(.L_x_4448) ;  /* 0x0000004000648947 */ /* 0x002fd80003800000 */
.L_x_4532:
[----:B------:R-:W-:Y:S05]  /*e0f0*/  @P1 BRA `(.L_x_4449) ;  /* 0x0000000000181947 */ /* 0x000fea0003800000 */
[----:B------:R-:W1:Y:S01]  /*e100*/  S2R R2, SR_TID.X ;  /* 0x0000000000027919 */ /* 0x000e620000002100 */
[----:B0-----:R-:W-:-:S04]  /*e110*/  IMAD.MOV.U32 R0, RZ, RZ, 0x3000 ;  /* 0x00003000ff007424 */ /* 0x001fc800078e00ff */
[----:B------:R2:W-:Y:S01]  /*e120*/  SYNCS.ARRIVE.TRANS64 RZ, [UR38+0x32430], R0 ;  /* 0x03243000ffff79a7 */ /* 0x0005e20008000026 */
[----:B-1----:R-:W-:-:S13]  /*e130*/  LOP3.LUT P0, RZ, R2, 0x1f, RZ, 0xc0, !PT ;  /* 0x0000001f02ff7812 */ /* 0x002fda000780c0ff */
[----:B--2---:R-:W-:Y:S05]  /*e140*/  @!P0 BRA `(.L_x_4449) ;  /* 0x0000000000048947 */ /* 0x004fea0003800000 */
[----:B------:R-:W-:Y:S01]  /*e150*/  BPT.TRAP 0x1 ;  /* 0x000000040000795c */ /* 0x000fe20000300000 */
.L_x_4449:
        /* <DEDUP_REMOVED lines=18> */
.L_x_4445:
        /* <DEDUP_REMOVED lines=14> */
[----:B------:R-:W1:Y:S01]  /*e360*/  LDC.64 R2, c[0x4][R2] ;  /* 0x0100000002027b82 */ /* 0x000e620000000a00 */
[----:B------:R-:W-:Y:S02]  /*e370*/  IMAD.U32 R5, RZ, RZ, UR7 ;  /* 0x00000007ff057e24 */ /* 0x000fe4000f8e00ff */
[----:B0-----:R-:W-:Y:S02]  /*e380*/  IMAD.U32 R6, RZ, RZ, UR8 ;  /* 0x00000008ff067e24 */ /* 0x001fe4000f8e00ff */
[----:B------:R-:W-:-:S02]  /*e390*/  IMAD.U32 R7, RZ, RZ, UR9 ;  /* 0x00000009ff077e24 */ /* 0x000fc4000f8e00ff */
[----:B------:R-:W-:Y:S02]  /*e3a0*/  IMAD.U32 R11, RZ, RZ, UR5 ;  /* 0x00000005ff0b7e24 */ /* 0x000fe4000f8e00ff */
[----:B------:R-:W-:Y:S02]  /*e3b0*/  IMAD.MOV.U32 R8, RZ, RZ, 0x70 ;  /* 0x00000070ff087424 */ /* 0x000fe400078e00ff */
[----:B------:R-:W-:Y:S02]  /*e3c0*/  IMAD.MOV.U32 R12, RZ, RZ, 0x1 ;  /* 0x00000001ff0c7424 */ /* 0x000fe400078e00ff */
[----:B------:R-:W-:-:S07]  /*e3d0*/  IMAD.MOV.U32 R13, RZ, RZ, RZ ;  /* 0x000000ffff0d7224 */ /* 0x000fce00078e00ff */
[----:B------:R-:W-:-:S07]  /*e3e0*/  LEPC R20, `(.L_x_4450) ;  /* 0x000000001014794e */ /* 0x000fce0000000000 */
[----:B-1----:R-:W-:Y:S05]  /*e3f0*/  CALL.ABS.NOINC R2 ;  /* 0x0000000002007343 */ /* 0x002fea0003c00000 */
.L_x_4450:
        /* <DEDUP_REMOVED lines=21> */
[----:B------:R-:W0:Y:S02]  /*e550*/  @P0 LDC R5, c[0x0][0x450] ;  /* 0x00011400ff050b82 */ /* 0x000e240000000800 */
[----:B---3--:R-:W-:Y:S01]  /*e560*/  IMAD R10, R8, 0x80, R3 ;  /* 0x00000080080a7824 */ /* 0x008fe200078e0203 */
[----:B------:R-:W-:-:S03]  /*e570*/  MOV R3, UR6 ;  /* 0x0000000600037c02 */ /* 0x000fc60008000f00 */
[----:B------:R-:W-:Y:S01]  /*e580*/  IMAD.MOV.U32 R9, RZ, RZ, R10 ;  /* 0x000000ffff097224 */ /* 0x000fe200078e000a */
[----:B------:R2:W-:Y:S01]  /*e590*/  STL [R1+0x8], R10 ;  /* 0x0000080a01007387 */ /* 0x0005e20000100800 */
        /* <DEDUP_REMOVED lines=17> */
[----:B------:R-:W-:Y:S01]  /*e6b0*/  LEA R0, P0, R2, UR4, 0x1 ;  /* 0x0000000402007c11 */ /* 0x000fe2000f8008ff */
[----:B------:R-:W-:Y:S01]  /*e6c0*/  IMAD.IADD R3, R3, 0x1, R9 ;  /* 0x0000000103037824 */ /* 0x000fe200078e0209 */
[----:B------:R-:W-:-:S04]  /*e6d0*/  ULDC UR4, c[0x0][0x2b8] ;  /* 0x0000ae0000047ab9 */ /* 0x000fc80000000800 */
[----:B------:R-:W-:Y:S01]  /*e6e0*/  LEA.HI.X R3, R2, UR5, R3, 0x1, P0 ;  /* 0x0000000502037c11 */ /* 0x000fe200080f0c03 */
[----:B------:R-:W-:-:S05]  /*e6f0*/  IMAD.SHL.U32 R2, R13, 0x8, RZ ;  /* 0x000000080d027824 */ /* 0x000fca00078e00ff */
[C---:B--2---:R-:W-:Y:S02]  /*e700*/  LOP3.LUT R10, R2.reuse, 0x38, RZ, 0xc0, !PT ;  /* 0x00000038020a7812 */ /* 0x044fe400078ec0ff */
[----:B------:R-:W-:Y:S02]  /*e710*/  LOP3.LUT R2, R2, 0x1f8, RZ, 0xc0, !PT ;  /* 0x000001f802027812 */ /* 0x000fe400078ec0ff */
[----:B------:R-:W-:Y:S01]  /*e720*/  ISETP.GE.AND P0, PT, R10, UR4, PT ;  /* 0x000000040a007c0c */ /* 0x000fe2000bf06270 */
[----:B------:R-:W-:Y:S01]  /*e730*/  UMOV UR4, 0xffffffff ;  /* 0xffffffff00047882 */ /* 0x000fe20000000000 */
[----:B------:R-:W-:Y:S02]  /*e740*/  LOP3.LUT R5, R2, 0x38, R13, 0x78, !PT ;  /* 0x0000003802057812 */ /* 0x000fe400078e780d */
[----:B------:R-:W-:-:S04]  /*e750*/  SHF.L.U32 R2, R12, 0x3, RZ ;  /* 0x000000030c027819 */ /* 0x000fc800000006ff */
[----:B------:R-:W-:-:S05]  /*e760*/  LOP3.LUT R9, R5, 0x200, R2, 0xf8, !PT ;  /* 0x0000020005097812 */ /* 0x000fca00078ef802 */
[----:B------:R0:W-:Y:S01]  /*e770*/  STL [R1], R9 ;  /* 0x0000000901007387 */ /* 0x0001e20000100800 */
[----:B------:R-:W-:Y:S05]  /*e780*/  BRA.DIV UR4, `(.L_x_4451) ;  /* 0x0000003a04d47947 */ /* 0x000fea000b800000 */
[----:B------:R-:W1:Y:S01]  /*e790*/  SHFL.IDX PT, R5, R0, RZ, 0x181f ;  /* 0x00181fff00057589 */ /* 0x000e6200000e0000 */
[----:B------:R-:W-:Y:S01]  /*e7a0*/  ULDC UR4, c[0x0][0x288] ;  /* 0x0000a20000047ab9 */ /* 0x000fe20000000800 */
[----:B------:R-:W-:Y:S01]  /*e7b0*/  IMAD R11, R8, 0x80, R6 ;  /* 0x00000080080b7824 */ /* 0x000fe200078e0206 */
[----:B------:R-:W-:Y:S01]  /*e7c0*/  ULDC.64 UR6, c[0x0][0x208] ;  /* 0x0000820000067ab9 */ /* 0x000fe20000000a00 */
[----:B------:R-:W2:Y:S01]  /*e7d0*/  SHFL.IDX PT, R4, R3, RZ, 0x181f ;  /* 0x00181fff03047589 */ /* 0x000ea200000e0000 */
[----:B------:R-:W-:Y:S02]  /*e7e0*/  IMAD R2, R7, UR4, RZ ;  /* 0x0000000407027c24 */ /* 0x000fe4000f8e02ff */
[C---:B------:R-:W-:Y:S01]  /*e7f0*/  VIADD R12, R11.reuse, 0x10 ;  /* 0x000000100b0c7836 */ /* 0x040fe20000000000 */
[----:B------:R-:W3:Y:S02]  /*e800*/  SHFL.IDX PT, R7, R0, 0x1, 0x181f ;  /* 0x00381f0000077f89 */ /* 0x000ee400000e0000 */
[----:B------:R-:W-:-:S02]  /*e810*/  ISETP.GE.AND P1, PT, R11, R2, PT ;  /* 0x000000020b00720c */ /* 0x000fc40003f26270 */
[----:B------:R-:W4:Y:S01]  /*e820*/  SHFL.IDX PT, R6, R3, 0x1, 0x181f ;  /* 0x00381f0003067f89 */ /* 0x000f2200000e0000 */
[----:B------:R-:W-:-:S03]  /*e830*/  ISETP.GE.AND P2, PT, R12, R2, PT ;  /* 0x000000020c00720c */ /* 0x000fc60003f46270 */
[----:B------:R-:W5:Y:S04]  /*e840*/  SHFL.IDX PT, R14, R0, 0x2, 0x181f ;  /* 0x00581f00000e7f89 */ /* 0x000f6800000e0000 */
[----:B------:R-:W-:Y:S03]  /*e850*/  STL [R1+0x4], R11 ;  /* 0x0000040b01007387 */ /* 0x000fe60000100800 */
[----:B------:R-:W-:Y:S01]  /*e860*/  @!P1 LEA R8, R9, UR38, 0x1 ;  /* 0x0000002609089c11 */ /* 0x000fe2000f8e08ff */
[----:B------:R0:W-:Y:S01]  /*e870*/  STL [R1+0x14], R12 ;  /* 0x0000140c01007387 */ /* 0x0001e20000100800 */
[----:B-1----:R-:W-:-:S05]  /*e880*/  @!P1 LEA R5, P3, R10, R5, 0x1 ;  /* 0x000000050a059211 */ /* 0x002fca00078608ff */
[----:B--2---:R-:W-:Y:S02]  /*e890*/  @!P1 IMAD.X R4, RZ, RZ, R4, P3 ;  /* 0x000000ffff049224 */ /* 0x004fe400018e0604 */
[----:B0-----:R-:W-:-:S03]  /*e8a0*/  VIADD R12, R11, 0x20 ;  /* 0x000000200b0c7836 */ /* 0x001fc60000000000 */
[----:B------:R-:W-:-:S04]  /*e8b0*/  @!P1 LOP3.LUT R5, R5, R4, RZ, 0x3c, !PT ;  /* 0x0000000405059212 */ /* 0x000fc800078e3cff */
[C---:B------:R-:W-:Y:S01]  /*e8c0*/  @!P1 LOP3.LUT R4, R5.reuse, R4, RZ, 0x3c, !PT ;  /* 0x0000000405049212 */ /* 0x040fe200078e3cff */
[----:B------:R-:W-:Y:S03]  /*e8d0*/  STL [R1+0x18], R12 ;  /* 0x0000180c01007387 */ /* 0x000fe60000100800 */
[----:B------:R-:W-:-:S05]  /*e8e0*/  @!P1 LOP3.LUT R5, R5, R4, RZ, 0x3c, !PT ;  /* 0x0000000405059212 */ /* 0x000fca00078e3cff */
[----:B------:R3:W-:Y:S02]  /*e8f0*/  @!P1 LDGSTS.E.BYPASS.LTC128B.128 [R8+0x18400], desc[UR6][R4.64], !P0 ;  /* 0x1840000004089fae */ /* 0x0007e4000c101d46 */
[----:B---3--:R-:W-:Y:S02]  /*e900*/  @!P2 LEA R4, P1, R10, R7, 0x1 ;  /* 0x000000070a04a211 */ /* 0x008fe400078208ff */
[----:B------:R-:W-:-:S03]  /*e910*/  @!P2 LEA R7, R9, UR38, 0x1 ;  /* 0x000000260907ac11 */ /* 0x000fc6000f8e08ff */
[----:B----4-:R-:W-:Y:S01]  /*e920*/  @!P2 IMAD.X R5, RZ, RZ, R6, P1 ;  /* 0x000000ffff05a224 */ /* 0x010fe200008e0606 */
[----:B------:R-:W-:-:S04]  /*e930*/  ISETP.GE.AND P1, PT, R12, R2, PT ;  /* 0x000000020c00720c */ /* 0x000fc80003f26270 */
[----:B------:R0:W-:Y:S09]  /*e940*/  @!P2 LDGSTS.E.BYPASS.LTC128B.128 [R7+0x18c00], desc[UR6][R4.64], !P0 ;  /* 0x18c000000407afae */ /* 0x0001f2000c101d46 */
[----:B------:R-:W-:Y:S01]  /*e950*/  @!P1 LEA R6, R9, UR38, 0x1 ;  /* 0x0000002609069c11 */ /* 0x000fe2000f8e08ff */
[----:B0-----:R-:W0:Y:S01]  /*e960*/  SHFL.IDX PT, R4, R3, 0x2, 0x181f ;  /* 0x00581f0003047f89 */ /* 0x001e2200000e0000 */
[----:B-----5:R-:W-:Y:S01]  /*e970*/  @!P1 LEA R5, P2, R10, R14, 0x1 ;  /* 0x0000000e0a059211 */ /* 0x020fe200078408ff */
[----:B------:R-:W-:-:S05]  /*e980*/  VIADD R7, R11, 0x30 ;  /* 0x000000300b077836 */ /* 0x000fca0000000000 */
[----:B------:R1:W-:Y:S01]  /*e990*/  STL [R1+0x1c], R7 ;  /* 0x00001c0701007387 */ /* 0x0003e20000100800 */
[----:B0-----:R-:W-:-:S05]  /*e9a0*/  @!P1 IMAD.X R4, RZ, RZ, R4, P2 ;  /* 0x000000ffff049224 */ /* 0x001fca00010e0604 */
[----:B------:R-:W-:-:S04]  /*e9b0*/  @!P1 LOP3.LUT R5, R5, R4, RZ, 0x3c, !PT ;  /* 0x0000000405059212 */ /* 0x000fc800078e3cff */
[----:B------:R-:W-:-:S04]  /*e9c0*/  @!P1 LOP3.LUT R4, R5, R4, RZ, 0x3c, !PT ;  /* 0x0000000405049212 */ /* 0x000fc800078e3cff */
[----:B------:R-:W-:-:S05]  /*e9d0*/  @!P1 LOP3.LUT R5, R5, R4, RZ, 0x3c, !PT ;  /* 0x0000000405059212 */ /* 0x000fca00078e3cff */
[----:B------:R0:W-:Y:S01]  /*e9e0*/  @!P1 LDGSTS.E.BYPASS.LTC128B.128 [R6+0x19400], desc[UR6][R4.64], !P0 ;  /* 0x1940000004069fae */ /* 0x0001e2000c101d46 */
[----:B------:R-:W-:Y:S01]  /*e9f0*/  ISETP.GE.AND P1, PT, R7, R2, PT ;  /* 0x000000020700720c */ /* 0x000fe20003f26270 */
[----:B-1----:R-:W-:-:S05]  /*ea00*/  VIADD R7, R11, 0x40 ;  /* 0x000000400b077836 */ /* 0x002fca0000000000 */
[----:B------:R-:W-:Y:S04]  /*ea10*/  STL [R1+0x20], R7 ;  /* 0x0000200701007387 */ /* 0x000fe80000100800 */
[----:B0-----:R-:W0:Y:S03]  /*ea20*/  SHFL.IDX PT, R5, R0, 0x3, 0x181f ;  /* 0x00781f0000057f89 */ /* 0x001e2600000e0000 */
[----:B------:R-:W-:Y:S01]  /*ea30*/  @!P1 LEA R6, R9, UR38, 0x1 ;  /* 0x0000002609069c11 */ /* 0x000fe2000f8e08ff */
[----:B------:R-:W1:Y:S01]  /*ea40*/  SHFL.IDX PT, R4, R3, 0x3, 0x181f ;  /* 0x00781f0003047f89 */ /* 0x000e6200000e0000 */
[----:B0-----:R-:W-:-:S04]  /*ea50*/  @!P1 LEA R5, P2, R10, R5, 0x1 ;  /* 0x000000050a059211 */ /* 0x001fc800078408ff */
[----:B-1----:R-:W-:-:S04]  /*ea60*/  @!P1 IADD3.X R4, RZ, R4, RZ, P2, !PT ;  /* 0x00000004ff049210 */ /* 0x002fc800017fe4ff */
        /* <DEDUP_REMOVED lines=28> */
[----:B------:R-:W-:-:S03]  /*ec30*/  ISETP.GE.AND P1, PT, R7, R2, PT ;  /* 0x000000020700720c */ /* 0x000fc60003f26270 */
[----:B0-----:R-:W0:Y:S10]  /*ec40*/  SHFL.IDX PT, R5, R0, 0x6, 0x181f ;  /* 0x00d81f0000057f89 */ /* 0x001e3400000e0000 */
[----:B------:R-:W-:Y:S01]  /*ec50*/  @!P1 LEA R6, R9, UR38, 0x1 ;  /* 0x0000002609069c11 */ /* 0x000fe2000f8e08ff */
[----:B------:R-:W1:Y:S04]  /*ec60*/  SHFL.IDX PT, R4, R3, 0x6, 0x181f ;  /* 0x00d81f0003047f89 */ /* 0x000e6800000e0000 */
[----:B------:R-:W2:Y:S04]  /*ec70*/  SHFL.IDX PT, R3, R3, 0x7, 0x181f ;  /* 0x00f81f0003037f89 */ /* 0x000ea800000e0000 */
[----:B------:R-:W3:Y:S01]  /*ec80*/  SHFL.IDX PT, R0, R0, 0x7, 0x181f ;  /* 0x00f81f0000007f89 */ /* 0x000ee200000e0000 */
[----:B0-----:R-:W-:-:S05]  /*ec90*/  @!P1 LEA R5, P2, R10, R5, 0x1 ;  /* 0x000000050a059211 */ /* 0x001fca00078408ff */
[----:B-1----:R-:W-:-:S05]  /*eca0*/  @!P1 IMAD.X R4, RZ, RZ, R4, P2 ;  /* 0x000000ffff049224 */ /* 0x002fca00010e0604 */
[----:B------:R-:W-:-:S04]  /*ecb0*/  @!P1 LOP3.LUT R5, R5, R4, RZ, 0x3c, !PT ;  /* 0x0000000405059212 */ /* 0x000fc800078e3cff */
[----:B------:R-:W-:-:S04]  /*ecc0*/  @!P1 LOP3.LUT R4, R5, R4, RZ, 0x3c, !PT ;  /* 0x0000000405049212 */ /* 0x000fc800078e3cff */
[----:B------:R-:W-:-:S05]  /*ecd0*/  @!P1 LOP3.LUT R5, R5, R4, RZ, 0x3c, !PT ;  /* 0x0000000405059212 */ /* 0x000fca00078e3cff */
[----:B--23--:R0:W-:Y:S02]  /*ece0*/  @!P1 LDGSTS.E.BYPASS.LTC128B.128 [R6+0x1b400], desc[UR6][R4.64], !P0 ;  /* 0x1b40000004069fae */ /* 0x00c1e4000c101d46 */
.L_x_4549:
[----:B0-----:R-:W2:Y:S01]  /*ecf0*/  LDL R4, [R1+0x4] ;  /* 0x0000040001047983 */ /* 0x001ea20000100800 */
[----:B------:R-:W-:Y:S01]  /*ed00*/  ULDC.64 UR4, c[0x0][0x208] ;  /* 0x0000820000047ab9 */ /* 0x000fe20000000a00 */
[----:B--2---:R-:W-:-:S05]  /*ed10*/  VIADD R4, R4, 0x70 ;  /* 0x0000007004047836 */ /* 0x004fca0000000000 */
[----:B------:R-:W-:Y:S01]  /*ed20*/  ISETP.GE.AND P1, PT, R4, R2, PT ;  /* 0x000000020400720c */ /* 0x000fe20003f26270 */
[----:B------:R0:W-:-:S12]  /*ed30*/  STL [R1+0x38], R4 ;  /* 0x0000380401007387 */ /* 0x0001d80000100800 */
[----:B------:R-:W-:Y:S02]  /*ed40*/  @!P1 LEA R2, P2, R10, R0, 0x1 ;  /* 0x000000000a029211 */ /* 0x000fe400078408ff */
[----:B------:R-:W-:Y:S02]  /*ed50*/  @!P1 LEA R0, R9, UR38, 0x1 ;  /* 0x0000002609009c11 */ /* 0x000fe4000f8e08ff */
[----:B------:R-:W-:-:S05]  /*ed60*/  @!P1 IADD3.X R3, RZ, R3, RZ, P2, !PT ;  /* 0x00000003ff039210 */ /* 0x000fca00017fe4ff */
        /* <DEDUP_REMOVED lines=24> */
[----:B0-----:R-:W-:Y:S01]  /*eef0*/  IMAD.U32 R4, RZ, RZ, UR6 ;  /* 0x00000006ff047e24 */ /* 0x001fe2000f8e00ff */
        /* <DEDUP_REMOVED lines=11> */
.L_x_4452:
[----:B------:R-:W2:Y:S01]  /*efb0*/  LDL.LU.64 R6, [R1+0x30] ;  /* 0x0000300001067983 */ /* 0x000ea20000300a00 */
[----:B------:R-:W-:-:S03]  /*efc0*/  ULDC.64 UR8, c[0x0][0x3e0] ;  /* 0x0000f80000087ab9 */ /* 0x000fc60000000a00 */
[----:B------:R-:W3:Y:S04]  /*efd0*/  LDL.LU R2, [R1+0x40] ;  /* 0x0000400001027983 */ /* 0x000ee80000300800 */
[----:B0-----:R-:W4:Y:S01]  /*efe0*/  LDL.LU R4, [R1+0x8] ;  /* 0x0000080001047983 */ /* 0x001f220000300800 */
[----:B------:R-:W-:Y:S01]  /*eff0*/  UIMAD UR6, UR45, UR8, URZ ;  /* 0x000000082d0672a4 */ /* 0x000fe2000f8e023f */
[----:B------:R-:W0:Y:S03]  /*f000*/  S2R R5, SR_TID.X ;  /* 0x0000000000057919 */ /* 0x000e260000002100 */
[----:B------:R-:W-:Y:S01]  /*f010*/  UIMAD UR6, UR44, UR9, UR6 ;  /* 0x000000092c0672a4 */ /* 0x000fe2000f8e0206 */
[----:B0-----:R-:W-:-:S05]  /*f020*/  IMAD.SHL.U32 R8, R5, 0x8, RZ ;  /* 0x0000000805087824 */ /* 0x001fca00078e00ff */
[----:B------:R-:W-:Y:S02]  /*f030*/  LOP3.LUT R8, R8, 0x38, RZ, 0xc0, !PT ;  /* 0x0000003808087812 */ /* 0x000fe400078ec0ff */
[----:B--2---:R-:W-:Y:S02]  /*f040*/  R2UR UR4, R6 ;  /* 0x00000000060472ca */ /* 0x004fe400000e0000 */
[----:B------:R-:W0:Y:S01]  /*f050*/  LDC R6, c[0x0][0x448] ;  /* 0x00011200ff067b82 */ /* 0x000e220000000800 */
[----:B------:R-:W-:Y:S02]  /*f060*/  R2UR UR5, R7 ;  /* 0x00000000070572ca */ /* 0x000fe400000e0000 */
[----:B---3--:R-:W-:Y:S01]  /*f070*/  R2UR UR5, R2 ;  /* 0x00000000020572ca */ /* 0x008fe200000e0000 */
[----:B----4-:R-:W-:-:S12]  /*f080*/  IMAD.MOV.U32 R2, RZ, RZ, R4 ;  /* 0x000000ffff027224 */ /* 0x010fd800078e0004 */
[----:B------:R-:W-:-:S03]  /*f090*/  UIMAD.WIDE.U32 UR4, UR44, UR8, UR4 ;  /* 0x000000082c0472a5 */ /* 0x000fc6000f8e0004 */
[----:B------:R-:W-:Y:S01]  /*f0a0*/  ULDC.64 UR8, c[0x0][0x3d0] ;  /* 0x0000f40000087ab9 */ /* 0x000fe20000000a00 */
[----:B------:R-:W-:Y:S01]  /*f0b0*/  UIADD3 UR5, UR5, UR6, URZ ;  /* 0x0000000605057290 */ /* 0x000fe2000fffe03f */
[----:B0-----:R-:W-:-:S13]  /*f0c0*/  ISETP.NE.AND P0, PT, R6, 0x1, PT ;  /* 0x000000010600780c */ /* 0x001fda0003f05270 */
[----:B------:R-:W0:Y:S08]  /*f0d0*/  @P0 LDC R0, c[0x0][0x44c] ;  /* 0x00011300ff000b82 */ /* 0x000e300000000800 */
[----:B------:R-:W1:Y:S01]  /*f0e0*/  @P0 LDC R3, c[0x0][0x450] ;  /* 0x00011400ff030b82 */ /* 0x000e620000000800 */
[----:B0-----:R-:W-:-:S05]  /*f0f0*/  @P0 IMAD.HI.U32 R0, R4, R0, RZ ;  /* 0x0000000004000227 */ /* 0x001fca00078e00ff */
[----:B-1----:R-:W-:Y:S01]  /*f100*/  @P0 SHF.R.U32.HI R2, RZ, R3, R0 ;  /* 0x00000003ff020219 */ /* 0x002fe20000011600 */
[----:B------:R-:W-:-:S04]  /*f110*/  IMAD.U32 R3, RZ, RZ, UR8 ;  /* 0x00000008ff037e24 */ /* 0x000fc8000f8e00ff */
        /* <DEDUP_REMOVED lines=14> */
[----:B------:R-:W-:Y:S01]  /*f200*/  LEA R5, P0, R2, UR4, 0x1 ;  /* 0x0000000402057c11 */ /* 0x000fe2000f8008ff */
[----:B------:R-:W-:Y:S01]  /*f210*/  ULDC UR4, c[0x0][0x3b8] ;  /* 0x0000ee0000047ab9 */ /* 0x000fe20000000800 */
[----:B------:R-:W-:Y:S02]  /*f220*/  IADD3 R4, R3, R4, RZ ;  /* 0x0000000403047210 */ /* 0x000fe40007ffe0ff */
        /* <DEDUP_REMOVED lines=13> */
[----:B------:R-:W4:Y:S04]  /*f300*/  LDL.LU R15, [R1+0x18] ;  /* 0x00001800010f7983 */ /* 0x000f280000300800 */
[----:B------:R-:W5:Y:S01]  /*f310*/  LDL.LU R13, [R1+0x1c] ;  /* 0x00001c00010d7983 */ /* 0x000f620000300800 */
[----:B------:R-:W0:Y:S01]  /*f320*/  S2R R7, SR_TID.X ;  /* 0x0000000000077919 */ /* 0x000e220000002100 */
[----:B------:R-:W1:Y:S01]  /*f330*/  S2R R10, SR_TID.X ;  /* 0x00000000000a7919 */ /* 0x000e620000002100 */
[----:B------:R-:W-:Y:S01]  /*f340*/  ULDC.64 UR6, c[0x0][0x208] ;  /* 0x0000820000067ab9 */ /* 0x000fe20000000a00 */
[----:B------:R-:W-:Y:S04]  /*f350*/  SHFL.IDX PT, R6, R4, 0x1, 0x181f ;  /* 0x00381f0004067f89 */ /* 0x000fe800000e0000 */
[----:B------:R-:W5:Y:S01]  /*f360*/  LDL.LU R8, [R1+0x20] ;  /* 0x0000200001087983 */ /* 0x000f620000300800 */
[----:B0-----:R-:W-:Y:S01]  /*f370*/  IMAD.SHL.U32 R12, R7, 0x8, RZ ;  /* 0x00000008070c7824 */ /* 0x001fe200078e00ff */
[----:B-1----:R-:W-:-:S04]  /*f380*/  LOP3.LUT R10, R10, 0x7f, RZ, 0xc0, !PT ;  /* 0x0000007f0a0a7812 */ /* 0x002fc800078ec0ff */
[----:B------:R-:W-:Y:S01]  /*f390*/  LOP3.LUT R12, R12, 0x38, RZ, 0xc0, !PT ;  /* 0x000000380c0c7812 */ /* 0x000fe200078ec0ff */
[----:B------:R-:W-:Y:S02]  /*f3a0*/  IMAD.SHL.U32 R11, R10, 0x8, RZ ;  /* 0x000000080a0b7824 */ /* 0x000fe400078e00ff */
[----:B------:R-:W-:-:S05]  /*f3b0*/  IMAD.SHL.U32 R10, R7, 0x8, RZ ;  /* 0x00000008070a7824 */ /* 0x000fca00078e00ff */
[----:B------:R-:W-:-:S04]  /*f3c0*/  LOP3.LUT R10, R10, 0x1f8, RZ, 0xc0, !PT ;  /* 0x000001f80a0a7812 */ /* 0x000fc800078ec0ff */
[----:B------:R-:W-:-:S04]  /*f3d0*/  LOP3.LUT R10, R10, 0x38, R7, 0x78, !PT ;  /* 0x000000380a0a7812 */ /* 0x000fc800078e7807 */
[----:B------:R-:W-:Y:S02]  /*f3e0*/  LOP3.LUT R10, R10, 0x200, R11, 0xf8, !PT ;  /* 0x000002000a0a7812 */ /* 0x000fe400078ef80b */
[-C--:B--2---:R-:W-:Y:S02]  /*f3f0*/  ISETP.GE.AND P5, PT, R3, R0.reuse, PT ;  /* 0x000000000300720c */ /* 0x084fe40003fa6270 */
[----:B------:R-:W0:Y:S01]  /*f400*/  SHFL.IDX PT, R3, R5, RZ, 0x181f ;  /* 0x00181fff05037589 */ /* 0x000e2200000e0000 */
[----:B---3--:R-:W-:-:S03]  /*f410*/  ISETP.GE.AND P4, PT, R2, R0, PT ;  /* 0x000000000200720c */ /* 0x008fc60003f86270 */
[----:B------:R-:W1:Y:S07]  /*f420*/  SHFL.IDX PT, R2, R4, RZ, 0x181f ;  /* 0x00181fff04027589 */ /* 0x000e6e00000e0000 */
        /* <DEDUP_REMOVED lines=19> */
[----:B------:R-:W-:Y:S04]  /*f560*/  SHFL.IDX PT, R6, R4, 0x2, 0x181f ;  /* 0x00581f0004067f89 */ /* 0x000fe800000e0000 */
[----:B------:R-:W2:Y:S04]  /*f570*/  LDL.LU R15, [R1+0x24] ;  /* 0x00002400010f7983 */ /* 0x000ea80000300800 */
[----:B0-----:R-:W0:Y:S02]  /*f580*/  SHFL.IDX PT, R2, R5, 0x2, 0x181f ;  /* 0x00581f0005027f89 */ /* 0x001e2400000e0000 */
[----:B------:R-:W-:-:S02]  /*f590*/  @!P4 LEA R9, R10, UR38, 0x1 ;  /* 0x000000260a09cc11 */ /* 0x000fc4000f8e08ff */
[----:B0-----:R-:W-:-:S05]  /*f5a0*/  @!P4 LEA R2, P6, R12, R2, 0x1 ;  /* 0x000000020c02c211 */ /* 0x001fca00078c08ff */
[----:B------:R-:W-:-:S05]  /*f5b0*/  @!P4 IMAD.X R3, RZ, RZ, R6, P6 ;  /* 0x000000ffff03c224 */ /* 0x000fca00030e0606 */
[----:B------:R-:W-:Y:S04]  /*f5c0*/  @!P4 LDGSTS.E.BYPASS.LTC128B.128 [R9+0x23400], desc[UR6][R2.64], !P3 ;  /* 0x234000000209cfae */ /* 0x000fe8000d901d46 */
[----:B------:R-:W-:Y:S04]  /*f5d0*/  @!P4 LDGSTS.E.BYPASS.LTC128B.128 [R9+0x27400], desc[UR6][R2.64+0x80], !P0 ;  /* 0x274000800209cfae */ /* 0x000fe8000c101d46 */
[----:B------:R-:W-:Y:S04]  /*f5e0*/  @!P4 LDGSTS.E.BYPASS.LTC128B.128 [R9+0x2b400], desc[UR6][R2.64+0x100], !P1 ;  /* 0x2b4001000209cfae */ /* 0x000fe8000c901d46 */
[----:B------:R0:W-:Y:S01]  /*f5f0*/  @!P4 LDGSTS.E.BYPASS.LTC128B.128 [R9+0x2f400], desc[UR6][R2.64+0x180], !P2 ;  /* 0x2f4001800209cfae */ /* 0x0001e2000d101d46 */
[----:B-----5:R-:W-:-:S03]  /*f600*/  ISETP.GE.AND P4, PT, R13, R0, PT ;  /* 0x000000000d00720c */ /* 0x020fc60003f86270 */
[----:B------:R-:W3:Y:S04]  /*f610*/  LDL.LU R13, [R1+0x28] ;  /* 0x00002800010d7983 */ /* 0x000ee80000300800 */
[----:B------:R-:W0:Y:S04]  /*f620*/  SHFL.IDX PT, R14, R5, 0x3, 0x181f ;  /* 0x00781f00050e7f89 */ /* 0x000e2800000e0000 */
[----:B------:R-:W1:Y:S02]  /*f630*/  SHFL.IDX PT, R6, R4, 0x3, 0x181f ;  /* 0x00781f0004067f89 */ /* 0x000e6400000e0000 */
[----:B------:R-:W-:-:S02]  /*f640*/  @!P4 LEA R7, R10, UR38, 0x1 ;  /* 0x000000260a07cc11 */ /* 0x000fc4000f8e08ff */
[----:B0-----:R-:W-:Y:S02]  /*f650*/  @!P4 LEA R2, P6, R12, R14, 0x1 ;  /* 0x0000000e0c02c211 */ /* 0x001fe400078c08ff */
[----:B------:R-:W0:Y:S03]  /*f660*/  SHFL.IDX PT, R14, R5, 0x4, 0x181f ;  /* 0x00981f00050e7f89 */ /* 0x000e2600000e0000 */
[----:B-1----:R-:W-:Y:S02]  /*f670*/  @!P4 IMAD.X R3, RZ, RZ, R6, P6 ;  /* 0x000000ffff03c224 */ /* 0x002fe400030e0606 */
[----:B------:R-:W1:Y:S04]  /*f680*/  SHFL.IDX PT, R6, R4, 0x4, 0x181f ;  /* 0x00981f0004067f89 */ /* 0x000e6800000e0000 */
[----:B------:R-:W-:Y:S04]  /*f690*/  @!P4 LDGSTS.E.BYPASS.LTC128B.128 [R7+0x23c00], desc[UR6][R2.64], !P3 ;  /* 0x23c000000207cfae */ /* 0x000fe8000d901d46 */
[----:B------:R-:W-:Y:S04]  /*f6a0*/  @!P4 LDGSTS.E.BYPASS.LTC128B.128 [R7+0x27c00], desc[UR6][R2.64+0x80], !P0 ;  /* 0x27c000800207cfae */ /* 0x000fe8000c101d46 */
[----:B------:R-:W-:Y:S04]  /*f6b0*/  @!P4 LDGSTS.E.BYPASS.LTC128B.128 [R7+0x2bc00], desc[UR6][R2.64+0x100], !P1 ;  /* 0x2bc001000207cfae */ /* 0x000fe8000c901d46 */
[----:B------:R4:W-:Y:S01]  /*f6c0*/  @!P4 LDGSTS.E.BYPASS.LTC128B.128 [R7+0x2fc00], desc[UR6][R2.64+0x180], !P2 ;  /* 0x2fc001800207cfae */ /* 0x0009e2000d101d46 */
[----:B------:R-:W-:-:S13]  /*f6d0*/  ISETP.GE.AND P4, PT, R8, R0, PT ;  /* 0x000000000800720c */ /* 0x000fda0003f86270 */
[----:B0-----:R-:W-:-:S04]  /*f6e0*/  @!P4 LEA R8, P6, R12, R14, 0x1 ;  /* 0x0000000e0c08c211 */ /* 0x001fc800078c08ff */
[----:B-1----:R-:W-:Y:S01]  /*f6f0*/  @!P4 IADD3.X R21, RZ, R6, RZ, P6, !PT ;  /* 0x00000006ff15c210 */ /* 0x002fe200037fe4ff */
[----:B------:R-:W0:Y:S01]  /*f700*/  SHFL.IDX PT, R14, R5, 0x5, 0x181f ;  /* 0x00b81f00050e7f89 */ /* 0x000e2200000e0000 */
[----:B------:R-:W-:Y:S01]  /*f710*/  @!P4 LEA R9, R10, UR38, 0x1 ;  /* 0x000000260a09cc11 */ /* 0x000fe2000f8e08ff */
[----:B----4-:R-:W-:Y:S02]  /*f720*/  @!P4 IMAD.MOV.U32 R2, RZ, RZ, R8 ;  /* 0x000000ffff02c224 */ /* 0x010fe400078e0008 */
[----:B------:R-:W-:Y:S01]  /*f730*/  @!P4 IMAD.MOV.U32 R3, RZ, RZ, R21 ;  /* 0x000000ffff03c224 */ /* 0x000fe200078e0015 */
[----:B------:R-:W1:Y:S04]  /*f740*/  SHFL.IDX PT, R6, R4, 0x5, 0x181f ;  /* 0x00b81f0004067f89 */ /* 0x000e6800000e0000 */
[----:B------:R-:W-:Y:S04]  /*f750*/  @!P4 LDGSTS.E.BYPASS.LTC128B.128 [R9+0x24400], desc[UR6][R2.64], !P3 ;  /* 0x244000000209cfae */ /* 0x000fe8000d901d46 */
[----:B------:R-:W-:Y:S04]  /*f760*/  @!P4 LDGSTS.E.BYPASS.LTC128B.128 [R9+0x28400], desc[UR6][R2.64+0x80], !P0 ;  /* 0x284000800209cfae */ /* 0x000fe8000c101d46 */
[----:B------:R-:W-:Y:S04]  /*f770*/  @!P4 LDGSTS.E.BYPASS.LTC128B.128 [R9+0x2c400], desc[UR6][R2.64+0x100], !P1 ;  /* 0x2c4001000209cfae */ /* 0x000fe8000c901d46 */
[----:B------:R4:W-:Y:S01]  /*f780*/  @!P4 LDGSTS.E.BYPASS.LTC128B.128 [R9+0x30400], desc[UR6][R2.64+0x180], !P2 ;  /* 0x304001800209cfae */ /* 0x0009e2000d101d46 */
[----:B--2---:R-:W-:-:S13]  /*f790*/  ISETP.GE.AND P4, PT, R15, R0, PT ;  /* 0x000000000f00720c */ /* 0x004fda0003f86270 */
[----:B0-----:R-:W-:-:S05]  /*f7a0*/  @!P4 LEA R14, P6, R12, R14, 0x1 ;  /* 0x0000000e0c0ec211 */ /* 0x001fca00078c08ff */
[----:B-1----:R-:W-:Y:S02]  /*f7b0*/  @!P4 IMAD.X R21, RZ, RZ, R6, P6 ;  /* 0x000000ffff15c224 */ /* 0x002fe400030e0606 */
[----:B----4-:R-:W-:Y:S02]  /*f7c0*/  @!P4 IMAD.MOV.U32 R2, RZ, RZ, R14 ;  /* 0x000000ffff02c224 */ /* 0x010fe400078e000e */
        /* <DEDUP_REMOVED lines=8> */
[----:B---3--:R-:W-:-:S13]  /*f850*/  ISETP.GE.AND P4, PT, R13, R0, PT ;  /* 0x000000000d00720c */ /* 0x008fda0003f86270 */
[----:B0-----:R-:W-:-:S05]  /*f860*/  @!P4 LEA R14, P6, R12, R14, 0x1 ;  /* 0x0000000e0c0ec211 */ /* 0x001fca00078c08ff */
[----:B-1----:R-:W-:Y:S01]  /*f870*/  @!P4 IMAD.X R9, RZ, RZ, R6, P6 ;  /* 0x000000ffff09c224 */ /* 0x002fe200030e0606 */
[----:B------:R-:W-:Y:S01]  /*f880*/  @!P4 LEA R21, R10, UR38, 0x1 ;  /* 0x000000260a15cc11 */ /* 0x000fe2000f8e08ff */
[----:B--2---:R-:W-:-:S03]  /*f890*/  @!P4 IMAD.MOV.U32 R2, RZ, RZ, R14 ;  /* 0x000000ffff02c224 */ /* 0x004fc600078e000e */
[----:B------:R-:W-:Y:S01]  /*f8a0*/  @!P4 MOV R3, R9 ;  /* 0x000000090003c202 */ /* 0x000fe20000000f00 */
[----:B------:R0:W1:Y:S04]  /*f8b0*/  SHFL.IDX PT, R6, R4, 0x7, 0x181f ;  /* 0x00f81f0004067f89 */ /* 0x00006800000e0000 */
[----:B------:R0:W-:Y:S04]  /*f8c0*/  @!P4 LDGSTS.E.BYPASS.LTC128B.128 [R21+0x25400], desc[UR6][R2.64], !P3 ;  /* 0x254000000215cfae */ /* 0x0001e8000d901d46 */
[----:B------:R0:W-:Y:S04]  /*f8d0*/  @!P4 LDGSTS.E.BYPASS.LTC128B.128 [R21+0x29400], desc[UR6][R2.64+0x80], !P0 ;  /* 0x294000800215cfae */ /* 0x0001e8000c101d46 */
[----:B------:R0:W-:Y:S04]  /*f8e0*/  @!P4 LDGSTS.E.BYPASS.LTC128B.128 [R21+0x2d400], desc[UR6][R2.64+0x100], !P1 ;  /* 0x2d4001000215cfae */ /* 0x0001e8000c901d46 */
[----:B------:R0:W-:Y:S04]  /*f8f0*/  @!P4 LDGSTS.E.BYPASS.LTC128B.128 [R21+0x31400], desc[UR6][R2.64+0x180], !P2 ;  /* 0x314001800215cfae */ /* 0x0001e8000d101d46 */
[----:B------:R0:W2:Y:S02]  /*f900*/  SHFL.IDX PT, R14, R5, 0x7, 0x181f ;  /* 0x00f81f00050e7f89 */ /* 0x0000a400000e0000 */
.L_x_4567:
[----:B------:R-:W3:Y:S01]  /*f910*/  LDL.LU R10, [R1+0x38] ;  /* 0x00003800010a7983 */ /* 0x000ee20000300800 */
[----:B------:R-:W-:Y:S01]  /*f920*/  BSSY B0, `(.L_x_4454) ;  /* 0x0000018000007945 */ /* 0x000fe20003800000 */
[----:B---3--:R-:W-:-:S13]  /*f930*/  ISETP.GE.AND P4, PT, R10, R0, PT ;  /* 0x000000000a00720c */ /* 0x008fda0003f86270 */
[----:B------:R-:W-:Y:S05]  /*f940*/  @P4 BRA `(.L_x_4455) ;  /* 0x0000000000544947 */ /* 0x000fea0003800000 */
[----:B------:R-:W3:Y:S01]  /*f950*/  S2R R10, SR_TID.X ;  /* 0x00000000000a7919 */ /* 0x000ee20000002100 */
[----:B------:R-:W-:Y:S01]  /*f960*/  ULDC.64 UR4, c[0x0][0x208] ;  /* 0x0000820000047ab9 */ /* 0x000fe20000000a00 */
[----:B0-----:R-:W0:Y:S01]  /*f970*/  S2R R3, SR_TID.X ;  /* 0x0000000000037919 */ /* 0x001e220000002100 */
[----:B---3--:R-:W-:Y:S01]  /*f980*/  LOP3.LUT R10, R10, 0x7f, RZ, 0xc0, !PT ;  /* 0x0000007f0a0a7812 */ /* 0x008fe200078ec0ff */
[----:B0-----:R-:W-:-:S04]  /*f990*/  IMAD.SHL.U32 R2, R3, 0x8, RZ ;  /* 0x0000000803027824 */ /* 0x001fc800078e00ff */
        /* <DEDUP_REMOVED lines=16> */
.L_x_4455:
[----:B------:R-:W-:Y:S05]  /*faa0*/  BSYNC B0 ;  /* 0x0000000000007941 */ /* 0x000fea0003800000 */
.L_x_4454:
        /* <DEDUP_REMOVED lines=9> */
.L_x_4568:
        /* <DEDUP_REMOVED lines=9> */
.L_x_4569:
        /* <DEDUP_REMOVED lines=8> */
.L_x_4461:
[----:B------:R-:W-:Y:S05]  /*fc50*/  BSYNC B1 ;  /* 0x0000000000017941 */ /* 0x000fea0003800000 */
.L_x_4460:
        /* <DEDUP_REMOVED lines=11> */
.L_x_4462:
        /* <DEDUP_REMOVED lines=13> */
.L_x_4463:
        /* <DEDUP_REMOVED lines=13> */
.L_x_4464:
        /* <DEDUP_REMOVED lines=13> */
.L_x_4465:
        /* <DEDUP_REMOVED lines=8> */
.L_x_4458:
[----:B------:R-:W-:Y:S05]  /*10000*/  BSYNC B0 ;  /* 0x0000000000007941 */ /* 0x000fea0003800000 */
.L_x_4457:
[----:B0-----:R-:W3:Y:S01]  /*10010*/  LDL.LU R3, [R1+0x2c] ;  /* 0x00002c0001037983 */ /* 0x001ee20000300800 */
[----:B------:R-:W-:Y:S02]  /*10020*/  IMAD.MOV.U32 R8, RZ, RZ, RZ ;  /* 0x000000ffff087224 */ /* 0x000fe400078e00ff */
[----:B-1----:R-:W-:Y:S01]  /*10030*/  IMAD.MOV.U32 R6, RZ, RZ, 0x1 ;  /* 0x00000001ff067424 */ /* 0x002fe200078e00ff */
[----:B---3--:R-:W-:-:S04]  /*10040*/  IADD3 R7, R3, -0x2, RZ ;  /* 0xfffffffe03077810 */ /* 0x008fc80007ffe0ff */
        /* <DEDUP_REMOVED lines=16> */
[----:B------:R-:W-:Y:S01]  /*10150*/  ISETP.NE.AND P0, PT, R0, UR6, PT ;  /* 0x0000000600007c0c */ /* 0x000fe2000bf05270 */
[----:B------:R-:W-:Y:S02]  /*10160*/  IMAD.MOV.U32 R0, RZ, RZ, 0x1 ;  /* 0x00000001ff007424 */ /* 0x000fe400078e00ff */
[----:B------:R-:W-:-:S05]  /*10170*/  IMAD.U32 R11, RZ, RZ, UR5 ;  /* 0x00000005ff0b7e24 */ /* 0x000fca000f8e00ff */
[----:B------:R-:W-:-:S05]  /*10180*/  LOP3.LUT R11, R11, 0x1, RZ, 0xc0, !PT ;  /* 0x000000010b0b7812 */ /* 0x000fca00078ec0ff */
[----:B------:R-:W-:Y:S05]  /*10190*/  @!P0 BRA `(.L_x_4466) ;  /* 0x0000001000448947 */ /* 0x000fea0003800000 */
[----:B------:R-:W-:Y:S01]  /*101a0*/  R2UR UR4, R11 ;  /* 0x000000000b0472ca */ /* 0x000fe200000e0000 */
[----:B------:R-:W-:Y:S01]  /*101b0*/  BSSY B0, `(.L_x_4466) ;  /* 0x000010f000007945 */ /* 0x000fe20003800000 */
[----:B------:R-:W-:-:S11]  /*101c0*/  IMAD.MOV.U32 R0, RZ, RZ, 0x1 ;  /* 0x00000001ff007424 */ /* 0x000fd600078e00ff */
[----:B------:R-:W-:-:S06]  /*101d0*/  UIADD3 UR4, UR5, -UR4, URZ ;  /* 0x8000000405047290 */ /* 0x000fcc000fffe03f */
[----:B------:R-:W-:-:S07]  /*101e0*/  MOV R9, UR4 ;  /* 0x0000000400097c02 */ /* 0x000fce0008000f00 */
.L_x_4499:
        /* <DEDUP_REMOVED lines=28> */
.L_x_4469:
[----:B------:R-:W1:Y:S01]  /*103b0*/  S2R R2, SR_TID.X ;  /* 0x0000000000027919 */ /* 0x000e620000002100 */
[----:B------:R-:W-:Y:S01]  /*103c0*/  BSSY B2, `(.L_x_4470) ;  /* 0x0000006000027945 */ /* 0x000fe20003800000 */
[----:B-1----:R-:W-:Y:S02]  /*103d0*/  LOP3.LUT R3, R2, 0x7f, RZ, 0xc0, !PT ;  /* 0x0000007f02037812 */ /* 0x002fe400078ec0ff */
[----:B------:R-:W-:Y:S02]  /*103e0*/  SHF.L.U32 R2, R0, 0x1f, RZ ;  /* 0x0000001f00027819 */ /* 0x000fe400000006ff */
[----:B------:R-:W-:Y:S02]  /*103f0*/  ISETP.NE.AND P2, PT, R3, RZ, PT ;  /* 0x000000ff0300720c */ /* 0x000fe40003f45270 */
[----:B------:R-:W1:Y:S02]  /*10400*/  SYNCS.PHASECHK.TRANS64.TRYWAIT P0, [UR38+0x32448], R2 ;  /* 0x03244802ff0075a7 */ /* 0x000e640008000166 */
[----:B-1----:R-:W-:Y:S09]  /*10410*/  @!P0 BRA `(.L_x_4471) ;  /* 0x0000003800388947 */ /* 0x002ff20003800000 */
.L_x_4570:
[----:B------:R-:W-:Y:S05]  /*10420*/  BSYNC B2 ;  /* 0x0000000000027941 */ /* 0x000fea0003800000 */
.L_x_4470:
[----:B------:R-:W-:Y:S04]  /*10430*/  BSSY B2, `(.L_x_4472) ;  /* 0x0000007000027945 */ /* 0x000fe80003800000 */
[----:B------:R-:W-:Y:S05]  /*10440*/  @P2 BRA `(.L_x_4473) ;  /* 0x0000000000142947 */ /* 0x000fea0003800000 */
[----:B------:R-:W-:Y:S01]  /*10450*/  ISETP.NE.AND P0, PT, R10, RZ, PT ;  /* 0x000000ff0a00720c */ /* 0x000fe20003f05270 */
[----:B-1----:R-:W-:-:S04]  /*10460*/  IMAD.MOV.U32 R3, RZ, RZ, 0x3000 ;  /* 0x00003000ff037424 */ /* 0x002fc800078e00ff */
[----:B------:R3:W-:Y:S08]  /*10470*/  SYNCS.ARRIVE.TRANS64 RZ, [UR38+0x32438], R3 ;  /* 0x03243803ffff79a7 */ /* 0x0007f00008000026 */
[----:B---3--:R-:W-:Y:S05]  /*10480*/  @!P0 BRA `(.L_x_4473) ;  /* 0x0000000000048947 */ /* 0x008fea0003800000 */
[----:B------:R-:W-:Y:S01]  /*10490*/  BPT.TRAP 0x1 ;  /* 0x000000040000795c */ /* 0x000fe20000300000 */
.L_x_4473:
[----:B------:R-:W-:Y:S05]  /*104a0*/  BSYNC B2 ;  /* 0x0000000000027941 */ /* 0x000fea0003800000 */
.L_x_4472:
        /* <DEDUP_REMOVED lines=11> */
.L_x_4474:
        /* <DEDUP_REMOVED lines=10> */
.L_x_4571:
[----:B------:R-:W-:Y:S05]  /*10600*/  BSYNC B2 ;  /* 0x0000000000027941 */ /* 0x000fea0003800000 */
.L_x_4475:
        /* <DEDUP_REMOVED lines=9> */
.L_x_4478:
[----:B------:R-:W-:Y:S05]  /*106a0*/  BSYNC B2 ;  /* 0x0000000000027941 */ /* 0x000fea0003800000 */
.L_x_4477:
        /* <DEDUP_REMOVED lines=9> */
.L_x_4479:
        /* <DEDUP_REMOVED lines=13> */
.L_x_4480:
        /* <DEDUP_REMOVED lines=13> */
.L_x_4481:
        /* <DEDUP_REMOVED lines=13> */
.L_x_4482:
        /* <DEDUP_REMOVED lines=8> */
.L_x_4468:
[----:B------:R-:W-:Y:S05]  /*10a30*/  BSYNC B1 ;  /* 0x0000000000017941 */ /* 0x000fea0003800000 */
.L_x_4467:
        /* <DEDUP_REMOVED lines=26> */
.L_x_4485:
[----:B------:R-:W1:Y:S01]  /*10be0*/  S2R R2, SR_TID.X ;  /* 0x0000000000027919 */ /* 0x000e620000002100 */
[----:B------:R-:W-:Y:S01]  /*10bf0*/  BSSY B2, `(.L_x_4486) ;  /* 0x0000006000027945 */ /* 0x000fe20003800000 */
[----:B-1----:R-:W-:Y:S02]  /*10c00*/  LOP3.LUT R3, R2, 0x7f, RZ, 0xc0, !PT ;  /* 0x0000007f02037812 */ /* 0x002fe400078ec0ff */
[----:B------:R-:W-:Y:S02]  /*10c10*/  SHF.L.U32 R2, R0, 0x1f, RZ ;  /* 0x0000001f00027819 */ /* 0x000fe400000006ff */
[----:B------:R-:W-:Y:S02]  /*10c20*/  ISETP.NE.AND P2, PT, R3, RZ, PT ;  /* 0x000000ff0300720c */ /* 0x000fe40003f45270 */
[----:B------:R-:W1:Y:S02]  /*10c30*/  SYNCS.PHASECHK.TRANS64.TRYWAIT P0, [UR38+0x32440], R2 ;  /* 0x03244002ff0075a7 */ /* 0x000e640008000166 */
[----:B-1----:R-:W-:Y:S09]  /*10c40*/  @!P0 BRA `(.L_x_4487) ;  /* 0x00000030005c8947 */ /* 0x002ff20003800000 */
.L_x_4572:
[----:B------:R-:W-:Y:S05]  /*10c50*/  BSYNC B2 ;  /* 0x0000000000027941 */ /* 0x000fea0003800000 */
.L_x_4486:
[----:B------:R-:W-:Y:S04]  /*10c60*/  BSSY B2, `(.L_x_4488) ;  /* 0x0000007000027945 */ /* 0x000fe80003800000 */
[----:B------:R-:W-:Y:S05]  /*10c70*/  @P2 BRA `(.L_x_4489) ;  /* 0x0000000000142947 */ /* 0x000fea0003800000 */
[----:B------:R-:W-:Y:S02]  /*10c80*/  ISETP.NE.AND P0, PT, R10, RZ, PT ;  /* 0x000000ff0a00720c */ /* 0x000fe40003f05270 */
[----:B-1----:R-:W-:-:S04]  /*10c90*/  MOV R3, 0x3000 ;  /* 0x0000300000037802 */ /* 0x002fc80000000f00 */
[----:B------:R3:W-:Y:S07]  /*10ca0*/  SYNCS.ARRIVE.TRANS64 RZ, [UR38+0x32430], R3 ;  /* 0x03243003ffff79a7 */ /* 0x0007ee0008000026 */
[----:B------:R-:W-:Y:S05]  /*10cb0*/  @!P0 BRA `(.L_x_4489) ;  /* 0x0000000000048947 */ /* 0x000fea0003800000 */
[----:B------:R-:W-:Y:S01]  /*10cc0*/  BPT.TRAP 0x1 ;  /* 0x000000040000795c */ /* 0x000fe20000300000 */
.L_x_4489:
[----:B------:R-:W-:Y:S05]  /*10cd0*/  BSYNC B2 ;  /* 0x0000000000027941 */ /* 0x000fea0003800000 */
.L_x_4488:
        /* <DEDUP_REMOVED lines=11> */
.L_x_4490:
        /* <DEDUP_REMOVED lines=11> */
.L_x_4573:
[----:B------:R-:W-:Y:S05]  /*10e40*/  BSYNC B2 ;  /* 0x0000000000027941 */ /* 0x000fea0003800000 */
.L_x_4491:
[----:B------:R-:W-:Y:S01]  /*10e50*/  BSSY B2, `(.L_x_4493) ;  /* 0x0000009000027945 */ /* 0x000fe20003800000 */
[----:B01----:R-:W-:Y:S02]  /*10e60*/  IMAD.MOV.U32 R2, RZ, RZ, 0x0 ;  /* 0x00000000ff027424 */ /* 0x003fe400078e00ff */
[----:B---3--:R-:W-:Y:S01]  /*10e70*/  IMAD.MOV.U32 R3, RZ, RZ, 0x14f00000 ;  /* 0x14f00000ff037424 */ /* 0x008fe200078e00ff */
[----:B------:R-:W-:Y:S06]  /*10e80*/  @P2 BRA `(.L_x_4494) ;  /* 0x0000000000142947 */ /* 0x000fec0003800000 */
[----:B------:R-:W-:Y:S01]  /*10e90*/  ISETP.NE.AND P0, PT, R10, RZ, PT ;  /* 0x000000ff0a00720c */ /* 0x000fe20003f05270 */
[----:B------:R-:W-:-:S04]  /*10ea0*/  IMAD.MOV.U32 R5, RZ, RZ, 0xc000 ;  /* 0x0000c000ff057424 */ /* 0x000fc800078e00ff */
[----:B------:R0:W-:Y:S08]  /*10eb0*/  SYNCS.ARRIVE.TRANS64 RZ, [UR38+0x32450], R5 ;  /* 0x03245005ffff79a7 */ /* 0x0001f00008000026 */
[----:B0-----:R-:W-:Y:S05]  /*10ec0*/  @!P0 BRA `(.L_x_4494) ;  /* 0x0000000000048947 */ /* 0x001fea0003800000 */
[----:B------:R-:W-:Y:S01]  /*10ed0*/  BPT.TRAP 0x1 ;  /* 0x000000040000795c */ /* 0x000fe20000300000 */
.L_x_4494:
[----:B------:R-:W-:Y:S05]  /*10ee0*/  BSYNC B2 ;  /* 0x0000000000027941 */ /* 0x000fea0003800000 */
.L_x_4493:
        /* <DEDUP_REMOVED lines=9> */
.L_x_4495:
        /* <DEDUP_REMOVED lines=13> */
.L_x_4496:
        /* <DEDUP_REMOVED lines=13> */
.L_x_4497:
        /* <DEDUP_REMOVED lines=13> */
.L_x_4498:
        /* <DEDUP_REMOVED lines=8> */
.L_x_4484:
[----:B------:R-:W-:Y:S05]  /*11270*/  BSYNC B1 ;  /* 0x0000000000017941 */ /* 0x000fea0003800000 */
.L_x_4483:
[----:B------:R-:W-:Y:S01]  /*11280*/  VIADD R7, R7, 0xfffffffe ;  /* 0xfffffffe07077836 */ /* 0x000fe20000000000 */
[----:B------:R-:W-:Y:S06]  /*11290*/  @P1 BRA `(.L_x_4499) ;  /* 0xffffffec00d41947 */ /* 0x000fec000383ffff */
[----:B------:R-:W-:Y:S05]  /*112a0*/  BSYNC B0 ;  /* 0x0000000000007941 */ /* 0x000fea0003800000 */
.L_x_4466:
        /* <DEDUP_REMOVED lines=26> */
.L_x_4502:
[----:B------:R-:W1:Y:S01]  /*11450*/  S2R R2, SR_TID.X ;  /* 0x0000000000027919 */ /* 0x000e620000002100 */
[----:B------:R-:W-:Y:S01]  /*11460*/  BSSY B1, `(.L_x_4503) ;  /* 0x0000006000017945 */ /* 0x000fe20003800000 */
[----:B-1----:R-:W-:Y:S02]  /*11470*/  LOP3.LUT R3, R2, 0x7f, RZ, 0xc0, !PT ;  /* 0x0000007f02037812 */ /* 0x002fe400078ec0ff */
[----:B------:R-:W-:Y:S02]  /*11480*/  SHF.L.U32 R2, R0, 0x1f, RZ ;  /* 0x0000001f00027819 */ /* 0x000fe400000006ff */
[----:B------:R-:W-:Y:S02]  /*11490*/  ISETP.NE.AND P1, PT, R3, RZ, PT ;  /* 0x000000ff0300720c */ /* 0x000fe40003f25270 */
[----:B------:R-:W1:Y:S02]  /*114a0*/  SYNCS.PHASECHK.TRANS64.TRYWAIT P0, [UR38+0x32448], R2 ;  /* 0x03244802ff0075a7 */ /* 0x000e640008000166 */
[----:B-1----:R-:W-:Y:S09]  /*114b0*/  @!P0 BRA `(.L_x_4504) ;  /* 0x0000002800708947 */ /* 0x002ff20003800000 */
.L_x_4574:
[----:B------:R-:W-:Y:S05]  /*114c0*/  BSYNC B1 ;  /* 0x0000000000017941 */ /* 0x000fea0003800000 */
.L_x_4503:
[----:B------:R-:W-:Y:S04]  /*114d0*/  BSSY B1, `(.L_x_4505) ;  /* 0x0000007000017945 */ /* 0x000fe80003800000 */
[----:B------:R-:W-:Y:S05]  /*114e0*/  @P1 BRA `(.L_x_4506) ;  /* 0x0000000000141947 */ /* 0x000fea0003800000 */
[----:B------:R-:W-:Y:S01]  /*114f0*/  ISETP.NE.AND P0, PT, R10, RZ, PT ;  /* 0x000000ff0a00720c */ /* 0x000fe20003f05270 */
[----:B-1----:R-:W-:-:S04]  /*11500*/  IMAD.MOV.U32 R3, RZ, RZ, 0x3000 ;  /* 0x00003000ff037424 */ /* 0x002fc800078e00ff */
[----:B------:R3:W-:Y:S08]  /*11510*/  SYNCS.ARRIVE.TRANS64 RZ, [UR38+0x32438], R3 ;  /* 0x03243803ffff79a7 */ /* 0x0007f00008000026 */
[----:B---3--:R-:W-:Y:S05]  /*11520*/  @!P0 BRA `(.L_x_4506) ;  /* 0x0000000000048947 */ /* 0x008fea0003800000 */
[----:B------:R-:W-:Y:S01]  /*11530*/  BPT.TRAP 0x1 ;  /* 0x000000040000795c */ /* 0x000fe20000300000 */
.L_x_4506:
[----:B------:R-:W-:Y:S05]  /*11540*/  BSYNC B1 ;  /* 0x0000000000017941 */ /* 0x000fea0003800000 */
.L_x_4505:
        /* <DEDUP_REMOVED lines=11> */
.L_x_4507:
        /* <DEDUP_REMOVED lines=11> */
.L_x_4575:
[----:B------:R-:W-:Y:S05]  /*116b0*/  BSYNC B1 ;  /* 0x0000000000017941 */ /* 0x000fea0003800000 */
.L_x_4508:
        /* <DEDUP_REMOVED lines=9> */
.L_x_4511:
[----:B------:R-:W-:Y:S05]  /*11750*/  BSYNC B1 ;  /* 0x0000000000017941 */ /* 0x000fea0003800000 */
.L_x_4510:
        /* <DEDUP_REMOVED lines=9> */
.L_x_4512:
        /* <DEDUP_REMOVED lines=13> */
.L_x_4513:
        /* <DEDUP_REMOVED lines=13> */
.L_x_4514:
        /* <DEDUP_REMOVED lines=13> */
.L_x_4515:
        /* <DEDUP_REMOVED lines=8> */
.L_x_4501:
[----:B------:R-:W-:Y:S05]  /*11ae0*/  BSYNC B0 ;  /* 0x0000000000007941 */ /* 0x000fea0003800000 */
.L_x_4500:
[----:B------:R-:W-:Y:S01]  /*11af0*/  LOP3.LUT R0, R0, 0x1, RZ, 0x3c, !PT ;  /* 0x0000000100007812 */ /* 0x000fe200078e3cff */
[----:B------:R-:W-:Y:S02]  /*11b00*/  IMAD.MOV.U32 R6, RZ, RZ, RZ ;  /* 0x000000ffff067224 */ /* 0x000fe400078e00ff */
[----:B------:R-:W-:-:S07]  /*11b10*/  IMAD.MOV.U32 R8, RZ, RZ, RZ ;  /* 0x000000ffff087224 */ /* 0x000fce00078e00ff */
.L_x_4439:
[----:B------:R-:W1:Y:S01]  /*11b20*/  S2R R3, SR_CgaCtaId ;  /* 0x0000000000037919 */ /* 0x000e620000008800 */
[----:B------:R-:W-:-:S04]  /*11b30*/  MOV R2, 0x400 ;  /* 0x0000040000027802 */ /* 0x000fc80000000f00 */
[----:B-1----:R-:W-:Y:S02]  /*11b40*/  LEA R2, R3, R2, 0x18 ;  /* 0x0000000203027211 */ /* 0x002fe400078ec0ff */
[----:B------:R-:W-:-:S04]  /*11b50*/  SHF.L.U32 R3, R8, 0x1f, RZ ;  /* 0x0000001f08037819 */ /* 0x000fc800000006ff */
[----:B------:R-:W1:Y:S02]  /*11b60*/  SYNCS.PHASECHK.TRANS64.TRYWAIT P0, [R2+URZ+0x32420], R3 ;  /* 0x03242003020075a7 */ /* 0x000e64000800017f */
[----:B-1----:R-:W-:Y:S05]  /*11b70*/  @!P0 BRA `(.L_x_4516) ;  /* 0x0000002000f08947 */ /* 0x002fea0003800000 */
.L_x_4576:
[----:B------:R-:W-:-:S03]  /*11b80*/  UMOV UR4, 0xffffffff ;  /* 0xffffffff00047882 */ /* 0x000fc60000000000 */
[----:B------:R-:W-:Y:S05]  /*11b90*/  BRA.DIV UR4, `(.L_x_4517) ;  /* 0x0000002204fc7947 */ /* 0x000fea000b800000 */
[----:B-1----:R-:W1:Y:S02]  /*11ba0*/  S2R R3, SR_TID.X ;  /* 0x0000000000037919 */ /* 0x002e640000002100 */
[----:B-1----:R-:W-:-:S04]  /*11bb0*/  SHF.R.U32.HI R3, RZ, 0x5, R3 ;  /* 0x00000005ff037819 */ /* 0x002fc80000011603 */
[----:B------:R-:W-:-:S05]  /*11bc0*/  LOP3.LUT R3, R3, 0x3, RZ, 0xc0, !PT ;  /* 0x0000000303037812 */ /* 0x000fca00078ec0ff */
[----:B--2---:R1:W2:Y:S02]  /*11bd0*/  SHFL.IDX PT, R14, R3, RZ, 0x1f ;  /* 0x00001fff030e7589 */ /* 0x0042a400000e0000 */
.L_x_4579:
[----:B--2---:R-:W-:-:S13]  /*11be0*/  ISETP.NE.AND P0, PT, R14, RZ, PT ;  /* 0x000000ff0e00720c */ /* 0x004fda0003f05270 */
[----:B------:R-:W-:Y:S05]  /*11bf0*/  @P0 BRA `(.L_x_4400) ;  /* 0x0000000000880947 */ /* 0x000fea0003800000 */
[----:B------:R-:W-:-:S03]  /*11c00*/  UMOV UR4, 0xffffffff ;  /* 0xffffffff00047882 */ /* 0x000fc60000000000 */
[----:B------:R-:W-:Y:S05]  /*11c10*/  BRA.DIV UR4, `(.L_x_4518) ;  /* 0x0000002604107947 */ /* 0x000fea000b800000 */
[----:B------:R-:W-:-:S13]  /*11c20*/  ELECT P6, URZ, PT ;  /* 0x00000000003f782f */ /* 0x000fda00038c0000 */
.L_x_4582:
[----:B------:R-:W-:Y:S05]  /*11c30*/  @!P6 BRA `(.L_x_4400) ;  /* 0x000000000078e947 */ /* 0x000fea0003800000 */
[----:B-1----:R-:W2:Y:S02]  /*11c40*/  LDL.LU R3, [R1+0x3c] ;  /* 0x00003c0001037983 */ /* 0x002ea40000300800 */
[----:B--2---:R-:W-:-:S04]  /*11c50*/  LOP3.LUT R3, R3, 0x2, RZ, 0xfc, !PT ;  /* 0x0000000203037812 */ /* 0x004fc800078efcff */
[----:B------:R-:W-:-:S13]  /*11c60*/  ISETP.NE.AND P2, PT, R3, 0x3, PT ;  /* 0x000000030300780c */ /* 0x000fda0003f45270 */
[----:B------:R-:W-:Y:S05]  /*11c70*/  @!P2 BRA `(.L_x_4519) ;  /* 0x000000000004a947 */ /* 0x000fea0003800000 */
[----:B------:R-:W-:Y:S01]  /*11c80*/  BPT.TRAP 0x1 ;  /* 0x000000040000795c */ /* 0x000fe20000300000 */
.L_x_4519:
[----:B------:R-:W-:Y:S01]  /*11c90*/  IADD3 R8, R2, 0x32440, RZ ;  /* 0x0003244002087810 */ /* 0x000fe20007ffe0ff */
[----:B------:R-:W-:Y:S01]  /*11ca0*/  VIADD R3, R6, 0x1 ;  /* 0x0000000106037836 */ /* 0x000fe20000000000 */
[----:B------:R-:W-:-:S03]  /*11cb0*/  SHF.L.U32 R4, R0, 0x1f, RZ ;  /* 0x0000001f00047819 */ /* 0x000fc600000006ff */
[----:B------:R-:W-:Y:S01]  /*11cc0*/  IMAD R7, R6, 0x8, R8 ;  /* 0x0000000806077824 */ /* 0x000fe200078e0208 */
[----:B------:R-:W-:-:S03]  /*11cd0*/  ISETP.NE.AND P1, PT, R3, 0x2, PT ;  /* 0x000000020300780c */ /* 0x000fc60003f25270 */
[----:B------:R-:W1:Y:S01]  /*11ce0*/  SYNCS.PHASECHK.TRANS64.TRYWAIT P0, [R7+URZ], R4 ;  /* 0x00000004070075a7 */ /* 0x000e62000800017f */
[----:B------:R-:W-:Y:S02]  /*11cf0*/  SEL R5, RZ, 0x1, P1 ;  /* 0x00000001ff057807 */ /* 0x000fe40000800000 */
[----:B------:R-:W-:Y:S02]  /*11d00*/  SEL R3, R3, RZ, P1 ;  /* 0x000000ff03037207 */ /* 0x000fe40000800000 */
[----:B------:R-:W-:-:S03]  /*11d10*/  LOP3.LUT R0, R0, R5, RZ, 0x3c, !PT ;  /* 0x0000000500007212 */ /* 0x000fc600078e3cff */
[----:B------:R-:W-:Y:S01]  /*11d20*/  IMAD R5, R3, 0x8, R8 ;  /* 0x0000000803057824 */ /* 0x000fe200078e0208 */
[----:B------:R-:W-:Y:S01]  /*11d30*/  SHF.L.U32 R0, R0, 0x1f, RZ ;  /* 0x0000001f00007819 */ /* 0x000fe200000006ff */
[----:B-1----:R-:W-:Y:S06]  /*11d40*/  @!P0 BRA `(.L_x_4520) ;  /* 0x0000002000e48947 */ /* 0x002fec0003800000 */
.L_x_4583:
[----:B------:R-:W2:Y:S02]  /*11d50*/  SYNCS.PHASECHK.TRANS64.TRYWAIT P0, [R5+URZ], R0 ;  /* 0x00000000050075a7 */ /* 0x000ea4000800017f */
[----:B--2---:R-:W-:Y:S05]  /*11d60*/  @!P0 BRA `(.L_x_4521) ;  /* 0x0000002000f08947 */ /* 0x004fea0003800000 */
.L_x_4584:
[----:B------:R-:W-:Y:S05]  /*11d70*/  @!P2 BRA `(.L_x_4522) ;  /* 0x000000000004a947 */ /* 0x000fea0003800000 */
[----:B------:R-:W-:Y:S01]  /*11d80*/  BPT.TRAP 0x1 ;  /* 0x000000040000795c */ /* 0x000fe20000300000 */
.L_x_4522:
[----:B------:R-:W-:-:S04]  /*11d90*/  VIADD R2, R2, 0x32460 ;  /* 0x0003246002027836 */ /* 0x000fc80000000000 */
[----:B--2---:R-:W-:-:S04]  /*11da0*/  IMAD R5, R6, 0x8, R2 ;  /* 0x0000000806057824 */ /* 0x004fc800078e0202 */
[----:B------:R-:W2:Y:S02]  /*11db0*/  SYNCS.PHASECHK.TRANS64.TRYWAIT P0, [R5+URZ], R4 ;  /* 0x00000004050075a7 */ /* 0x000ea4000800017f */
[----:B--2---:R-:W-:Y:S05]  /*11dc0*/  @!P0 BRA `(.L_x_4523) ;  /* 0x0000002000ec8947 */ /* 0x004fea0003800000 */
.L_x_4585:
[----:B------:R-:W-:-:S07]  /*11dd0*/  IMAD R3, R3, 0x8, R2 ;  /* 0x0000000803037824 */ /* 0x000fce00078e0202 */
.L_x_4524:
[----:B---3--:R3:W4:Y:S02]  /*11de0*/  SYNCS.PHASECHK.TRANS64.TRYWAIT P0, [R3+URZ], R0 ;  /* 0x00000000030075a7 */ /* 0x008724000800017f */
[----:B----4-:R-:W-:Y:S05]  /*11df0*/  @!P0 NANOSLEEP.SYNCS 0x989680 ;  /* 0x009896800000895d */ /* 0x010fea0003900000 */
[----:B------:R-:W4:Y:S02]  /*11e00*/  @!P0 SYNCS.PHASECHK.TRANS64 P0, [R3+URZ], R0 ;  /* 0x00000000030085a7 */ /* 0x000f24000800007f */
[----:B----4-:R-:W-:Y:S05]  /*11e10*/  @!P0 BRA `(.L_x_4524) ;  /* 0xfffffffc00f08947 */ /* 0x010fea000383ffff */
.L_x_4400:
[----:B------:R-:W-:Y:S05]  /*11e20*/  BSYNC B6 ;  /* 0x0000000000067941 */ /* 0x000fea0003800000 */
.L_x_4397:
[----:B------:R-:W-:Y:S05]  /*11e30*/  EXIT ;  /* 0x000000000000794d */ /* 0x000fea0003800000 */
.L_x_4404:
[----:B------:R-:W-:-:S13]  /*11e40*/  R2UR UR4, R22 ;  /* 0x00000000160472ca */ /* 0x000fda00000e0000 */
[----:B0-----:R-:W-:-:S04]  /*11e50*/  IMAD.U32 R3, RZ, RZ, UR4 ;  /* 0x00000004ff037e24 */ /* 0x001fc8000f8e00ff */
[----:B------:R0:W1:Y:S03]  /*11e60*/  SYNCS.PHASECHK.TRANS64.TRYWAIT P0, [R3+URZ+0x32400], R2 ;  /* 0x03240002030075a7 */ /* 0x000066000800017f */
[----:B-1----:R-:W-:Y:S05]  /*11e70*/  @!P0 NANOSLEEP.SYNCS 0x989680 ;  /* 0x009896800000895d */ /* 0x002fea0003900000 */
[----:B------:R-:W1:Y:S02]  /*11e80*/  @!P0 SYNCS.PHASECHK.TRANS64 P0, [R3+URZ+0x32400], R2 ;  /* 0x03240002030085a7 */ /* 0x000e64000800007f */
[----:B-1----:R-:W-:Y:S05]  /*11e90*/  @!P0 BRA `(.L_x_4404) ;  /* 0xfffffffc00e88947 */ /* 0x002fea000383ffff */
[----:B------:R-:W-:Y:S05]  /*11ea0*/  BRA `(.L_x_4525) ;  /* 0xfffffef800207947 */ /* 0x000fea000383ffff */
.L_x_4408:
[----:B------:R-:W-:-:S13]  /*11eb0*/  R2UR UR4, R22 ;  /* 0x00000000160472ca */ /* 0x000fda00000e0000 */
[----:B0-----:R-:W-:-:S04]  /*11ec0*/  MOV R3, UR4 ;  /* 0x0000000400037c02 */ /* 0x001fc80008000f00 */
[----:B------:R0:W2:Y:S03]  /*11ed0*/  SYNCS.PHASECHK.TRANS64.TRYWAIT P1, [R3+URZ+0x32430], R2 ;  /* 0x03243002030075a7 */ /* 0x0000a6000802017f */
[----:B--2---:R-:W-:Y:S05]  /*11ee0*/  @!P1 NANOSLEEP.SYNCS 0x989680 ;  /* 0x009896800000995d */ /* 0x004fea0003900000 */
[----:B------:R-:W2:Y:S02]  /*11ef0*/  @!P1 SYNCS.PHASECHK.TRANS64 P1, [R3+URZ+0x32430], R2 ;  /* 0x03243002030095a7 */ /* 0x000ea4000802007f */
[----:B--2---:R-:W-:Y:S05]  /*11f00*/  @!P1 BRA `(.L_x_4408) ;  /* 0xfffffffc00e89947 */ /* 0x004fea000383ffff */
[----:B------:R-:W-:Y:S05]  /*11f10*/  BRA `(.L_x_4407) ;  /* 0xfffffef800407947 */ /* 0x000fea000383ffff */
.L_x_4409:
[----:B------:R-:W-:-:S13]  /*11f20*/  R2UR UR4, R22 ;  /* 0x00000000160472ca */ /* 0x000fda00000e0000 */
[----:B0-----:R-:W-:-:S04]  /*11f30*/  IMAD.U32 R3, RZ, RZ, UR4 ;  /* 0x00000004ff037e24 */ /* 0x001fc8000f8e00ff */
[----:B------:R0:W2:Y:S03]  /*11f40*/  SYNCS.PHASECHK.TRANS64.TRYWAIT P1, [R3+URZ+0x32410], R2 ;  /* 0x03241002030075a7 */ /* 0x0000a6000802017f */
[----:B--2---:R-:W-:Y:S05]  /*11f50*/  @!P1 NANOSLEEP.SYNCS 0x989680 ;  /* 0x009896800000995d */ /* 0x004fea0003900000 */
[----:B------:R-:W2:Y:S02]  /*11f60*/  @!P1 SYNCS.PHASECHK.TRANS64 P1, [R3+URZ+0x32410], R2 ;  /* 0x03241002030095a7 */ /* 0x000ea4000802007f */
[----:B--2---:R-:W-:Y:S05]  /*11f70*/  @!P1 BRA `(.L_x_4409) ;  /* 0xfffffffc00e89947 */ /* 0x004fea000383ffff */
[----:B------:R-:W-:Y:S05]  /*11f80*/  BRA `(.L_x_4526) ;  /* 0xfffffef800e87947 */ /* 0x000fea000383ffff */
.L_x_4413:
[----:B------:R-:W-:-:S13]  /*11f90*/  R2UR UR4, R22 ;  /* 0x00000000160472ca */ /* 0x000fda00000e0000 */
[----:B0-----:R-:W-:-:S04]  /*11fa0*/  IMAD.U32 R3, RZ, RZ, UR4 ;  /* 0x00000004ff037e24 */ /* 0x001fc8000f8e00ff */
[----:B------:R0:W3:Y:S03]  /*11fb0*/  SYNCS.PHASECHK.TRANS64.TRYWAIT P1, [R3+URZ+0x32450], R2 ;  /* 0x03245002030075a7 */ /* 0x0000e6000802017f */
[----:B---3--:R-:W-:Y:S05]  /*11fc0*/  @!P1 NANOSLEEP.SYNCS 0x989680 ;  /* 0x009896800000995d */ /* 0x008fea0003900000 */
[----:B------:R-:W3:Y:S02]  /*11fd0*/  @!P1 SYNCS.PHASECHK.TRANS64 P1, [R3+URZ+0x32450], R2 ;  /* 0x03245002030095a7 */ /* 0x000ee4000802007f */
[----:B---3--:R-:W-:Y:S05]  /*11fe0*/  @!P1 BRA `(.L_x_4413) ;  /* 0xfffffffc00e89947 */ /* 0x008fea000383ffff */
[----:B------:R-:W-:Y:S05]  /*11ff0*/  BRA `(.L_x_4412) ;  /* 0xfffffef800f47947 */ /* 0x000fea000383ffff */
.L_x_4418:
[----:B--2---:R-:W-:-:S04]  /*12000*/  IMAD.U32 R152, RZ, RZ, UR5 ;  /* 0x00000005ff987e24 */ /* 0x004fc8000f8e00ff */
[----:B------:R2:W3:Y:S03]  /*12010*/  SYNCS.PHASECHK.TRANS64.TRYWAIT P3, [R152+URZ+0x32430], R203 ;  /* 0x032430cb980075a7 */ /* 0x0004e6000806017f */
[----:B---3--:R-:W-:Y:S05]  /*12020*/  @!P3 NANOSLEEP.SYNCS 0x989680 ;  /* 0x009896800000b95d */ /* 0x008fea0003900000 */
[----:B------:R-:W3:Y:S02]  /*12030*/  @!P3 SYNCS.PHASECHK.TRANS64 P3, [R152+URZ+0x32430], R203 ;  /* 0x032430cb9800b5a7 */ /* 0x000ee4000806007f */
[----:B---3--:R-:W-:Y:S05]  /*12040*/  @!P3 BRA `(.L_x_4418) ;  /* 0xfffffffc00ecb947 */ /* 0x008fea000383ffff */
[----:B------:R-:W-:Y:S05]  /*12050*/  BRA `(.L_x_4417) ;  /* 0xffffff2800007947 */ /* 0x000fea000383ffff */
.L_x_4422:
[----:B--2---:R-:W-:-:S04]  /*12060*/  IMAD.U32 R206, RZ, RZ, UR5 ;  /* 0x00000005ffce7e24 */ /* 0x004fc8000f8e00ff */
[----:B------:R2:W3:Y:S03]  /*12070*/  SYNCS.PHASECHK.TRANS64.TRYWAIT P3, [R206+URZ+0x32450], R203 ;  /* 0x032450cbce0075a7 */ /* 0x0004e6000806017f */
[----:B---3--:R-:W-:Y:S05]  /*12080*/  @!P3 NANOSLEEP.SYNCS 0x989680 ;  /* 0x009896800000b95d */ /* 0x008fea0003900000 */
[----:B------:R-:W3:Y:S02]  /*12090*/  @!P3 SYNCS.PHASECHK.TRANS64 P3, [R206+URZ+0x32450], R203 ;  /* 0x032450cbce00b5a7 */ /* 0x000ee4000806007f */
[----:B---3--:R-:W-:Y:S05]  /*120a0*/  @!P3 BRA `(.L_x_4422) ;  /* 0xfffffffc00ecb947 */ /* 0x008fea000383ffff */
[----:B------:R-:W-:Y:S05]  /*120b0*/  BRA `(.L_x_4421) ;  /* 0xffffff2800cc7947 */ /* 0x000fea000383ffff */
.L_x_4428:
[----:B---3--:R-:W-:-:S04]  /*120c0*/  IMAD.U32 R153, RZ, RZ, UR7 ;  /* 0x00000007ff997e24 */ /* 0x008fc8000f8e00ff */
[----:B------:R3:W4:Y:S03]  /*120d0*/  SYNCS.PHASECHK.TRANS64.TRYWAIT P1, [R153+URZ+0x32430], R204 ;  /* 0x032430cc990075a7 */ /* 0x000726000802017f */
[----:B----4-:R-:W-:Y:S05]  /*120e0*/  @!P1 NANOSLEEP.SYNCS 0x989680 ;  /* 0x009896800000995d */ /* 0x010fea0003900000 */
[----:B------:R-:W4:Y:S02]  /*120f0*/  @!P1 SYNCS.PHASECHK.TRANS64 P1, [R153+URZ+0x32430], R204 ;  /* 0x032430cc990095a7 */ /* 0x000f24000802007f */
[----:B----4-:R-:W-:Y:S05]  /*12100*/  @!P1 BRA `(.L_x_4428) ;  /* 0xfffffffc00ec9947 */ /* 0x010fea000383ffff */
[----:B------:R-:W-:Y:S05]  /*12110*/  BRA `(.L_x_4427) ;  /* 0xffffff58008c7947 */ /* 0x000fea000383ffff */
.L_x_4432:
[----:B-1----:R-:W-:-:S04]  /*12120*/  IMAD.U32 R205, RZ, RZ, UR7 ;  /* 0x00000007ffcd7e24 */ /* 0x002fc8000f8e00ff */
[----:B------:R1:W3:Y:S03]  /*12130*/  SYNCS.PHASECHK.TRANS64.TRYWAIT P1, [R205+URZ+0x32450], R204 ;  /* 0x032450cccd0075a7 */ /* 0x0002e6000802017f */
[----:B---3--:R-:W-:Y:S05]  /*12140*/  @!P1 NANOSLEEP.SYNCS 0x989680 ;  /* 0x009896800000995d */ /* 0x008fea0003900000 */
[----:B------:R-:W3:Y:S02]  /*12150*/  @!P1 SYNCS.PHASECHK.TRANS64 P1, [R205+URZ+0x32450], R204 ;  /* 0x032450cccd0095a7 */ /* 0x000ee4000802007f */
[----:B---3--:R-:W-:Y:S05]  /*12160*/  @!P1 BRA `(.L_x_4432) ;  /* 0xfffffffc00ec9947 */ /* 0x008fea000383ffff */
[----:B------:R-:W-:Y:S05]  /*12170*/  BRA `(.L_x_4431) ;  /* 0xffffff5c000c7947 */ /* 0x000fea000383ffff */
.L_x_4444:
[----:B------:R-:W-:Y:S01]  /*12180*/  IMAD.MOV.U32 R13, RZ, RZ, R6 ;  /* 0x000000ffff0d7224 */ /* 0x000fe200078e0006 */
[----:B------:R-:W-:Y:S01]  /*12190*/  MOV R12, RZ ;  /* 0x000000ff000c7202 */ /* 0x000fe20000000f00 */
[----:B------:R-:W-:Y:S02]  /*121a0*/  IMAD.MOV.U32 R11, RZ, RZ, 0x1f ;  /* 0x0000001fff0b7424 */ /* 0x000fe400078e00ff */
[----:B------:R-:W-:-:S07]  /*121b0*/  IMAD.MOV.U32 R15, RZ, RZ, -0x1 ;  /* 0xffffffffff0f7424 */ /* 0x000fce00078e00ff */
[----:B------:R-:W-:Y:S05]  /*121c0*/  WARPSYNC.COLLECTIVE R15, `(.L_x_4527) ;  /* 0x000000000f087348 */ /* 0x000fea0003c00000 */
[----:B------:R0:W1:Y:S02]  /*121d0*/  SHFL.IDX P6, R14, R13, R12, R11 ;  /* 0x0000000c0d0e7389 */ /* 0x00006400000c000b */
[----:B01----:R-:W-:Y:S01]  /*121e0*/  ENDCOLLECTIVE ;  /* 0x000000000000791b */ /* 0x003fe20003800000 */
.L_x_4527:
[----:B------:R-:W-:Y:S05]  /*121f0*/  BRA `(.L_x_4528) ;  /* 0xffffffbc001c7947 */ /* 0x000fea000383ffff */
.L_x_4446:
[----:B------:R-:W-:Y:S01]  /*12200*/  BSSY B0, `(.L_x_4529) ;  /* 0x0000006000007945 */ /* 0x000fe20003800000 */
[----:B------:R-:W-:-:S07]  /*12210*/  IMAD.MOV.U32 R15, RZ, RZ, -0x1 ;  /* 0xffffffffff0f7424 */ /* 0x000fce00078e00ff */
[----:B0-----:R-:W-:Y:S05]  /*12220*/  WARPSYNC.COLLECTIVE R15, `(.L_x_4530) ;  /* 0x000000000f0c7348 */ /* 0x001fea0003c00000 */
[----:B------:R-:W-:Y:S02]  /*12230*/  ELECT P6, UR62, PT ;  /* 0x00000000003e782f */ /* 0x000fe400038c0000 */
[----:B------:R-:W-:Y:S01]  /*12240*/  MOV R14, UR62 ;  /* 0x0000003e000e7c02 */ /* 0x000fe20008000f00 */
[----:B0-----:R-:W-:Y:S10]  /*12250*/  ENDCOLLECTIVE ;  /* 0x000000000000791b */ /* 0x001ff40003800000 */
.L_x_4530:
[----:B------:R-:W-:Y:S05]  /*12260*/  BSYNC B0 ;  /* 0x0000000000007941 */ /* 0x000fea0003800000 */
.L_x_4529:
[----:B------:R-:W-:Y:S05]  /*12270*/  BRA `(.L_x_4531) ;  /* 0xffffffbc00207947 */ /* 0x000fea000383ffff */
.L_x_4448:
[----:B0-----:R-:W-:-:S04]  /*12280*/  IMAD.U32 R3, RZ, RZ, UR38 ;  /* 0x00000026ff037e24 */ /* 0x001fc8000f8e00ff */
[----:B------:R0:W1:Y:S03]  /*12290*/  SYNCS.PHASECHK.TRANS64.TRYWAIT P0, [R3+URZ+0x32440], R0 ;  /* 0x03244000030075a7 */ /* 0x000066000800017f */
[----:B-1----:R-:W-:Y:S05]  /*122a0*/  @!P0 NANOSLEEP.SYNCS 0x989680 ;  /* 0x009896800000895d */ /* 0x002fea0003900000 */
[----:B------:R-:W1:Y:S02]  /*122b0*/  @!P0 SYNCS.PHASECHK.TRANS64 P0, [R3+URZ+0x32440], R0 ;  /* 0x03244000030085a7 */ /* 0x000e64000800007f */
[----:B-1----:R-:W-:Y:S05]  /*122c0*/  @!P0 BRA `(.L_x_4448) ;  /* 0xfffffffc00ec8947 */ /* 0x002fea000383ffff */
[----:B------:R-:W-:Y:S05]  /*122d0*/  BRA `(.L_x_4532) ;  /* 0xffffffbc00847947 */ /* 0x000fea000383ffff */
.L_x_4451:
[----:B------:R-:W-:Y:S01]  /*122e0*/  IMAD.MOV.U32 R13, RZ, RZ, R3 ;  /* 0x000000ffff0d7224 */ /* 0x000fe200078e0003 */
[----:B------:R-:W-:Y:S01]  /*122f0*/  MOV R11, 0x181f ;  /* 0x0000181f000b7802 */ /* 0x000fe20000000f00 */
[----:B------:R-:W-:Y:S02]  /*12300*/  IMAD.MOV.U32 R12, RZ, RZ, RZ ;  /* 0x000000ffff0c7224 */ /* 0x000fe400078e00ff */
[----:B------:R-:W-:Y:S02]  /*12310*/  IMAD.MOV.U32 R15, RZ, RZ, -0x1 ;  /* 0xffffffffff0f7424 */ /* 0x000fe400078e00ff */
[----:B------:R-:W-:-:S07]  /*12320*/  IMAD R6, R8, 0x80, R6 ;  /* 0x0000008008067824 */ /* 0x000fce00078e0206 */
[----:B0-----:R-:W-:Y:S05]  /*12330*/  WARPSYNC.COLLECTIVE R15, `(.L_x_4533) ;  /* 0x000000000f087348 */ /* 0x001fea0003c00000 */
[----:B------:R1:W2:Y:S02]  /*12340*/  SHFL.IDX P6, R14, R13, R12, R11 ;  /* 0x0000000c0d0e7389 */ /* 0x0002a400000c000b */
[----:B012---:R-:W-:Y:S01]  /*12350*/  ENDCOLLECTIVE ;  /* 0x000000000000791b */ /* 0x007fe20003800000 */
.L_x_4533:
[----:B------:R0:W-:Y:S01]  /*12360*/  STL [R1+0x4], R6 ;  /* 0x0000040601007387 */ /* 0x0001e20000100800 */
[----:B------:R-:W-:Y:S02]  /*12370*/  IMAD.MOV.U32 R13, RZ, RZ, R0 ;  /* 0x000000ffff0d7224 */ /* 0x000fe400078e0000 */
[----:B------:R-:W-:-:S07]  /*12380*/  IMAD.MOV.U32 R4, RZ, RZ, R14 ;  /* 0x000000ffff047224 */ /* 0x000fce00078e000e */
[----:B0-----:R-:W-:Y:S05]  /*12390*/  WARPSYNC.COLLECTIVE R15, `(.L_x_4534) ;  /* 0x000000000f087348 */ /* 0x001fea0003c00000 */
[----:B------:R1:W2:Y:S02]  /*123a0*/  SHFL.IDX P6, R14, R13, R12, R11 ;  /* 0x0000000c0d0e7389 */ /* 0x0002a400000c000b */
[----:B012---:R-:W-:Y:S01]  /*123b0*/  ENDCOLLECTIVE ;  /* 0x000000000000791b */ /* 0x007fe20003800000 */
.L_x_4534:
[----:B------:R-:W-:Y:S01]  /*123c0*/  ULDC UR4, c[0x0][0x288] ;  /* 0x0000a20000047ab9 */ /* 0x000fe20000000800 */
[----:B------:R-:W-:Y:S01]  /*123d0*/  ULDC.64 UR6, c[0x0][0x208] ;  /* 0x0000820000067ab9 */ /* 0x000fe20000000a00 */
[----:B------:R-:W-:-:S05]  /*123e0*/  IMAD R2, R7, UR4, RZ ;  /* 0x0000000407027c24 */ /* 0x000fca000f8e02ff */
[----:B------:R-:W-:Y:S01]  /*123f0*/  ISETP.GE.AND P1, PT, R6, R2, PT ;  /* 0x000000020600720c */ /* 0x000fe20003f26270 */
[----:B------:R-:W-:Y:S01]  /*12400*/  IMAD.MOV.U32 R13, RZ, RZ, R3 ;  /* 0x000000ffff0d7224 */ /* 0x000fe200078e0003 */
[----:B------:R-:W-:-:S11]  /*12410*/  MOV R12, 0x1 ;  /* 0x00000001000c7802 */ /* 0x000fd60000000f00 */
[----:B------:R-:W-:Y:S01]  /*12420*/  @!P1 LEA R8, R9, UR38, 0x1 ;  /* 0x0000002609089c11 */ /* 0x000fe2000f8e08ff */
        /* <DEDUP_REMOVED lines=13> */
.L_x_4535:
[----:B------:R-:W-:-:S04]  /*12500*/  IMAD.MOV.U32 R8, RZ, RZ, R6 ;  /* 0x000000ffff087224 */ /* 0x000fc800078e0006 */
[----:B------:R-:W-:Y:S02]  /*12510*/  VIADD R4, R8, 0x10 ;  /* 0x0000001008047836 */ /* 0x000fe40000000000 */
[----:B------:R-:W-:-:S03]  /*12520*/  IMAD.MOV.U32 R13, RZ, RZ, R0 ;  /* 0x000000ffff0d7224 */ /* 0x000fc600078e0000 */
[----:B------:R-:W-:Y:S01]  /*12530*/  ISETP.GE.AND P2, PT, R4, R2, PT ;  /* 0x000000020400720c */ /* 0x000fe20003f46270 */
[----:B------:R0:W-:Y:S01]  /*12540*/  STL [R1+0x14], R4 ;  /* 0x0000140401007387 */ /* 0x0001e20000100800 */
[----:B------:R-:W-:-:S11]  /*12550*/  IMAD.MOV.U32 R6, RZ, RZ, R14 ;  /* 0x000000ffff067224 */ /* 0x000fd600078e000e */
[----:B0-----:R-:W-:Y:S05]  /*12560*/  WARPSYNC.COLLECTIVE R15, `(.L_x_4536) ;  /* 0x000000000f087348 */ /* 0x001fea0003c00000 */
[----:B------:R1:W2:Y:S02]  /*12570*/  SHFL.IDX P6, R14, R13, R12, R11 ;  /* 0x0000000c0d0e7389 */ /* 0x0002a400000c000b */
[----:B012---:R-:W-:Y:S01]  /*12580*/  ENDCOLLECTIVE ;  /* 0x000000000000791b */ /* 0x007fe20003800000 */
.L_x_4536:
[----:B------:R-:W-:Y:S01]  /*12590*/  ULDC.64 UR4, c[0x0][0x208] ;  /* 0x0000820000047ab9 */ /* 0x000fe20000000a00 */
[----:B------:R-:W-:Y:S02]  /*125a0*/  IMAD.MOV.U32 R13, RZ, RZ, R3 ;  /* 0x000000ffff0d7224 */ /* 0x000fe400078e0003 */
[----:B------:R-:W-:Y:S02]  /*125b0*/  IMAD.MOV.U32 R12, RZ, RZ, 0x2 ;  /* 0x00000002ff0c7424 */ /* 0x000fe400078e00ff */
[----:B------:R-:W-:-:S05]  /*125c0*/  IMAD.MOV.U32 R7, RZ, RZ, R14 ;  /* 0x000000ffff077224 */ /* 0x000fca00078e000e */
[----:B------:R-:W-:Y:S02]  /*125d0*/  @!P2 LEA R4, P1, R10, R7, 0x1 ;  /* 0x000000070a04a211 */ /* 0x000fe400078208ff */
[----:B------:R-:W-:-:S03]  /*125e0*/  @!P2 LEA R7, R9, UR38, 0x1 ;  /* 0x000000260907ac11 */ /* 0x000fc6000f8e08ff */
[----:B------:R-:W-:Y:S02]  /*125f0*/  @!P2 IMAD.X R5, RZ, RZ, R6, P1 ;  /* 0x000000ffff05a224 */ /* 0x000fe400008e0606 */
        /* <DEDUP_REMOVED lines=9> */
.L_x_4537:
[----:B------:R0:W-:Y:S01]  /*12690*/  STL [R1+0x18], R6 ;  /* 0x0000180601007387 */ /* 0x0001e20000100800 */
[----:B------:R-:W-:-:S05]  /*126a0*/  VIADD R7, R8, 0x30 ;  /* 0x0000003008077836 */ /* 0x000fca0000000000 */
[----:B------:R1:W-:Y:S01]  /*126b0*/  STL [R1+0x1c], R7 ;  /* 0x00001c0701007387 */ /* 0x0003e20000100800 */
[----:B------:R-:W-:Y:S01]  /*126c0*/  IMAD.MOV.U32 R13, RZ, RZ, R0 ;  /* 0x000000ffff0d7224 */ /* 0x000fe200078e0000 */
[----:B0-----:R-:W-:Y:S02]  /*126d0*/  @!P1 LEA R6, R9, UR38, 0x1 ;  /* 0x0000002609069c11 */ /* 0x001fe4000f8e08ff */
[----:B------:R-:W-:-:S07]  /*126e0*/  MOV R4, R14 ;  /* 0x0000000e00047202 */ /* 0x000fce0000000f00 */
[----:B-1----:R-:W-:Y:S05]  /*126f0*/  WARPSYNC.COLLECTIVE R15, `(.L_x_4538) ;  /* 0x000000000f087348 */ /* 0x002fea0003c00000 */
[----:B------:R0:W2:Y:S02]  /*12700*/  SHFL.IDX P6, R14, R13, R12, R11 ;  /* 0x0000000c0d0e7389 */ /* 0x0000a400000c000b */
[----:B012---:R-:W-:Y:S01]  /*12710*/  ENDCOLLECTIVE ;  /* 0x000000000000791b */ /* 0x007fe20003800000 */
.L_x_4538:
[----:B------:R-:W-:Y:S01]  /*12720*/  ULDC.64 UR4, c[0x0][0x208] ;  /* 0x0000820000047ab9 */ /* 0x000fe20000000a00 */
[----:B------:R-:W-:Y:S02]  /*12730*/  IMAD.MOV.U32 R13, RZ, RZ, R3 ;  /* 0x000000ffff0d7224 */ /* 0x000fe400078e0003 */
[----:B------:R-:W-:Y:S01]  /*12740*/  IMAD.MOV.U32 R12, RZ, RZ, 0x3 ;  /* 0x00000003ff0c7424 */ /* 0x000fe200078e00ff */
        /* <DEDUP_REMOVED lines=14> */
.L_x_4539:
[----:B------:R0:W-:Y:S01]  /*12830*/  STL [R1+0x20], R7 ;  /* 0x0000200701007387 */ /* 0x0001e20000100800 */
[----:B------:R-:W-:Y:S01]  /*12840*/  @!P1 LEA R6, R9, UR38, 0x1 ;  /* 0x0000002609069c11 */ /* 0x000fe2000f8e08ff */
[----:B------:R-:W-:Y:S02]  /*12850*/  IMAD.MOV.U32 R13, RZ, RZ, R0 ;  /* 0x000000ffff0d7224 */ /* 0x000fe400078e0000 */
[----:B------:R-:W-:-:S07]  /*12860*/  IMAD.MOV.U32 R4, RZ, RZ, R14 ;  /* 0x000000ffff047224 */ /* 0x000fce00078e000e */
[----:B0-----:R-:W-:Y:S05]  /*12870*/  WARPSYNC.COLLECTIVE R15, `(.L_x_4540) ;  /* 0x000000000f087348 */ /* 0x001fea0003c00000 */
[----:B------:R1:W2:Y:S02]  /*12880*/  SHFL.IDX P6, R14, R13, R12, R11 ;  /* 0x0000000c0d0e7389 */ /* 0x0002a400000c000b */
[----:B012---:R-:W-:Y:S01]  /*12890*/  ENDCOLLECTIVE ;  /* 0x000000000000791b */ /* 0x007fe20003800000 */
.L_x_4540:
[----:B------:R-:W-:Y:S01]  /*128a0*/  ULDC.64 UR4, c[0x0][0x208] ;  /* 0x0000820000047ab9 */ /* 0x000fe20000000a00 */
[----:B------:R-:W-:Y:S02]  /*128b0*/  IMAD.MOV.U32 R13, RZ, RZ, R3 ;  /* 0x000000ffff0d7224 */ /* 0x000fe400078e0003 */
[----:B------:R-:W-:Y:S01]  /*128c0*/  IMAD.MOV.U32 R12, RZ, RZ, 0x4 ;  /* 0x00000004ff0c7424 */ /* 0x000fe200078e00ff */
[----:B------:R-:W-:-:S04]  /*128d0*/  MOV R5, R14 ;  /* 0x0000000e00057202 */ /* 0x000fc80000000f00 */
        /* <DEDUP_REMOVED lines=14> */
.L_x_4541:
[----:B------:R0:W-:Y:S01]  /*129c0*/  STL [R1+0x24], R7 ;  /* 0x0000240701007387 */ /* 0x0001e20000100800 */
[----:B------:R-:W-:Y:S01]  /*129d0*/  @!P1 LEA R6, R9, UR38, 0x1 ;  /* 0x0000002609069c11 */ /* 0x000fe2000f8e08ff */
[----:B------:R-:W-:Y:S02]  /*129e0*/  IMAD.MOV.U32 R13, RZ, RZ, R0 ;  /* 0x000000ffff0d7224 */ /* 0x000fe400078e0000 */
[----:B------:R-:W-:-:S07]  /*129f0*/  IMAD.MOV.U32 R4, RZ, RZ, R14 ;  /* 0x000000ffff047224 */ /* 0x000fce00078e000e */
[----:B0-----:R-:W-:Y:S05]  /*12a00*/  WARPSYNC.COLLECTIVE R15, `(.L_x_4542) ;  /* 0x000000000f087348 */ /* 0x001fea0003c00000 */
[----:B------:R1:W2:Y:S02]  /*12a10*/  SHFL.IDX P6, R14, R13, R12, R11 ;  /* 0x0000000c0d0e7389 */ /* 0x0002a400000c000b */
[----:B012---:R-:W-:Y:S01]  /*12a20*/  ENDCOLLECTIVE ;  /* 0x000000000000791b */ /* 0x007fe20003800000 */
.L_x_4542:
        /* <DEDUP_REMOVED lines=18> */
.L_x_4543:
[----:B------:R0:W-:Y:S01]  /*12b50*/  STL [R1+0x28], R7 ;  /* 0x0000280701007387 */ /* 0x0001e20000100800 */
[----:B------:R-:W-:Y:S01]  /*12b60*/  @!P1 LEA R6, R9, UR38, 0x1 ;  /* 0x0000002609069c11 */ /* 0x000fe2000f8e08ff */
[----:B------:R-:W-:Y:S02]  /*12b70*/  IMAD.MOV.U32 R13, RZ, RZ, R0 ;  /* 0x000000ffff0d7224 */ /* 0x000fe400078e0000 */
[----:B------:R-:W-:-:S07]  /*12b80*/  IMAD.MOV.U32 R4, RZ, RZ, R14 ;  /* 0x000000ffff047224 */ /* 0x000fce00078e000e */
[----:B0-----:R-:W-:Y:S05]  /*12b90*/  WARPSYNC.COLLECTIVE R15, `(.L_x_4544) ;  /* 0x000000000f087348 */ /* 0x001fea0003c00000 */
[----:B------:R1:W2:Y:S02]  /*12ba0*/  SHFL.IDX P6, R14, R13, R12, R11 ;  /* 0x0000000c0d0e7389 */ /* 0x0002a400000c000b */
[----:B012---:R-:W-:Y:S01]  /*12bb0*/  ENDCOLLECTIVE ;  /* 0x000000000000791b */ /* 0x007fe20003800000 */
.L_x_4544:
[----:B------:R-:W-:Y:S01]  /*12bc0*/  ULDC.64 UR4, c[0x0][0x208] ;  /* 0x0000820000047ab9 */ /* 0x000fe20000000a00 */
[----:B------:R-:W-:Y:S02]  /*12bd0*/  IMAD.MOV.U32 R13, RZ, RZ, R3 ;  /* 0x000000ffff0d7224 */ /* 0x000fe400078e0003 */
[----:B------:R-:W-:Y:S02]  /*12be0*/  IMAD.MOV.U32 R12, RZ, RZ, 0x6 ;  /* 0x00000006ff0c7424 */ /* 0x000fe400078e00ff */
[----:B------:R-:W-:-:S05]  /*12bf0*/  IMAD.MOV.U32 R5, RZ, RZ, R14 ;  /* 0x000000ffff057224 */ /* 0x000fca00078e000e */
[----:B------:R-:W-:-:S04]  /*12c00*/  @!P1 LEA R5, P2, R10, R5, 0x1 ;  /* 0x000000050a059211 */ /* 0x000fc800078408ff */
[----:B------:R-:W-:-:S04]  /*12c10*/  @!P1 IADD3.X R4, RZ, R4, RZ, P2, !PT ;  /* 0x00000004ff049210 */ /* 0x000fc800017fe4ff */
        /* <DEDUP_REMOVED lines=11> */
.L_x_4545:
[----:B------:R-:W-:Y:S01]  /*12cd0*/  @!P1 LEA R6, R9, UR38, 0x1 ;  /* 0x0000002609069c11 */ /* 0x000fe2000f8e08ff */
[----:B------:R-:W-:Y:S02]  /*12ce0*/  IMAD.MOV.U32 R13, RZ, RZ, R0 ;  /* 0x000000ffff0d7224 */ /* 0x000fe400078e0000 */
[----:B------:R-:W-:-:S07]  /*12cf0*/  IMAD.MOV.U32 R4, RZ, RZ, R14 ;  /* 0x000000ffff047224 */ /* 0x000fce00078e000e */
[----:B------:R-:W-:Y:S05]  /*12d00*/  WARPSYNC.COLLECTIVE R15, `(.L_x_4546) ;  /* 0x000000000f087348 */ /* 0x000fea0003c00000 */
[----:B------:R0:W1:Y:S02]  /*12d10*/  SHFL.IDX P6, R14, R13, R12, R11 ;  /* 0x0000000c0d0e7389 */ /* 0x00006400000c000b */
[----:B01----:R-:W-:Y:S01]  /*12d20*/  ENDCOLLECTIVE ;  /* 0x000000000000791b */ /* 0x003fe20003800000 */
.L_x_4546:
[----:B------:R-:W-:Y:S01]  /*12d30*/  ULDC.64 UR4, c[0x0][0x208] ;  /* 0x0000820000047ab9 */ /* 0x000fe20000000a00 */
[----:B------:R-:W-:Y:S01]  /*12d40*/  MOV R13, R3 ;  /* 0x00000003000d7202 */ /* 0x000fe20000000f00 */
        /* <DEDUP_REMOVED lines=14> */
.L_x_4547:
[----:B------:R-:W-:Y:S02]  /*12e30*/  IMAD.MOV.U32 R13, RZ, RZ, R0 ;  /* 0x000000ffff0d7224 */ /* 0x000fe400078e0000 */
[----:B------:R-:W-:-:S07]  /*12e40*/  IMAD.MOV.U32 R3, RZ, RZ, R14 ;  /* 0x000000ffff037224 */ /* 0x000fce00078e000e */
[----:B------:R-:W-:Y:S05]  /*12e50*/  WARPSYNC.COLLECTIVE R15, `(.L_x_4548) ;  /* 0x000000000f087348 */ /* 0x000fea0003c00000 */
[----:B------:R0:W1:Y:S02]  /*12e60*/  SHFL.IDX P6, R14, R13, R12, R11 ;  /* 0x0000000c0d0e7389 */ /* 0x00006400000c000b */
[----:B01----:R-:W-:Y:S01]  /*12e70*/  ENDCOLLECTIVE ;  /* 0x000000000000791b */ /* 0x003fe20003800000 */
.L_x_4548:
[----:B------:R-:W-:Y:S01]  /*12e80*/  IMAD.MOV.U32 R0, RZ, RZ, R14 ;  /* 0x000000ffff007224 */ /* 0x000fe200078e000e */
[----:B------:R-:W-:Y:S06]  /*12e90*/  BRA `(.L_x_4549) ;  /* 0xffffffbc00947947 */ /* 0x000fec000383ffff */
.L_x_4453:
[----:B------:R-:W-:Y:S01]  /*12ea0*/  BSSY B0, `(.L_x_4550) ;  /* 0x0000008000007945 */ /* 0x000fe20003800000 */
[----:B------:R-:W-:Y:S01]  /*12eb0*/  IMAD.MOV.U32 R13, RZ, RZ, R4 ;  /* 0x000000ffff0d7224 */ /* 0x000fe200078e0004 */
[----:B------:R-:W-:Y:S01]  /*12ec0*/  MOV R15, 0xffffffff ;  /* 0xffffffff000f7802 */ /* 0x000fe20000000f00 */
[----:B------:R-:W-:Y:S02]  /*12ed0*/  IMAD.MOV.U32 R12, RZ, RZ, RZ ;  /* 0x000000ffff0c7224 */ /* 0x000fe400078e00ff */
[----:B------:R-:W-:-:S07]  /*12ee0*/  IMAD.MOV.U32 R11, RZ, RZ, 0x181f ;  /* 0x0000181fff0b7424 */ /* 0x000fce00078e00ff */
[----:B------:R-:W-:Y:S05]  /*12ef0*/  WARPSYNC.COLLECTIVE R15, `(.L_x_4551) ;  /* 0x000000000f087348 */ /* 0x000fea0003c00000 */
[----:B------:R0:W1:Y:S02]  /*12f00*/  SHFL.IDX P6, R14, R13, R12, R11 ;  /* 0x0000000c0d0e7389 */ /* 0x00006400000c000b */
[----:B01----:R-:W-:Y:S01]  /*12f10*/  ENDCOLLECTIVE ;  /* 0x000000000000791b */ /* 0x003fe20003800000 */
.L_x_4551:
[----:B------:R-:W-:Y:S05]  /*12f20*/  BSYNC B0 ;  /* 0x0000000000007941 */ /* 0x000fea0003800000 */
.L_x_4550:
[----:B------:R-:W-:Y:S01]  /*12f30*/  IMAD.MOV.U32 R13, RZ, RZ, R5 ;  /* 0x000000ffff0d7224 */ /* 0x000fe200078e0005 */
[----:B------:R0:W5:Y:S01]  /*12f40*/  LDL.LU R9, [R1+0x24] ;  /* 0x0000240001097983 */ /* 0x0001620000300800 */
[----:B------:R-:W-:Y:S02]  /*12f50*/  IMAD.MOV.U32 R12, RZ, RZ, RZ ;  /* 0x000000ffff0c7224 */ /* 0x000fe400078e00ff */
[----:B------:R-:W-:Y:S01]  /*12f60*/  IMAD.MOV.U32 R11, RZ, RZ, 0x181f ;  /* 0x0000181fff0b7424 */ /* 0x000fe200078e00ff */
[----:B------:R0:W5:Y:S01]  /*12f70*/  LDL.LU R7, [R1+0x28] ;  /* 0x0000280001077983 */ /* 0x0001620000300800 */
[----:B------:R-:W-:Y:S02]  /*12f80*/  IMAD.MOV.U32 R15, RZ, RZ, -0x1 ;  /* 0xffffffffff0f7424 */ /* 0x000fe400078e00ff */
[----:B------:R-:W-:Y:S01]  /*12f90*/  IMAD.MOV.U32 R2, RZ, RZ, R14 ;  /* 0x000000ffff027224 */ /* 0x000fe200078e000e */
[----:B------:R0:W5:Y:S06]  /*12fa0*/  LDL R10, [R1] ;  /* 0x00000000010a7983 */ /* 0x00016c0000100800 */
[----:B0----5:R-:W-:Y:S05]  /*12fb0*/  WARPSYNC.COLLECTIVE R15, `(.L_x_4552) ;  /* 0x000000000f087348 */ /* 0x021fea0003c00000 */
[----:B------:R1:W2:Y:S02]  /*12fc0*/  SHFL.IDX P6, R14, R13, R12, R11 ;  /* 0x0000000c0d0e7389 */ /* 0x0002a400000c000b */
[----:B012--5:R-:W-:Y:S01]  /*12fd0*/  ENDCOLLECTIVE ;  /* 0x000000000000791b */ /* 0x027fe20003800000 */
.L_x_4552:
        /* <DEDUP_REMOVED lines=10> */
[----:B--2---:R-:W-:Y:S02]  /*13080*/  ISETP.GE.AND P6, PT, R13, R0, PT ;  /* 0x000000000d00720c */ /* 0x004fe40003fc6270 */
[----:B------:R-:W-:Y:S02]  /*13090*/  MOV R13, R4 ;  /* 0x00000004000d7202 */ /* 0x000fe40000000f00 */
[----:B---3--:R-:W-:Y:S01]  /*130a0*/  ISETP.GE.AND P5, PT, R12, R0, PT ;  /* 0x000000000c00720c */ /* 0x008fe20003fa6270 */
[----:B------:R-:W-:-:S08]  /*130b0*/  IMAD.MOV.U32 R12, RZ, RZ, 0x1 ;  /* 0x00000001ff0c7424 */ /* 0x000fd000078e00ff */
        /* <DEDUP_REMOVED lines=15> */
[----:B------:R-:W-:-:S04]  /*131b0*/  LOP3.LUT R17, R17, 0xffffff7f, RZ, 0xc0, !PT ;  /* 0xffffff7f11117812 */ /* 0x000fc800078ec0ff */
[----:B------:R-:W-:-:S04]  /*131c0*/  LOP3.LUT R17, R17, 0xfffffffb, RZ, 0xc0, !PT ;  /* 0xfffffffb11117812 */ /* 0x000fc800078ec0ff */
[----:B------:R-:W-:Y:S02]  /*131d0*/  @P6 LOP3.LUT R17, R17, 0x4, RZ, 0xfc, !PT ;  /* 0x0000000411116812 */ /* 0x000fe400078efcff */
[----:B------:R-:W-:Y:S02]  /*131e0*/  @!P4 LEA R3, P6, R8, R3, 0x1 ;  /* 0x000000030803c211 */ /* 0x000fe400078c08ff */
[----:B------:R-:W-:-:S03]  /*131f0*/  @P5 LOP3.LUT R17, R17, 0x80, RZ, 0xfc, !PT ;  /* 0x0000008011115812 */ /* 0x000fc600078efcff */
[----:B------:R-:W-:Y:S01]  /*13200*/  @!P4 IMAD.X R2, RZ, RZ, R2, P6 ;  /* 0x000000ffff02c224 */ /* 0x000fe200030e0602 */
[----:B------:R-:W-:-:S04]  /*13210*/  LOP3.LUT P5, RZ, R17, 0x20, RZ, 0xc0, !PT ;  /* 0x0000002011ff7812 */ /* 0x000fc800078ac0ff */
        /* <DEDUP_REMOVED lines=14> */
.L_x_4553:
[C---:B------:R-:W-:Y:S02]  /*13300*/  @!P5 LEA R9, R10.reuse, UR38, 0x1 ;  /* 0x000000260a09dc11 */ /* 0x040fe4000f8e08ff */
[----:B------:R-:W-:Y:S01]  /*13310*/  @!P4 LEA R7, R10, UR38, 0x1 ;  /* 0x000000260a07cc11 */ /* 0x000fe2000f8e08ff */
[----:B------:R-:W-:Y:S02]  /*13320*/  IMAD.MOV.U32 R13, RZ, RZ, R5 ;  /* 0x000000ffff0d7224 */ /* 0x000fe400078e0005 */
[----:B------:R-:W-:-:S07]  /*13330*/  IMAD.MOV.U32 R6, RZ, RZ, R14 ;  /* 0x000000ffff067224 */ /* 0x000fce00078e000e */
[----:B------:R-:W-:Y:S05]  /*13340*/  WARPSYNC.COLLECTIVE R15, `(.L_x_4554) ;  /* 0x000000000f087348 */ /* 0x000fea0003c00000 */
[----:B------:R0:W1:Y:S02]  /*13350*/  SHFL.IDX P6, R14, R13, R12, R11 ;  /* 0x0000000c0d0e7389 */ /* 0x00006400000c000b */
[----:B01----:R-:W-:Y:S01]  /*13360*/  ENDCOLLECTIVE ;  /* 0x000000000000791b */ /* 0x003fe20003800000 */
.L_x_4554:
        /* <DEDUP_REMOVED lines=17> */
.L_x_4555:
[----:B------:R-:W-:Y:S01]  /*13480*/  @!P4 LEA R7, R10, UR38, 0x1 ;  /* 0x000000260a07cc11 */ /* 0x000fe2000f8e08ff */
[----:B------:R-:W-:Y:S02]  /*13490*/  IMAD.MOV.U32 R13, RZ, RZ, R5 ;  /* 0x000000ffff0d7224 */ /* 0x000fe400078e0005 */
[----:B------:R-:W-:-:S07]  /*134a0*/  IMAD.MOV.U32 R6, RZ, RZ, R14 ;  /* 0x000000ffff067224 */ /* 0x000fce00078e000e */
[----:B------:R-:W-:Y:S05]  /*134b0*/  WARPSYNC.COLLECTIVE R15, `(.L_x_4556) ;  /* 0x000000000f087348 */ /* 0x000fea0003c00000 */
[----:B------:R0:W1:Y:S02]  /*134c0*/  SHFL.IDX P6, R14, R13, R12, R11 ;  /* 0x0000000c0d0e7389 */ /* 0x00006400000c000b */
[----:B01----:R-:W-:Y:S01]  /*134d0*/  ENDCOLLECTIVE ;  /* 0x000000000000791b */ /* 0x003fe20003800000 */
.L_x_4556:
        /* <DEDUP_REMOVED lines=17> */
.L_x_4557:
[----:B------:R-:W-:Y:S01]  /*135f0*/  IMAD.MOV.U32 R13, RZ, RZ, R5 ;  /* 0x000000ffff0d7224 */ /* 0x000fe200078e0005 */
[----:B------:R-:W-:-:S07]  /*13600*/  MOV R6, R14 ;  /* 0x0000000e00067202 */ /* 0x000fce0000000f00 */
[----:B------:R-:W-:Y:S05]  /*13610*/  WARPSYNC.COLLECTIVE R15, `(.L_x_4558) ;  /* 0x000000000f087348 */ /* 0x000fea0003c00000 */
[----:B------:R0:W1:Y:S02]  /*13620*/  SHFL.IDX P6, R14, R13, R12, R11 ;  /* 0x0000000c0d0e7389 */ /* 0x00006400000c000b */
[----:B01----:R-:W-:Y:S01]  /*13630*/  ENDCOLLECTIVE ;  /* 0x000000000000791b */ /* 0x003fe20003800000 */
.L_x_4558:
[----:B------:R-:W-:Y:S01]  /*13640*/  ULDC.64 UR4, c[0x0][0x208] ;  /* 0x0000820000047ab9 */ /* 0x000fe20000000a00 */
[----:B------:R-:W-:Y:S02]  /*13650*/  IMAD.MOV.U32 R13, RZ, RZ, R4 ;  /* 0x000000ffff0d7224 */ /* 0x000fe400078e0004 */
        /* <DEDUP_REMOVED lines=14> */
.L_x_4559:
[----:B------:R-:W0:Y:S01]  /*13740*/  S2R R7, SR_TID.X ;  /* 0x0000000000077919 */ /* 0x000e220000002100 */
[----:B------:R-:W-:Y:S02]  /*13750*/  IMAD.MOV.U32 R13, RZ, RZ, R5 ;  /* 0x000000ffff0d7224 */ /* 0x000fe400078e0005 */
[----:B------:R-:W-:-:S07]  /*13760*/  IMAD.MOV.U32 R6, RZ, RZ, R14 ;  /* 0x000000ffff067224 */ /* 0x000fce00078e000e */
[----:B0-----:R-:W-:Y:S05]  /*13770*/  WARPSYNC.COLLECTIVE R15, `(.L_x_4560) ;  /* 0x000000000f087348 */ /* 0x001fea0003c00000 */
[----:B------:R1:W2:Y:S02]  /*13780*/  SHFL.IDX P6, R14, R13, R12, R11 ;  /* 0x0000000c0d0e7389 */ /* 0x0002a400000c000b */
[----:B012---:R-:W-:Y:S01]  /*13790*/  ENDCOLLECTIVE ;  /* 0x000000000000791b */ /* 0x007fe20003800000 */
.L_x_4560:
[----:B------:R-:W-:Y:S01]  /*137a0*/  ULDC.64 UR4, c[0x0][0x208] ;  /* 0x0000820000047ab9 */ /* 0x000fe20000000a00 */
[----:B------:R-:W-:Y:S02]  /*137b0*/  IMAD.MOV.U32 R13, RZ, RZ, R4 ;  /* 0x000000ffff0d7224 */ /* 0x000fe400078e0004 */
[----:B------:R-:W-:Y:S01]  /*137c0*/  IMAD.MOV.U32 R12, RZ, RZ, 0x5 ;  /* 0x00000005ff0c7424 */ /* 0x000fe200078e00ff */
[----:B------:R-:W-:-:S05]  /*137d0*/  @!P5 LEA R8, P6, R8, R14, 0x1 ;  /* 0x0000000e0808d211 */ /* 0x000fca00078c08ff */
[----:B------:R-:W-:Y:S01]  /*137e0*/  @!P5 IMAD.X R21, RZ, RZ, R6, P6 ;  /* 0x000000ffff15d224 */ /* 0x000fe200030e0606 */
[C---:B------:R-:W-:Y:S02]  /*137f0*/  LOP3.LUT P6, RZ, R17.reuse, 0x8, RZ, 0xc0, !PT ;  /* 0x0000000811ff7812 */ /* 0x040fe400078cc0ff */
[----:B------:R-:W-:-:S11]  /*13800*/  LOP3.LUT P5, RZ, R17, 0x80, RZ, 0xc0, !PT ;  /* 0x0000008011ff7812 */ /* 0x000fd600078ac0ff */
[C---:B------:R-:W-:Y:S01]  /*13810*/  @!P6 LEA R9, R10.reuse, UR38, 0x1 ;  /* 0x000000260a09ec11 */ /* 0x040fe2000f8e08ff */
[----:B------:R-:W-:Y:S01]  /*13820*/  @!P6 IMAD.MOV.U32 R3, RZ, RZ, R21 ;  /* 0x000000ffff03e224 */ /* 0x000fe200078e0015 */
[----:B------:R-:W-:Y:S01]  /*13830*/  @!P6 MOV R2, R8 ;  /* 0x000000080002e202 */ /* 0x000fe20000000f00 */
[----:B------:R-:W-:Y:S01]  /*13840*/  IMAD.SHL.U32 R8, R7, 0x8, RZ ;  /* 0x0000000807087824 */ /* 0x000fe200078e00ff */
[----:B------:R-:W-:-:S03]  /*13850*/  @!P4 LEA R7, R10, UR38, 0x1 ;  /* 0x000000260a07cc11 */ /* 0x000fc6000f8e08ff */
[----:B------:R-:W-:Y:S01]  /*13860*/  @!PT LDS RZ, [RZ] ;  /* 0x00000000fffff984 */ /* 0x000fe20000000800 */
[----:B------:R-:W-:Y:S01]  /*13870*/  @!PT LDS RZ, [RZ] ;  /* 0x00000000fffff984 */ /* 0x000fe20000000800 */
[----:B------:R-:W-:Y:S01]  /*13880*/  @!PT LDS RZ, [RZ] ;  /* 0x00000000fffff984 */ /* 0x000fe20000000800 */
[----:B------:R0:W-:Y:S01]  /*13890*/  @!P6 LDGSTS.E.BYPASS.LTC128B.128 [R9+0x24400], desc[UR4][R2.64], !P3 ;  /* 0x244000000209efae */ /* 0x0001e2000d901d44 */
[----:B------:R-:W-:-:S03]  /*138a0*/  LOP3.LUT R8, R8, 0x38, RZ, 0xc0, !PT ;  /* 0x0000003808087812 */ /* 0x000fc600078ec0ff */
[----:B------:R0:W-:Y:S04]  /*138b0*/  @!P6 LDGSTS.E.BYPASS.LTC128B.128 [R9+0x28400], desc[UR4][R2.64+0x80], !P0 ;  /* 0x284000800209efae */ /* 0x0001e8000c101d44 */
[----:B------:R0:W-:Y:S04]  /*138c0*/  @!P6 LDGSTS.E.BYPASS.LTC128B.128 [R9+0x2c400], desc[UR4][R2.64+0x100], !P1 ;  /* 0x2c4001000209efae */ /* 0x0001e8000c901d44 */
[----:B------:R0:W-:Y:S02]  /*138d0*/  @!P6 LDGSTS.E.BYPASS.LTC128B.128 [R9+0x30400], desc[UR4][R2.64+0x180], !P2 ;  /* 0x304001800209efae */ /* 0x0001e4000d101d44 */
[----:B0-----:R-:W-:Y:S05]  /*138e0*/  WARPSYNC.COLLECTIVE R15, `(.L_x_4561) ;  /* 0x000000000f087348 */ /* 0x001fea0003c00000 */
[----:B------:R1:W2:Y:S02]  /*138f0*/  SHFL.IDX P6, R14, R13, R12, R11 ;  /* 0x0000000c0d0e7389 */ /* 0x0002a400000c000b */
[----:B012---:R-:W-:Y:S01]  /*13900*/  ENDCOLLECTIVE ;  /* 0x000000000000791b */ /* 0x007fe20003800000 */
.L_x_4561:
[----:B------:R-:W-:Y:S02]  /*13910*/  IMAD.MOV.U32 R13, RZ, RZ, R5 ;  /* 0x000000ffff0d7224 */ /* 0x000fe400078e0005 */
[----:B------:R-:W-:-:S07]  /*13920*/  IMAD.MOV.U32 R6, RZ, RZ, R14 ;  /* 0x000000ffff067224 */ /* 0x000fce00078e000e */
[----:B------:R-:W-:Y:S05]  /*13930*/  WARPSYNC.COLLECTIVE R15, `(.L_x_4562) ;  /* 0x000000000f087348 */ /* 0x000fea0003c00000 */
[----:B------:R0:W1:Y:S02]  /*13940*/  SHFL.IDX P6, R14, R13, R12, R11 ;  /* 0x0000000c0d0e7389 */ /* 0x00006400000c000b */
[----:B01----:R-:W-:Y:S01]  /*13950*/  ENDCOLLECTIVE ;  /* 0x000000000000791b */ /* 0x003fe20003800000 */
.L_x_4562:
[----:B------:R-:W-:Y:S01]  /*13960*/  ULDC.64 UR4, c[0x0][0x208] ;  /* 0x0000820000047ab9 */ /* 0x000fe20000000a00 */
[----:B------:R-:W-:Y:S02]  /*13970*/  IMAD.MOV.U32 R13, RZ, RZ, R4 ;  /* 0x000000ffff0d7224 */ /* 0x000fe400078e0004 */
[----:B------:R-:W-:Y:S01]  /*13980*/  IMAD.MOV.U32 R12, RZ, RZ, 0x6 ;  /* 0x00000006ff0c7424 */ /* 0x000fe200078e00ff */
[----:B------:R-:W-:-:S04]  /*13990*/  @!P4 LEA R14, P6, R8, R14, 0x1 ;  /* 0x0000000e080ec211 */ /* 0x000fc800078c08ff */
[----:B------:R-:W-:Y:S01]  /*139a0*/  @!P4 IADD3.X R21, RZ, R6, RZ, P6, !PT ;  /* 0x00000006ff15c210 */ /* 0x000fe200037fe4ff */
[----:B------:R-:W-:-:S04]  /*139b0*/  @!P4 IMAD.MOV.U32 R2, RZ, RZ, R14 ;  /* 0x000000ffff02c224 */ /* 0x000fc800078e000e */
        /* <DEDUP_REMOVED lines=12> */
.L_x_4563:
[----:B------:R-:W-:Y:S02]  /*13a80*/  IMAD.MOV.U32 R13, RZ, RZ, R5 ;  /* 0x000000ffff0d7224 */ /* 0x000fe400078e0005 */
[----:B------:R-:W-:-:S07]  /*13a90*/  IMAD.MOV.U32 R6, RZ, RZ, R14 ;  /* 0x000000ffff067224 */ /* 0x000fce00078e000e */
[----:B------:R-:W-:Y:S05]  /*13aa0*/  WARPSYNC.COLLECTIVE R15, `(.L_x_4564) ;  /* 0x000000000f087348 */ /* 0x000fea0003c00000 */
[----:B------:R0:W1:Y:S02]  /*13ab0*/  SHFL.IDX P6, R14, R13, R12, R11 ;  /* 0x0000000c0d0e7389 */ /* 0x00006400000c000b */
[----:B01----:R-:W-:Y:S01]  /*13ac0*/  ENDCOLLECTIVE ;  /* 0x000000000000791b */ /* 0x003fe20003800000 */
.L_x_4564:
[----:B------:R-:W-:Y:S01]  /*13ad0*/  ULDC.64 UR4, c[0x0][0x208] ;  /* 0x0000820000047ab9 */ /* 0x000fe20000000a00 */
[----:B------:R-:W-:Y:S02]  /*13ae0*/  IMAD.MOV.U32 R13, RZ, RZ, R4 ;  /* 0x000000ffff0d7224 */ /* 0x000fe400078e0004 */
[----:B------:R-:W-:Y:S01]  /*13af0*/  IMAD.MOV.U32 R12, RZ, RZ, 0x7 ;  /* 0x00000007ff0c7424 */ /* 0x000fe200078e00ff */
[----:B------:R-:W-:-:S04]  /*13b00*/  @!P5 LEA R14, P6, R8, R14, 0x1 ;  /* 0x0000000e080ed211 */ /* 0x000fc800078c08ff */
[----:B------:R-:W-:Y:S01]  /*13b10*/  @!P5 IADD3.X R9, RZ, R6, RZ, P6, !PT ;  /* 0x00000006ff09d210 */ /* 0x000fe200037fe4ff */
[----:B------:R-:W-:-:S04]  /*13b20*/  @!P5 IMAD.MOV.U32 R2, RZ, RZ, R14 ;  /* 0x000000ffff02d224 */ /* 0x000fc800078e000e */
        /* <DEDUP_REMOVED lines=11> */
.L_x_4565:
[----:B------:R-:W-:Y:S02]  /*13be0*/  IMAD.MOV.U32 R13, RZ, RZ, R5 ;  /* 0x000000ffff0d7224 */ /* 0x000fe400078e0005 */
[----:B------:R-:W-:-:S07]  /*13bf0*/  IMAD.MOV.U32 R6, RZ, RZ, R14 ;  /* 0x000000ffff067224 */ /* 0x000fce00078e000e */
[----:B------:R-:W-:Y:S05]  /*13c00*/  WARPSYNC.COLLECTIVE R15, `(.L_x_4566) ;  /* 0x000000000f087348 */ /* 0x000fea0003c00000 */
[----:B------:R0:W1:Y:S02]  /*13c10*/  SHFL.IDX P6, R14, R13, R12, R11 ;  /* 0x0000000c0d0e7389 */ /* 0x00006400000c000b */
[----:B01----:R-:W-:Y:S01]  /*13c20*/  ENDCOLLECTIVE ;  /* 0x000000000000791b */ /* 0x003fe20003800000 */
.L_x_4566:
[----:B------:R-:W-:Y:S05]  /*13c30*/  BRA `(.L_x_4567) ;  /* 0xffffffbc00347947 */ /* 0x000fea000383ffff */
.L_x_4456:
[----:B0-----:R-:W-:-:S04]  /*13c40*/  MOV R3, UR38 ;  /* 0x0000002600037c02 */ /* 0x001fc80008000f00 */
[----:B------:R0:W3:Y:S03]  /*13c50*/  SYNCS.PHASECHK.TRANS64.TRYWAIT P0, [R3+URZ+0x32420], R2 ;  /* 0x03242002030075a7 */ /* 0x0000e6000800017f */
[----:B---3--:R-:W-:Y:S05]  /*13c60*/  @!P0 NANOSLEEP.SYNCS 0x989680 ;  /* 0x009896800000895d */ /* 0x008fea0003900000 */
[----:B------:R-:W3:Y:S02]  /*13c70*/  @!P0 SYNCS.PHASECHK.TRANS64 P0, [R3+URZ+0x32420], R2 ;  /* 0x03242002030085a7 */ /* 0x000ee4000800007f */
[----:B---3--:R-:W-:Y:S05]  /*13c80*/  @!P0 BRA `(.L_x_4456) ;  /* 0xfffffffc00ec8947 */ /* 0x008fea000383ffff */
[----:B------:R-:W-:Y:S05]  /*13c90*/  BRA `(.L_x_4568) ;  /* 0xffffffbc00a87947 */ /* 0x000fea000383ffff */
.L_x_4459:
[----:B0-----:R-:W-:-:S04]  /*13ca0*/  IMAD.U32 R3, RZ, RZ, UR38 ;  /* 0x00000026ff037e24 */ /* 0x001fc8000f8e00ff */
[----:B------:R0:W3:Y:S03]  /*13cb0*/  SYNCS.PHASECHK.TRANS64.TRYWAIT P0, [R3+URZ+0x32460], R2 ;  /* 0x03246002030075a7 */ /* 0x0000e6000800017f */
[----:B---3--:R-:W-:Y:S05]  /*13cc0*/  @!P0 NANOSLEEP.SYNCS 0x989680 ;  /* 0x009896800000895d */ /* 0x008fea0003900000 */
[----:B------:R-:W3:Y:S02]  /*13cd0*/  @!P0 SYNCS.PHASECHK.TRANS64 P0, [R3+URZ+0x32460], R2 ;  /* 0x03246002030085a7 */ /* 0x000ee4000800007f */
[----:B---3--:R-:W-:Y:S05]  /*13ce0*/  @!P0 BRA `(.L_x_4459) ;  /* 0xfffffffc00ec8947 */ /* 0x008fea000383ffff */
[----:B------:R-:W-:Y:S05]  /*13cf0*/  BRA `(.L_x_4569) ;  /* 0xffffffbc00b47947 */ /* 0x000fea000383ffff */
.L_x_4471:
[----:B-1----:R-:W-:-:S04]  /*13d00*/  IMAD.U32 R3, RZ, RZ, UR38 ;  /* 0x00000026ff037e24 */ /* 0x002fc8000f8e00ff */
[----:B------:R1:W3:Y:S03]  /*13d10*/  SYNCS.PHASECHK.TRANS64.TRYWAIT P0, [R3+URZ+0x32448], R2 ;  /* 0x03244802030075a7 */ /* 0x0002e6000800017f */
[----:B---3--:R-:W-:Y:S05]  /*13d20*/  @!P0 NANOSLEEP.SYNCS 0x989680 ;  /* 0x009896800000895d */ /* 0x008fea0003900000 */
[----:B------:R-:W3:Y:S02]  /*13d30*/  @!P0 SYNCS.PHASECHK.TRANS64 P0, [R3+URZ+0x32448], R2 ;  /* 0x03244802030085a7 */ /* 0x000ee4000800007f */
[----:B---3--:R-:W-:Y:S05]  /*13d40*/  @!P0 BRA `(.L_x_4471) ;  /* 0xfffffffc00ec8947 */ /* 0x008fea000383ffff */
[----:B------:R-:W-:Y:S05]  /*13d50*/  BRA `(.L_x_4570) ;  /* 0xffffffc400b07947 */ /* 0x000fea000383ffff */
.L_x_4476:
[----:B01----:R-:W-:-:S04]  /*13d60*/  IMAD.U32 R3, RZ, RZ, UR38 ;  /* 0x00000026ff037e24 */ /* 0x003fc8000f8e00ff */
[----:B------:R0:W1:Y:S03]  /*13d70*/  SYNCS.PHASECHK.TRANS64.TRYWAIT P0, [R3+URZ+0x32468], R2 ;  /* 0x03246802030075a7 */ /* 0x000066000800017f */
[----:B-1----:R-:W-:Y:S05]  /*13d80*/  @!P0 NANOSLEEP.SYNCS 0x989680 ;  /* 0x009896800000895d */ /* 0x002fea0003900000 */
[----:B------:R-:W1:Y:S02]  /*13d90*/  @!P0 SYNCS.PHASECHK.TRANS64 P0, [R3+URZ+0x32468], R2 ;  /* 0x03246802030085a7 */ /* 0x000e64000800007f */
[----:B-1----:R-:W-:Y:S05]  /*13da0*/  @!P0 BRA `(.L_x_4476) ;  /* 0xfffffffc00ec8947 */ /* 0x002fea000383ffff */
[----:B------:R-:W-:Y:S05]  /*13db0*/  BRA `(.L_x_4571) ;  /* 0xffffffc800107947 */ /* 0x000fea000383ffff */
.L_x_4487:
[----:B-1----:R-:W-:-:S04]  /*13dc0*/  IMAD.U32 R3, RZ, RZ, UR38 ;  /* 0x00000026ff037e24 */ /* 0x002fc8000f8e00ff */
[----:B------:R1:W3:Y:S03]  /*13dd0*/  SYNCS.PHASECHK.TRANS64.TRYWAIT P0, [R3+URZ+0x32440], R2 ;  /* 0x03244002030075a7 */ /* 0x0002e6000800017f */
[----:B---3--:R-:W-:Y:S05]  /*13de0*/  @!P0 NANOSLEEP.SYNCS 0x989680 ;  /* 0x009896800000895d */ /* 0x008fea0003900000 */
[----:B------:R-:W3:Y:S02]  /*13df0*/  @!P0 SYNCS.PHASECHK.TRANS64 P0, [R3+URZ+0x32440], R2 ;  /* 0x03244002030085a7 */ /* 0x000ee4000800007f */
[----:B---3--:R-:W-:Y:S05]  /*13e00*/  @!P0 BRA `(.L_x_4487) ;  /* 0xfffffffc00ec8947 */ /* 0x008fea000383ffff */
[----:B------:R-:W-:Y:S05]  /*13e10*/  BRA `(.L_x_4572) ;  /* 0xffffffcc008c7947 */ /* 0x000fea000383ffff */
.L_x_4492:
[----:B01-3--:R-:W-:-:S04]  /*13e20*/  IMAD.U32 R3, RZ, RZ, UR38 ;  /* 0x00000026ff037e24 */ /* 0x00bfc8000f8e00ff */
[----:B------:R0:W1:Y:S03]  /*13e30*/  SYNCS.PHASECHK.TRANS64.TRYWAIT P0, [R3+URZ+0x32460], R2 ;  /* 0x03246002030075a7 */ /* 0x000066000800017f */
[----:B-1----:R-:W-:Y:S05]  /*13e40*/  @!P0 NANOSLEEP.SYNCS 0x989680 ;  /* 0x009896800000895d */ /* 0x002fea0003900000 */
[----:B------:R-:W1:Y:S02]  /*13e50*/  @!P0 SYNCS.PHASECHK.TRANS64 P0, [R3+URZ+0x32460], R2 ;  /* 0x03246002030085a7 */ /* 0x000e64000800007f */
[----:B-1----:R-:W-:Y:S05]  /*13e60*/  @!P0 BRA `(.L_x_4492) ;  /* 0xfffffffc00ec8947 */ /* 0x002fea000383ffff */
[----:B------:R-:W-:Y:S05]  /*13e70*/  BRA `(.L_x_4573) ;  /* 0xffffffcc00f07947 */ /* 0x000fea000383ffff */
.L_x_4504:
[----:B-1----:R-:W-:-:S04]  /*13e80*/  IMAD.U32 R3, RZ, RZ, UR38 ;  /* 0x00000026ff037e24 */ /* 0x002fc8000f8e00ff */
[----:B------:R1:W3:Y:S03]  /*13e90*/  SYNCS.PHASECHK.TRANS64.TRYWAIT P0, [R3+URZ+0x32448], R2 ;  /* 0x03244802030075a7 */ /* 0x0002e6000800017f */
[----:B---3--:R-:W-:Y:S05]  /*13ea0*/  @!P0 NANOSLEEP.SYNCS 0x989680 ;  /* 0x009896800000895d */ /* 0x008fea0003900000 */
[----:B------:R-:W3:Y:S02]  /*13eb0*/  @!P0 SYNCS.PHASECHK.TRANS64 P0, [R3+URZ+0x32448], R2 ;  /* 0x03244802030085a7 */ /* 0x000ee4000800007f */
[----:B---3--:R-:W-:Y:S05]  /*13ec0*/  @!P0 BRA `(.L_x_4504) ;  /* 0xfffffffc00ec8947 */ /* 0x008fea000383ffff */
[----:B------:R-:W-:Y:S05]  /*13ed0*/  BRA `(.L_x_4574) ;  /* 0xffffffd400787947 */ /* 0x000fea000383ffff */
.L_x_4509:
[----:B-1----:R-:W-:-:S04]  /*13ee0*/  MOV R3, UR38 ;  /* 0x0000002600037c02 */ /* 0x002fc80008000f00 */
[----:B------:R1:W3:Y:S03]  /*13ef0*/  SYNCS.PHASECHK.TRANS64.TRYWAIT P0, [R3+URZ+0x32468], R2 ;  /* 0x03246802030075a7 */ /* 0x0002e6000800017f */
[----:B---3--:R-:W-:Y:S05]  /*13f00*/  @!P0 NANOSLEEP.SYNCS 0x989680 ;  /* 0x009896800000895d */ /* 0x008fea0003900000 */
[----:B------:R-:W3:Y:S02]  /*13f10*/  @!P0 SYNCS.PHASECHK.TRANS64 P0, [R3+URZ+0x32468], R2 ;  /* 0x03246802030085a7 */ /* 0x000ee4000800007f */
[----:B---3--:R-:W-:Y:S05]  /*13f20*/  @!P0 BRA `(.L_x_4509) ;  /* 0xfffffffc00ec8947 */ /* 0x008fea000383ffff */
[----:B------:R-:W-:Y:S05]  /*13f30*/  BRA `(.L_x_4575) ;  /* 0xffffffd400dc7947 */ /* 0x000fea000383ffff */
.L_x_4516:
[----:B-1----:R1:W3:Y:S02]  /*13f40*/  SYNCS.PHASECHK.TRANS64.TRYWAIT P0, [R2+URZ+0x32420], R3 ;  /* 0x03242003020075a7 */ /* 0x0022e4000800017f */
[----:B---3--:R-:W-:Y:S05]  /*13f50*/  @!P0 NANOSLEEP.SYNCS 0x989680 ;  /* 0x009896800000895d */ /* 0x008fea0003900000 */
[----:B------:R-:W3:Y:S02]  /*13f60*/  @!P0 SYNCS.PHASECHK.TRANS64 P0, [R2+URZ+0x32420], R3 ;  /* 0x03242003020085a7 */ /* 0x000ee4000800007f */
[----:B---3--:R-:W-:Y:S05]  /*13f70*/  @!P0 BRA `(.L_x_4516) ;  /* 0xfffffffc00f08947 */ /* 0x008fea000383ffff */
[----:B------:R-:W-:Y:S05]  /*13f80*/  BRA `(.L_x_4576) ;  /* 0xffffffd800fc7947 */ /* 0x000fea000383ffff */
.L_x_4517:
[----:B------:R-:W3:Y:S01]  /*13f90*/  S2R R4, SR_TID.X ;  /* 0x0000000000047919 */ /* 0x000ee20000002100 */
[----:B------:R-:W-:Y:S01]  /*13fa0*/  BSSY B0, `(.L_x_4577) ;  /* 0x000000a000007945 */ /* 0x000fe20003800000 */
[----:B------:R-:W-:Y:S02]  /*13fb0*/  IMAD.MOV.U32 R12, RZ, RZ, RZ ;  /* 0x000000ffff0c7224 */ /* 0x000fe400078e00ff */
[----:B------:R-:W-:Y:S02]  /*13fc0*/  IMAD.MOV.U32 R11, RZ, RZ, 0x1f ;  /* 0x0000001fff0b7424 */ /* 0x000fe400078e00ff */
[----:B------:R-:W-:Y:S01]  /*13fd0*/  IMAD.MOV.U32 R15, RZ, RZ, -0x1 ;  /* 0xffffffffff0f7424 */ /* 0x000fe200078e00ff */
[----:B---3--:R-:W-:-:S04]  /*13fe0*/  SHF.R.U32.HI R4, RZ, 0x5, R4 ;  /* 0x00000005ff047819 */ /* 0x008fc80000011604 */
[----:B------:R-:W-:-:S05]  /*13ff0*/  LOP3.LUT R4, R4, 0x3, RZ, 0xc0, !PT ;  /* 0x0000000304047812 */ /* 0x000fca00078ec0ff */
[----:B------:R-:W-:-:S07]  /*14000*/  IMAD.MOV.U32 R13, RZ, RZ, R4 ;  /* 0x000000ffff0d7224 */ /* 0x000fce00078e0004 */
[----:B012---:R-:W-:Y:S05]  /*14010*/  WARPSYNC.COLLECTIVE R15, `(.L_x_4578) ;  /* 0x000000000f087348 */ /* 0x007fea0003c00000 */
[----:B--2---:R2:W3:Y:S02]  /*14020*/  SHFL.IDX P6, R14, R13, R12, R11 ;  /* 0x0000000c0d0e7389 */ /* 0x0044e400000c000b */
[----:B0123--:R-:W-:Y:S01]  /*14030*/  ENDCOLLECTIVE ;  /* 0x000000000000791b */ /* 0x00ffe20003800000 */
.L_x_4578:
[----:B------:R-:W-:Y:S05]  /*14040*/  BSYNC B0 ;  /* 0x0000000000007941 */ /* 0x000fea0003800000 */
.L_x_4577:
[----:B------:R-:W-:Y:S05]  /*14050*/  BRA `(.L_x_4579) ;  /* 0xffffffd800e07947 */ /* 0x000fea000383ffff */
.L_x_4518:
[----:B------:R-:W-:Y:S01]  /*14060*/  BSSY B0, `(.L_x_4580) ;  /* 0x0000006000007945 */ /* 0x000fe20003800000 */
[----:B------:R-:W-:-:S07]  /*14070*/  IMAD.MOV.U32 R15, RZ, RZ, -0x1 ;  /* 0xffffffffff0f7424 */ /* 0x000fce00078e00ff */
[----:B01----:R-:W-:Y:S05]  /*14080*/  WARPSYNC.COLLECTIVE R15, `(.L_x_4581) ;  /* 0x000000000f0c7348 */ /* 0x003fea0003c00000 */
[----:B------:R-:W-:Y:S02]  /*14090*/  ELECT P6, UR62, PT ;  /* 0x00000000003e782f */ /* 0x000fe400038c0000 */
[----:B------:R-:W-:Y:S01]  /*140a0*/  MOV R14, UR62 ;  /* 0x0000003e000e7c02 */ /* 0x000fe20008000f00 */
[----:B01----:R-:W-:Y:S10]  /*140b0*/  ENDCOLLECTIVE ;  /* 0x000000000000791b */ /* 0x003ff40003800000 */
.L_x_4581:
[----:B------:R-:W-:Y:S05]  /*140c0*/  BSYNC B0 ;  /* 0x0000000000007941 */ /* 0x000fea0003800000 */
.L_x_4580:
[----:B------:R-:W-:Y:S05]  /*140d0*/  BRA `(.L_x_4582) ;  /* 0xffffffd800d47947 */ /* 0x000fea000383ffff */
.L_x_4520:
[----:B-1----:R1:W2:Y:S02]  /*140e0*/  SYNCS.PHASECHK.TRANS64.TRYWAIT P0, [R7+URZ], R4 ;  /* 0x00000004070075a7 */ /* 0x0022a4000800017f */
[----:B--2---:R-:W-:Y:S05]  /*140f0*/  @!P0 NANOSLEEP.SYNCS 0x989680 ;  /* 0x009896800000895d */ /* 0x004fea0003900000 */
[----:B------:R-:W2:Y:S02]  /*14100*/  @!P0 SYNCS.PHASECHK.TRANS64 P0, [R7+URZ], R4 ;  /* 0x00000004070085a7 */ /* 0x000ea4000800007f */
[----:B--2---:R-:W-:Y:S05]  /*14110*/  @!P0 BRA `(.L_x_4520) ;  /* 0xfffffffc00f08947 */ /* 0x004fea000383ffff */
[----:B------:R-:W-:Y:S05]  /*14120*/  BRA `(.L_x_4583) ;  /* 0xffffffdc00087947 */ /* 0x000fea000383ffff */
.L_x_4521:
[----:B--2---:R2:W3:Y:S02]  /*14130*/  SYNCS.PHASECHK.TRANS64.TRYWAIT P0, [R5+URZ], R0 ;  /* 0x00000000050075a7 */ /* 0x0044e4000800017f */
[----:B---3--:R-:W-:Y:S05]  /*14140*/  @!P0 NANOSLEEP.SYNCS 0x989680 ;  /* 0x009896800000895d */ /* 0x008fea0003900000 */
[----:B------:R-:W3:Y:S02]  /*14150*/  @!P0 SYNCS.PHASECHK.TRANS64 P0, [R5+URZ], R0 ;  /* 0x00000000050085a7 */ /* 0x000ee4000800007f */
[----:B---3--:R-:W-:Y:S05]  /*14160*/  @!P0 BRA `(.L_x_4521) ;  /* 0xfffffffc00f08947 */ /* 0x008fea000383ffff */
[----:B------:R-:W-:Y:S05]  /*14170*/  BRA `(.L_x_4584) ;  /* 0xffffffd800fc7947 */ /* 0x000fea000383ffff */
.L_x_4523:
[----:B--2---:R2:W3:Y:S02]  /*14180*/  SYNCS.PHASECHK.TRANS64.TRYWAIT P0, [R5+URZ], R4 ;  /* 0x00000004050075a7 */ /* 0x0044e4000800017f */
[----:B---3--:R-:W-:Y:S05]  /*14190*/  @!P0 NANOSLEEP.SYNCS 0x989680 ;  /* 0x009896800000895d */ /* 0x008fea0003900000 */
[----:B------:R-:W3:Y:S02]  /*141a0*/  @!P0 SYNCS.PHASECHK.TRANS64 P0, [R5+URZ], R4 ;  /* 0x00000004050085a7 */ /* 0x000ee4000800007f */
[----:B---3--:R-:W-:Y:S05]  /*141b0*/  @!P0 BRA `(.L_x_4523) ;  /* 0xfffffffc00f08947 */ /* 0x008fea000383ffff */
[----:B------:R-:W-:Y:S05]  /*141c0*/  BRA `(.L_x_4585) ;  /* 0xffffffdc00007947 */ /* 0x000fea000383ffff */
.L_x_4586:
        /* <DEDUP_REMOVED lines=11> */
.L_x_6144:


//--------------------- .text._ZN7cutlass13device_kernelIN5flash11enable_sm90INS1_16FlashAttnFwdSm90INS1_25CollectiveMainloopFwdSm90ILi2EN4cute5tupleIJNS5_1CILi1EEES8_S8_EEENS6_IJNS7_ILi128EEENS7_ILi96EEENS7_ILi64EEEEEELi256ENS_6half_tEfNS_4arch4Sm90ELb1ELb0ELb1ELb1ELb0ELb0ELb0ELb1ELb0ELb1ELb1ELb0EEENS1_21CollectiveEpilogueFwdINS6_IJSA_NS7_ILi256EEESB_EEES9_SE_SG_Li256ELb1ELb1ELb1ELb0EEENS1_36VarlenDynamicPersistentTileSchedulerILi128ELi96ELi256ELi128ELb1ELb1ELb1ELb1ELb1ELb1EEEEEEEEEvNT_6ParamsE --------------------------
	.section	.text._ZN7cutlass13device_kernelIN5flash11enable_sm90INS1_16FlashAttnFwdSm90INS1_25CollectiveMainloopFwdSm90ILi2EN4cute5tupleIJNS5_1CILi1EEES8_S8_EEENS6_IJNS7_ILi128EEENS7_ILi96EEENS7_ILi64EEEEEELi256ENS_6half_tEfNS_4arch4Sm90ELb1ELb0ELb1ELb1ELb0ELb0ELb0ELb1ELb0ELb1ELb1ELb0EEENS1_21CollectiveEpilogueFwdINS6_IJSA_NS7_ILi256EEESB_EEES9_SE_SG_Li256ELb1ELb1ELb1ELb0EEENS1_36VarlenDynamicPersistentTileSchedulerILi128ELi96ELi256ELi128ELb1ELb1ELb1ELb1ELb1ELb1EEEEEEEEEvNT_6ParamsE,"ax",@progbits
	.align	128
.text._ZN7cutlass13device_kernelIN5flash11enable_sm90INS1_16FlashAttnFwdSm90INS1_25CollectiveMainloopFwdSm90ILi2EN4cute5tupleIJNS5_1CILi1EEES8_S8_EEENS6_IJNS7_ILi128EEENS7_ILi96EEENS7_ILi64EEEEEELi256ENS_6half_tEfNS_4arch4Sm90ELb1ELb0ELb1ELb1ELb0ELb0ELb0ELb1ELb0ELb1ELb1ELb0EEENS1_21CollectiveEpilogueFwdINS6_IJSA_NS7_ILi256EEESB_EEES9_SE_SG_Li256ELb1ELb1ELb1ELb0EEENS1_36VarlenDynamicPersistentTileSchedulerILi128ELi96ELi256ELi128ELb1ELb1ELb1ELb1ELb1ELb1EEEEEEEEEvNT_6ParamsE:
        .type           _ZN7cutlass13device_kernelIN5flash11enable_sm90INS1_16FlashAttnFwdSm90INS1_25CollectiveMainloopFwdSm90ILi2EN4cute5tupleIJNS5_1CILi1EEES8_S8_EEENS6_IJNS7_ILi128EEENS7_ILi96EEENS7_ILi64EEEEEELi256ENS_6half_tEfNS_4arch4Sm90ELb1ELb0ELb1ELb1ELb0ELb0ELb0ELb1ELb0ELb1ELb1ELb0EEENS1_21CollectiveEpilogueFwdINS6_IJSA_NS7_ILi256EEESB_EEES9_SE_SG_Li256ELb1ELb1ELb1ELb0EEENS1_36VarlenDynamicPersistentTileSchedulerILi128ELi96ELi256ELi128ELb1ELb1ELb1ELb1ELb1ELb1EEEEEEEEEvNT_6ParamsE,@function
        .size           _ZN7cutlass13device_kernelIN5flash11enable_sm90INS1_16FlashAttnFwdSm90INS1_25CollectiveMainloopFwdSm90ILi2EN4cute5tupleIJNS5_1CILi1EEES8_S8_EEENS6_IJNS7_ILi128EEENS7_ILi96EEENS7_ILi64EEEEEELi256ENS_6half_tEfNS_4arch4Sm90ELb1ELb0ELb1ELb1ELb0ELb0ELb0ELb1ELb0ELb1ELb1ELb0EEENS1_21CollectiveEpilogueFwdINS6_IJSA_NS7_ILi256EEESB_EEES9_SE_SG_Li256ELb1ELb1ELb1ELb0EEENS1_36VarlenDynamicPersistentTileSchedulerILi128ELi96ELi256ELi128ELb1ELb1ELb1ELb1ELb1ELb1EEEEEEEEEvNT_6ParamsE,(.L_x_6145 - _ZN7cutlass13device_kernelIN5flash11enable_sm90INS1_16FlashAttnFwdSm90INS1_25CollectiveMainloopFwdSm90ILi2EN4cute5tupleIJNS5_1CILi1EEES8_S8_EEENS6_IJNS7_ILi128EEENS7_ILi96EEENS7_ILi64EEEEEELi256ENS_6half_tEfNS_4arch4Sm90ELb1ELb0ELb1ELb1ELb0ELb0ELb0ELb1ELb0ELb1ELb1ELb0EEENS1_21CollectiveEpilogueFwdINS6_IJSA_NS7_ILi256EEESB_EEES9_SE_SG_Li256ELb1ELb1ELb1ELb0EEENS1_36VarlenDynamicPersistentTileSchedulerILi128ELi96ELi256ELi128ELb1ELb1ELb1ELb1ELb1ELb1EEEEEEEEEvNT_6ParamsE)
        .other          _ZN7cutlass13device_kernelIN5flash11enable_sm90INS1_16FlashAttnFwdSm90INS1_25CollectiveMainloopFwdSm90ILi2EN4cute5tupleIJNS5_1CILi1EEES8_S8_EEENS6_IJNS7_ILi128EEENS7_ILi96EEENS7_ILi64EEEEEELi256ENS_6half_tEfNS_4arch4Sm90ELb1ELb0ELb1ELb1ELb0ELb0ELb0ELb1ELb0ELb1ELb1ELb0EEENS1_21CollectiveEpilogueFwdINS6_IJSA_NS7_ILi256EEESB_EEES9_SE_SG_Li256ELb1ELb1ELb1ELb0EEENS1_36VarlenDynamicPersistentTileSchedulerILi128ELi96ELi256ELi128ELb1ELb1ELb1ELb1ELb1ELb1EEEEEEEEEvNT_6ParamsE,@"STO_CUDA_ENTRY STV_DEFAULT"
_ZN7cutlass13device_kernelIN5flash11enable_sm90INS1_16FlashAttnFwdSm90INS1_25CollectiveMainloopFwdSm90ILi2EN4cute5tupleIJNS5_1CILi1EEES8_S8_EEENS6_IJNS7_ILi128EEENS7_ILi96EEENS7_ILi64EEEEEELi256ENS_6half_tEfNS_4arch4Sm90ELb1ELb0ELb1ELb1ELb0ELb0ELb0ELb1ELb0ELb1ELb1ELb0EEENS1_21CollectiveEpilogueFwdINS6_IJSA_NS7_ILi256EEESB_EEES9_SE_SG_Li256ELb1ELb1ELb1ELb0EEENS1_36VarlenDynamicPersistentTileSchedulerILi128ELi96ELi256ELi128ELb1ELb1ELb1ELb1ELb1ELb1EEEEEEEEEvNT_6ParamsE:
        /* <DEDUP_REMOVED lines=18> */
.L_x_4588:
[----:B------:R-:W-:Y:S05]  /*0120*/  BSYNC B0 ;  /* 0x0000000000007941 */ /* 0x000fea0003800000 */
.L_x_4587:
        /* <DEDUP_REMOVED lines=41> */
.L_x_4589:
        /* <DEDUP_REMOVED lines=22> */
.L_x_4590:
        /* <DEDUP_REMOVED lines=18> */
.L_x_4591:
        /* <DEDUP_REMOVED lines=22> */
.L_x_4592:
        /* <DEDUP_REMOVED lines=22> */
.L_x_4593:
[----:B------:R-:W-:Y:S01]  /*0900*/  PLOP3.LUT P0, PT, PT, PT, UP0, 0x80, 0x0 ;  /* 0x000000000000781c */ /* 0x000fe20003f0f008 */
[----:B------:R-:W-:Y:S01]  /*0910*/  UMOV UR36, 0x1 ;  /* 0x0000000100247882 */ /* 0x000fe20000000000 */
[----:B------:R-:W-:Y:S01]  /*0920*/  NOP ;  /* 0x0000000000007918 */ /* 0x000fe20000000000 */
[----:B------:R-:W-:Y:S01]  /*0930*/  USEL UR36, UR36, 0x2, !UP0 ;  /* 0x0000000224247887 */ /* 0x000fe2000c000000 */
[----:B------:R-:W-:Y:S01]  /*0940*/  ULDC.64 UR38, c[0x0][0x208] ;  /* 0x0000820000267ab9 */ /* 0x000fe20000000a00 */
[----:B012-4-:R-:W-:Y:S08]  /*0950*/  BAR.SYNC.DEFER_BLOCKING 0x0 ;  /* 0x0000000000007b1d */ /* 0x017ff00000010000 */
[----:B------:R-:W-:Y:S05]  /*0960*/  @!P0 BRA `(.L_x_4594) ;  /* 0x000000dc00088947 */ /* 0x000fea0003800000 */
.L_x_4595:
        /* <DEDUP_REMOVED lines=45> */
[----:B------:R-:W-:Y:S02]  /*0c40*/  LEA.HI R0, R0, R3, RZ, 0x1 ;  /* 0x0000000300007211 */ /* 0x000fe400078f08ff */
        /* <DEDUP_REMOVED lines=9> */
[----:B------:R-:W-:Y:S01]  /*0ce0*/  LEA.HI R2, R13, R13, RZ, 0x1 ;  /* 0x0000000d0d027211 */ /* 0x000fe200078f08ff */
[----:B------:R-:W-:Y:S01]  /*0cf0*/  IMAD.IADD R0, R3, 0x1, -R0 ;  /* 0x0000000103007824 */ /* 0x000fe200078e0a00 */
[----:B------:R-:W-:Y:S01]  /*0d00*/  LOP3.LUT R4, R9, 0x7ffffffc, RZ, 0xc0, !PT ;  /* 0x7ffffffc09047812 */ /* 0x000fe200078ec0ff */
[----:B------:R-:W-:Y:S01]  /*0d10*/  IMAD R11, R8, 0x10, R11 ;  /* 0x00000010080b7824 */ /* 0x000fe200078e020b */
[----:B------:R-:W-:Y:S01]  /*0d20*/  LOP3.LUT R2, R2, 0x1ffffffe, RZ, 0xc0, !PT ;  /* 0x1ffffffe02027812 */ /* 0x000fe200078ec0ff */
[----:B------:R-:W-:-:S02]  /*0d30*/  IMAD R3, R7, 0x8, R6 ;  /* 0x0000000807037824 */ /* 0x000fc400078e0206 */
[----:B------:R-:W-:Y:S02]  /*0d40*/  IMAD R0, R0, 0x40, R11 ;  /* 0x0000004000007824 */ /* 0x000fe400078e020b */
[----:B------:R-:W-:Y:S01]  /*0d50*/  IMAD.IADD R4, R223, 0x1, -R4 ;  /* 0x00000001df047824 */ /* 0x000fe200078e0a04 */
[----:B------:R0:W-:Y:S01]  /*0d60*/  STL [R1+0x3c], R3 ;  /* 0x00003c0301007387 */ /* 0x0001e20000100800 */
[----:B------:R-:W-:Y:S02]  /*0d70*/  IMAD.IADD R16, R13, 0x1, -R2 ;  /* 0x000000010d107824 */ /* 0x000fe400078e0a02 */
[----:B------:R-:W-:Y:S01]  /*0d80*/  IMAD.SHL.U32 R2, R4, 0x2, RZ ;  /* 0x0000000204027824 */ /* 0x000fe200078e00ff */
[----:B------:R1:W-:Y:S01]  /*0d90*/  STL [R1+0x38], R0 ;  /* 0x0000380001007387 */ /* 0x0003e20000100800 */
[----:B------:R-:W-:Y:S02]  /*0da0*/  IMAD R16, R16, 0x8, R0 ;  /* 0x0000000810107824 */ /* 0x000fe400078e0200 */
[----:B------:R-:W-:-:S02]  /*0db0*/  VIADD R222, R2, 0x8 ;  /* 0x0000000802de7836 */ /* 0x000fc40000000000 */
        /* <DEDUP_REMOVED lines=53> */
[----:B-1----:R-:W-:-:S07]  /*1110*/  SHF.R.S32.HI R224, RZ, 0x1f, R18 ;  /* 0x0000001fffe07819 */ /* 0x002fce0000011412 */
.L_x_4653:
[----:B------:R-:W-:Y:S01]  /*1120*/  ULDC.64 UR8, c[0x0][0xc88] ;  /* 0x0003220000087ab9 */ /* 0x000fe20000000a00 */
[----:B------:R-:W-:Y:S01]  /*1130*/  ULDC.64 UR10, c[0x0][0xa18] ;  /* 0x00028600000a7ab9 */ /* 0x000fe20000000a00 */
[----:B------:R-:W-:Y:S02]  /*1140*/  UIMAD.WIDE UR8, UR7, 0x4, UR8 ;  /* 0x00000004070878a5 */ /* 0x000fe4000f8e0208 */
[----:B------:R-:W-:Y:S02]  /*1150*/  UISETP.NE.U32.AND UP1, UPT, UR10, URZ, UPT ;  /* 0x0000003f0a00728c */ /* 0x000fe4000bf25070 */
[----:B------:R-:W-:Y:S02]  /*1160*/  ULOP3.LUT UR4, UR6, 0xff000000, URZ, 0xc0, !UPT ;  /* 0xff00000006047892 */ /* 0x000fe4000f8ec03f */
[----:B01-34-:R-:W-:Y:S01]  /*1170*/  IMAD.U32 R4, RZ, RZ, UR8 ;  /* 0x00000008ff047e24 */ /* 0x01bfe2000f8e00ff */
[----:B------:R-:W-:Y:S01]  /*1180*/  ULDC UR7, c[0x0][0x424] ;  /* 0x0001090000077ab9 */ /* 0x000fe20000000800 */
[----:B------:R-:W-:Y:S01]  /*1190*/  IMAD.U32 R5, RZ, RZ, UR9 ;  /* 0x00000009ff057e24 */ /* 0x000fe2000f8e00ff */
[----:B------:R-:W-:-:S04]  /*11a0*/  ULDC.64 UR8, c[0x0][0xa28] ;  /* 0x00028a0000087ab9 */ /* 0x000fc80000000a00 */
[----:B--2---:R-:W2:Y:S01]  /*11b0*/  LDG.E R4, desc[UR38][R4.64] ;  /* 0x0000002604047981 */ /* 0x004ea2000c1e1900 */
        /* <DEDUP_REMOVED lines=14> */
[----:B------:R-:W-:-:S03]  /*12a0*/  IMAD.U32 R6, RZ, RZ, UR10 ;  /* 0x0000000aff067e24 */ /* 0x000fc6000f8e00ff */
[----:B------:R-:W-:Y:S01]  /*12b0*/  IMAD.U32 R7, RZ, RZ, UR11 ;  /* 0x0000000bff077e24 */ /* 0x000fe2000f8e00ff */
[----:B------:R-:W2:Y:S01]  /*12c0*/  @P0 LDG.E R4, desc[UR38][R4.64] ;  /* 0x0000002604040981 */ /* 0x000ea2000c1e1900 */
[----:B------:R-:W-:Y:S01]  /*12d0*/  UISETP.NE.U32.AND UP0, UPT, UR8, URZ, UPT ;  /* 0x0000003f0800728c */ /* 0x000fe2000bf05070 */
[----:B------:R-:W-:Y:S02]  /*12e0*/  ULDC.64 UR10, c[0x0][0xa20] ;  /* 0x00028800000a7ab9 */ /* 0x000fe40000000a00 */
[----:B------:R-:W3:Y:S01]  /*12f0*/  @P2 LDG.E R6, desc[UR38][R6.64] ;  /* 0x0000002606062981 */ /* 0x000ee2000c1e1900 */
[----:B------:R-:W-:Y:S01]  /*1300*/  UISETP.NE.AND.EX UP0, UPT, UR9, URZ, UPT, UP0 ;  /* 0x0000003f0900728c */ /* 0x000fe2000bf05300 */
[----:B------:R-:W-:Y:S01]  /*1310*/  ISETP.NE.U32.AND P1, PT, RZ, UR10, PT ;  /* 0x0000000aff007c0c */ /* 0x000fe2000bf25070 */
[----:B------:R-:W-:Y:S02]  /*1320*/  ULOP3.LUT UR41, UR6, 0xff0000, URZ, 0xc0, !UPT ;  /* 0x00ff000006297892 */ /* 0x000fe4000f8ec03f */
[----:B------:R-:W-:Y:S01]  /*1330*/  USHF.R.U32.HI UR4, URZ, 0x8, UR4 ;  /* 0x000000083f047899 */ /* 0x000fe20008011604 */
[----:B------:R-:W-:Y:S01]  /*1340*/  ISETP.NE.AND.EX P1, PT, RZ, UR11, PT, P1 ;  /* 0x0000000bff007c0c */ /* 0x000fe2000bf25310 */
[----:B------:R-:W-:Y:S01]  /*1350*/  USEL UR7, UR7, 0x1, UP0 ;  /* 0x0000000107077887 */ /* 0x000fe20008000000 */
[----:B------:R-:W-:Y:S01]  /*1360*/  ULDC UR8, c[0x0][0x2f0] ;  /* 0x0000bc0000087ab9 */ /* 0x000fe20000000800 */
[----:B------:R-:W-:Y:S01]  /*1370*/  UMOV UR50, URZ ;  /* 0x0000003f00327c82 */ /* 0x000fe20008000000 */
[----:B------:R-:W-:Y:S01]  /*1380*/  ULEA.HI UR41, UR41, UR4, URZ, 0x10 ;  /* 0x0000000429297291 */ /* 0x000fe2000f8f803f */
[----:B------:R-:W-:Y:S01]  /*1390*/  ULDC UR51, c[0x0][0x288] ;  /* 0x0000a20000337ab9 */ /* 0x000fe20000000800 */
[----:B------:R-:W-:-:S02]  /*13a0*/  UIMAD UR4, UR7, UR8, URZ ;  /* 0x00000008070472a4 */ /* 0x000fc4000f8e023f */
        /* <DEDUP_REMOVED lines=17> */
.L_x_4596:
[----:B------:R-:W-:Y:S05]  /*14c0*/  @!P1 BRA `(.L_x_4597) ;  /* 0x00000000001c9947 */ /* 0x000fea0003800000 */
[----:B------:R-:W-:-:S04]  /*14d0*/  ULEA UR4, UP0, UR46, UR10, 0x2 ;  /* 0x0000000a2e047291 */ /* 0x000fc8000f80103f */
[----:B------:R-:W-:Y:S02]  /*14e0*/  ULEA.HI.X UR6, UR46, UR11, UR45, 0x2, UP0 ;  /* 0x0000000b2e067291 */ /* 0x000fe400080f142d */
[----:B------:R-:W-:-:S04]  /*14f0*/  IMAD.U32 R4, RZ, RZ, UR4 ;  /* 0x00000004ff047e24 */ /* 0x000fc8000f8e00ff */
[----:B------:R-:W-:-:S05]  /*1500*/  IMAD.U32 R5, RZ, RZ, UR6 ;  /* 0x00000006ff057e24 */ /* 0x000fca000f8e00ff */
[----:B------:R-:W2:Y:S02]  /*1510*/  LDG.E R4, desc[UR38][R4.64] ;  /* 0x0000002604047981 */ /* 0x000ea4000c1e1900 */
[----:B--2---:R-:W-:Y:S01]  /*1520*/  R2UR UR4, R4 ;  /* 0x00000000040472ca */ /* 0x004fe200000e0000 */
[----:B------:R-:W-:-:S14]  /*1530*/  BRA `(.L_x_4598) ;  /* 0x0000000000347947 */ /* 0x000fdc0003800000 */
.L_x_4597:
        /* <DEDUP_REMOVED lines=13> */
.L_x_4598:
[----:B------:R-:W-:Y:S01]  /*1610*/  ULDC UR6, c[0x0][0x448] ;  /* 0x0001120000067ab9 */ /* 0x000fe20000000800 */
[----:B------:R-:W-:Y:S02]  /*1620*/  USHF.L.U32 UR43, UR5, 0x7, URZ ;  /* 0x00000007052b7899 */ /* 0x000fe4000800063f */
[----:B------:R-:W-:Y:S02]  /*1630*/  UISETP.NE.AND UP0, UPT, UR6, 0x1, UPT ;  /* 0x000000010600788c */ /* 0x000fe4000bf05270 */
[----:B------:R-:W-:Y:S02]  /*1640*/  UIADD3 UR6, UR43, 0x7f, URZ ;  /* 0x0000007f2b067890 */ /* 0x000fe4000fffe03f */
[----:B------:R-:W-:Y:S02]  /*1650*/  UIADD3 UR50, -UR50, UR4, URZ ;  /* 0x0000000432327290 */ /* 0x000fe4000fffe13f */
[----:B------:R-:W-:Y:S02]  /*1660*/  ULOP3.LUT UR42, UR41, 0xff, URZ, 0xc0, !UPT ;  /* 0x000000ff292a7892 */ /* 0x000fe4000f8ec03f */
[----:B------:R-:W-:-:S02]  /*1670*/  UIADD3 UR7, UR50, 0x60, -UR51 ;  /* 0x0000006032077890 */ /* 0x000fc4000fffe833 */
[----:B------:R-:W-:Y:S01]  /*1680*/  USHF.R.U32.HI UR41, URZ, 0x10, UR41 ;  /* 0x000000103f297899 */ /* 0x000fe20008011629 */
[----:B------:R-:W-:Y:S01]  /*1690*/  @UP0 ULDC UR4, c[0x0][0x44c] ;  /* 0x0001130000040ab9 */ /* 0x000fe20000000800 */
[----:B------:R-:W-:Y:S01]  /*16a0*/  @UP0 ULDC UR8, c[0x0][0x450] ;  /* 0x0001140000080ab9 */ /* 0x000fe20000000800 */
[----:B------:R-:W-:Y:S02]  /*16b0*/  UIMAD.WIDE.U32 UR4, UR6, UR4, URZ ;  /* 0x00000004060472a5 */ /* 0x000fe4000f8e003f */
[----:B------:R-:W-:Y:S02]  /*16c0*/  UIADD3 UR4, UR50, 0x5f, URZ ;  /* 0x0000005f32047890 */ /* 0x000fe4000fffe03f */
[----:B------:R-:W-:Y:S02]  /*16d0*/  @UP0 USHF.R.U32.HI UR6, URZ, UR8, UR5 ;  /* 0x000000083f060299 */ /* 0x000fe40008011605 */
[----:B------:R-:W-:Y:S02]  /*16e0*/  UIMAD.WIDE UR4, UR4, 0x2aaaaaab, URZ ;  /* 0x2aaaaaab040478a5 */ /* 0x000fe4000f8e023f */
[----:B------:R-:W-:-:S02]  /*16f0*/  UIADD3 UR6, UR7, UR6, URZ ;  /* 0x0000000607067290 */ /* 0x000fc4000fffe03f */
[----:B------:R-:W-:Y:S02]  /*1700*/  USHF.R.U32.HI UR4, URZ, 0x1f, UR5 ;  /* 0x0000001f3f047899 */ /* 0x000fe40008011605 */
[----:B------:R-:W-:Y:S02]  /*1710*/  UIMAD.WIDE UR6, UR6, 0x2aaaaaab, URZ ;  /* 0x2aaaaaab060678a5 */ /* 0x000fe4000f8e023f */
[----:B------:R-:W-:Y:S02]  /*1720*/  ULEA.HI.SX32 UR4, UR5, UR4, 0x1c ;  /* 0x0000000405047291 */ /* 0x000fe4000f8fe23f */
[----:B------:R-:W-:-:S04]  /*1730*/  USHF.R.U32.HI UR6, URZ, 0x1f, UR7 ;  /* 0x0000001f3f067899 */ /* 0x000fc80008011607 */
[----:B------:R-:W-:-:S04]  /*1740*/  ULEA.HI.SX32 UR6, UR7, UR6, 0x1c ;  /* 0x0000000607067291 */ /* 0x000fc8000f8fe23f */
[----:B------:R-:W-:-:S04]  /*1750*/  UISETP.LT.AND UP0, UPT, UR4, UR6, UPT ;  /* 0x000000060400728c */ /* 0x000fc8000bf01270 */
[----:B------:R-:W-:-:S03]  /*1760*/  USEL UR9, UR4, UR6, UP0 ;  /* 0x0000000604097287 */ /* 0x000fc60008000000 */
[----:B------:R-:W-:Y:S01]  /*1770*/  UMOV UR4, URZ ;  /* 0x0000003f00047c82 */ /* 0x000fe20008000000 */
[----:B------:R-:W-:-:S06]  /*1780*/  UISETP.GE.AND UP0, UPT, UR9, 0x1, UPT ;  /* 0x000000010900788c */ /* 0x000fcc000bf06270 */
[----:B------:R-:W-:-:S13]  /*1790*/  PLOP3.LUT P0, PT, PT, PT, UP0, 0x80, 0x0 ;  /* 0x000000000000781c */ /* 0x000fda0003f0f008 */
[----:B------:R-:W-:Y:S05]  /*17a0*/  @!P0 BRA `(.L_x_4599) ;  /* 0x0000000000908947 */ /* 0x000fea0003800000 */
        /* <DEDUP_REMOVED lines=36> */
.L_x_4599:
[----:B------:R-:W-:Y:S01]  /*19f0*/  UIMAD UR40, UR42, UR4, URZ ;  /* 0x000000042a2872a4 */ /* 0x000fe2000f8e023f */
[----:B------:R-:W-:Y:S01]  /*1a00*/  IMAD.U32 R0, RZ, RZ, UR9 ;  /* 0x00000009ff007e24 */ /* 0x000fe2000f8e00ff */
[----:B------:R-:W-:Y:S01]  /*1a10*/  PLOP3.LUT P0, PT, PT, PT, PT, 0x80, 0x0 ;  /* 0x000000000000781c */ /* 0x000fe20003f0f070 */
[----:B------:R-:W-:Y:S01]  /*1a20*/  IMAD.U32 R3, RZ, RZ, UR4 ;  /* 0x00000004ff037e24 */ /* 0x000fe2000f8e00ff */
[----:B------:R-:W-:Y:S01]  /*1a30*/  CS2R R150, SRZ ;  /* 0x0000000000967805 */ /* 0x000fe2000001ff00 */
[----:B------:R-:W-:Y:S01]  /*1a40*/  IMAD.MOV.U32 R6, RZ, RZ, RZ ;  /* 0x000000ffff067224 */ /* 0x000fe200078e00ff */
[----:B------:R-:W-:Y:S02]  /*1a50*/  CS2R R148, SRZ ;  /* 0x0000000000947805 */ /* 0x000fe4000001ff00 */
        /* <DEDUP_REMOVED lines=104> */
.L_x_4601:
        /* <DEDUP_REMOVED lines=13> */
.L_x_4780:
[----:B------:R-:W-:Y:S01]  /*21b0*/  IMAD.U32 R0, RZ, RZ, UR49 ;  /* 0x00000031ff007e24 */ /* 0x000fe2000f8e00ff */
[----:B------:R-:W-:Y:S05]  /*21c0*/  WARPSYNC.ALL ;  /* 0x0000000000007948 */ /* 0x000fea0003800000 */
[----:B------:R1:W-:Y:S01]  /*21d0*/  BAR.SYNC.DEFER_BLOCKING R7, 0x100 ;  /* 0x000400070000751d */ /* 0x0003e20000010000 */
[----:B------:R-:W-:-:S13]  /*21e0*/  ISETP.NE.AND P0, PT, R0, 0x3, PT ;  /* 0x000000030000780c */ /* 0x000fda0003f05270 */
[----:B-1----:R-:W-:Y:S05]  /*21f0*/  @!P0 BRA `(.L_x_4603) ;  /* 0x0000000000048947 */ /* 0x002fea0003800000 */
[----:B------:R-:W-:Y:S01]  /*2200*/  BPT.TRAP 0x1 ;  /* 0x000000040000795c */ /* 0x000fe20000300000 */
.L_x_4603:
[----:B------:R-:W-:Y:S01]  /*2210*/  R2UR UR22, R6 ;  /* 0x00000000061672ca */ /* 0x000fe200000e0000 */
[----:B------:R-:W-:-:S05]  /*2220*/  IMAD.U32 R9, RZ, RZ, UR47 ;  /* 0x0000002fff097e24 */ /* 0x000fca000f8e00ff */
[----:B------:R-:W-:-:S07]  /*2230*/  SHF.L.U32 R9, R9, 0x1f, RZ ;  /* 0x0000001f09097819 */ /* 0x000fce00000006ff */
[----:B------:R-:W-:-:S09]  /*2240*/  ULEA UR22, UR37, UR22, 0x3 ;  /* 0x0000001625167291 */ /* 0x000fd2000f8e183f */
[----:B------:R1:W2:Y:S01]  /*2250*/  SYNCS.PHASECHK.TRANS64.TRYWAIT P1, [UR22+0x22830], R9 ;  /* 0x02283009ff0075a7 */ /* 0x0002a20008020156 */
[----:B------:R-:W-:Y:S05]  /*2260*/  @!P0 BRA `(.L_x_4604) ;  /* 0x0000000000048947 */ /* 0x000fea0003800000 */
[----:B------:R-:W-:Y:S01]  /*2270*/  BPT.TRAP 0x1 ;  /* 0x000000040000795c */ /* 0x000fe20000300000 */
.L_x_4604:
[----:B--2---:R-:W-:Y:S05]  /*2280*/  @P1 BRA `(.L_x_4605) ;  /* 0x0000000000081947 */ /* 0x004fea0003800000 */
[----:B------:R-:W2:Y:S02]  /*2290*/  SYNCS.PHASECHK.TRANS64.TRYWAIT P1, [UR22+0x22830], R9 ;  /* 0x02283009ff0075a7 */ /* 0x000ea40008020156 */
[----:B--2---:R-:W-:Y:S05]  /*22a0*/  @!P1 BRA `(.L_x_4606) ;  /* 0x0000013000789947 */ /* 0x004fea0003800000 */
.L_x_4605:
        /* <DEDUP_REMOVED lines=8> */
[----:B------:R-:W-:Y:S01]  /*2330*/  VIADD R5, R16, UR43 ;  /* 0x0000002b10057c36 */ /* 0x000fe20008000000 */
[----:B------:R-:W-:Y:S01]  /*2340*/  UMOV UR9, 0x40000040 ;  /* 0x4000004000097882 */ /* 0x000fe20000000000 */
[----:B------:R-:W-:Y:S01]  /*2350*/  UMOV UR11, 0x40000040 ;  /* 0x40000040000b7882 */ /* 0x000fe20000000000 */
[----:B------:R-:W-:Y:S01]  /*2360*/  UIADD3 UR12, UR16, 0x6, URZ ;  /* 0x00000006100c7890 */ /* 0x000fe2000fffe03f */
[----:B------:R-:W3:Y:S01]  /*2370*/  S2R R72, SR_TID.X ;  /* 0x0000000000487919 */ /* 0x000ee20000002100 */
[----:B------:R-:W-:Y:S01]  /*2380*/  UIADD3 UR4, UR4, 0x1c400, URZ ;  /* 0x0001c40004047890 */ /* 0x000fe2000fffe03f */
[----:B------:R-:W-:Y:S01]  /*2390*/  UMOV UR13, 0x40000040 ;  /* 0x40000040000d7882 */ /* 0x000fe20000000000 */
[----:B------:R-:W-:-:S02]  /*23a0*/  UMOV UR15, 0x40000040 ;  /* 0x40000040000f7882 */ /* 0x000fc40000000000 */
[----:B------:R-:W-:-:S04]  /*23b0*/  USHF.R.U32.HI UR4, URZ, 0x4, UR4 ;  /* 0x000000043f047899 */ /* 0x000fc80008011604 */
[----:B------:R-:W-:-:S04]  /*23c0*/  ULOP3.LUT UR4, UR4, 0x3fff, URZ, 0xc0, !UPT ;  /* 0x00003fff04047892 */ /* 0x000fc8000f8ec03f */
[----:B------:R-:W-:Y:S02]  /*23d0*/  ULOP3.LUT UR20, UR4, 0x10000, URZ, 0xfc, !UPT ;  /* 0x0001000004147892 */ /* 0x000fe4000f8efc3f */
[----:B------:R-:W-:Y:S02]  /*23e0*/  UIADD3 UR4, UR16, 0x2, URZ ;  /* 0x0000000210047890 */ /* 0x000fe4000fffe03f */
[----:B------:R-:W-:-:S04]  /*23f0*/  UIMAD UR18, UR37, 0x300, UR20 ;  /* 0x00000300251278a4 */ /* 0x000fc8000f8e0214 */
[----:B------:R-:W-:Y:S02]  /*2400*/  UIADD3 UR6, UR18, 0x2, URZ ;  /* 0x0000000212067890 */ /* 0x000fe4000fffe03f */
[----:B------:R-:W-:Y:S02]  /*2410*/  UIADD3 UR10, UR18, 0x4, URZ ;  /* 0x00000004120a7890 */ /* 0x000fe4000fffe03f */
[----:B------:R-:W-:Y:S02]  /*2420*/  UIADD3 UR14, UR18, 0x6, URZ ;  /* 0x00000006120e7890 */ /* 0x000fe4000fffe03f */
[----:B------:R-:W-:Y:S01]  /*2430*/  HGMMA.64x96x16.F32 R24, gdesc[UR16], RZ, !UPT, gsb0 ;  /* 0x01600000101879f0 */ /* 0x000fe2000c0008ff */
[----:B---3--:R-:W-:Y:S02]  /*2440*/  LOP3.LUT R72, R72, 0x7f, RZ, 0xc0, !PT ;  /* 0x0000007f48487812 */ /* 0x008fe400078ec0ff */
[----:B------:R-:W-:Y:S02]  /*2450*/  WARPGROUP.DEPBAR.LE gsb0, 0x0 ;  /* 0x00008000000079c5 */ /* 0x000fe40000010000 */
[----:B------:R-:W-:-:S06]  /*2460*/  WARPGROUP.ARRIVE ;  /* 0x00000000000079c5 */ /* 0x000fcc0000000000 */
[----:B------:R-:W-:Y:S01]  /*2470*/  HGMMA.64x96x16.F32 R24, gdesc[UR4], R24, gsb0 ;  /* 0x01600000041879f0 */ /* 0x000fe20008000818 */
[----:B------:R-:W-:Y:S01]  /*2480*/  ULDC UR6, c[0x0][0x448] ;  /* 0x0001120000067ab9 */ /* 0x000fe20000000800 */
[----:B------:R-:W-:Y:S01]  /*2490*/  ULDC UR7, c[0x0][0x9d8] ;  /* 0x0002760000077ab9 */ /* 0x000fe20000000800 */
[----:B------:R-:W-:-:S06]  /*24a0*/  UISETP.NE.AND UP0, UPT, UR6, 0x1, UPT ;  /* 0x000000010600788c */ /* 0x000fcc000bf05270 */
[----:B------:R-:W-:-:S05]  /*24b0*/  PLOP3.LUT P1, PT, PT, PT, UP0, 0x80, 0x0 ;  /* 0x000000000000781c */ /* 0x000fca0003f2f008 */
[----:B------:R-:W-:-:S08]  /*24c0*/  @UP0 ULDC UR6, c[0x0][0x44c] ;  /* 0x0001130000060ab9 */ /* 0x000fd00000000800 */
[----:B------:R-:W-:Y:S01]  /*24d0*/  @P1 IMAD.HI.U32 R20, R5, UR6, RZ ;  /* 0x0000000605141c27 */ /* 0x000fe2000f8e00ff */
[----:B------:R-:W-:-:S04]  /*24e0*/  @UP0 ULDC UR6, c[0x0][0x450] ;  /* 0x0001140000060ab9 */ /* 0x000fc80000000800 */
[----:B------:R-:W-:Y:S01]  /*24f0*/  @P1 SHF.R.U32.HI R5, RZ, UR6, R20 ;  /* 0x00000006ff051c19 */ /* 0x000fe20008011614 */
[----:B------:R-:W-:-:S04]  /*2500*/  UIMAD UR6, UR52, -0x60, UR50 ;  /* 0xffffffa0340678a4 */ /* 0x000fc8000f8e0232 */
[----:B------:R-:W3:Y:S04]  /*2510*/  SHFL.IDX PT, R21, R5, 0x1, 0x1c1f ;  /* 0x003c1f0005157f89 */ /* 0x000ee800000e0000 */
[----:B------:R-:W4:Y:S01]  /*2520*/  SHFL.IDX PT, R5, R5, RZ, 0x1c1f ;  /* 0x001c1fff05057589 */ /* 0x000f2200000e0000 */
        /* <DEDUP_REMOVED lines=11> */
[----:B------:R-:W-:Y:S02]  /*25e0*/  IMAD.U32 R33, RZ, RZ, UR6 ;  /* 0x00000006ff217e24 */ /* 0x000fe4000f8e00ff */
[----:B------:R-:W-:Y:S01]  /*25f0*/  FMUL.FTZ R30, R30, UR7 ;  /* 0x000000071e1e7c20 */ /* 0x000fe20008410000 */
[----:B------:R-:W-:Y:S01]  /*2600*/  FMUL.FTZ R43, R43, UR7 ;  /* 0x000000072b2b7c20 */ /* 0x000fe20008410000 */
[----:B------:R-:W-:Y:S01]  /*2610*/  FMUL.FTZ R42, R42, UR7 ;  /* 0x000000072a2a7c20 */ /* 0x000fe20008410000 */
[----:B------:R-:W5:Y:S01]  /*2620*/  MUFU.TANH R26, R26 ;  /* 0x0000001a001a7308 */ /* 0x000f620000002400 */
[----:B------:R-:W-:Y:S01]  /*2630*/  IADD3 R20, -R2, 0x61, R33 ;  /* 0x0000006102147810 */ /* 0x000fe20007ffe121 */
[----:B------:R-:W-:Y:S01]  /*2640*/  FMUL.FTZ R8, R36, UR7 ;  /* 0x0000000724087c20 */ /* 0x000fe20008410000 */
[----:B------:R-:W-:Y:S01]  /*2650*/  FMUL.FTZ R31, R31, UR7 ;  /* 0x000000071f1f7c20 */ /* 0x000fe20008410000 */
[----:B--2---:R-:W-:Y:S01]  /*2660*/  FMUL.FTZ R0, R37, UR7 ;  /* 0x0000000725007c20 */ /* 0x004fe20008410000 */
        /* <DEDUP_REMOVED lines=12> */
[----:B------:R-:W-:Y:S01]  /*2730*/  FMUL.FTZ R51, R51, UR7 ;  /* 0x0000000733337c20 */ /* 0x000fe20008410000 */
[----:B------:R-:W-:Y:S01]  /*2740*/  FMUL.FTZ R15, R25, UR7 ;  /* 0x00000007190f7c20 */ /* 0x000fe20008410000 */
[----:B------:R-:W-:Y:S01]  /*2750*/  FMUL.FTZ R11, R24, UR7 ;  /* 0x00000007180b7c20 */ /* 0x000fe20008410000 */
[----:B0-----:R-:W-:Y:S01]  /*2760*/  FMUL.FTZ R3, R41, UR7 ;  /* 0x0000000729037c20 */ /* 0x001fe20008410000 */
[----:B------:R-:W-:Y:S01]  /*2770*/  FMUL.FTZ R4, R40, UR7 ;  /* 0x0000000728047c20 */ /* 0x000fe20008410000 */
[----:B------:R-:W-:Y:S01]  /*2780*/  FMUL.FTZ R54, R54, UR7 ;  /* 0x0000000736367c20 */ /* 0x000fe20008410000 */
[----:B------:R-:W-:Y:S01]  /*2790*/  FMUL.FTZ R55, R55, UR7 ;  /* 0x0000000737377c20 */ /* 0x000fe20008410000 */
[----:B------:R-:W-:Y:S01]  /*27a0*/  MUFU.TANH R30, R30 ;  /* 0x0000001e001e7308 */ /* 0x000fe20000002400 */
[----:B-1----:R-:W-:-:S02]  /*27b0*/  VIADD R43, R20, -UR51 ;  /* 0x80000033142b7c36 */ /* 0x002fc40008000000 */
        /* <DEDUP_REMOVED lines=15> */
[----:B0-----:R-:W-:Y:S01]  /*28b0*/  IADD3 R42, -R2, 0x60, R33 ;  /* 0x00000060022a7810 */ /* 0x001fe20007ffe121 */
[----:B------:R-:W-:Y:S01]  /*28c0*/  FMUL.FTZ R52, R52, UR7 ;  /* 0x0000000734347c20 */ /* 0x000fe20008410000 */
[----:B------:R-:W-:Y:S01]  /*28d0*/  FMUL.FTZ R53, R53, UR7 ;  /* 0x0000000735357c20 */ /* 0x000fe20008410000 */
[----:B------:R-:W-:Y:S01]  /*28e0*/  FMUL.FTZ R57, R57, UR7 ;  /* 0x0000000739397c20 */ /* 0x000fe20008410000 */
[-CC-:B---3--:R-:W-:Y:S01]  /*28f0*/  VIADDMNMX R20, R21, R43.reuse, R42.reuse, PT ;  /* 0x0000002b15147246 */ /* 0x188fe2000380012a */
[----:B------:R-:W-:Y:S01]  /*2900*/  FMUL.FTZ R60, R60, UR7 ;  /* 0x000000073c3c7c20 */ /* 0x000fe20008410000 */
[----:B----4-:R-:W-:Y:S01]  /*2910*/  VIADDMNMX R42, R5, R43, R42, PT ;  /* 0x0000002b052a7246 */ /* 0x010fe2000380012a */
[----:B------:R-:W0:Y:S01]  /*2920*/  MUFU.TANH R34, R34 ;  /* 0x0000002200227308 */ /* 0x000e220000002400 */
[C---:B------:R-:W-:Y:S01]  /*2930*/  ISETP.GT.AND P2, PT, R20.reuse, RZ, PT ;  /* 0x000000ff1400720c */ /* 0x040fe20003f44270 */
[----:B------:R-:W-:Y:S01]  /*2940*/  FMUL.FTZ R61, R61, UR7 ;  /* 0x000000073d3d7c20 */ /* 0x000fe20008410000 */
[----:B------:R-:W-:Y:S01]  /*2950*/  ISETP.GT.AND P3, PT, R20, 0x1, PT ;  /* 0x000000011400780c */ /* 0x000fe20003f64270 */
[----:B------:R-:W-:Y:S01]  /*2960*/  FMUL.FTZ R64, R64, UR7 ;  /* 0x0000000740407c20 */ /* 0x000fe20008410000 */
[----:B------:R-:W-:Y:S01]  /*2970*/  ISETP.GT.AND P4, PT, R20, 0x8, PT ;  /* 0x000000081400780c */ /* 0x000fe20003f84270 */
[----:B------:R-:W-:Y:S01]  /*2980*/  FMUL.FTZ R65, R65, UR7 ;  /* 0x0000000741417c20 */ /* 0x000fe20008410000 */
[C---:B------:R-:W-:Y:S01]  /*2990*/  ISETP.GT.AND P5, PT, R42.reuse, RZ, PT ;  /* 0x000000ff2a00720c */ /* 0x040fe20003fa4270 */
[----:B------:R-:W-:Y:S01]  /*29a0*/  MUFU.TANH R35, R35 ;  /* 0x0000002300237308 */ /* 0x000fe20000002400 */
[----:B------:R-:W-:Y:S01]  /*29b0*/  ISETP.GT.AND P6, PT, R42, 0x1, PT ;  /* 0x000000012a00780c */ /* 0x000fe20003fc4270 */
[----:B------:R-:W-:Y:S01]  /*29c0*/  FMUL.FTZ R68, R68, UR7 ;  /* 0x0000000744447c20 */ /* 0x000fe20008410000 */
[----:B------:R-:W-:-:S05]  /*29d0*/  FMUL.FTZ R69, R69, UR7 ;  /* 0x0000000745457c20 */ /* 0x000fca0008410000 */
[----:B------:R5:W-:Y:S08]  /*29e0*/  MUFU.TANH R29, R46 ;  /* 0x0000002e001d7308 */ /* 0x000bf00000002400 */
[----:B------:R2:W-:Y:S01]  /*29f0*/  MUFU.TANH R32, R47 ;  /* 0x0000002f00207308 */ /* 0x0005e20000002400 */
[----:B-----5:R-:W-:Y:S02]  /*2a00*/  FSEL R46, R26, -INF , P2 ;  /* 0xff8000001a2e7808 */ /* 0x020fe40001000000 */
[----:B------:R-:W-:-:S05]  /*2a10*/  ISETP.GT.AND P2, PT, R20, 0x9, PT ;  /* 0x000000091400780c */ /* 0x000fca0003f44270 */
[----:B------:R-:W1:Y:S01]  /*2a20*/  MUFU.TANH R38, R38 ;  /* 0x0000002600267308 */ /* 0x000e620000002400 */
[----:B--2---:R-:W-:Y:S02]  /*2a30*/  FSEL R47, R27, -INF , P3 ;  /* 0xff8000001b2f7808 */ /* 0x004fe40001800000 */
[----:B------:R-:W-:Y:S02]  /*2a40*/  ISETP.GT.AND P3, PT, R20, 0x10, PT ;  /* 0x000000101400780c */ /* 0x000fe40003f64270 */
[----:B------:R-:W-:Y:S02]  /*2a50*/  FMNMX.FTZ R21, R46, R47, !PT ;  /* 0x0000002f2e157209 */ /* 0x000fe40007810000 */
[----:B0-----:R-:W-:Y:S01]  /*2a60*/  FSEL R41, R34, -INF , P3 ;  /* 0xff80000022297808 */ /* 0x001fe20001800000 */
[----:B------:R0:W-:Y:S01]  /*2a70*/  MUFU.TANH R28, R50 ;  /* 0x00000032001c7308 */ /* 0x0001e20000002400 */
[----:B------:R-:W-:-:S07]  /*2a80*/  ISETP.GT.AND P3, PT, R20, 0x18, PT ;  /* 0x000000181400780c */ /* 0x000fce0003f64270 */
[----:B------:R1:W2:Y:S01]  /*2a90*/  MUFU.TANH R25, R39 ;  /* 0x0000002700197308 */ /* 0x0002a20000002400 */
[----:B0-----:R-:W-:Y:S02]  /*2aa0*/  FSEL R50, R30, -INF , P4 ;  /* 0xff8000001e327808 */ /* 0x001fe40002000000 */
[----:B------:R-:W-:Y:S02]  /*2ab0*/  ISETP.GT.AND P4, PT, R42, 0x8, PT ;  /* 0x000000082a00780c */ /* 0x000fe40003f84270 */
[----:B------:R-:W-:-:S03]  /*2ac0*/  FMNMX.FTZ R24, R50, R21, !PT ;  /* 0x0000001532187209 */ /* 0x000fc60007810000 */
[----:B------:R0:W3:Y:S01]  /*2ad0*/  MUFU.TANH R33, R51 ;  /* 0x0000003300217308 */ /* 0x0000e20000002400 */
[----:B-1----:R-:W-:Y:S02]  /*2ae0*/  FSEL R39, R38, -INF , P3 ;  /* 0xff80000026277808 */ /* 0x002fe40001800000 */
[----:B------:R-:W-:-:S04]  /*2af0*/  ISETP.GT.AND P3, PT, R20, 0x20, PT ;  /* 0x000000201400780c */ /* 0x000fc80003f64270 */
[----:B------:R-:W-:Y:S01]  /*2b00*/  FSEL R37, R37, -INF , P3 ;  /* 0xff80000025257808 */ /* 0x000fe20001800000 */
[----:B------:R-:W1:Y:S01]  /*2b10*/  MUFU.TANH R54, R54 ;  /* 0x0000003600367308 */ /* 0x000e620000002400 */
[----:B0-----:R-:W-:Y:S02]  /*2b20*/  FSEL R51, R31, -INF , P2 ;  /* 0xff8000001f337808 */ /* 0x001fe40001000000 */
[----:B------:R-:W-:Y:S02]  /*2b30*/  ISETP.GT.AND P2, PT, R20, 0x11, PT ;  /* 0x000000111400780c */ /* 0x000fe40003f44270 */
[----:B------:R-:W-:Y:S02]  /*2b40*/  FMNMX.FTZ R24, R51, R24, !PT ;  /* 0x0000001833187209 */ /* 0x000fe40007810000 */
[----:B------:R-:W-:Y:S01]  /*2b50*/  FSEL R40, R35, -INF , P2 ;  /* 0xff80000023287808 */ /* 0x000fe20001000000 */
[----:B------:R-:W0:Y:S01]  /*2b60*/  MUFU.TANH R55, R55 ;  /* 0x0000003700377308 */ /* 0x000e220000002400 */
[----:B------:R-:W-:-:S02]  /*2b70*/  FMNMX.FTZ R21, R41, R24, !PT ;  /* 0x0000001829157209 */ /* 0x000fc40007810000 */
[----:B------:R-:W-:Y:S02]  /*2b80*/  ISETP.GT.AND P2, PT, R20, 0x19, PT ;  /* 0x000000191400780c */ /* 0x000fe40003f44270 */
[----:B------:R-:W-:Y:S02]  /*2b90*/  FMNMX.FTZ R24, R40, R21, !PT ;  /* 0x0000001528187209 */ /* 0x000fe40007810000 */
[----:B--2---:R-:W-:Y:S01]  /*2ba0*/  FSEL R38, R25, -INF , P2 ;  /* 0xff80000019267808 */ /* 0x004fe20001000000 */
[----:B------:R-:W2:Y:S01]  /*2bb0*/  MUFU.TANH R31, R58 ;  /* 0x0000003a001f7308 */ /* 0x000ea20000002400 */
[----:B------:R-:W-:Y:S02]  /*2bc0*/  FMNMX.FTZ R21, R39, R24, !PT ;  /* 0x0000001827157209 */ /* 0x000fe40007810000 */
[----:B------:R-:W-:Y:S02]  /*2bd0*/  ISETP.GT.AND P2, PT, R20, 0x21, PT ;  /* 0x000000211400780c */ /* 0x000fe40003f44270 */
[----:B------:R-:W-:-:S02]  /*2be0*/  FMNMX.FTZ R24, R38, R21, !PT ;  /* 0x0000001526187209 */ /* 0x000fc40007810000 */
[----:B------:R-:W-:Y:S01]  /*2bf0*/  ISETP.GT.AND P3, PT, R20, 0x28, PT ;  /* 0x000000281400780c */ /* 0x000fe20003f64270 */
[----:B------:R-:W4:Y:S01]  /*2c00*/  MUFU.TANH R59, R59 ;  /* 0x0000003b003b7308 */ /* 0x000f220000002400 */
[----:B------:R-:W-:Y:S02]  /*2c10*/  FSEL R36, R36, -INF , P2 ;  /* 0xff80000024247808 */ /* 0x000fe40001000000 */
[----:B------:R-:W-:Y:S02]  /*2c20*/  FMNMX.FTZ R21, R37, R24, !PT ;  /* 0x0000001825157209 */ /* 0x000fe40007810000 */
[----:B------:R-:W-:Y:S02]  /*2c30*/  ISETP.GT.AND P2, PT, R20, 0x29, PT ;  /* 0x000000291400780c */ /* 0x000fe40003f44270 */
[----:B------:R-:W-:Y:S01]  /*2c40*/  FSEL R29, R29, -INF , P3 ;  /* 0xff8000001d1d7808 */ /* 0x000fe20001800000 */
[----:B------:R-:W5:Y:S01]  /*2c50*/  MUFU.TANH R26, R62 ;  /* 0x0000003e001a7308 */ /* 0x000f620000002400 */
[----:B------:R-:W-:-:S02]  /*2c60*/  FMNMX.FTZ R24, R36, R21, !PT ;  /* 0x0000001524187209 */ /* 0x000fc40007810000 */
[----:B------:R-:W-:Y:S02]  /*2c70*/  ISETP.GT.AND P3, PT, R20, 0x30, PT ;  /* 0x000000301400780c */ /* 0x000fe40003f64270 */
[----:B------:R-:W-:Y:S02]  /*2c80*/  FSEL R32, R32, -INF , P2 ;  /* 0xff80000020207808 */ /* 0x000fe40001000000 */
[----:B------:R-:W-:Y:S01]  /*2c90*/  FMNMX.FTZ R21, R29, R24, !PT ;  /* 0x000000181d157209 */ /* 0x000fe20007810000 */
[----:B------:R-:W5:Y:S01]  /*2ca0*/  MUFU.TANH R63, R63 ;  /* 0x0000003f003f7308 */ /* 0x000f620000002400 */
[----:B------:R-:W-:Y:S02]  /*2cb0*/  ISETP.GT.AND P2, PT, R20, 0x31, PT ;  /* 0x000000311400780c */ /* 0x000fe40003f44270 */
[----:B------:R-:W-:Y:S02]  /*2cc0*/  FSEL R30, R28, -INF , P3 ;  /* 0xff8000001c1e7808 */ /* 0x000fe40001800000 */
[----:B------:R-:W-:-:S02]  /*2cd0*/  FMNMX.FTZ R21, R32, R21, !PT ;  /* 0x0000001520157209 */ /* 0x000fc40007810000 */
[----:B------:R-:W-:Y:S01]  /*2ce0*/  ISETP.GT.AND P3, PT, R20, 0x38, PT ;  /* 0x000000381400780c */ /* 0x000fe20003f64270 */
[----:B------:R-:W5:Y:S01]  /*2cf0*/  MUFU.TANH R66, R66 ;  /* 0x0000004200427308 */ /* 0x000f620000002400 */
[----:B---3--:R-:W-:Y:S02]  /*2d00*/  FSEL R35, R33, -INF , P2 ;  /* 0xff80000021237808 */ /* 0x008fe40001000000 */
[----:B------:R-:W-:Y:S02]  /*2d10*/  FMNMX.FTZ R24, R30, R21, !PT ;  /* 0x000000151e187209 */ /* 0x000fe40007810000 */
[----:B------:R-:W-:Y:S02]  /*2d20*/  ISETP.GT.AND P2, PT, R20, 0x39, PT ;  /* 0x000000391400780c */ /* 0x000fe40003f44270 */
[----:B-1----:R-:W-:Y:S01]  /*2d30*/  FSEL R33, R54, -INF , P3 ;  /* 0xff80000036217808 */ /* 0x002fe20001800000 */
[----:B------:R-:W1:Y:S01]  /*2d40*/  MUFU.TANH R27, R67 ;  /* 0x00000043001b7308 */ /* 0x000e620000002400 */
[----:B------:R-:W-:-:S02]  /*2d50*/  FMNMX.FTZ R24, R35, R24, !PT ;  /* 0x0000001823187209 */ /* 0x000fc40007810000 */
[C---:B------:R-:W-:Y:S02]  /*2d60*/  ISETP.GT.AND P3, PT, R20.reuse, 0x40, PT ;  /* 0x000000401400780c */ /* 0x040fe40003f64270 */
[----:B0-----:R-:W-:Y:S02]  /*2d70*/  FSEL R34, R55, -INF , P2 ;  /* 0xff80000037227808 */ /* 0x001fe40001000000 */
[----:B------:R-:W-:Y:S01]  /*2d80*/  FMNMX.FTZ R21, R33, R24, !PT ;  /* 0x0000001821157209 */ /* 0x000fe20007810000 */
[----:B------:R-:W0:Y:S01]  /*2d90*/  MUFU.TANH R70, R70 ;  /* 0x0000004600467308 */ /* 0x000e220000002400 */
[----:B------:R-:W-:Y:S02]  /*2da0*/  ISETP.GT.AND P2, PT, R20, 0x41, PT ;  /* 0x000000411400780c */ /* 0x000fe40003f44270 */
[----:B--2---:R-:W-:Y:S02]  /*2db0*/  FSEL R31, R31, -INF , P3 ;  /* 0xff8000001f1f7808 */ /* 0x004fe40001800000 */
[----:B------:R-:W-:-:S02]  /*2dc0*/  FMNMX.FTZ R24, R34, R21, !PT ;  /* 0x0000001522187209 */ /* 0x000fc40007810000 */
[C---:B------:R-:W-:Y:S01]  /*2dd0*/  ISETP.GT.AND P3, PT, R20.reuse, 0x48, PT ;  /* 0x000000481400780c */ /* 0x040fe20003f64270 */
[----:B------:R-:W2:Y:S01]  /*2de0*/  MUFU.TANH R71, R71 ;  /* 0x0000004700477308 */ /* 0x000ea20000002400 */
[----:B----4-:R-:W-:Y:S02]  /*2df0*/  FSEL R21, R59, -INF , P2 ;  /* 0xff8000003b157808 */ /* 0x010fe40001000000 */
[----:B------:R-:W-:Y:S02]  /*2e00*/  FMNMX.FTZ R24, R31, R24, !PT ;  /* 0x000000181f187209 */ /* 0x000fe40007810000 */
[----:B------:R-:W-:Y:S02]  /*2e10*/  ISETP.GT.AND P2, PT, R20, 0x49, PT ;  /* 0x000000491400780c */ /* 0x000fe40003f44270 */
[----:B-----5:R-:W-:Y:S01]  /*2e20*/  FSEL R26, R26, -INF , P3 ;  /* 0xff8000001a1a7808 */ /* 0x020fe20001800000 */
[----:B------:R-:W-:Y:S01]  /*2e30*/  MUFU.TANH R58, R44 ;  /* 0x0000002c003a7308 */ /* 0x000fe20000002400 */
[----:B------:R-:W-:-:S02]  /*2e40*/  FMNMX.FTZ R25, R21, R24, !PT ;  /* 0x0000001815197209 */ /* 0x000fc40007810000 */
[----:B------:R-:W-:Y:S02]  /*2e50*/  ISETP.GT.AND P3, PT, R20, 0x50, PT ;  /* 0x000000501400780c */ /* 0x000fe40003f64270 */
[----:B------:R-:W-:Y:S02]  /*2e60*/  FSEL R28, R63, -INF , P2 ;  /* 0xff8000003f1c7808 */ /* 0x000fe40001000000 */
[----:B------:R-:W-:Y:S01]  /*2e70*/  FMNMX.FTZ R25, R26, R25, !PT ;  /* 0x000000191a197209 */ /* 0x000fe20007810000 */
[----:B------:R-:W-:Y:S01]  /*2e80*/  MUFU.TANH R59, R45 ;  /* 0x0000002d003b7308 */ /* 0x000fe20000002400 */
[----:B------:R-:W-:Y:S02]  /*2e90*/  ISETP.GT.AND P2, PT, R20, 0x51, PT ;  /* 0x000000511400780c */ /* 0x000fe40003f44270 */
[----:B------:R-:W-:Y:S02]  /*2ea0*/  FSEL R24, R66, -INF , P3 ;  /* 0xff80000042187808 */ /* 0x000fe40001800000 */
[----:B------:R-:W-:-:S02]  /*2eb0*/  FMNMX.FTZ R25, R28, R25, !PT ;  /* 0x000000191c197209 */ /* 0x000fc40007810000 */
[----:B------:R-:W-:Y:S01]  /*2ec0*/  ISETP.GT.AND P3, PT, R20, 0x58, PT ;  /* 0x000000581400780c */ /* 0x000fe20003f64270 */
[----:B------:R-:W3:Y:S01]  /*2ed0*/  MUFU.TANH R11, R11 ;  /* 0x0000000b000b7308 */ /* 0x000ee20000002400 */
[----:B-1----:R-:W-:Y:S02]  /*2ee0*/  FSEL R27, R27, -INF , P2 ;  /* 0xff8000001b1b7808 */ /* 0x002fe40001000000 */
[----:B------:R-:W-:Y:S02]  /*2ef0*/  FMNMX.FTZ R54, R24, R25, !PT ;  /* 0x0000001918367209 */ /* 0x000fe40007810000 */
[----:B------:R-:W-:Y:S02]  /*2f00*/  ISETP.GT.AND P2, PT, R20, 0x59, PT ;  /* 0x000000591400780c */ /* 0x000fe40003f44270 */
[----:B0-----:R-:W-:Y:S01]  /*2f10*/  FSEL R25, R70, -INF , P3 ;  /* 0xff80000046197808 */ /* 0x001fe20001800000 */
[----:B------:R-:W-:Y:S01]  /*2f20*/  MUFU.TANH R15, R15 ;  /* 0x0000000f000f7308 */ /* 0x000fe20000002400 */
[----:B------:R-:W-:-:S02]  /*2f30*/  FMNMX.FTZ R54, R27, R54, !PT ;  /* 0x000000361b367209 */ /* 0x000fc40007810000 */
[----:B--2---:R-:W-:Y:S02]  /*2f40*/  FSEL R20, R71, -INF , P2 ;  /* 0xff80000047147808 */ /* 0x004fe40001000000 */
[----:B------:R-:W-:Y:S02]  /*2f50*/  FMNMX.FTZ R55, R25, R54, !PT ;  /* 0x0000003619377209 */ /* 0x000fe40007810000 */
[----:B------:R-:W-:Y:S01]  /*2f60*/  ISETP.GT.AND P3, PT, R42, 0x9, PT ;  /* 0x000000092a00780c */ /* 0x000fe20003f64270 */
[----:B------:R-:W-:Y:S01]  /*2f70*/  MUFU.TANH R14, R14 ;  /* 0x0000000e000e7308 */ /* 0x000fe20000002400 */
[----:B------:R-:W-:Y:S02]  /*2f80*/  FMNMX.FTZ R55, R20, R55, !PT ;  /* 0x0000003714377209 */ /* 0x000fe40007810000 */
[----:B---3--:R-:W-:Y:S02]  /*2f90*/  FSEL R11, R11, -INF , P5 ;  /* 0xff8000000b0b7808 */ /* 0x008fe40002800000 */
[----:B------:R-:W-:Y:S01]  /*2fa0*/  ISETP.GT.AND P2, PT, R42, 0x10, PT ;  /* 0x000000102a00780c */ /* 0x000fe20003f44270 */
[----:B------:R-:W0:Y:S02]  /*2fb0*/  SHFL.BFLY PT, R44, R55, 0x2, 0x1f ;  /* 0x0c401f00372c7f89 */ /* 0x000e2400000e0000 */
[----:B------:R-:W1:Y:S08]  /*2fc0*/  MUFU.TANH R13, R13 ;  /* 0x0000000d000d7308 */ /* 0x000e700000002400 */
[----:B------:R-:W2:Y:S08]  /*2fd0*/  MUFU.TANH R12, R12 ;  /* 0x0000000c000c7308 */ /* 0x000eb00000002400 */
[----:B------:R-:W3:Y:S01]  /*2fe0*/  MUFU.TANH R10, R10 ;  /* 0x0000000a000a7308 */ /* 0x000ee20000002400 */
[----:B-1----:R-:W-:-:S02]  /*2ff0*/  FSEL R13, R13, -INF , P3 ;  /* 0xff8000000d0d7808 */ /* 0x002fc40001800000 */
[----:B------:R-:W-:Y:S02]  /*3000*/  ISETP.GT.AND P3, PT, R42, 0x11, PT ;  /* 0x000000112a00780c */ /* 0x000fe40003f64270 */
[----:B0-----:R-:W-:-:S03]  /*3010*/  FMNMX.FTZ R44, R55, R44, !PT ;  /* 0x0000002c372c7209 */ /* 0x001fc60007810000 */
[----:B------:R-:W0:Y:S02]  /*3020*/  MUFU.TANH R8, R8 ;  /* 0x0000000800087308 */ /* 0x000e240000002400 */
[----:B------:R-:W1:Y:S06]  /*3030*/  SHFL.BFLY PT, R45, R44, 0x1, 0x1f ;  /* 0x0c201f002c2d7f89 */ /* 0x000e6c00000e0000 */
[----:B------:R-:W4:Y:S08]  /*3040*/  MUFU.TANH R0, R0 ;  /* 0x0000000000007308 */ /* 0x000f300000002400 */
[----:B------:R-:W5:Y:S08]  /*3050*/  MUFU.TANH R4, R4 ;  /* 0x0000000400047308 */ /* 0x000f700000002400 */
[----:B------:R2:W-:Y:S01]  /*3060*/  MUFU.TANH R63, R56 ;  /* 0x00000038003f7308 */ /* 0x0005e20000002400 */
[----:B-1----:R-:W-:-:S02]  /*3070*/  FMNMX.FTZ R5, R44, R45, !PT ;  /* 0x0000002d2c057209 */ /* 0x002fc40007810000 */
[----:B------:R-:W-:Y:S02]  /*3080*/  FSEL R44, R15, -INF , P6 ;  /* 0xff8000000f2c7808 */ /* 0x000fe40003000000 */
[----:B------:R-:W-:Y:S01]  /*3090*/  FSEL R15, R14, -INF , P4 ;  /* 0xff8000000e0f7808 */ /* 0x000fe20002000000 */
[----:B------:R-:W-:Y:S01]  /*30a0*/  FMUL.FTZ R43, R5, UR10 ;  /* 0x0000000a052b7c20 */ /* 0x000fe20008410000 */
[----:B------:R-:W-:Y:S01]  /*30b0*/  FMNMX.FTZ R14, R11, R44, !PT ;  /* 0x0000002c0b0e7209 */ /* 0x000fe20007810000 */
[----:B------:R-:W1:Y:S01]  /*30c0*/  MUFU.TANH R3, R3 ;  /* 0x0000000300037308 */ /* 0x000e620000002400 */
[----:B------:R-:W-:Y:S02]  /*30d0*/  FSETP.NEU.FTZ.AND P5, PT, R5, -INF , PT ;  /* 0xff8000000500780b */ /* 0x000fe40003fbd000 */
[----:B------:R-:W-:Y:S02]  /*30e0*/  FMNMX.FTZ R14, R15, R14, !PT ;  /* 0x0000000e0f0e7209 */ /* 0x000fe40007810000 */
[----:B--2---:R-:W-:-:S02]  /*30f0*/  FSEL R56, R43, RZ, P5 ;  /* 0x000000ff2b387208 */ /* 0x004fc40002800000 */
[----:B------:R-:W-:Y:S01]  /*3100*/  FSEL R43, R12, -INF , P2 ;  /* 0xff8000000c2b7808 */ /* 0x000fe20001000000 */
[----:B------:R2:W-:Y:S01]  /*3110*/  MUFU.TANH R62, R49 ;  /* 0x00000031003e7308 */ /* 0x0005e20000002400 */
[----:B------:R-:W-:Y:S01]  /*3120*/  FMNMX.FTZ R14, R13, R14, !PT ;  /* 0x0000000e0d0e7209 */ /* 0x000fe20007810000 */
[--C-:B------:R-:W-:Y:S01]  /*3130*/  FFMA.FTZ R153, R46, UR10, -R56.reuse ;  /* 0x0000000a2e997c23 */ /* 0x100fe20008010838 */
[----:B------:R-:W-:Y:S01]  /*3140*/  ISETP.GT.AND P2, PT, R42, 0x18, PT ;  /* 0x000000182a00780c */ /* 0x000fe20003f44270 */
[--C-:B------:R-:W-:Y:S01]  /*3150*/  FFMA.FTZ R155, R50, UR10, -R56.reuse ;  /* 0x0000000a329b7c23 */ /* 0x100fe20008010838 */
[----:B---3--:R-:W-:Y:S01]  /*3160*/  FSEL R45, R10, -INF , P3 ;  /* 0xff8000000a2d7808 */ /* 0x008fe20001800000 */
[--C-:B------:R-:W-:Y:S01]  /*3170*/  FFMA.FTZ R10, R47, UR10, -R56.reuse ;  /* 0x0000000a2f0a7c23 */ /* 0x100fe20008010838 */
[----:B------:R-:W-:Y:S01]  /*3180*/  FMNMX.FTZ R14, R43, R14, !PT ;  /* 0x0000000e2b0e7209 */ /* 0x000fe20007810000 */
[----:B------:R-:W3:Y:S01]  /*3190*/  MUFU.TANH R54, R48 ;  /* 0x0000003000367308 */ /* 0x000ee20000002400 */
[----:B------:R-:W-:Y:S01]  /*31a0*/  ISETP.GT.AND P3, PT, R42, 0x19, PT ;  /* 0x000000192a00780c */ /* 0x000fe20003f64270 */
[--C-:B------:R-:W-:Y:S01]  /*31b0*/  FFMA.FTZ R157, R41, UR10, -R56.reuse ;  /* 0x0000000a299d7c23 */ /* 0x100fe20008010838 */
[----:B0-----:R-:W-:Y:S01]  /*31c0*/  FSEL R8, R8, -INF , P2 ;  /* 0xff80000008087808 */ /* 0x001fe20001000000 */
[--C-:B------:R-:W-:Y:S01]  /*31d0*/  FFMA.FTZ R12, R40, UR10, -R56.reuse ;  /* 0x0000000a280c7c23 */ /* 0x100fe20008010838 */
[----:B------:R-:W-:Y:S01]  /*31e0*/  FMNMX.FTZ R47, R45, R14, !PT ;  /* 0x0000000e2d2f7209 */ /* 0x000fe20007810000 */
[--C-:B------:R-:W-:Y:S01]  /*31f0*/  FFMA.FTZ R159, R39, UR10, -R56.reuse ;  /* 0x0000000a279f7c23 */ /* 0x100fe20008010838 */
[----:B------:R-:W-:Y:S01]  /*3200*/  ISETP.GT.AND P2, PT, R42, 0x20, PT ;  /* 0x000000202a00780c */ /* 0x000fe20003f44270 */
[----:B------:R-:W0:Y:S01]  /*3210*/  MUFU.TANH R52, R52 ;  /* 0x0000003400347308 */ /* 0x000e220000002400 */
[----:B----4-:R-:W-:Y:S01]  /*3220*/  FSEL R46, R0, -INF , P3 ;  /* 0xff800000002e7808 */ /* 0x010fe20001800000 */
[--C-:B------:R-:W-:Y:S01]  /*3230*/  FFMA.FTZ R14, R38, UR10, -R56.reuse ;  /* 0x0000000a260e7c23 */ /* 0x100fe20008010838 */
[----:B--2---:R-:W-:Y:S01]  /*3240*/  FMNMX.FTZ R49, R8, R47, !PT ;  /* 0x0000002f08317209 */ /* 0x004fe20007810000 */
[--C-:B------:R-:W-:Y:S01]  /*3250*/  FFMA.FTZ R161, R37, UR10, -R56.reuse ;  /* 0x0000000a25a17c23 */ /* 0x100fe20008010838 */
[----:B-----5:R-:W-:Y:S01]  /*3260*/  FSEL R47, R4, -INF , P2 ;  /* 0xff800000042f7808 */ /* 0x020fe20001000000 */
[--C-:B------:R-:W-:Y:S01]  /*3270*/  FFMA.FTZ R29, R29, UR10, -R56.reuse ;  /* 0x0000000a1d1d7c23 */ /* 0x100fe20008010838 */
[----:B------:R-:W-:Y:S01]  /*3280*/  ISETP.GT.AND P3, PT, R42, 0x21, PT ;  /* 0x000000212a00780c */ /* 0x000fe20003f64270 */
[----:B------:R2:W-:Y:S01]  /*3290*/  MUFU.EX2 R0, R10 ;  /* 0x0000000a00007308 */ /* 0x0005e20000000800 */
[----:B------:R-:W-:Y:S01]  /*32a0*/  FMNMX.FTZ R4, R46, R49, !PT ;  /* 0x000000312e047209 */ /* 0x000fe20007810000 */
[--C-:B------:R-:W-:Y:S01]  /*32b0*/  FFMA.FTZ R21, R21, UR10, -R56.reuse ;  /* 0x0000000a15157c23 */ /* 0x100fe20008010838 */
[----:B------:R-:W-:Y:S01]  /*32c0*/  ISETP.GT.AND P2, PT, R42, 0x28, PT ;  /* 0x000000282a00780c */ /* 0x000fe20003f44270 */
[--C-:B------:R-:W-:Y:S01]  /*32d0*/  FFMA.FTZ R32, R32, UR10, -R56.reuse ;  /* 0x0000000a20207c23 */ /* 0x100fe20008010838 */
[----:B-1----:R-:W-:Y:S01]  /*32e0*/  FSEL R3, R3, -INF , P3 ;  /* 0xff80000003037808 */ /* 0x002fe20001800000 */
[--C-:B------:R-:W-:Y:S01]  /*32f0*/  FFMA.FTZ R30, R30, UR10, -R56.reuse ;  /* 0x0000000a1e1e7c23 */ /* 0x100fe20008010838 */
[----:B------:R-:W-:Y:S01]  /*3300*/  FMNMX.FTZ R4, R47, R4, !PT ;  /* 0x000000042f047209 */ /* 0x000fe20007810000 */
[----:B------:R-:W1:Y:S01]  /*3310*/  MUFU.TANH R53, R53 ;  /* 0x0000003500357308 */ /* 0x000e620000002400 */
[--C-:B--2---:R-:W-:Y:S01]  /*3320*/  FFMA.FTZ R10, R51, UR10, -R56.reuse ;  /* 0x0000000a330a7c23 */ /* 0x104fe20008010838 */
[----:B------:R-:W-:Y:S01]  /*3330*/  ISETP.GT.AND P3, PT, R42, 0x29, PT ;  /* 0x000000292a00780c */ /* 0x000fe20003f64270 */
[--C-:B------:R-:W-:Y:S01]  /*3340*/  FFMA.FTZ R35, R35, UR10, -R56.reuse ;  /* 0x0000000a23237c23 */ /* 0x100fe20008010838 */
[----:B------:R-:W-:Y:S01]  /*3350*/  FSEL R48, R58, -INF , P2 ;  /* 0xff8000003a307808 */ /* 0x000fe20001000000 */
[--C-:B------:R-:W-:Y:S01]  /*3360*/  FFMA.FTZ R33, R33, UR10, -R56.reuse ;  /* 0x0000000a21217c23 */ /* 0x100fe20008010838 */
[----:B------:R-:W-:Y:S01]  /*3370*/  FMNMX.FTZ R51, R3, R4, !PT ;  /* 0x0000000403337209 */ /* 0x000fe20007810000 */
[--C-:B------:R-:W-:Y:S01]  /*3380*/  FFMA.FTZ R34, R34, UR10, -R56.reuse ;  /* 0x0000000a22227c23 */ /* 0x100fe20008010838 */
[----:B------:R-:W-:Y:S01]  /*3390*/  ISETP.GT.AND P2, PT, R42, 0x30, PT ;  /* 0x000000302a00780c */ /* 0x000fe20003f44270 */
[----:B------:R-:W2:Y:S01]  /*33a0*/  MUFU.TANH R57, R57 ;  /* 0x0000003900397308 */ /* 0x000ea20000002400 */
[----:B------:R-:W-:Y:S01]  /*33b0*/  FSEL R49, R59, -INF , P3 ;  /* 0xff8000003b317808 */ /* 0x000fe20001800000 */
[--C-:B------:R-:W-:Y:S01]  /*33c0*/  FFMA.FTZ R31, R31, UR10, -R56.reuse ;  /* 0x0000000a1f1f7c23 */ /* 0x100fe20008010838 */
[----:B------:R-:W-:Y:S01]  /*33d0*/  FMNMX.FTZ R4, R48, R51, !PT ;  /* 0x0000003330047209 */ /* 0x000fe20007810000 */
[--C-:B------:R-:W-:Y:S01]  /*33e0*/  FFMA.FTZ R26, R26, UR10, -R56.reuse ;  /* 0x0000000a1a1a7c23 */ /* 0x100fe20008010838 */
[----:B------:R-:W-:Y:S01]  /*33f0*/  ISETP.GT.AND P3, PT, R42, 0x31, PT ;  /* 0x000000312a00780c */ /* 0x000fe20003f64270 */
[--C-:B------:R-:W-:Y:S01]  /*3400*/  FFMA.FTZ R28, R28, UR10, -R56.reuse ;  /* 0x0000000a1c1c7c23 */ /* 0x100fe20008010838 */
[----:B---3--:R-:W-:Y:S01]  /*3410*/  FSEL R50, R54, -INF , P2 ;  /* 0xff80000036327808 */ /* 0x008fe20001000000 */
[----:B------:R-:W3:Y:S01]  /*3420*/  MUFU.TANH R60, R60 ;  /* 0x0000003c003c7308 */ /* 0x000ee20000002400 */
[----:B------:R-:W-:Y:S01]  /*3430*/  FMNMX.FTZ R51, R49, R4, !PT ;  /* 0x0000000431337209 */ /* 0x000fe20007810000 */
[--C-:B------:R-:W-:Y:S01]  /*3440*/  FFMA.FTZ R24, R24, UR10, -R56.reuse ;  /* 0x0000000a18187c23 */ /* 0x100fe20008010838 */
[----:B------:R-:W-:Y:S01]  /*3450*/  ISETP.GT.AND P2, PT, R42, 0x38, PT ;  /* 0x000000382a00780c */ /* 0x000fe20003f44270 */
[--C-:B------:R-:W-:Y:S01]  /*3460*/  FFMA.FTZ R27, R27, UR10, -R56.reuse ;  /* 0x0000000a1b1b7c23 */ /* 0x100fe20008010838 */
[----:B------:R-:W-:Y:S01]  /*3470*/  FSEL R41, R62, -INF , P3 ;  /* 0xff8000003e297808 */ /* 0x000fe20001800000 */
[----:B------:R-:W-:Y:S01]  /*3480*/  FFMA.FTZ R25, R25, UR10, -R56 ;  /* 0x0000000a19197c23 */ /* 0x000fe20008010838 */
[----:B------:R-:W-:Y:S01]  /*3490*/  FMNMX.FTZ R4, R50, R51, !PT ;  /* 0x0000003332047209 */ /* 0x000fe20007810000 */
[----:B------:R-:W4:Y:S01]  /*34a0*/  MUFU.TANH R61, R61 ;  /* 0x0000003d003d7308 */ /* 0x000f220000002400 */
[----:B------:R-:W-:-:S02]  /*34b0*/  ISETP.GT.AND P3, PT, R42, 0x39, PT ;  /* 0x000000392a00780c */ /* 0x000fc40003f64270 */
[----:B0-----:R-:W-:Y:S02]  /*34c0*/  FSEL R51, R52, -INF , P2 ;  /* 0xff80000034337808 */ /* 0x001fe40001000000 */
[----:B------:R-:W-:Y:S02]  /*34d0*/  FMNMX.FTZ R4, R41, R4, !PT ;  /* 0x0000000429047209 */ /* 0x000fe40007810000 */
[----:B-1----:R-:W-:Y:S01]  /*34e0*/  FSEL R40, R53, -INF , P3 ;  /* 0xff80000035287808 */ /* 0x002fe20001800000 */
[----:B------:R-:W0:Y:S01]  /*34f0*/  MUFU.TANH R64, R64 ;  /* 0x0000004000407308 */ /* 0x000e220000002400 */
[C---:B------:R-:W-:Y:S02]  /*3500*/  ISETP.GT.AND P2, PT, R42.reuse, 0x40, PT ;  /* 0x000000402a00780c */ /* 0x040fe40003f44270 */
[----:B------:R-:W-:Y:S02]  /*3510*/  FMNMX.FTZ R53, R51, R4, !PT ;  /* 0x0000000433357209 */ /* 0x000fe40007810000 */
[----:B------:R-:W-:-:S02]  /*3520*/  ISETP.GT.AND P3, PT, R42, 0x41, PT ;  /* 0x000000412a00780c */ /* 0x000fc40003f64270 */
[----:B------:R-:W-:Y:S01]  /*3530*/  FSEL R52, R63, -INF , P2 ;  /* 0xff8000003f347808 */ /* 0x000fe20001000000 */
[----:B------:R-:W1:Y:S01]  /*3540*/  MUFU.TANH R65, R65 ;  /* 0x0000004100417308 */ /* 0x000e620000002400 */
[----:B------:R-:W-:Y:S02]  /*3550*/  FMNMX.FTZ R53, R40, R53, !PT ;  /* 0x0000003528357209 */ /* 0x000fe40007810000 */
[----:B------:R-:W-:Y:S02]  /*3560*/  ISETP.GT.AND P2, PT, R42, 0x48, PT ;  /* 0x000000482a00780c */ /* 0x000fe40003f44270 */
[----:B--2---:R-:W-:Y:S01]  /*3570*/  FSEL R39, R57, -INF , P3 ;  /* 0xff80000039277808 */ /* 0x004fe20001800000 */
[--C-:B------:R-:W-:Y:S01]  /*3580*/  FFMA.FTZ R57, R36, UR10, -R56.reuse ;  /* 0x0000000a24397c23 */ /* 0x100fe20008010838 */
[----:B------:R-:W-:Y:S01]  /*3590*/  FMNMX.FTZ R4, R52, R53, !PT ;  /* 0x0000003534047209 */ /* 0x000fe20007810000 */
[----:B------:R-:W2:Y:S01]  /*35a0*/  MUFU.TANH R68, R68 ;  /* 0x0000004400447308 */ /* 0x000ea20000002400 */
[----:B------:R-:W-:Y:S01]  /*35b0*/  ISETP.GT.AND P3, PT, R42, 0x49, PT ;  /* 0x000000492a00780c */ /* 0x000fe20003f64270 */
[----:B------:R-:W-:Y:S01]  /*35c0*/  FFMA.FTZ R56, R20, UR10, -R56 ;  /* 0x0000000a14387c23 */ /* 0x000fe20008010838 */
[----:B---3--:R-:W-:-:S02]  /*35d0*/  FSEL R53, R60, -INF , P2 ;  /* 0xff8000003c357808 */ /* 0x008fc40001000000 */
[----:B------:R-:W-:Y:S02]  /*35e0*/  FMNMX.FTZ R4, R39, R4, !PT ;  /* 0x0000000427047209 */ /* 0x000fe40007810000 */
[C---:B------:R-:W-:Y:S01]  /*35f0*/  ISETP.GT.AND P2, PT, R42.reuse, 0x50, PT ;  /* 0x000000502a00780c */ /* 0x040fe20003f44270 */
[----:B------:R-:W3:Y:S01]  /*3600*/  MUFU.TANH R69, R69 ;  /* 0x0000004500457308 */ /* 0x000ee20000002400 */
[----:B----4-:R-:W-:Y:S02]  /*3610*/  FSEL R38, R61, -INF , P3 ;  /* 0xff8000003d267808 */ /* 0x010fe40001800000 */
[----:B------:R-:W-:Y:S02]  /*3620*/  FMNMX.FTZ R55, R53, R4, !PT ;  /* 0x0000000435377209 */ /* 0x000fe40007810000 */
[----:B------:R-:W-:Y:S02]  /*3630*/  ISETP.GT.AND P3, PT, R42, 0x51, PT ;  /* 0x000000512a00780c */ /* 0x000fe40003f64270 */
[----:B0-----:R-:W-:Y:S01]  /*3640*/  FSEL R54, R64, -INF , P2 ;  /* 0xff80000040367808 */ /* 0x001fe20001000000 */
[----:B------:R0:W-:Y:S01]  /*3650*/  MUFU.EX2 R163, R29 ;  /* 0x0000001d00a37308 */ /* 0x0001e20000000800 */
[----:B------:R-:W-:-:S02]  /*3660*/  FMNMX.FTZ R55, R38, R55, !PT ;  /* 0x0000003726377209 */ /* 0x000fc40007810000 */
[----:B------:R-:W-:Y:S02]  /*3670*/  ISETP.GT.AND P2, PT, R42, 0x58, PT ;  /* 0x000000582a00780c */ /* 0x000fe40003f44270 */
[----:B-1----:R-:W-:Y:S02]  /*3680*/  FSEL R37, R65, -INF , P3 ;  /* 0xff80000041257808 */ /* 0x002fe40001800000 */
[----:B------:R-:W-:Y:S01]  /*3690*/  FMNMX.FTZ R4, R54, R55, !PT ;  /* 0x0000003736047209 */ /* 0x000fe20007810000 */
[----:B------:R1:W-:Y:S01]  /*36a0*/  MUFU.EX2 R60, R21 ;  /* 0x00000015003c7308 */ /* 0x0003e20000000800 */
[----:B------:R-:W-:Y:S02]  /*36b0*/  ISETP.GT.AND P3, PT, R42, 0x59, PT ;  /* 0x000000592a00780c */ /* 0x000fe40003f64270 */
[----:B--2---:R-:W-:Y:S02]  /*36c0*/  FSEL R42, R68, -INF , P2 ;  /* 0xff800000442a7808 */ /* 0x004fe40001000000 */
[----:B------:R-:W-:-:S02]  /*36d0*/  FMNMX.FTZ R55, R37, R4, !PT ;  /* 0x0000000425377209 */ /* 0x000fc40007810000 */
[----:B---3--:R-:W-:Y:S01]  /*36e0*/  FSEL R36, R69, -INF , P3 ;  /* 0xff80000045247808 */ /* 0x008fe20001800000 */
[----:B------:R-:W2:Y:S01]  /*36f0*/  MUFU.EX2 R153, R153 ;  /* 0x0000009900997308 */ /* 0x000ea20000000800 */
[----:B------:R-:W-:-:S04]  /*3700*/  FMNMX.FTZ R55, R42, R55, !PT ;  /* 0x000000372a377209 */ /* 0x000fc80007810000 */
[----:B------:R-:W-:-:S03]  /*3710*/  FMNMX.FTZ R55, R36, R55, !PT ;  /* 0x0000003724377209 */ /* 0x000fc60007810000 */
[----:B------:R-:W-:Y:S02]  /*3720*/  MUFU.EX2 R155, R155 ;  /* 0x0000009b009b7308 */ /* 0x000fe40000000800 */
[----:B------:R-:W0:Y:S06]  /*3730*/  SHFL.BFLY PT, R4, R55, 0x2, 0x1f ;  /* 0x0c401f0037047f89 */ /* 0x000e2c00000e0000 */
[----:B------:R-:W-:Y:S08]  /*3740*/  MUFU.EX2 R10, R10 ;  /* 0x0000000a000a7308 */ /* 0x000ff00000000800 */
[----:B------:R-:W-:Y:S08]  /*3750*/  MUFU.EX2 R157, R157 ;  /* 0x0000009d009d7308 */ /* 0x000ff00000000800 */
[----:B------:R-:W-:Y:S01]  /*3760*/  MUFU.EX2 R12, R12 ;  /* 0x0000000c000c7308 */ /* 0x000fe20000000800 */
[----:B0-----:R-:W-:-:S05]  /*3770*/  FMNMX.FTZ R29, R55, R4, !PT ;  /* 0x00000004371d7209 */ /* 0x001fca0007810000 */
[----:B------:R-:W0:Y:S02]  /*3780*/  SHFL.BFLY PT, R4, R29, 0x1, 0x1f ;  /* 0x0c201f001d047f89 */ /* 0x000e2400000e0000 */
[----:B------:R-:W-:Y:S08]  /*3790*/  MUFU.EX2 R159, R159 ;  /* 0x0000009f009f7308 */ /* 0x000ff00000000800 */
[----:B------:R-:W-:Y:S08]  /*37a0*/  MUFU.EX2 R14, R14 ;  /* 0x0000000e000e7308 */ /* 0x000ff00000000800 */
[----:B------:R-:W-:Y:S01]  /*37b0*/  MUFU.EX2 R161, R161 ;  /* 0x000000a100a17308 */ /* 0x000fe20000000800 */
[----:B0-----:R-:W-:-:S07]  /*37c0*/  FMNMX.FTZ R4, R29, R4, !PT ;  /* 0x000000041d047209 */ /* 0x001fce0007810000 */
[----:B------:R-:W-:Y:S01]  /*37d0*/  MUFU.EX2 R58, R57 ;  /* 0x00000039003a7308 */ /* 0x000fe20000000800 */
[----:B------:R-:W-:Y:S01]  /*37e0*/  IMAD.U32 R29, RZ, RZ, UR22 ;  /* 0x00000016ff1d7e24 */ /* 0x000fe2000f8e00ff */
[C---:B------:R-:W-:Y:S01]  /*37f0*/  FSETP.NEU.FTZ.AND P2, PT, R4.reuse, -INF , PT ;  /* 0xff8000000400780b */ /* 0x040fe20003f5d000 */
[----:B-1----:R-:W-:-:S05]  /*3800*/  FMUL.FTZ R21, R4, UR10 ;  /* 0x0000000a04157c20 */ /* 0x002fca0008410000 */
        /* <DEDUP_REMOVED lines=30> */
[----:B------:R-:W-:-:S04]  /*39f0*/  FFMA.FTZ R20, R36, UR10, -R20 ;  /* 0x0000000a24147c23 */ /* 0x000fc80008010814 */
[----:B------:R-:W3:Y:S01]  /*3a00*/  MUFU.EX2 R15, R15 ;  /* 0x0000000f000f7308 */ /* 0x000ee20000000800 */
[----:B--2---:R-:W-:Y:S01]  /*3a10*/  FADD.FTZ R8, R153, R0 ;  /* 0x0000000099087221 */ /* 0x004fe20000010000 */
[----:B0-----:R-:W-:Y:S02]  /*3a20*/  SHF.R.U32.HI R72, RZ, 0x7, R72 ;  /* 0x00000007ff487819 */ /* 0x001fe40000011648 */
[----:B------:R-:W-:Y:S02]  /*3a30*/  F2FP.F16.F32.PACK_AB R153, R0, R153 ;  /* 0x000000990099723e */ /* 0x000fe400000000ff */
[----:B-1----:R-:W-:Y:S02]  /*3a40*/  F2FP.F16.F32.PACK_AB R152, R44, R11 ;  /* 0x0000000b2c98723e */ /* 0x002fe400000000ff */
[----:B------:R0:W1:Y:S08]  /*3a50*/  MUFU.EX2 R154, R13 ;  /* 0x0000000d009a7308 */ /* 0x0000700000000800 */
[----:B------:R-:W2:Y:S01]  /*3a60*/  MUFU.EX2 R43, R43 ;  /* 0x0000002b002b7308 */ /* 0x000ea20000000800 */
[----:B0-----:R-:W-:Y:S01]  /*3a70*/  FADD.FTZ R13, R155, R8 ;  /* 0x000000089b0d7221 */ /* 0x001fe20000010000 */
[----:B------:R-:W-:-:S03]  /*3a80*/  F2FP.F16.F32.PACK_AB R155, R10, R155 ;  /* 0x0000009b0a9b723e */ /* 0x000fc600000000ff */
[----:B------:R-:W-:-:S03]  /*3a90*/  FADD.FTZ R8, R10, R13 ;  /* 0x0000000d0a087221 */ /* 0x000fc60000010000 */
[----:B------:R0:W-:Y:S08]  /*3aa0*/  MUFU.EX2 R160, R3 ;  /* 0x0000000300a07308 */ /* 0x0001f00000000800 */
[----:B------:R-:W4:Y:S01]  /*3ab0*/  MUFU.EX2 R156, R45 ;  /* 0x0000002d009c7308 */ /* 0x000f220000000800 */
[----:B0-----:R-:W-:Y:S01]  /*3ac0*/  FADD.FTZ R3, R157, R8 ;  /* 0x000000089d037221 */ /* 0x001fe20000010000 */
[----:B------:R-:W-:Y:S01]  /*3ad0*/  FADD.FTZ R8, R11, R44 ;  /* 0x0000002c0b087221 */ /* 0x000fe20000010000 */
[----:B------:R-:W-:-:S02]  /*3ae0*/  F2FP.F16.F32.PACK_AB R157, R12, R157 ;  /* 0x0000009d0c9d723e */ /* 0x000fc400000000ff */
[----:B------:R-:W-:Y:S01]  /*3af0*/  FADD.FTZ R28, R12, R3 ;  /* 0x000000030c1c7221 */ /* 0x000fe20000010000 */
[----:B---3--:R-:W-:Y:S01]  /*3b00*/  FADD.FTZ R3, R15, R8 ;  /* 0x000000080f037221 */ /* 0x008fe20000010000 */
[----:B------:R-:W-:Y:S01]  /*3b10*/  IADD3 R8, -R72, 0xb, RZ ;  /* 0x0000000b48087810 */ /* 0x000fe20007ffe1ff */
[----:B------:R0:W3:Y:S01]  /*3b20*/  MUFU.EX2 R21, R46 ;  /* 0x0000002e00157308 */ /* 0x0000e20000000800 */
[----:B------:R-:W-:Y:S01]  /*3b30*/  FADD.FTZ R13, R159, R28 ;  /* 0x0000001c9f0d7221 */ /* 0x000fe20000010000 */
[----:B-1----:R-:W-:Y:S01]  /*3b40*/  FADD.FTZ R28, R154, R3 ;  /* 0x000000039a1c7221 */ /* 0x002fe20000010000 */
[----:B------:R-:W-:Y:S01]  /*3b50*/  @!P2 VIADD R3, R29, 0x22840 ;  /* 0x000228401d03a836 */ /* 0x000fe20000000000 */
[----:B------:R-:W-:Y:S02]  /*3b60*/  F2FP.F16.F32.PACK_AB R159, R14, R159 ;  /* 0x0000009f0e9f723e */ /* 0x000fe400000000ff */
[----:B------:R-:W-:Y:S02]  /*3b70*/  F2FP.F16.F32.PACK_AB R154, R154, R15 ;  /* 0x0000000f9a9a723e */ /* 0x000fe400000000ff */
[----:B------:R-:W1:Y:S01]  /*3b80*/  MUFU.EX2 R32, R32 ;  /* 0x0000002000207308 */ /* 0x000e620000000800 */
[----:B0-----:R-:W-:Y:S01]  /*3b90*/  FADD.FTZ R46, R14, R13 ;  /* 0x0000000d0e2e7221 */ /* 0x001fe20000010000 */
[----:B--2---:R-:W-:Y:S01]  /*3ba0*/  FADD.FTZ R13, R43, R28 ;  /* 0x0000001c2b0d7221 */ /* 0x004fe20000010000 */
[----:B------:R-:W-:Y:S01]  /*3bb0*/  @!P2 PRMT R3, RZ, 0x654, R3 ;  /* 0x00000654ff03a816 */ /* 0x000fe20000000003 */
[----:B------:R0:W-:Y:S06]  /*3bc0*/  BAR.ARV R8, 0x100 ;  /* 0x000400080000751d */ /* 0x0001ec0000002000 */
[----:B------:R-:W2:Y:S01]  /*3bd0*/  MUFU.EX2 R47, R47 ;  /* 0x0000002f002f7308 */ /* 0x000ea20000000800 */
[----:B------:R-:W-:Y:S01]  /*3be0*/  FADD.FTZ R29, R161, R46 ;  /* 0x0000002ea11d7221 */ /* 0x000fe20000010000 */
[----:B----4-:R-:W-:Y:S01]  /*3bf0*/  FADD.FTZ R13, R156, R13 ;  /* 0x0000000d9c0d7221 */ /* 0x010fe20000010000 */
[----:B------:R2:W-:Y:S01]  /*3c00*/  @!P2 SYNCS.ARRIVE.TRANS64.RED.A1T0 RZ, [R3+URZ], RZ ;  /* 0x000000ff03ffa9a7 */ /* 0x0005e2000810043f */
[C---:B------:R-:W-:Y:S01]  /*3c10*/  F2FP.F16.F32.PACK_AB R161, R58.reuse, R161 ;  /* 0x000000a13aa1723e */ /* 0x040fe200000000ff */
[----:B------:R-:W-:Y:S01]  /*3c20*/  FADD.FTZ R46, R58, R29 ;  /* 0x0000001d3a2e7221 */ /* 0x000fe20000010000 */
[----:B------:R-:W-:Y:S01]  /*3c30*/  FADD.FTZ R28, R158, R13 ;  /* 0x0000000d9e1c7221 */ /* 0x000fe20000010000 */
[----:B------:R-:W-:Y:S01]  /*3c40*/  F2FP.F16.F32.PACK_AB R156, R156, R43 ;  /* 0x0000002b9c9c723e */ /* 0x000fe200000000ff */
[----:B------:R-:W4:Y:S01]  /*3c50*/  MUFU.EX2 R30, R30 ;  /* 0x0000001e001e7308 */ /* 0x000f220000000800 */
[----:B------:R-:W-:Y:S01]  /*3c60*/  FADD.FTZ R13, R163, R46 ;  /* 0x0000002ea30d7221 */ /* 0x000fe20000010000 */
[----:B---3--:R-:W-:Y:S01]  /*3c70*/  FADD.FTZ R28, R21, R28 ;  /* 0x0000001c151c7221 */ /* 0x008fe20000010000 */
[----:B-1----:R-:W-:-:S02]  /*3c80*/  F2FP.F16.F32.PACK_AB R163, R32, R163 ;  /* 0x000000a320a3723e */ /* 0x002fc400000000ff */
[----:B------:R-:W-:Y:S01]  /*3c90*/  FADD.FTZ R13, R32, R13 ;  /* 0x0000000d200d7221 */ /* 0x000fe20000010000 */
[----:B------:R-:W-:Y:S02]  /*3ca0*/  F2FP.F16.F32.PACK_AB R158, R21, R158 ;  /* 0x0000009e159e723e */ /* 0x000fe400000000ff */
[----:B------:R-:W1:Y:S01]  /*3cb0*/  MUFU.EX2 R35, R35 ;  /* 0x0000002300237308 */ /* 0x000e620000000800 */
[----:B--2---:R-:W-:-:S04]  /*3cc0*/  FADD.FTZ R3, R47, R28 ;  /* 0x0000001c2f037221 */ /* 0x004fc80000010000 */
[C---:B------:R-:W-:Y:S01]  /*3cd0*/  FADD.FTZ R3, R160.reuse, R3 ;  /* 0x00000003a0037221 */ /* 0x040fe20000010000 */
[----:B------:R-:W-:Y:S02]  /*3ce0*/  F2FP.F16.F32.PACK_AB R160, R160, R47 ;  /* 0x0000002fa0a0723e */ /* 0x000fe400000000ff */
[----:B------:R-:W2:Y:S01]  /*3cf0*/  MUFU.EX2 R48, R48 ;  /* 0x0000003000307308 */ /* 0x000ea20000000800 */
[----:B----4-:R-:W-:-:S07]  /*3d00*/  FADD.FTZ R28, R30, R13 ;  /* 0x0000000d1e1c7221 */ /* 0x010fce0000010000 */
        /* <DEDUP_REMOVED lines=16> */
[----:B-1----:R-:W-:Y:S01]  /*3e10*/  FADD.FTZ R3, R31, R28 ;  /* 0x0000001c1f037221 */ /* 0x002fe20000010000 */
[----:B------:R-:W-:-:S03]  /*3e20*/  F2FP.F16.F32.PACK_AB R169, R60, R31 ;  /* 0x0000001f3ca9723e */ /* 0x000fc600000000ff */
[----:B------:R-:W-:-:S03]  /*3e30*/  FADD.FTZ R13, R60, R3 ;  /* 0x000000033c0d7221 */ /* 0x000fc60000010000 */
[----:B------:R-:W1:Y:S01]  /*3e40*/  MUFU.EX2 R26, R26 ;  /* 0x0000001a001a7308 */ /* 0x000e620000000800 */
[C---:B--2---:R-:W-:Y:S01]  /*3e50*/  FADD.FTZ R0, R41.reuse, R0 ;  /* 0x0000000029007221 */ /* 0x044fe20000010000 */
[----:B------:R-:W-:-:S06]  /*3e60*/  F2FP.F16.F32.PACK_AB R164, R41, R50 ;  /* 0x0000003229a4723e */ /* 0x000fcc00000000ff */
[----:B------:R-:W2:Y:S01]  /*3e70*/  MUFU.EX2 R40, R40 ;  /* 0x0000002800287308 */ /* 0x000ea20000000800 */
[----:B---3--:R-:W-:-:S07]  /*3e80*/  FADD.FTZ R3, R51, R0 ;  /* 0x0000000033037221 */ /* 0x008fce0000010000 */
[----:B------:R-:W3:Y:S01]  /*3e90*/  MUFU.EX2 R52, R52 ;  /* 0x0000003400347308 */ /* 0x000ee20000000800 */
[----:B-1----:R-:W-:-:S04]  /*3ea0*/  FADD.FTZ R0, R26, R13 ;  /* 0x0000000d1a007221 */ /* 0x002fc80000010000 */
[C---:B------:R-:W-:Y:S01]  /*3eb0*/  FADD.FTZ R13, R171.reuse, R0 ;  /* 0x00000000ab0d7221 */ /* 0x040fe20000010000 */
[----:B------:R-:W-:Y:S02]  /*3ec0*/  F2FP.F16.F32.PACK_AB R171, R171, R26 ;  /* 0x0000001aabab723e */ /* 0x000fe400000000ff */
        /* <DEDUP_REMOVED lines=26> */
[----:B---3--:R-:W-:Y:S01]  /*4070*/  FADD.FTZ R10, R42, R3 ;  /* 0x000000032a0a7221 */ /* 0x008fe20000010000 */
[C---:B-1----:R-:W-:Y:S01]  /*4080*/  FADD.FTZ R0, R56.reuse, R29 ;  /* 0x0000001d38007221 */ /* 0x042fe20000010000 */
[----:B------:R-:W-:Y:S02]  /*4090*/  F2FP.F16.F32.PACK_AB R175, R56, R25 ;  /* 0x0000001938af723e */ /* 0x000fe400000000ff */
[C---:B--2---:R-:W-:Y:S01]  /*40a0*/  FADD.FTZ R3, R13.reuse, R10 ;  /* 0x0000000a0d037221 */ /* 0x044fe20000010000 */
[----:B------:R-:W-:Y:S01]  /*40b0*/  F2FP.F16.F32.PACK_AB R174, R13, R42 ;  /* 0x0000002a0dae723e */ /* 0x000fe200000000ff */
[----:B0-----:R-:W-:Y:S06]  /*40c0*/  @!P0 BRA `(.L_x_4607) ;  /* 0x0000000000048947 */ /* 0x001fec0003800000 */
[----:B------:R-:W-:Y:S01]  /*40d0*/  BPT.TRAP 0x1 ;  /* 0x000000040000795c */ /* 0x000fe20000300000 */
.L_x_4607:
[----:B------:R0:W1:Y:S01]  /*40e0*/  SYNCS.PHASECHK.TRANS64.TRYWAIT P3, [UR22+0x22850], R9 ;  /* 0x02285009ff0075a7 */ /* 0x0000620008060156 */
[----:B------:R-:W-:Y:S05]  /*40f0*/  @!P0 BRA `(.L_x_4608) ;  /* 0x0000000000048947 */ /* 0x000fea0003800000 */
[----:B------:R-:W-:Y:S01]  /*4100*/  BPT.TRAP 0x1 ;  /* 0x000000040000795c */ /* 0x000fe20000300000 */
.L_x_4608:
[----:B-1----:R-:W-:Y:S05]  /*4110*/  @P3 BRA `(.L_x_4609) ;  /* 0x0000000000083947 */ /* 0x002fea0003800000 */
[----:B------:R-:W1:Y:S02]  /*4120*/  SYNCS.PHASECHK.TRANS64.TRYWAIT P3, [UR22+0x22850], R9 ;  /* 0x02285009ff0075a7 */ /* 0x000e640008060156 */
[----:B-1----:R-:W-:Y:S05]  /*4130*/  @!P3 BRA `(.L_x_4610) ;  /* 0x0000011000ecb947 */ /* 0x002fea0003800000 */
.L_x_4609:
[----:B------:R-:W-:Y:S01]  /*4140*/  R2UR UR6, R6 ;  /* 0x00000000060672ca */ /* 0x000fe200000e0000 */
[----:B------:R2:W-:Y:S01]  /*4150*/  BAR.SYNC.DEFER_BLOCKING R7, 0x100 ;  /* 0x000400070000751d */ /* 0x0005e20000010000 */
[----:B------:R-:W-:-:S05]  /*4160*/  UIADD3 UR23, UR52, -0x2, URZ ;  /* 0xfffffffe34177890 */ /* 0x000fca000fffe03f */
[----:B------:R-:W-:Y:S01]  /*4170*/  UMOV UR7, 0x40000040 ;  /* 0x4000004000077882 */ /* 0x000fe20000000000 */
[----:B------:R-:W-:Y:S01]  /*4180*/  @UP0 ULDC UR14, c[0x0][0x450] ;  /* 0x00011400000e0ab9 */ /* 0x000fe20000000800 */
[----:B------:R-:W-:-:S04]  /*4190*/  VOTEU.ALL UP1, P2 ;  /* 0x00000000003f7886 */ /* 0x000fc80001020000 */
        /* <DEDUP_REMOVED lines=35> */
[----:B------:R-:W-:Y:S02]  /*43d0*/  UMOV UR7, 0x40000040 ;  /* 0x4000004000077882 */ /* 0x000fe40000000000 */
[----:B------:R-:W-:Y:S01]  /*43e0*/  UMOV UR11, UR43 ;  /* 0x0000002b000b7c82 */ /* 0x000fe20008000000 */
[----:B------:R-:W-:Y:S02]  /*43f0*/  WARPGROUP.DEPBAR.LE gsb0, 0x0 ;  /* 0x00008000000079c5 */ /* 0x000fe40000010000 */
[----:B------:R-:W-:-:S15]  /*4400*/  WARPGROUP.ARRIVE ;  /* 0x00000000000079c5 */ /* 0x000fde0000000000 */
[----:B------:R-:W-:-:S06]  /*4410*/  NOP ;  /* 0x0000000000007918 */ /* 0x000fcc0000000000 */
[----:B------:R-:W-:Y:S01]  /*4420*/  HGMMA.64x256x16.F32 R24, R172, gdesc[UR4].tnspB, R24, gsb0 ;  /* 0x43e00004ac187df0 */ /* 0x000fe20008000818 */
[----:B------:R-:W-:Y:S02]  /*4430*/  @UP0 ULDC UR6, c[0x0][0x44c] ;  /* 0x0001130000060ab9 */ /* 0x000fe40000000800 */
[----:B------:R-:W-:-:S04]  /*4440*/  UIMAD.WIDE.U32 UR6, UR43, UR6, URZ ;  /* 0x000000062b0672a5 */ /* 0x000fc8000f8e003f */
[----:B------:R-:W-:-:S04]  /*4450*/  @UP0 USHF.R.U32.HI UR11, URZ, UR14, UR7 ;  /* 0x0000000e3f0b0299 */ /* 0x000fc80008011607 */
[----:B------:R-:W-:-:S04]  /*4460*/  UIADD3 UR6, UR11, UR50, -UR51 ;  /* 0x000000320b067290 */ /* 0x000fc8000fffe833 */
[----:B------:R-:W-:-:S04]  /*4470*/  UIMAD.WIDE UR6, UR6, 0x2aaaaaab, URZ ;  /* 0x2aaaaaab060678a5 */ /* 0x000fc8000f8e023f */
[----:B------:R-:W-:-:S04]  /*4480*/  USHF.R.U32.HI UR6, URZ, 0x1f, UR7 ;  /* 0x0000001f3f067899 */ /* 0x000fc80008011607 */
[----:B------:R-:W-:-:S04]  /*4490*/  ULEA.HI.SX32 UR6, UR7, UR6, 0x1c ;  /* 0x0000000607067291 */ /* 0x000fc8000f8fe23f */
[----:B------:R-:W-:Y:S01]  /*44a0*/  UISETP.LT.AND UP1, UPT, UR40, UR6, UPT ;  /* 0x000000062800728c */ /* 0x000fe2000bf21270 */
[----:B------:R-:W-:Y:S02]  /*44b0*/  WARPGROUP.DEPBAR.LE gsb0, 0x0 ;  /* 0x00008000000079c5 */ /* 0x000fe40000010000 */
[----:B------:R-:W-:Y:S01]  /*44c0*/  @!P2 SYNCS.ARRIVE.TRANS64.RED.A1T0 RZ, [UR22], RZ ;  /* 0x000000ffffffa9a7 */ /* 0x000fe20008100416 */
[----:B------:R-:W-:-:S04]  /*44d0*/  USEL UR22, UR40, UR6, !UP1 ;  /* 0x0000000628167287 */ /* 0x000fc8000c800000 */
[----:B------:R-:W-:-:S06]  /*44e0*/  UISETP.GE.AND UP1, UPT, UR23, UR22, UPT ;  /* 0x000000161700728c */ /* 0x000fcc000bf26270 */
[----:B------:R-:W-:-:S13]  /*44f0*/  PLOP3.LUT P3, PT, PT, PT, UP1, 0x80, 0x0 ;  /* 0x000000000000781c */ /* 0x000fda0003f6f018 */
[----:B--2---:R-:W-:Y:S05]  /*4500*/  @!P3 BRA `(.L_x_4611) ;  /* 0x0000002800e0b947 */ /* 0x004fea0003800000 */
[----:B-1----:R-:W-:Y:S01]  /*4510*/  IMAD.MOV.U32 R10, RZ, RZ, R5 ;  /* 0x000000ffff0a7224 */ /* 0x002fe200078e0005 */
[----:B------:R-:W-:Y:S01]  /*4520*/  ULDC UR24, c[0x0][0x9d8] ;  /* 0x0002760000187ab9 */ /* 0x000fe20000000800 */
[----:B------:R-:W-:Y:S01]  /*4530*/  IMAD.MOV.U32 R7, RZ, RZ, R4 ;  /* 0x000000ffff077224 */ /* 0x000fe200078e0004 */
[----:B------:R-:W-:-:S06]  /*4540*/  ULDC UR25, c[0x0][0x988] ;  /* 0x0002620000197ab9 */ /* 0x000fcc0000000800 */
.L_x_4620:
[----:B------:R-:W-:-:S04]  /*4550*/  UIADD3 UR37, UR37, 0x1, URZ ;  /* 0x0000000125257890 */ /* 0x000fc8000fffe03f */
[----:B------:R-:W-:-:S04]  /*4560*/  UISETP.NE.AND UP1, UPT, UR37, 0x2, UPT ;  /* 0x000000022500788c */ /* 0x000fc8000bf25270 */
[----:B------:R-:W-:Y:S02]  /*4570*/  USEL UR6, URZ, 0x1, UP1 ;  /* 0x000000013f067887 */ /* 0x000fe40008800000 */
[----:B------:R-:W-:Y:S02]  /*4580*/  USEL UR37, UR37, URZ, UP1 ;  /* 0x0000003f25257287 */ /* 0x000fe40008800000 */
[----:B------:R-:W-:Y:S01]  /*4590*/  ULOP3.LUT UR47, UR47, UR6, URZ, 0x3c, !UPT ;  /* 0x000000062f2f7292 */ /* 0x000fe2000f8e3c3f */
[----:B------:R-:W-:Y:S11]  /*45a0*/  @!P0 BRA `(.L_x_4612) ;  /* 0x0000000000048947 */ /* 0x000ff60003800000 */
[----:B------:R-:W-:Y:S01]  /*45b0*/  BPT.TRAP 0x1 ;  /* 0x000000040000795c */ /* 0x000fe20000300000 */
.L_x_4612:
[----:B------:R-:W1:Y:S01]  /*45c0*/  S2UR UR7, SR_CgaCtaId ;  /* 0x00000000000779c3 */ /* 0x000e620000008800 */
[----:B------:R-:W-:Y:S01]  /*45d0*/  UMOV UR6, 0x400 ;  /* 0x0000040000067882 */ /* 0x000fe20000000000 */
[----:B------:R-:W-:-:S05]  /*45e0*/  IMAD.U32 R6, RZ, RZ, UR47 ;  /* 0x0000002fff067e24 */ /* 0x000fca000f8e00ff */
[----:B------:R-:W-:Y:S01]  /*45f0*/  SHF.L.U32 R6, R6, 0x1f, RZ ;  /* 0x0000001f06067819 */ /* 0x000fe200000006ff */
[----:B-1----:R-:W-:-:S04]  /*4600*/  ULEA UR6, UR7, UR6, 0x18 ;  /* 0x0000000607067291 */ /* 0x002fc8000f8ec03f */
[----:B------:R-:W-:-:S09]  /*4610*/  ULEA UR26, UR37, UR6, 0x3 ;  /* 0x00000006251a7291 */ /* 0x000fd2000f8e183f */
[----:B------:R1:W2:Y:S01]  /*4620*/  SYNCS.PHASECHK.TRANS64.TRYWAIT P3, [UR26+0x22830], R6 ;  /* 0x02283006ff0075a7 */ /* 0x0002a2000806015a */
[----:B------:R-:W-:Y:S05]  /*4630*/  @!P0 BRA `(.L_x_4613) ;  /* 0x0000000000048947 */ /* 0x000fea0003800000 */
[----:B------:R-:W-:Y:S01]  /*4640*/  BPT.TRAP 0x1 ;  /* 0x000000040000795c */ /* 0x000fe20000300000 */
.L_x_4613:
[----:B------:R-:W-:Y:S01]  /*4650*/  VIADD R8, R16, UR43 ;  /* 0x0000002b10087c36 */ /* 0x000fe20008000000 */
[----:B--2---:R-:W-:Y:S06]  /*4660*/  @P3 BRA `(.L_x_4614) ;  /* 0x0000000000083947 */ /* 0x004fec0003800000 */
[----:B------:R-:W2:Y:S02]  /*4670*/  SYNCS.PHASECHK.TRANS64.TRYWAIT P3, [UR26+0x22830], R6 ;  /* 0x02283006ff0075a7 */ /* 0x000ea4000806015a */
[----:B--2---:R-:W-:Y:S05]  /*4680*/  @!P3 BRA `(.L_x_4615) ;  /* 0x0000010c00b0b947 */ /* 0x004fea0003800000 */
.L_x_4614:
[----:B------:R-:W-:Y:S01]  /*4690*/  UIMAD UR18, UR37, 0x300, UR20 ;  /* 0x00000300251278a4 */ /* 0x000fe2000f8e0214 */
[----:B------:R-:W-:Y:S01]  /*46a0*/  WARPGROUP.ARRIVE ;  /* 0x00000000000079c5 */ /* 0x000fe20000000000 */
[----:B------:R-:W-:Y:S01]  /*46b0*/  UMOV UR19, 0x40000040 ;  /* 0x4000004000137882 */ /* 0x000fe20000000000 */
[----:B------:R-:W-:Y:S01]  /*46c0*/  @UP0 ULDC UR6, c[0x0][0x44c] ;  /* 0x0001130000060ab9 */ /* 0x000fe20000000800 */
[----:B------:R-:W-:Y:S01]  /*46d0*/  UMOV UR7, 0x40000040 ;  /* 0x4000004000077882 */ /* 0x000fe20000000000 */
[----:B------:R-:W-:Y:S01]  /*46e0*/  @P1 IMAD.HI.U32 R4, R8, UR6, RZ ;  /* 0x0000000608041c27 */ /* 0x000fe2000f8e00ff */
[----:B------:R-:W-:Y:S01]  /*46f0*/  @UP0 ULDC UR6, c[0x0][0x450] ;  /* 0x0001140000060ab9 */ /* 0x000fe20000000800 */
[----:B------:R-:W-:Y:S01]  /*4700*/  UIADD3 UR10, UR18, 0x4, URZ ;  /* 0x00000004120a7890 */ /* 0x000fe2000fffe03f */
[----:B--2---:R-:W-:Y:S01]  /*4710*/  LOP3.LUT R5, R5, 0xffffdfff, RZ, 0xc0, !PT ;  /* 0xffffdfff05057812 */ /* 0x004fe200078ec0ff */
[----:B------:R-:W-:Y:S01]  /*4720*/  HGMMA.64x96x16.F32 R152, gdesc[UR16], RZ, !UPT, gsb0 ;  /* 0x01600000109879f0 */ /* 0x000fe2000c0008ff */
[----:B------:R-:W-:Y:S01]  /*4730*/  @P1 SHF.R.U32.HI R8, RZ, UR6, R4 ;  /* 0x00000006ff081c19 */ /* 0x000fe20008011604 */
[----:B------:R-:W-:Y:S01]  /*4740*/  UIMAD UR6, UR23, -0x60, URZ ;  /* 0xffffffa0170678a4 */ /* 0x000fe2000f8e023f */
[----:B------:R-:W-:Y:S01]  /*4750*/  @P2 LOP3.LUT R5, R5, 0x2000, RZ, 0xfc, !PT ;  /* 0x0000200005052812 */ /* 0x000fe200078efcff */
[----:B------:R-:W-:Y:S01]  /*4760*/  UMOV UR11, 0x40000040 ;  /* 0x40000040000b7882 */ /* 0x000fe20000000000 */
[----:B------:R-:W-:Y:S01]  /*4770*/  UIADD3 UR14, UR18, 0x6, URZ ;  /* 0x00000006120e7890 */ /* 0x000fe2000fffe03f */
[----:B0-----:R-:W0:Y:S01]  /*4780*/  SHFL.IDX PT, R9, R8, RZ, 0x1c1f ;  /* 0x001c1fff08097589 */ /* 0x001e2200000e0000 */
[----:B------:R-:W-:Y:S01]  /*4790*/  UMOV UR15, 0x40000040 ;  /* 0x40000040000f7882 */ /* 0x000fe20000000000 */
[----:B------:R-:W-:Y:S01]  /*47a0*/  IMAD.U32 R13, RZ, RZ, UR6 ;  /* 0x00000006ff0d7e24 */ /* 0x000fe2000f8e00ff */
[----:B------:R-:W-:Y:S01]  /*47b0*/  UIADD3 UR6, UR18, 0x2, URZ ;  /* 0x0000000212067890 */ /* 0x000fe2000fffe03f */
[----:B------:R-:W2:Y:S01]  /*47c0*/  SHFL.IDX PT, R11, R8, 0x1, 0x1c1f ;  /* 0x003c1f00080b7f89 */ /* 0x000ea200000e0000 */
[----:B------:R-:W-:Y:S01]  /*47d0*/  IMAD.U32 R15, RZ, RZ, UR51 ;  /* 0x00000033ff0f7e24 */ /* 0x000fe2000f8e00ff */
[----:B------:R-:W-:-:S02]  /*47e0*/  LOP3.LUT R5, R5, 0xffffefff, RZ, 0xc0, !PT ;  /* 0xffffefff05057812 */ /* 0x000fc400078ec0ff */
[----:B------:R-:W-:Y:S02]  /*47f0*/  IADD3 R4, -R2, 0x1, R13 ;  /* 0x0000000102047810 */ /* 0x000fe40007ffe10d */
[----:B------:R-:W-:Y:S02]  /*4800*/  @P0 LOP3.LUT R5, R5, 0x1000, RZ, 0xfc, !PT ;  /* 0x0000100005050812 */ /* 0x000fe400078efcff */
[----:B------:R-:W-:Y:S02]  /*4810*/  IADD3 R14, -R15, UR50, R4 ;  /* 0x000000320f0e7c10 */ /* 0x000fe4000fffe104 */
[----:B------:R-:W-:-:S04]  /*4820*/  LOP3.LUT R5, R5, 0xffffbfff, RZ, 0xc0, !PT ;  /* 0xffffbfff05057812 */ /* 0x000fc800078ec0ff */
[----:B------:R-:W-:-:S04]  /*4830*/  @P1 LOP3.LUT R5, R5, 0x4000, RZ, 0xfc, !PT ;  /* 0x0000400005051812 */ /* 0x000fc800078efcff */
[----:B------:R-:W-:Y:S01]  /*4840*/  LOP3.LUT R5, R5, 0xffff7fff, RZ, 0xc0, !PT ;  /* 0xffff7fff05057812 */ /* 0x000fe200078ec0ff */
[C---:B0-----:R-:W-:Y:S02]  /*4850*/  IMAD.IADD R4, R14.reuse, 0x1, R9 ;  /* 0x000000010e047824 */ /* 0x041fe400078e0209 */
[----:B--2---:R-:W-:-:S05]  /*4860*/  IMAD.IADD R14, R14, 0x1, R11 ;  /* 0x000000010e0e7824 */ /* 0x004fca00078e020b */
[C---:B------:R-:W-:Y:S02]  /*4870*/  ISETP.GT.AND P1, PT, R14.reuse, 0x41, PT ;  /* 0x000000410e00780c */ /* 0x040fe40003f24270 */
[C---:B------:R-:W-:Y:S02]  /*4880*/  ISETP.GT.AND P2, PT, R14.reuse, 0x48, PT ;  /* 0x000000480e00780c */ /* 0x040fe40003f44270 */
[C---:B------:R-:W-:Y:S02]  /*4890*/  ISETP.GT.AND P0, PT, R14.reuse, 0x49, PT ;  /* 0x000000490e00780c */ /* 0x040fe40003f04270 */
[C---:B------:R-:W-:Y:S02]  /*48a0*/  ISETP.GT.AND P3, PT, R14.reuse, 0x50, PT ;  /* 0x000000500e00780c */ /* 0x040fe40003f64270 */
[C---:B------:R-:W-:Y:S02]  /*48b0*/  ISETP.GT.AND P4, PT, R14.reuse, 0x51, PT ;  /* 0x000000510e00780c */ /* 0x040fe40003f84270 */
[----:B------:R-:W-:-:S02]  /*48c0*/  ISETP.GT.AND P5, PT, R14, 0x58, PT ;  /* 0x000000580e00780c */ /* 0x000fc40003fa4270 */
[----:B------:R-:W-:Y:S02]  /*48d0*/  ISETP.GT.AND P6, PT, R14, 0x59, PT ;  /* 0x000000590e00780c */ /* 0x000fe40003fc4270 */
[----:B------:R-:W-:Y:S02]  /*48e0*/  @P1 LOP3.LUT R5, R5, 0x8000, RZ, 0xfc, !PT ;  /* 0x0000800005051812 */ /* 0x000fe400078efcff */
[----:B------:R-:W-:Y:S02]  /*48f0*/  ISETP.GT.AND P1, PT, R4, 0x1, PT ;  /* 0x000000010400780c */ /* 0x000fe40003f24270 */
[----:B------:R-:W-:-:S04]  /*4900*/  LOP3.LUT R5, R5, 0xfffeffff, RZ, 0xc0, !PT ;  /* 0xfffeffff05057812 */ /* 0x000fc800078ec0ff */
[----:B------:R-:W-:Y:S02]  /*4910*/  @P2 LOP3.LUT R5, R5, 0x10000, RZ, 0xfc, !PT ;  /* 0x0001000005052812 */ /* 0x000fe400078efcff */
[----:B------:R-:W-:Y:S01]  /*4920*/  ISETP.GT.AND P2, PT, R4, RZ, PT ;  /* 0x000000ff0400720c */ /* 0x000fe20003f44270 */
[----:B------:R-:W-:Y:S02]  /*4930*/  WARPGROUP.DEPBAR.LE gsb0, 0x0 ;  /* 0x00008000000079c5 */ /* 0x000fe40000010000 */
        /* <DEDUP_REMOVED lines=79> */
[----:B0-----:R-:W-:-:S02]  /*4e30*/  FSEL R20, R20, -INF , P2 ;  /* 0xff80000014147808 */ /* 0x001fc40001000000 */
[----:B------:R-:W-:-:S05]  /*4e40*/  ISETP.GT.AND P2, PT, R4, 0x20, PT ;  /* 0x000000200400780c */ /* 0x000fca0003f44270 */
[----:B------:R-:W0:Y:S01]  /*4e50*/  MUFU.TANH R156, R169 ;  /* 0x000000a9009c7308 */ /* 0x000e220000002400 */
[----:B--2---:R-:W-:Y:S02]  /*4e60*/  FSEL R21, R21, -INF , P1 ;  /* 0xff80000015157808 */ /* 0x004fe40000800000 */
[----:B------:R-:W-:-:S05]  /*4e70*/  ISETP.GT.AND P1, PT, R4, 0x21, PT ;  /* 0x000000210400780c */ /* 0x000fca0003f24270 */
[----:B------:R-:W2:Y:S01]  /*4e80*/  MUFU.TANH R160, R172 ;  /* 0x000000ac00a07308 */ /* 0x000ea20000002400 */
[----:B---3--:R-:W-:Y:S02]  /*4e90*/  FSEL R152, R152, -INF , P2 ;  /* 0xff80000098987808 */ /* 0x008fe40001000000 */
[----:B------:R-:W-:-:S05]  /*4ea0*/  ISETP.GT.AND P2, PT, R4, 0x28, PT ;  /* 0x000000280400780c */ /* 0x000fca0003f44270 */
[----:B------:R-:W3:Y:S01]  /*4eb0*/  MUFU.TANH R161, R173 ;  /* 0x000000ad00a17308 */ /* 0x000ee20000002400 */
[----:B0-----:R-:W-:Y:S02]  /*4ec0*/  FSEL R156, R156, -INF , P1 ;  /* 0xff8000009c9c7808 */ /* 0x001fe40000800000 */
        /* <DEDUP_REMOVED lines=24> */
[----:B------:R-:W-:-:S05]  /*5050*/  ISETP.GT.AND P1, PT, R14, RZ, PT ;  /* 0x000000ff0e00720c */ /* 0x000fca0003f24270 */
        /* <DEDUP_REMOVED lines=50> */
[----:B------:R-:W-:-:S05]  /*5380*/  LOP3.LUT P2, RZ, R5, 0x10000, RZ, 0xc0, !PT ;  /* 0x0001000005ff7812 */ /* 0x000fca000784c0ff */
[----:B------:R-:W2:Y:S01]  /*5390*/  MUFU.TANH R180, R190 ;  /* 0x000000be00b47308 */ /* 0x000ea20000002400 */
[----:B---3--:R-:W-:Y:S02]  /*53a0*/  FSEL R178, R178, -INF , P1 ;  /* 0xff800000b2b27808 */ /* 0x008fe40000800000 */
[----:B------:R-:W-:-:S05]  /*53b0*/  LOP3.LUT P1, RZ, R5, 0x8000, RZ, 0xc0, !PT ;  /* 0x0000800005ff7812 */ /* 0x000fca000782c0ff */
[----:B------:R-:W3:Y:S01]  /*53c0*/  MUFU.TANH R181, R191 ;  /* 0x000000bf00b57308 */ /* 0x000ee20000002400 */
[----:B0-----:R-:W-:Y:S02]  /*53d0*/  FSEL R179, R179, -INF , P1 ;  /* 0xff800000b3b37808 */ /* 0x001fe40000800000 */
[----:B------:R-:W-:-:S05]  /*53e0*/  LOP3.LUT P1, RZ, R5, 0x4000, RZ, 0xc0, !PT ;  /* 0x0000400005ff7812 */ /* 0x000fca000782c0ff */
[----:B------:R-:W0:Y:S01]  /*53f0*/  MUFU.TANH R182, R194 ;  /* 0x000000c200b67308 */ /* 0x000e220000002400 */
[----:B--2---:R-:W-:Y:S02]  /*5400*/  FSEL R180, R180, -INF , P2 ;  /* 0xff800000b4b47808 */ /* 0x004fe40001000000 */
[----:B------:R-:W-:-:S05]  /*5410*/  LOP3.LUT P2, RZ, R5, 0x2000, RZ, 0xc0, !PT ;  /* 0x0000200005ff7812 */ /* 0x000fca000784c0ff */
[----:B------:R2:W4:Y:S01]  /*5420*/  MUFU.TANH R183, R195 ;  /* 0x000000c300b77308 */ /* 0x0005220000002400 */
[----:B---3--:R-:W-:Y:S02]  /*5430*/  FSEL R181, R181, -INF , P0 ;  /* 0xff800000b5b57808 */ /* 0x008fe40000000000 */
[----:B------:R-:W-:Y:S02]  /*5440*/  LOP3.LUT P0, RZ, R5, 0x1000, RZ, 0xc0, !PT ;  /* 0x0000100005ff7812 */ /* 0x000fe4000780c0ff */
[----:B------:R-:W-:-:S03]  /*5450*/  FMNMX.FTZ R5, R153, R10, !PT ;  /* 0x0000000a99057209 */ /* 0x000fc60007810000 */
[----:B------:R-:W3:Y:S01]  /*5460*/  MUFU.TANH R184, R198 ;  /* 0x000000c600b87308 */ /* 0x000ee20000002400 */
[----:B------:R-:W-:Y:S01]  /*5470*/  FMNMX.FTZ R5, R154, R5, !PT ;  /* 0x000000059a057209 */ /* 0x000fe20007810000 */
[----:B--2---:R-:W2:Y:S01]  /*5480*/  S2R R195, SR_TID.X ;  /* 0x0000000000c37919 */ /* 0x004ea20000002100 */
[----:B0-----:R-:W-:Y:S02]  /*5490*/  FSEL R182, R182, -INF , P3 ;  /* 0xff800000b6b67808 */ /* 0x001fe40001800000 */
[----:B------:R-:W-:-:S03]  /*54a0*/  FMNMX.FTZ R5, R155, R5, !PT ;  /* 0x000000059b057209 */ /* 0x000fc60007810000 */
[----:B------:R-:W0:Y:S01]  /*54b0*/  MUFU.TANH R185, R199 ;  /* 0x000000c700b97308 */ /* 0x000e220000002400 */
[----:B------:R-:W-:Y:S02]  /*54c0*/  FMNMX.FTZ R5, R157, R5, !PT ;  /* 0x000000059d057209 */ /* 0x000fe40007810000 */
[----:B----4-:R-:W-:Y:S02]  /*54d0*/  FSEL R183, R183, -INF , P4 ;  /* 0xff800000b7b77808 */ /* 0x010fe40002000000 */
[----:B------:R-:W-:Y:S02]  /*54e0*/  FMNMX.FTZ R5, R158, R5, !PT ;  /* 0x000000059e057209 */ /* 0x000fe40007810000 */
[----:B------:R-:W-:Y:S02]  /*54f0*/  ISETP.GT.AND P4, PT, R4, 0x49, PT ;  /* 0x000000490400780c */ /* 0x000fe40003f84270 */
[----:B------:R-:W-:Y:S02]  /*5500*/  FMNMX.FTZ R5, R159, R5, !PT ;  /* 0x000000059f057209 */ /* 0x000fe40007810000 */
[----:B---3--:R-:W-:-:S02]  /*5510*/  FSEL R184, R184, -INF , P5 ;  /* 0xff800000b8b87808 */ /* 0x008fc40002800000 */
[----:B------:R-:W-:Y:S02]  /*5520*/  FMNMX.FTZ R5, R162, R5, !PT ;  /* 0x00000005a2057209 */ /* 0x000fe40007810000 */
[----:B------:R-:W-:Y:S02]  /*5530*/  ISETP.GT.AND P5, PT, R4, 0x50, PT ;  /* 0x000000500400780c */ /* 0x000fe40003fa4270 */
[----:B------:R-:W-:Y:S02]  /*5540*/  FMNMX.FTZ R5, R163, R5, !PT ;  /* 0x00000005a3057209 */ /* 0x000fe40007810000 */
[----:B0-----:R-:W-:Y:S02]  /*5550*/  FSEL R185, R185, -INF , P6 ;  /* 0xff800000b9b97808 */ /* 0x001fe40003000000 */
[----:B------:R-:W-:-:S04]  /*5560*/  FMNMX.FTZ R5, R166, R5, !PT ;  /* 0x00000005a6057209 */ /* 0x000fc80007810000 */
[----:B------:R-:W-:Y:S02]  /*5570*/  FMNMX.FTZ R5, R167, R5, !PT ;  /* 0x00000005a7057209 */ /* 0x000fe40007810000 */
[----:B--2---:R-:W-:Y:S02]  /*5580*/  SHF.R.U32.HI R195, RZ, 0x7, R195 ;  /* 0x00000007ffc37819 */ /* 0x004fe400000116c3 */
        /* <DEDUP_REMOVED lines=14> */
[----:B------:R-:W0:Y:S02]  /*5670*/  SHFL.BFLY PT, R186, R5, 0x2, 0x1f ;  /* 0x0c401f0005ba7f89 */ /* 0x000e2400000e0000 */
[----:B0-----:R-:W-:-:S05]  /*5680*/  FMNMX.FTZ R5, R5, R186, !PT ;  /* 0x000000ba05057209 */ /* 0x001fca0007810000 */
[----:B------:R-:W0:Y:S02]  /*5690*/  SHFL.BFLY PT, R186, R5, 0x1, 0x1f ;  /* 0x0c201f0005ba7f89 */ /* 0x000e2400000e0000 */
[----:B0-----:R-:W-:-:S04]  /*56a0*/  FMNMX.FTZ R5, R5, R186, !PT ;  /* 0x000000ba05057209 */ /* 0x001fc80007810000 */
[C---:B------:R-:W-:Y:S01]  /*56b0*/  FSETP.NEU.FTZ.AND P3, PT, R5.reuse, -INF , PT ;  /* 0xff8000000500780b */ /* 0x040fe20003f7d000 */
[----:B------:R-:W-:-:S03]  /*56c0*/  FMUL.FTZ R186, R5, UR10 ;  /* 0x0000000a05ba7c20 */ /* 0x000fc60008410000 */
[----:B------:R-:W-:Y:S02]  /*56d0*/  FSEL R187, R5, RZ, P3 ;  /* 0x000000ff05bb7208 */ /* 0x000fe40001800000 */
[----:B------:R-:W-:-:S03]  /*56e0*/  FSEL R186, R186, RZ, P3 ;  /* 0x000000ffbaba7208 */ /* 0x000fc60001800000 */
[----:B------:R-:W-:Y:S02]  /*56f0*/  FADD.FTZ R187, -R187, R10 ;  /* 0x0000000abbbb7221 */ /* 0x000fe40000010100 */
[--C-:B------:R-:W-:Y:S01]  /*5700*/  FFMA.FTZ R190, R14, UR10, -R186.reuse ;  /* 0x0000000a0ebe7c23 */ /* 0x100fe200080108ba */
[--C-:B------:R-:W-:Y:S01]  /*5710*/  FFMA.FTZ R153, R153, UR10, -R186.reuse ;  /* 0x0000000a99997c23 */ /* 0x100fe200080108ba */
[----:B------:R-:W-:Y:S01]  /*5720*/  FMUL.FTZ R14, R187, UR10 ;  /* 0x0000000abb0e7c20 */ /* 0x000fe20008410000 */
[--C-:B------:R-:W-:Y:S01]  /*5730*/  FFMA.FTZ R154, R154, UR10, -R186.reuse ;  /* 0x0000000a9a9a7c23 */ /* 0x100fe200080108ba */
[--C-:B------:R-:W-:Y:S01]  /*5740*/  FFMA.FTZ R188, R157, UR10, -R186.reuse ;  /* 0x0000000a9dbc7c23 */ /* 0x100fe200080108ba */
[--C-:B------:R-:W-:Y:S01]  /*5750*/  FFMA.FTZ R155, R155, UR10, -R186.reuse ;  /* 0x0000000a9b9b7c23 */ /* 0x100fe200080108ba */
[----:B------:R0:W2:Y:S01]  /*5760*/  MUFU.TANH R10, R189 ;  /* 0x000000bd000a7308 */ /* 0x0000a20000002400 */
        /* <DEDUP_REMOVED lines=8> */
[--C-:B0-----:R-:W-:Y:S01]  /*57f0*/  FFMA.FTZ R189, R159, UR10, -R186.reuse ;  /* 0x0000000a9fbd7c23 */ /* 0x101fe200080108ba */
        /* <DEDUP_REMOVED lines=11> */
[----:B------:R-:W-:Y:S01]  /*58b0*/  FFMA.FTZ R185, R185, UR10, -R186 ;  /* 0x0000000ab9b97c23 */ /* 0x000fe200080108ba */
[----:B--2---:R-:W-:-:S02]  /*58c0*/  FSEL R10, R10, -INF , P4 ;  /* 0xff8000000a0a7808 */ /* 0x004fc40002000000 */
[----:B------:R-:W2:Y:S01]  /*58d0*/  MUFU.EX2 R154, R154 ;  /* 0x0000009a009a7308 */ /* 0x000ea20000000800 */
[----:B------:R-:W-:-:S07]  /*58e0*/  ISETP.GT.AND P4, PT, R4, 0x51, PT ;  /* 0x000000510400780c */ /* 0x000fce0003f84270 */
[----:B------:R-:W3:Y:S01]  /*58f0*/  MUFU.EX2 R155, R155 ;  /* 0x0000009b009b7308 */ /* 0x000ee20000000800 */
        /* <DEDUP_REMOVED lines=11> */
[----:B------:R-:W-:Y:S01]  /*59b0*/  FMNMX.FTZ R154, R8, R7, !PT ;  /* 0x00000007089a7209 */ /* 0x000fe20007810000 */
[-C--:B------:R-:W-:Y:S01]  /*59c0*/  FMUL.FTZ R39, R39, R14.reuse ;  /* 0x0000000e27277220 */ /* 0x080fe20000410000 */
[-C--:B------:R-:W-:Y:S01]  /*59d0*/  FMUL.FTZ R42, R42, R14.reuse ;  /* 0x0000000e2a2a7220 */ /* 0x080fe20000410000 */
[----:B------:R-:W-:Y:S01]  /*59e0*/  FMUL.FTZ R43, R43, R14 ;  /* 0x0000000e2b2b7220 */ /* 0x000fe20000410000 */
[----:B------:R-:W-:Y:S01]  /*59f0*/  FMNMX.FTZ R154, R9, R154, !PT ;  /* 0x0000009a099a7209 */ /* 0x000fe20007810000 */
[----:B---3--:R-:W-:Y:S01]  /*5a00*/  FADD.FTZ R0, R155, R0 ;  /* 0x000000009b007221 */ /* 0x008fe20000010000 */
[----:B------:R-:W2:Y:S01]  /*5a10*/  MUFU.EX2 R153, R158 ;  /* 0x0000009e00997308 */ /* 0x000ea20000000800 */
[----:B------:R-:W-:Y:S01]  /*5a20*/  FMUL.FTZ R46, R46, R14 ;  /* 0x0000000e2e2e7220 */ /* 0x000fe20000410000 */
[----:B------:R-:W-:Y:S01]  /*5a30*/  FMNMX.FTZ R154, R11, R154, !PT ;  /* 0x0000009a0b9a7209 */ /* 0x000fe20007810000 */
[-C--:B------:R-:W-:Y:S01]  /*5a40*/  FMUL.FTZ R47, R47, R14.reuse ;  /* 0x0000000e2f2f7220 */ /* 0x080fe20000410000 */
[-C--:B------:R-:W-:Y:S01]  /*5a50*/  FMUL.FTZ R50, R50, R14.reuse ;  /* 0x0000000e32327220 */ /* 0x080fe20000410000 */
[----:B------:R-:W-:Y:S01]  /*5a60*/  FMUL.FTZ R51, R51, R14 ;  /* 0x0000000e33337220 */ /* 0x000fe20000410000 */
[----:B------:R-:W-:Y:S01]  /*5a70*/  FMNMX.FTZ R154, R12, R154, !PT ;  /* 0x0000009a0c9a7209 */ /* 0x000fe20007810000 */
[C---:B0-----:R-:W-:Y:S01]  /*5a80*/  FADD.FTZ R0, R159.reuse, R0 ;  /* 0x000000009f007221 */ /* 0x041fe20000010000 */
[----:B------:R-:W-:Y:S01]  /*5a90*/  F2FP.F16.F32.PACK_AB R159, R159, R155 ;  /* 0x0000009b9f9f723e */ /* 0x000fe200000000ff */
        /* <DEDUP_REMOVED lines=31> */
[-C--:B------:R-:W-:Y:S01]  /*5c90*/  FMUL.FTZ R83, R83, R14.reuse ;  /* 0x0000000e53537220 */ /* 0x080fe20000410000 */
[----:B------:R-:W3:Y:S01]  /*5ca0*/  MUFU.TANH R154, R192 ;  /* 0x000000c0009a7308 */ /* 0x000ee20000002400 */
[----:B------:R-:W-:Y:S01]  /*5cb0*/  FMNMX.FTZ R155, R164, R155, !PT ;  /* 0x0000009ba49b7209 */ /* 0x000fe20007810000 */
[----:B--2---:R-:W-:Y:S01]  /*5cc0*/  FADD.FTZ R0, R163, R0 ;  /* 0x00000000a3007221 */ /* 0x004fe20000010000 */
[-C--:B------:R-:W-:Y:S01]  /*5cd0*/  FMUL.FTZ R86, R86, R14.reuse ;  /* 0x0000000e56567220 */ /* 0x080fe20000410000 */
[-C--:B------:R-:W-:Y:S01]  /*5ce0*/  FMUL.FTZ R87, R87, R14.reuse ;  /* 0x0000000e57577220 */ /* 0x080fe20000410000 */
[----:B------:R-:W-:Y:S01]  /*5cf0*/  FMNMX.FTZ R158, R165, R155, !PT ;  /* 0x0000009ba59e7209 */ /* 0x000fe20007810000 */
[-C--:B------:R-:W-:Y:S01]  /*5d00*/  FMUL.FTZ R90, R90, R14.reuse ;  /* 0x0000000e5a5a7220 */ /* 0x080fe20000410000 */
[----:B------:R-:W-:Y:S01]  /*5d10*/  FMUL.FTZ R91, R91, R14 ;  /* 0x0000000e5b5b7220 */ /* 0x000fe20000410000 */
[----:B------:R-:W2:Y:S01]  /*5d20*/  MUFU.TANH R155, R193 ;  /* 0x000000c1009b7308 */ /* 0x000ea20000002400 */
[----:B------:R-:W-:Y:S01]  /*5d30*/  FMNMX.FTZ R158, R168, R158, !PT ;  /* 0x0000009ea89e7209 */ /* 0x000fe20007810000 */
[----:B0-----:R-:W-:Y:S01]  /*5d40*/  FADD.FTZ R0, R166, R0 ;  /* 0x00000000a6007221 */ /* 0x001fe20000010000 */
[-C--:B------:R-:W-:Y:S01]  /*5d50*/  FMUL.FTZ R94, R94, R14.reuse ;  /* 0x0000000e5e5e7220 */ /* 0x080fe20000410000 */
[----:B------:R-:W-:Y:S01]  /*5d60*/  FMUL.FTZ R95, R95, R14 ;  /* 0x0000000e5f5f7220 */ /* 0x000fe20000410000 */
[----:B------:R-:W-:Y:S01]  /*5d70*/  FMNMX.FTZ R186, R169, R158, !PT ;  /* 0x0000009ea9ba7209 */ /* 0x000fe20007810000 */
[-C--:B------:R-:W-:Y:S01]  /*5d80*/  FMUL.FTZ R98, R98, R14.reuse ;  /* 0x0000000e62627220 */ /* 0x080fe20000410000 */
[----:B------:R-:W-:Y:S01]  /*5d90*/  FMUL.FTZ R99, R99, R14 ;  /* 0x0000000e63637220 */ /* 0x000fe20000410000 */
[----:B------:R-:W0:Y:S01]  /*5da0*/  MUFU.TANH R158, R196 ;  /* 0x000000c4009e7308 */ /* 0x000e220000002400 */
[----:B------:R-:W-:Y:S01]  /*5db0*/  FMNMX.FTZ R186, R172, R186, !PT ;  /* 0x000000baacba7209 */ /* 0x000fe20007810000 */
[-C--:B------:R-:W-:Y:S01]  /*5dc0*/  FMUL.FTZ R102, R102, R14.reuse ;  /* 0x0000000e66667220 */ /* 0x080fe20000410000 */
[----:B---3--:R-:W-:Y:S01]  /*5dd0*/  FSEL R154, R154, -INF , P5 ;  /* 0xff8000009a9a7808 */ /* 0x008fe20002800000 */
[----:B------:R-:W-:Y:S01]  /*5de0*/  FMUL.FTZ R103, R103, R14 ;  /* 0x0000000e67677220 */ /* 0x000fe20000410000 */
[----:B------:R-:W-:Y:S01]  /*5df0*/  FMNMX.FTZ R187, R173, R186, !PT ;  /* 0x000000baadbb7209 */ /* 0x000fe20007810000 */
[-C--:B------:R-:W-:Y:S01]  /*5e00*/  FMUL.FTZ R106, R106, R14.reuse ;  /* 0x0000000e6a6a7220 */ /* 0x080fe20000410000 */
[----:B------:R-:W-:Y:S01]  /*5e10*/  ISETP.GT.AND P5, PT, R4, 0x58, PT ;  /* 0x000000580400780c */ /* 0x000fe20003fa4270 */
[----:B------:R-:W3:Y:S01]  /*5e20*/  MUFU.TANH R186, R197 ;  /* 0x000000c500ba7308 */ /* 0x000ee20000002400 */
[----:B------:R-:W-:Y:S01]  /*5e30*/  FMNMX.FTZ R187, R176, R187, !PT ;  /* 0x000000bbb0bb7209 */ /* 0x000fe20007810000 */
[-C--:B------:R-:W-:Y:S01]  /*5e40*/  FMUL.FTZ R107, R107, R14.reuse ;  /* 0x0000000e6b6b7220 */ /* 0x080fe20000410000 */
[----:B--2---:R-:W-:Y:S01]  /*5e50*/  FSEL R155, R155, -INF , P4 ;  /* 0xff8000009b9b7808 */ /* 0x004fe20002000000 */
[-C--:B------:R-:W-:Y:S01]  /*5e60*/  FMUL.FTZ R110, R110, R14.reuse ;  /* 0x0000000e6e6e7220 */ /* 0x080fe20000410000 */
[----:B------:R-:W-:Y:S01]  /*5e70*/  FMNMX.FTZ R187, R10, R187, !PT ;  /* 0x000000bb0abb7209 */ /* 0x000fe20007810000 */
[-C--:B------:R-:W-:Y:S01]  /*5e80*/  FMUL.FTZ R111, R111, R14.reuse ;  /* 0x0000000e6f6f7220 */ /* 0x080fe20000410000 */
[----:B------:R-:W-:Y:S01]  /*5e90*/  ISETP.GT.AND P4, PT, R4, 0x59, PT ;  /* 0x000000590400780c */ /* 0x000fe20003f84270 */
[----:B------:R-:W2:Y:S01]  /*5ea0*/  MUFU.EX2 R167, R167 ;  /* 0x000000a700a77308 */ /* 0x000ea20000000800 */
[----:B------:R-:W-:Y:S01]  /*5eb0*/  FMNMX.FTZ R187, R154, R187, !PT ;  /* 0x000000bb9abb7209 */ /* 0x000fe20007810000 */
[-C--:B------:R-:W-:Y:S01]  /*5ec0*/  FMUL.FTZ R114, R114, R14.reuse ;  /* 0x0000000e72727220 */ /* 0x080fe20000410000 */
[----:B0-----:R-:W-:Y:S01]  /*5ed0*/  FSEL R158, R158, -INF , P5 ;  /* 0xff8000009e9e7808 */ /* 0x001fe20002800000 */
[-C--:B------:R-:W-:Y:S01]  /*5ee0*/  FMUL.FTZ R115, R115, R14.reuse ;  /* 0x0000000e73737220 */ /* 0x080fe20000410000 */
[----:B------:R-:W-:Y:S01]  /*5ef0*/  FMNMX.FTZ R187, R155, R187, !PT ;  /* 0x000000bb9bbb7209 */ /* 0x000fe20007810000 */
[-C--:B------:R-:W-:Y:S01]  /*5f00*/  FMUL.FTZ R118, R118, R14.reuse ;  /* 0x0000000e76767220 */ /* 0x080fe20000410000 */
[-C--:B------:R-:W-:Y:S01]  /*5f10*/  FMUL.FTZ R119, R119, R14.reuse ;  /* 0x0000000e77777220 */ /* 0x080fe20000410000 */
[----:B------:R-:W0:Y:S01]  /*5f20*/  MUFU.EX2 R170, R170 ;  /* 0x000000aa00aa7308 */ /* 0x000e220000000800 */
[----:B---3--:R-:W-:Y:S01]  /*5f30*/  FSEL R186, R186, -INF , P4 ;  /* 0xff800000baba7808 */ /* 0x008fe20002000000 */
[-C--:B------:R-:W-:Y:S01]  /*5f40*/  FMUL.FTZ R122, R122, R14.reuse ;  /* 0x0000000e7a7a7220 */ /* 0x080fe20000410000 */
[----:B------:R-:W-:Y:S01]  /*5f50*/  FMNMX.FTZ R4, R158, R187, !PT ;  /* 0x000000bb9e047209 */ /* 0x000fe20007810000 */
[-C--:B------:R-:W-:Y:S01]  /*5f60*/  FMUL.FTZ R123, R123, R14.reuse ;  /* 0x0000000e7b7b7220 */ /* 0x080fe20000410000 */
[-C--:B------:R-:W-:Y:S01]  /*5f70*/  FMUL.FTZ R126, R126, R14.reuse ;  /* 0x0000000e7e7e7220 */ /* 0x080fe20000410000 */
[----:B------:R-:W-:Y:S01]  /*5f80*/  FMUL.FTZ R127, R127, R14 ;  /* 0x0000000e7f7f7220 */ /* 0x000fe20000410000 */
[----:B------:R-:W-:Y:S01]  /*5f90*/  FMNMX.FTZ R4, R186, R4, !PT ;  /* 0x00000004ba047209 */ /* 0x000fe20007810000 */
[----:B------:R-:W3:Y:S01]  /*5fa0*/  MUFU.EX2 R171, R171 ;  /* 0x000000ab00ab7308 */ /* 0x000ee20000000800 */
[----:B--2---:R-:W-:Y:S01]  /*5fb0*/  FADD.FTZ R0, R167, R0 ;  /* 0x00000000a7007221 */ /* 0x004fe20000010000 */
[-C--:B------:R-:W-:Y:S01]  /*5fc0*/  FMUL.FTZ R130, R130, R14.reuse ;  /* 0x0000000e82827220 */ /* 0x080fe20000410000 */
[-C--:B------:R-:W-:Y:S01]  /*5fd0*/  FMUL.FTZ R131, R131, R14.reuse ;  /* 0x0000000e83837220 */ /* 0x080fe20000410000 */
[----:B------:R-:W2:Y:S01]  /*5fe0*/  SHFL.BFLY PT, R187, R4, 0x2, 0x1f ;  /* 0x0c401f0004bb7f89 */ /* 0x000ea200000e0000 */
[-C--:B------:R-:W-:Y:S01]  /*5ff0*/  FMUL.FTZ R134, R134, R14.reuse ;  /* 0x0000000e86867220 */ /* 0x080fe20000410000 */
[-C--:B------:R-:W-:Y:S01]  /*6000*/  FMUL.FTZ R135, R135, R14.reuse ;  /* 0x0000000e87877220 */ /* 0x080fe20000410000 */
        /* <DEDUP_REMOVED lines=10> */
[----:B---3--:R-:W-:Y:S01]  /*60b0*/  FADD.FTZ R0, R171, R0 ;  /* 0x00000000ab007221 */ /* 0x008fe20000010000 */
[----:B------:R-:W-:-:S06]  /*60c0*/  FMUL.FTZ R151, R151, R14 ;  /* 0x0000000e97977220 */ /* 0x000fcc0000410000 */
[----:B------:R-:W3:Y:S01]  /*60d0*/  MUFU.EX2 R177, R177 ;  /* 0x000000b100b17308 */ /* 0x000ee20000000800 */
[----:B----4-:R-:W-:Y:S01]  /*60e0*/  FADD.FTZ R0, R174, R0 ;  /* 0x00000000ae007221 */ /* 0x010fe20000010000 */
[----:B--2---:R-:W-:-:S06]  /*60f0*/  FMNMX.FTZ R4, R4, R187, !PT ;  /* 0x000000bb04047209 */ /* 0x004fcc0007810000 */
[----:B------:R-:W2:Y:S01]  /*6100*/  MUFU.EX2 R190, R190 ;  /* 0x000000be00be7308 */ /* 0x000ea20000000800 */
[----:B------:R-:W4:Y:S01]  /*6110*/  SHFL.BFLY PT, R187, R4, 0x1, 0x1f ;  /* 0x0c201f0004bb7f89 */ /* 0x000f2200000e0000 */
[----:B0-----:R-:W-:-:S06]  /*6120*/  FADD.FTZ R0, R175, R0 ;  /* 0x00000000af007221 */ /* 0x001fcc0000010000 */
[----:B------:R-:W0:Y:S01]  /*6130*/  MUFU.EX2 R178, R178 ;  /* 0x000000b200b27308 */ /* 0x000e220000000800 */
[----:B---3--:R-:W-:-:S07]  /*6140*/  FADD.FTZ R0, R177, R0 ;  /* 0x00000000b1007221 */ /* 0x008fce0000010000 */
[----:B------:R-:W3:Y:S01]  /*6150*/  MUFU.EX2 R179, R179 ;  /* 0x000000b300b37308 */ /* 0x000ee20000000800 */
[----:B--2---:R-:W-:-:S07]  /*6160*/  FADD.FTZ R0, R190, R0 ;  /* 0x00000000be007221 */ /* 0x004fce0000010000 */
[----:B------:R-:W2:Y:S01]  /*6170*/  MUFU.EX2 R180, R180 ;  /* 0x000000b400b47308 */ /* 0x000ea20000000800 */
[----:B----4-:R-:W-:Y:S01]  /*6180*/  FMNMX.FTZ R4, R4, R187, !PT ;  /* 0x000000bb04047209 */ /* 0x010fe20007810000 */
[----:B0-----:R-:W-:-:S03]  /*6190*/  FADD.FTZ R0, R178, R0 ;  /* 0x00000000b2007221 */ /* 0x001fc60000010000 */
[C---:B------:R-:W-:Y:S01]  /*61a0*/  FSETP.NEU.FTZ.AND P3, PT, R4.reuse, -INF , PT ;  /* 0xff8000000400780b */ /* 0x040fe20003f7d000 */
[----:B------:R-:W-:Y:S02]  /*61b0*/  FMUL.FTZ R187, R4, UR10 ;  /* 0x0000000a04bb7c20 */ /* 0x000fe40008410000 */
[----:B------:R-:W0:Y:S01]  /*61c0*/  MUFU.EX2 R181, R181 ;  /* 0x000000b500b57308 */ /* 0x000e220000000800 */
[----:B---3--:R-:W-:Y:S02]  /*61d0*/  FADD.FTZ R0, R179, R0 ;  /* 0x00000000b3007221 */ /* 0x008fe40000010000 */
[----:B------:R-:W-:-:S05]  /*61e0*/  FSEL R187, R187, RZ, P3 ;  /* 0x000000ffbbbb7208 */ /* 0x000fca0001800000 */
[--C-:B------:R-:W-:Y:S01]  /*61f0*/  FFMA.FTZ R152, R152, UR10, -R187.reuse ;  /* 0x0000000a98987c23 */ /* 0x100fe200080108bb */
[--C-:B------:R-:W-:Y:S01]  /*6200*/  FFMA.FTZ R191, R176, UR10, -R187.reuse ;  /* 0x0000000ab0bf7c23 */ /* 0x100fe200080108bb */
        /* <DEDUP_REMOVED lines=13> */
[----:B---3--:R-:W-:Y:S01]  /*62e0*/  FSEL R152, R4, RZ, P3 ;  /* 0x000000ff04987208 */ /* 0x008fe20001800000 */
[--C-:B------:R-:W-:Y:S01]  /*62f0*/  FFMA.FTZ R21, R21, UR10, -R187.reuse ;  /* 0x0000000a15157c23 */ /* 0x100fe200080108bb */
[--C-:B------:R-:W-:Y:S01]  /*6300*/  FFMA.FTZ R156, R156, UR10, -R187.reuse ;  /* 0x0000000a9c9c7c23 */ /* 0x100fe200080108bb */
[--C-:B------:R-:W-:Y:S01]  /*6310*/  FFMA.FTZ R194, R161, UR10, -R187.reuse ;  /* 0x0000000aa1c27c23 */ /* 0x100fe200080108bb */
[----:B------:R-:W-:Y:S01]  /*6320*/  FFMA.FTZ R164, R165, UR10, -R187 ;  /* 0x0000000aa5a47c23 */ /* 0x000fe200080108bb */
[----:B------:R-:W-:Y:S01]  /*6330*/  FADD.FTZ R152, -R152, R7 ;  /* 0x0000000798987221 */ /* 0x000fe20000010100 */
[--C-:B------:R-:W-:Y:S01]  /*6340*/  FFMA.FTZ R168, R168, UR10, -R187.reuse ;  /* 0x0000000aa8a87c23 */ /* 0x100fe200080108bb */
[--C-:B------:R-:W-:Y:S01]  /*6350*/  FFMA.FTZ R160, R169, UR10, -R187.reuse ;  /* 0x0000000aa9a07c23 */ /* 0x100fe200080108bb */
[--C-:B------:R-:W-:Y:S01]  /*6360*/  FFMA.FTZ R172, R172, UR10, -R187.reuse ;  /* 0x0000000aacac7c23 */ /* 0x100fe200080108bb */
[----:B------:R-:W-:Y:S01]  /*6370*/  FMUL.FTZ R152, R152, UR10 ;  /* 0x0000000a98987c20 */ /* 0x000fe20008410000 */
[--C-:B------:R-:W-:Y:S01]  /*6380*/  FFMA.FTZ R188, R173, UR10, -R187.reuse ;  /* 0x0000000aadbc7c23 */ /* 0x100fe200080108bb */
[--C-:B------:R-:W-:Y:S01]  /*6390*/  FFMA.FTZ R154, R154, UR10, -R187.reuse ;  /* 0x0000000a9a9a7c23 */ /* 0x100fe200080108bb */
[--C-:B------:R-:W-:Y:S01]  /*63a0*/  FFMA.FTZ R189, R158, UR10, -R187.reuse ;  /* 0x0000000a9ebd7c23 */ /* 0x100fe200080108bb */
[----:B------:R-:W-:Y:S01]  /*63b0*/  FFMA.FTZ R186, R186, UR10, -R187 ;  /* 0x0000000ababa7c23 */ /* 0x000fe200080108bb */
[----:B------:R3:W-:Y:S01]  /*63c0*/  MUFU.EX2 R158, R8 ;  /* 0x00000008009e7308 */ /* 0x0007e20000000800 */
[----:B------:R-:W-:Y:S01]  /*63d0*/  F2FP.F16.F32.PACK_AB R161, R167, R166 ;  /* 0x000000a6a7a1723e */ /* 0x000fe200000000ff */
[----:B------:R-:W-:Y:S01]  /*63e0*/  IMAD.U32 R7, RZ, RZ, UR26 ;  /* 0x0000001aff077e24 */ /* 0x000fe2000f8e00ff */
[----:B------:R-:W-:Y:S01]  /*63f0*/  F2FP.F16.F32.PACK_AB R167, R190, R177 ;  /* 0x000000b1bea7723e */ /* 0x000fe200000000ff */
[----:B--2---:R-:W-:Y:S01]  /*6400*/  FADD.FTZ R0, R180, R0 ;  /* 0x00000000b4007221 */ /* 0x004fe20000010000 */
[----:B------:R-:W-:-:S02]  /*6410*/  F2FP.F16.F32.PACK_AB R163, R171, R170 ;  /* 0x000000aaaba3723e */ /* 0x000fc400000000ff */
[----:B------:R-:W-:Y:S01]  /*6420*/  F2FP.F16.F32.PACK_AB R165, R175, R174 ;  /* 0x000000aeafa5723e */ /* 0x000fe200000000ff */
[----:B------:R-:W2:Y:S01]  /*6430*/  MUFU.EX2 R187, R152 ;  /* 0x0000009800bb7308 */ /* 0x000ea20000000800 */
[----:B---3--:R-:W-:Y:S01]  /*6440*/  IADD3 R8, -R195, 0xb, RZ ;  /* 0x0000000bc3087810 */ /* 0x008fe20007ffe1ff */
[----:B0-----:R-:W-:Y:S01]  /*6450*/  FADD.FTZ R0, R181, R0 ;  /* 0x00000000b5007221 */ /* 0x001fe20000010000 */
[----:B------:R-:W-:Y:S02]  /*6460*/  F2FP.F16.F32.PACK_AB R169, R179, R178 ;  /* 0x000000b2b3a9723e */ /* 0x000fe400000000ff */
[----:B------:R-:W-:-:S03]  /*6470*/  F2FP.F16.F32.PACK_AB R171, R181, R180 ;  /* 0x000000b4b5ab723e */ /* 0x000fc600000000ff */
[----:B------:R-:W0:Y:S08]  /*6480*/  MUFU.EX2 R9, R9 ;  /* 0x0000000900097308 */ /* 0x000e300000000800 */
[----:B------:R-:W3:Y:S01]  /*6490*/  MUFU.EX2 R11, R11 ;  /* 0x0000000b000b7308 */ /* 0x000ee20000000800 */
[----:B--2---:R-:W-:Y:S01]  /*64a0*/  FFMA.FTZ R3, R187, R3, R158 ;  /* 0x00000003bb037223 */ /* 0x004fe2000001009e */
        /* <DEDUP_REMOVED lines=55> */
[----:B0-----:R-:W-:Y:S01]  /*6820*/  FADD.FTZ R177, R21, R152 ;  /* 0x0000009815b17221 */ /* 0x001fe20000010000 */
[----:B---3--:R-:W-:-:S02]  /*6830*/  @!P2 VIADD R156, R7, 0x22840 ;  /* 0x00022840079ca836 */ /* 0x008fc40000000000 */
[-C--:B------:R-:W-:Y:S01]  /*6840*/  FMUL.FTZ R108, R108, R187.reuse ;  /* 0x000000bb6c6c7220 */ /* 0x080fe20000410000 */
[-C--:B------:R-:W-:Y:S01]  /*6850*/  FMUL.FTZ R109, R109, R187.reuse ;  /* 0x000000bb6d6d7220 */ /* 0x080fe20000410000 */
[----:B------:R-:W-:Y:S01]  /*6860*/  FADD.FTZ R177, R162, R177 ;  /* 0x000000b1a2b17221 */ /* 0x000fe20000010000 */
[-C--:B------:R-:W-:Y:S01]  /*6870*/  FMUL.FTZ R112, R112, R187.reuse ;  /* 0x000000bb70707220 */ /* 0x080fe20000410000 */
[----:B------:R-:W-:Y:S01]  /*6880*/  @!P2 PRMT R156, RZ, 0x654, R156 ;  /* 0x00000654ff9ca816 */ /* 0x000fe2000000009c */
[----:B------:R-:W0:Y:S01]  /*6890*/  MUFU.EX2 R194, R194 ;  /* 0x000000c200c27308 */ /* 0x000e220000000800 */
[----:B----4-:R-:W-:Y:S01]  /*68a0*/  FADD.FTZ R152, R166, R177 ;  /* 0x000000b1a6987221 */ /* 0x010fe20000010000 */
[----:B------:R3:W-:Y:S06]  /*68b0*/  BAR.ARV R8, 0x100 ;  /* 0x000400080000751d */ /* 0x0007ec0000002000 */
[----:B------:R-:W4:Y:S01]  /*68c0*/  MUFU.EX2 R192, R192 ;  /* 0x000000c000c07308 */ /* 0x000f220000000800 */
[----:B------:R5:W-:Y:S01]  /*68d0*/  @!P2 SYNCS.ARRIVE.TRANS64.RED.A1T0 RZ, [R156+URZ], RZ ;  /* 0x000000ff9cffa9a7 */ /* 0x000be2000810043f */
[-C--:B------:R-:W-:Y:S01]  /*68e0*/  FMUL.FTZ R113, R113, R187.reuse ;  /* 0x000000bb71717220 */ /* 0x080fe20000410000 */
[-C--:B------:R-:W-:Y:S01]  /*68f0*/  FMUL.FTZ R116, R116, R187.reuse ;  /* 0x000000bb74747220 */ /* 0x080fe20000410000 */
[-C--:B------:R-:W-:Y:S01]  /*6900*/  FMUL.FTZ R117, R117, R187.reuse ;  /* 0x000000bb75757220 */ /* 0x080fe20000410000 */
[-C--:B------:R-:W-:Y:S01]  /*6910*/  FMUL.FTZ R120, R120, R187.reuse ;  /* 0x000000bb78787220 */ /* 0x080fe20000410000 */
[-C--:B------:R-:W-:Y:S01]  /*6920*/  FMUL.FTZ R121, R121, R187.reuse ;  /* 0x000000bb79797220 */ /* 0x080fe20000410000 */
[----:B------:R-:W-:Y:S01]  /*6930*/  FMUL.FTZ R124, R124, R187 ;  /* 0x000000bb7c7c7220 */ /* 0x000fe20000410000 */
[----:B------:R-:W1:Y:S01]  /*6940*/  MUFU.EX2 R164, R164 ;  /* 0x000000a400a47308 */ /* 0x000e620000000800 */
[----:B-----5:R-:W-:Y:S01]  /*6950*/  F2FP.F16.F32.PACK_AB R156, R9, R158 ;  /* 0x0000009e099c723e */ /* 0x020fe200000000ff */
[----:B--2---:R-:W-:Y:S01]  /*6960*/  FADD.FTZ R9, R193, R152 ;  /* 0x00000098c1097221 */ /* 0x004fe20000010000 */
[----:B------:R-:W-:Y:S01]  /*6970*/  F2FP.F16.F32.PACK_AB R158, R12, R11 ;  /* 0x0000000b0c9e723e */ /* 0x000fe200000000ff */
[----:B------:R-:W-:Y:S01]  /*6980*/  FMUL.FTZ R125, R125, R187 ;  /* 0x000000bb7d7d7220 */ /* 0x000fe20000410000 */
[----:B------:R-:W-:Y:S01]  /*6990*/  F2FP.F16.F32.PACK_AB R152, R15, R13 ;  /* 0x0000000d0f98723e */ /* 0x000fe200000000ff */
[----:B0-----:R-:W-:Y:S01]  /*69a0*/  FADD.FTZ R9, R194, R9 ;  /* 0x00000009c2097221 */ /* 0x001fe20000010000 */
        /* <DEDUP_REMOVED lines=9> */
[----:B------:R2:W4:Y:S01]  /*6a40*/  MUFU.EX2 R3, R160 ;  /* 0x000000a000037308 */ /* 0x0005220000000800 */
[C---:B-1----:R-:W-:Y:S01]  /*6a50*/  FADD.FTZ R11, R164.reuse, R11 ;  /* 0x0000000ba40b7221 */ /* 0x042fe20000010000 */
[----:B------:R-:W-:Y:S01]  /*6a60*/  F2FP.F16.F32.PACK_AB R164, R164, R192 ;  /* 0x000000c0a4a4723e */ /* 0x000fe200000000ff */
[-C--:B------:R-:W-:Y:S01]  /*6a70*/  FMUL.FTZ R141, R141, R187.reuse ;  /* 0x000000bb8d8d7220 */ /* 0x080fe20000410000 */
[-C--:B------:R-:W-:Y:S01]  /*6a80*/  FMUL.FTZ R144, R144, R187.reuse ;  /* 0x000000bb90907220 */ /* 0x080fe20000410000 */
[-C--:B------:R-:W-:Y:S01]  /*6a90*/  FMUL.FTZ R145, R145, R187.reuse ;  /* 0x000000bb91917220 */ /* 0x080fe20000410000 */
[-C--:B------:R-:W-:Y:S01]  /*6aa0*/  FMUL.FTZ R148, R148, R187.reuse ;  /* 0x000000bb94947220 */ /* 0x080fe20000410000 */
[----:B------:R-:W-:Y:S01]  /*6ab0*/  FMUL.FTZ R149, R149, R187 ;  /* 0x000000bb95957220 */ /* 0x000fe20000410000 */
[----:B------:R-:W1:Y:S01]  /*6ac0*/  MUFU.EX2 R172, R172 ;  /* 0x000000ac00ac7308 */ /* 0x000e620000000800 */
[----:B0-----:R-:W-:Y:S01]  /*6ad0*/  FADD.FTZ R12, R168, R11 ;  /* 0x0000000ba80c7221 */ /* 0x001fe20000010000 */
[----:B--2---:R-:W-:-:S02]  /*6ae0*/  F2FP.F16.F32.PACK_AB R160, R166, R162 ;  /* 0x000000a2a6a0723e */ /* 0x004fc400000000ff */
[----:B------:R-:W-:-:S04]  /*6af0*/  F2FP.F16.F32.PACK_AB R162, R194, R193 ;  /* 0x000000c1c2a2723e */ /* 0x000fc800000000ff */
[----:B------:R-:W0:Y:S01]  /*6b00*/  MUFU.EX2 R188, R188 ;  /* 0x000000bc00bc7308 */ /* 0x000e220000000800 */
[C---:B----4-:R-:W-:Y:S01]  /*6b10*/  FADD.FTZ R11, R3.reuse, R12 ;  /* 0x0000000c030b7221 */ /* 0x050fe20000010000 */
[----:B------:R-:W-:-:S06]  /*6b20*/  F2FP.F16.F32.PACK_AB R166, R3, R168 ;  /* 0x000000a803a6723e */ /* 0x000fcc00000000ff */
[----:B------:R-:W2:Y:S01]  /*6b30*/  MUFU.EX2 R170, R191 ;  /* 0x000000bf00aa7308 */ /* 0x000ea20000000800 */
[----:B-1----:R-:W-:-:S07]  /*6b40*/  FADD.FTZ R11, R172, R11 ;  /* 0x0000000bac0b7221 */ /* 0x002fce0000010000 */
[----:B------:R-:W1:Y:S01]  /*6b50*/  MUFU.EX2 R176, R176 ;  /* 0x000000b000b07308 */ /* 0x000e620000000800 */
[C---:B0-----:R-:W-:Y:S01]  /*6b60*/  FADD.FTZ R11, R188.reuse, R11 ;  /* 0x0000000bbc0b7221 */ /* 0x041fe20000010000 */
[----:B------:R-:W-:-:S06]  /*6b70*/  F2FP.F16.F32.PACK_AB R168, R188, R172 ;  /* 0x000000acbca8723e */ /* 0x000fcc00000000ff */
[----:B------:R-:W0:Y:S01]  /*6b80*/  MUFU.EX2 R182, R182 ;  /* 0x000000b600b67308 */ /* 0x000e220000000800 */
[----:B--2---:R-:W-:-:S07]  /*6b90*/  FADD.FTZ R13, R170, R11 ;  /* 0x0000000baa0d7221 */ /* 0x004fce0000010000 */
[----:B------:R2:W4:Y:S01]  /*6ba0*/  MUFU.EX2 R9, R154 ;  /* 0x0000009a00097308 */ /* 0x0005220000000800 */
[C---:B-1----:R-:W-:Y:S01]  /*6bb0*/  FADD.FTZ R12, R176.reuse, R13 ;  /* 0x0000000db00c7221 */ /* 0x042fe20000010000 */
[----:B------:R-:W-:-:S06]  /*6bc0*/  F2FP.F16.F32.PACK_AB R170, R176, R170 ;  /* 0x000000aab0aa723e */ /* 0x000fcc00000000ff */
[----:B------:R-:W1:Y:S01]  /*6bd0*/  MUFU.EX2 R183, R183 ;  /* 0x000000b700b77308 */ /* 0x000e620000000800 */
[----:B0-----:R-:W-:Y:S01]  /*6be0*/  FADD.FTZ R0, R182, R0 ;  /* 0x00000000b6007221 */ /* 0x001fe20000010000 */
[----:B--2---:R-:W-:-:S06]  /*6bf0*/  F2FP.F16.F32.PACK_AB R154, R21, R20 ;  /* 0x00000014159a723e */ /* 0x004fcc00000000ff */
[----:B------:R-:W0:Y:S01]  /*6c00*/  MUFU.EX2 R10, R10 ;  /* 0x0000000a000a7308 */ /* 0x000e220000000800 */
[----:B----4-:R-:W-:-:S07]  /*6c10*/  FADD.FTZ R13, R9, R12 ;  /* 0x0000000c090d7221 */ /* 0x010fce0000010000 */
[----:B------:R-:W2:Y:S01]  /*6c20*/  MUFU.EX2 R184, R184 ;  /* 0x000000b800b87308 */ /* 0x000ea20000000800 */
[C---:B-1----:R-:W-:Y:S01]  /*6c30*/  FADD.FTZ R0, R183.reuse, R0 ;  /* 0x00000000b7007221 */ /* 0x042fe20000010000 */
[----:B------:R-:W-:-:S06]  /*6c40*/  F2FP.F16.F32.PACK_AB R173, R183, R182 ;  /* 0x000000b6b7ad723e */ /* 0x000fcc00000000ff */
[----:B------:R-:W1:Y:S01]  /*6c50*/  MUFU.EX2 R174, R189 ;  /* 0x000000bd00ae7308 */ /* 0x000e620000000800 */
[C---:B0-----:R-:W-:Y:S01]  /*6c60*/  FADD.FTZ R13, R10.reuse, R13 ;  /* 0x0000000d0a0d7221 */ /* 0x041fe20000010000 */
[----:B------:R-:W-:-:S06]  /*6c70*/  F2FP.F16.F32.PACK_AB R172, R10, R9 ;  /* 0x000000090aac723e */ /* 0x000fcc00000000ff */
[----:B------:R-:W0:Y:S01]  /*6c80*/  MUFU.EX2 R185, R185 ;  /* 0x000000b900b97308 */ /* 0x000e220000000800 */
[----:B--2---:R-:W-:-:S07]  /*6c90*/  FADD.FTZ R0, R184, R0 ;  /* 0x00000000b8007221 */ /* 0x004fce0000010000 */
[----:B------:R-:W2:Y:S01]  /*6ca0*/  MUFU.EX2 R11, R186 ;  /* 0x000000ba000b7308 */ /* 0x000ea20000000800 */
[----:B-1----:R-:W-:Y:S01]  /*6cb0*/  FADD.FTZ R12, R174, R13 ;  /* 0x0000000dae0c7221 */ /* 0x002fe20000010000 */
[C---:B0-----:R-:W-:Y:S01]  /*6cc0*/  FADD.FTZ R0, R185.reuse, R0 ;  /* 0x00000000b9007221 */ /* 0x041fe20000010000 */
[----:B------:R-:W-:Y:S02]  /*6cd0*/  F2FP.F16.F32.PACK_AB R175, R185, R184 ;  /* 0x000000b8b9af723e */ /* 0x000fe400000000ff */
[C---:B--2---:R-:W-:Y:S01]  /*6ce0*/  FADD.FTZ R3, R11.reuse, R12 ;  /* 0x0000000c0b037221 */ /* 0x044fe20000010000 */
[----:B------:R-:W-:Y:S01]  /*6cf0*/  F2FP.F16.F32.PACK_AB R174, R11, R174 ;  /* 0x000000ae0bae723e */ /* 0x000fe200000000ff */
[----:B---3--:R-:W-:Y:S06]  /*6d00*/  @!P0 BRA `(.L_x_4616) ;  /* 0x0000000000048947 */ /* 0x008fec0003800000 */
[----:B------:R-:W-:Y:S01]  /*6d10*/  BPT.TRAP 0x1 ;  /* 0x000000040000795c */ /* 0x000fe20000300000 */
.L_x_4616:
[----:B------:R0:W1:Y:S01]  /*6d20*/  SYNCS.PHASECHK.TRANS64.TRYWAIT P3, [UR26+0x22850], R6 ;  /* 0x02285006ff0075a7 */ /* 0x000062000806015a */
[----:B------:R-:W-:Y:S05]  /*6d30*/  @!P0 BRA `(.L_x_4617) ;  /* 0x0000000000048947 */ /* 0x000fea0003800000 */
[----:B------:R-:W-:Y:S01]  /*6d40*/  BPT.TRAP 0x1 ;  /* 0x000000040000795c */ /* 0x000fe20000300000 */
.L_x_4617:
[----:B-1----:R-:W-:Y:S05]  /*6d50*/  @P3 BRA `(.L_x_4618) ;  /* 0x0000000000083947 */ /* 0x002fea0003800000 */
[----:B------:R-:W1:Y:S02]  /*6d60*/  SYNCS.PHASECHK.TRANS64.TRYWAIT P3, [UR26+0x22850], R6 ;  /* 0x02285006ff0075a7 */ /* 0x000e64000806015a */
[----:B-1----:R-:W-:Y:S05]  /*6d70*/  @!P3 BRA `(.L_x_4619) ;  /* 0x000000e8000cb947 */ /* 0x002fea0003800000 */
.L_x_4618:
[----:B------:R-:W2:Y:S01]  /*6d80*/  S2R R9, SR_TID.X ;  /* 0x0000000000097919 */ /* 0x000ea20000002100 */
[----:B------:R-:W-:Y:S01]  /*6d90*/  UIMAD UR11, UR37, 0xc00, UR21 ;  /* 0x00000c00250b78a4 */ /* 0x000fe2000f8e0215 */
[----:B-1----:R-:W-:Y:S01]  /*6da0*/  @!P2 VIADD R7, R7, 0x22860 ;  /* 0x000228600707a836 */ /* 0x002fe20000000000 */
[----:B------:R-:W-:Y:S01]  /*6db0*/  UMOV UR7, 0x40000040 ;  /* 0x4000004000077882 */ /* 0x000fe20000000000 */
[----:B------:R-:W-:Y:S01]  /*6dc0*/  UISETP.GT.AND UP1, UPT, UR23, UR22, UPT ;  /* 0x000000161700728c */ /* 0x000fe2000bf24270 */
[----:B------:R-:W-:Y:S01]  /*6dd0*/  IMAD.MOV.U32 R10, RZ, RZ, R5 ;  /* 0x000000ffff0a7224 */ /* 0x000fe200078e0005 */
[----:B------:R-:W-:Y:S01]  /*6de0*/  UIADD3 UR23, UR23, -0x1, URZ ;  /* 0xffffffff17177890 */ /* 0x000fe2000fffe03f */
[----:B------:R-:W-:Y:S01]  /*6df0*/  @!P2 PRMT R7, RZ, 0x654, R7 ;  /* 0x00000654ff07a816 */ /* 0x000fe20000000007 */
[----:B------:R-:W-:Y:S02]  /*6e00*/  UMOV UR6, UR11 ;  /* 0x0000000b00067c82 */ /* 0x000fe40008000000 */
[----:B------:R-:W-:-:S02]  /*6e10*/  PLOP3.LUT P3, PT, PT, PT, UP1, 0x80, 0x0 ;  /* 0x000000000000781c */ /* 0x000fc40003f6f018 */
[----:B--2---:R-:W-:-:S05]  /*6e20*/  SHF.R.U32.HI R9, RZ, 0x7, R9 ;  /* 0x00000007ff097819 */ /* 0x004fca0000011609 */
[----:B0-----:R-:W-:-:S05]  /*6e30*/  VIADD R6, R9, 0x8 ;  /* 0x0000000809067836 */ /* 0x001fca0000000000 */
        /* <DEDUP_REMOVED lines=34> */
[----:B------:R0:W-:Y:S02]  /*7060*/  @!P2 SYNCS.ARRIVE.TRANS64.RED.A1T0 RZ, [R7+URZ], RZ ;  /* 0x000000ff07ffa9a7 */ /* 0x0001e4000810043f */
[----:B0-----:R-:W-:Y:S01]  /*7070*/  IMAD.MOV.U32 R7, RZ, RZ, R4 ;  /* 0x000000ffff077224 */ /* 0x001fe200078e0004 */
[----:B--2---:R-:W-:Y:S06]  /*7080*/  @P3 BRA `(.L_x_4620) ;  /* 0xffffffd400303947 */ /* 0x004fec000383ffff */
.L_x_4611:
[----:B------:R-:W-:-:S06]  /*7090*/  UISETP.GE.AND UP0, UPT, UR23, UR40, UPT ;  /* 0x000000281700728c */ /* 0x000fcc000bf06270 */
[----:B------:R-:W-:-:S13]  /*70a0*/  PLOP3.LUT P1, PT, PT, PT, UP0, 0x80, 0x0 ;  /* 0x000000000000781c */ /* 0x000fda0003f2f008 */
[----:B------:R-:W-:Y:S05]  /*70b0*/  @!P1 BRA `(.L_x_4621) ;  /* 0x0000002000d49947 */ /* 0x000fea0003800000 */
[----:B------:R-:W-:Y:S01]  /*70c0*/  IMAD.MOV.U32 R7, RZ, RZ, R5 ;  /* 0x000000ffff077224 */ /* 0x000fe200078e0005 */
[----:B------:R-:W-:Y:S01]  /*70d0*/  ULDC UR24, c[0x0][0x9d8] ;  /* 0x0002760000187ab9 */ /* 0x000fe20000000800 */
[----:B01----:R-:W-:Y:S01]  /*70e0*/  IMAD.MOV.U32 R9, RZ, RZ, R4 ;  /* 0x000000ffff097224 */ /* 0x003fe200078e0004 */
[----:B------:R-:W-:-:S06]  /*70f0*/  ULDC UR22, c[0x0][0x988] ;  /* 0x0002620000167ab9 */ /* 0x000fcc0000000800 */
.L_x_4630:
[----:B------:R-:W-:-:S04]  /*7100*/  UIADD3 UR37, UR37, 0x1, URZ ;  /* 0x0000000125257890 */ /* 0x000fc8000fffe03f */
[----:B------:R-:W-:-:S04]  /*7110*/  UISETP.NE.AND UP0, UPT, UR37, 0x2, UPT ;  /* 0x000000022500788c */ /* 0x000fc8000bf05270 */
[----:B------:R-:W-:Y:S02]  /*7120*/  USEL UR6, URZ, 0x1, UP0 ;  /* 0x000000013f067887 */ /* 0x000fe40008000000 */
[----:B------:R-:W-:Y:S02]  /*7130*/  USEL UR37, UR37, URZ, UP0 ;  /* 0x0000003f25257287 */ /* 0x000fe40008000000 */
[----:B------:R-:W-:Y:S01]  /*7140*/  ULOP3.LUT UR47, UR47, UR6, URZ, 0x3c, !UPT ;  /* 0x000000062f2f7292 */ /* 0x000fe2000f8e3c3f */
[----:B--2---:R-:W-:Y:S11]  /*7150*/  @!P0 BRA `(.L_x_4622) ;  /* 0x0000000000048947 */ /* 0x004ff60003800000 */
[----:B------:R-:W-:Y:S01]  /*7160*/  BPT.TRAP 0x1 ;  /* 0x000000040000795c */ /* 0x000fe20000300000 */
.L_x_4622:
        /* <DEDUP_REMOVED lines=9> */
.L_x_4623:
[----:B-1----:R-:W-:Y:S05]  /*7200*/  @P1 BRA `(.L_x_4624) ;  /* 0x0000000000081947 */ /* 0x002fea0003800000 */
[----:B------:R-:W1:Y:S02]  /*7210*/  SYNCS.PHASECHK.TRANS64.TRYWAIT P1, [UR25+0x22830], R6 ;  /* 0x02283006ff0075a7 */ /* 0x000e640008020159 */
[----:B-1----:R-:W-:Y:S05]  /*7220*/  @!P1 BRA `(.L_x_4625) ;  /* 0x000000e000f49947 */ /* 0x002fea0003800000 */
.L_x_4624:
        /* <DEDUP_REMOVED lines=343> */
[----:B------:R1:W-:Y:S01]  /*87a0*/  MUFU.EX2 R192, R162 ;  /* 0x000000a200c07308 */ /* 0x0003e20000000800 */
[----:B0-----:R-:W-:Y:S01]  /*87b0*/  FADD.FTZ R3, R14, R156 ;  /* 0x0000009c0e037221 */ /* 0x001fe20000010000 */
[----:B------:R-:W-:Y:S01]  /*87c0*/  F2FP.F16.F32.PACK_AB R156, R13, R12 ;  /* 0x0000000c0d9c723e */ /* 0x000fe200000000ff */
[----:B------:R-:W-:-:S02]  /*87d0*/  IMAD.U32 R12, RZ, RZ, UR25 ;  /* 0x00000019ff0c7e24 */ /* 0x000fc4000f8e00ff */
[-C--:B------:R-:W-:Y:S01]  /*87e0*/  FMUL.FTZ R59, R59, R9.reuse ;  /* 0x000000093b3b7220 */ /* 0x080fe20000410000 */
[----:B------:R-:W-:Y:S01]  /*87f0*/  FADD.FTZ R3, R15, R3 ;  /* 0x000000030f037221 */ /* 0x000fe20000010000 */
[----:B------:R-:W-:Y:S01]  /*8800*/  FMUL.FTZ R62, R62, R9 ;  /* 0x000000093e3e7220 */ /* 0x000fe20000410000 */
[----:B------:R-:W-:Y:S01]  /*8810*/  @!P2 VIADD R15, R12, 0x22840 ;  /* 0x000228400c0fa836 */ /* 0x000fe20000000000 */
[----:B------:R-:W-:Y:S01]  /*8820*/  MUFU.EX2 R163, R163 ;  /* 0x000000a300a37308 */ /* 0x000fe20000000800 */
[----:B------:R-:W-:Y:S01]  /*8830*/  FADD.FTZ R3, R20, R3 ;  /* 0x0000000314037221 */ /* 0x000fe20000010000 */
[----:B-1----:R-:W-:Y:S01]  /*8840*/  F2FP.F16.F32.PACK_AB R162, R153, R167 ;  /* 0x000000a799a2723e */ /* 0x002fe200000000ff */
[-C--:B------:R-:W-:Y:S01]  /*8850*/  FMUL.FTZ R63, R63, R9.reuse ;  /* 0x000000093f3f7220 */ /* 0x080fe20000410000 */
[----:B------:R-:W-:Y:S01]  /*8860*/  @!P2 PRMT R15, RZ, 0x654, R15 ;  /* 0x00000654ff0fa816 */ /* 0x000fe2000000000f */
[----:B------:R-:W-:Y:S01]  /*8870*/  FADD.FTZ R3, R21, R3 ;  /* 0x0000000315037221 */ /* 0x000fe20000010000 */
[-C--:B------:R-:W-:Y:S01]  /*8880*/  FMUL.FTZ R66, R66, R9.reuse ;  /* 0x0000000942427220 */ /* 0x080fe20000410000 */
[-C--:B------:R-:W-:Y:S01]  /*8890*/  FMUL.FTZ R67, R67, R9.reuse ;  /* 0x0000000943437220 */ /* 0x080fe20000410000 */
[----:B------:R-:W-:Y:S01]  /*88a0*/  MUFU.EX2 R193, R166 ;  /* 0x000000a600c17308 */ /* 0x000fe20000000800 */
[----:B------:R-:W-:Y:S01]  /*88b0*/  FADD.FTZ R3, R167, R3 ;  /* 0x00000003a7037221 */ /* 0x000fe20000010000 */
[-C--:B------:R-:W-:Y:S01]  /*88c0*/  FMUL.FTZ R70, R70, R9.reuse ;  /* 0x0000000946467220 */ /* 0x080fe20000410000 */
[-C--:B------:R-:W-:Y:S01]  /*88d0*/  FMUL.FTZ R71, R71, R9.reuse ;  /* 0x0000000947477220 */ /* 0x080fe20000410000 */
[-C--:B------:R-:W-:Y:S01]  /*88e0*/  FMUL.FTZ R74, R74, R9.reuse ;  /* 0x000000094a4a7220 */ /* 0x080fe20000410000 */
        /* <DEDUP_REMOVED lines=8> */
[-C--:B------:R-:W-:Y:S01]  /*8970*/  FMUL.FTZ R86, R86, R9.reuse ;  /* 0x0000000956567220 */ /* 0x080fe20000410000 */
[-C--:B------:R-:W-:Y:S01]  /*8980*/  FMUL.FTZ R87, R87, R9.reuse ;  /* 0x0000000957577220 */ /* 0x080fe20000410000 */
[-C--:B------:R-:W-:Y:S01]  /*8990*/  FMUL.FTZ R90, R90, R9.reuse ;  /* 0x000000095a5a7220 */ /* 0x080fe20000410000 */
[----:B------:R1:W3:Y:S01]  /*89a0*/  MUFU.EX2 R194, R160 ;  /* 0x000000a000c27308 */ /* 0x0002e20000000800 */
        /* <DEDUP_REMOVED lines=8> */
[----:B-1----:R-:W-:Y:S01]  /*8a30*/  F2FP.F16.F32.PACK_AB R160, R21, R20 ;  /* 0x0000001415a0723e */ /* 0x002fe200000000ff */
[----:B--2---:R-:W-:Y:S01]  /*8a40*/  FADD.FTZ R21, R159, R0 ;  /* 0x000000009f157221 */ /* 0x004fe20000010000 */
[----:B0-----:R-:W-:Y:S01]  /*8a50*/  FADD.FTZ R3, R157, R3 ;  /* 0x000000039d037221 */ /* 0x001fe20000010000 */
[-C--:B------:R-:W-:Y:S01]  /*8a60*/  FMUL.FTZ R106, R106, R9.reuse ;  /* 0x000000096a6a7220 */ /* 0x080fe20000410000 */
[-C--:B------:R-:W-:Y:S01]  /*8a70*/  FMUL.FTZ R107, R107, R9.reuse ;  /* 0x000000096b6b7220 */ /* 0x080fe20000410000 */
[----:B------:R-:W-:Y:S01]  /*8a80*/  FADD.FTZ R0, R192, R21 ;  /* 0x00000015c0007221 */ /* 0x000fe20000010000 */
[----:B------:R-:W-:Y:S01]  /*8a90*/  FADD.FTZ R3, R189, R3 ;  /* 0x00000003bd037221 */ /* 0x000fe20000010000 */
[----:B------:R0:W1:Y:S01]  /*8aa0*/  MUFU.EX2 R13, R8 ;  /* 0x00000008000d7308 */ /* 0x0000620000000800 */
        /* <DEDUP_REMOVED lines=8> */
[----:B0-----:R-:W-:Y:S01]  /*8b30*/  IADD3 R8, -R196, 0xb, RZ ;  /* 0x0000000bc4087810 */ /* 0x001fe20007ffe1ff */
[----:B---3--:R-:W-:Y:S01]  /*8b40*/  FADD.FTZ R0, R194, R21 ;  /* 0x00000015c2007221 */ /* 0x008fe20000010000 */
[----:B----4-:R-:W-:Y:S01]  /*8b50*/  FADD.FTZ R3, R161, R3 ;  /* 0x00000003a1037221 */ /* 0x010fe20000010000 */
[-C--:B------:R-:W-:Y:S01]  /*8b60*/  FMUL.FTZ R119, R119, R9.reuse ;  /* 0x0000000977777220 */ /* 0x080fe20000410000 */
[-C--:B------:R-:W-:Y:S01]  /*8b70*/  FMUL.FTZ R122, R122, R9.reuse ;  /* 0x000000097a7a7220 */ /* 0x080fe20000410000 */
[----:B------:R-:W-:Y:S01]  /*8b80*/  FADD.FTZ R0, R171, R0 ;  /* 0x00000000ab007221 */ /* 0x000fe20000010000 */
[----:B------:R0:W-:Y:S06]  /*8b90*/  BAR.ARV R8, 0x100 ;  /* 0x000400080000751d */ /* 0x0001ec0000002000 */
[----:B------:R-:W3:Y:S01]  /*8ba0*/  MUFU.EX2 R14, R170 ;  /* 0x000000aa000e7308 */ /* 0x000ee20000000800 */
[----:B------:R4:W-:Y:S01]  /*8bb0*/  @!P2 SYNCS.ARRIVE.TRANS64.RED.A1T0 RZ, [R15+URZ], RZ ;  /* 0x000000ff0fffa9a7 */ /* 0x0009e2000810043f */
[----:B-1----:R-:W-:Y:S01]  /*8bc0*/  FADD.FTZ R21, R13, R0 ;  /* 0x000000000d157221 */ /* 0x002fe20000010000 */
[-C--:B------:R-:W-:Y:S01]  /*8bd0*/  FMUL.FTZ R123, R123, R9.reuse ;  /* 0x000000097b7b7220 */ /* 0x080fe20000410000 */
[----:B--2---:R-:W-:Y:S01]  /*8be0*/  FADD.FTZ R3, R190, R3 ;  /* 0x00000003be037221 */ /* 0x004fe20000010000 */
        /* <DEDUP_REMOVED lines=16> */
[----:B------:R-:W-:Y:S01]  /*8cf0*/  FMUL.FTZ R151, R151, R9 ;  /* 0x0000000997977220 */ /* 0x000fe20000410000 */
[----:B------:R-:W-:-:S02]  /*8d00*/  F2FP.F16.F32.PACK_AB R164, R157, R188 ;  /* 0x000000bc9da4723e */ /* 0x000fc400000000ff */
[----:B------:R3:W5:Y:S01]  /*8d10*/  MUFU.EX2 R191, R168 ;  /* 0x000000a800bf7308 */ /* 0x0007620000000800 */
[----:B-1----:R-:W-:Y:S01]  /*8d20*/  FADD.FTZ R3, R165, R3 ;  /* 0x00000003a5037221 */ /* 0x002fe20000010000 */
[----:B------:R-:W-:Y:S02]  /*8d30*/  F2FP.F16.F32.PACK_AB R166, R161, R189 ;  /* 0x000000bda1a6723e */ /* 0x000fe400000000ff */
[----:B------:R-:W-:Y:S02]  /*8d40*/  F2FP.F16.F32.PACK_AB R153, R155, R176 ;  /* 0x000000b09b99723e */ /* 0x000fe400000000ff */
[----:B------:R-:W-:Y:S02]  /*8d50*/  F2FP.F16.F32.PACK_AB R155, R159, R187 ;  /* 0x000000bb9f9b723e */ /* 0x000fe400000000ff */
[----:B------:R-:W1:Y:S01]  /*8d60*/  MUFU.EX2 R11, R11 ;  /* 0x0000000b000b7308 */ /* 0x000e620000000800 */
[----:B--2---:R-:W-:Y:S01]  /*8d70*/  FADD.FTZ R0, R10, R21 ;  /* 0x000000150a007221 */ /* 0x004fe20000010000 */
[----:B---3--:R-:W-:-:S02]  /*8d80*/  F2FP.F16.F32.PACK_AB R168, R165, R190 ;  /* 0x000000bea5a8723e */ /* 0x008fc400000000ff */
[----:B------:R-:W-:Y:S02]  /*8d90*/  F2FP.F16.F32.PACK_AB R157, R163, R192 ;  /* 0x000000c0a39d723e */ /* 0x000fe400000000ff */
[----:B------:R-:W-:Y:S02]  /*8da0*/  F2FP.F16.F32.PACK_AB R161, R13, R171 ;  /* 0x000000ab0da1723e */ /* 0x000fe400000000ff */
[----:B------:R-:W2:Y:S01]  /*8db0*/  MUFU.EX2 R169, R169 ;  /* 0x000000a900a97308 */ /* 0x000ea20000000800 */
[----:B-----5:R-:W-:Y:S01]  /*8dc0*/  FADD.FTZ R3, R191, R3 ;  /* 0x00000003bf037221 */ /* 0x020fe20000010000 */
[----:B------:R-:W-:Y:S02]  /*8dd0*/  F2FP.F16.F32.PACK_AB R159, R194, R193 ;  /* 0x000000c1c29f723e */ /* 0x000fe400000000ff */
[----:B------:R-:W-:-:S04]  /*8de0*/  F2FP.F16.F32.PACK_AB R163, R10, R14 ;  /* 0x0000000e0aa3723e */ /* 0x000fc800000000ff */
[----:B----4-:R-:W3:Y:S01]  /*8df0*/  MUFU.EX2 R15, R174 ;  /* 0x000000ae000f7308 */ /* 0x010ee20000000800 */
        /* <DEDUP_REMOVED lines=42> */
.L_x_4626:
[----:B------:R0:W1:Y:S01]  /*90a0*/  SYNCS.PHASECHK.TRANS64.TRYWAIT P1, [UR25+0x22850], R6 ;  /* 0x02285006ff0075a7 */ /* 0x0000620008020159 */
[----:B------:R-:W-:Y:S05]  /*90b0*/  @!P0 BRA `(.L_x_4627) ;  /* 0x0000000000048947 */ /* 0x000fea0003800000 */
[----:B------:R-:W-:Y:S01]  /*90c0*/  BPT.TRAP 0x1 ;  /* 0x000000040000795c */ /* 0x000fe20000300000 */
.L_x_4627:
[----:B-1----:R-:W-:Y:S05]  /*90d0*/  @P1 BRA `(.L_x_4628) ;  /* 0x0000000000081947 */ /* 0x002fea0003800000 */
[----:B------:R-:W1:Y:S02]  /*90e0*/  SYNCS.PHASECHK.TRANS64.TRYWAIT P1, [UR25+0x22850], R6 ;  /* 0x02285006ff0075a7 */ /* 0x000e640008020159 */
[----:B-1----:R-:W-:Y:S05]  /*90f0*/  @!P1 BRA `(.L_x_4629) ;  /* 0x000000c400589947 */ /* 0x002fea0003800000 */
.L_x_4628:
        /* <DEDUP_REMOVED lines=49> */
.L_x_4621:
[----:B--2---:R-:W2:Y:S01]  /*9410*/  SHFL.BFLY PT, R6, R3, 0x2, 0x1f ;  /* 0x0c401f0003067f89 */ /* 0x004ea200000e0000 */
[----:B------:R-:W-:Y:S01]  /*9420*/  UIADD3 UR37, UR37, 0x1, URZ ;  /* 0x0000000125257890 */ /* 0x000fe2000fffe03f */
[----:B------:R3:W-:Y:S06]  /*9430*/  BAR.ARV R8, 0x100 ;  /* 0x000400080000751d */ /* 0x0007ec0000002000 */
[----:B------:R-:W-:Y:S02]  /*9440*/  UISETP.NE.AND UP0, UPT, UR37, 0x2, UPT ;  /* 0x000000022500788c */ /* 0x000fe4000bf05270 */
[----:B------:R-:W-:Y:S06]  /*9450*/  BAR.ARV 0x8, 0x180 ;  /* 0x0206000000007b1d */ /* 0x000fec0000002000 */
[----:B---3--:R-:W-:Y:S01]  /*9460*/  IMAD.U32 R8, RZ, RZ, UR10 ;  /* 0x0000000aff087e24 */ /* 0x008fe2000f8e00ff */
[----:B------:R-:W-:Y:S01]  /*9470*/  USEL UR4, URZ, 0x1, UP0 ;  /* 0x000000013f047887 */ /* 0x000fe20008000000 */
[----:B01----:R-:W0:Y:S01]  /*9480*/  SHFL.BFLY PT, R9, R0, 0x2, 0x1f ;  /* 0x0c401f0000097f89 */ /* 0x003e2200000e0000 */
[----:B------:R-:W-:Y:S01]  /*9490*/  PLOP3.LUT P0, PT, PT, PT, PT, 0x8, 0x0 ;  /* 0x000000000000781c */ /* 0x000fe20003f0e170 */
[----:B------:R-:W-:Y:S01]  /*94a0*/  UIADD3 UR48, UR48, 0x1, URZ ;  /* 0x0000000130307890 */ /* 0x000fe2000fffe03f */
[----:B--2---:R-:W-:Y:S01]  /*94b0*/  FADD.FTZ R7, R6, R3 ;  /* 0x0000000306077221 */ /* 0x004fe20000010000 */
[----:B------:R-:W-:-:S02]  /*94c0*/  USEL UR37, UR37, URZ, UP0 ;  /* 0x0000003f25257287 */ /* 0x000fc40008000000 */
[----:B------:R-:W-:Y:S02]  /*94d0*/  ULOP3.LUT UR47, UR47, UR4, URZ, 0x3c, !UPT ;  /* 0x000000042f2f7292 */ /* 0x000fe4000f8e3c3f */
[----:B------:R-:W1:Y:S01]  /*94e0*/  SHFL.BFLY PT, R6, R7, 0x1, 0x1f ;  /* 0x0c201f0007067f89 */ /* 0x000e6200000e0000 */
[----:B0-----:R-:W-:Y:S01]  /*94f0*/  FADD.FTZ R10, R9, R0 ;  /* 0x00000000090a7221 */ /* 0x001fe20000010000 */
[----:B------:R-:W-:-:S04]  /*9500*/  IMAD.MOV.U32 R0, RZ, RZ, RZ ;  /* 0x000000ffff007224 */ /* 0x000fc800078e00ff */
[----:B------:R-:W0:Y:S01]  /*9510*/  SHFL.BFLY PT, R9, R10, 0x1, 0x1f ;  /* 0x0c201f000a097f89 */ /* 0x000e2200000e0000 */
[----:B-1----:R-:W-:Y:S01]  /*9520*/  FADD.FTZ R11, R7, R6 ;  /* 0x00000006070b7221 */ /* 0x002fe20000010000 */
[----:B------:R-:W-:Y:S02]  /*9530*/  IMAD.MOV.U32 R6, RZ, RZ, RZ ;  /* 0x000000ffff067224 */ /* 0x000fe400078e00ff */
[----:B------:R-:W-:Y:S02]  /*9540*/  IMAD.U32 R7, RZ, RZ, UR10 ;  /* 0x0000000aff077e24 */ /* 0x000fe4000f8e00ff */
[----:B------:R-:W-:-:S13]  /*9550*/  FSETP.NE.FTZ.AND P1, PT, R11, RZ, PT ;  /* 0x000000ff0b00720b */ /* 0x000fda0003f35000 */
[----:B------:R-:W1:Y:S01]  /*9560*/  @P1 MUFU.RCP R6, R11 ;  /* 0x0000000b00061308 */ /* 0x000e620000001000 */
[----:B------:R-:W-:Y:S01]  /*9570*/  @P1 FMUL.FTZ R7, R7, 0.69314718246459960938 ;  /* 0x3f31721807071820 */ /* 0x000fe20000410000 */
[----:B0-----:R-:W-:-:S05]  /*9580*/  FADD.FTZ R3, R10, R9 ;  /* 0x000000090a037221 */ /* 0x001fca0000010000 */
        /* <DEDUP_REMOVED lines=139> */
.L_x_4600:
        /* <DEDUP_REMOVED lines=32> */
[----:B------:R-:W-:Y:S02]  /*a040*/  IADD3 R157, P6, R4, 0x4020, RZ ;  /* 0x00004020049d7810 */ /* 0x000fe40007fde0ff */
[----:B------:R-:W-:Y:S02]  /*a050*/  SHF.R.U64 R12, R12, 0x3, RZ ;  /* 0x000000030c0c7819 */ /* 0x000fe400000012ff */
[----:B------:R-:W-:Y:S02]  /*a060*/  SHF.R.U64 R14, R14, 0x3, RZ ;  /* 0x000000030e0e7819 */ /* 0x000fe400000012ff */
[----:B------:R-:W-:Y:S02]  /*a070*/  SHF.R.U64 R152, R152, 0x3, RZ ;  /* 0x0000000398987819 */ /* 0x000fe400000012ff */
[----:B------:R-:W-:Y:S02]  /*a080*/  LOP3.LUT R156, R157, 0x380, RZ, 0xc0, !PT ;  /* 0x000003809d9c7812 */ /* 0x000fe400078ec0ff */
[----:B------:R-:W-:-:S02]  /*a090*/  LOP3.LUT R9, R4, 0x380, RZ, 0xc0, !PT ;  /* 0x0000038004097812 */ /* 0x000fc400078ec0ff */
[----:B------:R-:W-:Y:S02]  /*a0a0*/  IADD3 R159, P5, R4, 0x4040, RZ ;  /* 0x00004040049f7810 */ /* 0x000fe40007fbe0ff */
[----:B------:R-:W-:Y:S01]  /*a0b0*/  LOP3.LUT R12, R12, R13, RZ, 0x3c, !PT ;  /* 0x0000000d0c0c7212 */ /* 0x000fe200078e3cff */
[--C-:B------:R-:W-:Y:S01]  /*a0c0*/  IMAD.X R13, RZ, RZ, R5.reuse, P1 ;  /* 0x000000ffff0d7224 */ /* 0x100fe200008e0605 */
[----:B------:R-:W-:Y:S01]  /*a0d0*/  LOP3.LUT R14, R14, R15, RZ, 0x3c, !PT ;  /* 0x0000000f0e0e7212 */ /* 0x000fe200078e3cff */
[--C-:B------:R-:W-:Y:S01]  /*a0e0*/  IMAD.X R15, RZ, RZ, R5.reuse, P0 ;  /* 0x000000ffff0f7224 */ /* 0x100fe200000e0605 */
[----:B------:R-:W-:Y:S01]  /*a0f0*/  LOP3.LUT R152, R152, R153, RZ, 0x3c, !PT ;  /* 0x0000009998987212 */ /* 0x000fe200078e3cff */
[----:B------:R-:W-:Y:S01]  /*a100*/  IMAD.X R153, RZ, RZ, R5, P4 ;  /* 0x000000ffff997224 */ /* 0x000fe200020e0605 */
[----:B------:R-:W-:Y:S02]  /*a110*/  SHF.R.U64 R156, R156, 0x3, RZ ;  /* 0x000000039c9c7819 */ /* 0x000fe400000012ff */
[----:B------:R-:W-:-:S02]  /*a120*/  IADD3 R155, P3, R4, 0x4000, RZ ;  /* 0x00004000049b7810 */ /* 0x000fc40007f7e0ff */
[C---:B------:R-:W-:Y:S02]  /*a130*/  IADD3 R161, P2, R4.reuse, 0x4060, RZ ;  /* 0x0000406004a17810 */ /* 0x040fe40007f5e0ff */
[C---:B------:R-:W-:Y:S02]  /*a140*/  IADD3 R163, P1, R4.reuse, 0x8000, RZ ;  /* 0x0000800004a37810 */ /* 0x040fe40007f3e0ff */
[----:B------:R-:W-:Y:S02]  /*a150*/  SHF.R.U64 R9, R9, 0x3, RZ ;  /* 0x0000000309097819 */ /* 0x000fe400000012ff */
[----:B------:R-:W-:Y:S02]  /*a160*/  LOP3.LUT R158, R159, 0x380, RZ, 0xc0, !PT ;  /* 0x000003809f9e7812 */ /* 0x000fe400078ec0ff */
[C---:B------:R-:W-:Y:S02]  /*a170*/  IADD3 R165, P0, R4.reuse, 0x8020, RZ ;  /* 0x0000802004a57810 */ /* 0x040fe40007f1e0ff */
[----:B------:R-:W-:-:S02]  /*a180*/  IADD3 R167, P4, R4, 0x8040, RZ ;  /* 0x0000804004a77810 */ /* 0x000fc40007f9e0ff */
[----:B------:R-:W-:Y:S01]  /*a190*/  LOP3.LUT R156, R156, R157, RZ, 0x3c, !PT ;  /* 0x0000009d9c9c7212 */ /* 0x000fe200078e3cff */
[--C-:B------:R-:W-:Y:S01]  /*a1a0*/  IMAD.X R157, RZ, RZ, R5.reuse, P6 ;  /* 0x000000ffff9d7224 */ /* 0x100fe200030e0605 */
[----:B------:R-:W-:Y:S02]  /*a1b0*/  LOP3.LUT R154, R155, 0x380, RZ, 0xc0, !PT ;  /* 0x000003809b9a7812 */ /* 0x000fe400078ec0ff */
[----:B------:R-:W-:Y:S02]  /*a1c0*/  LOP3.LUT R160, R161, 0x380, RZ, 0xc0, !PT ;  /* 0x00000380a1a07812 */ /* 0x000fe400078ec0ff */
[----:B------:R-:W-:Y:S02]  /*a1d0*/  LOP3.LUT R162, R163, 0x380, RZ, 0xc0, !PT ;  /* 0x00000380a3a27812 */ /* 0x000fe400078ec0ff */
[----:B------:R-:W-:Y:S01]  /*a1e0*/  LOP3.LUT R8, R9, R4, RZ, 0x3c, !PT ;  /* 0x0000000409087212 */ /* 0x000fe200078e3cff */
[----:B------:R-:W-:Y:S01]  /*a1f0*/  IMAD.MOV.U32 R9, RZ, RZ, R5 ;  /* 0x000000ffff097224 */ /* 0x000fe200078e0005 */
[----:B------:R-:W-:-:S02]  /*a200*/  SHF.R.U64 R158, R158, 0x3, RZ ;  /* 0x000000039e9e7819 */ /* 0x000fc400000012ff */
[----:B------:R-:W-:Y:S02]  /*a210*/  LOP3.LUT R164, R165, 0x380, RZ, 0xc0, !PT ;  /* 0x00000380a5a47812 */ /* 0x000fe400078ec0ff */
[----:B------:R-:W-:Y:S02]  /*a220*/  LOP3.LUT R166, R167, 0x380, RZ, 0xc0, !PT ;  /* 0x00000380a7a67812 */ /* 0x000fe400078ec0ff */
[----:B------:R-:W-:Y:S02]  /*a230*/  IADD3 R20, P6, R4, 0xc000, RZ ;  /* 0x0000c00004147810 */ /* 0x000fe40007fde0ff */
[----:B------:R-:W-:Y:S02]  /*a240*/  SHF.R.U64 R154, R154, 0x3, RZ ;  /* 0x000000039a9a7819 */ /* 0x000fe400000012ff */
[----:B------:R-:W-:Y:S02]  /*a250*/  SHF.R.U64 R160, R160, 0x3, RZ ;  /* 0x00000003a0a07819 */ /* 0x000fe400000012ff */
[----:B------:R-:W-:-:S02]  /*a260*/  SHF.R.U64 R162, R162, 0x3, RZ ;  /* 0x00000003a2a27819 */ /* 0x000fc400000012ff */
[----:B------:R-:W-:Y:S01]  /*a270*/  LOP3.LUT R158, R158, R159, RZ, 0x3c, !PT ;  /* 0x0000009f9e9e7212 */ /* 0x000fe200078e3cff */
[----:B------:R-:W-:Y:S01]  /*a280*/  IMAD.X R159, RZ, RZ, R5, P5 ;  /* 0x000000ffff9f7224 */ /* 0x000fe200028e0605 */
[----:B------:R-:W-:Y:S02]  /*a290*/  SHF.R.U64 R164, R164, 0x3, RZ ;  /* 0x00000003a4a47819 */ /* 0x000fe400000012ff */
[----:B------:R-:W-:Y:S02]  /*a2a0*/  SHF.R.U64 R166, R166, 0x3, RZ ;  /* 0x00000003a6a67819 */ /* 0x000fe400000012ff */
[----:B------:R-:W-:Y:S02]  /*a2b0*/  LOP3.LUT R7, R20, 0x380, RZ, 0xc0, !PT ;  /* 0x0000038014077812 */ /* 0x000fe400078ec0ff */
[----:B------:R-:W-:Y:S02]  /*a2c0*/  MOV R0, R8 ;  /* 0x0000000800007202 */ /* 0x000fe40000000f00 */
[----:B------:R-:W-:-:S02]  /*a2d0*/  F2FP.F16.F32.PACK_AB R8, R25, R24 ;  /* 0x000000181908723e */ /* 0x000fc400000000ff */
[----:B------:R-:W-:Y:S02]  /*a2e0*/  F2FP.F16.F32.PACK_AB R9, R27, R26 ;  /* 0x0000001a1b09723e */ /* 0x000fe400000000ff */
[----:B------:R-:W-:Y:S02]  /*a2f0*/  IADD3 R21, P5, R4, 0xc020, RZ ;  /* 0x0000c02004157810 */ /* 0x000fe40007fbe0ff */
[----:B------:R-:W-:Y:S01]  /*a300*/  LOP3.LUT R154, R154, R155, RZ, 0x3c, !PT ;  /* 0x0000009b9a9a7212 */ /* 0x000fe200078e3cff */
[--C-:B------:R-:W-:Y:S01]  /*a310*/  IMAD.X R155, RZ, RZ, R5.reuse, P3 ;  /* 0x000000ffff9b7224 */ /* 0x100fe200018e0605 */
[----:B------:R-:W-:Y:S01]  /*a320*/  LOP3.LUT R160, R160, R161, RZ, 0x3c, !PT ;  /* 0x000000a1a0a07212 */ /* 0x000fe200078e3cff */
[--C-:B------:R-:W-:Y:S01]  /*a330*/  IMAD.X R161, RZ, RZ, R5.reuse, P2 ;  /* 0x000000ffffa17224 */ /* 0x100fe200010e0605 */
[----:B------:R-:W-:Y:S01]  /*a340*/  LOP3.LUT R162, R162, R163, RZ, 0x3c, !PT ;  /* 0x000000a3a2a27212 */ /* 0x000fe200078e3cff */
[----:B------:R-:W-:Y:S01]  /*a350*/  IMAD.X R163, RZ, RZ, R5, P1 ;  /* 0x000000ffffa37224 */ /* 0x000fe200008e0605 */
[----:B------:R-:W-:Y:S01]  /*a360*/  LOP3.LUT R164, R164, R165, RZ, 0x3c, !PT ;  /* 0x000000a5a4a47212 */ /* 0x000fe200078e3cff */
[----:B------:R0:W-:Y:S01]  /*a370*/  STSM.16.M88.4 [R0], R8 ;  /* 0x0000000800007844 */ /* 0x0001e20000000200 */
[----:B------:R-:W-:-:S02]  /*a380*/  LOP3.LUT R166, R166, R167, RZ, 0x3c, !PT ;  /* 0x000000a7a6a67212 */ /* 0x000fc400078e3cff */
[----:B------:R-:W-:Y:S02]  /*a390*/  SHF.R.U64 R7, R7, 0x3, RZ ;  /* 0x0000000307077819 */ /* 0x000fe400000012ff */
[C---:B------:R-:W-:Y:S02]  /*a3a0*/  IADD3 R169, P3, R4.reuse, 0x8060, RZ ;  /* 0x0000806004a97810 */ /* 0x040fe40007f7e0ff */
[C---:B------:R-:W-:Y:S02]  /*a3b0*/  IADD3 R165, P2, R4.reuse, 0xc040, RZ ;  /* 0x0000c04004a57810 */ /* 0x040fe40007f5e0ff */
[----:B------:R-:W-:Y:S02]  /*a3c0*/  IADD3 R167, P1, R4, 0xc060, RZ ;  /* 0x0000c06004a77810 */ /* 0x000fe40007f3e0ff */
[----:B------:R-:W-:Y:S02]  /*a3d0*/  LOP3.LUT R4, R21, 0x380, RZ, 0xc0, !PT ;  /* 0x0000038015047812 */ /* 0x000fe400078ec0ff */
[----:B------:R-:W-:-:S02]  /*a3e0*/  MOV R173, R156 ;  /* 0x0000009c00ad7202 */ /* 0x000fc40000000f00 */
[----:B------:R-:W-:Y:S01]  /*a3f0*/  MOV R174, R158 ;  /* 0x0000009e00ae7202 */ /* 0x000fe20000000f00 */
[--C-:B0-----:R-:W-:Y:S01]  /*a400*/  IMAD.X R9, RZ, RZ, R5.reuse, P6 ;  /* 0x000000ffff097224 */ /* 0x101fe200030e0605 */
[----:B------:R-:W-:Y:S01]  /*a410*/  LOP3.LUT R8, R7, R20, RZ, 0x3c, !PT ;  /* 0x0000001407087212 */ /* 0x000fe200078e3cff */
[----:B------:R-:W-:Y:S01]  /*a420*/  IMAD.X R11, RZ, RZ, R5, P5 ;  /* 0x000000ffff0b7224 */ /* 0x000fe200028e0605 */
[----:B------:R-:W-:Y:S02]  /*a430*/  LOP3.LUT R20, R165, 0x380, RZ, 0xc0, !PT ;  /* 0x00000380a5147812 */ /* 0x000fe400078ec0ff */
[----:B------:R-:W-:Y:S02]  /*a440*/  LOP3.LUT R0, R167, 0x380, RZ, 0xc0, !PT ;  /* 0x00000380a7007812 */ /* 0x000fe400078ec0ff */
[----:B------:R-:W-:Y:S02]  /*a450*/  SHF.R.U64 R10, R4, 0x3, RZ ;  /* 0x00000003040a7819 */ /* 0x000fe400000012ff */
[----:B------:R-:W-:-:S02]  /*a460*/  SHF.R.U64 R20, R20, 0x3, RZ ;  /* 0x0000000314147819 */ /* 0x000fc400000012ff */
[----:B------:R-:W-:Y:S02]  /*a470*/  SHF.R.U64 R4, R0, 0x3, RZ ;  /* 0x0000000300047819 */ /* 0x000fe400000012ff */
[----:B------:R-:W-:Y:S01]  /*a480*/  LOP3.LUT R10, R10, R21, RZ, 0x3c, !PT ;  /* 0x000000150a0a7212 */ /* 0x000fe200078e3cff */
[----:B------:R-:W-:Y:S01]  /*a490*/  IMAD.X R21, RZ, RZ, R5, P2 ;  /* 0x000000ffff157224 */ /* 0x000fe200010e0605 */
[----:B------:R-:W-:Y:S02]  /*a4a0*/  MOV R12, R12 ;  /* 0x0000000c000c7202 */ /* 0x000fe40000000f00 */
[----:B------:R-:W-:Y:S02]  /*a4b0*/  F2FP.F16.F32.PACK_AB R156, R33, R32 ;  /* 0x00000020219c723e */ /* 0x000fe400000000ff */
[----:B------:R-:W-:Y:S02]  /*a4c0*/  F2FP.F16.F32.PACK_AB R157, R35, R34 ;  /* 0x00000022239d723e */ /* 0x000fe400000000ff */
[----:B------:R-:W-:-:S02]  /*a4d0*/  F2FP.F16.F32.PACK_AB R158, R37, R36 ;  /* 0x00000024259e723e */ /* 0x000fc400000000ff */
[----:B------:R-:W-:Y:S02]  /*a4e0*/  F2FP.F16.F32.PACK_AB R159, R39, R38 ;  /* 0x00000026279f723e */ /* 0x000fe400000000ff */
[----:B------:R-:W-:Y:S02]  /*a4f0*/  LOP3.LUT R168, R169, 0x380, RZ, 0xc0, !PT ;  /* 0x00000380a9a87812 */ /* 0x000fe400078ec0ff */
[----:B------:R-:W-:Y:S01]  /*a500*/  LOP3.LUT R20, R20, R165, RZ, 0x3c, !PT ;  /* 0x000000a514147212 */ /* 0x000fe200078e3cff */
[--C-:B------:R-:W-:Y:S01]  /*a510*/  IMAD.X R165, RZ, RZ, R5.reuse, P0 ;  /* 0x000000ffffa57224 */ /* 0x100fe200000e0605 */
[----:B------:R-:W-:Y:S01]  /*a520*/  LOP3.LUT R4, R4, R167, RZ, 0x3c, !PT ;  /* 0x000000a704047212 */ /* 0x000fe200078e3cff */
[----:B------:R-:W-:Y:S01]  /*a530*/  IMAD.X R167, RZ, RZ, R5, P4 ;  /* 0x000000ffffa77224 */ /* 0x000fe200020e0605 */
[----:B------:R-:W-:Y:S01]  /*a540*/  MOV R0, R8 ;  /* 0x0000000800007202 */ /* 0x000fe20000000f00 */
[----:B------:R0:W-:Y:S01]  /*a550*/  STSM.16.M88.4 [R12], R156 ;  /* 0x0000009c0c007844 */ /* 0x0001e20000000200 */
[----:B------:R-:W-:-:S02]  /*a560*/  MOV R7, R10 ;  /* 0x0000000a00077202 */ /* 0x000fc40000000f00 */
[----:B------:R-:W-:Y:S02]  /*a570*/  SHF.R.U64 R168, R168, 0x3, RZ ;  /* 0x00000003a8a87819 */ /* 0x000fe400000012ff */
[----:B------:R-:W-:Y:S02]  /*a580*/  MOV R176, R14 ;  /* 0x0000000e00b07202 */ /* 0x000fe40000000f00 */
[----:B------:R-:W-:Y:S02]  /*a590*/  F2FP.F16.F32.PACK_AB R8, R41, R40 ;  /* 0x000000282908723e */ /* 0x000fe400000000ff */
[----:B------:R-:W-:Y:S02]  /*a5a0*/  F2FP.F16.F32.PACK_AB R9, R43, R42 ;  /* 0x0000002a2b09723e */ /* 0x000fe400000000ff */
[----:B------:R-:W-:Y:S02]  /*a5b0*/  F2FP.F16.F32.PACK_AB R10, R45, R44 ;  /* 0x0000002c2d0a723e */ /* 0x000fe400000000ff */
[----:B------:R-:W-:-:S02]  /*a5c0*/  F2FP.F16.F32.PACK_AB R11, R47, R46 ;  /* 0x0000002e2f0b723e */ /* 0x000fc400000000ff */
[----:B------:R-:W-:Y:S02]  /*a5d0*/  MOV R177, R152 ;  /* 0x0000009800b17202 */ /* 0x000fe40000000f00 */
[----:B------:R-:W-:Y:S01]  /*a5e0*/  MOV R178, R154 ;  /* 0x0000009a00b27202 */ /* 0x000fe20000000f00 */
[----:B------:R1:W-:Y:S01]  /*a5f0*/  STSM.16.M88.4 [R176], R8 ;  /* 0x00000008b0007844 */ /* 0x0003e20000000200 */
[----:B0-----:R-:W-:Y:S02]  /*a600*/  F2FP.F16.F32.PACK_AB R12, R49, R48 ;  /* 0x00000030310c723e */ /* 0x001fe400000000ff */
[----:B------:R-:W-:Y:S02]  /*a610*/  F2FP.F16.F32.PACK_AB R13, R51, R50 ;  /* 0x00000032330d723e */ /* 0x000fe400000000ff */
[----:B------:R-:W-:Y:S02]  /*a620*/  F2FP.F16.F32.PACK_AB R14, R53, R52 ;  /* 0x00000034350e723e */ /* 0x000fe400000000ff */
[----:B------:R-:W-:-:S02]  /*a630*/  F2FP.F16.F32.PACK_AB R15, R55, R54 ;  /* 0x00000036370f723e */ /* 0x000fc400000000ff */
[----:B------:R-:W-:Y:S02]  /*a640*/  F2FP.F16.F32.PACK_AB R152, R57, R56 ;  /* 0x000000383998723e */ /* 0x000fe400000000ff */
[----:B------:R-:W-:Y:S01]  /*a650*/  F2FP.F16.F32.PACK_AB R153, R59, R58 ;  /* 0x0000003a3b99723e */ /* 0x000fe200000000ff */
[----:B------:R0:W-:Y:S01]  /*a660*/  STSM.16.M88.4 [R177], R12 ;  /* 0x0000000cb1007844 */ /* 0x0001e20000000200 */
[----:B------:R-:W-:Y:S02]  /*a670*/  F2FP.F16.F32.PACK_AB R154, R61, R60 ;  /* 0x0000003c3d9a723e */ /* 0x000fe400000000ff */
[----:B------:R-:W-:Y:S02]  /*a680*/  F2FP.F16.F32.PACK_AB R155, R63, R62 ;  /* 0x0000003e3f9b723e */ /* 0x000fe400000000ff */
[----:B------:R-:W-:Y:S02]  /*a690*/  MOV R175, R160 ;  /* 0x000000a000af7202 */ /* 0x000fe40000000f00 */
[----:B------:R-:W-:Y:S01]  /*a6a0*/  MOV R170, R162 ;  /* 0x000000a200aa7202 */ /* 0x000fe20000000f00 */
[----:B------:R2:W-:Y:S01]  /*a6b0*/  STSM.16.M88.4 [R178], R152 ;  /* 0x00000098b2007844 */ /* 0x0005e20000000200 */
[----:B------:R-:W-:-:S02]  /*a6c0*/  F2FP.F16.F32.PACK_AB R156, R65, R64 ;  /* 0x00000040419c723e */ /* 0x000fc400000000ff */
[----:B------:R-:W-:Y:S02]  /*a6d0*/  F2FP.F16.F32.PACK_AB R157, R67, R66 ;  /* 0x00000042439d723e */ /* 0x000fe400000000ff */
[----:B------:R-:W-:Y:S02]  /*a6e0*/  F2FP.F16.F32.PACK_AB R158, R69, R68 ;  /* 0x00000044459e723e */ /* 0x000fe400000000ff */
[----:B------:R-:W-:Y:S02]  /*a6f0*/  F2FP.F16.F32.PACK_AB R159, R71, R70 ;  /* 0x00000046479f723e */ /* 0x000fe400000000ff */
[----:B------:R-:W-:Y:S01]  /*a700*/  LOP3.LUT R168, R168, R169, RZ, 0x3c, !PT ;  /* 0x000000a9a8a87212 */ /* 0x000fe200078e3cff */
[--C-:B------:R-:W-:Y:S01]  /*a710*/  IMAD.X R169, RZ, RZ, R5.reuse, P3 ;  /* 0x000000ffffa97224 */ /* 0x100fe200018e0605 */
[----:B------:R-:W-:Y:S01]  /*a720*/  MOV R171, R164 ;  /* 0x000000a400ab7202 */ /* 0x000fe20000000f00 */
[----:B------:R3:W-:Y:S01]  /*a730*/  STSM.16.M88.4 [R173], R156 ;  /* 0x0000009cad007844 */ /* 0x0007e20000000200 */
[----:B------:R-:W-:Y:S01]  /*a740*/  MOV R172, R166 ;  /* 0x000000a600ac7202 */ /* 0x000fe20000000f00 */
[----:B------:R-:W-:Y:S01]  /*a750*/  IMAD.X R5, RZ, RZ, R5, P1 ;  /* 0x000000ffff057224 */ /* 0x000fe200008e0605 */
[----:B------:R-:W-:-:S02]  /*a760*/  F2FP.F16.F32.PACK_AB R160, R73, R72 ;  /* 0x0000004849a0723e */ /* 0x000fc400000000ff */
[----:B------:R-:W-:Y:S02]  /*a770*/  F2FP.F16.F32.PACK_AB R161, R75, R74 ;  /* 0x0000004a4ba1723e */ /* 0x000fe400000000ff */
[----:B------:R-:W-:Y:S02]  /*a780*/  F2FP.F16.F32.PACK_AB R162, R77, R76 ;  /* 0x0000004c4da2723e */ /* 0x000fe400000000ff */
[----:B------:R-:W-:Y:S02]  /*a790*/  F2FP.F16.F32.PACK_AB R163, R79, R78 ;  /* 0x0000004e4fa3723e */ /* 0x000fe400000000ff */
[----:B------:R-:W-:Y:S02]  /*a7a0*/  F2FP.F16.F32.PACK_AB R164, R81, R80 ;  /* 0x0000005051a4723e */ /* 0x000fe400000000ff */
[----:B------:R-:W-:Y:S01]  /*a7b0*/  F2FP.F16.F32.PACK_AB R165, R83, R82 ;  /* 0x0000005253a5723e */ /* 0x000fe200000000ff */
[----:B------:R4:W-:Y:S01]  /*a7c0*/  STSM.16.M88.4 [R174], R160 ;  /* 0x000000a0ae007844 */ /* 0x0009e20000000200 */
[----:B------:R-:W-:-:S02]  /*a7d0*/  F2FP.F16.F32.PACK_AB R166, R85, R84 ;  /* 0x0000005455a6723e */ /* 0x000fc400000000ff */
[----:B------:R-:W-:Y:S02]  /*a7e0*/  F2FP.F16.F32.PACK_AB R167, R87, R86 ;  /* 0x0000005657a7723e */ /* 0x000fe400000000ff */
[----:B-1----:R-:W-:Y:S02]  /*a7f0*/  F2FP.F16.F32.PACK_AB R8, R89, R88 ;  /* 0x000000585908723e */ /* 0x002fe400000000ff */
[----:B------:R-:W-:Y:S01]  /*a800*/  F2FP.F16.F32.PACK_AB R9, R91, R90 ;  /* 0x0000005a5b09723e */ /* 0x000fe200000000ff */
[----:B------:R-:W-:Y:S01]  /*a810*/  STSM.16.M88.4 [R175], R164 ;  /* 0x000000a4af007844 */ /* 0x000fe20000000200 */
[----:B------:R-:W-:Y:S02]  /*a820*/  F2FP.F16.F32.PACK_AB R10, R93, R92 ;  /* 0x0000005c5d0a723e */ /* 0x000fe400000000ff */
[----:B------:R-:W-:Y:S02]  /*a830*/  F2FP.F16.F32.PACK_AB R11, R95, R94 ;  /* 0x0000005e5f0b723e */ /* 0x000fe400000000ff */
[----:B0-----:R-:W-:-:S02]  /*a840*/  F2FP.F16.F32.PACK_AB R12, R97, R96 ;  /* 0x00000060610c723e */ /* 0x001fc400000000ff */
[----:B------:R-:W-:Y:S01]  /*a850*/  F2FP.F16.F32.PACK_AB R13, R99, R98 ;  /* 0x00000062630d723e */ /* 0x000fe200000000ff */
[----:B------:R0:W-:Y:S01]  /*a860*/  STSM.16.M88.4 [R170], R8 ;  /* 0x00000008aa007844 */ /* 0x0001e20000000200 */
[----:B------:R-:W-:Y:S02]  /*a870*/  F2FP.F16.F32.PACK_AB R14, R101, R100 ;  /* 0x00000064650e723e */ /* 0x000fe400000000ff */
[----:B------:R-:W-:Y:S02]  /*a880*/  F2FP.F16.F32.PACK_AB R15, R103, R102 ;  /* 0x00000066670f723e */ /* 0x000fe400000000ff */
[----:B--2---:R-:W-:Y:S02]  /*a890*/  F2FP.F16.F32.PACK_AB R152, R105, R104 ;  /* 0x000000686998723e */ /* 0x004fe400000000ff */
[----:B------:R-:W-:Y:S01]  /*a8a0*/  F2FP.F16.F32.PACK_AB R153, R107, R106 ;  /* 0x0000006a6b99723e */ /* 0x000fe200000000ff */
[----:B------:R1:W-:Y:S01]  /*a8b0*/  STSM.16.M88.4 [R171], R12 ;  /* 0x0000000cab007844 */ /* 0x0003e20000000200 */
[----:B------:R-:W-:-:S02]  /*a8c0*/  F2FP.F16.F32.PACK_AB R154, R109, R108 ;  /* 0x0000006c6d9a723e */ /* 0x000fc400000000ff */
[----:B------:R-:W-:Y:S02]  /*a8d0*/  F2FP.F16.F32.PACK_AB R155, R111, R110 ;  /* 0x0000006e6f9b723e */ /* 0x000fe400000000ff */
[----:B------:R-:W-:Y:S02]  /*a8e0*/  MOV R168, R168 ;  /* 0x000000a800a87202 */ /* 0x000fe40000000f00 */
[----:B---3--:R-:W-:Y:S01]  /*a8f0*/  F2FP.F16.F32.PACK_AB R156, R113, R112 ;  /* 0x00000070719c723e */ /* 0x008fe200000000ff */
[----:B------:R2:W-:Y:S01]  /*a900*/  STSM.16.M88.4 [R172], R152 ;  /* 0x00000098ac007844 */ /* 0x0005e20000000200 */
[----:B------:R-:W-:Y:S02]  /*a910*/  F2FP.F16.F32.PACK_AB R157, R115, R114 ;  /* 0x00000072739d723e */ /* 0x000fe400000000ff */
[----:B------:R-:W-:Y:S02]  /*a920*/  F2FP.F16.F32.PACK_AB R158, R117, R116 ;  /* 0x00000074759e723e */ /* 0x000fe400000000ff */
[----:B------:R-:W-:-:S02]  /*a930*/  F2FP.F16.F32.PACK_AB R159, R119, R118 ;  /* 0x00000076779f723e */ /* 0x000fc400000000ff */
[----:B----4-:R-:W-:Y:S02]  /*a940*/  F2FP.F16.F32.PACK_AB R160, R121, R120 ;  /* 0x0000007879a0723e */ /* 0x010fe400000000ff */
[----:B------:R-:W-:Y:S01]  /*a950*/  F2FP.F16.F32.PACK_AB R161, R123, R122 ;  /* 0x0000007a7ba1723e */ /* 0x000fe200000000ff */
[----:B------:R3:W-:Y:S01]  /*a960*/  STSM.16.M88.4 [R168], R156 ;  /* 0x0000009ca8007844 */ /* 0x0007e20000000200 */
[----:B------:R-:W-:Y:S02]  /*a970*/  F2FP.F16.F32.PACK_AB R162, R125, R124 ;  /* 0x0000007c7da2723e */ /* 0x000fe400000000ff */
[----:B------:R-:W-:Y:S02]  /*a980*/  F2FP.F16.F32.PACK_AB R163, R127, R126 ;  /* 0x0000007e7fa3723e */ /* 0x000fe400000000ff */
[----:B0-----:R-:W-:Y:S02]  /*a990*/  F2FP.F16.F32.PACK_AB R8, R129, R128 ;  /* 0x000000808108723e */ /* 0x001fe400000000ff */
[----:B------:R-:W-:Y:S01]  /*a9a0*/  F2FP.F16.F32.PACK_AB R9, R131, R130 ;  /* 0x000000828309723e */ /* 0x000fe200000000ff */
[----:B------:R-:W-:Y:S01]  /*a9b0*/  STSM.16.M88.4 [R0], R160 ;  /* 0x000000a000007844 */ /* 0x000fe20000000200 */
[----:B------:R-:W-:-:S02]  /*a9c0*/  F2FP.F16.F32.PACK_AB R10, R133, R132 ;  /* 0x00000084850a723e */ /* 0x000fc400000000ff */
[----:B------:R-:W-:Y:S02]  /*a9d0*/  F2FP.F16.F32.PACK_AB R11, R135, R134 ;  /* 0x00000086870b723e */ /* 0x000fe400000000ff */
[----:B------:R-:W-:Y:S02]  /*a9e0*/  MOV R20, R20 ;  /* 0x0000001400147202 */ /* 0x000fe40000000f00 */
[----:B-1----:R-:W-:Y:S01]  /*a9f0*/  F2FP.F16.F32.PACK_AB R12, R137, R136 ;  /* 0x00000088890c723e */ /* 0x002fe200000000ff */
[----:B------:R0:W-:Y:S01]  /*aa00*/  STSM.16.M88.4 [R7], R8 ;  /* 0x0000000807007844 */ /* 0x0001e20000000200 */
[----:B------:R-:W-:Y:S02]  /*aa10*/  F2FP.F16.F32.PACK_AB R13, R139, R138 ;  /* 0x0000008a8b0d723e */ /* 0x000fe400000000ff */
[----:B------:R-:W-:Y:S02]  /*aa20*/  F2FP.F16.F32.PACK_AB R14, R141, R140 ;  /* 0x0000008c8d0e723e */ /* 0x000fe400000000ff */
[----:B------:R-:W-:-:S02]  /*aa30*/  F2FP.F16.F32.PACK_AB R15, R143, R142 ;  /* 0x0000008e8f0f723e */ /* 0x000fc400000000ff */
[----:B------:R-:W-:Y:S01]  /*aa40*/  MOV R21, R4 ;  /* 0x0000000400157202 */ /* 0x000fe20000000f00 */
[----:B------:R-:W-:Y:S01]  /*aa50*/  IMAD.U32 R4, RZ, RZ, UR9 ;  /* 0x00000009ff047e24 */ /* 0x000fe2000f8e00ff */
[----:B--2---:R-:W-:Y:S01]  /*aa60*/  F2FP.F16.F32.PACK_AB R152, R145, R144 ;  /* 0x000000909198723e */ /* 0x004fe200000000ff */
[----:B------:R1:W-:Y:S01]  /*aa70*/  STSM.16.M88.4 [R20], R12 ;  /* 0x0000000c14007844 */ /* 0x0003e20000000200 */
[----:B------:R-:W-:Y:S01]  /*aa80*/  F2FP.F16.F32.PACK_AB R153, R147, R146 ;  /* 0x000000929399723e */ /* 0x000fe200000000ff */
[----:B------:R-:W-:Y:S01]  /*aa90*/  IMAD.U32 R5, RZ, RZ, UR12 ;  /* 0x0000000cff057e24 */ /* 0x000fe2000f8e00ff */
[----:B------:R-:W-:Y:S01]  /*aaa0*/  F2FP.F16.F32.PACK_AB R154, R149, R148 ;  /* 0x00000094959a723e */ /* 0x000fe200000000ff */
[----:B------:R-:W-:Y:S01]  /*aab0*/  ULDC.64 UR12, c[0x0][0xc08] ;  /* 0x00030200000c7ab9 */ /* 0x000fe20000000a00 */
[----:B------:R-:W-:Y:S02]  /*aac0*/  F2FP.F16.F32.PACK_AB R155, R151, R150 ;  /* 0x00000096979b723e */ /* 0x000fe400000000ff */
[----:B------:R-:W-:-:S03]  /*aad0*/  ISETP.NE.U32.AND P0, PT, RZ, UR14, PT ;  /* 0x0000000eff007c0c */ /* 0x000fc6000bf05070 */
[----:B------:R2:W-:Y:S01]  /*aae0*/  STSM.16.M88.4 [R21], R152 ;  /* 0x0000009815007844 */ /* 0x0005e20000000200 */
[----:B------:R-:W-:Y:S01]  /*aaf0*/  BAR.SYNC.DEFER_BLOCKING 0x1, 0x100 ;  /* 0x0044000000007b1d */ /* 0x000fe20000010000 */
[----:B------:R-:W-:Y:S01]  /*ab00*/  ISETP.NE.AND.EX P0, PT, RZ, UR15, PT, P0 ;  /* 0x0000000fff007c0c */ /* 0x000fe2000bf05300 */
[----:B------:R-:W-:-:S04]  /*ab10*/  UISETP.NE.U32.AND UP0, UPT, UR12, URZ, UPT ;  /* 0x0000003f0c00728c */ /* 0x000fc8000bf05070 */
[----:B------:R-:W-:-:S08]  /*ab20*/  UISETP.NE.AND.EX UP0, UPT, UR13, URZ, UPT, UP0 ;  /* 0x0000003f0d00728c */ /* 0x000fd0000bf05300 */
[----:B---3--:R-:W3:Y:S03]  /*ab30*/  @P0 LDG.E R156, desc[UR38][R4.64] ;  /* 0x00000026049c0981 */ /* 0x008ee6000c1e1900 */
[----:B------:R-:W-:Y:S01]  /*ab40*/  @UP0 UIADD3 UR12, UP1, UR4, UR12, URZ ;  /* 0x0000000c040c0290 */ /* 0x000fe2000ff3e03f */
[----:B------:R-:W-:Y:S02]  /*ab50*/  PLOP3.LUT P4, PT, PT, PT, UP0, 0x80, 0x0 ;  /* 0x000000000000781c */ /* 0x000fe40003f8f008 */
[----:B------:R-:W-:Y:S01]  /*ab60*/  ULDC UR4, c[0x0][0xad4] ;  /* 0x0002b50000047ab9 */ /* 0x000fe20000000800 */
[----:B------:R-:W-:Y:S02]  /*ab70*/  @UP0 UIADD3.X UR13, UR16, UR13, URZ, UP1, !UPT ;  /* 0x0000000d100d0290 */ /* 0x000fe40008ffe43f */
[----:B0-----:R-:W-:-:S04]  /*ab80*/  IMAD.U32 R8, RZ, RZ, UR12 ;  /* 0x0000000cff087e24 */ /* 0x001fc8000f8e00ff */
[----:B------:R-:W-:-:S05]  /*ab90*/  IMAD.U32 R9, RZ, RZ, UR13 ;  /* 0x0000000dff097e24 */ /* 0x000fca000f8e00ff */
[----:B------:R0:W4:Y:S01]  /*aba0*/  @P4 LDG.E R0, desc[UR38][R8.64] ;  /* 0x0000002608004981 */ /* 0x000122000c1e1900 */
[----:B------:R-:W-:Y:S01]  /*abb0*/  UISETP.NE.AND UP0, UPT, UR41, URZ, UPT ;  /* 0x0000003f2900728c */ /* 0x000fe2000bf05270 */
[----:B-1----:R-:W-:Y:S01]  /*abc0*/  VIADD R12, R16, UR43 ;  /* 0x0000002b100c7c36 */ /* 0x002fe20008000000 */
[----:B------:R-:W-:Y:S02]  /*abd0*/  UISETP.NE.AND UP1, UPT, UR20, 0x1, UPT ;  /* 0x000000011400788c */ /* 0x000fe4000bf25270 */
[----:B------:R-:W-:Y:S01]  /*abe0*/  USEL UR4, UR41, UR4, UP0 ;  /* 0x0000000429047287 */ /* 0x000fe20008000000 */
[----:B------:R-:W-:Y:S01]  /*abf0*/  IMAD.MOV.U32 R7, RZ, RZ, R12 ;  /* 0x000000ffff077224 */ /* 0x000fe200078e000c */
[----:B------:R-:W-:Y:S01]  /*ac00*/  UMOV UR21, 0x9b8 ;  /* 0x000009b800157882 */ /* 0x000fe20000000000 */
[----:B------:R-:W-:Y:S01]  /*ac10*/  UISETP.NE.U32.AND UP0, UPT, UR14, URZ, UPT ;  /* 0x0000003f0e00728c */ /* 0x000fe2000bf05070 */
[----:B------:R-:W-:Y:S01]  /*ac20*/  PLOP3.LUT P1, PT, PT, PT, UP1, 0x80, 0x0 ;  /* 0x000000000000781c */ /* 0x000fe20003f2f018 */
[----:B------:R-:W-:-:S02]  /*ac30*/  UISETP.GT.AND UP2, UPT, UR4, 0x1, UPT ;  /* 0x000000010400788c */ /* 0x000fc4000bf44270 */
[----:B------:R-:W-:Y:S02]  /*ac40*/  UISETP.NE.AND.EX UP0, UPT, UR15, URZ, UPT, UP0 ;  /* 0x0000003f0f00728c */ /* 0x000fe4000bf05300 */
[----:B------:R-:W-:Y:S01]  /*ac50*/  USEL UR21, UR21, 0x978, UP2 ;  /* 0x0000097815157887 */ /* 0x000fe20009000000 */
[----:B------:R-:W-:Y:S01]  /*ac60*/  UMOV UR4, URZ ;  /* 0x0000003f00047c82 */ /* 0x000fe20008000000 */
[----:B------:R-:W-:Y:S01]  /*ac70*/  USEL UR46, UR46, URZ, !UP0 ;  /* 0x0000003f2e2e7287 */ /* 0x000fe2000c000000 */
[----:B------:R-:W-:Y:S01]  /*ac80*/  @UP1 ULDC UR23, c[0x0][0xbec] ;  /* 0x0002fb0000171ab9 */ /* 0x000fe20000000800 */
[----:B------:R-:W-:-:S04]  /*ac90*/  USEL UR9, UR42, URZ, UP2 ;  /* 0x0000003f2a097287 */ /* 0x000fc80009000000 */
[----:B0-----:R-:W-:Y:S01]  /*aca0*/  @P1 IMAD.HI.U32 R8, R12, UR23, RZ ;  /* 0x000000170c081c27 */ /* 0x001fe2000f8e00ff */
[----:B------:R-:W-:Y:S01]  /*acb0*/  USEL UR45, UR45, URZ, !UP0 ;  /* 0x0000003f2d2d7287 */ /* 0x000fe2000c000000 */
[----:B------:R-:W-:Y:S02]  /*acc0*/  @UP1 ULDC UR26, c[0x0][0xbf0] ;  /* 0x0002fc00001a1ab9 */ /* 0x000fe40000000800 */
[----:B------:R-:W-:Y:S01]  /*acd0*/  ULDC.64 UR16, c[0x0][UR21+0x220] ;  /* 0x0000880015107abb */ /* 0x000fe20008000a00 */
[----:B------:R-:W-:Y:S01]  /*ace0*/  ULDC.64 UR14, c[0x0][UR21+0x218] ;  /* 0x00008600150e7abb */ /* 0x000fe20008000a00 */
[----:B------:R-:W-:Y:S01]  /*acf0*/  ULDC.64 UR18, c[0x0][UR21+0x228] ;  /* 0x00008a0015127abb */ /* 0x000fe20008000a00 */
[----:B------:R-:W-:Y:S01]  /*ad00*/  UIMAD UR17, UR17, UR46, URZ ;  /* 0x0000002e111172a4 */ /* 0x000fe2000f8e023f */
[----:B------:R-:W-:Y:S01]  /*ad10*/  @P1 SHF.R.U32.HI R7, RZ, UR26, R8 ;  /* 0x0000001aff071c19 */ /* 0x000fe20008011608 */
[----:B------:R-:W-:Y:S02]  /*ad20*/  UIMAD.WIDE.U32 UR12, UR14, UR44, URZ ;  /* 0x0000002c0e0c72a5 */ /* 0x000fe4000f8e003f */
[----:B------:R-:W-:Y:S01]  /*ad30*/  UIMAD UR22, UR15, UR44, URZ ;  /* 0x0000002c0f1672a4 */ /* 0x000fe2000f8e023f */
[--C-:B------:R-:W-:Y:S01]  /*ad40*/  SHF.R.S32.HI R9, RZ, 0x1f, R7.reuse ;  /* 0x0000001fff097819 */ /* 0x100fe20000011407 */
[----:B------:R-:W-:Y:S01]  /*ad50*/  UIMAD.WIDE.U32 UR24, UR18, UR9, URZ ;  /* 0x00000009121872a5 */ /* 0x000fe2000f8e003f */
[----:B------:R-:W-:Y:S01]  /*ad60*/  IMAD.MOV R11, RZ, RZ, -R7 ;  /* 0x000000ffff0b7224 */ /* 0x000fe200078e0a07 */
[----:B------:R-:W-:-:S02]  /*ad70*/  UIMAD UR9, UR19, UR9, URZ ;  /* 0x00000009130972a4 */ /* 0x000fc4000f8e023f */
[----:B------:R-:W-:Y:S01]  /*ad80*/  UIMAD.WIDE.U32 UR14, UR16, UR46, URZ ;  /* 0x0000002e100e72a5 */ /* 0x000fe2000f8e003f */
[----:B------:R-:W-:Y:S01]  /*ad90*/  IMAD R11, R11, UR20, R12 ;  /* 0x000000140b0b7c24 */ /* 0x000fe2000f8e020c */
[----:B------:R-:W-:Y:S01]  /*ada0*/  UIMAD UR17, UR16, UR45, UR17 ;  /* 0x0000002d101172a4 */ /* 0x000fe2000f8e0211 */
[----:B------:R-:W-:Y:S01]  /*adb0*/  IMAD.U32 R8, RZ, RZ, UR24 ;  /* 0x00000018ff087e24 */ /* 0x000fe2000f8e00ff */
[----:B------:R-:W-:Y:S02]  /*adc0*/  UIADD3 UR22, UR13, UR22, URZ ;  /* 0x000000160d167290 */ /* 0x000fe4000fffe03f */
[----:B------:R-:W-:Y:S02]  /*add0*/  UIADD3 UR13, UR25, UR9, URZ ;  /* 0x00000009190d7290 */ /* 0x000fe4000fffe03f */
[----:B------:R-:W-:-:S04]  /*ade0*/  UIADD3 UR9, UR15, UR17, URZ ;  /* 0x000000110f097290 */ /* 0x000fc8000fffe03f */
[----:B------:R-:W-:Y:S01]  /*adf0*/  IMAD.U32 R14, RZ, RZ, UR13 ;  /* 0x0000000dff0e7e24 */ /* 0x000fe2000f8e00ff */
[----:B---3--:R-:W-:-:S13]  /*ae00*/  @P0 R2UR UR4, R156 ;  /* 0x000000009c0402ca */ /* 0x008fda00000e0000 */
        /* <DEDUP_REMOVED lines=10> */
[----:B------:R-:W-:Y:S01]  /*aeb0*/  IADD3.X R9, R9, UR9, R14, P2, P3 ;  /* 0x0000000909097c10 */ /* 0x000fe200097e640e */
[----:B------:R-:W-:Y:S01]  /*aec0*/  ULDC UR9, c[0x0][0xa88] ;  /* 0x0002a20000097ab9 */ /* 0x000fe20000000800 */
[----:B------:R-:W-:Y:S01]  /*aed0*/  IMAD R7, R7, UR12, R10 ;  /* 0x0000000c07077c24 */ /* 0x000fe2000f8e020a */
[----:B----4-:R-:W-:Y:S01]  /*aee0*/  @P4 R2UR UR9, R0 ;  /* 0x00000000000942ca */ /* 0x010fe200000e0000 */
[----:B------:R-:W-:-:S04]  /*aef0*/  IMAD.WIDE.U32 R8, R11, UR12, R8 ;  /* 0x0000000c0b087c25 */ /* 0x000fc8000f8e0008 */
[----:B------:R-:W-:Y:S01]  /*af00*/  IMAD.IADD R7, R9, 0x1, R7 ;  /* 0x0000000109077824 */ /* 0x000fe200078e0207 */
[----:B------:R-:W-:-:S04]  /*af10*/  LEA R10, P2, R8, UR14, 0x2 ;  /* 0x0000000e080a7c11 */ /* 0x000fc8000f8410ff */
[----:B------:R-:W-:Y:S01]  /*af20*/  LEA.HI.X R7, R8, UR15, R7, 0x2, P2 ;  /* 0x0000000f08077c11 */ /* 0x000fe200090f1407 */
[----:B--2---:R-:W-:Y:S08]  /*af30*/  @P4 BRA `(.L_x_4633) ;  /* 0x0000000000184947 */ /* 0x004ff00003800000 */
[----:B------:R-:W-:Y:S05]  /*af40*/  @!P0 BRA `(.L_x_4633) ;  /* 0x0000000000148947 */ /* 0x000fea0003800000 */
[----:B------:R-:W2:Y:S04]  /*af50*/  LDG.E R8, desc[UR38][R4.64] ;  /* 0x0000002604087981 */ /* 0x000ea8000c1e1900 */
[----:B------:R-:W3:Y:S01]  /*af60*/  LDG.E R0, desc[UR38][R4.64+0x4] ;  /* 0x0000042604007981 */ /* 0x000ee2000c1e1900 */
[----:B--2---:R-:W-:Y:S02]  /*af70*/  R2UR UR12, R8 ;  /* 0x00000000080c72ca */ /* 0x004fe400000e0000 */
[----:B---3--:R-:W-:-:S13]  /*af80*/  R2UR UR9, R0 ;  /* 0x00000000000972ca */ /* 0x008fda00000e0000 */
[----:B------:R-:W-:-:S12]  /*af90*/  UIADD3 UR9, -UR12, UR9, URZ ;  /* 0x000000090c097290 */ /* 0x000fd8000fffe13f */
.L_x_4633:
        /* <DEDUP_REMOVED lines=35> */
[----:B------:R-:W-:Y:S01]  /*b1d0*/  IMAD.X R25, RZ, RZ, R5, P2 ;  /* 0x000000ffff197224 */ /* 0x000fe200010e0605 */
[----:B------:R-:W-:Y:S02]  /*b1e0*/  IADD3 R49, P2, R4, 0x9000, RZ ;  /* 0x0000900004317810 */ /* 0x000fe40007f5e0ff */
[----:B------:R-:W-:Y:S02]  /*b1f0*/  LOP3.LUT R12, R13, 0x380, RZ, 0xc0, !PT ;  /* 0x000003800d0c7812 */ /* 0x000fe400078ec0ff */
[----:B------:R-:W-:Y:S01]  /*b200*/  LOP3.LUT R48, R49, 0x380, RZ, 0xc0, !PT ;  /* 0x0000038031307812 */ /* 0x000fe200078ec0ff */
[----:B------:R-:W-:Y:S01]  /*b210*/  UIMAD UR12, UR4, UR15, UR12 ;  /* 0x0000000f040c72a4 */ /* 0x000fe2000f8e020c */
[----:B------:R-:W-:Y:S01]  /*b220*/  SHF.R.U64 R8, R8, 0x3, RZ ;  /* 0x0000000308087819 */ /* 0x000fe200000012ff */
[----:B------:R-:W-:Y:S01]  /*b230*/  UIMAD.WIDE.U32 UR10, UR4, UR14, URZ ;  /* 0x0000000e040a72a5 */ /* 0x000fe2000f8e003f */
[----:B------:R-:W-:Y:S01]  /*b240*/  SHF.R.U64 R48, R48, 0x3, RZ ;  /* 0x0000000330307819 */ /* 0x000fe200000012ff */
[----:B------:R-:W5:Y:S01]  /*b250*/  LD.E.128 R24, desc[UR38][R24.64] ;  /* 0x0000002618187980 */ /* 0x000f62000c101d00 */
[----:B------:R-:W-:-:S02]  /*b260*/  SHF.R.U64 R12, R12, 0x3, RZ ;  /* 0x000000030c0c7819 */ /* 0x000fc400000012ff */
[----:B------:R-:W-:Y:S01]  /*b270*/  LOP3.LUT R8, R8, R9, RZ, 0x3c, !PT ;  /* 0x0000000908087212 */ /* 0x000fe200078e3cff */
[----:B------:R-:W-:Y:S01]  /*b280*/  UIADD3 UR11, UR11, UR12, URZ ;  /* 0x0000000c0b0b7290 */ /* 0x000fe2000fffe03f */
[----:B------:R-:W-:Y:S01]  /*b290*/  LOP3.LUT R48, R48, R49, RZ, 0x3c, !PT ;  /* 0x0000003130307212 */ /* 0x000fe200078e3cff */
[--C-:B------:R-:W-:Y:S01]  /*b2a0*/  IMAD.X R49, RZ, RZ, R5.reuse, P2 ;  /* 0x000000ffff317224 */ /* 0x100fe200010e0605 */
[----:B------:R-:W-:Y:S01]  /*b2b0*/  IADD3 R6, P2, R4, 0xf000, RZ ;  /* 0x0000f00004067810 */ /* 0x000fe20007f5e0ff */
[--C-:B------:R-:W-:Y:S01]  /*b2c0*/  IMAD.X R9, RZ, RZ, R5.reuse, P4 ;  /* 0x000000ffff097224 */ /* 0x100fe200020e0605 */
[----:B------:R-:W-:Y:S01]  /*b2d0*/  LOP3.LUT R12, R12, R13, RZ, 0x3c, !PT ;  /* 0x0000000d0c0c7212 */ /* 0x000fe200078e3cff */
[----:B------:R-:W-:Y:S01]  /*b2e0*/  IMAD.X R13, RZ, RZ, R5, P3 ;  /* 0x000000ffff0d7224 */ /* 0x000fe200018e0605 */
[----:B------:R-:W-:Y:S01]  /*b2f0*/  LOP3.LUT R3, R6, 0x380, RZ, 0xc0, !PT ;  /* 0x0000038006037812 */ /* 0x000fe200078ec0ff */
[----:B------:R-:W-:Y:S01]  /*b300*/  ULDC.64 UR12, c[0x0][0xae8] ;  /* 0x0002ba00000c7ab9 */ /* 0x000fe20000000a00 */
[----:B------:R-:W-:-:S02]  /*b310*/  IADD3 R29, P0, R4, 0x4000, RZ ;  /* 0x00004000041d7810 */ /* 0x000fc40007f1e0ff */
[C---:B------:R-:W-:Y:S02]  /*b320*/  IADD3 R33, P6, R4.reuse, 0x5000, RZ ;  /* 0x0000500004217810 */ /* 0x040fe40007fde0ff */
[C---:B------:R-:W-:Y:S01]  /*b330*/  IADD3 R37, P5, R4.reuse, 0x6000, RZ ;  /* 0x0000600004257810 */ /* 0x040fe20007fbe0ff */
[----:B------:R-:W-:Y:S01]  /*b340*/  USHF.R.S32.HI UR4, URZ, 0x1f, UR46 ;  /* 0x0000001f3f047899 */ /* 0x000fe2000801142e */
[----:B------:R-:W-:Y:S01]  /*b350*/  SHF.R.U64 R3, R3, 0x3, RZ ;  /* 0x0000000303037819 */ /* 0x000fe200000012ff */
[----:B------:R-:W-:Y:S01]  /*b360*/  UIMAD.WIDE.U32 UR10, UR44, UR12, UR10 ;  /* 0x0000000c2c0a72a5 */ /* 0x000fe2000f8e000a */
[----:B------:R-:W-:Y:S01]  /*b370*/  IADD3 R41, P4, R4, 0x7000, RZ ;  /* 0x0000700004297810 */ /* 0x000fe20007f9e0ff */
[----:B------:R-:W-:Y:S01]  /*b380*/  @UP1 ULDC UR14, c[0x0][0xbec] ;  /* 0x0002fb00000e1ab9 */ /* 0x000fe20000000800 */
[----:B------:R-:W-:Y:S01]  /*b390*/  LOP3.LUT R72, R3, R6, RZ, 0x3c, !PT ;  /* 0x0000000603487212 */ /* 0x000fe200078e3cff */
[----:B------:R-:W-:Y:S01]  /*b3a0*/  IMAD R3, R20, 0x20, R81 ;  /* 0x0000002014037824 */ /* 0x000fe200078e0251 */
[----:B------:R-:W-:Y:S01]  /*b3b0*/  IADD3 R45, P3, R4, 0x8000, RZ ;  /* 0x00008000042d7810 */ /* 0x000fe20007f7e0ff */
[----:B------:R-:W-:Y:S01]  /*b3c0*/  UIMAD UR11, UR44, UR13, UR11 ;  /* 0x0000000d2c0b72a4 */ /* 0x000fe2000f8e020b */
[----:B------:R-:W-:Y:S01]  /*b3d0*/  LOP3.LUT R28, R29, 0x380, RZ, 0xc0, !PT ;  /* 0x000003801d1c7812 */ /* 0x000fe200078ec0ff */
[----:B------:R-:W-:Y:S01]  /*b3e0*/  VIADD R78, R3, UR43 ;  /* 0x0000002b034e7c36 */ /* 0x000fe20008000000 */
[----:B------:R-:W-:Y:S01]  /*b3f0*/  LOP3.LUT R32, R33, 0x380, RZ, 0xc0, !PT ;  /* 0x0000038021207812 */ /* 0x000fe200078ec0ff */
[----:B------:R-:W-:Y:S01]  /*b400*/  ULDC.64 UR12, c[0x0][0xaf0] ;  /* 0x0002bc00000c7ab9 */ /* 0x000fe20000000a00 */
[----:B------:R-:W-:Y:S01]  /*b410*/  LOP3.LUT R36, R37, 0x380, RZ, 0xc0, !PT ;  /* 0x0000038025247812 */ /* 0x000fe200078ec0ff */
[--C-:B------:R-:W-:Y:S01]  /*b420*/  IMAD.X R73, RZ, RZ, R5.reuse, P2 ;  /* 0x000000ffff497224 */ /* 0x100fe200010e0605 */
[----:B------:R-:W-:Y:S01]  /*b430*/  LOP3.LUT R40, R41, 0x380, RZ, 0xc0, !PT ;  /* 0x0000038029287812 */ /* 0x000fe200078ec0ff */
[----:B------:R-:W5:Y:S01]  /*b440*/  LD.E.128 R8, desc[UR38][R8.64] ;  /* 0x0000002608087980 */ /* 0x000f62000c101d00 */
[----:B------:R-:W-:Y:S01]  /*b450*/  LOP3.LUT R44, R45, 0x380, RZ, 0xc0, !PT ;  /* 0x000003802d2c7812 */ /* 0x000fe200078ec0ff */
[----:B------:R-:W-:Y:S01]  /*b460*/  UIMAD UR4, UR4, UR12, URZ ;  /* 0x0000000c040472a4 */ /* 0x000fe2000f8e023f */
[----:B------:R-:W-:Y:S01]  /*b470*/  SHF.R.U64 R28, R28, 0x3, RZ ;  /* 0x000000031c1c7819 */ /* 0x000fe200000012ff */
[----:B------:R-:W-:Y:S01]  /*b480*/  @P1 IMAD.HI.U32 R20, R78, UR14, RZ ;  /* 0x0000000e4e141c27 */ /* 0x000fe2000f8e00ff */
[----:B------:R-:W-:Y:S01]  /*b490*/  SHF.R.U64 R32, R32, 0x3, RZ ;  /* 0x0000000320207819 */ /* 0x000fe200000012ff */
[----:B------:R-:W-:Y:S01]  /*b4a0*/  UIMAD.WIDE.U32 UR10, UR46, UR12, UR10 ;  /* 0x0000000c2e0a72a5 */ /* 0x000fe2000f8e000a */
[----:B------:R-:W-:Y:S01]  /*b4b0*/  SHF.R.U64 R36, R36, 0x3, RZ ;  /* 0x0000000324247819 */ /* 0x000fe200000012ff */
[----:B------:R-:W-:Y:S01]  /*b4c0*/  IMAD.MOV.U32 R3, RZ, RZ, R78 ;  /* 0x000000ffff037224 */ /* 0x000fe200078e004e */
[----:B------:R-:W-:Y:S01]  /*b4d0*/  SHF.R.U64 R40, R40, 0x3, RZ ;  /* 0x0000000328287819 */ /* 0x000fe200000012ff */
[----:B------:R-:W-:Y:S01]  /*b4e0*/  @UP1 ULDC UR12, c[0x0][0xbf0] ;  /* 0x0002fc00000c1ab9 */ /* 0x000fe20000000800 */
[----:B------:R-:W-:Y:S01]  /*b4f0*/  SHF.R.U64 R44, R44, 0x3, RZ ;  /* 0x000000032c2c7819 */ /* 0x000fe200000012ff */
[----:B------:R-:W-:Y:S01]  /*b500*/  UIMAD UR4, UR46, UR13, UR4 ;  /* 0x0000000d2e0472a4 */ /* 0x000fe2000f8e0204 */
        /* <DEDUP_REMOVED lines=10> */
[----:B------:R-:W-:Y:S01]  /*b5b0*/  @P1 SHF.R.U32.HI R3, RZ, UR12, R20 ;  /* 0x0000000cff031c19 */ /* 0x000fe20008011614 */
[----:B------:R-:W-:Y:S01]  /*b5c0*/  UIADD3 UR4, UR11, UR4, URZ ;  /* 0x000000040b047290 */ /* 0x000fe2000fffe03f */
[C---:B------:R-:W-:Y:S01]  /*b5d0*/  IADD3 R53, P0, R4.reuse, 0xa000, RZ ;  /* 0x0000a00004357810 */ /* 0x040fe20007f1e0ff */
[----:B------:R-:W-:Y:S01]  /*b5e0*/  IMAD.U32 R21, RZ, RZ, UR11 ;  /* 0x0000000bff157e24 */ /* 0x000fe2000f8e00ff */
[C---:B------:R-:W-:Y:S01]  /*b5f0*/  IADD3 R57, P6, R4.reuse, 0xb000, RZ ;  /* 0x0000b00004397810 */ /* 0x040fe20007fde0ff */
[----:B------:R-:W5:Y:S01]  /*b600*/  LD.E.128 R12, desc[UR38][R12.64] ;  /* 0x000000260c0c7980 */ /* 0x000f62000c101d00 */
[----:B------:R-:W-:-:S02]  /*b610*/  IADD3 R61, P5, R4, 0xc000, RZ ;  /* 0x0000c000043d7810 */ /* 0x000fc40007fbe0ff */
[C---:B------:R-:W-:Y:S01]  /*b620*/  IADD3 R65, P4, R4.reuse, 0xd000, RZ ;  /* 0x0000d00004417810 */ /* 0x040fe20007f9e0ff */
[----:B------:R-:W5:Y:S01]  /*b630*/  LD.E.128 R28, desc[UR38][R28.64] ;  /* 0x000000261c1c7980 */ /* 0x000f62000c101d00 */
[----:B------:R-:W-:Y:S01]  /*b640*/  IADD3 R69, P3, R4, 0xe000, RZ ;  /* 0x0000e00004457810 */ /* 0x000fe20007f7e0ff */
[--C-:B------:R-:W-:Y:S01]  /*b650*/  IMAD.MOV R77, RZ, RZ, -R3.reuse ;  /* 0x000000ffff4d7224 */ /* 0x100fe200078e0a03 */
[----:B------:R-:W-:Y:S01]  /*b660*/  SHF.R.S32.HI R76, RZ, 0x1f, R3 ;  /* 0x0000001fff4c7819 */ /* 0x000fe20000011403 */
[----:B------:R-:W-:Y:S01]  /*b670*/  IMAD.U32 R20, RZ, RZ, UR10 ;  /* 0x0000000aff147e24 */ /* 0x000fe2000f8e00ff */
[----:B------:R-:W-:Y:S01]  /*b680*/  LOP3.LUT R52, R53, 0x380, RZ, 0xc0, !PT ;  /* 0x0000038035347812 */ /* 0x000fe200078ec0ff */
[----:B------:R-:W-:Y:S01]  /*b690*/  ULDC.64 UR10, c[0x0][0xae0] ;  /* 0x0002b800000a7ab9 */ /* 0x000fe20000000a00 */
[----:B------:R-:W-:Y:S01]  /*b6a0*/  LOP3.LUT R56, R57, 0x380, RZ, 0xc0, !PT ;  /* 0x0000038039387812 */ /* 0x000fe200078ec0ff */
[----:B------:R-:W5:Y:S01]  /*b6b0*/  LD.E.128 R32, desc[UR38][R32.64] ;  /* 0x0000002620207980 */ /* 0x000f62000c101d00 */
[----:B------:R-:W-:-:S02]  /*b6c0*/  LOP3.LUT R60, R61, 0x380, RZ, 0xc0, !PT ;  /* 0x000003803d3c7812 */ /* 0x000fc400078ec0ff */
[----:B------:R-:W-:Y:S01]  /*b6d0*/  LOP3.LUT R64, R65, 0x380, RZ, 0xc0, !PT ;  /* 0x0000038041407812 */ /* 0x000fe200078ec0ff */
[----:B------:R-:W5:Y:S01]  /*b6e0*/  LD.E.128 R36, desc[UR38][R36.64] ;  /* 0x0000002624247980 */ /* 0x000f62000c101d00 */
        /* <DEDUP_REMOVED lines=49> */
[----:B------:R-:W-:Y:S01]  /*ba00*/  VIADD R84, R81, UR43 ;  /* 0x0000002b51547c36 */ /* 0x000fe20008000000 */
        /* <DEDUP_REMOVED lines=37> */
.L_x_4636:
[----:B------:R-:W-:Y:S05]  /*bc60*/  BSYNC B1 ;  /* 0x0000000000017941 */ /* 0x000fea0003800000 */
.L_x_4635:
        /* <DEDUP_REMOVED lines=21> */
.L_x_4638:
[----:B------:R-:W-:Y:S05]  /*bdc0*/  BSYNC B1 ;  /* 0x0000000000017941 */ /* 0x000fea0003800000 */
.L_x_4637:
        /* <DEDUP_REMOVED lines=21> */
.L_x_4640:
[----:B------:R-:W-:Y:S05]  /*bf20*/  BSYNC B1 ;  /* 0x0000000000017941 */ /* 0x000fea0003800000 */
.L_x_4639:
[----:B0-----:R-:W-:Y:S01]  /*bf30*/  VIADD R3, R84, 0x60 ;  /* 0x0000006054037836 */ /* 0x001fe20000000000 */
[----:B--23--:R-:W0:Y:S04]  /*bf40*/  SHFL.IDX PT, R83, R83, 0x3, 0x181f ;  /* 0x00781f0053537f89 */ /* 0x00ce2800000e0000 */
[----:B------:R-:W-:Y:S01]  /*bf50*/  ISETP.GE.AND P0, PT, R3, UR9, PT ;  /* 0x0000000903007c0c */ /* 0x000fe2000bf06270 */
[----:B----4-:R4:W2:-:S12]  /*bf60*/  SHFL.IDX PT, R11, R82, 0x3, 0x181f ;  /* 0x00781f00520b7f89 */ /* 0x01089800000e0000 */
[----:B----4-:R-:W-:Y:S05]  /*bf70*/  @P0 BRA `(.L_x_4641) ;  /* 0x00000024006c0947 */ /* 0x010fea0003800000 */
[----:B------:R-:W-:Y:S02]  /*bf80*/  ULDC UR4, c[0x0][0xac8] ;  /* 0x0002b20000047ab9 */ /* 0x000fe40000000800 */
[----:B------:R-:W-:Y:S02]  /*bf90*/  ISETP.GE.AND P3, PT, R0, UR4, PT ;  /* 0x0000000400007c0c */ /* 0x000fe4000bf66270 */
[----:B------:R-:W-:Y:S02]  /*bfa0*/  ISETP.GE.AND P4, PT, R86, UR4, PT ;  /* 0x0000000456007c0c */ /* 0x000fe4000bf86270 */
[----:B------:R-:W-:-:S09]  /*bfb0*/  ISETP.GE.AND P5, PT, R88, UR4, PT ;  /* 0x0000000458007c0c */ /* 0x000fd2000bfa6270 */
[-C--:B--2---:R-:W-:Y:S02]  /*bfc0*/  @!P3 LEA R4, P0, R0, R11.reuse, 0x1 ;  /* 0x0000000b0004b211 */ /* 0x084fe400078008ff */
        /* <DEDUP_REMOVED lines=10> */
[----:B----4-:R-:W-:-:S04]  /*c070*/  LEA R4, P0, R90, R11, 0x1 ;  /* 0x0000000b5a047211 */ /* 0x010fc800078008ff */
[----:B------:R-:W-:-:S05]  /*c080*/  LEA.HI.X R5, R90, R83, R87, 0x1, P0 ;  /* 0x000000535a057211 */ /* 0x000fca00000f0c57 */
[----:B------:R0:W-:Y:S01]  /*c090*/  ST.E.128 desc[UR38][R4.64], R72 ;  /* 0x0000004804007985 */ /* 0x0001e2000c101d26 */
[----:B------:R-:W-:Y:S05]  /*c0a0*/  BRA `(.L_x_4641) ;  /* 0x0000002400207947 */ /* 0x000fea0003800000 */
.L_x_4634:
        /* <DEDUP_REMOVED lines=44> */
[----:B------:R-:W-:Y:S01]  /*c370*/  IMAD R6, R4, UR12, RZ ;  /* 0x0000000c04067c24 */ /* 0x000fe2000f8e02ff */
[----:B------:R-:W-:Y:S01]  /*c380*/  SHF.R.S32.HI R164, RZ, 0x1f, R222 ;  /* 0x0000001fffa47819 */ /* 0x000fe200000114de */
[----:B------:R-:W-:Y:S01]  /*c390*/  IMAD.U32 R4, RZ, RZ, UR10 ;  /* 0x0000000aff047e24 */ /* 0x000fe2000f8e00ff */
[----:B------:R-:W-:Y:S01]  /*c3a0*/  ULDC.64 UR10, c[0x0][0xb28] ;  /* 0x0002ca00000a7ab9 */ /* 0x000fe20000000a00 */
[----:B------:R-:W-:-:S02]  /*c3b0*/  IMAD.U32 R5, RZ, RZ, UR42 ;  /* 0x0000002aff057e24 */ /* 0x000fc4000f8e00ff */
        /* <DEDUP_REMOVED lines=15> */
[----:B------:R-:W-:Y:S02]  /*c4b0*/  SHF.R.S32.HI R13, RZ, 0x1f, R17 ;  /* 0x0000001fff0d7819 */ /* 0x000fe40000011411 */
[----:B------:R-:W-:Y:S02]  /*c4c0*/  ISETP.GE.AND P4, PT, R222, UR4, PT ;  /* 0x00000004de007c0c */ /* 0x000fe4000bf86270 */
[----:B------:R-:W-:Y:S02]  /*c4d0*/  ISETP.GE.AND P3, PT, R221, UR4, PT ;  /* 0x00000004dd007c0c */ /* 0x000fe4000bf66270 */
[----:B------:R-:W-:Y:S02]  /*c4e0*/  ISETP.GE.AND P5, PT, R2, UR4, PT ;  /* 0x0000000402007c0c */ /* 0x000fe4000bfa6270 */
[----:B------:R-:W-:Y:S02]  /*c4f0*/  ISETP.GE.AND P1, PT, R219, UR4, PT ;  /* 0x00000004db007c0c */ /* 0x000fe4000bf26270 */
[----:B------:R-:W-:-:S05]  /*c500*/  ISETP.GE.AND P0, PT, R220, UR4, PT ;  /* 0x00000004dc007c0c */ /* 0x000fca000bf06270 */
[-C--:B-1----:R-:W-:Y:S02]  /*c510*/  @!P4 LEA R6, P2, R222, R4.reuse, 0x2 ;  /* 0x00000004de06c211 */ /* 0x082fe400078410ff */
[C---:B------:R-:W-:Y:S02]  /*c520*/  @!P3 LEA R8, P6, R221.reuse, R4, 0x2 ;  /* 0x00000004dd08b211 */ /* 0x040fe400078c10ff */
        /* <DEDUP_REMOVED lines=9> */
[-C--:B-1----:R-:W-:Y:S01]  /*c5c0*/  @!P0 LEA R6, P6, R220, R4.reuse, 0x2 ;  /* 0x00000004dc068211 */ /* 0x082fe200078c10ff */
[C---:B------:R-:W-:Y:S01]  /*c5d0*/  VIADD R29, R2.reuse, 0xe8 ;  /* 0x000000e8021d7836 */ /* 0x040fe20000000000 */
[CC--:B--2---:R-:W-:Y:S01]  /*c5e0*/  @!P1 LEA R8, P5, R219.reuse, R4.reuse, 0x2 ;  /* 0x00000004db089211 */ /* 0x0c4fe200078a10ff */
[----:B------:R-:W-:Y:S01]  /*c5f0*/  VIADD R33, R2, 0xf8 ;  /* 0x000000f802217836 */ /* 0x000fe20000000000 */
        /* <DEDUP_REMOVED lines=86> */
[----:B------:R-:W-:-:S03]  /*cb60*/  ISETP.GE.AND P0, PT, R17, UR4, PT ;  /* 0x0000000411007c0c */ /* 0x000fc6000bf06270 */
[----:B------:R4:W-:Y:S01]  /*cb70*/  @!P4 ST.E.64 desc[UR38][R8.64], R124 ;  /* 0x0000007c0800c985 */ /* 0x0009e2000c101b26 */
[----:B------:R-:W-:Y:S02]  /*cb80*/  ISETP.GE.AND P4, PT, R29, UR4, PT ;  /* 0x000000041d007c0c */ /* 0x000fe4000bf86270 */
[CC--:B---3--:R-:W-:Y:S01]  /*cb90*/  @!P2 LEA R10, P5, R19.reuse, R4.reuse, 0x2 ;  /* 0x00000004130aa211 */ /* 0x0c8fe200078a10ff */
[----:B-1----:R-:W-:Y:S02]  /*cba0*/  VIADD R25, R2, 0xf0 ;  /* 0x000000f002197836 */ /* 0x002fe40000000000 */
[----:B------:R-:W-:Y:S02]  /*cbb0*/  @!P1 LEA R14, P6, R18, R4, 0x2 ;  /* 0x00000004120e9211 */ /* 0x000fe400078c10ff */
[----:B------:R-:W-:Y:S02]  /*cbc0*/  @!P2 LEA.HI.X R11, R19, R5, R225, 0x2, P5 ;  /* 0x00000005130ba211 */ /* 0x000fe400028f14e1 */
[----:B------:R-:W-:-:S02]  /*cbd0*/  ISETP.GE.AND P3, PT, R25, UR4, PT ;  /* 0x0000000419007c0c */ /* 0x000fc4000bf66270 */
[-C--:B------:R-:W-:Y:S01]  /*cbe0*/  @!P0 LEA R20, P5, R17, R4.reuse, 0x2 ;  /* 0x0000000411148211 */ /* 0x080fe200078a10ff */
[----:B------:R3:W-:Y:S01]  /*cbf0*/  @!P2 ST.E.64 desc[UR38][R10.64], R128 ;  /* 0x000000800a00a985 */ /* 0x0007e2000c101b26 */
[-C--:B------:R-:W-:Y:S02]  /*cc00*/  @!P1 LEA.HI.X R15, R18, R5.reuse, R224, 0x2, P6 ;  /* 0x00000005120f9211 */ /* 0x080fe400030f14e0 */
[----:B------:R-:W-:Y:S02]  /*cc10*/  ISETP.GE.AND P6, PT, R33, UR4, PT ;  /* 0x0000000421007c0c */ /* 0x000fe4000bfc6270 */
[----:B------:R-:W-:Y:S01]  /*cc20*/  @!P0 LEA.HI.X R21, R17, R5, R13, 0x2, P5 ;  /* 0x0000000511158211 */ /* 0x000fe200028f140d */
[----:B------:R3:W-:Y:S01]  /*cc30*/  @!P1 ST.E.64 desc[UR38][R14.64], R132 ;  /* 0x000000840e009985 */ /* 0x0007e2000c101b26 */
[----:B--2---:R-:W-:Y:S02]  /*cc40*/  SHF.R.S32.HI R7, RZ, 0x1f, R29 ;  /* 0x0000001fff077819 */ /* 0x004fe4000001141d */
[----:B------:R-:W-:Y:S01]  /*cc50*/  @!P4 LEA R6, P5, R29, R4, 0x2 ;  /* 0x000000041d06c211 */ /* 0x000fe200078a10ff */
[----:B------:R3:W-:Y:S01]  /*cc60*/  @!P0 ST.E.64 desc[UR38][R20.64], R136 ;  /* 0x0000008814008985 */ /* 0x0007e2000c101b26 */
[----:B----4-:R-:W-:-:S02]  /*cc70*/  SHF.R.S32.HI R9, RZ, 0x1f, R25 ;  /* 0x0000001fff097819 */ /* 0x010fc40000011419 */
[-C--:B------:R-:W-:Y:S02]  /*cc80*/  @!P4 LEA.HI.X R7, R29, R5.reuse, R7, 0x2, P5 ;  /* 0x000000051d07c211 */ /* 0x080fe400028f1407 */
[CC--:B------:R-:W-:Y:S02]  /*cc90*/  @!P3 LEA R8, P5, R25.reuse, R4.reuse, 0x2 ;  /* 0x000000041908b211 */ /* 0x0c0fe400078a10ff */
[----:B------:R-:W-:Y:S01]  /*cca0*/  SHF.R.S32.HI R13, RZ, 0x1f, R33 ;  /* 0x0000001fff0d7819 */ /* 0x000fe20000011421 */
[----:B------:R3:W-:Y:S01]  /*ccb0*/  @!P4 ST.E.64 desc[UR38][R6.64], R140 ;  /* 0x0000008c0600c985 */ /* 0x0007e2000c101b26 */
[----:B------:R-:W-:Y:S02]  /*ccc0*/  @!P3 LEA.HI.X R9, R25, R5, R9, 0x2, P5 ;  /* 0x000000051909b211 */ /* 0x000fe400028f1409 */
[----:B------:R-:W-:-:S03]  /*ccd0*/  @!P6 LEA R4, P5, R33, R4, 0x2 ;  /* 0x000000042104e211 */ /* 0x000fc600078a10ff */
[----:B------:R3:W-:Y:S01]  /*cce0*/  @!P3 ST.E.64 desc[UR38][R8.64], R144 ;  /* 0x000000900800b985 */ /* 0x0007e2000c101b26 */
[----:B------:R-:W-:-:S05]  /*ccf0*/  @!P6 LEA.HI.X R5, R33, R5, R13, 0x2, P5 ;  /* 0x000000052105e211 */ /* 0x000fca00028f140d */
[----:B------:R3:W-:Y:S04]  /*cd00*/  @!P6 ST.E.64 desc[UR38][R4.64], R148 ;  /* 0x000000940400e985 */ /* 0x0007e8000c101b26 */
.L_x_4643:
[----:B------:R-:W-:Y:S05]  /*cd10*/  BSYNC B1 ;  /* 0x0000000000017941 */ /* 0x000fea0003800000 */
.L_x_4642:
[----:B------:R-:W-:Y:S01]  /*cd20*/  ISETP.GE.AND P0, PT, R0, UR9, PT ;  /* 0x0000000900007c0c */ /* 0x000fe2000bf06270 */
[----:B--23--:R2:W3:Y:S04]  /*cd30*/  SHFL.IDX PT, R5, R12, 0x1, 0x1c1f ;  /* 0x003c1f000c057f89 */ /* 0x00c4e800000e0000 */
[----:B-1----:R2:W1:Y:S08]  /*cd40*/  SHFL.IDX PT, R4, R3, 0x1, 0x1c1f ;  /* 0x003c1f0003047f89 */ /* 0x00247000000e0000 */
[----:B--2---:R-:W-:Y:S05]  /*cd50*/  @P0 BRA `(.L_x_4641) ;  /* 0x0000001400f40947 */ /* 0x004fea0003800000 */
[----:B------:R-:W-:Y:S01]  /*cd60*/  ULDC UR4, c[0x0][0xac8] ;  /* 0x0002b20000047ab9 */ /* 0x000fe20000000800 */
[----:B------:R-:W-:Y:S01]  /*cd70*/  VIADD R25, R2, 0xe8 ;  /* 0x000000e802197836 */ /* 0x000fe20000000000 */
[----:B------:R-:W-:Y:S01]  /*cd80*/  ISETP.GE.AND P5, PT, R222, UR4, PT ;  /* 0x00000004de007c0c */ /* 0x000fe2000bfa6270 */
[C---:B0-----:R-:W-:Y:S01]  /*cd90*/  VIADD R3, R2.reuse, 0xf0 ;  /* 0x000000f002037836 */ /* 0x041fe20000000000 */
[----:B------:R-:W-:Y:S02]  /*cda0*/  ISETP.GE.AND P4, PT, R2, UR4, PT ;  /* 0x0000000402007c0c */ /* 0x000fe4000bf86270 */
[----:B------:R-:W-:Y:S02]  /*cdb0*/  ISETP.GE.AND P2, PT, R221, UR4, PT ;  /* 0x00000004dd007c0c */ /* 0x000fe4000bf46270 */
[----:B------:R-:W-:Y:S02]  /*cdc0*/  ISETP.GE.AND P1, PT, R220, UR4, PT ;  /* 0x00000004dc007c0c */ /* 0x000fe4000bf26270 */
[----:B------:R-:W-:-:S02]  /*cdd0*/  ISETP.GE.AND P0, PT, R219, UR4, PT ;  /* 0x00000004db007c0c */ /* 0x000fc4000bf06270 */
[----:B------:R-:W-:Y:S02]  /*cde0*/  SHF.R.S32.HI R0, RZ, 0x1f, R25 ;  /* 0x0000001fff007819 */ /* 0x000fe40000011419 */
        /* <DEDUP_REMOVED lines=9> */
[CC--:B------:R-:W-:Y:S02]  /*ce80*/  @!P1 LEA R12, P5, R220.reuse, R4.reuse, 0x2 ;  /* 0x00000004dc0c9211 */ /* 0x0c0fe400078a10ff */
        /* <DEDUP_REMOVED lines=32> */
[CC--:B-1----:R-:W-:Y:S02]  /*d090*/  @!P3 LEA R6, P6, R212.reuse, R4.reuse, 0x2 ;  /* 0x00000004d406b211 */ /* 0x0c2fe400078c10ff */
        /* <DEDUP_REMOVED lines=69> */
[----:B------:R-:W-:Y:S02]  /*d4f0*/  SHF.R.S32.HI R0, RZ, 0x1f, R3 ;  /* 0x0000001fff007819 */ /* 0x000fe40000011403 */
[----:B------:R-:W-:Y:S01]  /*d500*/  @!P2 LEA R14, P6, R3, R4, 0x2 ;  /* 0x00000004030ea211 */ /* 0x000fe200078c10ff */
[----:B------:R3:W-:Y:S01]  /*d510*/  @!P4 ST.E.64 desc[UR38][R6.64], R134 ;  /* 0x000000860600c985 */ /* 0x0007e2000c101b26 */
[----:B------:R-:W-:-:S02]  /*d520*/  @!P5 LEA.HI.X R9, R17, R5, R24, 0x2, P3 ;  /* 0x000000051109d211 */ /* 0x000fc400018f1418 */
[----:B------:R-:W-:Y:S01]  /*d530*/  @!P2 LEA.HI.X R15, R3, R5, R0, 0x2, P6 ;  /* 0x00000005030fa211 */ /* 0x000fe200030f1400 */
[----:B------:R-:W-:Y:S02]  /*d540*/  VIADD R3, R2, 0xf8 ;  /* 0x000000f802037836 */ /* 0x000fe40000000000 */
        /* <DEDUP_REMOVED lines=10> */
.L_x_4632:
        /* <DEDUP_REMOVED lines=33> */
.L_x_4644:
[----:B------:R-:W-:Y:S01]  /*d800*/  USEL UR46, UR46, URZ, !UP0 ;  /* 0x0000003f2e2e7287 */ /* 0x000fe2000c000000 */
[----:B------:R-:W-:Y:S01]  /*d810*/  BSSY B1, `(.L_x_4645) ;  /* 0x0000038000017945 */ /* 0x000fe20003800000 */
[----:B------:R-:W-:-:S03]  /*d820*/  USEL UR45, UR45, URZ, !UP0 ;  /* 0x0000003f2d2d7287 */ /* 0x000fc6000c000000 */
[----:B------:R-:W-:Y:S09]  /*d830*/  @P0 BRA `(.L_x_4646) ;  /* 0x0000000000d40947 */ /* 0x000ff20003800000 */
        /* <DEDUP_REMOVED lines=53> */
.L_x_4646:
[----:B------:R-:W-:Y:S05]  /*db90*/  BSYNC B1 ;  /* 0x0000000000017941 */ /* 0x000fea0003800000 */
.L_x_4645:
        /* <DEDUP_REMOVED lines=14> */
[----:B------:R-:W-:-:S03]  /*dc80*/  UIADD3 UR9, UR9, UR10, URZ ;  /* 0x0000000a09097290 */ /* 0x000fc6000fffe03f */
[----:B------:R-:W-:Y:S01]  /*dc90*/  IMAD R3, R10, 0x20, R13 ;  /* 0x000000200a037824 */ /* 0x000fe200078e020d */
[----:B------:R-:W-:Y:S02]  /*dca0*/  ULDC.64 UR10, c[0x0][0xae8] ;  /* 0x0002ba00000a7ab9 */ /* 0x000fe40000000a00 */
[----:B------:R-:W-:Y:S01]  /*dcb0*/  UIMAD.WIDE.U32 UR8, UR44, UR10, UR8 ;  /* 0x0000000a2c0872a5 */ /* 0x000fe2000f8e0008 */
[----:B------:R-:W-:Y:S01]  /*dcc0*/  VIADD R8, R3, UR43 ;  /* 0x0000002b03087c36 */ /* 0x000fe20008000000 */
[----:B-1----:R-:W-:Y:S02]  /*dcd0*/  ISETP.NE.AND P0, PT, R11, 0x1, PT ;  /* 0x000000010b00780c */ /* 0x002fe40003f05270 */
[----:B------:R-:W-:Y:S01]  /*dce0*/  UIMAD UR9, UR44, UR11, UR9 ;  /* 0x0000000b2c0972a4 */ /* 0x000fe2000f8e0209 */
[----:B------:R-:W-:Y:S02]  /*dcf0*/  IMAD.MOV.U32 R3, RZ, RZ, R8 ;  /* 0x000000ffff037224 */ /* 0x000fe400078e0008 */
[----:B------:R-:W-:-:S02]  /*dd00*/  ULDC.64 UR10, c[0x0][0xaf0] ;  /* 0x0002bc00000a7ab9 */ /* 0x000fc40000000a00 */
        /* <DEDUP_REMOVED lines=21> */
[----:B-----5:R-:W-:Y:S02]  /*de60*/  IMAD R11, R0, R11, RZ ;  /* 0x0000000b000b7224 */ /* 0x020fe400078e02ff */
[----:B------:R-:W-:-:S02]  /*de70*/  IMAD.IADD R5, R5, 0x1, R9 ;  /* 0x0000000105057824 */ /* 0x000fc400078e0209 */
        /* <DEDUP_REMOVED lines=15> */
[----:B------:R0:W1:Y:S01]  /*df70*/  SHFL.IDX PT, R4, R6, RZ, 0x181f ;  /* 0x00181fff06047589 */ /* 0x00006200000e0000 */
[----:B------:R-:W-:Y:S01]  /*df80*/  VIADD R9, R7, 0xc0 ;  /* 0x000000c007097836 */ /* 0x000fe20000000000 */
[----:B------:R-:W-:-:S02]  /*df90*/  SHF.R.S32.HI R14, RZ, 0x1f, R7 ;  /* 0x0000001fff0e7819 */ /* 0x000fc40000011407 */
[----:B------:R0:W2:Y:S01]  /*dfa0*/  SHFL.IDX PT, R0, R3, RZ, 0x181f ;  /* 0x00181fff03007589 */ /* 0x0000a200000e0000 */
        /* <DEDUP_REMOVED lines=21> */
.L_x_4648:
[----:B------:R-:W-:Y:S05]  /*e100*/  BSYNC B1 ;  /* 0x0000000000017941 */ /* 0x000fea0003800000 */
.L_x_4647:
        /* <DEDUP_REMOVED lines=21> */
.L_x_4650:
[----:B------:R-:W-:Y:S05]  /*e260*/  BSYNC B1 ;  /* 0x0000000000017941 */ /* 0x000fea0003800000 */
.L_x_4649:
        /* <DEDUP_REMOVED lines=21> */
.L_x_4652:
[----:B------:R-:W-:Y:S05]  /*e3c0*/  BSYNC B1 ;  /* 0x0000000000017941 */ /* 0x000fea0003800000 */
.L_x_4651:
        /* <DEDUP_REMOVED lines=10> */
[----:B---3--:R-:W-:-:S04]  /*e470*/  @!P3 LEA R6, P4, R7, R4, 0x1 ;  /* 0x000000040706b211 */ /* 0x008fc800078808ff */
[-C--:B--2---:R-:W-:Y:S02]  /*e480*/  @!P3 LEA.HI.X R7, R7, R3.reuse, R14, 0x1, P4 ;  /* 0x000000030707b211 */ /* 0x084fe400020f0c0e */
        /* <DEDUP_REMOVED lines=10> */
.L_x_4641:
[----:B------:R-:W-:Y:S05]  /*e530*/  BSYNC B0 ;  /* 0x0000000000007941 */ /* 0x000fea0003800000 */
.L_x_4631:
[----:B------:R-:W-:Y:S02]  /*e540*/  ULDC UR4, c[0x0][0xc3c] ;  /* 0x00030f0000047ab9 */ /* 0x000fe40000000800 */
[----:B------:R-:W-:-:S06]  /*e550*/  UISETP.GE.AND UP0, UPT, UR7, UR4, UPT ;  /* 0x000000040700728c */ /* 0x000fcc000bf06270 */
[----:B------:R-:W-:-:S13]  /*e560*/  PLOP3.LUT P0, PT, PT, PT, UP0, 0x80, 0x0 ;  /* 0x000000000000781c */ /* 0x000fda0003f0f008 */
[----:B------:R-:W-:Y:S05]  /*e570*/  @!P0 BRA `(.L_x_4653) ;  /* 0xffffff2800e88947 */ /* 0x000fea000383ffff */
[----:B------:R-:W-:Y:S05]  /*e580*/  EXIT ;  /* 0x000000000000794d */ /* 0x000fea0003800000 */
.L_x_4594:
        /* <DEDUP_REMOVED lines=20> */
.L_x_4654:
        /* <DEDUP_REMOVED lines=43> */
.L_x_4658:
        /* <DEDUP_REMOVED lines=39> */
.L_x_4656:
        /* <DEDUP_REMOVED lines=12> */
.L_x_4659:
        /* <DEDUP_REMOVED lines=63> */
.L_x_4660:
        /* <DEDUP_REMOVED lines=61> */
.L_x_4661:
[----:B01----:R-:W-:-:S05]  /*f470*/  LOP3.LUT R3, RZ, R2, RZ, 0x33, !PT ;  /* 0x00000002ff037212 */ /* 0x003fca00078e33ff */
[----:B------:R-:W-:-:S05]  /*f480*/  IMAD.IADD R2, R4, 0x1, R3 ;  /* 0x0000000104027824 */ /* 0x000fca00078e0203 */
[----:B------:R1:W-:Y:S01]  /*f490*/  STL [R1+0x4], R2 ;  /* 0x0000040201007387 */ /* 0x0003e20000100800 */
[----:B------:R-:W-:Y:S05]  /*f4a0*/  BRA `(.L_x_4662) ;  /* 0x0000000000107947 */ /* 0x000fea0003800000 */
.L_x_4657:
[----:B------:R-:W-:Y:S01]  /*f4b0*/  IMAD.U32 R2, RZ, RZ, UR6 ;  /* 0x00000006ff027e24 */ /* 0x000fe2000f8e00ff */
[----:B------:R0:W-:Y:S04]  /*f4c0*/  STL [R1+0x4], RZ ;  /* 0x000004ff01007387 */ /* 0x0001e80000100800 */
[----:B------:R0:W-:Y:S04]  /*f4d0*/  STL [R1+0x8], RZ ;  /* 0x000008ff01007387 */ /* 0x0001e80000100800 */
[----:B------:R0:W-:Y:S02]  /*f4e0*/  STL [R1], R2 ;  /* 0x0000000201007387 */ /* 0x0001e40000100800 */
.L_x_4662:
        /* <DEDUP_REMOVED lines=10> */
.L_x_4655:
        /* <DEDUP_REMOVED lines=9> */
[C---:B----4-:R-:W-:Y:S01]  /*f620*/  IMAD.SHL.U32 R0, R6.reuse, 0x8, RZ ;  /* 0x0000000806007824 */ /* 0x050fe200078e00ff */
[----:B------:R-:W-:Y:S01]  /*f630*/  LOP3.LUT R4, R6, 0x7f, RZ, 0xc0, !PT ;  /* 0x0000007f06047812 */ /* 0x000fe200078ec0ff */
[----:B------:R-:W-:Y:S01]  /*f640*/  UMOV UR4, 0x400 ;  /* 0x0000040000047882 */ /* 0x000fe20000000000 */
[----:B------:R-:W-:Y:S01]  /*f650*/  BSSY B8, `(.L_x_4663) ;  /* 0x00005a3000087945 */ /* 0x000fe20003800000 */
[----:B------:R-:W-:Y:S01]  /*f660*/  IMAD.MOV.U32 R19, RZ, RZ, RZ ;  /* 0x000000ffff137224 */ /* 0x000fe200078e00ff */
[----:B------:R-:W-:Y:S01]  /*f670*/  LOP3.LUT R3, R0, 0x1f8, RZ, 0xc0, !PT ;  /* 0x000001f800037812 */ /* 0x000fe200078ec0ff */
[----:B01----:R-:W-:Y:S01]  /*f680*/  IMAD.SHL.U32 R2, R4, 0x8, RZ ;  /* 0x0000000804027824 */ /* 0x003fe200078e00ff */
        /* <DEDUP_REMOVED lines=14> */
.L_x_4767:
[----:B0-2---:R-:W2:Y:S01]  /*f770*/  LDL R0, [R1+0xc] ;  /* 0x00000c0001007983 */ /* 0x005ea20000100800 */
[----:B------:R-:W2:Y:S01]  /*f780*/  LDC.64 R2, c[0x0][0xc88] ;  /* 0x00032200ff027b82 */ /* 0x000ea20000000a00 */
[----:B------:R-:W-:Y:S05]  /*f790*/  YIELD ;  /* 0x0000000000007946 */ /* 0x000fea0003800000 */
[----:B------:R-:W-:Y:S01]  /*f7a0*/  ULDC.64 UR4, c[0x0][0xa28] ;  /* 0x00028a0000047ab9 */ /* 0x000fe20000000a00 */
[----:B-1----:R-:W-:Y:S01]  /*f7b0*/  IMAD.MOV.U32 R6, RZ, RZ, RZ ;  /* 0x000000ffff067224 */ /* 0x002fe200078e00ff */
[----:B------:R-:W-:Y:S01]  /*f7c0*/  ISETP.NE.U32.AND P0, PT, RZ, UR4, PT ;  /* 0x00000004ff007c0c */ /* 0x000fe2000bf05070 */
[----:B------:R-:W-:Y:S01]  /*f7d0*/  ULDC.64 UR8, c[0x0][0xa18] ;  /* 0x0002860000087ab9 */ /* 0x000fe20000000a00 */
[----:B------:R-:W-:Y:S01]  /*f7e0*/  ULDC.64 UR6, c[0x0][0xa08] ;  /* 0x0002820000067ab9 */ /* 0x000fe20000000a00 */
[----:B--2---:R-:W-:-:S05]  /*f7f0*/  IMAD.WIDE R2, R0, 0x4, R2 ;  /* 0x0000000400027825 */ /* 0x004fca00078e0202 */
[----:B---3--:R-:W2:Y:S01]  /*f800*/  LDG.E R11, desc[UR38][R2.64] ;  /* 0x00000026020b7981 */ /* 0x008ea2000c1e1900 */
        /* <DEDUP_REMOVED lines=46> */
.L_x_4664:
[----:B------:R-:W2:Y:S01]  /*faf0*/  LDL.LU R7, [R1+0x8] ;  /* 0x0000080001077983 */ /* 0x000ea20000300800 */
[----:B------:R-:W-:Y:S02]  /*fb00*/  ULDC.64 UR4, c[0x0][0xa20] ;  /* 0x0002880000047ab9 */ /* 0x000fe40000000a00 */
[----:B------:R-:W-:-:S04]  /*fb10*/  ISETP.NE.U32.AND P1, PT, RZ, UR4, PT ;  /* 0x00000004ff007c0c */ /* 0x000fc8000bf25070 */
[----:B------:R-:W-:Y:S02]  /*fb20*/  ISETP.NE.AND.EX P1, PT, RZ, UR5, PT, P1 ;  /* 0x00000005ff007c0c */ /* 0x000fe4000bf25310 */
[C---:B--2---:R-:W-:Y:S02]  /*fb30*/  LOP3.LUT R2, R7.reuse, 0xff000000, RZ, 0xc0, !PT ;  /* 0xff00000007027812 */ /* 0x044fe400078ec0ff */
        /* <DEDUP_REMOVED lines=10> */
[----:B--2---:R-:W-:-:S05]  /*fbe0*/  IADD3.X R7, R10, UR5, RZ, P0, !PT ;  /* 0x000000050a077c10 */ /* 0x004fca00087fe4ff */
[----:B------:R3:W5:Y:S01]  /*fbf0*/  LDG.E R6, desc[UR38][R6.64] ;  /* 0x0000002606067981 */ /* 0x000762000c1e1900 */
[----:B------:R-:W-:Y:S05]  /*fc00*/  BRA `(.L_x_4666) ;  /* 0x0000000000107947 */ /* 0x000fea0003800000 */
.L_x_4665:
[----:B------:R-:W-:Y:S05]  /*fc10*/  @!P0 BRA `(.L_x_4666) ;  /* 0x00000000000c8947 */ /* 0x000fea0003800000 */
[----:B------:R-:W3:Y:S04]  /*fc20*/  LDG.E R6, desc[UR38][R4.64] ;  /* 0x0000002604067981 */ /* 0x000ee8000c1e1900 */
[----:B------:R-:W3:Y:S02]  /*fc30*/  LDG.E R4, desc[UR38][R4.64+0x4] ;  /* 0x0000042604047981 */ /* 0x000ee4000c1e1900 */
[----:B---3--:R-:W-:-:S07]  /*fc40*/  IMAD.IADD R6, R4, 0x1, -R6 ;  /* 0x0000000104067824 */ /* 0x008fce00078e0a06 */
.L_x_4666:
[----:B------:R-:W4:Y:S01]  /*fc50*/  LDL R5, [R1+0x4] ;  /* 0x0000040001057983 */ /* 0x000f220000100800 */
[----:B-----5:R-:W-:Y:S01]  /*fc60*/  IMAD.IADD R6, R6, 0x1, -R0 ;  /* 0x0000000106067824 */ /* 0x020fe200078e0a00 */
[----:B------:R-:W-:Y:S01]  /*fc70*/  BSSY B0, `(.L_x_4667) ;  /* 0x000003a000007945 */ /* 0x000fe20003800000 */
[----:B------:R-:W0:Y:S02]  /*fc80*/  LDC R0, c[0x0][0x448] ;  /* 0x00011200ff007b82 */ /* 0x000e240000000800 */
[----:B0-----:R-:W-:-:S13]  /*fc90*/  ISETP.NE.AND P0, PT, R0, 0x1, PT ;  /* 0x000000010000780c */ /* 0x001fda0003f05270 */
[----:B--2---:R-:W0:Y:S08]  /*fca0*/  @P0 LDC R3, c[0x0][0x44c] ;  /* 0x00011300ff030b82 */ /* 0x004e300000000800 */
[----:B------:R-:W2:Y:S01]  /*fcb0*/  @P0 LDC R4, c[0x0][0x450] ;  /* 0x00011400ff040b82 */ /* 0x000ea20000000800 */
[----:B----4-:R-:W-:Y:S02]  /*fcc0*/  IMAD.SHL.U32 R0, R5, 0x80, RZ ;  /* 0x0000008005007824 */ /* 0x010fe400078e00ff */
[----:B------:R-:W-:-:S02]  /*fcd0*/  IMAD.MOV.U32 R5, RZ, RZ, RZ ;  /* 0x000000ffff057224 */ /* 0x000fc400078e00ff */
[----:B------:R-:W-:Y:S02]  /*fce0*/  VIADD R0, R0, 0x7f ;  /* 0x0000007f00007836 */ /* 0x000fe40000000000 */
[----:B------:R-:W-:Y:S02]  /*fcf0*/  IMAD.MOV.U32 R10, RZ, RZ, R5 ;  /* 0x000000ffff0a7224 */ /* 0x000fe400078e0005 */
[----:B0-----:R-:W-:-:S05]  /*fd00*/  @P0 IMAD.HI.U32 R3, R0, R3, RZ ;  /* 0x0000000300030227 */ /* 0x001fca00078e00ff */
[----:B--2---:R-:W-:Y:S01]  /*fd10*/  @P0 SHF.R.U32.HI R0, RZ, R4, R3 ;  /* 0x00000004ff000219 */ /* 0x004fe20000011603 */
[C---:B------:R-:W-:Y:S01]  /*fd20*/  VIADD R4, R6.reuse, 0x5f ;  /* 0x0000005f06047836 */ /* 0x040fe20000000000 */
[----:B------:R-:W-:Y:S02]  /*fd30*/  IADD3 R6, R6, 0x60, -R9 ;  /* 0x0000006006067810 */ /* 0x000fe40007ffe809 */
[----:B-1----:R-:W-:Y:S01]  /*fd40*/  LOP3.LUT R9, R2, 0xff, RZ, 0xc0, !PT ;  /* 0x000000ff02097812 */ /* 0x002fe200078ec0ff */
[----:B------:R-:W-:-:S04]  /*fd50*/  IMAD.HI R4, R4, 0x2aaaaaab, RZ ;  /* 0x2aaaaaab04047827 */ /* 0x000fc800078e02ff */
[----:B------:R-:W-:Y:S01]  /*fd60*/  IMAD.IADD R0, R6, 0x1, R0 ;  /* 0x0000000106007824 */ /* 0x000fe200078e0200 */
[----:B------:R-:W-:-:S03]  /*fd70*/  SHF.R.U32.HI R3, RZ, 0x1f, R4 ;  /* 0x0000001fff037819 */ /* 0x000fc60000011604 */
[----:B------:R-:W-:Y:S01]  /*fd80*/  IMAD.HI R0, R0, 0x2aaaaaab, RZ ;  /* 0x2aaaaaab00007827 */ /* 0x000fe200078e02ff */
[----:B------:R-:W-:-:S04]  /*fd90*/  LEA.HI.SX32 R4, R4, R3, 0x1c ;  /* 0x0000000304047211 */ /* 0x000fc800078fe2ff */
[----:B------:R-:W-:-:S04]  /*fda0*/  SHF.R.U32.HI R3, RZ, 0x1f, R0 ;  /* 0x0000001fff037819 */ /* 0x000fc80000011600 */
[----:B------:R-:W-:Y:S02]  /*fdb0*/  LEA.HI.SX32 R3, R0, R3, 0x1c ;  /* 0x0000000300037211 */ /* 0x000fe400078fe2ff */
[----:B------:R-:W-:Y:S02]  /*fdc0*/  SHF.R.U32.HI R0, RZ, 0x10, R2 ;  /* 0x00000010ff007819 */ /* 0x000fe40000011602 */
[----:B------:R-:W-:Y:S02]  /*fdd0*/  VIMNMX R8, R4, R3, PT ;  /* 0x0000000304087248 */ /* 0x000fe40003fe0100 */
[----:B------:R-:W-:Y:S02]  /*fde0*/  ISETP.NE.AND P0, PT, R0, RZ, PT ;  /* 0x000000ff0000720c */ /* 0x000fe40003f05270 */
[----:B------:R-:W-:Y:S01]  /*fdf0*/  ISETP.GE.AND P1, PT, R8, 0x1, PT ;  /* 0x000000010800780c */ /* 0x000fe20003f26270 */
[----:B------:R0:W-:Y:S04]  /*fe00*/  STL [R1+0x34], R8 ;  /* 0x0000340801007387 */ /* 0x0001e80000100800 */
[----:B------:R0:W-:Y:S04]  /*fe10*/  STL [R1+0x40], R5 ;  /* 0x0000400501007387 */ /* 0x0001e80000100800 */
[----:B------:R0:W-:Y:S02]  /*fe20*/  STL [R1+0x58], R9 ;  /* 0x0000580901007387 */ /* 0x0001e40000100800 */
[----:B------:R-:W1:Y:S02]  /*fe30*/  @!P0 LDC R0, c[0x0][0x9f0] ;  /* 0x00027c00ff008b82 */ /* 0x000e640000000800 */
[----:B------:R-:W-:Y:S05]  /*fe40*/  @!P1 BRA `(.L_x_4668) ;  /* 0x0000000000709947 */ /* 0x000fea0003800000 */
[----:B-1----:R-:W-:-:S04]  /*fe50*/  IABS R4, R0 ;  /* 0x0000000000047213 */ /* 0x002fc80000000000 */
[----:B------:R-:W1:Y:S08]  /*fe60*/  I2F.RP R2, R4 ;  /* 0x0000000400027306 */ /* 0x000e700000209400 */
[----:B-1----:R-:W1:Y:S02]  /*fe70*/  MUFU.RCP R2, R2 ;  /* 0x0000000200027308 */ /* 0x002e640000001000 */
[----:B-1----:R-:W-:-:S06]  /*fe80*/  VIADD R2, R2, 0xffffffe ;  /* 0x0ffffffe02027836 */ /* 0x002fcc0000000000 */
[----:B------:R-:W1:Y:S02]  /*fe90*/  F2I.FTZ.U32.TRUNC.NTZ R3, R2 ;  /* 0x0000000200037305 */ /* 0x000e64000021f000 */
[----:B-1----:R-:W-:-:S04]  /*fea0*/  IMAD.MOV R2, RZ, RZ, -R3 ;  /* 0x000000ffff027224 */ /* 0x002fc800078e0a03 */
[----:B0-----:R-:W-:Y:S02]  /*feb0*/  IMAD R5, R2, R4, RZ ;  /* 0x0000000402057224 */ /* 0x001fe400078e02ff */
[----:B------:R-:W-:-:S04]  /*fec0*/  IMAD.MOV.U32 R2, RZ, RZ, RZ ;  /* 0x000000ffff027224 */ /* 0x000fc800078e00ff */
[----:B---3--:R-:W-:Y:S01]  /*fed0*/  IMAD.HI.U32 R7, R3, R5, R2 ;  /* 0x0000000503077227 */ /* 0x008fe200078e0002 */
        /* <DEDUP_REMOVED lines=19> */
.L_x_4668:
[----:B------:R-:W-:Y:S05]  /*10010*/  BSYNC B0 ;  /* 0x0000000000007941 */ /* 0x000fea0003800000 */
.L_x_4667:
[----:B-1----:R-:W-:Y:S01]  /*10020*/  IMAD.MOV.U32 R0, RZ, RZ, R10 ;  /* 0x000000ffff007224 */ /* 0x002fe200078e000a */
[----:B------:R-:W-:Y:S03]  /*10030*/  BSSY B7, `(.L_x_4669) ;  /* 0x00003e6000077945 */ /* 0x000fe60003800000 */
[----:B------:R-:W-:-:S05]  /*10040*/  IMAD R2, R9, R0, RZ ;  /* 0x0000000009027224 */ /* 0x000fca00078e02ff */
[----:B------:R-:W-:Y:S01]  /*10050*/  VIADDMNMX R0, R2, R0, R8, PT ;  /* 0x0000000002007246 */ /* 0x000fe20003800108 */
[----:B------:R1:W-:Y:S03]  /*10060*/  STL [R1+0x20], R2 ;  /* 0x0000200201007387 */ /* 0x0003e60000100800 */
[----:B------:R-:W-:Y:S01]  /*10070*/  ISETP.GT.AND P0, PT, R0, R2, PT ;  /* 0x000000020000720c */ /* 0x000fe20003f04270 */
[----:B------:R1:W-:-:S12]  /*10080*/  STL [R1+0x38], R0 ;  /* 0x0000380001007387 */ /* 0x0003d80000100800 */
[----:B------:R-:W-:Y:S05]  /*10090*/  @P0 BRA `(.L_x_4670) ;  /* 0x0000000000480947 */ /* 0x000fea0003800000 */
[----:B-1----:R-:W1:Y:S02]  /*100a0*/  S2R R0, SR_TID.X ;  /* 0x0000000000007919 */ /* 0x002e640000002100 */
[----:B-1----:R-:W-:-:S04]  /*100b0*/  LOP3.LUT R0, R0, 0x7f, RZ, 0xc0, !PT ;  /* 0x0000007f00007812 */ /* 0x002fc800078ec0ff */
[----:B------:R-:W-:-:S13]  /*100c0*/  ISETP.NE.AND P0, PT, R0, RZ, PT ;  /* 0x000000ff0000720c */ /* 0x000fda0003f05270 */
[----:B------:R-:W-:Y:S05]  /*100d0*/  @P0 BRA `(.L_x_4671) ;  /* 0x0000003c006c0947 */ /* 0x000fea0003800000 */
[----:B0-----:R-:W0:Y:S01]  /*100e0*/  S2R R5, SR_LANEID ;  /* 0x0000000000057919 */ /* 0x001e220000000000 */
[----:B------:R-:W-:Y:S01]  /*100f0*/  VOTEU.ANY UR4, UPT, PT ;  /* 0x0000000000047886 */ /* 0x000fe200038e0100 */
[----:B------:R-:W1:Y:S01]  /*10100*/  LDC.64 R2, c[0x0][0xc60] ;  /* 0x00031800ff027b82 */ /* 0x000e620000000a00 */
[----:B------:R-:W0:Y:S02]  /*10110*/  FLO.U32 R0, UR4 ;  /* 0x0000000400007d00 */ /* 0x000e2400080e0000 */
[----:B0-----:R-:W-:-:S06]  /*10120*/  ISETP.EQ.U32.AND P0, PT, R0, R5, PT ;  /* 0x000000050000720c */ /* 0x001fcc0003f02070 */
[----:B------:R-:W1:Y:S07]  /*10130*/  POPC R5, UR4 ;  /* 0x0000000400057d09 */ /* 0x000e6e0008000000 */
[----:B-1----:R-:W4:Y:S01]  /*10140*/  @P0 ATOMG.E.ADD.STRONG.GPU PT, R3, desc[UR38][R2.64], R5 ;  /* 0x00000005020309a8 */ /* 0x002f2200081ee1e6 */
[----:B------:R-:W0:Y:S02]  /*10150*/  S2R R4, SR_LTMASK ;  /* 0x0000000000047919 */ /* 0x000e240000003900 */
[----:B0-----:R-:W-:-:S04]  /*10160*/  LOP3.LUT R4, R4, UR4, RZ, 0xc0, !PT ;  /* 0x0000000404047c12 */ /* 0x001fc8000f8ec0ff */
[----:B---3--:R-:W0:Y:S01]  /*10170*/  POPC R7, R4 ;  /* 0x0000000400077309 */ /* 0x008e220000000000 */
[----:B----4-:R-:W0:Y:S02]  /*10180*/  SHFL.IDX PT, R0, R3, R0, 0x1f ;  /* 0x00001f0003007589 */ /* 0x010e2400000e0000 */
[----:B0-----:R-:W-:-:S05]  /*10190*/  IADD3 R0, R0, UR37, R7 ;  /* 0x0000002500007c10 */ /* 0x001fca000fffe007 */
[----:B------:R4:W-:Y:S01]  /*101a0*/  STL [R1], R0 ;  /* 0x0000000001007387 */ /* 0x0009e20000100800 */
[----:B------:R-:W-:Y:S05]  /*101b0*/  BRA `(.L_x_4671) ;  /* 0x0000003c00347947 */ /* 0x000fea0003800000 */
.L_x_4670:
[----:B-1----:R-:W-:Y:S01]  /*101c0*/  VIADD R0, R18, 0x1c400 ;  /* 0x0001c40012007836 */ /* 0x002fe20000000000 */
        /* <DEDUP_REMOVED lines=11> */
[----:B---3--:R-:W-:-:S02]  /*10280*/  IMAD.U32 R7, RZ, RZ, UR9 ;  /* 0x00000009ff077e24 */ /* 0x008fc4000f8e00ff */
[----:B--2---:R-:W-:Y:S02]  /*10290*/  IMAD.U32 R10, RZ, RZ, UR4 ;  /* 0x00000004ff0a7e24 */ /* 0x004fe4000f8e00ff */
[----:B------:R-:W-:Y:S02]  /*102a0*/  IMAD.U32 R11, RZ, RZ, UR5 ;  /* 0x00000005ff0b7e24 */ /* 0x000fe4000f8e00ff */
[----:B------:R-:W-:Y:S02]  /*102b0*/  IMAD.MOV.U32 R8, RZ, RZ, 0x70 ;  /* 0x00000070ff087424 */ /* 0x000fe400078e00ff */
[----:B------:R-:W-:Y:S02]  /*102c0*/  IMAD.MOV.U32 R12, RZ, RZ, 0x1 ;  /* 0x00000001ff0c7424 */ /* 0x000fe400078e00ff */
[----:B------:R-:W-:-:S07]  /*102d0*/  IMAD.MOV.U32 R13, RZ, RZ, RZ ;  /* 0x000000ffff0d7224 */ /* 0x000fce00078e00ff */
[----:B------:R-:W-:-:S07]  /*102e0*/  LEPC R20, `(.L_x_4673) ;  /* 0x000000001014794e */ /* 0x000fce0000000000 */
[----:B-1----:R-:W-:Y:S05]  /*102f0*/  CALL.ABS.NOINC R2 ;  /* 0x0000000002007343 */ /* 0x002fea0003c00000 */
.L_x_4673:
[----:B------:R-:W-:Y:S05]  /*10300*/  BSYNC B6 ;  /* 0x0000000000067941 */ /* 0x000fea0003800000 */
.L_x_4672:
        /* <DEDUP_REMOVED lines=9> */
[----:B------:R-:W-:Y:S02]  /*103a0*/  IMAD.U32 R4, RZ, RZ, UR6 ;  /* 0x00000006ff047e24 */ /* 0x000fe4000f8e00ff */
[----:B0-----:R-:W-:Y:S02]  /*103b0*/  IMAD.U32 R5, RZ, RZ, UR7 ;  /* 0x00000007ff057e24 */ /* 0x001fe4000f8e00ff */
[----:B------:R-:W-:Y:S02]  /*103c0*/  IMAD.U32 R6, RZ, RZ, UR8 ;  /* 0x00000008ff067e24 */ /* 0x000fe4000f8e00ff */
[----:B---3--:R-:W-:-:S02]  /*103d0*/  IMAD.U32 R7, RZ, RZ, UR9 ;  /* 0x00000009ff077e24 */ /* 0x008fc4000f8e00ff */
[----:B--2---:R-:W-:Y:S02]  /*103e0*/  IMAD.U32 R10, RZ, RZ, UR4 ;  /* 0x00000004ff0a7e24 */ /* 0x004fe4000f8e00ff */
[----:B------:R-:W-:Y:S02]  /*103f0*/  IMAD.U32 R11, RZ, RZ, UR5 ;  /* 0x00000005ff0b7e24 */ /* 0x000fe4000f8e00ff */
[----:B------:R-:W-:Y:S02]  /*10400*/  IMAD.MOV.U32 R8, RZ, RZ, 0x70 ;  /* 0x00000070ff087424 */ /* 0x000fe400078e00ff */
[----:B------:R-:W-:Y:S02]  /*10410*/  IMAD.MOV.U32 R12, RZ, RZ, 0x1 ;  /* 0x00000001ff0c7424 */ /* 0x000fe400078e00ff */
[----:B-1----:R-:W-:-:S07]  /*10420*/  IMAD.MOV.U32 R13, RZ, RZ, RZ ;  /* 0x000000ffff0d7224 */ /* 0x002fce00078e00ff */
[----:B------:R-:W-:-:S07]  /*10430*/  LEPC R20, `(.L_x_4676) ;  /* 0x000000001014794e */ /* 0x000fce0000000000 */
[----:B----4-:R-:W-:Y:S05]  /*10440*/  CALL.ABS.NOINC R2 ;  /* 0x0000000002007343 */ /* 0x010fea0003c00000 */
.L_x_4676:
        /* <DEDUP_REMOVED lines=16> */
.L_x_4675:
[----:B------:R-:W-:Y:S05]  /*10550*/  BSYNC B6 ;  /* 0x0000000000067941 */ /* 0x000fea0003800000 */
.L_x_4674:
[----:B------:R-:W4:Y:S01]  /*10560*/  LDL.LU R4, [R1+0x18] ;  /* 0x0000180001047983 */ /* 0x000f220000300800 */
[----:B------:R-:W-:-:S03]  /*10570*/  ULDC.64 UR4, c[0x0][0x9f8] ;  /* 0x00027e0000047ab9 */ /* 0x000fc60000000a00 */
[----:B---3--:R-:W3:Y:S01]  /*10580*/  LDL R7, [R1+0x8] ;  /* 0x0000080001077983 */ /* 0x008ee20000100800 */
[----:B------:R-:W-:-:S03]  /*10590*/  ISETP.NE.U32.AND P0, PT, RZ, UR4, PT ;  /* 0x00000004ff007c0c */ /* 0x000fc6000bf05070 */
[----:B------:R-:W5:Y:S01]  /*105a0*/  LDL R0, [R1+0x38] ;  /* 0x0000380001007983 */ /* 0x000f620000100800 */
[----:B------:R-:W-:-:S13]  /*105b0*/  ISETP.NE.AND.EX P0, PT, RZ, UR5, PT, P0 ;  /* 0x00000005ff007c0c */ /* 0x000fda000bf05300 */
[----:B------:R-:W-:-:S04]  /*105c0*/  @P0 IADD3 R2, P1, R16, UR4, RZ ;  /* 0x0000000410020c10 */ /* 0x000fc8000ff3e0ff */
[----:B----4-:R-:W-:Y:S01]  /*105d0*/  @P0 IADD3.X R3, R4, UR5, RZ, P1, !PT ;  /* 0x0000000504030c10 */ /* 0x010fe20008ffe4ff */
[----:B------:R-:W-:-:S04]  /*105e0*/  ULDC.64 UR4, c[0x0][0xa08] ;  /* 0x0002820000047ab9 */ /* 0x000fc80000000a00 */
[----:B---3--:R1:W0:Y:S02]  /*105f0*/  @P0 LDG.E R7, desc[UR38][R2.64] ;  /* 0x0000002602070981 */ /* 0x008224000c1e1900 */
[----:B-1----:R-:W1:Y:S01]  /*10600*/  LDC.64 R2, c[0x0][0x418] ;  /* 0x00010600ff027b82 */ /* 0x002e620000000a00 */
[----:B-----5:R-:W-:Y:S01]  /*10610*/  VIADD R0, R0, 0xffffffff ;  /* 0xffffffff00007836 */ /* 0x020fe20000000000 */
[----:B0-----:R-:W-:Y:S01]  /*10620*/  SHF.R.S32.HI R8, RZ, 0x1f, R7 ;  /* 0x0000001fff087819 */ /* 0x001fe20000011407 */
[----:B------:R0:W-:Y:S04]  /*10630*/  @P0 STL [R1+0x8], R7 ;  /* 0x0000080701000387 */ /* 0x0001e80000100800 */
[----:B------:R0:W-:Y:S01]  /*10640*/  STL [R1+0x18], R8 ;  /* 0x0000180801007387 */ /* 0x0001e20000100800 */
[----:B-1----:R-:W-:Y:S01]  /*10650*/  LOP3.LUT P0, RZ, R2, UR4, RZ, 0xfc, !PT ;  /* 0x0000000402ff7c12 */ /* 0x002fe2000f80fcff */
[----:B------:R-:W-:-:S03]  /*10660*/  UMOV UR4, 0xffffffff ;  /* 0xffffffff00047882 */ /* 0x000fc60000000000 */
[----:B------:R-:W-:-:S04]  /*10670*/  LOP3.LUT P0, RZ, R3, UR5, RZ, 0xfc, P0 ;  /* 0x0000000503ff7c12 */ /* 0x000fc8000800fcff */
[----:B------:R-:W-:Y:S01]  /*10680*/  SEL R16, R7, RZ, !P0 ;  /* 0x000000ff07107207 */ /* 0x000fe20004000000 */
[----:B0-----:R-:W-:Y:S08]  /*10690*/  BRA.DIV UR4, `(.L_x_4677) ;  /* 0x0000005204047947 */ /* 0x001ff0000b800000 */
[----:B------:R-:W0:Y:S02]  /*106a0*/  S2R R4, SR_TID.X ;  /* 0x0000000000047919 */ /* 0x000e240000002100 */
[----:B0-----:R-:W-:-:S04]  /*106b0*/  SHF.R.U32.HI R4, RZ, 0x5, R4 ;  /* 0x00000005ff047819 */ /* 0x001fc80000011604 */
[----:B------:R-:W-:-:S05]  /*106c0*/  LOP3.LUT R4, R4, 0x3, RZ, 0xc0, !PT ;  /* 0x0000000304047812 */ /* 0x000fca00078ec0ff */
[----:B------:R0:W1:Y:S02]  /*106d0*/  SHFL.IDX PT, R14, R4, RZ, 0x1f ;  /* 0x00001fff040e7589 */ /* 0x00006400000e0000 */
.L_x_4783:
[----:B0-----:R-:W3:Y:S01]  /*106e0*/  LDL.LU R4, [R1+0x14] ;  /* 0x0000140001047983 */ /* 0x001ee20000300800 */
[----:B------:R-:W-:Y:S02]  /*106f0*/  PLOP3.LUT P1, PT, PT, PT, PT, 0x8, 0x0 ;  /* 0x000000000000781c */ /* 0x000fe40003f2e170 */
[----:B-1----:R-:W-:Y:S01]  /*10700*/  ISETP.NE.AND P0, PT, R14, RZ, PT ;  /* 0x000000ff0e00720c */ /* 0x002fe20003f05270 */
        /* <DEDUP_REMOVED lines=8> */
.L_x_4786:
        /* <DEDUP_REMOVED lines=24> */
.L_x_4680:
[----:B-1----:R-:W3:Y:S01]  /*10910*/  LDL R2, [R1+0x10] ;  /* 0x0000100001027983 */ /* 0x002ee20000100800 */
[----:B0-----:R-:W-:Y:S01]  /*10920*/  IMAD R0, R19, 0x8, R18 ;  /* 0x0000000813007824 */ /* 0x001fe200078e0212 */
[----:B---3--:R-:W-:-:S04]  /*10930*/  SHF.L.U32 R2, R2, 0x1f, RZ ;  /* 0x0000001f02027819 */ /* 0x008fc800000006ff */
[----:B------:R-:W0:Y:S02]  /*10940*/  SYNCS.PHASECHK.TRANS64.TRYWAIT P0, [R0+URZ+0x22840], R2 ;  /* 0x02284002000075a7 */ /* 0x000e24000800017f */
[----:B0-----:R-:W-:Y:S05]  /*10950*/  @!P0 BRA `(.L_x_4681) ;  /* 0x0000004c00a88947 */ /* 0x001fea0003800000 */
.L_x_4787:
        /* <DEDUP_REMOVED lines=11> */
.L_x_4682:
[----:B------:R-:W3:Y:S04]  /*10a10*/  LDL R4, [R1+0x2c] ;  /* 0x00002c0001047983 */ /* 0x000ee80000100800 */
[----:B------:R-:W4:Y:S04]  /*10a20*/  LDL R3, [R1+0x1c] ;  /* 0x00001c0001037983 */ /* 0x000f280000100800 */
[----:B0-----:R-:W2:Y:S01]  /*10a30*/  LDL.LU R2, [R1+0x14] ;  /* 0x0000140001027983 */ /* 0x001ea20000300800 */
        /* <DEDUP_REMOVED lines=21> */
.L_x_4678:
[----:B------:R-:W3:Y:S04]  /*10b90*/  LDL.LU R3, [R1+0x3c] ;  /* 0x00003c0001037983 */ /* 0x000ee80000300800 */
[----:B------:R-:W4:Y:S04]  /*10ba0*/  LDL.LU R5, [R1+0x24] ;  /* 0x0000240001057983 */ /* 0x000f280000300800 */
[----:B0-----:R-:W5:Y:S01]  /*10bb0*/  LDL.LU R4, [R1+0x48] ;  /* 0x0000480001047983 */ /* 0x001f620000300800 */
        /* <DEDUP_REMOVED lines=9> */
[----:B---3--:R-:W-:Y:S02]  /*10c50*/  SHF.R.S32.HI R0, RZ, 0x1f, R3 ;  /* 0x0000001fff007819 */ /* 0x008fe40000011403 */
[----:B----4-:R-:W-:-:S03]  /*10c60*/  SEL R5, R5, RZ, !P0 ;  /* 0x000000ff05057207 */ /* 0x010fc60004000000 */
[----:B------:R-:W-:Y:S01]  /*10c70*/  IMAD R0, R0, UR4, RZ ;  /* 0x0000000400007c24 */ /* 0x000fe2000f8e02ff */
[----:B-----5:R-:W-:-:S03]  /*10c80*/  SEL R4, R4, RZ, !P0 ;  /* 0x000000ff04047207 */ /* 0x020fc60004000000 */
        /* <DEDUP_REMOVED lines=23> */
[----:B0-----:R-:W-:Y:S05]  /*10e00*/  CALL.ABS.NOINC R2 ;  /* 0x0000000002007343 */ /* 0x001fea0003c00000 */
.L_x_4684:
[----:B------:R-:W-:Y:S05]  /*10e10*/  BSYNC B6 ;  /* 0x0000000000067941 */ /* 0x000fea0003800000 */
.L_x_4683:
[----:B0-----:R-:W3:Y:S01]  /*10e20*/  LDL.LU R0, [R1+0x48] ;  /* 0x0000480001007983 */ /* 0x001ee20000300800 */
[----:B------:R-:W-:Y:S01]  /*10e30*/  ULDC.64 UR4, c[0x0][0x2d8] ;  /* 0x0000b60000047ab9 */ /* 0x000fe20000000a00 */
[----:B------:R-:W0:Y:S01]  /*10e40*/  LDC R7, c[0x0][0x448] ;  /* 0x00011200ff077b82 */ /* 0x000e220000000800 */
[----:B------:R-:W-:Y:S01]  /*10e50*/  ULDC UR6, c[0x0][0x2b8] ;  /* 0x0000ae0000067ab9 */ /* 0x000fe20000000800 */
[----:B------:R-:W4:Y:S04]  /*10e60*/  LDL.LU R4, [R1+0x3c] ;  /* 0x00003c0001047983 */ /* 0x000f280000300800 */
[----:B------:R-:W4:Y:S04]  /*10e70*/  LDL.LU.64 R2, [R1+0x50] ;  /* 0x0000500001027983 */ /* 0x000f280000300a00 */
[----:B------:R-:W3:Y:S04]  /*10e80*/  LDL.LU R5, [R1+0x24] ;  /* 0x0000240001057983 */ /* 0x000ee80000300800 */
[----:B------:R-:W3:Y:S04]  /*10e90*/  LDL R8, [R1+0x4] ;  /* 0x0000040001087983 */ /* 0x000ee80000100800 */
[----:B------:R1:W5:Y:S01]  /*10ea0*/  LDL R9, [R1+0x28] ;  /* 0x0000280001097983 */ /* 0x0003620000100800 */
[----:B0-----:R-:W-:-:S13]  /*10eb0*/  ISETP.NE.AND P0, PT, R7, 0x1, PT ;  /* 0x000000010700780c */ /* 0x001fda0003f05270 */
[----:B------:R-:W0:Y:S01]  /*10ec0*/  @P0 LDC R6, c[0x0][0x450] ;  /* 0x00011400ff060b82 */ /* 0x000e220000000800 */
[----:B--2---:R-:W2:Y:S02]  /*10ed0*/  S2R R10, SR_TID.X ;  /* 0x00000000000a7919 */ /* 0x004ea40000002100 */
[----:B--2---:R-:W-:-:S05]  /*10ee0*/  IMAD.SHL.U32 R10, R10, 0x8, RZ ;  /* 0x000000080a0a7824 */ /* 0x004fca00078e00ff */
[----:B------:R-:W-:Y:S01]  /*10ef0*/  LOP3.LUT R10, R10, 0x38, RZ, 0xc0, !PT ;  /* 0x000000380a0a7812 */ /* 0x000fe200078ec0ff */
[----:B----4-:R-:W-:Y:S02]  /*10f00*/  IMAD.MOV.U32 R3, RZ, RZ, R4 ;  /* 0x000000ffff037224 */ /* 0x010fe400078e0004 */
[----:B------:R-:W2:Y:S01]  /*10f10*/  S2R R4, SR_TID.X ;  /* 0x0000000000047919 */ /* 0x000ea20000002100 */
[----:B------:R-:W-:-:S04]  /*10f20*/  IMAD.WIDE.U32 R2, R17, UR4, R2 ;  /* 0x0000000411027c25 */ /* 0x000fc8000f8e0002 */
[----:B------:R-:W-:Y:S01]  /*10f30*/  IMAD R3, R17, UR5, R3 ;  /* 0x0000000511037c24 */ /* 0x000fe2000f8e0203 */
[----:B------:R-:W-:Y:S02]  /*10f40*/  ULDC.64 UR4, c[0x0][0x2e0] ;  /* 0x0000b80000047ab9 */ /* 0x000fe40000000a00 */
[----:B---3--:R-:W-:Y:S02]  /*10f50*/  IMAD R0, R0, UR4, RZ ;  /* 0x0000000400007c24 */ /* 0x008fe4000f8e02ff */
[----:B------:R-:W-:-:S04]  /*10f60*/  IMAD.WIDE.U32 R2, R5, UR4, R2 ;  /* 0x0000000405027c25 */ /* 0x000fc8000f8e0002 */
[----:B------:R-:W-:Y:S01]  /*10f70*/  IMAD R0, R5, UR5, R0 ;  /* 0x0000000505007c24 */ /* 0x000fe2000f8e0200 */
[----:B------:R-:W-:-:S03]  /*10f80*/  ULDC.64 UR4, c[0x0][0x2d0] ;  /* 0x0000b40000047ab9 */ /* 0x000fc60000000a00 */
[----:B------:R-:W-:Y:S01]  /*10f90*/  IMAD.IADD R3, R3, 0x1, R0 ;  /* 0x0000000103037824 */ /* 0x000fe200078e0200 */
[----:B--2---:R-:W-:-:S04]  /*10fa0*/  LOP3.LUT R4, R4, 0x7f, RZ, 0xc0, !PT ;  /* 0x0000007f04047812 */ /* 0x004fc800078ec0ff */
[----:B------:R-:W-:Y:S02]  /*10fb0*/  SHF.R.U32.HI R5, RZ, 0x3, R4 ;  /* 0x00000003ff057819 */ /* 0x000fe40000011604 */
[----:B------:R-:W2:Y:S02]  /*10fc0*/  S2R R4, SR_TID.X ;  /* 0x0000000000047919 */ /* 0x000ea40000002100 */
[----:B--2---:R-:W-:-:S05]  /*10fd0*/  IMAD.SHL.U32 R4, R4, 0x10, RZ ;  /* 0x0000001004047824 */ /* 0x004fca00078e00ff */
[----:B------:R-:W-:Y:S02]  /*10fe0*/  LOP3.LUT R4, R5, 0x70, R4, 0xf8, !PT ;  /* 0x0000007005047812 */ /* 0x000fe400078ef804 */
[----:B------:R-:W2:Y:S03]  /*10ff0*/  @P0 LDC R5, c[0x0][0x44c] ;  /* 0x00011300ff050b82 */ /* 0x000ea60000000800 */
[----:B------:R-:W-:-:S04]  /*11000*/  IMAD R4, R8, 0x80, R4 ;  /* 0x0000008008047824 */ /* 0x000fc800078e0204 */
[----:B------:R-:W-:Y:S02]  /*11010*/  IMAD.MOV.U32 R0, RZ, RZ, R4 ;  /* 0x000000ffff007224 */ /* 0x000fe400078e0004 */
[----:B--2---:R-:W-:-:S05]  /*11020*/  @P0 IMAD.HI.U32 R5, R4, R5, RZ ;  /* 0x0000000504050227 */ /* 0x004fca00078e00ff */
        /* <DEDUP_REMOVED lines=20> */
[----:B------:R-:W2:Y:S04]  /*11170*/  LDL.LU R6, [R1+0x44] ;  /* 0x0000440001067983 */ /* 0x000ea80000300800 */
[----:B------:R-:W3:Y:S01]  /*11180*/  LDL.LU R5, [R1+0x4] ;  /* 0x0000040001057983 */ /* 0x000ee20000300800 */
[----:B------:R-:W0:Y:S02]  /*11190*/  S2R R8, SR_TID.X ;  /* 0x0000000000087919 */ /* 0x000e240000002100 */
[----:B0-----:R-:W-:-:S04]  /*111a0*/  LOP3.LUT R8, R8, 0x7f, RZ, 0xc0, !PT ;  /* 0x0000007f08087812 */ /* 0x001fc800078ec0ff */
[----:B------:R-:W-:Y:S01]  /*111b0*/  SHF.R.U32.HI R8, RZ, 0x3, R8 ;  /* 0x00000003ff087819 */ /* 0x000fe20000011608 */
[----:B--2---:R-:W-:Y:S02]  /*111c0*/  IMAD R3, R6, R7, RZ ;  /* 0x0000000706037224 */ /* 0x004fe400078e02ff */
[----:B------:R-:W0:Y:S02]  /*111d0*/  SHFL.IDX PT, R7, R2, RZ, 0x181f ;  /* 0x00181fff02077589 */ /* 0x000e2400000e0000 */
[----:B---3--:R-:W-:Y:S02]  /*111e0*/  IMAD R4, R5, 0x80, R8 ;  /* 0x0000008005047824 */ /* 0x008fe400078e0208 */
[----:B------:R-:W1:Y:S03]  /*111f0*/  SHFL.IDX PT, R6, R0, RZ, 0x181f ;  /* 0x00181fff00067589 */ /* 0x000e6600000e0000 */
[----:B------:R-:W-:-:S13]  /*11200*/  ISETP.GE.AND P1, PT, R4, R3, PT ;  /* 0x000000030400720c */ /* 0x000fda0003f26270 */
[----:B0-----:R-:W-:-:S05]  /*11210*/  @!P1 LEA R7, P2, R10, R7, 0x1 ;  /* 0x000000070a079211 */ /* 0x001fca00078408ff */
[----:B-1----:R-:W-:-:S05]  /*11220*/  @!P1 IMAD.X R6, RZ, RZ, R6, P2 ;  /* 0x000000ffff069224 */ /* 0x002fca00010e0606 */
[----:B------:R-:W-:-:S04]  /*11230*/  @!P1 LOP3.LUT R7, R7, R6, RZ, 0x3c, !PT ;  /* 0x0000000607079212 */ /* 0x000fc800078e3cff */
[----:B------:R-:W-:Y:S01]  /*11240*/  @!P1 LOP3.LUT R6, R7, R6, RZ, 0x3c, !PT ;  /* 0x0000000607069212 */ /* 0x000fe200078e3cff */
[----:B------:R-:W-:-:S03]  /*11250*/  VIADD R5, R4, 0x10 ;  /* 0x0000001004057836 */ /* 0x000fc60000000000 */
        /* <DEDUP_REMOVED lines=57> */
[----:B------:R-:W2:Y:S02]  /*115f0*/  SHFL.IDX PT, R2, R2, 0x7, 0x181f ;  /* 0x00f81f0002027f89 */ /* 0x000ea400000e0000 */
.L_x_4804:
[----:B------:R-:W-:-:S05]  /*11600*/  VIADD R4, R4, 0x70 ;  /* 0x0000007004047836 */ /* 0x000fca0000000000 */
[----:B------:R-:W-:-:S13]  /*11610*/  ISETP.GE.AND P1, PT, R4, R3, PT ;  /* 0x000000030400720c */ /* 0x000fda0003f26270 */
[----:B--2---:R-:W-:-:S05]  /*11620*/  @!P1 LEA R2, P2, R10, R2, 0x1 ;  /* 0x000000020a029211 */ /* 0x004fca00078408ff */
[----:B0-----:R-:W-:-:S05]  /*11630*/  @!P1 IMAD.X R3, RZ, RZ, R0, P2 ;  /* 0x000000ffff039224 */ /* 0x001fca00010e0600 */
[----:B------:R-:W-:Y:S01]  /*11640*/  @!PT LDS RZ, [RZ] ;  /* 0x00000000fffff984 */ /* 0x000fe20000000800 */
[----:B------:R-:W-:Y:S01]  /*11650*/  @!PT LDS RZ, [RZ] ;  /* 0x00000000fffff984 */ /* 0x000fe20000000800 */
[----:B------:R-:W-:Y:S01]  /*11660*/  @!PT LDS RZ, [RZ] ;  /* 0x00000000fffff984 */ /* 0x000fe20000000800 */
[----:B------:R0:W-:Y:S01]  /*11670*/  @!P1 LDGSTS.E.BYPASS.LTC128B.128 [R9+0x1bc00], desc[UR38][R2.64], !P0 ;  /* 0x1bc0000002099fae */ /* 0x0001e2000c101d66 */
[----:B------:R-:W-:Y:S01]  /*11680*/  PLOP3.LUT P0, PT, PT, PT, PT, 0x80, 0x0 ;  /* 0x000000000000781c */ /* 0x000fe20003f0f070 */
[----:B------:R-:W-:-:S12]  /*11690*/  NOP ;  /* 0x0000000000007918 */ /* 0x000fd80000000000 */
.L_x_4686:
        /* <DEDUP_REMOVED lines=17> */
[----:B0-2---:R-:W-:Y:S05]  /*117b0*/  @!P0 BRA `(.L_x_4688) ;  /* 0x0000004800c08947 */ /* 0x005fea0003800000 */
.L_x_4805:
[----:B------:R-:W-:Y:S05]  /*117c0*/  BSYNC B0 ;  /* 0x0000000000007941 */ /* 0x000fea0003800000 */
.L_x_4687:
[----:B------:R-:W2:Y:S01]  /*117d0*/  LDL R2, [R1+0x14] ;  /* 0x0000140001027983 */ /* 0x000ea20000100800 */
[----:B------:R-:W-:Y:S01]  /*117e0*/  BSSY B0, `(.L_x_4689) ;  /* 0x000005a000007945 */ /* 0x000fe20003800000 */
[----:B--2---:R-:W-:-:S13]  /*117f0*/  LOP3.LUT P0, RZ, R2, 0x1, RZ, 0xc0, !PT ;  /* 0x0000000102ff7812 */ /* 0x004fda000780c0ff */
[----:B------:R-:W-:Y:S05]  /*11800*/  @!P0 BRA `(.L_x_4690) ;  /* 0x00000004005c8947 */ /* 0x000fea0003800000 */
[----:B------:R-:W0:Y:S01]  /*11810*/  LDL R4, [R1+0x10] ;  /* 0x0000100001047983 */ /* 0x000e220000100800 */
[----:B------:R-:W-:Y:S01]  /*11820*/  IMAD R2, R19, 0x8, R18 ;  /* 0x0000000813027824 */ /* 0x000fe200078e0212 */
[----:B------:R-:W-:Y:S01]  /*11830*/  BSSY B1, `(.L_x_4691) ;  /* 0x0000007000017945 */ /* 0x000fe20003800000 */
[----:B------:R-:W2:Y:S02]  /*11840*/  S2R R3, SR_TID.X ;  /* 0x0000000000037919 */ /* 0x000ea40000002100 */
[----:B--2---:R-:W-:-:S04]  /*11850*/  LOP3.LUT R3, R3, 0x7f, RZ, 0xc0, !PT ;  /* 0x0000007f03037812 */ /* 0x004fc800078ec0ff */
[----:B------:R-:W-:Y:S02]  /*11860*/  ISETP.NE.AND P1, PT, R3, RZ, PT ;  /* 0x000000ff0300720c */ /* 0x000fe40003f25270 */
[----:B0-----:R-:W-:-:S04]  /*11870*/  SHF.L.U32 R0, R4, 0x1f, RZ ;  /* 0x0000001f04007819 */ /* 0x001fc800000006ff */
[----:B------:R-:W0:Y:S02]  /*11880*/  SYNCS.PHASECHK.TRANS64.TRYWAIT P0, [R2+URZ+0x22860], R0 ;  /* 0x02286000020075a7 */ /* 0x000e24000800017f */
[----:B0-----:R-:W-:Y:S05]  /*11890*/  @!P0 BRA `(.L_x_4692) ;  /* 0x00000048009c8947 */ /* 0x001fea0003800000 */
.L_x_4806:
[----:B------:R-:W-:Y:S05]  /*118a0*/  BSYNC B1 ;  /* 0x0000000000017941 */ /* 0x000fea0003800000 */
.L_x_4691:
[----:B------:R-:W-:Y:S04]  /*118b0*/  BSSY B1, `(.L_x_4693) ;  /* 0x0000009000017945 */ /* 0x000fe80003800000 */
        /* <DEDUP_REMOVED lines=8> */
.L_x_4694:
[----:B------:R-:W-:Y:S05]  /*11940*/  BSYNC B1 ;  /* 0x0000000000017941 */ /* 0x000fea0003800000 */
.L_x_4693:
        /* <DEDUP_REMOVED lines=12> */
.L_x_4695:
        /* <DEDUP_REMOVED lines=15> */
.L_x_4696:
        /* <DEDUP_REMOVED lines=15> */
.L_x_4697:
        /* <DEDUP_REMOVED lines=15> */
.L_x_4698:
        /* <DEDUP_REMOVED lines=10> */
.L_x_4690:
[----:B------:R-:W-:Y:S05]  /*11d80*/  BSYNC B0 ;  /* 0x0000000000007941 */ /* 0x000fea0003800000 */
.L_x_4689:
[----:B------:R-:W0:Y:S04]  /*11d90*/  LDL R4, [R1+0x38] ;  /* 0x0000380001047983 */ /* 0x000e280000100800 */
[----:B------:R-:W2:Y:S01]  /*11da0*/  LDL R5, [R1+0x20] ;  /* 0x0000200001057983 */ /* 0x000ea20000100800 */
[----:B------:R-:W-:Y:S01]  /*11db0*/  BSSY B0, `(.L_x_4699) ;  /* 0x00001f3000007945 */ /* 0x000fe20003800000 */
[----:B0-----:R-:W-:-:S05]  /*11dc0*/  VIADD R0, R4, 0xfffffffe ;  /* 0xfffffffe04007836 */ /* 0x001fca0000000000 */
[----:B--2---:R-:W-:-:S13]  /*11dd0*/  ISETP.GE.AND P0, PT, R0, R5, PT ;  /* 0x000000050000720c */ /* 0x004fda0003f06270 */
[----:B------:R-:W-:Y:S05]  /*11de0*/  @!P0 BRA `(.L_x_4700) ;  /* 0x0000001c00bc8947 */ /* 0x000fea0003800000 */
[----:B-1----:R-:W2:Y:S04]  /*11df0*/  LDL.LU R7, [R1+0x58] ;  /* 0x0000580001077983 */ /* 0x002ea80000300800 */
        /* <DEDUP_REMOVED lines=47> */
.L_x_4705:
        /* <DEDUP_REMOVED lines=8> */
.L_x_4807:
[----:B------:R-:W-:Y:S05]  /*12170*/  BSYNC B3 ;  /* 0x0000000000037941 */ /* 0x000fea0003800000 */
.L_x_4706:
        /* <DEDUP_REMOVED lines=9> */
.L_x_4709:
[----:B------:R-:W-:Y:S05]  /*12210*/  BSYNC B3 ;  /* 0x0000000000037941 */ /* 0x000fea0003800000 */
.L_x_4708:
        /* <DEDUP_REMOVED lines=12> */
.L_x_4710:
        /* <DEDUP_REMOVED lines=13> */
.L_x_4808:
[----:B------:R-:W-:Y:S05]  /*123b0*/  BSYNC B3 ;  /* 0x0000000000037941 */ /* 0x000fea0003800000 */
.L_x_4711:
        /* <DEDUP_REMOVED lines=11> */
.L_x_4714:
[----:B------:R-:W-:Y:S05]  /*12470*/  BSYNC B3 ;  /* 0x0000000000037941 */ /* 0x000fea0003800000 */
.L_x_4713:
        /* <DEDUP_REMOVED lines=9> */
.L_x_4715:
        /* <DEDUP_REMOVED lines=15> */
.L_x_4716:
        /* <DEDUP_REMOVED lines=15> */
.L_x_4717:
        /* <DEDUP_REMOVED lines=15> */
.L_x_4718:
        /* <DEDUP_REMOVED lines=10> */
.L_x_4704:
[----:B------:R-:W-:Y:S05]  /*12880*/  BSYNC B1 ;  /* 0x0000000000017941 */ /* 0x000fea0003800000 */
.L_x_4703:
[----:B------:R-:W2:Y:S02]  /*12890*/  LDL.LU R5, [R1+0x38] ;  /* 0x0000380001057983 */ /* 0x000ea40000300800 */
[----:B--2---:R-:W-:-:S07]  /*128a0*/  VIADD R0, R5, 0xfffffffd ;  /* 0xfffffffd05007836 */ /* 0x004fce0000000000 */
.L_x_4702:
[----:B------:R-:W-:Y:S05]  /*128b0*/  BSYNC B2 ;  /* 0x0000000000027941 */ /* 0x000fea0003800000 */
.L_x_4701:
[----:B------:R-:W-:Y:S01]  /*128c0*/  VIADD R8, R8, 0xfffffffe ;  /* 0xfffffffe08087836 */ /* 0x000fe20000000000 */
[----:B------:R-:W-:-:S04]  /*128d0*/  LOP3.LUT R4, RZ, R4, RZ, 0x33, !PT ;  /* 0x00000004ff047212 */ /* 0x000fc800078e33ff */
[----:B------:R-:W-:-:S13]  /*128e0*/  ISETP.NE.AND P0, PT, R8, R4, PT ;  /* 0x000000040800720c */ /* 0x000fda0003f05270 */
[----:B------:R-:W-:Y:S05]  /*128f0*/  @!P0 BRA `(.L_x_4700) ;  /* 0x0000001000f88947 */ /* 0x000fea0003800000 */
.L_x_4751:
        /* <DEDUP_REMOVED lines=35> */
.L_x_4721:
        /* <DEDUP_REMOVED lines=8> */
.L_x_4809:
[----:B------:R-:W-:Y:S05]  /*12bb0*/  BSYNC B2 ;  /* 0x0000000000027941 */ /* 0x000fea0003800000 */
.L_x_4722:
        /* <DEDUP_REMOVED lines=9> */
.L_x_4725:
[----:B------:R-:W-:Y:S05]  /*12c50*/  BSYNC B2 ;  /* 0x0000000000027941 */ /* 0x000fea0003800000 */
.L_x_4724:
        /* <DEDUP_REMOVED lines=12> */
.L_x_4726:
        /* <DEDUP_REMOVED lines=13> */
.L_x_4810:
[----:B------:R-:W-:Y:S05]  /*12df0*/  BSYNC B2 ;  /* 0x0000000000027941 */ /* 0x000fea0003800000 */
.L_x_4727:
        /* <DEDUP_REMOVED lines=11> */
.L_x_4730:
[----:B------:R-:W-:Y:S05]  /*12eb0*/  BSYNC B2 ;  /* 0x0000000000027941 */ /* 0x000fea0003800000 */
.L_x_4729:
        /* <DEDUP_REMOVED lines=9> */
.L_x_4731:
        /* <DEDUP_REMOVED lines=15> */
.L_x_4732:
        /* <DEDUP_REMOVED lines=15> */
.L_x_4733:
        /* <DEDUP_REMOVED lines=15> */
.L_x_4734:
        /* <DEDUP_REMOVED lines=10> */
.L_x_4720:
[----:B------:R-:W-:Y:S05]  /*132c0*/  BSYNC B1 ;  /* 0x0000000000017941 */ /* 0x000fea0003800000 */
.L_x_4719:
[----:B------:R-:W2:Y:S01]  /*132d0*/  LDL R2, [R1+0x14] ;  /* 0x0000140001027983 */ /* 0x000ea20000100800 */
[----:B------:R-:W-:Y:S01]  /*132e0*/  VIADD R7, R7, 0x1 ;  /* 0x0000000107077836 */ /* 0x000fe20000000000 */
[----:B------:R-:W-:Y:S04]  /*132f0*/  BSSY B1, `(.L_x_4735) ;  /* 0x000009a000017945 */ /* 0x000fe80003800000 */
[----:B------:R-:W-:-:S04]  /*13300*/  ISETP.NE.AND P0, PT, R7, 0x2, PT ;  /* 0x000000020700780c */ /* 0x000fc80003f05270 */
[----:B------:R-:W-:Y:S02]  /*13310*/  SEL R19, R7, RZ, P0 ;  /* 0x000000ff07137207 */ /* 0x000fe40000000000 */
[----:B--2---:R-:W-:Y:S02]  /*13320*/  LOP3.LUT P2, RZ, R2, 0x1, RZ, 0xc0, !PT ;  /* 0x0000000102ff7812 */ /* 0x004fe4000784c0ff */
        /* <DEDUP_REMOVED lines=29> */
.L_x_4737:
        /* <DEDUP_REMOVED lines=8> */
.L_x_4811:
[----:B------:R-:W-:Y:S05]  /*13580*/  BSYNC B2 ;  /* 0x0000000000027941 */ /* 0x000fea0003800000 */
.L_x_4738:
        /* <DEDUP_REMOVED lines=9> */
.L_x_4741:
[----:B------:R-:W-:Y:S05]  /*13620*/  BSYNC B2 ;  /* 0x0000000000027941 */ /* 0x000fea0003800000 */
.L_x_4740:
        /* <DEDUP_REMOVED lines=12> */
.L_x_4742:
        /* <DEDUP_REMOVED lines=13> */
.L_x_4812:
[----:B------:R-:W-:Y:S05]  /*137c0*/  BSYNC B2 ;  /* 0x0000000000027941 */ /* 0x000fea0003800000 */
.L_x_4743:
        /* <DEDUP_REMOVED lines=11> */
.L_x_4746:
[----:B------:R-:W-:Y:S05]  /*13880*/  BSYNC B2 ;  /* 0x0000000000027941 */ /* 0x000fea0003800000 */
.L_x_4745:
        /* <DEDUP_REMOVED lines=9> */
.L_x_4747:
        /* <DEDUP_REMOVED lines=15> */
.L_x_4748:
        /* <DEDUP_REMOVED lines=15> */
.L_x_4749:
        /* <DEDUP_REMOVED lines=15> */
.L_x_4750:
        /* <DEDUP_REMOVED lines=10> */
.L_x_4736:
[----:B------:R-:W-:Y:S05]  /*13c90*/  BSYNC B1 ;  /* 0x0000000000017941 */ /* 0x000fea0003800000 */
.L_x_4735:
[----:B------:R-:W2:Y:S01]  /*13ca0*/  LDL R5, [R1+0x20] ;  /* 0x0000200001057983 */ /* 0x000ea20000100800 */
[----:B------:R-:W-:Y:S01]  /*13cb0*/  VIADD R0, R0, 0xfffffffe ;  /* 0xfffffffe00007836 */ /* 0x000fe20000000000 */
[----:B--2---:R-:W-:-:S13]  /*13cc0*/  ISETP.GT.AND P0, PT, R6, R5, PT ;  /* 0x000000050600720c */ /* 0x004fda0003f04270 */
[----:B------:R-:W-:Y:S05]  /*13cd0*/  @P0 BRA `(.L_x_4751) ;  /* 0xffffffec00080947 */ /* 0x000fea000383ffff */
.L_x_4700:
[----:B------:R-:W-:Y:S05]  /*13ce0*/  BSYNC B0 ;  /* 0x0000000000007941 */ /* 0x000fea0003800000 */
.L_x_4699:
        /* <DEDUP_REMOVED lines=20> */
[----:B-1----:R-:W1:Y:S01]  /*13e30*/  POPC R7, R4 ;  /* 0x0000000400077309 */ /* 0x002e620000000000 */
[----:B--2---:R-:W1:Y:S02]  /*13e40*/  SHFL.IDX PT, R0, R3, R0, 0x1f ;  /* 0x00001f0003007589 */ /* 0x004e6400000e0000 */
[----:B-1----:R-:W-:-:S05]  /*13e50*/  IADD3 R0, R0, UR37, R7 ;  /* 0x0000002500007c10 */ /* 0x002fca000fffe007 */
[----:B------:R3:W-:Y:S02]  /*13e60*/  STL [R1], R0 ;  /* 0x0000000001007387 */ /* 0x0007e40000100800 */
.L_x_4753:
[----:B------:R-:W-:Y:S05]  /*13e70*/  BSYNC B0 ;  /* 0x0000000000007941 */ /* 0x000fea0003800000 */
.L_x_4752:
[----:B------:R-:W-:-:S07]  /*13e80*/  SEL R19, R19, RZ, P0 ;  /* 0x000000ff13137207 */ /* 0x000fce0000000000 */
.L_x_4671:
[----:B------:R-:W-:Y:S05]  /*13e90*/  BSYNC B7 ;  /* 0x0000000000077941 */ /* 0x000fea0003800000 */
.L_x_4669:
        /* <DEDUP_REMOVED lines=9> */
[----:B01----:R-:W0:Y:S04]  /*13f30*/  LDS.128 R4, [R18+0x228d0] ;  /* 0x0228d00012047984 */ /* 0x003e280000000c00 */
[----:B0-----:R1:W-:Y:S04]  /*13f40*/  STL.64 [R1], R4 ;  /* 0x0000000401007387 */ /* 0x0013e80000100a00 */
[----:B------:R1:W-:Y:S01]  /*13f50*/  STL.64 [R1+0x8], R6 ;  /* 0x0000080601007387 */ /* 0x0003e20000100a00 */
[----:B------:R-:W-:Y:S06]  /*13f60*/  BAR.ARV 0x4, 0x180 ;  /* 0x0106000000007b1d */ /* 0x000fec0000002000 */
[----:B------:R-:W-:Y:S05]  /*13f70*/  BRA `(.L_x_4755) ;  /* 0x0000001000307947 */ /* 0x000fea0003800000 */
.L_x_4754:
[----:B------:R-:W3:Y:S01]  /*13f80*/  S2R R16, SR_TID.X ;  /* 0x0000000000107919 */ /* 0x000ee20000002100 */
[----:B------:R-:W-:Y:S01]  /*13f90*/  UMOV UR4, 0xffffffff ;  /* 0xffffffff00047882 */ /* 0x000fe20000000000 */
[----:B---3--:R-:W-:-:S04]  /*13fa0*/  LOP3.LUT R16, R16, 0x1f, RZ, 0xc0, !PT ;  /* 0x0000001f10107812 */ /* 0x008fc800078ec0ff */
[----:B------:R-:W-:Y:S01]  /*13fb0*/  ISETP.NE.AND P0, PT, R16, 0x1f, PT ;  /* 0x0000001f1000780c */ /* 0x000fe20003f05270 */
[----:B------:R-:W-:-:S12]  /*13fc0*/  BRA.DIV UR4, `(.L_x_4756) ;  /* 0x00000026045c7947 */ /* 0x000fd8000b800000 */
[----:B------:R-:W2:Y:S01]  /*13fd0*/  LDL.LU R3, [R1] ;  /* 0x0000000001037983 */ /* 0x000ea20000300800 */
[----:B------:R-:W-:-:S03]  /*13fe0*/  ULDC UR4, c[0x0][0xc3c] ;  /* 0x00030f0000047ab9 */ /* 0x000fc60000000800 */
[----:B------:R-:W3:Y:S01]  /*13ff0*/  LDL R4, [R1+0xc] ;  /* 0x00000c0001047983 */ /* 0x000ee20000100800 */
[----:B--2---:R-:W-:Y:S02]  /*14000*/  IMAD.MOV.U32 R10, RZ, RZ, R3 ;  /* 0x000000ffff0a7224 */ /* 0x004fe400078e0003 */
[----:B---3--:R-:W-:-:S05]  /*14010*/  IMAD.IADD R0, R4, 0x1, R16 ;  /* 0x0000000104007824 */ /* 0x008fca00078e0210 */
[----:B------:R-:W-:-:S13]  /*14020*/  ISETP.GE.OR P1, PT, R0, UR4, !P0 ;  /* 0x0000000400007c0c */ /* 0x000fda000c726670 */
[----:B------:R-:W2:Y:S08]  /*14030*/  @!P1 LDC.64 R2, c[0x0][0xc80] ;  /* 0x00032000ff029b82 */ /* 0x000eb00000000a00 */
[----:B0-----:R-:W0:Y:S01]  /*14040*/  @!P1 LDC.64 R4, c[0x0][0xc78] ;  /* 0x00031e00ff049b82 */ /* 0x001e220000000a00 */
[----:B--2---:R-:W-:-:S05]  /*14050*/  @!P1 IMAD.WIDE R2, R0, 0x4, R2 ;  /* 0x0000000400029825 */ /* 0x004fca00078e0202 */
[----:B-1----:R0:W2:Y:S02]  /*14060*/  @!P1 LDG.E R6, desc[UR38][R2.64] ;  /* 0x0000002602069981 */ /* 0x0020a4000c1e1900 */
[----:B0-----:R-:W-:-:S05]  /*14070*/  @!P1 IMAD.WIDE R2, R0, 0x4, R4 ;  /* 0x0000000400029825 */ /* 0x001fca00078e0204 */
        /* <DEDUP_REMOVED lines=30> */
.L_x_4822:
[----:B------:R-:W-:Y:S02]  /*14260*/  ULDC UR4, c[0x0][0xc38] ;  /* 0x00030e0000047ab9 */ /* 0x000fe40000000800 */
[----:B------:R-:W-:-:S04]  /*14270*/  IMAD.U32 R7, RZ, RZ, UR4 ;  /* 0x00000004ff077e24 */ /* 0x000fc8000f8e00ff */
[----:B-1----:R-:W-:-:S04]  /*14280*/  IMAD R10, R14, R7, RZ ;  /* 0x000000070e0a7224 */ /* 0x002fc800078e02ff */
[----:B------:R-:W-:-:S05]  /*14290*/  IMAD.IADD R4, R9, 0x1, R10 ;  /* 0x0000000109047824 */ /* 0x000fca00078e020a */
[----:B------:R-:W-:-:S13]  /*142a0*/  ISETP.GT.AND P6, PT, R4, R0, PT ;  /* 0x000000000400720c */ /* 0x000fda0003fc4270 */
[----:B------:R-:W-:Y:S05]  /*142b0*/  @P6 BRA `(.L_x_4757) ;  /* 0x0000000000ac6947 */ /* 0x000fea0003800000 */
.L_x_4760:
        /* <DEDUP_REMOVED lines=37> */
.L_x_4830:
[----:B------:R-:W-:Y:S02]  /*14510*/  ULDC UR4, c[0x0][0xc38] ;  /* 0x00030e0000047ab9 */ /* 0x000fe40000000800 */
[----:B------:R-:W-:-:S04]  /*14520*/  IMAD.U32 R7, RZ, RZ, UR4 ;  /* 0x00000004ff077e24 */ /* 0x000fc8000f8e00ff */
[----:B-1----:R-:W-:-:S04]  /*14530*/  IMAD R10, R14, R7, RZ ;  /* 0x000000070e0a7224 */ /* 0x002fc800078e02ff */
[----:B------:R-:W-:-:S05]  /*14540*/  IMAD.IADD R4, R10, 0x1, R4 ;  /* 0x000000010a047824 */ /* 0x000fca00078e0204 */
[----:B------:R-:W-:-:S13]  /*14550*/  ISETP.GT.AND P6, PT, R4, R0, PT ;  /* 0x000000000400720c */ /* 0x000fda0003fc4270 */
[----:B------:R-:W-:Y:S05]  /*14560*/  @!P6 BRA `(.L_x_4760) ;  /* 0xfffffffc0054e947 */ /* 0x000fea000383ffff */
.L_x_4757:
        /* <DEDUP_REMOVED lines=12> */
.L_x_4835:
[----:B------:R-:W-:-:S13]  /*14630*/  ISETP.NE.AND P0, PT, R3, RZ, PT ;  /* 0x000000ff0300720c */ /* 0x000fda0003f05270 */
[----:B------:R-:W-:Y:S05]  /*14640*/  @!P0 BRA `(.L_x_4762) ;  /* 0x0000000000108947 */ /* 0x000fea0003800000 */
[----:B------:R-:W-:Y:S01]  /*14650*/  UMOV UR4, 0xffffffff ;  /* 0xffffffff00047882 */ /* 0x000fe20000000000 */
[----:B------:R-:W-:Y:S02]  /*14660*/  VIADD R12, R9, 0xffffffff ;  /* 0xffffffff090c7836 */ /* 0x000fe40000000000 */
[----:B------:R-:W-:Y:S05]  /*14670*/  BRA.DIV UR4, `(.L_x_4763) ;  /* 0x0000002a04207947 */ /* 0x000fea000b800000 */
[----:B------:R2:W4:Y:S02]  /*14680*/  SHFL.IDX PT, R8, R2, R12, 0x1f ;  /* 0x00001f0c02087589 */ /* 0x00052400000e0000 */
.L_x_4762:
[----:B----4-:R-:W-:Y:S01]  /*14690*/  IMAD R3, R8, R7, R10 ;  /* 0x0000000708037224 */ /* 0x010fe200078e020a */
[----:B------:R-:W-:-:S03]  /*146a0*/  ISETP.NE.AND P0, PT, R6, 0x1, PT ;  /* 0x000000010600780c */ /* 0x000fc60003f05270 */
[----:B------:R-:W-:Y:S01]  /*146b0*/  IMAD.IADD R0, R0, 0x1, -R3 ;  /* 0x0000000100007824 */ /* 0x000fe200078e0a03 */
[----:B------:R4:W-:Y:S09]  /*146c0*/  STL [R1], R3 ;  /* 0x0000000301007387 */ /* 0x0009f20000100800 */
[----:B------:R-:W-:Y:S05]  /*146d0*/  @!P0 BRA `(.L_x_4764) ;  /* 0x0000000000e48947 */ /* 0x000fea0003800000 */
[----:B-1-3--:R-:W-:-:S04]  /*146e0*/  IABS R5, R4 ;  /* 0x0000000400057213 */ /* 0x00afc80000000000 */
[----:B------:R-:W1:Y:S08]  /*146f0*/  I2F.RP R7, R5 ;  /* 0x0000000500077306 */ /* 0x000e700000209400 */
[----:B-1----:R-:W1:Y:S02]  /*14700*/  MUFU.RCP R7, R7 ;  /* 0x0000000700077308 */ /* 0x002e640000001000 */
[----:B-1----:R-:W-:-:S06]  /*14710*/  VIADD R9, R7, 0xffffffe ;  /* 0x0ffffffe07097836 */ /* 0x002fcc0000000000 */
[----:B----4-:R-:W0:Y:S02]  /*14720*/  F2I.FTZ.U32.TRUNC.NTZ R3, R9 ;  /* 0x0000000900037305 */ /* 0x010e24000021f000 */
[----:B0-2---:R-:W-:-:S04]  /*14730*/  IMAD.MOV R2, RZ, RZ, -R3 ;  /* 0x000000ffff027224 */ /* 0x005fc800078e0a03 */
        /* <DEDUP_REMOVED lines=51> */
.L_x_4764:
[----:B-1-3--:R-:W3:Y:S01]  /*14a70*/  LDL R5, [R1+0xc] ;  /* 0x00000c0001057983 */ /* 0x00aee20000100800 */
[----:B0-2-4-:R-:W3:Y:S02]  /*14a80*/  LDC.64 R2, c[0x0][0xc90] ;  /* 0x00032400ff027b82 */ /* 0x015ee40000000a00 */
        /* <DEDUP_REMOVED lines=61> */
.L_x_4765:
[----:B-1----:R-:W-:-:S05]  /*14e60*/  LOP3.LUT R3, RZ, R0, RZ, 0x33, !PT ;  /* 0x00000000ff037212 */ /* 0x002fca00078e33ff */
[----:B------:R-:W-:-:S05]  /*14e70*/  IMAD.IADD R0, R4, 0x1, R3 ;  /* 0x0000000104007824 */ /* 0x000fca00078e0203 */
[----:B------:R2:W-:Y:S01]  /*14e80*/  STL [R1+0x4], R0 ;  /* 0x0000040001007387 */ /* 0x0005e20000100800 */
[----:B------:R-:W-:Y:S05]  /*14e90*/  BRA `(.L_x_4766) ;  /* 0x0000000000287947 */ /* 0x000fea0003800000 */
.L_x_4758:
        /* <DEDUP_REMOVED lines=10> */
.L_x_4766:
[----:B-1----:R-:W3:Y:S04]  /*14f40*/  LDL R3, [R1+0x8] ;  /* 0x0000080001037983 */ /* 0x002ee80000100800 */
[----:B0-----:R-:W4:Y:S04]  /*14f50*/  LDL R2, [R1+0xc] ;  /* 0x00000c0001027983 */ /* 0x001f280000100800 */
[----:B------:R-:W5:Y:S04]  /*14f60*/  LDL R5, [R1+0x4] ;  /* 0x0000040001057983 */ /* 0x000f680000100800 */
[----:B------:R-:W5:Y:S01]  /*14f70*/  LDL R4, [R1] ;  /* 0x0000000001047983 */ /* 0x000f620000100800 */
[----:B--2---:R-:W0:Y:S01]  /*14f80*/  S2R R0, SR_TID.X ;  /* 0x0000000000007919 */ /* 0x004e220000002100 */
[----:B------:R-:W-:Y:S05]  /*14f90*/  WARPSYNC.ALL ;  /* 0x0000000000007948 */ /* 0x000fea0003800000 */
        /* <DEDUP_REMOVED lines=10> */
.L_x_4755:
[----:B------:R-:W3:Y:S01]  /*15040*/  LDL R0, [R1+0xc] ;  /* 0x00000c0001007983 */ /* 0x000ee20000100800 */
[----:B------:R-:W-:Y:S02]  /*15050*/  ULDC UR4, c[0x0][0xc3c] ;  /* 0x00030f0000047ab9 */ /* 0x000fe40000000800 */
[----:B---3--:R-:W-:-:S13]  /*15060*/  ISETP.GE.AND P0, PT, R0, UR4, PT ;  /* 0x0000000400007c0c */ /* 0x008fda000bf06270 */
[----:B------:R-:W-:Y:S05]  /*15070*/  @!P0 BRA `(.L_x_4767) ;  /* 0xffffffa400bc8947 */ /* 0x000fea000383ffff */
[----:B------:R-:W-:Y:S05]  /*15080*/  BSYNC B8 ;  /* 0x0000000000087941 */ /* 0x000fea0003800000 */
.L_x_4663:
        /* <DEDUP_REMOVED lines=12> */
.L_x_4838:
[----:B------:R-:W-:Y:S05]  /*15150*/  BSYNC B0 ;  /* 0x0000000000007941 */ /* 0x000fea0003800000 */
.L_x_4768:
[----:B------:R-:W-:-:S03]  /*15160*/  UMOV UR4, 0xffffffff ;  /* 0xffffffff00047882 */ /* 0x000fc60000000000 */
[----:B------:R-:W-:Y:S05]  /*15170*/  BRA.DIV UR4, `(.L_x_4770) ;  /* 0x0000001e049c7947 */ /* 0x000fea000b800000 */
[----:B------:R-:W1:Y:S02]  /*15180*/  S2R R2, SR_TID.X ;  /* 0x0000000000027919 */ /* 0x000e640000002100 */
[----:B-1----:R-:W-:-:S04]  /*15190*/  SHF.R.U32.HI R2, RZ, 0x5, R2 ;  /* 0x00000005ff027819 */ /* 0x002fc80000011602 */
[----:B------:R-:W-:-:S05]  /*151a0*/  LOP3.LUT R2, R2, 0x3, RZ, 0xc0, !PT ;  /* 0x0000000302027812 */ /* 0x000fca00078ec0ff */
[----:B------:R1:W2:Y:S02]  /*151b0*/  SHFL.IDX PT, R14, R2, RZ, 0x1f ;  /* 0x00001fff020e7589 */ /* 0x0002a400000e0000 */
.L_x_4841:
[----:B--2---:R-:W-:Y:S01]  /*151c0*/  ISETP.NE.AND P0, PT, R14, RZ, PT ;  /* 0x000000ff0e00720c */ /* 0x004fe20003f05270 */
[----:B------:R-:W-:-:S12]  /*151d0*/  BSSY B0, `(.L_x_4771) ;  /* 0x0000025000007945 */ /* 0x000fd80003800000 */
[----:B------:R-:W-:Y:S05]  /*151e0*/  @P0 BRA `(.L_x_4772) ;  /* 0x00000000008c0947 */ /* 0x000fea0003800000 */
[----:B------:R-:W-:-:S03]  /*151f0*/  UMOV UR4, 0xffffffff ;  /* 0xffffffff00047882 */ /* 0x000fc60000000000 */
[----:B------:R-:W-:Y:S05]  /*15200*/  BRA.DIV UR4, `(.L_x_4773) ;  /* 0x0000001e04ac7947 */ /* 0x000fea000b800000 */
[----:B------:R-:W-:-:S13]  /*15210*/  ELECT P6, URZ, PT ;  /* 0x00000000003f782f */ /* 0x000fda00038c0000 */
.L_x_4844:
[----:B------:R-:W-:Y:S05]  /*15220*/  @!P6 BRA `(.L_x_4772) ;  /* 0x00000000007ce947 */ /* 0x000fea0003800000 */
[----:B------:R-:W-:-:S06]  /*15230*/  ULOP3.LUT UR4, UR36, 0x2, URZ, 0xfc, !UPT ;  /* 0x0000000224047892 */ /* 0x000fcc000f8efc3f */
[----:B-1----:R-:W-:-:S05]  /*15240*/  IMAD.U32 R2, RZ, RZ, UR4 ;  /* 0x00000004ff027e24 */ /* 0x002fca000f8e00ff */
[----:B------:R-:W-:-:S13]  /*15250*/  ISETP.NE.AND P2, PT, R2, 0x3, PT ;  /* 0x000000030200780c */ /* 0x000fda0003f45270 */
[----:B------:R-:W-:Y:S05]  /*15260*/  @!P2 BRA `(.L_x_4774) ;  /* 0x000000000004a947 */ /* 0x000fea0003800000 */
[----:B------:R-:W-:Y:S01]  /*15270*/  BPT.TRAP 0x1 ;  /* 0x000000040000795c */ /* 0x000fe20000300000 */
.L_x_4774:
        /* <DEDUP_REMOVED lines=13> */
.L_x_4845:
[----:B------:R-:W1:Y:S02]  /*15350*/  SYNCS.PHASECHK.TRANS64.TRYWAIT P0, [R7+URZ], R2 ;  /* 0x00000002070075a7 */ /* 0x000e64000800017f */
[----:B-1----:R-:W-:Y:S05]  /*15360*/  @!P0 BRA `(.L_x_4776) ;  /* 0x0000001c00888947 */ /* 0x002fea0003800000 */
.L_x_4846:
[----:B------:R-:W-:Y:S05]  /*15370*/  @!P2 BRA `(.L_x_4777) ;  /* 0x000000000004a947 */ /* 0x000fea0003800000 */
[----:B------:R-:W-:Y:S01]  /*15380*/  BPT.TRAP 0x1 ;  /* 0x000000040000795c */ /* 0x000fe20000300000 */
.L_x_4777:
[----:B------:R-:W-:-:S04]  /*15390*/  VIADD R0, R0, 0x22860 ;  /* 0x0002286000007836 */ /* 0x000fc80000000000 */
[----:B------:R-:W-:-:S04]  /*153a0*/  IMAD R4, R19, 0x8, R0 ;  /* 0x0000000813047824 */ /* 0x000fc800078e0200 */
[----:B------:R-:W2:Y:S02]  /*153b0*/  SYNCS.PHASECHK.TRANS64.TRYWAIT P0, [R4+URZ], R5 ;  /* 0x00000005040075a7 */ /* 0x000ea4000800017f */
[----:B--2---:R-:W-:Y:S05]  /*153c0*/  @!P0 BRA `(.L_x_4778) ;  /* 0x0000001c00848947 */ /* 0x004fea0003800000 */
.L_x_4847:
[----:B------:R-:W-:-:S07]  /*153d0*/  IMAD R3, R3, 0x8, R0 ;  /* 0x0000000803037824 */ /* 0x000fce00078e0200 */
.L_x_4779:
[----:B----4-:R4:W0:Y:S02]  /*153e0*/  SYNCS.PHASECHK.TRANS64.TRYWAIT P0, [R3+URZ], R2 ;  /* 0x00000002030075a7 */ /* 0x010824000800017f */
[----:B0-----:R-:W-:Y:S05]  /*153f0*/  @!P0 NANOSLEEP.SYNCS 0x989680 ;  /* 0x009896800000895d */ /* 0x001fea0003900000 */
[----:B------:R-:W0:Y:S02]  /*15400*/  @!P0 SYNCS.PHASECHK.TRANS64 P0, [R3+URZ], R2 ;  /* 0x00000002030085a7 */ /* 0x000e24000800007f */
[----:B0-----:R-:W-:Y:S05]  /*15410*/  @!P0 BRA `(.L_x_4779) ;  /* 0xfffffffc00f08947 */ /* 0x001fea000383ffff */
.L_x_4772:
[----:B------:R-:W-:Y:S05]  /*15420*/  BSYNC B0 ;  /* 0x0000000000007941 */ /* 0x000fea0003800000 */
.L_x_4771:
[----:B------:R-:W-:Y:S05]  /*15430*/  EXIT ;  /* 0x000000000000794d */ /* 0x000fea0003800000 */
.L_x_4602:
[----:B0-----:R0:W1:Y:S02]  /*15440*/  SYNCS.PHASECHK.TRANS64.TRYWAIT P0, [R6+URZ+0x22800], R3 ;  /* 0x02280003060075a7 */ /* 0x001064000800017f */
[----:B-1----:R-:W-:Y:S05]  /*15450*/  @!P0 NANOSLEEP.SYNCS 0x989680 ;  /* 0x009896800000895d */ /* 0x002fea0003900000 */
[----:B------:R-:W1:Y:S02]  /*15460*/  @!P0 SYNCS.PHASECHK.TRANS64 P0, [R6+URZ+0x22800], R3 ;  /* 0x02280003060085a7 */ /* 0x000e64000800007f */
[----:B-1----:R-:W-:Y:S05]  /*15470*/  @!P0 BRA `(.L_x_4602) ;  /* 0xfffffffc00f08947 */ /* 0x002fea000383ffff */
[----:B------:R-:W-:Y:S05]  /*15480*/  BRA `(.L_x_4780) ;  /* 0xfffffecc00487947 */ /* 0x000fea000383ffff */
.L_x_4606:
[----:B--2---:R-:W-:-:S04]  /*15490*/  IMAD.U32 R0, RZ, RZ, UR22 ;  /* 0x00000016ff007e24 */ /* 0x004fc8000f8e00ff */
[----:B------:R2:W3:Y:S03]  /*154a0*/  SYNCS.PHASECHK.TRANS64.TRYWAIT P1, [R0+URZ+0x22830], R9 ;  /* 0x02283009000075a7 */ /* 0x0004e6000802017f */
[----:B---3--:R-:W-:Y:S05]  /*154b0*/  @!P1 NANOSLEEP.SYNCS 0x989680 ;  /* 0x009896800000995d */ /* 0x008fea0003900000 */
[----:B------:R-:W3:Y:S02]  /*154c0*/  @!P1 SYNCS.PHASECHK.TRANS64 P1, [R0+URZ+0x22830], R9 ;  /* 0x02283009000095a7 */ /* 0x000ee4000802007f */
[----:B---3--:R-:W-:Y:S05]  /*154d0*/  @!P1 BRA `(.L_x_4606) ;  /* 0xfffffffc00ec9947 */ /* 0x008fea000383ffff */
[----:B------:R-:W-:Y:S05]  /*154e0*/  BRA `(.L_x_4605) ;  /* 0xfffffecc00707947 */ /* 0x000fea000383ffff */
.L_x_4610:
[----:B-1----:R-:W-:-:S04]  /*154f0*/  IMAD.U32 R10, RZ, RZ, UR22 ;  /* 0x00000016ff0a7e24 */ /* 0x002fc8000f8e00ff */
[----:B------:R1:W2:Y:S03]  /*15500*/  SYNCS.PHASECHK.TRANS64.TRYWAIT P3, [R10+URZ+0x22850], R9 ;  /* 0x022850090a0075a7 */ /* 0x0002a6000806017f */
[----:B--2---:R-:W-:Y:S05]  /*15510*/  @!P3 NANOSLEEP.SYNCS 0x989680 ;  /* 0x009896800000b95d */ /* 0x004fea0003900000 */
[----:B------:R-:W2:Y:S02]  /*15520*/  @!P3 SYNCS.PHASECHK.TRANS64 P3, [R10+URZ+0x22850], R9 ;  /* 0x022850090a00b5a7 */ /* 0x000ea4000806007f */
[----:B--2---:R-:W-:Y:S05]  /*15530*/  @!P3 BRA `(.L_x_4610) ;  /* 0xfffffffc00ecb947 */ /* 0x004fea000383ffff */
[----:B------:R-:W-:Y:S05]  /*15540*/  BRA `(.L_x_4609) ;  /* 0xfffffee800fc7947 */ /* 0x000fea000383ffff */
.L_x_4615:
[----:B--2---:R-:W-:-:S04]  /*15550*/  IMAD.U32 R5, RZ, RZ, UR26 ;  /* 0x0000001aff057e24 */ /* 0x004fc8000f8e00ff */
[----:B------:R2:W3:Y:S03]  /*15560*/  SYNCS.PHASECHK.TRANS64.TRYWAIT P3, [R5+URZ+0x22830], R6 ;  /* 0x02283006050075a7 */ /* 0x0004e6000806017f */
[----:B---3--:R-:W-:Y:S05]  /*15570*/  @!P3 NANOSLEEP.SYNCS 0x989680 ;  /* 0x009896800000b95d */ /* 0x008fea0003900000 */
[----:B------:R-:W3:Y:S02]  /*15580*/  @!P3 SYNCS.PHASECHK.TRANS64 P3, [R5+URZ+0x22830], R6 ;  /* 0x022830060500b5a7 */ /* 0x000ee4000806007f */
[----:B---3--:R-:W-:Y:S05]  /*15590*/  @!P3 BRA `(.L_x_4615) ;  /* 0xfffffffc00ecb947 */ /* 0x008fea000383ffff */
[----:B------:R-:W-:Y:S05]  /*155a0*/  BRA `(.L_x_4614) ;  /* 0xfffffef000387947 */ /* 0x000fea000383ffff */
.L_x_4619:
[----:B-1----:R1:W2:Y:S02]  /*155b0*/  SYNCS.PHASECHK.TRANS64.TRYWAIT P3, [R7+URZ+0x22850], R6 ;  /* 0x02285006070075a7 */ /* 0x0022a4000806017f */
[----:B--2---:R-:W-:Y:S05]  /*155c0*/  @!P3 NANOSLEEP.SYNCS 0x989680 ;  /* 0x009896800000b95d */ /* 0x004fea0003900000 */
[----:B------:R-:W2:Y:S02]  /*155d0*/  @!P3 SYNCS.PHASECHK.TRANS64 P3, [R7+URZ+0x22850], R6 ;  /* 0x022850060700b5a7 */ /* 0x000ea4000806007f */
[----:B--2---:R-:W-:Y:S05]  /*155e0*/  @!P3 BRA `(.L_x_4619) ;  /* 0xfffffffc00f0b947 */ /* 0x004fea000383ffff */
[----:B------:R-:W-:Y:S05]  /*155f0*/  BRA `(.L_x_4618) ;  /* 0xffffff1400e07947 */ /* 0x000fea000383ffff */
.L_x_4625:
[----:B-1----:R-:W-:-:S04]  /*15600*/  IMAD.U32 R5, RZ, RZ, UR25 ;  /* 0x00000019ff057e24 */ /* 0x002fc8000f8e00ff */
[----:B------:R1:W2:Y:S03]  /*15610*/  SYNCS.PHASECHK.TRANS64.TRYWAIT P1, [R5+URZ+0x22830], R6 ;  /* 0x02283006050075a7 */ /* 0x0002a6000802017f */
[----:B--2---:R-:W-:Y:S05]  /*15620*/  @!P1 NANOSLEEP.SYNCS 0x989680 ;  /* 0x009896800000995d */ /* 0x004fea0003900000 */
[----:B------:R-:W2:Y:S02]  /*15630*/  @!P1 SYNCS.PHASECHK.TRANS64 P1, [R5+URZ+0x22830], R6 ;  /* 0x02283006050095a7 */ /* 0x000ea4000802007f */
[----:B--2---:R-:W-:Y:S05]  /*15640*/  @!P1 BRA `(.L_x_4625) ;  /* 0xfffffffc00ec9947 */ /* 0x004fea000383ffff */
[----:B------:R-:W-:Y:S05]  /*15650*/  BRA `(.L_x_4624) ;  /* 0xffffff1800f47947 */ /* 0x000fea000383ffff */
.L_x_4629:
[----:B-1----:R1:W2:Y:S02]  /*15660*/  SYNCS.PHASECHK.TRANS64.TRYWAIT P1, [R12+URZ+0x22850], R6 ;  /* 0x022850060c0075a7 */ /* 0x0022a4000802017f */
[----:B--2---:R-:W-:Y:S05]  /*15670*/  @!P1 NANOSLEEP.SYNCS 0x989680 ;  /* 0x009896800000995d */ /* 0x004fea0003900000 */
[----:B------:R-:W2:Y:S02]  /*15680*/  @!P1 SYNCS.PHASECHK.TRANS64 P1, [R12+URZ+0x22850], R6 ;  /* 0x022850060c0095a7 */ /* 0x000ea4000802007f */
[----:B--2---:R-:W-:Y:S05]  /*15690*/  @!P1 BRA `(.L_x_4629) ;  /* 0xfffffffc00f09947 */ /* 0x004fea000383ffff */
[----:B------:R-:W-:Y:S05]  /*156a0*/  BRA `(.L_x_4628) ;  /* 0xffffff3800947947 */ /* 0x000fea000383ffff */
.L_x_4677:
[----:B------:R-:W0:Y:S01]  /*156b0*/  S2R R4, SR_TID.X ;  /* 0x0000000000047919 */ /* 0x000e220000002100 */
[----:B------:R-:W-:Y:S01]  /*156c0*/  BSSY B0, `(.L_x_4781) ;  /* 0x000000a000007945 */ /* 0x000fe20003800000 */
[----:B------:R-:W-:Y:S02]  /*156d0*/  IMAD.MOV.U32 R12, RZ, RZ, RZ ;  /* 0x000000ffff0c7224 */ /* 0x000fe400078e00ff */
[----:B------:R-:W-:Y:S02]  /*156e0*/  IMAD.MOV.U32 R11, RZ, RZ, 0x1f ;  /* 0x0000001fff0b7424 */ /* 0x000fe400078e00ff */
[----:B------:R-:W-:Y:S01]  /*156f0*/  IMAD.MOV.U32 R15, RZ, RZ, -0x1 ;  /* 0xffffffffff0f7424 */ /* 0x000fe200078e00ff */
[----:B0-----:R-:W-:-:S04]  /*15700*/  SHF.R.U32.HI R4, RZ, 0x5, R4 ;  /* 0x00000005ff047819 */ /* 0x001fc80000011604 */
[----:B------:R-:W-:-:S05]  /*15710*/  LOP3.LUT R4, R4, 0x3, RZ, 0xc0, !PT ;  /* 0x0000000304047812 */ /* 0x000fca00078ec0ff */
[----:B------:R-:W-:-:S07]  /*15720*/  IMAD.MOV.U32 R13, RZ, RZ, R4 ;  /* 0x000000ffff0d7224 */ /* 0x000fce00078e0004 */
[----:B--2---:R-:W-:Y:S05]  /*15730*/  WARPSYNC.COLLECTIVE R15, `(.L_x_4782) ;  /* 0x000000000f087348 */ /* 0x004fea0003c00000 */
[----:B------:R0:W1:Y:S02]  /*15740*/  SHFL.IDX P6, R14, R13, R12, R11 ;  /* 0x0000000c0d0e7389 */ /* 0x00006400000c000b */
[----:B012---:R-:W-:Y:S01]  /*15750*/  ENDCOLLECTIVE ;  /* 0x000000000000791b */ /* 0x007fe20003800000 */
.L_x_4782:
[----:B------:R-:W-:Y:S05]  /*15760*/  BSYNC B0 ;  /* 0x0000000000007941 */ /* 0x000fea0003800000 */
.L_x_4781:
[----:B------:R-:W-:Y:S05]  /*15770*/  BRA `(.L_x_4783) ;  /* 0xffffffac00d87947 */ /* 0x000fea000383ffff */
.L_x_4679:
[----:B------:R-:W-:Y:S01]  /*15780*/  BSSY B0, `(.L_x_4784) ;  /* 0x0000006000007945 */ /* 0x000fe20003800000 */
[----:B------:R-:W-:-:S07]  /*15790*/  IMAD.MOV.U32 R15, RZ, RZ, -0x1 ;  /* 0xffffffffff0f7424 */ /* 0x000fce00078e00ff */
[----:B0-2---:R-:W-:Y:S05]  /*157a0*/  WARPSYNC.COLLECTIVE R15, `(.L_x_4785) ;  /* 0x000000000f0c7348 */ /* 0x005fea0003c00000 */
[----:B------:R-:W-:Y:S02]  /*157b0*/  ELECT P6, UR62, PT ;  /* 0x00000000003e782f */ /* 0x000fe400038c0000 */
[----:B------:R-:W-:Y:S01]  /*157c0*/  MOV R14, UR62 ;  /* 0x0000003e000e7c02 */ /* 0x000fe20008000f00 */
[----:B0-2---:R-:W-:Y:S10]  /*157d0*/  ENDCOLLECTIVE ;  /* 0x000000000000791b */ /* 0x005ff40003800000 */
.L_x_4785:
[----:B------:R-:W-:Y:S05]  /*157e0*/  BSYNC B0 ;  /* 0x0000000000007941 */ /* 0x000fea0003800000 */
.L_x_4784:
[----:B------:R-:W-:Y:S05]  /*157f0*/  BRA `(.L_x_4786) ;  /* 0xffffffac00e47947 */ /* 0x000fea000383ffff */
.L_x_4681:
[----:B0-----:R0:W1:Y:S02]  /*15800*/  SYNCS.PHASECHK.TRANS64.TRYWAIT P0, [R0+URZ+0x22840], R2 ;  /* 0x02284002000075a7 */ /* 0x001064000800017f */
[----:B-1----:R-:W-:Y:S05]  /*15810*/  @!P0 NANOSLEEP.SYNCS 0x989680 ;  /* 0x009896800000895d */ /* 0x002fea0003900000 */
[----:B------:R-:W1:Y:S02]  /*15820*/  @!P0 SYNCS.PHASECHK.TRANS64 P0, [R0+URZ+0x22840], R2 ;  /* 0x02284002000085a7 */ /* 0x000e64000800007f */
[----:B-1----:R-:W-:Y:S05]  /*15830*/  @!P0 BRA `(.L_x_4681) ;  /* 0xfffffffc00f08947 */ /* 0x002fea000383ffff */
[----:B------:R-:W-:Y:S05]  /*15840*/  BRA `(.L_x_4787) ;  /* 0xffffffb000447947 */ /* 0x000fea000383ffff */
.L_x_4685:
[----:B------:R-:W2:Y:S01]  /*15850*/  LDL.LU R11, [R1+0x44] ;  /* 0x00004400010b7983 */ /* 0x000ea20000300800 */
[----:B------:R-:W-:Y:S02]  /*15860*/  IMAD.MOV.U32 R13, RZ, RZ, R0 ;  /* 0x000000ffff0d7224 */ /* 0x000fe400078e0000 */
[----:B------:R-:W-:Y:S01]  /*15870*/  IMAD.MOV.U32 R12, RZ, RZ, RZ ;  /* 0x000000ffff0c7224 */ /* 0x000fe200078e00ff */
[----:B------:R-:W0:Y:S01]  /*15880*/  S2R R5, SR_TID.X ;  /* 0x0000000000057919 */ /* 0x000e220000002100 */
[----:B------:R-:W-:Y:S01]  /*15890*/  IMAD.MOV.U32 R15, RZ, RZ, -0x1 ;  /* 0xffffffffff0f7424 */ /* 0x000fe200078e00ff */
[----:B0-----:R-:W-:-:S04]  /*158a0*/  LOP3.LUT R5, R5, 0x7f, RZ, 0xc0, !PT ;  /* 0x0000007f05057812 */ /* 0x001fc800078ec0ff */
[----:B------:R-:W-:-:S05]  /*158b0*/  SHF.R.U32.HI R5, RZ, 0x3, R5 ;  /* 0x00000003ff057819 */ /* 0x000fca0000011605 */
[----:B------:R-:W-:-:S04]  /*158c0*/  IMAD R4, R8, 0x80, R5 ;  /* 0x0000008008047824 */ /* 0x000fc800078e0205 */
[C---:B------:R-:W-:Y:S02]  /*158d0*/  VIADD R5, R4.reuse, 0x10 ;  /* 0x0000001004057836 */ /* 0x040fe40000000000 */
[----:B------:R-:W-:Y:S02]  /*158e0*/  VIADD R8, R4, 0x60 ;  /* 0x0000006004087836 */ /* 0x000fe40000000000 */
[----:B--2---:R-:W-:Y:S02]  /*158f0*/  IMAD R3, R11, R7, RZ ;  /* 0x000000070b037224 */ /* 0x004fe400078e02ff */
[----:B------:R-:W-:-:S03]  /*15900*/  IMAD.MOV.U32 R11, RZ, RZ, 0x181f ;  /* 0x0000181fff0b7424 */ /* 0x000fc600078e00ff */
[----:B------:R-:W-:-:S13]  /*15910*/  ISETP.GE.AND P1, PT, R4, R3, PT ;  /* 0x000000030400720c */ /* 0x000fda0003f26270 */
[----:B-----5:R-:W-:Y:S05]  /*15920*/  WARPSYNC.COLLECTIVE R15, `(.L_x_4788) ;  /* 0x000000000f087348 */ /* 0x020fea0003c00000 */
[----:B------:R0:W1:Y:S02]  /*15930*/  SHFL.IDX P6, R14, R13, R12, R11 ;  /* 0x0000000c0d0e7389 */ /* 0x00006400000c000b */
[----:B01---5:R-:W-:Y:S01]  /*15940*/  ENDCOLLECTIVE ;  /* 0x000000000000791b */ /* 0x023fe20003800000 */
.L_x_4788:
[----:B------:R-:W-:Y:S02]  /*15950*/  IMAD.MOV.U32 R13, RZ, RZ, R2 ;  /* 0x000000ffff0d7224 */ /* 0x000fe400078e0002 */
[----:B------:R-:W-:-:S07]  /*15960*/  IMAD.MOV.U32 R6, RZ, RZ, R14 ;  /* 0x000000ffff067224 */ /* 0x000fce00078e000e */
[----:B------:R-:W-:Y:S05]  /*15970*/  WARPSYNC.COLLECTIVE R15, `(.L_x_4789) ;  /* 0x000000000f087348 */ /* 0x000fea0003c00000 */
[----:B------:R0:W1:Y:S02]  /*15980*/  SHFL.IDX P6, R14, R13, R12, R11 ;  /* 0x0000000c0d0e7389 */ /* 0x00006400000c000b */
[----:B01----:R-:W-:Y:S01]  /*15990*/  ENDCOLLECTIVE ;  /* 0x000000000000791b */ /* 0x003fe20003800000 */
.L_x_4789:
[----:B------:R-:W-:Y:S02]  /*159a0*/  IMAD.MOV.U32 R13, RZ, RZ, R0 ;  /* 0x000000ffff0d7224 */ /* 0x000fe400078e0000 */
[----:B------:R-:W-:Y:S02]  /*159b0*/  IMAD.MOV.U32 R12, RZ, RZ, 0x1 ;  /* 0x00000001ff0c7424 */ /* 0x000fe400078e00ff */
[----:B------:R-:W-:-:S07]  /*159c0*/  IMAD.MOV.U32 R7, RZ, RZ, R14 ;  /* 0x000000ffff077224 */ /* 0x000fce00078e000e */
[----:B------:R-:W-:Y:S05]  /*159d0*/  WARPSYNC.COLLECTIVE R15, `(.L_x_4790) ;  /* 0x000000000f087348 */ /* 0x000fea0003c00000 */
[----:B------:R0:W1:Y:S02]  /*159e0*/  SHFL.IDX P6, R14, R13, R12, R11 ;  /* 0x0000000c0d0e7389 */ /* 0x00006400000c000b */
[----:B01----:R-:W-:Y:S01]  /*159f0*/  ENDCOLLECTIVE ;  /* 0x000000000000791b */ /* 0x003fe20003800000 */
.L_x_4790:
        /* <DEDUP_REMOVED lines=15> */
.L_x_4791:
[----:B------:R-:W-:Y:S02]  /*15af0*/  IMAD.MOV.U32 R13, RZ, RZ, R0 ;  /* 0x000000ffff0d7224 */ /* 0x000fe400078e0000 */
[----:B------:R-:W-:Y:S02]  /*15b00*/  IMAD.MOV.U32 R12, RZ, RZ, 0x2 ;  /* 0x00000002ff0c7424 */ /* 0x000fe400078e00ff */
[----:B------:R-:W-:-:S07]  /*15b10*/  IMAD.MOV.U32 R5, RZ, RZ, R14 ;  /* 0x000000ffff057224 */ /* 0x000fce00078e000e */
[----:B------:R-:W-:Y:S05]  /*15b20*/  WARPSYNC.COLLECTIVE R15, `(.L_x_4792) ;  /* 0x000000000f087348 */ /* 0x000fea0003c00000 */
[----:B------:R0:W1:Y:S02]  /*15b30*/  SHFL.IDX P6, R14, R13, R12, R11 ;  /* 0x0000000c0d0e7389 */ /* 0x00006400000c000b */
[----:B01----:R-:W-:Y:S01]  /*15b40*/  ENDCOLLECTIVE ;  /* 0x000000000000791b */ /* 0x003fe20003800000 */
.L_x_4792:
        /* <DEDUP_REMOVED lines=15> */
.L_x_4793:
[----:B------:R-:W-:Y:S02]  /*15c40*/  IMAD.MOV.U32 R13, RZ, RZ, R0 ;  /* 0x000000ffff0d7224 */ /* 0x000fe400078e0000 */
[----:B------:R-:W-:Y:S02]  /*15c50*/  IMAD.MOV.U32 R12, RZ, RZ, 0x3 ;  /* 0x00000003ff0c7424 */ /* 0x000fe400078e00ff */
[----:B------:R-:W-:-:S07]  /*15c60*/  IMAD.MOV.U32 R5, RZ, RZ, R14 ;  /* 0x000000ffff057224 */ /* 0x000fce00078e000e */
[----:B------:R-:W-:Y:S05]  /*15c70*/  WARPSYNC.COLLECTIVE R15, `(.L_x_4794) ;  /* 0x000000000f087348 */ /* 0x000fea0003c00000 */
[----:B------:R0:W1:Y:S02]  /*15c80*/  SHFL.IDX P6, R14, R13, R12, R11 ;  /* 0x0000000c0d0e7389 */ /* 0x00006400000c000b */
[----:B01----:R-:W-:Y:S01]  /*15c90*/  ENDCOLLECTIVE ;  /* 0x000000000000791b */ /* 0x003fe20003800000 */
.L_x_4794:
        /* <DEDUP_REMOVED lines=15> */
.L_x_4795:
[----:B------:R-:W-:Y:S02]  /*15d90*/  IMAD.MOV.U32 R13, RZ, RZ, R0 ;  /* 0x000000ffff0d7224 */ /* 0x000fe400078e0000 */
[----:B------:R-:W-:Y:S02]  /*15da0*/  IMAD.MOV.U32 R12, RZ, RZ, 0x4 ;  /* 0x00000004ff0c7424 */ /* 0x000fe400078e00ff */
[----:B------:R-:W-:-:S07]  /*15db0*/  IMAD.MOV.U32 R5, RZ, RZ, R14 ;  /* 0x000000ffff057224 */ /* 0x000fce00078e000e */
[----:B------:R-:W-:Y:S05]  /*15dc0*/  WARPSYNC.COLLECTIVE R15, `(.L_x_4796) ;  /* 0x000000000f087348 */ /* 0x000fea0003c00000 */
[----:B------:R0:W1:Y:S02]  /*15dd0*/  SHFL.IDX P6, R14, R13, R12, R11 ;  /* 0x0000000c0d0e7389 */ /* 0x00006400000c000b */
[----:B01----:R-:W-:Y:S01]  /*15de0*/  ENDCOLLECTIVE ;  /* 0x000000000000791b */ /* 0x003fe20003800000 */
.L_x_4796:
        /* <DEDUP_REMOVED lines=15> */
.L_x_4797:
[----:B------:R-:W-:Y:S02]  /*15ee0*/  IMAD.MOV.U32 R13, RZ, RZ, R0 ;  /* 0x000000ffff0d7224 */ /* 0x000fe400078e0000 */
[----:B------:R-:W-:Y:S02]  /*15ef0*/  IMAD.MOV.U32 R12, RZ, RZ, 0x5 ;  /* 0x00000005ff0c7424 */ /* 0x000fe400078e00ff */
[----:B------:R-:W-:-:S07]  /*15f00*/  IMAD.MOV.U32 R5, RZ, RZ, R14 ;  /* 0x000000ffff057224 */ /* 0x000fce00078e000e */
[----:B------:R-:W-:Y:S05]  /*15f10*/  WARPSYNC.COLLECTIVE R15, `(.L_x_4798) ;  /* 0x000000000f087348 */ /* 0x000fea0003c00000 */
[----:B------:R0:W1:Y:S02]  /*15f20*/  SHFL.IDX P6, R14, R13, R12, R11 ;  /* 0x0000000c0d0e7389 */ /* 0x00006400000c000b */
[----:B01----:R-:W-:Y:S01]  /*15f30*/  ENDCOLLECTIVE ;  /* 0x000000000000791b */ /* 0x003fe20003800000 */
.L_x_4798:
        /* <DEDUP_REMOVED lines=15> */
.L_x_4799:
[----:B------:R-:W-:Y:S02]  /*16030*/  IMAD.MOV.U32 R13, RZ, RZ, R0 ;  /* 0x000000ffff0d7224 */ /* 0x000fe400078e0000 */
[----:B------:R-:W-:Y:S02]  /*16040*/  IMAD.MOV.U32 R12, RZ, RZ, 0x6 ;  /* 0x00000006ff0c7424 */ /* 0x000fe400078e00ff */
[----:B------:R-:W-:-:S07]  /*16050*/  IMAD.MOV.U32 R5, RZ, RZ, R14 ;  /* 0x000000ffff057224 */ /* 0x000fce00078e000e */
[----:B------:R-:W-:Y:S05]  /*16060*/  WARPSYNC.COLLECTIVE R15, `(.L_x_4800) ;  /* 0x000000000f087348 */ /* 0x000fea0003c00000 */
[----:B------:R0:W1:Y:S02]  /*16070*/  SHFL.IDX P6, R14, R13, R12, R11 ;  /* 0x0000000c0d0e7389 */ /* 0x00006400000c000b */
[----:B01----:R-:W-:Y:S01]  /*16080*/  ENDCOLLECTIVE ;  /* 0x000000000000791b */ /* 0x003fe20003800000 */
.L_x_4800:
        /* <DEDUP_REMOVED lines=14> */
.L_x_4801:
[----:B------:R-:W-:Y:S02]  /*16170*/  IMAD.MOV.U32 R13, RZ, RZ, R0 ;  /* 0x000000ffff0d7224 */ /* 0x000fe400078e0000 */
[----:B------:R-:W-:Y:S02]  /*16180*/  IMAD.MOV.U32 R12, RZ, RZ, 0x7 ;  /* 0x00000007ff0c7424 */ /* 0x000fe400078e00ff */
[----:B------:R-:W-:-:S07]  /*16190*/  IMAD.MOV.U32 R5, RZ, RZ, R14 ;  /* 0x000000ffff057224 */ /* 0x000fce00078e000e */
[----:B------:R-:W-:Y:S05]  /*161a0*/  WARPSYNC.COLLECTIVE R15, `(.L_x_4802) ;  /* 0x000000000f087348 */ /* 0x000fea0003c00000 */
[----:B------:R0:W1:Y:S02]  /*161b0*/  SHFL.IDX P6, R14, R13, R12, R11 ;  /* 0x0000000c0d0e7389 */ /* 0x00006400000c000b */
[----:B01----:R-:W-:Y:S01]  /*161c0*/  ENDCOLLECTIVE ;  /* 0x000000000000791b */ /* 0x003fe20003800000 */
.L_x_4802:
        /* <DEDUP_REMOVED lines=13> */
.L_x_4803:
[----:B------:R-:W-:Y:S01]  /*162a0*/  IMAD.MOV.U32 R2, RZ, RZ, R14 ;  /* 0x000000ffff027224 */ /* 0x000fe200078e000e */
[----:B------:R-:W-:Y:S06]  /*162b0*/  BRA `(.L_x_4804) ;  /* 0xffffffb000d07947 */ /* 0x000fec000383ffff */
.L_x_4688:
[----:B0-----:R0:W2:Y:S02]  /*162c0*/  SYNCS.PHASECHK.TRANS64.TRYWAIT P0, [R18+URZ+0x22820], R0 ;  /* 0x02282000120075a7 */ /* 0x0010a4000800017f */
[----:B--2---:R-:W-:Y:S05]  /*162d0*/  @!P0 NANOSLEEP.SYNCS 0x989680 ;  /* 0x009896800000895d */ /* 0x004fea0003900000 */
[----:B------:R-:W2:Y:S02]  /*162e0*/  @!P0 SYNCS.PHASECHK.TRANS64 P0, [R18+URZ+0x22820], R0 ;  /* 0x02282000120085a7 */ /* 0x000ea4000800007f */
[----:B--2---:R-:W-:Y:S05]  /*162f0*/  @!P0 BRA `(.L_x_4688) ;  /* 0xfffffffc00f08947 */ /* 0x004fea000383ffff */
[----:B------:R-:W-:Y:S05]  /*16300*/  BRA `(.L_x_4805) ;  /* 0xffffffb4002c7947 */ /* 0x000fea000383ffff */
.L_x_4692:
[----:B0-----:R0:W2:Y:S02]  /*16310*/  SYNCS.PHASECHK.TRANS64.TRYWAIT P0, [R2+URZ+0x22860], R0 ;  /* 0x02286000020075a7 */ /* 0x0010a4000800017f */
[----:B--2---:R-:W-:Y:S05]  /*16320*/  @!P0 NANOSLEEP.SYNCS 0x989680 ;  /* 0x009896800000895d */ /* 0x004fea0003900000 */
[----:B------:R-:W2:Y:S02]  /*16330*/  @!P0 SYNCS.PHASECHK.TRANS64 P0, [R2+URZ+0x22860], R0 ;  /* 0x02286000020085a7 */ /* 0x000ea4000800007f */
[----:B--2---:R-:W-:Y:S05]  /*16340*/  @!P0 BRA `(.L_x_4692) ;  /* 0xfffffffc00f08947 */ /* 0x004fea000383ffff */
[----:B------:R-:W-:Y:S05]  /*16350*/  BRA `(.L_x_4806) ;  /* 0xffffffb400507947 */ /* 0x000fea000383ffff */
.L_x_4707:
[----:B--2---:R2:W3:Y:S02]  /*16360*/  SYNCS.PHASECHK.TRANS64.TRYWAIT P0, [R3+URZ+0x22840], R2 ;  /* 0x02284002030075a7 */ /* 0x0044e4000800017f */
[----:B---3--:R-:W-:Y:S05]  /*16370*/  @!P0 NANOSLEEP.SYNCS 0x989680 ;  /* 0x009896800000895d */ /* 0x008fea0003900000 */
[----:B------:R-:W3:Y:S02]  /*16380*/  @!P0 SYNCS.PHASECHK.TRANS64 P0, [R3+URZ+0x22840], R2 ;  /* 0x02284002030085a7 */ /* 0x000ee4000800007f */
[----:B---3--:R-:W-:Y:S05]  /*16390*/  @!P0 BRA `(.L_x_4707) ;  /* 0xfffffffc00f08947 */ /* 0x008fea000383ffff */
[----:B------:R-:W-:Y:S05]  /*163a0*/  BRA `(.L_x_4807) ;  /* 0xffffffbc00707947 */ /* 0x000fea000383ffff */
.L_x_4712:
[----:B0-----:R0:W1:Y:S02]  /*163b0*/  SYNCS.PHASECHK.TRANS64.TRYWAIT P0, [R3+URZ+0x22860], R2 ;  /* 0x02286002030075a7 */ /* 0x001064000800017f */
[----:B-1----:R-:W-:Y:S05]  /*163c0*/  @!P0 NANOSLEEP.SYNCS 0x989680 ;  /* 0x009896800000895d */ /* 0x002fea0003900000 */
[----:B------:R-:W1:Y:S02]  /*163d0*/  @!P0 SYNCS.PHASECHK.TRANS64 P0, [R3+URZ+0x22860], R2 ;  /* 0x02286002030085a7 */ /* 0x000e64000800007f */
[----:B-1----:R-:W-:Y:S05]  /*163e0*/  @!P0 BRA `(.L_x_4712) ;  /* 0xfffffffc00f08947 */ /* 0x002fea000383ffff */
[----:B------:R-:W-:Y:S05]  /*163f0*/  BRA `(.L_x_4808) ;  /* 0xffffffbc00ec7947 */ /* 0x000fea000383ffff */
.L_x_4723:
[----:B-1----:R1:W2:Y:S02]  /*16400*/  SYNCS.PHASECHK.TRANS64.TRYWAIT P0, [R4+URZ+0x22840], R2 ;  /* 0x02284002040075a7 */ /* 0x0022a4000800017f */
[----:B--2---:R-:W-:Y:S05]  /*16410*/  @!P0 NANOSLEEP.SYNCS 0x989680 ;  /* 0x009896800000895d */ /* 0x004fea0003900000 */
[----:B------:R-:W2:Y:S02]  /*16420*/  @!P0 SYNCS.PHASECHK.TRANS64 P0, [R4+URZ+0x22840], R2 ;  /* 0x02284002040085a7 */ /* 0x000ea4000800007f */
[----:B--2---:R-:W-:Y:S05]  /*16430*/  @!P0 BRA `(.L_x_4723) ;  /* 0xfffffffc00f08947 */ /* 0x004fea000383ffff */
[----:B------:R-:W-:Y:S05]  /*16440*/  BRA `(.L_x_4809) ;  /* 0xffffffc400d87947 */ /* 0x000fea000383ffff */
.L_x_4728:
[----:B0-----:R0:W2:Y:S02]  /*16450*/  SYNCS.PHASECHK.TRANS64.TRYWAIT P0, [R4+URZ+0x22860], R2 ;  /* 0x02286002040075a7 */ /* 0x0010a4000800017f */
[----:B--2---:R-:W-:Y:S05]  /*16460*/  @!P0 NANOSLEEP.SYNCS 0x989680 ;  /* 0x009896800000895d */ /* 0x004fea0003900000 */
[----:B------:R-:W2:Y:S02]  /*16470*/  @!P0 SYNCS.PHASECHK.TRANS64 P0, [R4+URZ+0x22860], R2 ;  /* 0x02286002040085a7 */ /* 0x000ea4000800007f */
[----:B--2---:R-:W-:Y:S05]  /*16480*/  @!P0 BRA `(.L_x_4728) ;  /* 0xfffffffc00f08947 */ /* 0x004fea000383ffff */
[----:B------:R-:W-:Y:S05]  /*16490*/  BRA `(.L_x_4810) ;  /* 0xffffffc800547947 */ /* 0x000fea000383ffff */
.L_x_4739:
[----:B--2---:R2:W3:Y:S02]  /*164a0*/  SYNCS.PHASECHK.TRANS64.TRYWAIT P0, [R2+URZ+0x22840], R3 ;  /* 0x02284003020075a7 */ /* 0x0044e4000800017f */
[----:B---3--:R-:W-:Y:S05]  /*164b0*/  @!P0 NANOSLEEP.SYNCS 0x989680 ;  /* 0x009896800000895d */ /* 0x008fea0003900000 */
[----:B------:R-:W3:Y:S02]  /*164c0*/  @!P0 SYNCS.PHASECHK.TRANS64 P0, [R2+URZ+0x22840], R3 ;  /* 0x02284003020085a7 */ /* 0x000ee4000800007f */
[----:B---3--:R-:W-:Y:S05]  /*164d0*/  @!P0 BRA `(.L_x_4739) ;  /* 0xfffffffc00f08947 */ /* 0x008fea000383ffff */
[----:B------:R-:W-:Y:S05]  /*164e0*/  BRA `(.L_x_4811) ;  /* 0xffffffd000247947 */ /* 0x000fea000383ffff */
.L_x_4744:
[----:B---3--:R3:W4:Y:S02]  /*164f0*/  SYNCS.PHASECHK.TRANS64.TRYWAIT P0, [R2+URZ+0x22860], R3 ;  /* 0x02286003020075a7 */ /* 0x008724000800017f */
[----:B----4-:R-:W-:Y:S05]  /*16500*/  @!P0 NANOSLEEP.SYNCS 0x989680 ;  /* 0x009896800000895d */ /* 0x010fea0003900000 */
[----:B------:R-:W4:Y:S02]  /*16510*/  @!P0 SYNCS.PHASECHK.TRANS64 P0, [R2+URZ+0x22860], R3 ;  /* 0x02286003020085a7 */ /* 0x000f24000800007f */
[----:B----4-:R-:W-:Y:S05]  /*16520*/  @!P0 BRA `(.L_x_4744) ;  /* 0xfffffffc00f08947 */ /* 0x010fea000383ffff */
[----:B------:R-:W-:Y:S05]  /*16530*/  BRA `(.L_x_4812) ;  /* 0xffffffd000a07947 */ /* 0x000fea000383ffff */
.L_x_4756:
[----:B------:R-:W3:Y:S01]  /*16540*/  LDL R3, [R1] ;  /* 0x0000000001037983 */ /* 0x000ee20000100800 */
[----:B------:R-:W-:Y:S01]  /*16550*/  BSSY B0, `(.L_x_4813) ;  /* 0x0000008000007945 */ /* 0x000fe20003800000 */
[----:B------:R-:W-:Y:S02]  /*16560*/  IMAD.MOV.U32 R12, RZ, RZ, RZ ;  /* 0x000000ffff0c7224 */ /* 0x000fe400078e00ff */
[----:B------:R-:W-:Y:S02]  /*16570*/  IMAD.MOV.U32 R11, RZ, RZ, 0x1f ;  /* 0x0000001fff0b7424 */ /* 0x000fe400078e00ff */
[----:B------:R-:W-:Y:S02]  /*16580*/  IMAD.MOV.U32 R15, RZ, RZ, -0x1 ;  /* 0xffffffffff0f7424 */ /* 0x000fe400078e00ff */
[----:B---3--:R-:W-:-:S07]  /*16590*/  IMAD.MOV.U32 R13, RZ, RZ, R3 ;  /* 0x000000ffff0d7224 */ /* 0x008fce00078e0003 */
[----:B012---:R-:W-:Y:S05]  /*165a0*/  WARPSYNC.COLLECTIVE R15, `(.L_x_4814) ;  /* 0x000000000f087348 */ /* 0x007fea0003c00000 */
[----:B------:R3:W4:Y:S02]  /*165b0*/  SHFL.IDX P6, R14, R13, R12, R11 ;  /* 0x0000000c0d0e7389 */ /* 0x00072400000c000b */
[----:B01234-:R-:W-:Y:S01]  /*165c0*/  ENDCOLLECTIVE ;  /* 0x000000000000791b */ /* 0x01ffe20003800000 */
.L_x_4814:
[----:B------:R-:W-:Y:S05]  /*165d0*/  BSYNC B0 ;  /* 0x0000000000007941 */ /* 0x000fea0003800000 */
.L_x_4813:
        /* <DEDUP_REMOVED lines=9> */
.L_x_4815:
        /* <DEDUP_REMOVED lines=26> */
.L_x_4816:
[----:B------:R-:W-:Y:S01]  /*16810*/  IMAD.MOV.U32 R12, RZ, RZ, 0x2 ;  /* 0x00000002ff0c7424 */ /* 0x000fe200078e00ff */
[----:B------:R-:W-:-:S05]  /*16820*/  SEL R3, R14, RZ, P1 ;  /* 0x000000ff0e037207 */ /* 0x000fca0000800000 */
[----:B------:R-:W-:-:S04]  /*16830*/  IMAD.IADD R2, R2, 0x1, R3 ;  /* 0x0000000102027824 */ /* 0x000fc800078e0203 */
[----:B------:R-:W-:-:S07]  /*16840*/  IMAD.MOV.U32 R13, RZ, RZ, R2 ;  /* 0x000000ffff0d7224 */ /* 0x000fce00078e0002 */
[----:B------:R-:W-:Y:S05]  /*16850*/  WARPSYNC.COLLECTIVE R15, `(.L_x_4817) ;  /* 0x000000000f087348 */ /* 0x000fea0003c00000 */
[----:B------:R0:W1:Y:S02]  /*16860*/  SHFL.UP P6, R14, R13, R12, R11 ;  /* 0x0400000c0d0e7389 */ /* 0x00006400000c000b */
[----:B01----:R-:W-:Y:S01]  /*16870*/  ENDCOLLECTIVE ;  /* 0x000000000000791b */ /* 0x003fe20003800000 */
.L_x_4817:
[----:B------:R-:W-:Y:S01]  /*16880*/  IMAD.MOV.U32 R12, RZ, RZ, 0x4 ;  /* 0x00000004ff0c7424 */ /* 0x000fe200078e00ff */
[----:B------:R-:W-:-:S05]  /*16890*/  SEL R3, R14, RZ, P2 ;  /* 0x000000ff0e037207 */ /* 0x000fca0001000000 */
[----:B------:R-:W-:-:S04]  /*168a0*/  IMAD.IADD R2, R2, 0x1, R3 ;  /* 0x0000000102027824 */ /* 0x000fc800078e0203 */
[----:B------:R-:W-:-:S07]  /*168b0*/  IMAD.MOV.U32 R13, RZ, RZ, R2 ;  /* 0x000000ffff0d7224 */ /* 0x000fce00078e0002 */
[----:B------:R-:W-:Y:S05]  /*168c0*/  WARPSYNC.COLLECTIVE R15, `(.L_x_4818) ;  /* 0x000000000f087348 */ /* 0x000fea0003c00000 */
[----:B------:R0:W1:Y:S02]  /*168d0*/  SHFL.UP P6, R14, R13, R12, R11 ;  /* 0x0400000c0d0e7389 */ /* 0x00006400000c000b */
[----:B01----:R-:W-:Y:S01]  /*168e0*/  ENDCOLLECTIVE ;  /* 0x000000000000791b */ /* 0x003fe20003800000 */
.L_x_4818:
[----:B------:R-:W-:Y:S01]  /*168f0*/  IMAD.MOV.U32 R12, RZ, RZ, 0x8 ;  /* 0x00000008ff0c7424 */ /* 0x000fe200078e00ff */
[----:B------:R-:W-:-:S05]  /*16900*/  SEL R3, R14, RZ, P3 ;  /* 0x000000ff0e037207 */ /* 0x000fca0001800000 */
[----:B------:R-:W-:-:S04]  /*16910*/  IMAD.IADD R2, R2, 0x1, R3 ;  /* 0x0000000102027824 */ /* 0x000fc800078e0203 */
[----:B------:R-:W-:-:S07]  /*16920*/  IMAD.MOV.U32 R13, RZ, RZ, R2 ;  /* 0x000000ffff0d7224 */ /* 0x000fce00078e0002 */
[----:B------:R-:W-:Y:S05]  /*16930*/  WARPSYNC.COLLECTIVE R15, `(.L_x_4819) ;  /* 0x000000000f087348 */ /* 0x000fea0003c00000 */
[----:B------:R0:W1:Y:S02]  /*16940*/  SHFL.UP P6, R14, R13, R12, R11 ;  /* 0x0400000c0d0e7389 */ /* 0x00006400000c000b */
[----:B01----:R-:W-:Y:S01]  /*16950*/  ENDCOLLECTIVE ;  /* 0x000000000000791b */ /* 0x003fe20003800000 */
.L_x_4819:
[----:B------:R-:W-:Y:S01]  /*16960*/  IMAD.MOV.U32 R12, RZ, RZ, 0x10 ;  /* 0x00000010ff0c7424 */ /* 0x000fe200078e00ff */
[----:B------:R-:W-:-:S05]  /*16970*/  SEL R3, R14, RZ, P4 ;  /* 0x000000ff0e037207 */ /* 0x000fca0002000000 */
[----:B------:R-:W-:-:S04]  /*16980*/  IMAD.IADD R2, R2, 0x1, R3 ;  /* 0x0000000102027824 */ /* 0x000fc800078e0203 */
[----:B------:R-:W-:-:S07]  /*16990*/  IMAD.MOV.U32 R13, RZ, RZ, R2 ;  /* 0x000000ffff0d7224 */ /* 0x000fce00078e0002 */
[----:B------:R-:W-:Y:S05]  /*169a0*/  WARPSYNC.COLLECTIVE R15, `(.L_x_4820) ;  /* 0x000000000f087348 */ /* 0x000fea0003c00000 */
[----:B------:R0:W1:Y:S02]  /*169b0*/  SHFL.UP P6, R14, R13, R12, R11 ;  /* 0x0400000c0d0e7389 */ /* 0x00006400000c000b */
[----:B01----:R-:W-:Y:S01]  /*169c0*/  ENDCOLLECTIVE ;  /* 0x000000000000791b */ /* 0x003fe20003800000 */
.L_x_4820:
        /* <DEDUP_REMOVED lines=8> */
.L_x_4821:
[----:B------:R-:W-:Y:S05]  /*16a50*/  BRA `(.L_x_4822) ;  /* 0xffffffd800007947 */ /* 0x000fea000383ffff */
.L_x_4759:
        /* <DEDUP_REMOVED lines=8> */
.L_x_4824:
[----:B------:R-:W-:Y:S05]  /*16ae0*/  BSYNC B0 ;  /* 0x0000000000007941 */ /* 0x000fea0003800000 */
.L_x_4823:
        /* <DEDUP_REMOVED lines=9> */
.L_x_4825:
[----:B------:R-:W-:Y:S01]  /*16b80*/  IMAD.MOV.U32 R12, RZ, RZ, 0x4 ;  /* 0x00000004ff0c7424 */ /* 0x000fe200078e00ff */
[----:B------:R-:W-:-:S05]  /*16b90*/  SEL R3, R14, RZ, P2 ;  /* 0x000000ff0e037207 */ /* 0x000fca0001000000 */
[----:B------:R-:W-:-:S04]  /*16ba0*/  IMAD.IADD R2, R2, 0x1, R3 ;  /* 0x0000000102027824 */ /* 0x000fc800078e0203 */
[----:B------:R-:W-:-:S07]  /*16bb0*/  IMAD.MOV.U32 R13, RZ, RZ, R2 ;  /* 0x000000ffff0d7224 */ /* 0x000fce00078e0002 */
[----:B------:R-:W-:Y:S05]  /*16bc0*/  WARPSYNC.COLLECTIVE R15, `(.L_x_4826) ;  /* 0x000000000f087348 */ /* 0x000fea0003c00000 */
[----:B------:R0:W1:Y:S02]  /*16bd0*/  SHFL.UP P6, R14, R13, R12, R11 ;  /* 0x0400000c0d0e7389 */ /* 0x00006400000c000b */
[----:B01----:R-:W-:Y:S01]  /*16be0*/  ENDCOLLECTIVE ;  /* 0x000000000000791b */ /* 0x003fe20003800000 */
.L_x_4826:
[----:B------:R-:W-:Y:S01]  /*16bf0*/  IMAD.MOV.U32 R12, RZ, RZ, 0x8 ;  /* 0x00000008ff0c7424 */ /* 0x000fe200078e00ff */
[----:B------:R-:W-:-:S05]  /*16c00*/  SEL R3, R14, RZ, P3 ;  /* 0x000000ff0e037207 */ /* 0x000fca0001800000 */
[----:B------:R-:W-:-:S04]  /*16c10*/  IMAD.IADD R2, R2, 0x1, R3 ;  /* 0x0000000102027824 */ /* 0x000fc800078e0203 */
[----:B------:R-:W-:-:S07]  /*16c20*/  IMAD.MOV.U32 R13, RZ, RZ, R2 ;  /* 0x000000ffff0d7224 */ /* 0x000fce00078e0002 */
[----:B------:R-:W-:Y:S05]  /*16c30*/  WARPSYNC.COLLECTIVE R15, `(.L_x_4827) ;  /* 0x000000000f087348 */ /* 0x000fea0003c00000 */
[----:B------:R0:W1:Y:S02]  /*16c40*/  SHFL.UP P6, R14, R13, R12, R11 ;  /* 0x0400000c0d0e7389 */ /* 0x00006400000c000b */
[----:B01----:R-:W-:Y:S01]  /*16c50*/  ENDCOLLECTIVE ;  /* 0x000000000000791b */ /* 0x003fe20003800000 */
.L_x_4827:
[----:B------:R-:W-:Y:S01]  /*16c60*/  IMAD.MOV.U32 R12, RZ, RZ, 0x10 ;  /* 0x00000010ff0c7424 */ /* 0x000fe200078e00ff */
[----:B------:R-:W-:-:S05]  /*16c70*/  SEL R3, R14, RZ, P4 ;  /* 0x000000ff0e037207 */ /* 0x000fca0002000000 */
[----:B------:R-:W-:-:S04]  /*16c80*/  IMAD.IADD R2, R2, 0x1, R3 ;  /* 0x0000000102027824 */ /* 0x000fc800078e0203 */
[----:B------:R-:W-:-:S07]  /*16c90*/  IMAD.MOV.U32 R13, RZ, RZ, R2 ;  /* 0x000000ffff0d7224 */ /* 0x000fce00078e0002 */
[----:B------:R-:W-:Y:S05]  /*16ca0*/  WARPSYNC.COLLECTIVE R15, `(.L_x_4828) ;  /* 0x000000000f087348 */ /* 0x000fea0003c00000 */
[----:B------:R0:W1:Y:S02]  /*16cb0*/  SHFL.UP P6, R14, R13, R12, R11 ;  /* 0x0400000c0d0e7389 */ /* 0x00006400000c000b */
[----:B01----:R-:W-:Y:S01]  /*16cc0*/  ENDCOLLECTIVE ;  /* 0x000000000000791b */ /* 0x003fe20003800000 */
.L_x_4828:
        /* <DEDUP_REMOVED lines=8> */
.L_x_4829:
[----:B------:R-:W-:Y:S05]  /*16d50*/  BRA `(.L_x_4830) ;  /* 0xffffffd400ec7947 */ /* 0x000fea000383ffff */
.L_x_4761:
[----:B------:R-:W-:Y:S01]  /*16d60*/  BSSY B0, `(.L_x_4831) ;  /* 0x0000006000007945 */ /* 0x000fe20003800000 */
[----:B------:R-:W-:Y:S01]  /*16d70*/  PLOP3.LUT P6, PT, P6, PT, PT, 0x8, 0x0 ;  /* 0x000000000000781c */ /* 0x000fe200037ce170 */
[----:B------:R-:W-:-:S12]  /*16d80*/  IMAD.MOV.U32 R15, RZ, RZ, -0x1 ;  /* 0xffffffffff0f7424 */ /* 0x000fd800078e00ff */
[----:B0-----:R-:W-:Y:S05]  /*16d90*/  WARPSYNC.COLLECTIVE R15, `(.L_x_4832) ;  /* 0x000000000f087348 */ /* 0x001fea0003c00000 */
[----:B------:R-:W-:Y:S01]  /*16da0*/  VOTE.ANY R14, PT, P6 ;  /* 0x00000000000e7806 */ /* 0x000fe200030e0100 */
[----:B0-----:R-:W-:Y:S06]  /*16db0*/  ENDCOLLECTIVE ;  /* 0x000000000000791b */ /* 0x001fec0003800000 */
.L_x_4832:
[----:B------:R-:W-:Y:S05]  /*16dc0*/  BSYNC B0 ;  /* 0x0000000000007941 */ /* 0x000fea0003800000 */
.L_x_4831:
        /* <DEDUP_REMOVED lines=10> */
.L_x_4833:
[----:B------:R-:W-:Y:S02]  /*16e70*/  IMAD.MOV.U32 R13, RZ, RZ, R6 ;  /* 0x000000ffff0d7224 */ /* 0x000fe400078e0006 */
[----:B------:R-:W-:-:S07]  /*16e80*/  IMAD.MOV.U32 R4, RZ, RZ, R14 ;  /* 0x000000ffff047224 */ /* 0x000fce00078e000e */
[----:B------:R-:W-:Y:S05]  /*16e90*/  WARPSYNC.COLLECTIVE R15, `(.L_x_4834) ;  /* 0x000000000f087348 */ /* 0x000fea0003c00000 */
[----:B------:R0:W1:Y:S02]  /*16ea0*/  SHFL.IDX P6, R14, R13, R12, R11 ;  /* 0x0000000c0d0e7389 */ /* 0x00006400000c000b */
[----:B01----:R-:W-:Y:S01]  /*16eb0*/  ENDCOLLECTIVE ;  /* 0x000000000000791b */ /* 0x003fe20003800000 */
.L_x_4834:
[----:B------:R-:W-:Y:S02]  /*16ec0*/  IMAD.MOV.U32 R6, RZ, RZ, R14 ;  /* 0x000000ffff067224 */ /* 0x000fe400078e000e */
[----:B------:R-:W-:-:S05]  /*16ed0*/  IMAD.IADD R5, R9, 0x1, R16 ;  /* 0x0000000109057824 */ /* 0x000fca00078e0210 */
[----:B------:R1:W-:Y:S01]  /*16ee0*/  STL [R1+0xc], R5 ;  /* 0x00000c0501007387 */ /* 0x0003e20000100800 */
[----:B------:R-:W-:Y:S05]  /*16ef0*/  BRA `(.L_x_4835) ;  /* 0xffffffd400cc7947 */ /* 0x000fea000383ffff */
.L_x_4763:
[----:B------:R-:W-:Y:S01]  /*16f00*/  BSSY B0, `(.L_x_4836) ;  /* 0x0000007000007945 */ /* 0x000fe20003800000 */
[----:B------:R-:W-:Y:S02]  /*16f10*/  IMAD.MOV.U32 R13, RZ, RZ, R2 ;  /* 0x000000ffff0d7224 */ /* 0x000fe400078e0002 */
[----:B------:R-:W-:Y:S02]  /*16f20*/  IMAD.MOV.U32 R11, RZ, RZ, 0x1f ;  /* 0x0000001fff0b7424 */ /* 0x000fe400078e00ff */
[----:B------:R-:W-:-:S07]  /*16f30*/  IMAD.MOV.U32 R15, RZ, RZ, -0x1 ;  /* 0xffffffffff0f7424 */ /* 0x000fce00078e00ff */
[----:B01-3--:R-:W-:Y:S05]  /*16f40*/  WARPSYNC.COLLECTIVE R15, `(.L_x_4837) ;  /* 0x000000000f087348 */ /* 0x00bfea0003c00000 */
[----:B------:R2:W4:Y:S02]  /*16f50*/  SHFL.IDX P6, R14, R13, R12, R11 ;  /* 0x0000000c0d0e7389 */ /* 0x00052400000c000b */
[----:B01234-:R-:W-:Y:S01]  /*16f60*/  ENDCOLLECTIVE ;  /* 0x000000000000791b */ /* 0x01ffe20003800000 */
.L_x_4837:
[----:B------:R-:W-:Y:S05]  /*16f70*/  BSYNC B0 ;  /* 0x0000000000007941 */ /* 0x000fea0003800000 */
.L_x_4836:
[----:B------:R-:W-:Y:S01]  /*16f80*/  IMAD.MOV.U32 R8, RZ, RZ, R14 ;  /* 0x000000ffff087224 */ /* 0x000fe200078e000e */
[----:B------:R-:W-:Y:S06]  /*16f90*/  BRA `(.L_x_4762) ;  /* 0xffffffd400bc7947 */ /* 0x000fec000383ffff */
.L_x_4769:
[----:B0-----:R0:W1:Y:S02]  /*16fa0*/  SYNCS.PHASECHK.TRANS64.TRYWAIT P0, [R0+URZ+0x22820], R3 ;  /* 0x02282003000075a7 */ /* 0x001064000800017f */
[----:B-1----:R-:W-:Y:S05]  /*16fb0*/  @!P0 NANOSLEEP.SYNCS 0x989680 ;  /* 0x009896800000895d */ /* 0x002fea0003900000 */
[----:B------:R-:W1:Y:S02]  /*16fc0*/  @!P0 SYNCS.PHASECHK.TRANS64 P0, [R0+URZ+0x22820], R3 ;  /* 0x02282003000085a7 */ /* 0x000e64000800007f */
[----:B-1----:R-:W-:Y:S05]  /*16fd0*/  @!P0 BRA `(.L_x_4769) ;  /* 0xfffffffc00f08947 */ /* 0x002fea000383ffff */
[----:B------:R-:W-:Y:S05]  /*16fe0*/  BRA `(.L_x_4838) ;  /* 0xffffffe000587947 */ /* 0x000fea000383ffff */
.L_x_4770:
        /* <DEDUP_REMOVED lines=11> */
.L_x_4840:
[----:B------:R-:W-:Y:S05]  /*170a0*/  BSYNC B0 ;  /* 0x0000000000007941 */ /* 0x000fea0003800000 */
.L_x_4839:
[----:B------:R-:W-:Y:S05]  /*170b0*/  BRA `(.L_x_4841) ;  /* 0xffffffe000407947 */ /* 0x000fea000383ffff */
.L_x_4773:
[----:B------:R-:W-:Y:S01]  /*170c0*/  BSSY B1, `(.L_x_4842) ;  /* 0x0000006000017945 */ /* 0x000fe20003800000 */
[----:B------:R-:W-:-:S07]  /*170d0*/  IMAD.MOV.U32 R15, RZ, RZ, -0x1 ;  /* 0xffffffffff0f7424 */ /* 0x000fce00078e00ff */
[----:B01-3--:R-:W-:Y:S05]  /*170e0*/  WARPSYNC.COLLECTIVE R15, `(.L_x_4843) ;  /* 0x000000000f0c7348 */ /* 0x00bfea0003c00000 */
[----:B------:R-:W-:Y:S02]  /*170f0*/  ELECT P6, UR62, PT ;  /* 0x00000000003e782f */ /* 0x000fe400038c0000 */
[----:B------:R-:W-:Y:S01]  /*17100*/  MOV R14, UR62 ;  /* 0x0000003e000e7c02 */ /* 0x000fe20008000f00 */
[----:B01-3--:R-:W-:Y:S10]  /*17110*/  ENDCOLLECTIVE ;  /* 0x000000000000791b */ /* 0x00bff40003800000 */
.L_x_4843:
[----:B------:R-:W-:Y:S05]  /*17120*/  BSYNC B1 ;  /* 0x0000000000017941 */ /* 0x000fea0003800000 */
.L_x_4842:
[----:B------:R-:W-:Y:S05]  /*17130*/  BRA `(.L_x_4844) ;  /* 0xffffffe000387947 */ /* 0x000fea000383ffff */
.L_x_4775:
[----:B0-----:R0:W1:Y:S02]  /*17140*/  SYNCS.PHASECHK.TRANS64.TRYWAIT P0, [R6+URZ], R5 ;  /* 0x00000005060075a7 */ /* 0x001064000800017f */
[----:B-1----:R-:W-:Y:S05]  /*17150*/  @!P0 NANOSLEEP.SYNCS 0x989680 ;  /* 0x009896800000895d */ /* 0x002fea0003900000 */
[----:B------:R-:W1:Y:S02]  /*17160*/  @!P0 SYNCS.PHASECHK.TRANS64 P0, [R6+URZ], R5 ;  /* 0x00000005060085a7 */ /* 0x000e64000800007f */
[----:B-1----:R-:W-:Y:S05]  /*17170*/  @!P0 BRA `(.L_x_4775) ;  /* 0xfffffffc00f08947 */ /* 0x002fea000383ffff */
[----:B------:R-:W-:Y:S05]  /*17180*/  BRA `(.L_x_4845) ;  /* 0xffffffe000707947 */ /* 0x000fea000383ffff */
.L_x_4776:
[----:B-1----:R1:W2:Y:S02]  /*17190*/  SYNCS.PHASECHK.TRANS64.TRYWAIT P0, [R7+URZ], R2 ;  /* 0x00000002070075a7 */ /* 0x0022a4000800017f */
[----:B--2---:R-:W-:Y:S05]  /*171a0*/  @!P0 NANOSLEEP.SYNCS 0x989680 ;  /* 0x009896800000895d */ /* 0x004fea0003900000 */
[----:B------:R-:W2:Y:S02]  /*171b0*/  @!P0 SYNCS.PHASECHK.TRANS64 P0, [R7+URZ], R2 ;  /* 0x00000002070085a7 */ /* 0x000ea4000800007f */
[----:B--2---:R-:W-:Y:S05]  /*171c0*/  @!P0 BRA `(.L_x_4776) ;  /* 0xfffffffc00f08947 */ /* 0x004fea000383ffff */
[----:B------:R-:W-:Y:S05]  /*171d0*/  BRA `(.L_x_4846) ;  /* 0xffffffe000647947 */ /* 0x000fea000383ffff */
.L_x_4778:
[----:B--2---:R2:W4:Y:S02]  /*171e0*/  SYNCS.PHASECHK.TRANS64.TRYWAIT P0, [R4+URZ], R5 ;  /* 0x00000005040075a7 */ /* 0x004524000800017f */
[----:B----4-:R-:W-:Y:S05]  /*171f0*/  @!P0 NANOSLEEP.SYNCS 0x989680 ;  /* 0x009896800000895d */ /* 0x010fea0003900000 */
[----:B------:R-:W4:Y:S02]  /*17200*/  @!P0 SYNCS.PHASECHK.TRANS64 P0, [R4+URZ], R5 ;  /* 0x00000005040085a7 */ /* 0x000f24000800007f */
[----:B----4-:R-:W-:Y:S05]  /*17210*/  @!P0 BRA `(.L_x_4778) ;  /* 0xfffffffc00f08947 */ /* 0x010fea000383ffff */
[----:B------:R-:W-:Y:S05]  /*17220*/  BRA `(.L_x_4847) ;  /* 0xffffffe000687947 */ /* 0x000fea000383ffff */
.L_x_4848:
        /* <DEDUP_REMOVED lines=13> */
.L_x_6145:


//--------------------- .text._ZN7cutlass13device_kernelIN5flash11enable_sm90INS1_16FlashAttnFwdSm90INS1_25CollectiveMainloopFwdSm90ILi2EN4cute5tupleIJNS5_1CILi1EEES8_S8_EEENS6_IJNS7_ILi128EEENS7_ILi96EEENS7_ILi64EEEEEELi256ENS_6half_tEfNS_4arch4Sm90ELb1ELb0ELb1ELb1ELb0ELb1ELb0ELb1ELb0ELb1ELb1ELb0EEENS1_21CollectiveEpilogueFwdINS6_IJSA_NS7_ILi256EEESB_EEES9_SE_SG_Li256ELb1ELb1ELb1ELb0EEENS1_36VarlenDynamicPersistentTileSchedulerILi128ELi96ELi256ELi128ELb1ELb1ELb1ELb1ELb1ELb1EEEEEEEEEvNT_6ParamsE --------------------------
	.section	.text._ZN7cutlass13device_kernelIN5flash11enable_sm90INS1_16FlashAttnFwdSm90INS1_25CollectiveMainloopFwdSm90ILi2EN4cute5tupleIJNS5_1CILi1EEES8_S8_EEENS6_IJNS7_ILi128EEENS7_ILi96EEENS7_ILi64EEEEEELi256ENS_6half_tEfNS_4arch4Sm90ELb1ELb0ELb1ELb1ELb0ELb1ELb0ELb1ELb0ELb1ELb1ELb0EEENS1_21CollectiveEpilogueFwdINS6_IJSA_NS7_ILi256EEESB_EEES9_SE_SG_Li256ELb1ELb1ELb1ELb0EEENS1_36VarlenDynamicPersistentTileSchedulerILi128ELi96ELi256ELi128ELb1ELb1ELb1ELb1ELb1ELb1EEEEEEEEEvNT_6ParamsE,"ax",@progbits
	.align	128
.text._ZN7cutlass13device_kernelIN5flash11enable_sm90INS1_16FlashAttnFwdSm90INS1_25CollectiveMainloopFwdSm90ILi2EN4cute5tupleIJNS5_1CILi1EEES8_S8_EEENS6_IJNS7_ILi128EEENS7_ILi96EEENS7_ILi64EEEEEELi256ENS_6half_tEfNS_4arch4Sm90ELb1ELb0ELb1ELb1ELb0ELb1ELb0ELb1ELb0ELb1ELb1ELb0EEENS1_21CollectiveEpilogueFwdINS6_IJSA_NS7_ILi256EEESB_EEES9_SE_SG_Li256ELb1ELb1ELb1ELb0EEENS1_36VarlenDynamicPersistentTileSchedulerILi128ELi96ELi256ELi128ELb1ELb1ELb1ELb1ELb1ELb1EEEEEEEEEvNT_6ParamsE:
        .type           _ZN7cutlass13device_kernelIN5flash11enable_sm90INS1_16FlashAttnFwdSm90INS1_25CollectiveMainloopFwdSm90ILi2EN4cute5tupleIJNS5_1CILi1EEES8_S8_EEENS6_IJNS7_ILi128EEENS7_ILi96EEENS7_ILi64EEEEEELi256ENS_6half_tEfNS_4arch4Sm90ELb1ELb0ELb1ELb1ELb0ELb1ELb0ELb1ELb0ELb1ELb1ELb0EEENS1_21CollectiveEpilogueFwdINS6_IJSA_NS7_ILi256EEESB_EEES9_SE_SG_Li256ELb1ELb1ELb1ELb0EEENS1_36VarlenDynamicPersistentTileSchedulerILi128ELi96ELi256ELi128ELb1ELb1ELb1ELb1ELb1ELb1EEEEEEEEEvNT_6ParamsE,@function
        .size           _ZN7cutlass13device_kernelIN5flash11enable_sm90INS1_16FlashAttnFwdSm90INS1_25CollectiveMainloopFwdSm90ILi2EN4cute5tupleIJNS5_1CILi1EEES8_S8_EEENS6_IJNS7_ILi128EEENS7_ILi96EEENS7_ILi64EEEEEELi256ENS_6half_tEfNS_4arch4Sm90ELb1ELb0ELb1ELb1ELb0ELb1ELb0ELb1ELb0ELb1ELb1ELb0EEENS1_21CollectiveEpilogueFwdINS6_IJSA_NS7_ILi256EEESB_EEES9_SE_SG_Li256ELb1ELb1ELb1ELb0EEENS1_36VarlenDynamicPersistentTileSchedulerILi128ELi96ELi256ELi128ELb1ELb1ELb1ELb1ELb1ELb1EEEEEEEEEvNT_6ParamsE,(.L_x_6146 - _ZN7cutlass13device_kernelIN5flash11enable_sm90INS1_16FlashAttnFwdSm90INS1_25CollectiveMainloopFwdSm90ILi2EN4cute5tupleIJNS5_1CILi1EEES8_S8_EEENS6_IJNS7_ILi128EEENS7_ILi96EEENS7_ILi64EEEEEELi256ENS_6half_tEfNS_4arch4Sm90ELb1ELb0ELb1ELb1ELb0ELb1ELb0ELb1ELb0ELb1ELb1ELb0EEENS1_21CollectiveEpilogueFwdINS6_IJSA_NS7_ILi256EEESB_EEES9_SE_SG_Li256ELb1ELb1ELb1ELb0EEENS1_36VarlenDynamicPersistentTileSchedulerILi128ELi96ELi256ELi128ELb1ELb1ELb1ELb1ELb1ELb1EEEEEEEEEvNT_6ParamsE)
        .other          _ZN7cutlass13device_kernelIN5flash11enable_sm90INS1_16FlashAttnFwdSm90INS1_25CollectiveMainloopFwdSm90ILi2EN4cute5tupleIJNS5_1CILi1EEES8_S8_EEENS6_IJNS7_ILi128EEENS7_ILi96EEENS7_ILi64EEEEEELi256ENS_6half_tEfNS_4arch4Sm90ELb1ELb0ELb1ELb1ELb0ELb1ELb0ELb1ELb0ELb1ELb1ELb0EEENS1_21CollectiveEpilogueFwdINS6_IJSA_NS7_ILi256EEESB_EEES9_SE_SG_Li256ELb1ELb1ELb1ELb0EEENS1_36VarlenDynamicPersistentTileSchedulerILi128ELi96ELi256ELi128ELb1ELb1ELb1ELb1ELb1ELb1EEEEEEEEEvNT_6ParamsE,@"STO_CUDA_ENTRY STV_DEFAULT"
_ZN7cutlass13device_kernelIN5flash11enable_sm90INS1_16FlashAttnFwdSm90INS1_25CollectiveMainloopFwdSm90ILi2EN4cute5tupleIJNS5_1CILi1EEES8_S8_EEENS6_IJNS7_ILi128EEENS7_ILi96EEENS7_ILi64EEEEEELi256ENS_6half_tEfNS_4arch4Sm90ELb1ELb0ELb1ELb1ELb0ELb1ELb0ELb1ELb0ELb1ELb1ELb0EEENS1_21CollectiveEpilogueFwdINS6_IJSA_NS7_ILi256EEESB_EEES9_SE_SG_Li256ELb1ELb1ELb1ELb0EEENS1_36VarlenDynamicPersistentTileSchedulerILi128ELi96ELi256ELi128ELb1ELb1ELb1ELb1ELb1ELb1EEEEEEEEEvNT_6ParamsE:
        /* <DEDUP_REMOVED lines=24> */
.L_x_4850:
[----:B------:R-:W-:Y:S05]  /*0180*/  BSYNC B0 ;  /* 0x0000000000007941 */ /* 0x000fea0003800000 */
.L_x_4849:
        /* <DEDUP_REMOVED lines=41> */
.L_x_4851:
        /* <DEDUP_REMOVED lines=22> */
.L_x_4852:
        /* <DEDUP_REMOVED lines=18> */
.L_x_4853:
        /* <DEDUP_REMOVED lines=22> */
.L_x_4854:
        /* <DEDUP_REMOVED lines=22> */
.L_x_4855:
        /* <DEDUP_REMOVED lines=8> */
.L_x_4858:
        /* <DEDUP_REMOVED lines=32> */
[----:B------:R-:W-:-:S02]  /*0be0*/  LEA.HI R4, R2, R7, RZ, 0x1 ;  /* 0x0000000702047211 */ /* 0x000fc400078f08ff */
[----:B------:R-:W-:Y:S02]  /*0bf0*/  SHF.R.S32.HI R5, RZ, 0x7, R0 ;  /* 0x00000007ff057819 */ /* 0x000fe40000011400 */
[----:B------:R-:W-:Y:S01]  /*0c00*/  SHF.R.S32.HI R8, RZ, 0x1f, R20 ;  /* 0x0000001fff087819 */ /* 0x000fe20000011414 */
[----:B------:R-:W-:Y:S01]  /*0c10*/  STL [R1+0x68], R20 ;  /* 0x0000681401007387 */ /* 0x000fe20000100800 */
[----:B------:R-:W-:Y:S02]  /*0c20*/  LOP3.LUT R4, R4, 0x1ffffffe, RZ, 0xc0, !PT ;  /* 0x1ffffffe04047812 */ /* 0x000fe400078ec0ff */
[----:B------:R-:W-:Y:S02]  /*0c30*/  LEA.HI R9, R8, R20, RZ, 0x2 ;  /* 0x0000001408097211 */ /* 0x000fe400078f10ff */
[----:B------:R-:W-:Y:S01]  /*0c40*/  LEA.HI R23, R3, R6, RZ, 0x2 ;  /* 0x0000000603177211 */ /* 0x000fe200078f10ff */
[----:B------:R-:W-:Y:S01]  /*0c50*/  IMAD.IADD R4, R7, 0x1, -R4 ;  /* 0x0000000107047824 */ /* 0x000fe200078e0a04 */
[----:B------:R-:W-:-:S02]  /*0c60*/  SHF.R.S32.HI R10, RZ, 0x2, R9 ;  /* 0x00000002ff0a7819 */ /* 0x000fc40000011409 */
[----:B------:R-:W-:Y:S02]  /*0c70*/  SHF.R.S32.HI R11, RZ, 0x1f, R9 ;  /* 0x0000001fff0b7819 */ /* 0x000fe40000011409 */
[----:B------:R-:W-:Y:S02]  /*0c80*/  LEA.HI R3, R3, R6, RZ, 0x3 ;  /* 0x0000000603037211 */ /* 0x000fe400078f18ff */
[----:B------:R-:W-:Y:S02]  /*0c90*/  LEA.HI R11, R11, R10, RZ, 0x3 ;  /* 0x0000000a0b0b7211 */ /* 0x000fe400078f18ff */
[----:B------:R-:W-:Y:S02]  /*0ca0*/  LEA.HI R0, R0, R5, RZ, 0x1 ;  /* 0x0000000500007211 */ /* 0x000fe400078f08ff */
[----:B------:R-:W-:Y:S02]  /*0cb0*/  LOP3.LUT R11, R11, 0xfffffff8, RZ, 0xc0, !PT ;  /* 0xfffffff80b0b7812 */ /* 0x000fe400078ec0ff */
[----:B------:R-:W-:-:S02]  /*0cc0*/  LEA.HI R8, R8, R20, RZ, 0x5 ;  /* 0x0000001408087211 */ /* 0x000fc400078f28ff */
[----:B------:R-:W-:Y:S01]  /*0cd0*/  LOP3.LUT R7, R3, 0xfffffff8, RZ, 0xc0, !PT ;  /* 0xfffffff803077812 */ /* 0x000fe200078ec0ff */
[----:B------:R-:W-:Y:S01]  /*0ce0*/  IMAD.IADD R11, R10, 0x1, -R11 ;  /* 0x000000010a0b7824 */ /* 0x000fe200078e0a0b */
[----:B------:R-:W-:Y:S02]  /*0cf0*/  LOP3.LUT R3, R23, 0xfffffffc, RZ, 0xc0, !PT ;  /* 0xfffffffc17037812 */ /* 0x000fe400078ec0ff */
[----:B------:R-:W-:Y:S01]  /*0d00*/  LOP3.LUT R0, R0, 0x3fffffe, RZ, 0xc0, !PT ;  /* 0x03fffffe00007812 */ /* 0x000fe200078ec0ff */
[C---:B------:R-:W-:Y:S01]  /*0d10*/  IMAD.IADD R205, R6.reuse, 0x1, -R7 ;  /* 0x0000000106cd7824 */ /* 0x040fe200078e0a07 */
[----:B------:R-:W-:Y:S01]  /*0d20*/  SHF.R.S32.HI R8, RZ, 0x5, R8 ;  /* 0x00000005ff087819 */ /* 0x000fe20000011408 */
[----:B------:R-:W-:Y:S01]  /*0d30*/  IMAD.IADD R3, R6, 0x1, -R3 ;  /* 0x0000000106037824 */ /* 0x000fe200078e0a03 */
[----:B------:R-:W-:Y:S01]  /*0d40*/  SHF.R.S32.HI R23, RZ, 0x2, R23 ;  /* 0x00000002ff177819 */ /* 0x000fe20000011417 */
[----:B------:R-:W-:Y:S01]  /*0d50*/  IMAD.IADD R0, R5, 0x1, -R0 ;  /* 0x0000000105007824 */ /* 0x000fe200078e0a00 */
[----:B------:R-:W-:Y:S01]  /*0d60*/  LOP3.LUT R5, R2, 0x3fffff0, RZ, 0xc0, !PT ;  /* 0x03fffff002057812 */ /* 0x000fe200078ec0ff */
[----:B------:R-:W-:Y:S01]  /*0d70*/  IMAD R11, R8, 0x10, R11 ;  /* 0x00000010080b7824 */ /* 0x000fe200078e020b */
[----:B------:R-:W-:Y:S01]  /*0d80*/  SHF.R.S32.HI R212, RZ, 0x5, R212 ;  /* 0x00000005ffd47819 */ /* 0x000fe200000114d4 */
[----:B------:R-:W-:Y:S01]  /*0d90*/  VIADD R228, R23, 0x40 ;  /* 0x0000004017e47836 */ /* 0x000fe20000000000 */
[C---:B------:R-:W-:Y:S01]  /*0da0*/  SHF.L.U32 R16, R3.reuse, 0x3, RZ ;  /* 0x0000000303107819 */ /* 0x040fe200000006ff */
[----:B------:R-:W-:Y:S01]  /*0db0*/  IMAD R12, R0, 0x40, R11 ;  /* 0x00000040000c7824 */ /* 0x000fe200078e020b */
[----:B------:R-:W-:Y:S01]  /*0dc0*/  LEA.HI R0, R3, R3, RZ, 0x1 ;  /* 0x0000000303007211 */ /* 0x000fe200078f08ff */
[----:B------:R-:W-:Y:S01]  /*0dd0*/  IMAD.SHL.U32 R208, R228, 0x40, RZ ;  /* 0x00000040e4d07824 */ /* 0x000fe200078e00ff */
[----:B------:R-:W-:Y:S01]  /*0de0*/  SHF.R.S32.HI R11, RZ, 0x1f, R228 ;  /* 0x0000001fff0b7819 */ /* 0x000fe200000114e4 */
[----:B------:R-:W-:Y:S01]  /*0df0*/  IMAD.IADD R5, R6, 0x1, -R5 ;  /* 0x0000000106057824 */ /* 0x000fe200078e0a05 */
[----:B------:R-:W-:Y:S01]  /*0e00*/  LOP3.LUT R0, R0, 0x1ffffffe, RZ, 0xc0, !PT ;  /* 0x1ffffffe00007812 */ /* 0x000fe200078ec0ff */
[----:B------:R-:W-:Y:S01]  /*0e10*/  IMAD.SHL.U32 R205, R205, 0x8, RZ ;  /* 0x00000008cdcd7824 */ /* 0x000fe200078e00ff */
[----:B------:R-:W-:Y:S01]  /*0e20*/  LEA.HI R11, R11, R228, RZ, 0x3 ;  /* 0x000000e40b0b7211 */ /* 0x000fe200078f18ff */
[----:B------:R-:W-:Y:S01]  /*0e30*/  IMAD R5, R212, 0x10, R5 ;  /* 0x00000010d4057824 */ /* 0x000fe200078e0205 */
[----:B------:R-:W-:Y:S01]  /*0e40*/  LOP3.LUT R208, R208, 0x1c0, RZ, 0xc0, !PT ;  /* 0x000001c0d0d07812 */ /* 0x000fe200078ec0ff */
[----:B------:R-:W-:Y:S01]  /*0e50*/  IMAD.SHL.U32 R200, R3, 0x4, RZ ;  /* 0x0000000403c87824 */ /* 0x000fe200078e00ff */
[----:B------:R-:W-:Y:S01]  /*0e60*/  LOP3.LUT R9, R9, 0x7ffffffc, RZ, 0xc0, !PT ;  /* 0x7ffffffc09097812 */ /* 0x000fe200078ec0ff */
[----:B------:R-:W-:Y:S01]  /*0e70*/  IMAD.SHL.U32 R11, R11, 0x40, RZ ;  /* 0x000000400b0b7824 */ /* 0x000fe200078e00ff */
[----:B------:R-:W-:Y:S01]  /*0e80*/  SHF.R.U32.HI R8, RZ, 0x3, R208 ;  /* 0x00000003ff087819 */ /* 0x000fe200000116d0 */
[----:B------:R-:W-:Y:S01]  /*0e90*/  IMAD.IADD R0, R3, 0x1, -R0 ;  /* 0x0000000103007824 */ /* 0x000fe200078e0a00 */
[----:B------:R-:W-:Y:S01]  /*0ea0*/  SHF.R.S32.HI R3, RZ, 0x1f, R205 ;  /* 0x0000001fff037819 */ /* 0x000fe200000114cd */
[----:B------:R-:W-:Y:S01]  /*0eb0*/  IMAD.IADD R9, R20, 0x1, -R9 ;  /* 0x0000000114097824 */ /* 0x000fe200078e0a09 */
[----:B------:R-:W-:Y:S01]  /*0ec0*/  LOP3.LUT R3, R208, 0x38, R16, 0xf8, !PT ;  /* 0x00000038d0037812 */ /* 0x000fe200078ef810 */
[----:B------:R-:W-:Y:S01]  /*0ed0*/  VIADD R217, R205, 0x40 ;  /* 0x00000040cdd97836 */ /* 0x000fe20000000000 */
[----:B------:R-:W-:Y:S01]  /*0ee0*/  LOP3.LUT R214, R11, 0xfffffe00, RZ, 0xc0, !PT ;  /* 0xfffffe000bd67812 */ /* 0x000fe200078ec0ff */
[----:B------:R-:W-:Y:S01]  /*0ef0*/  IMAD.SHL.U32 R210, R9, 0x2, RZ ;  /* 0x0000000209d27824 */ /* 0x000fe200078e00ff */
[----:B------:R-:W-:Y:S01]  /*0f00*/  LEA R4, R5, R4, 0x3 ;  /* 0x0000000405047211 */ /* 0x000fe200078e18ff */
[----:B------:R-:W-:Y:S01]  /*0f10*/  STL [R1+0x70], R12 ;  /* 0x0000700c01007387 */ /* 0x000fe20000100800 */
[----:B------:R-:W-:Y:S01]  /*0f20*/  LOP3.LUT R3, R214, R3, R8, 0xf6, !PT ;  /* 0x00000003d6037212 */ /* 0x000fe200078ef608 */
[----:B------:R-:W-:Y:S01]  /*0f30*/  VIADD R38, R210, 0x8 ;  /* 0x00000008d2267836 */ /* 0x000fe20000000000 */
[----:B------:R-:W-:Y:S01]  /*0f40*/  SHF.R.S32.HI R10, RZ, 0x1f, R217 ;  /* 0x0000001fff0a7819 */ /* 0x000fe200000114d9 */
[----:B------:R-:W-:Y:S01]  /*0f50*/  IMAD.SHL.U32 R4, R4, 0x8, RZ ;  /* 0x0000000804047824 */ /* 0x000fe200078e00ff */
[C---:B------:R-:W-:Y:S01]  /*0f60*/  IADD3 R34, R210.reuse, 0x28, RZ ;  /* 0x00000028d2227810 */ /* 0x040fe20007ffe0ff */
[----:B------:R-:W-:Y:S01]  /*0f70*/  IMAD R3, R3, 0x2, R18 ;  /* 0x0000000203037824 */ /* 0x000fe200078e0212 */
[C---:B------:R-:W-:Y:S01]  /*0f80*/  IADD3 R232, R210.reuse, 0xf8, RZ ;  /* 0x000000f8d2e87810 */ /* 0x040fe20007ffe0ff */
[C---:B------:R-:W-:Y:S01]  /*0f90*/  VIADD R35, R210.reuse, 0x20 ;  /* 0x00000020d2237836 */ /* 0x040fe20000000000 */
[----:B------:R-:W-:Y:S01]  /*0fa0*/  STL [R1+0x74], R4 ;  /* 0x0000740401007387 */ /* 0x000fe20000100800 */
[C---:B------:R-:W-:Y:S01]  /*0fb0*/  VIADD R32, R210.reuse, 0x38 ;  /* 0x00000038d2207836 */ /* 0x040fe20000000000 */
[----:B------:R-:W-:Y:S01]  /*0fc0*/  SHF.R.S32.HI R231, RZ, 0x1f, R23 ;  /* 0x0000001fffe77819 */ /* 0x000fe20000011417 */
[----:B------:R-:W-:Y:S01]  /*0fd0*/  VIADD R216, R205, 0x80 ;  /* 0x00000080cdd87836 */ /* 0x000fe20000000000 */
[----:B------:R0:W-:Y:S01]  /*0fe0*/  STL [R1+0x6c], R3 ;  /* 0x00006c0301007387 */ /* 0x0001e20000100800 */
[C---:B------:R-:W-:Y:S01]  /*0ff0*/  VIADD R29, R210.reuse, 0x50 ;  /* 0x00000050d21d7836 */ /* 0x040fe20000000000 */
[----:B------:R-:W-:Y:S01]  /*1000*/  SHF.R.S32.HI R34, RZ, 0x1f, R34 ;  /* 0x0000001fff227819 */ /* 0x000fe20000011422 */
[----:B------:R-:W-:Y:S01]  /*1010*/  VIADD R26, R210, 0x68 ;  /* 0x00000068d21a7836 */ /* 0x000fe20000000000 */
[----:B------:R-:W-:Y:S01]  /*1020*/  SHF.R.S32.HI R8, RZ, 0x1f, R216 ;  /* 0x0000001fff087819 */ /* 0x000fe200000114d8 */
[----:B------:R-:W-:-:S02]  /*1030*/  IMAD.MOV.U32 R6, RZ, RZ, R14 ;  /* 0x000000ffff067224 */ /* 0x000fc400078e000e */
        /* <DEDUP_REMOVED lines=11> */
[----:B------:R-:W-:Y:S01]  /*10f0*/  IMAD.MOV.U32 R5, RZ, RZ, R13 ;  /* 0x000000ffff057224 */ /* 0x000fe200078e000d */
        /* <DEDUP_REMOVED lines=8> */
[C---:B------:R-:W-:Y:S01]  /*1180*/  IADD3 R15, R210.reuse, 0x90, RZ ;  /* 0x00000090d20f7810 */ /* 0x040fe20007ffe0ff */
        /* <DEDUP_REMOVED lines=28> */
[----:B------:R-:W-:Y:S01]  /*1350*/  IMAD.MOV.U32 R2, RZ, RZ, RZ ;  /* 0x000000ffff027224 */ /* 0x000fe200078e00ff */
[----:B------:R-:W-:Y:S01]  /*1360*/  SHF.R.S32.HI R20, RZ, 0x1f, R20 ;  /* 0x0000001fff147819 */ /* 0x000fe20000011414 */
[----:B------:R-:W-:Y:S01]  /*1370*/  VIADD R204, R200, 0x10 ;  /* 0x00000010c8cc7836 */ /* 0x000fe20000000000 */
[----:B------:R-:W-:Y:S01]  /*1380*/  SHF.R.S32.HI R15, RZ, 0x1f, R15 ;  /* 0x0000001fff0f7819 */ /* 0x000fe2000001140f */
[----:B------:R-:W-:Y:S01]  /*1390*/  IMAD R215, R0, 0x8, R12 ;  /* 0x0000000800d77824 */ /* 0x000fe200078e020c */
[----:B------:R-:W-:-:S02]  /*13a0*/  SHF.R.S32.HI R13, RZ, 0x1f, R13 ;  /* 0x0000001fff0d7819 */ /* 0x000fc4000001140d */
[----:B------:R-:W-:Y:S02]  /*13b0*/  SHF.R.S32.HI R11, RZ, 0x1f, R11 ;  /* 0x0000001fff0b7819 */ /* 0x000fe4000001140b */
[----:B------:R-:W-:Y:S02]  /*13c0*/  SHF.R.S32.HI R8, RZ, 0x1f, R234 ;  /* 0x0000001fff087819 */ /* 0x000fe400000114ea */
[----:B------:R-:W-:Y:S02]  /*13d0*/  SHF.R.S32.HI R4, RZ, 0x1f, R233 ;  /* 0x0000001fff047819 */ /* 0x000fe400000114e9 */
[----:B------:R-:W-:-:S07]  /*13e0*/  SHF.R.S32.HI R3, RZ, 0x1f, R232 ;  /* 0x0000001fff037819 */ /* 0x000fce00000114e8 */
.L_x_5019:
[----:B01----:R-:W0:Y:S02]  /*13f0*/  LDC.64 R8, c[0x0][0xc88] ;  /* 0x00032200ff087b82 */ /* 0x003e240000000a00 */
[----:B0-----:R-:W-:-:S05]  /*1400*/  IMAD.WIDE R8, R7, 0x4, R8 ;  /* 0x0000000407087825 */ /* 0x001fca00078e0208 */
[----:B--2---:R-:W2:Y:S01]  /*1410*/  LDG.E R224, desc[UR40][R8.64] ;  /* 0x0000002808e07981 */ /* 0x004ea2000c1e1900 */
[----:B------:R-:W-:Y:S05]  /*1420*/  YIELD ;  /* 0x0000000000007946 */ /* 0x000fea0003800000 */
[----:B------:R-:W-:Y:S01]  /*1430*/  ULDC.64 UR4, c[0x0][0xa28] ;  /* 0x00028a0000047ab9 */ /* 0x000fe20000000a00 */
[----:B------:R-:W-:Y:S01]  /*1440*/  ULDC.64 UR8, c[0x0][0xa18] ;  /* 0x0002860000087ab9 */ /* 0x000fe20000000a00 */
[----:B------:R-:W-:Y:S01]  /*1450*/  ISETP.NE.U32.AND P1, PT, RZ, UR4, PT ;  /* 0x00000004ff007c0c */ /* 0x000fe2000bf25070 */
[----:B------:R-:W-:Y:S01]  /*1460*/  ULDC.64 UR6, c[0x0][0xa08] ;  /* 0x0002820000067ab9 */ /* 0x000fe20000000a00 */
[----:B------:R-:W-:Y:S01]  /*1470*/  IMAD.MOV.U32 R15, RZ, RZ, RZ ;  /* 0x000000ffff0f7224 */ /* 0x000fe200078e00ff */
        /* <DEDUP_REMOVED lines=31> */
[----:B0---4-:R-:W-:Y:S06]  /*1670*/  @P2 BRA `(.L_x_4860) ;  /* 0x0000000000242947 */ /* 0x011fec0003800000 */
        /* <DEDUP_REMOVED lines=9> */
.L_x_4860:
[----:B------:R-:W-:Y:S01]  /*1710*/  ULDC.64 UR4, c[0x0][0xa20] ;  /* 0x0002880000047ab9 */ /* 0x000fe20000000a00 */
[C---:B------:R-:W-:Y:S02]  /*1720*/  LOP3.LUT R3, R6.reuse, 0xff000000, RZ, 0xc0, !PT ;  /* 0xff00000006037812 */ /* 0x040fe400078ec0ff */
        /* <DEDUP_REMOVED lines=11> */
.L_x_4861:
[----:B------:R-:W-:Y:S05]  /*17e0*/  @!P0 BRA `(.L_x_4862) ;  /* 0x00000000000c8947 */ /* 0x000fea0003800000 */
[----:B------:R-:W2:Y:S04]  /*17f0*/  LDG.E R3, desc[UR40][R12.64] ;  /* 0x000000280c037981 */ /* 0x000ea8000c1e1900 */
[----:B------:R-:W2:Y:S02]  /*1800*/  LDG.E R30, desc[UR40][R12.64+0x4] ;  /* 0x000004280c1e7981 */ /* 0x000ea4000c1e1900 */
[----:B--2---:R-:W-:-:S07]  /*1810*/  IMAD.IADD R30, R30, 0x1, -R3 ;  /* 0x000000011e1e7824 */ /* 0x004fce00078e0a03 */
.L_x_4862:
[----:B------:R-:W-:Y:S01]  /*1820*/  ULDC.64 UR4, c[0x0][0xa10] ;  /* 0x0002840000047ab9 */ /* 0x000fe20000000a00 */
[----:B------:R-:W1:Y:S01]  /*1830*/  LDC R4, c[0x0][0x448] ;  /* 0x00011200ff047b82 */ /* 0x000e620000000800 */
[----:B------:R-:W-:-:S04]  /*1840*/  ISETP.NE.U32.AND P0, PT, RZ, UR4, PT ;  /* 0x00000004ff007c0c */ /* 0x000fc8000bf05070 */
[----:B------:R-:W-:Y:S01]  /*1850*/  ISETP.NE.AND.EX P0, PT, RZ, UR5, PT, P0 ;  /* 0x00000005ff007c0c */ /* 0x000fe2000bf05300 */
[----:B------:R-:W-:-:S12]  /*1860*/  ULDC.64 UR4, c[0x0][0xa30] ;  /* 0x00028c0000047ab9 */ /* 0x000fd80000000a00 */
[----:B0-----:R-:W0:Y:S02]  /*1870*/  @P0 LDC.64 R6, c[0x0][0xa10] ;  /* 0x00028400ff060b82 */ /* 0x001e240000000a00 */
[----:B0-----:R-:W-:-:S05]  /*1880*/  @P0 IMAD.WIDE R6, R224, 0x4, R6 ;  /* 0x00000004e0060825 */ /* 0x001fca00078e0206 */
[----:B------:R-:W2:Y:S04]  /*1890*/  @P0 LDG.E R0, desc[UR40][R6.64] ;  /* 0x0000002806000981 */ /* 0x000ea8000c1e1900 */
[----:B------:R0:W2:Y:S01]  /*18a0*/  @P0 LDG.E R3, desc[UR40][R6.64+0x4] ;  /* 0x0000042806030981 */ /* 0x0000a2000c1e1900 */
[----:B------:R-:W-:Y:S01]  /*18b0*/  ISETP.NE.U32.AND P1, PT, RZ, UR4, PT ;  /* 0x00000004ff007c0c */ /* 0x000fe2000bf25070 */
[----:B-----5:R-:W-:-:S03]  /*18c0*/  IMAD.MOV.U32 R152, RZ, RZ, R30 ;  /* 0x000000ffff987224 */ /* 0x020fc600078e001e */
[----:B------:R-:W-:-:S13]  /*18d0*/  ISETP.NE.AND.EX P1, PT, RZ, UR5, PT, P1 ;  /* 0x00000005ff007c0c */ /* 0x000fda000bf25310 */
[----:B------:R-:W-:-:S04]  /*18e0*/  @P1 IADD3 R8, P2, R225, UR4, RZ ;  /* 0x00000004e1081c10 */ /* 0x000fc8000ff5e0ff */
[----:B------:R-:W-:-:S05]  /*18f0*/  @P1 IADD3.X R9, R227, UR5, RZ, P2, !PT ;  /* 0x00000005e3091c10 */ /* 0x000fca00097fe4ff */
[----:B------:R3:W5:Y:S01]  /*1900*/  @P1 LDG.E R152, desc[UR40][R8.64] ;  /* 0x0000002808981981 */ /* 0x000762000c1e1900 */
[----:B-1----:R-:W-:Y:S01]  /*1910*/  ISETP.NE.AND P1, PT, R4, 0x1, PT ;  /* 0x000000010400780c */ /* 0x002fe20003f25270 */
[----:B------:R-:W-:Y:S01]  /*1920*/  IMAD.SHL.U32 R206, R5, 0x80, RZ ;  /* 0x0000008005ce7824 */ /* 0x000fe200078e00ff */
[----:B------:R-:W-:Y:S01]  /*1930*/  BSSY B0, `(.L_x_4863) ;  /* 0x0000035000007945 */ /* 0x000fe20003800000 */
[----:B------:R-:W-:Y:S01]  /*1940*/  IMAD.IADD R15, R30, 0x1, -R15 ;  /* 0x000000011e0f7824 */ /* 0x000fe200078e0a0f */
[----:B------:R-:W-:Y:S01]  /*1950*/  LOP3.LUT R230, R223, 0xff, RZ, 0xc0, !PT ;  /* 0x000000ffdfe67812 */ /* 0x000fe200078ec0ff */
[----:B------:R-:W-:Y:S01]  /*1960*/  VIADD R4, R206, 0x7f ;  /* 0x0000007fce047836 */ /* 0x000fe20000000000 */
[----:B------:R-:W-:-:S07]  /*1970*/  SHF.R.U32.HI R223, RZ, 0x10, R223 ;  /* 0x00000010ffdf7819 */ /* 0x000fce00000116df */
[----:B------:R-:W1:Y:S08]  /*1980*/  @P1 LDC R11, c[0x0][0x44c] ;  /* 0x00011300ff0b1b82 */ /* 0x000e700000000800 */
[----:B0-----:R-:W0:Y:S01]  /*1990*/  @P1 LDC R7, c[0x0][0x450] ;  /* 0x00011400ff071b82 */ /* 0x001e220000000800 */
[----:B--2---:R-:W-:Y:S01]  /*19a0*/  @P0 IADD3 R24, -R0, R3, RZ ;  /* 0x0000000300180210 */ /* 0x004fe20007ffe1ff */
[----:B-1----:R-:W-:-:S04]  /*19b0*/  @P1 IMAD.HI.U32 R0, R4, R11, RZ ;  /* 0x0000000b04001227 */ /* 0x002fc800078e00ff */
[----:B------:R-:W-:Y:S01]  /*19c0*/  IMAD.IADD R209, R15, 0x1, R24 ;  /* 0x000000010fd17824 */ /* 0x000fe200078e0218 */
[----:B0-----:R-:W-:-:S03]  /*19d0*/  @P1 SHF.R.U32.HI R4, RZ, R7, R0 ;  /* 0x00000007ff041219 */ /* 0x001fc60000011600 */
[C---:B------:R-:W-:Y:S01]  /*19e0*/  VIADD R0, R209.reuse, 0x5f ;  /* 0x0000005fd1007836 */ /* 0x040fe20000000000 */
[----:B------:R-:W-:-:S03]  /*19f0*/  IADD3 R60, R209, 0x60, -R207 ;  /* 0x00000060d13c7810 */ /* 0x000fc60007ffe8cf */
[----:B------:R-:W-:-:S04]  /*1a00*/  IMAD.HI R0, R0, 0x2aaaaaab, RZ ;  /* 0x2aaaaaab00007827 */ /* 0x000fc800078e02ff */
[----:B------:R-:W-:Y:S01]  /*1a10*/  IMAD.IADD R4, R60, 0x1, R4 ;  /* 0x000000013c047824 */ /* 0x000fe200078e0204 */
[----:B------:R-:W-:-:S03]  /*1a20*/  SHF.R.U32.HI R29, RZ, 0x1f, R0 ;  /* 0x0000001fff1d7819 */ /* 0x000fc60000011600 */
[----:B------:R-:W-:Y:S01]  /*1a30*/  IMAD.HI R4, R4, 0x2aaaaaab, RZ ;  /* 0x2aaaaaab04047827 */ /* 0x000fe200078e02ff */
[----:B------:R-:W-:-:S04]  /*1a40*/  LEA.HI.SX32 R29, R0, R29, 0x1c ;  /* 0x0000001d001d7211 */ /* 0x000fc800078fe2ff */
[----:B------:R-:W-:-:S04]  /*1a50*/  SHF.R.U32.HI R3, RZ, 0x1f, R4 ;  /* 0x0000001fff037819 */ /* 0x000fc80000011604 */
[----:B------:R-:W-:Y:S01]  /*1a60*/  LEA.HI.SX32 R4, R4, R3, 0x1c ;  /* 0x0000000304047211 */ /* 0x000fe200078fe2ff */
[----:B------:R-:W-:-:S03]  /*1a70*/  IMAD.MOV.U32 R3, RZ, RZ, RZ ;  /* 0x000000ffff037224 */ /* 0x000fc600078e00ff */
[----:B---3--:R-:W-:-:S04]  /*1a80*/  VIMNMX R9, R29, R4, PT ;  /* 0x000000041d097248 */ /* 0x008fc80003fe0100 */
[----:B------:R-:W-:-:S13]  /*1a90*/  ISETP.GE.AND P0, PT, R9, 0x1, PT ;  /* 0x000000010900780c */ /* 0x000fda0003f06270 */
        /* <DEDUP_REMOVED lines=30> */
.L_x_4864:
[----:B------:R-:W-:Y:S05]  /*1c80*/  BSYNC B0 ;  /* 0x0000000000007941 */ /* 0x000fea0003800000 */
.L_x_4863:
        /* <DEDUP_REMOVED lines=25> */
[----:B------:R-:W-:Y:S01]  /*1e20*/  MOV R13, RZ ;  /* 0x000000ff000d7202 */ /* 0x000fe20000000f00 */
        /* <DEDUP_REMOVED lines=8> */
[----:B------:R-:W-:-:S07]  /*1eb0*/  IMAD.MOV.U32 R12, RZ, RZ, 0x1 ;  /* 0x00000001ff0c7424 */ /* 0x000fce00078e00ff */
[----:B------:R-:W-:-:S07]  /*1ec0*/  LEPC R20, `(.L_x_4867) ;  /* 0x000000001014794e */ /* 0x000fce0000000000 */
[----:B0----5:R-:W-:Y:S05]  /*1ed0*/  CALL.ABS.NOINC R14 ;  /* 0x000000000e007343 */ /* 0x021fea0003c00000 */
.L_x_4867:
[----:B------:R-:W-:Y:S05]  /*1ee0*/  BSYNC B6 ;  /* 0x0000000000067941 */ /* 0x000fea0003800000 */
.L_x_4866:
        /* <DEDUP_REMOVED lines=20> */
.L_x_4869:
[----:B------:R-:W-:Y:S05]  /*2030*/  BSYNC B6 ;  /* 0x0000000000067941 */ /* 0x000fea0003800000 */
.L_x_4868:
        /* <DEDUP_REMOVED lines=9> */
[----:B------:R-:W-:Y:S01]  /*20d0*/  VIADD R64, R16, 0x60 ;  /* 0x0000006010407836 */ /* 0x000fe20000000000 */
[----:B------:R-:W3:Y:S07]  /*20e0*/  LDC.64 R14, c[0x0][0x3f8] ;  /* 0x0000fe00ff0e7b82 */ /* 0x000eee0000000a00 */
[----:B------:R-:W-:-:S04]  /*20f0*/  @P0 IADD3 R6, P1, R225, UR4, RZ ;  /* 0x00000004e1060c10 */ /* 0x000fc8000ff3e0ff */
[----:B------:R-:W-:Y:S01]  /*2100*/  @P0 IADD3.X R7, R227, UR5, RZ, P1, !PT ;  /* 0x00000005e3070c10 */ /* 0x000fe20008ffe4ff */
[----:B------:R-:W-:Y:S01]  /*2110*/  ULDC.64 UR4, c[0x0][0xa08] ;  /* 0x0002820000047ab9 */ /* 0x000fe20000000a00 */
[----:B------:R-:W-:Y:S01]  /*2120*/  VIADD R12, R16, 0xe0 ;  /* 0x000000e0100c7836 */ /* 0x000fe20000000000 */
[----:B------:R-:W4:Y:S02]  /*2130*/  LDC R75, c[0x0][0x3f4] ;  /* 0x0000fd00ff4b7b82 */ /* 0x000f240000000800 */
[----:B------:R2:W4:Y:S01]  /*2140*/  @P0 LDG.E R0, desc[UR40][R6.64] ;  /* 0x0000002806000981 */ /* 0x000522000c1e1900 */
[----:B------:R-:W-:Y:S01]  /*2150*/  SHF.R.S32.HI R32, RZ, 0x1f, R58 ;  /* 0x0000001fff207819 */ /* 0x000fe2000001143a */
[-C--:B0-----:R-:W-:Y:S01]  /*2160*/  IMAD.WIDE.U32 R4, R58, R8.reuse, RZ ;  /* 0x000000083a047225 */ /* 0x081fe200078e00ff */
[----:B------:R-:W-:Y:S02]  /*2170*/  ISETP.NE.U32.AND P0, PT, RZ, UR4, PT ;  /* 0x00000004ff007c0c */ /* 0x000fe4000bf05070 */
[----:B------:R-:W-:Y:S01]  /*2180*/  SHF.R.S32.HI R201, RZ, 0x1f, R200 ;  /* 0x0000001fffc97819 */ /* 0x000fe200000114c8 */
[-C--:B------:R-:W-:Y:S01]  /*2190*/  IMAD R10, R32, R8.reuse, RZ ;  /* 0x00000008200a7224 */ /* 0x080fe200078e02ff */
[----:B------:R-:W-:Y:S01]  /*21a0*/  ISETP.NE.AND.EX P0, PT, RZ, UR5, PT, P0 ;  /* 0x00000005ff007c0c */ /* 0x000fe2000bf05300 */
[----:B------:R-:W-:Y:S01]  /*21b0*/  ULDC.64 UR4, c[0x0][0x308] ;  /* 0x0000c20000047ab9 */ /* 0x000fe20000000a00 */
[----:B------:R-:W-:Y:S01]  /*21c0*/  IMAD.WIDE.U32 R62, R23, R8, R16 ;  /* 0x00000008173e7225 */ /* 0x000fe200078e0010 */
[----:B------:R-:W0:Y:S01]  /*21d0*/  LDC.64 R56, c[0x0][0x408] ;  /* 0x00010200ff387b82 */ /* 0x000e220000000a00 */
[----:B-1----:R-:W-:-:S02]  /*21e0*/  SHF.R.U32.HI R40, RZ, 0x7, R40 ;  /* 0x00000007ff287819 */ /* 0x002fc40000011628 */
[----:B------:R-:W-:Y:S01]  /*21f0*/  IMAD R3, R58, R9, R10 ;  /* 0x000000093a037224 */ /* 0x000fe200078e020a */
[----:B------:R-:W-:Y:S01]  /*2200*/  SHF.L.U64.HI R67, R8, 0x6, R9 ;  /* 0x0000000608437819 */ /* 0x000fe20000010209 */
[----:B--2---:R-:W-:Y:S01]  /*2210*/  VIADD R11, R11, 0xffffff80 ;  /* 0xffffff800b0b7836 */ /* 0x004fe20000000000 */
[----:B------:R-:W-:Y:S01]  /*2220*/  ISETP.NE.AND P6, PT, R40, 0x1, PT ;  /* 0x000000012800780c */ /* 0x000fe20003fc5270 */
[C---:B------:R-:W-:Y:S01]  /*2230*/  VIADD R65, R16.reuse, 0x80 ;  /* 0x0000008010417836 */ /* 0x040fe20000000000 */
[----:B------:R-:W-:Y:S01]  /*2240*/  IADD3 R5, R5, R3, RZ ;  /* 0x0000000305057210 */ /* 0x000fe20007ffe0ff */
[----:B------:R-:W-:Y:S01]  /*2250*/  VIADD R66, R16, 0xa0 ;  /* 0x000000a010427836 */ /* 0x000fe20000000000 */
[----:B------:R-:W-:Y:S01]  /*2260*/  SHF.R.S32.HI R6, RZ, 0x1f, R11 ;  /* 0x0000001fff067819 */ /* 0x000fe2000001140b */
[----:B------:R-:W-:Y:S01]  /*2270*/  IMAD.SHL.U32 R68, R8, 0x40, RZ ;  /* 0x0000004008447824 */ /* 0x000fe200078e00ff */
[----:B---3--:R-:W-:Y:S01]  /*2280*/  SHF.L.U64.HI R69, R14, 0x6, R15 ;  /* 0x000000060e457819 */ /* 0x008fe2000001020f */
[----:B------:R-:W-:Y:S01]  /*2290*/  IMAD.WIDE.U32 R4, R222, UR4, R4 ;  /* 0x00000004de047c25 */ /* 0x000fe2000f8e0004 */
[----:B------:R-:W-:-:S02]  /*22a0*/  LEA.HI R38, R6, R11, RZ, 0x2 ;  /* 0x0000000b06267211 */ /* 0x000fc400078f10ff */
[----:B------:R-:W-:Y:S01]  /*22b0*/  SHF.R.S32.HI R73, RZ, 0x1f, R228 ;  /* 0x0000001fff497819 */ /* 0x000fe200000114e4 */
[----:B------:R-:W-:Y:S01]  /*22c0*/  IMAD R5, R222, UR5, R5 ;  /* 0x00000005de057c24 */ /* 0x000fe2000f8e0205 */
[----:B------:R-:W-:Y:S01]  /*22d0*/  ULDC.64 UR4, c[0x0][0x310] ;  /* 0x0000c40000047ab9 */ /* 0x000fe20000000a00 */
[----:B------:R-:W-:Y:S01]  /*22e0*/  IMAD R6, R231, R8, RZ ;  /* 0x00000008e7067224 */ /* 0x000fe200078e02ff */
[----:B------:R-:W-:Y:S01]  /*22f0*/  SHF.R.S32.HI R38, RZ, 0x1f, R38 ;  /* 0x0000001fff267819 */ /* 0x000fe20000011426 */
[----:B------:R-:W-:Y:S02]  /*2300*/  VIADD R11, R16, 0xc0 ;  /* 0x000000c0100b7836 */ /* 0x000fe40000000000 */
[----:B------:R-:W-:Y:S01]  /*2310*/  IMAD R10, R23, R9, R6 ;  /* 0x00000009170a7224 */ /* 0x000fe200078e0206 */
[----:B------:R-:W-:Y:S01]  /*2320*/  LEA.HI R38, R38, R23, RZ, 0x3 ;  /* 0x0000001726267211 */ /* 0x000fe200078f18ff */
[----:B0-----:R-:W-:Y:S01]  /*2330*/  IMAD R30, R231, R56, RZ ;  /* 0x00000038e71e7224 */ /* 0x001fe200078e02ff */
[----:B------:R-:W-:Y:S01]  /*2340*/  SHF.L.U64.HI R71, R56, 0x6, R57 ;  /* 0x0000000638477819 */ /* 0x000fe20000010239 */
[----:B------:R-:W-:Y:S01]  /*2350*/  IMAD.MOV.U32 R89, RZ, RZ, 0x20 ;  /* 0x00000020ff597424 */ /* 0x000fe200078e00ff */
[----:B------:R-:W-:Y:S01]  /*2360*/  LOP3.LUT R38, R38, 0xfffffff8, RZ, 0xc0, !PT ;  /* 0xfffffff826267812 */ /* 0x000fe200078ec0ff */
[----:B------:R-:W-:-:S02]  /*2370*/  IMAD R37, R23, R57, R30 ;  /* 0x0000003917257224 */ /* 0x000fc400078e021e */
[----:B------:R-:W-:-:S04]  /*2380*/  IMAD.WIDE.U32 R30, R23, R56, R16 ;  /* 0x00000038171e7225 */ /* 0x000fc800078e0010 */
[----:B------:R-:W-:Y:S02]  /*2390*/  IMAD.IADD R38, R23, 0x1, -R38 ;  /* 0x0000000117267824 */ /* 0x000fe400078e0a26 */
[----:B------:R-:W-:Y:S02]  /*23a0*/  IMAD.IADD R31, R37, 0x1, R31 ;  /* 0x00000001251f7824 */ /* 0x000fe400078e021f */
[----:B------:R-:W-:Y:S02]  /*23b0*/  IMAD.SHL.U32 R83, R38, 0x40, RZ ;  /* 0x0000004026537824 */ /* 0x000fe400078e00ff */
[----:B-----5:R-:W-:-:S03]  /*23c0*/  IMAD.WIDE.U32 R30, R152, R56, R30 ;  /* 0x00000038981e7225 */ /* 0x020fc600078e001e */
[----:B------:R-:W-:Y:S01]  /*23d0*/  LOP3.LUT R83, R83, 0x1c0, RZ, 0xc0, !PT ;  /* 0x000001c053537812 */ /* 0x000fe200078ec0ff */
[----:B------:R-:W-:Y:S01]  /*23e0*/  VIADD R74, R40, 0x8 ;  /* 0x00000008284a7836 */ /* 0x000fe20000000000 */
[----:B------:R-:W-:Y:S01]  /*23f0*/  SHF.R.U32.HI R40, RZ, 0x3, R208 ;  /* 0x00000003ff287819 */ /* 0x000fe200000116d0 */
[----:B------:R-:W-:Y:S01]  /*2400*/  IMAD R39, R57, 0x60, RZ ;  /* 0x0000006039277824 */ /* 0x000fe200078e02ff */
[----:B------:R-:W-:Y:S01]  /*2410*/  SHF.R.U32.HI R86, RZ, 0x3, R83 ;  /* 0x00000003ff567819 */ /* 0x000fe20000011653 */
[----:B------:R-:W-:Y:S02]  /*2420*/  IMAD.SHL.U32 R72, R56, 0x40, RZ ;  /* 0x0000004038487824 */ /* 0x000fe400078e00ff */
[----:B------:R-:W-:Y:S02]  /*2430*/  IMAD R77, R15, 0x60, RZ ;  /* 0x000000600f4d7824 */ /* 0x000fe400078e02ff */
[----:B------:R-:W-:Y:S01]  /*2440*/  IMAD.SHL.U32 R70, R14, 0x40, RZ ;  /* 0x000000400e467824 */ /* 0x000fe200078e00ff */
[----:B----4-:R-:W-:-:S02]  /*2450*/  SHF.R.S32.HI R3, RZ, 0x1f, R0 ;  /* 0x0000001fff037819 */ /* 0x010fc40000011400 */
[----:B------:R-:W-:Y:S02]  /*2460*/  SEL R21, R0, RZ, !P0 ;  /* 0x000000ff00157207 */ /* 0x000fe40004000000 */
[----:B------:R-:W-:-:S03]  /*2470*/  SEL R13, R3, RZ, !P0 ;  /* 0x000000ff030d7207 */ /* 0x000fc60004000000 */
[----:B------:R-:W-:-:S04]  /*2480*/  IMAD.WIDE.U32 R4, R21, UR4, R4 ;  /* 0x0000000415047c25 */ /* 0x000fc8000f8e0004 */
[----:B------:R-:W-:Y:S01]  /*2490*/  IMAD R0, R13, UR4, RZ ;  /* 0x000000040d007c24 */ /* 0x000fe2000f8e02ff */
[----:B------:R-:W-:-:S03]  /*24a0*/  IADD3 R3, P2, R4, R62, RZ ;  /* 0x0000003e04037210 */ /* 0x000fc60007f5e0ff */
[----:B------:R-:W-:Y:S01]  /*24b0*/  IMAD R61, R21, UR5, R0 ;  /* 0x00000005153d7c24 */ /* 0x000fe2000f8e0200 */
[----:B------:R-:W-:Y:S05]  /*24c0*/  @!P6 WARPSYNC.ALL ;  /* 0x000000000000e948 */ /* 0x000fea0003800000 */
[C---:B------:R-:W-:Y:S01]  /*24d0*/  VIADD R0, R16.reuse, 0x20 ;  /* 0x0000002010007836 */ /* 0x040fe20000000000 */
[----:B------:R-:W-:Y:S01]  /*24e0*/  ULDC UR4, c[0x0][0x320] ;  /* 0x0000c80000047ab9 */ /* 0x000fe20000000800 */
[----:B------:R-:W-:Y:S01]  /*24f0*/  IMAD.IADD R61, R5, 0x1, R61 ;  /* 0x00000001053d7824 */ /* 0x000fe200078e023d */
[----:B------:R-:W-:Y:S01]  /*2500*/  @!P6 BAR.SYNC.DEFER_BLOCKING 0x9, 0x100 ;  /* 0x024400000000eb1d */ /* 0x000fe20000010000 */
[----:B------:R-:W-:-:S02]  /*2510*/  ISETP.GE.AND P0, PT, R16, UR4, PT ;  /* 0x0000000410007c0c */ /* 0x000fc4000bf06270 */
[----:B------:R-:W-:Y:S02]  /*2520*/  ISETP.GE.AND P1, PT, R0, UR4, PT ;  /* 0x0000000400007c0c */ /* 0x000fe4000bf26270 */
[----:B------:R-:W-:Y:S01]  /*2530*/  IADD3.X R62, R61, R63, R10, P2, !PT ;  /* 0x0000003f3d3e7210 */ /* 0x000fe200017fe40a */
[----:B------:R-:W-:Y:S01]  /*2540*/  VIADD R63, R16, 0x40 ;  /* 0x00000040103f7836 */ /* 0x000fe20000000000 */
[----:B------:R-:W-:Y:S01]  /*2550*/  SEL R7, RZ, 0xffffffff, P1 ;  /* 0xffffffffff077807 */ /* 0x000fe20000800000 */
[----:B------:R-:W-:Y:S01]  /*2560*/  ULDC.64 UR6, c[0x0][0x330] ;  /* 0x0000cc0000067ab9 */ /* 0x000fe20000000a00 */
[----:B------:R-:W-:Y:S02]  /*2570*/  SEL R6, RZ, 0x1, P0 ;  /* 0x00000001ff067807 */ /* 0x000fe40000000000 */
[----:B------:R-:W-:Y:S01]  /*2580*/  ISETP.GE.AND P0, PT, R63, UR4, PT ;  /* 0x000000043f007c0c */ /* 0x000fe2000bf06270 */
[----:B------:R-:W-:Y:S01]  /*2590*/  IMAD.SHL.U32 R7, R7, 0x2, RZ ;  /* 0x0000000207077824 */ /* 0x000fe200078e00ff */
[----:B------:R-:W-:-:S02]  /*25a0*/  ISETP.GE.AND P1, PT, R64, UR4, PT ;  /* 0x0000000440007c0c */ /* 0x000fc4000bf26270 */
[----:B------:R-:W-:Y:S02]  /*25b0*/  ISETP.GE.AND P2, PT, R11, UR4, PT ;  /* 0x000000040b007c0c */ /* 0x000fe4000bf46270 */
[----:B------:R-:W-:Y:S02]  /*25c0*/  ISETP.GE.AND P3, PT, R12, UR4, PT ;  /* 0x000000040c007c0c */ /* 0x000fe4000bf66270 */
[----:B------:R-:W-:Y:S01]  /*25d0*/  LOP3.LUT R10, R7, 0x2, R6, 0xe2, !PT ;  /* 0x00000002070a7812 */ /* 0x000fe200078ee206 */
[C---:B------:R-:W-:Y:S01]  /*25e0*/  IMAD.WIDE.U32 R6, R222.reuse, UR6, R16 ;  /* 0x00000006de067c25 */ /* 0x040fe2000f8e0010 */
[----:B------:R-:W-:Y:S02]  /*25f0*/  SEL R11, RZ, 0x4, P0 ;  /* 0x00000004ff0b7807 */ /* 0x000fe40000000000 */
[----:B------:R-:W-:Y:S01]  /*2600*/  SEL R12, RZ, 0x8, P1 ;  /* 0x00000008ff0c7807 */ /* 0x000fe20000800000 */
[----:B------:R-:W-:Y:S01]  /*2610*/  IMAD R7, R222, UR7, R7 ;  /* 0x00000007de077c24 */ /* 0x000fe2000f8e0207 */
[----:B------:R-:W-:-:S02]  /*2620*/  ISETP.GE.AND P0, PT, R65, UR4, PT ;  /* 0x0000000441007c0c */ /* 0x000fc4000bf06270 */
        /* <DEDUP_REMOVED lines=8> */
[----:B------:R-:W-:Y:S01]  /*26b0*/  ISETP.GE.AND P0, PT, R16, R75, PT ;  /* 0x0000004b1000720c */ /* 0x000fe20003f06270 */
[----:B------:R-:W-:Y:S01]  /*26c0*/  IMAD R93, R21, UR5, R13 ;  /* 0x00000005155d7c24 */ /* 0x000fe2000f8e020d */
[----:B------:R-:W-:Y:S01]  /*26d0*/  LOP3.LUT R11, R12, R10, R11, 0xfe, !PT ;  /* 0x0000000a0c0b7212 */ /* 0x000fe200078efe0b */
[----:B------:R-:W-:Y:S01]  /*26e0*/  IMAD.WIDE.U32 R12, R23, R14, R16 ;  /* 0x0000000e170c7225 */ /* 0x000fe200078e0010 */
[----:B------:R-:W-:-:S02]  /*26f0*/  SEL R10, RZ, 0x40, P2 ;  /* 0x00000040ff0a7807 */ /* 0x000fc40001000000 */
[----:B------:R-:W-:Y:S01]  /*2700*/  SEL R33, R75, RZ, P0 ;  /* 0x000000ff4b217207 */ /* 0x000fe20000000000 */
[----:B------:R-:W-:Y:S01]  /*2710*/  IMAD.WIDE.U32 R20, R23, R56, R200 ;  /* 0x0000003817147225 */ /* 0x000fe200078e00c8 */
[----:B------:R-:W-:Y:S02]  /*2720*/  LOP3.LUT R95, R11, R10, RZ, 0xfc, !PT ;  /* 0x0000000a0b5f7212 */ /* 0x000fe400078efcff */
[----:B------:R-:W-:Y:S01]  /*2730*/  IADD3 R58, P1, R23, R58, RZ ;  /* 0x0000003a173a7210 */ /* 0x000fe20007f3e0ff */
[-C--:B------:R-:W-:Y:S01]  /*2740*/  IMAD R10, R231, R14.reuse, RZ ;  /* 0x0000000ee70a7224 */ /* 0x080fe200078e02ff */
[----:B------:R-:W-:Y:S01]  /*2750*/  IADD3 R21, R21, R37, RZ ;  /* 0x0000002515157210 */ /* 0x000fe20007ffe0ff */
        /* <DEDUP_REMOVED lines=11> */
[-C--:B------:R-:W-:Y:S01]  /*2810*/  IMAD.WIDE.U32 R10, R152, R14.reuse, R10 ;  /* 0x0000000e980a7225 */ /* 0x080fe200078e000a */
[----:B------:R-:W-:Y:S02]  /*2820*/  LOP3.LUT R85, R34, 0xfffffff8, RZ, 0xc0, !PT ;  /* 0xfffffff822557812 */ /* 0x000fe400078ec0ff */
[----:B------:R-:W-:Y:S01]  /*2830*/  SHF.R.S32.HI R84, RZ, 0x3, R34 ;  /* 0x00000003ff547819 */ /* 0x000fe20000011422 */
[-C--:B------:R-:W-:Y:S01]  /*2840*/  IMAD R36, R35, R14.reuse, RZ ;  /* 0x0000000e23247224 */ /* 0x080fe200078e02ff */
[----:B------:R-:W-:Y:S01]  /*2850*/  SHF.R.S32.HI R87, RZ, 0x1f, R85 ;  /* 0x0000001fff577819 */ /* 0x000fe20000011455 */
[----:B------:R-:W-:Y:S01]  /*2860*/  IMAD.WIDE.U32 R12, R152, R14, R12 ;  /* 0x0000000e980c7225 */ /* 0x000fe200078e000c */
[----:B------:R-:W-:-:S03]  /*2870*/  LOP3.LUT R95, R95, 0x40, RZ, 0xc0, !PT ;  /* 0x000000405f5f7812 */ /* 0x000fc600078ec0ff */
[----:B------:R-:W-:Y:S02]  /*2880*/  IMAD R37, R152, R15, R36 ;  /* 0x0000000f98257224 */ /* 0x000fe400078e0224 */
[----:B------:R-:W-:Y:S02]  /*2890*/  IMAD R33, R9, 0x60, RZ ;  /* 0x0000006009217824 */ /* 0x000fe400078e02ff */
[----:B------:R-:W-:-:S04]  /*28a0*/  IMAD.WIDE.U32 R8, R8, 0x60, RZ ;  /* 0x0000006008087825 */ /* 0x000fc800078e00ff */
[-C--:B------:R-:W-:Y:S02]  /*28b0*/  IMAD R35, R35, R56.reuse, RZ ;  /* 0x0000003823237224 */ /* 0x080fe400078e02ff */
[----:B------:R-:W-:Y:S02]  /*28c0*/  IMAD.IADD R79, R11, 0x1, R37 ;  /* 0x000000010b4f7824 */ /* 0x000fe400078e0225 */
[----:B------:R-:W-:Y:S01]  /*28d0*/  IMAD.IADD R80, R37, 0x1, R13 ;  /* 0x0000000125507824 */ /* 0x000fe200078e020d */
[----:B------:R-:W-:Y:S01]  /*28e0*/  LOP3.LUT R37, R83, 0x18, R16, 0xf8, !PT ;  /* 0x0000001853257812 */ /* 0x000fe200078ef810 */
[C---:B------:R-:W-:Y:S02]  /*28f0*/  IMAD R35, R152.reuse, R57, R35 ;  /* 0x0000003998237224 */ /* 0x040fe400078e0223 */
[----:B------:R-:W-:Y:S01]  /*2900*/  IMAD.WIDE.U32 R20, R152, R56, R20 ;  /* 0x0000003898147225 */ /* 0x000fe200078e0014 */
[----:B------:R-:W-:-:S03]  /*2910*/  LOP3.LUT R37, R37, R86, RZ, 0x3c, !PT ;  /* 0x0000005625257212 */ /* 0x000fc600078e3cff */
[----:B------:R-:W-:Y:S01]  /*2920*/  IMAD.X R59, R231, 0x1, R32, P1 ;  /* 0x00000001e73b7824 */ /* 0x000fe200008e0620 */
[----:B------:R-:W-:Y:S01]  /*2930*/  LOP3.LUT P1, RZ, R38, 0x4, RZ, 0xc0, !PT ;  /* 0x0000000426ff7812 */ /* 0x000fe2000782c0ff */
[----:B------:R-:W-:Y:S01]  /*2940*/  IMAD.IADD R76, R9, 0x1, R33 ;  /* 0x00000001094c7824 */ /* 0x000fe200078e0221 */
[--C-:B------:R-:W-:Y:S01]  /*2950*/  LOP3.LUT R32, R208, 0x38, R34.reuse, 0xf8, !PT ;  /* 0x00000038d0207812 */ /* 0x100fe200078ef822 */
[----:B------:R-:W-:Y:S01]  /*2960*/  IMAD.IADD R81, R21, 0x1, R35 ;  /* 0x0000000115517824 */ /* 0x000fe200078e0223 */
[----:B------:R-:W-:Y:S01]  /*2970*/  LOP3.LUT R33, R83, 0x38, R34, 0xf8, !PT ;  /* 0x0000003853217812 */ /* 0x000fe200078ef822 */
[----:B------:R-:W-:Y:S01]  /*2980*/  IMAD.IADD R82, R35, 0x1, R31 ;  /* 0x0000000123527824 */ /* 0x000fe200078e021f */
[----:B------:R-:W-:Y:S01]  /*2990*/  LOP3.LUT R35, R32, R40, RZ, 0x3c, !PT ;  /* 0x0000002820237212 */ /* 0x000fe200078e3cff */
[----:B------:R-:W-:Y:S01]  /*29a0*/  IMAD.WIDE.U32 R56, R56, 0x60, RZ ;  /* 0x0000006038387825 */ /* 0x000fe200078e00ff */
[----:B------:R-:W-:Y:S02]  /*29b0*/  SEL R89, R89, 0xffffffe0, !P1 ;  /* 0xffffffe059597807 */ /* 0x000fe40004800000 */
[----:B------:R-:W-:Y:S01]  /*29c0*/  LOP3.LUT R33, R33, R86, RZ, 0x3c, !PT ;  /* 0x0000005621217212 */ /* 0x000fe200078e3cff */
[----:B------:R-:W-:Y:S01]  /*29d0*/  IMAD.WIDE.U32 R14, R14, 0x60, RZ ;  /* 0x000000600e0e7825 */ /* 0x000fe200078e00ff */
[----:B------:R-:W-:-:S02]  /*29e0*/  IADD3 R78, R57, R39, RZ ;  /* 0x00000027394e7210 */ /* 0x000fc40007ffe0ff */
[----:B------:R-:W-:Y:S01]  /*29f0*/  ISETP.GE.AND P1, PT, R16, UR4, PT ;  /* 0x0000000410007c0c */ /* 0x000fe2000bf26270 */
[----:B------:R-:W-:Y:S02]  /*2a00*/  IMAD R90, R212, 0x200, R37 ;  /* 0x00000200d45a7824 */ /* 0x000fe400078e0225 */
[----:B------:R-:W-:Y:S02]  /*2a10*/  IMAD.SHL.U32 R75, R75, 0x2, RZ ;  /* 0x000000024b4b7824 */ /* 0x000fe400078e00ff */
[----:B------:R-:W-:Y:S02]  /*2a20*/  IMAD.IADD R77, R15, 0x1, R77 ;  /* 0x000000010f4d7824 */ /* 0x000fe400078e024d */
[----:B------:R-:W-:Y:S02]  /*2a30*/  IMAD.IADD R88, R214, 0x1, R35 ;  /* 0x00000001d6587824 */ /* 0x000fe400078e0223 */
[----:B------:R-:W-:Y:S02]  /*2a40*/  IMAD R91, R212, 0x200, R33 ;  /* 0x00000200d45b7824 */ /* 0x000fe400078e0221 */
[----:B------:R-:W-:-:S02]  /*2a50*/  IMAD.IADD R92, R89, 0x1, R90 ;  /* 0x00000001595c7824 */ /* 0x000fc400078e025a */
[----:B------:R-:W-:-:S07]  /*2a60*/  IMAD.IADD R93, R7, 0x1, R93 ;  /* 0x00000001075d7824 */ /* 0x000fce00078e025d */
.L_x_4917:
[----:B------:R-:W0:Y:S01]  /*2a70*/  LDC.64 R98, c[0x0][0x2e8] ;  /* 0x0000ba00ff627b82 */ /* 0x000e220000000a00 */
[----:B------:R-:W-:Y:S01]  /*2a80*/  VIADD R45, R27, 0xffffffff ;  /* 0xffffffff1b2d7836 */ /* 0x000fe20000000000 */
[----:B------:R-:W-:Y:S05]  /*2a90*/  YIELD ;  /* 0x0000000000007946 */ /* 0x000fea0003800000 */
[----:B------:R-:W-:Y:S01]  /*2aa0*/  SHF.R.S32.HI R39, RZ, 0x1f, R45 ;  /* 0x0000001fff277819 */ /* 0x000fe2000001142d */
[----:B------:R-:W1:Y:S01]  /*2ab0*/  LDC R102, c[0x0][0x3f4] ;  /* 0x0000fd00ff667b82 */ /* 0x000e620000000800 */
        /* <DEDUP_REMOVED lines=8> */
[----:B------:R-:W-:-:S03]  /*2b40*/  IMAD R103, R103, 0x2, R26 ;  /* 0x0000000267677824 */ /* 0x000fc600078e021a */
[----:B------:R-:W-:Y:S02]  /*2b50*/  IADD3.X R32, R62, R51, R67, P3, P4 ;  /* 0x000000333e207210 */ /* 0x000fe40001fe8443 */
[----:B0-----:R-:W-:Y:S02]  /*2b60*/  LEA R40, P3, R27, R98, 0x1 ;  /* 0x000000621b287211 */ /* 0x001fe400078608ff */
[----:B------:R-:W-:Y:S02]  /*2b70*/  IADD3.X R34, R51, R62, RZ, P5, !PT ;  /* 0x0000003e33227210 */ /* 0x000fe40002ffe4ff */
[-C--:B------:R-:W-:Y:S01]  /*2b80*/  LEA.HI.X R41, R27, R99.reuse, R32, 0x1, P3 ;  /* 0x000000631b297211 */ /* 0x080fe200018f0c20 */
[----:B------:R-:W-:Y:S01]  /*2b90*/  IMAD R27, R2, 0x1800, R90 ;  /* 0x00001800021b7824 */ /* 0x000fe200078e025a */
[----:B-1----:R-:W-:Y:S02]  /*2ba0*/  ISETP.GE.AND P3, PT, R102, 0x1, PT ;  /* 0x000000016600780c */ /* 0x002fe40003f66270 */
[----:B------:R-:W-:Y:S01]  /*2bb0*/  LEA R42, P5, R33, R98, 0x1 ;  /* 0x00000062212a7211 */ /* 0x000fe200078a08ff */
[----:B------:R-:W-:Y:S01]  /*2bc0*/  IMAD R104, R27, 0x2, R26 ;  /* 0x000000021b687824 */ /* 0x000fe200078e021a */
[----:B------:R-:W-:Y:S01]  /*2bd0*/  ISETP.GT.AND P4, PT, R45, R28, PT ;  /* 0x0000001c2d00720c */ /* 0x000fe20003f84270 */
[----:B------:R-:W-:Y:S01]  /*2be0*/  IMAD.MOV.U32 R27, RZ, RZ, R45 ;  /* 0x000000ffff1b7224 */ /* 0x000fe200078e002d */
[----:B------:R-:W-:-:S02]  /*2bf0*/  LEA.HI.X R43, R33, R99, R34, 0x1, P5 ;  /* 0x00000063212b7211 */ /* 0x000fc400028f0c22 */
[----:B------:R-:W-:-:S05]  /*2c00*/  P2R R97, PR, RZ, 0x10 ;  /* 0x00000010ff617803 */ /* 0x000fca0000000000 */
[----:B----4-:R-:W-:Y:S05]  /*2c10*/  @!P3 BRA `(.L_x_4871) ;  /* 0x0000002400d4b947 */ /* 0x010fea0003800000 */
        /* <DEDUP_REMOVED lines=41> */
.L_x_4874:
[----:B------:R-:W-:Y:S05]  /*2eb0*/  BSYNC B1 ;  /* 0x0000000000017941 */ /* 0x000fea0003800000 */
.L_x_4873:
        /* <DEDUP_REMOVED lines=28> */
.L_x_4876:
[----:B------:R-:W-:Y:S05]  /*3080*/  BSYNC B1 ;  /* 0x0000000000017941 */ /* 0x000fea0003800000 */
.L_x_4875:
        /* <DEDUP_REMOVED lines=8> */
[----:B------:R-:W-:Y:S02]  /*3110*/  MOV R33, R49 ;  /* 0x0000003100217202 */ /* 0x000fe40000000f00 */
[----:B------:R-:W-:-:S02]  /*3120*/  PLOP3.LUT P3, PT, PT, PT, UP0, 0x80, 0x0 ;  /* 0x000000000000781c */ /* 0x000fc40003f6f008 */
[----:B------:R-:W-:Y:S01]  /*3130*/  PRMT R114, R32, 0x5410, R33 ;  /* 0x0000541020727816 */ /* 0x000fe20000000021 */
[----:B-----5:R-:W-:Y:S01]  /*3140*/  IMAD.MOV.U32 R32, RZ, RZ, R38 ;  /* 0x000000ffff207224 */ /* 0x020fe200078e0026 */
[----:B------:R-:W-:Y:S01]  /*3150*/  PRMT R116, R34, 0x5410, R35 ;  /* 0x0000541022747816 */ /* 0x000fe20000000023 */
[----:B------:R-:W-:Y:S02]  /*3160*/  IMAD.MOV.U32 R33, RZ, RZ, R39 ;  /* 0x000000ffff217224 */ /* 0x000fe400078e0027 */
[----:B------:R-:W-:Y:S02]  /*3170*/  IMAD.MOV.U32 R34, RZ, RZ, R44 ;  /* 0x000000ffff227224 */ /* 0x000fe400078e002c */
[----:B------:R-:W-:Y:S01]  /*3180*/  IMAD.MOV.U32 R35, RZ, RZ, R45 ;  /* 0x000000ffff237224 */ /* 0x000fe200078e002d */
[----:B------:R-:W-:Y:S01]  /*3190*/  PRMT R98, R32, 0x5410, R33 ;  /* 0x0000541020627816 */ /* 0x000fe20000000021 */
[----:B------:R-:W-:Y:S02]  /*31a0*/  IMAD.MOV.U32 R32, RZ, RZ, R36 ;  /* 0x000000ffff207224 */ /* 0x000fe400078e0024 */
[----:B------:R-:W-:Y:S01]  /*31b0*/  IMAD.MOV.U32 R33, RZ, RZ, R37 ;  /* 0x000000ffff217224 */ /* 0x000fe200078e0025 */
[----:B------:R-:W-:Y:S01]  /*31c0*/  PRMT R100, R35, 0x5410, R34 ;  /* 0x0000541023647816 */ /* 0x000fe20000000022 */
[----:B------:R-:W-:-:S02]  /*31d0*/  IMAD.MOV.U32 R34, RZ, RZ, R46 ;  /* 0x000000ffff227224 */ /* 0x000fc400078e002e */
[----:B------:R-:W-:Y:S01]  /*31e0*/  IMAD.MOV.U32 R35, RZ, RZ, R47 ;  /* 0x000000ffff237224 */ /* 0x000fe200078e002f */
[----:B------:R-:W-:-:S04]  /*31f0*/  PRMT R99, R32, 0x5410, R33 ;  /* 0x0000541020637816 */ /* 0x000fc80000000021 */
[----:B------:R-:W-:Y:S01]  /*3200*/  PRMT R101, R35, 0x5410, R34 ;  /* 0x0000541023657816 */ /* 0x000fe20000000022 */
[----:B------:R-:W-:Y:S06]  /*3210*/  @!P3 BRA `(.L_x_4877) ;  /* 0x000000000004b947 */ /* 0x000fec0003800000 */
[----:B------:R-:W-:Y:S01]  /*3220*/  BPT.TRAP 0x1 ;  /* 0x000000040000795c */ /* 0x000fe20000300000 */
.L_x_4877:
[----:B------:R-:W-:Y:S01]  /*3230*/  IMAD R96, R2, 0x8, R18 ;  /* 0x0000000802607824 */ /* 0x000fe200078e0212 */
[----:B------:R-:W-:Y:S01]  /*3240*/  SHF.L.U32 R107, R203, 0x1f, RZ ;  /* 0x0000001fcb6b7819 */ /* 0x000fe200000006ff */
[----:B------:R-:W-:Y:S03]  /*3250*/  BSSY B1, `(.L_x_4878) ;  /* 0x0000003000017945 */ /* 0x000fe60003800000 */
[----:B------:R-:W0:Y:S02]  /*3260*/  SYNCS.PHASECHK.TRANS64.TRYWAIT P6, [R96+URZ+0x22890], R107 ;  /* 0x0228906b600075a7 */ /* 0x000e2400080c017f */
[----:B0-----:R-:W-:Y:S05]  /*3270*/  @!P6 BRA `(.L_x_4879) ;  /* 0x000001b80054e947 */ /* 0x001fea0003800000 */
.L_x_5184:
[----:B------:R-:W-:Y:S05]  /*3280*/  BSYNC B1 ;  /* 0x0000000000017941 */ /* 0x000fea0003800000 */
.L_x_4878:
        /* <DEDUP_REMOVED lines=49> */
.L_x_4885:
[----:B------:R-:W-:Y:S05]  /*35a0*/  BSYNC B3 ;  /* 0x0000000000037941 */ /* 0x000fea0003800000 */
.L_x_4884:
[----:B--2---:R1:W-:Y:S02]  /*35b0*/  STG.E.128 desc[UR40][R42.64], R32 ;  /* 0x000000202a007986 */ /* 0x0043e4000c101d28 */
.L_x_4883:
[----:B------:R-:W-:Y:S05]  /*35c0*/  BSYNC B2 ;  /* 0x0000000000027941 */ /* 0x000fea0003800000 */
.L_x_4882:
        /* <DEDUP_REMOVED lines=8> */
[----:B------:R-:W-:Y:S01]  /*3650*/  HADD2.F32 R50, -RZ, R50.H0_H0 ;  /* 0x20000032ff327230 */ /* 0x000fe20000004100 */
[----:B------:R-:W-:Y:S01]  /*3660*/  SHF.R.U32.HI R54, RZ, 0x10, R49 ;  /* 0x00000010ff367819 */ /* 0x000fe20000011631 */
[----:B--2---:R-:W-:Y:S01]  /*3670*/  HADD2.F32 R49, -RZ, R35.H1_H1 ;  /* 0x30000023ff317230 */ /* 0x004fe20000004100 */
[----:B------:R-:W-:Y:S01]  /*3680*/  MOV R48, R34 ;  /* 0x0000002200307202 */ /* 0x000fe20000000f00 */
[----:B------:R-:W-:Y:S02]  /*3690*/  HADD2.F32 R51, -RZ, R51.H0_H0 ;  /* 0x20000033ff337230 */ /* 0x000fe40000004100 */
[----:B------:R-:W-:-:S02]  /*36a0*/  HADD2.F32 R54, -RZ, R54.H0_H0 ;  /* 0x20000036ff367230 */ /* 0x000fc40000004100 */
[----:B------:R-:W-:Y:S02]  /*36b0*/  HADD2.F32 R34, -RZ, R33.H1_H1 ;  /* 0x30000021ff227230 */ /* 0x000fe40000004100 */
[----:B------:R-:W-:Y:S02]  /*36c0*/  HADD2.F32 R35, -RZ, R35.H0_H0 ;  /* 0x20000023ff237230 */ /* 0x000fe40000004100 */
[-C--:B------:R-:W-:Y:S01]  /*36d0*/  FMUL.FTZ R110, R49, R54.reuse ;  /* 0x00000036316e7220 */ /* 0x080fe20000410000 */
[----:B------:R-:W-:Y:S02]  /*36e0*/  HADD2.F32 R33, -RZ, R33.H0_H0 ;  /* 0x20000021ff217230 */ /* 0x000fe40000004100 */
[-C--:B------:R-:W-:Y:S01]  /*36f0*/  FMUL.FTZ R108, R34, R51.reuse ;  /* 0x00000033226c7220 */ /* 0x080fe20000410000 */
[----:B------:R-:W-:Y:S02]  /*3700*/  HADD2.F32 R52, -RZ, R52.H0_H0 ;  /* 0x20000034ff347230 */ /* 0x000fe40000004100 */
[----:B------:R-:W-:Y:S01]  /*3710*/  FMUL.FTZ R54, R35, R54 ;  /* 0x0000003623367220 */ /* 0x000fe20000410000 */
[C---:B------:R-:W-:Y:S01]  /*3720*/  FMUL.FTZ R51, R33.reuse, R51 ;  /* 0x0000003321337220 */ /* 0x040fe20000410000 */
[----:B------:R-:W-:-:S02]  /*3730*/  FFMA.FTZ R108, R33, R50, -R108 ;  /* 0x00000032216c7223 */ /* 0x000fc4000001086c */
[----:B------:R-:W-:Y:S01]  /*3740*/  FFMA.FTZ R109, R49, R52, R54 ;  /* 0x00000034316d7223 */ /* 0x000fe20000010036 */
[----:B------:R-:W-:Y:S02]  /*3750*/  HADD2.F32 R33, -RZ, R32.H1_H1 ;  /* 0x30000020ff217230 */ /* 0x000fe40000004100 */
[----:B------:R-:W-:Y:S01]  /*3760*/  FFMA.FTZ R55, R34, R50, R51 ;  /* 0x0000003222377223 */ /* 0x000fe20000010033 */
[----:B------:R-:W-:Y:S02]  /*3770*/  HADD2.F32 R49, -RZ, R114.H0_H0 ;  /* 0x20000072ff317230 */ /* 0x000fe40000004100 */
[----:B------:R-:W-:Y:S01]  /*3780*/  FFMA.FTZ R110, R35, R52, -R110 ;  /* 0x00000034236e7223 */ /* 0x000fe2000001086e */
[----:B------:R-:W-:Y:S02]  /*3790*/  HADD2.F32 R32, -RZ, R32.H0_H0 ;  /* 0x20000020ff207230 */ /* 0x000fe40000004100 */
[----:B------:R-:W-:Y:S02]  /*37a0*/  HADD2.F32 R51, -RZ, R114.H1_H1 ;  /* 0x30000072ff337230 */ /* 0x000fe40000004100 */
[----:B------:R-:W-:Y:S01]  /*37b0*/  FMUL.FTZ R53, R33, R49 ;  /* 0x0000003121357220 */ /* 0x000fe20000410000 */
[----:B------:R-:W-:-:S02]  /*37c0*/  HADD2.F32 R34, -RZ, R48.H1_H1 ;  /* 0x30000030ff227230 */ /* 0x000fc40000004100 */
        /* <DEDUP_REMOVED lines=14> */
.L_x_4887:
[----:B------:R-:W-:Y:S05]  /*38b0*/  BSYNC B2 ;  /* 0x0000000000027941 */ /* 0x000fea0003800000 */
.L_x_4886:
[----:B--2---:R2:W-:Y:S02]  /*38c0*/  STG.E.128 desc[UR40][R42.64+0x40], R32 ;  /* 0x000040202a007986 */ /* 0x0045e4000c101d28 */
.L_x_4881:
[----:B------:R-:W-:Y:S05]  /*38d0*/  BSYNC B1 ;  /* 0x0000000000017941 */ /* 0x000fea0003800000 */
.L_x_4880:
        /* <DEDUP_REMOVED lines=25> */
[----:B------:R-:W-:-:S02]  /*3a70*/  HADD2.F32 R44, -RZ, R101.H1_H1 ;  /* 0x30000065ff2c7230 */ /* 0x000fc40000004100 */
[C---:B------:R-:W-:Y:S01]  /*3a80*/  FMUL.FTZ R48, R35.reuse, R48 ;  /* 0x0000003023307220 */ /* 0x040fe20000410000 */
[----:B------:R-:W-:Y:S02]  /*3a90*/  HADD2.F32 R101, -RZ, R101.H0_H0 ;  /* 0x20000065ff657230 */ /* 0x000fe40000004100 */
        /* <DEDUP_REMOVED lines=8> */
[--C-:B------:R-:W-:Y:S02]  /*3b20*/  HADD2.F32 R35, -RZ, R100.reuse.H1_H1 ;  /* 0x30000064ff237230 */ /* 0x100fe40000004100 */
[----:B------:R-:W-:Y:S01]  /*3b30*/  FMUL.FTZ R44, R32, R44 ;  /* 0x0000002c202c7220 */ /* 0x000fe20000410000 */
        /* <DEDUP_REMOVED lines=10> */
.L_x_4892:
[----:B------:R-:W-:Y:S05]  /*3be0*/  BSYNC B2 ;  /* 0x0000000000027941 */ /* 0x000fea0003800000 */
.L_x_4891:
[----:B--2---:R3:W-:Y:S02]  /*3bf0*/  STG.E.128 desc[UR40][R40.64], R32 ;  /* 0x0000002028007986 */ /* 0x0047e4000c101d28 */
.L_x_4890:
[----:B------:R-:W-:Y:S05]  /*3c00*/  BSYNC B1 ;  /* 0x0000000000017941 */ /* 0x000fea0003800000 */
.L_x_4889:
        /* <DEDUP_REMOVED lines=46> */
.L_x_4894:
[----:B------:R-:W-:Y:S05]  /*3ef0*/  BSYNC B1 ;  /* 0x0000000000017941 */ /* 0x000fea0003800000 */
.L_x_4893:
[----:B--2---:R4:W-:Y:S01]  /*3f00*/  STG.E.128 desc[UR40][R40.64+0x40], R32 ;  /* 0x0000402028007986 */ /* 0x0049e2000c101d28 */
[----:B------:R-:W-:Y:S05]  /*3f10*/  BRA `(.L_x_4888) ;  /* 0x00000014007c7947 */ /* 0x000fea0003800000 */
.L_x_4872:
        /* <DEDUP_REMOVED lines=53> */
[----:B--2---:R-:W-:Y:S01]  /*4270*/  IMAD.MOV.U32 R49, RZ, RZ, R43 ;  /* 0x000000ffff317224 */ /* 0x004fe200078e002b */
[----:B------:R-:W-:Y:S01]  /*4280*/  MOV R48, R42 ;  /* 0x0000002a00307202 */ /* 0x000fe20000000f00 */
[----:B------:R-:W-:Y:S02]  /*4290*/  IMAD.MOV.U32 R50, RZ, RZ, R40 ;  /* 0x000000ffff327224 */ /* 0x000fe400078e0028 */
[----:B------:R-:W-:Y:S01]  /*42a0*/  IMAD.MOV.U32 R52, RZ, RZ, R41 ;  /* 0x000000ffff347224 */ /* 0x000fe200078e0029 */
[----:B------:R-:W-:Y:S02]  /*42b0*/  PRMT R117, R49, 0x7610, R117 ;  /* 0x0000761031757816 */ /* 0x000fe40000000075 */
[----:B------:R-:W-:-:S02]  /*42c0*/  PRMT R115, R48, 0x5410, R50 ;  /* 0x0000541030737816 */ /* 0x000fc40000000032 */
[----:B------:R-:W-:Y:S01]  /*42d0*/  PRMT R119, R52, 0x7610, R119 ;  /* 0x0000761034777816 */ /* 0x000fe20000000077 */
[----:B-----5:R-:W-:Y:S02]  /*42e0*/  IMAD.MOV.U32 R48, RZ, RZ, R46 ;  /* 0x000000ffff307224 */ /* 0x020fe400078e002e */
[----:B------:R-:W-:Y:S02]  /*42f0*/  IMAD.MOV.U32 R49, RZ, RZ, R47 ;  /* 0x000000ffff317224 */ /* 0x000fe400078e002f */
[----:B------:R-:W-:Y:S02]  /*4300*/  IMAD.MOV.U32 R50, RZ, RZ, R44 ;  /* 0x000000ffff327224 */ /* 0x000fe400078e002c */
[----:B------:R-:W-:Y:S01]  /*4310*/  IMAD.MOV.U32 R52, RZ, RZ, R45 ;  /* 0x000000ffff347224 */ /* 0x000fe200078e002d */
[----:B------:R-:W-:Y:S02]  /*4320*/  PRMT R117, R117, 0x5410, R49 ;  /* 0x0000541075757816 */ /* 0x000fe40000000031 */
[----:B------:R-:W-:-:S02]  /*4330*/  PRMT R116, R48, 0x5410, R50 ;  /* 0x0000541030747816 */ /* 0x000fc40000000032 */
[----:B------:R-:W-:Y:S01]  /*4340*/  PRMT R119, R119, 0x5410, R52 ;  /* 0x0000541077777816 */ /* 0x000fe20000000034 */
[----:B------:R-:W-:Y:S06]  /*4350*/  @!P3 BRA `(.L_x_4895) ;  /* 0x000000000004b947 */ /* 0x000fec0003800000 */
[----:B------:R-:W-:Y:S01]  /*4360*/  BPT.TRAP 0x1 ;  /* 0x000000040000795c */ /* 0x000fe20000300000 */
.L_x_4895:
        /* <DEDUP_REMOVED lines=9> */
.L_x_5185:
[----:B------:R-:W-:Y:S05]  /*4400*/  BSYNC B1 ;  /* 0x0000000000017941 */ /* 0x000fea0003800000 */
.L_x_4896:
        /* <DEDUP_REMOVED lines=16> */
[----:B------:R-:W-:-:S04]  /*4510*/  LOP3.LUT R49, R49, R86, RZ, 0x3c, !PT ;  /* 0x0000005631317212 */ /* 0x000fc800078e3cff */
[----:B------:R-:W-:Y:S01]  /*4520*/  LEA R51, R212, R49, 0x9 ;  /* 0x00000031d4337211 */ /* 0x000fe200078e48ff */
[----:B------:R-:W-:-:S04]  /*4530*/  IMAD R49, R2, 0x1800, R91 ;  /* 0x0000180002317824 */ /* 0x000fc800078e025b */
        /* <DEDUP_REMOVED lines=11> */
[--C-:B------:R-:W-:Y:S01]  /*45f0*/  SHF.R.U64 R34, R34, 0x10, R35.reuse ;  /* 0x0000001022227819 */ /* 0x100fe20000001223 */
[----:B------:R-:W-:Y:S01]  /*4600*/  HADD2.F32 R113, -RZ, R113.H0_H0 ;  /* 0x20000071ff717230 */ /* 0x000fe20000004100 */
[----:B------:R-:W-:Y:S02]  /*4610*/  SHF.R.U32.HI R36, RZ, 0x10, R35 ;  /* 0x00000010ff247819 */ /* 0x000fe40000011623 */
[----:B------:R-:W-:Y:S01]  /*4620*/  SHF.R.U64 R35, R38, 0x10, R39 ;  /* 0x0000001026237819 */ /* 0x000fe20000001227 */
[----:B------:R-:W-:Y:S01]  /*4630*/  HADD2.F32 R34, -RZ, R34.H0_H0 ;  /* 0x20000022ff227230 */ /* 0x000fe20000004100 */
[----:B------:R-:W-:Y:S01]  /*4640*/  SHF.R.U32.HI R118, RZ, 0x10, R37 ;  /* 0x00000010ff767819 */ /* 0x000fe20000011625 */
[----:B-1----:R-:W-:Y:S01]  /*4650*/  HADD2.F32 R37, -RZ, R49.H0_H0 ;  /* 0x20000031ff257230 */ /* 0x002fe20000004100 */
[----:B------:R-:W-:Y:S01]  /*4660*/  SHF.R.U32.HI R38, RZ, 0x10, R39 ;  /* 0x00000010ff267819 */ /* 0x000fe20000011627 */
[----:B--2---:R-:W-:-:S02]  /*4670*/  HADD2.F32 R39, -RZ, R53.H0_H0 ;  /* 0x20000035ff277230 */ /* 0x004fc40000004100 */
[----:B------:R-:W-:Y:S02]  /*4680*/  HADD2.F32 R118, -RZ, R118.H0_H0 ;  /* 0x20000076ff767230 */ /* 0x000fe40000004100 */
[-C--:B------:R-:W-:Y:S01]  /*4690*/  FMUL.FTZ R126, R37, R120.reuse ;  /* 0x00000078257e7220 */ /* 0x080fe20000410000 */
[C---:B------:R-:W-:Y:S01]  /*46a0*/  FMUL.FTZ R124, R39.reuse, R120 ;  /* 0x00000078277c7220 */ /* 0x040fe20000410000 */
[----:B------:R-:W-:Y:S02]  /*46b0*/  HADD2.F32 R120, -RZ, R53.H1_H1 ;  /* 0x30000035ff787230 */ /* 0x000fe40000004100 */
[-C--:B------:R-:W-:Y:S01]  /*46c0*/  FFMA.FTZ R39, R39, R122.reuse, R126 ;  /* 0x0000007a27277223 */ /* 0x080fe2000001007e */
[----:B------:R-:W-:Y:S02]  /*46d0*/  HADD2.F32 R53, -RZ, R49.H1_H1 ;  /* 0x30000031ff357230 */ /* 0x000fe40000004100 */
[----:B------:R-:W-:Y:S01]  /*46e0*/  FFMA.FTZ R37, R37, R122, -R124 ;  /* 0x0000007a25257223 */ /* 0x000fe2000001087c */
[----:B------:R-:W-:-:S02]  /*46f0*/  IMAD.MOV.U32 R49, RZ, RZ, R54 ;  /* 0x000000ffff317224 */ /* 0x000fc400078e0036 */
[CC--:B------:R-:W-:Y:S01]  /*4700*/  FMUL.FTZ R122, R120.reuse, R118.reuse ;  /* 0x00000076787a7220 */ /* 0x0c0fe20000410000 */
[----:B------:R-:W-:Y:S02]  /*4710*/  HADD2.F32 R124, -RZ, R38.H0_H0 ;  /* 0x20000026ff7c7230 */ /* 0x000fe40000004100 */
[C---:B------:R-:W-:Y:S01]  /*4720*/  FMUL.FTZ R123, R53.reuse, R118 ;  /* 0x00000076357b7220 */ /* 0x040fe20000410000 */
[-C--:B------:R-:W-:Y:S01]  /*4730*/  FFMA.FTZ R54, R53, R113.reuse, -R122 ;  /* 0x0000007135367223 */ /* 0x080fe2000001087a */
[----:B------:R-:W-:Y:S02]  /*4740*/  HADD2.F32 R122, -RZ, R127.H0_H0 ;  /* 0x2000007fff7a7230 */ /* 0x000fe40000004100 */
[----:B------:R-:W-:Y:S01]  /*4750*/  FFMA.FTZ R118, R120, R113, R123 ;  /* 0x0000007178767223 */ /* 0x000fe2000001007b */
[----:B------:R-:W-:Y:S02]  /*4760*/  HADD2.F32 R53, -RZ, R55.H0_H0 ;  /* 0x20000037ff357230 */ /* 0x000fe40000004100 */
[----:B------:R-:W-:-:S02]  /*4770*/  HADD2.F32 R120, -RZ, R125.H0_H0 ;  /* 0x2000007dff787230 */ /* 0x000fc40000004100 */
[----:B------:R-:W-:Y:S02]  /*4780*/  HADD2.F32 R113, -RZ, R51.H0_H0 ;  /* 0x20000033ff717230 */ /* 0x000fe40000004100 */
[-C--:B------:R-:W-:Y:S01]  /*4790*/  FMUL.FTZ R126, R53, R122.reuse ;  /* 0x0000007a357e7220 */ /* 0x080fe20000410000 */
[----:B------:R-:W-:Y:S01]  /*47a0*/  HADD2.F32 R55, -RZ, R55.H1_H1 ;  /* 0x30000037ff377230 */ /* 0x000fe20000004100 */
[----:B------:R-:W-:Y:S01]  /*47b0*/  F2FP.F16.F32.PACK_AB R39, R118, R39 ;  /* 0x000000277627723e */ /* 0x000fe200000000ff */
[----:B------:R-:W-:Y:S02]  /*47c0*/  HADD2.F32 R51, -RZ, R51.H1_H1 ;  /* 0x30000033ff337230 */ /* 0x000fe40000004100 */
[C---:B------:R-:W-:Y:S01]  /*47d0*/  FMUL.FTZ R128, R113.reuse, R122 ;  /* 0x0000007a71807220 */ /* 0x040fe20000410000 */
[----:B------:R-:W-:Y:S01]  /*47e0*/  FFMA.FTZ R38, R113, R120, -R126 ;  /* 0x0000007871267223 */ /* 0x000fe2000001087e */
[----:B------:R-:W-:Y:S02]  /*47f0*/  HADD2.F32 R122, -RZ, R36.H0_H0 ;  /* 0x20000024ff7a7230 */ /* 0x000fe40000004100 */
[-C--:B------:R-:W-:Y:S01]  /*4800*/  FMUL.FTZ R126, R55, R124.reuse ;  /* 0x0000007c377e7220 */ /* 0x080fe20000410000 */
[----:B------:R-:W-:Y:S01]  /*4810*/  FMUL.FTZ R124, R51, R124 ;  /* 0x0000007c337c7220 */ /* 0x000fe20000410000 */
[----:B------:R-:W-:Y:S01]  /*4820*/  FFMA.FTZ R36, R53, R120, R128 ;  /* 0x0000007835247223 */ /* 0x000fe20000010080 */
[----:B------:R-:W-:-:S02]  /*4830*/  HADD2.F32 R123, -RZ, R33.H0_H0 ;  /* 0x20000021ff7b7230 */ /* 0x000fc40000004100 */
[-C--:B------:R-:W-:Y:S01]  /*4840*/  FFMA.FTZ R51, R51, R122.reuse, -R126 ;  /* 0x0000007a33337223 */ /* 0x080fe2000001087e */
[----:B------:R-:W-:Y:S01]  /*4850*/  FFMA.FTZ R53, R55, R122, R124 ;  /* 0x0000007a37357223 */ /* 0x000fe2000001007c */
[----:B------:R-:W-:Y:S02]  /*4860*/  HADD2.F32 R122, -RZ, R127.H1_H1 ;  /* 0x3000007fff7a7230 */ /* 0x000fe40000004100 */
[----:B------:R-:W-:Y:S01]  /*4870*/  HADD2.F32 R55, -RZ, R52.H0_H0 ;  /* 0x20000034ff377230 */ /* 0x000fe20000004100 */
[----:B------:R-:W-:Y:S01]  /*4880*/  F2FP.F16.F32.PACK_AB R51, R51, R38 ;  /* 0x000000263333723e */ /* 0x000fe200000000ff */
[----:B------:R-:W-:Y:S01]  /*4890*/  HADD2.F32 R33, -RZ, R48.H0_H0 ;  /* 0x20000030ff217230 */ /* 0x000fe20000004100 */
[----:B------:R-:W-:Y:S01]  /*48a0*/  F2FP.F16.F32.PACK_AB R36, R53, R36 ;  /* 0x000000243524723e */ /* 0x000fe200000000ff */
[----:B------:R-:W-:Y:S02]  /*48b0*/  HADD2.F32 R52, -RZ, R52.H1_H1 ;  /* 0x30000034ff347230 */ /* 0x000fe40000004100 */
[----:B------:R-:W-:-:S02]  /*48c0*/  HADD2.F32 R48, -RZ, R48.H1_H1 ;  /* 0x30000030ff307230 */ /* 0x000fc40000004100 */
[----:B------:R-:W-:Y:S02]  /*48d0*/  HADD2.F32 R120, -RZ, R125.H1_H1 ;  /* 0x3000007dff787230 */ /* 0x000fe40000004100 */
        /* <DEDUP_REMOVED lines=11> */
[----:B------:R-:W-:Y:S01]  /*4990*/  HADD2.F32 R120, -RZ, R35.H0_H0 ;  /* 0x20000023ff787230 */ /* 0x000fe20000004100 */
[----:B------:R-:W-:Y:S01]  /*49a0*/  F2FP.F16.F32.PACK_AB R32, R55, R32 ;  /* 0x000000203720723e */ /* 0x000fe200000000ff */
[----:B------:R-:W-:Y:S02]  /*49b0*/  HADD2.F32 R52, -RZ, R49.H0_H0 ;  /* 0x20000031ff347230 */ /* 0x000fe40000004100 */
[----:B------:R-:W-:Y:S02]  /*49c0*/  HADD2.F32 R121, -RZ, R121.H0_H0 ;  /* 0x20000079ff797230 */ /* 0x000fe40000004100 */
[--C-:B------:R-:W-:Y:S02]  /*49d0*/  HADD2.F32 R35, -RZ, R50.reuse.H0_H0 ;  /* 0x20000032ff237230 */ /* 0x100fe40000004100 */
[----:B------:R-:W-:Y:S02]  /*49e0*/  HADD2.F32 R49, -RZ, R49.H1_H1 ;  /* 0x30000031ff317230 */ /* 0x000fe40000004100 */
[----:B------:R-:W-:Y:S01]  /*49f0*/  FMUL.FTZ R122, R52, R121 ;  /* 0x00000079347a7220 */ /* 0x000fe20000410000 */
[----:B------:R-:W-:-:S02]  /*4a00*/  HADD2.F32 R50, -RZ, R50.H1_H1 ;  /* 0x30000032ff327230 */ /* 0x000fc40000004100 */
[----:B------:R-:W-:Y:S01]  /*4a10*/  FMUL.FTZ R121, R35, R121 ;  /* 0x0000007923797220 */ /* 0x000fe20000410000 */
[----:B------:R-:W-:Y:S02]  /*4a20*/  IMAD.MOV.U32 R55, RZ, RZ, R36 ;  /* 0x000000ffff377224 */ /* 0x000fe400078e0024 */
[-C--:B------:R-:W-:Y:S01]  /*4a30*/  FMUL.FTZ R123, R49, R120.reuse ;  /* 0x00000078317b7220 */ /* 0x080fe20000410000 */
[-C--:B------:R-:W-:Y:S01]  /*4a40*/  FFMA.FTZ R122, R35, R113.reuse, -R122 ;  /* 0x00000071237a7223 */ /* 0x080fe2000001087a */
[----:B------:R-:W-:Y:S01]  /*4a50*/  FMUL.FTZ R120, R50, R120 ;  /* 0x0000007832787220 */ /* 0x000fe20000410000 */
[----:B------:R-:W-:Y:S01]  /*4a60*/  FFMA.FTZ R121, R52, R113, R121 ;  /* 0x0000007134797223 */ /* 0x000fe20000010079 */
[-C--:B------:R-:W-:Y:S01]  /*4a70*/  FFMA.FTZ R123, R50, R34.reuse, -R123 ;  /* 0x00000022327b7223 */ /* 0x080fe2000001087b */
[----:B------:R-:W-:Y:S01]  /*4a80*/  F2FP.F16.F32.PACK_AB R52, R48, R33 ;  /* 0x000000213034723e */ /* 0x000fe200000000ff */
[----:B------:R-:W-:Y:S01]  /*4a90*/  FFMA.FTZ R120, R49, R34, R120 ;  /* 0x0000002231787223 */ /* 0x000fe20000010078 */
[----:B------:R-:W-:Y:S01]  /*4aa0*/  F2FP.F16.F32.PACK_AB R49, R54, R37 ;  /* 0x000000253631723e */ /* 0x000fe200000000ff */
[----:B------:R-:W-:Y:S01]  /*4ab0*/  IMAD.MOV.U32 R48, RZ, RZ, R32 ;  /* 0x000000ffff307224 */ /* 0x000fe200078e0020 */
[----:B------:R-:W-:-:S02]  /*4ac0*/  F2FP.F16.F32.PACK_AB R50, R123, R122 ;  /* 0x0000007a7b32723e */ /* 0x000fc400000000ff */
[----:B------:R-:W-:-:S07]  /*4ad0*/  F2FP.F16.F32.PACK_AB R54, R120, R121 ;  /* 0x000000797836723e */ /* 0x000fce00000000ff */
.L_x_4901:
[----:B------:R-:W-:Y:S05]  /*4ae0*/  BSYNC B2 ;  /* 0x0000000000027941 */ /* 0x000fea0003800000 */
.L_x_4900:
[----:B------:R-:W-:Y:S02]  /*4af0*/  ISETP.GE.AND P5, PT, R111, R108, PT ;  /* 0x0000006c6f00720c */ /* 0x000fe40003fa6270 */
[----:B------:R-:W-:-:S11]  /*4b00*/  P2R R33, PR, RZ, 0x1 ;  /* 0x00000001ff217803 */ /* 0x000fd60000000000 */
[--C-:B------:R-:W-:Y:S02]  /*4b10*/  @!P5 SHF.R.S32.HI R32, RZ, 0x1f, R111.reuse ;  /* 0x0000001fff20d819 */ /* 0x100fe4000001146f */
[----:B------:R-:W-:-:S04]  /*4b20*/  @!P5 IADD3 R104, P0, P6, R4, R104, R111 ;  /* 0x000000680468d210 */ /* 0x000fc80007e1e06f */
[----:B------:R-:W-:Y:S02]  /*4b30*/  @!P5 IADD3.X R114, R61, R114, R32, P0, P6 ;  /* 0x000000723d72d210 */ /* 0x000fe400007ec420 */
[-C--:B------:R-:W-:Y:S02]  /*4b40*/  LEA R32, P6, R109, R98.reuse, 0x1 ;  /* 0x000000626d207211 */ /* 0x080fe400078c08ff */
[----:B------:R-:W-:Y:S02]  /*4b50*/  ISETP.NE.AND P0, PT, R33, RZ, PT ;  /* 0x000000ff2100720c */ /* 0x000fe40003f05270 */
[----:B------:R-:W-:Y:S02]  /*4b60*/  LEA.HI.X R33, R109, R99, R112, 0x1, P6 ;  /* 0x000000636d217211 */ /* 0x000fe400030f0c70 */
[----:B------:R-:W-:-:S03]  /*4b70*/  @!P5 LEA R34, P6, R104, R98, 0x1 ;  /* 0x000000626822d211 */ /* 0x000fc600078c08ff */
[----:B-1----:R1:W-:Y:S01]  /*4b80*/  STG.E.128 desc[UR40][R32.64], R48 ;  /* 0x0000003020007986 */ /* 0x0023e2000c101d28 */
[----:B------:R-:W-:-:S05]  /*4b90*/  @!P5 LEA.HI.X R35, R104, R99, R114, 0x1, P6 ;  /* 0x000000636823d211 */ /* 0x000fca00030f0c72 */
[----:B--2---:R1:W-:Y:S04]  /*4ba0*/  @!P5 STG.E.128 desc[UR40][R34.64], R52 ;  /* 0x000000342200d986 */ /* 0x0043e8000c101d28 */
.L_x_4899:
[----:B------:R-:W-:Y:S05]  /*4bb0*/  BSYNC B1 ;  /* 0x0000000000017941 */ /* 0x000fea0003800000 */
.L_x_4898:
        /* <DEDUP_REMOVED lines=28> */
[--C-:B------:R-:W-:Y:S01]  /*4d80*/  HADD2.F32 R54, -RZ, R119.reuse.H1_H1 ;  /* 0x30000077ff367230 */ /* 0x100fe20000004100 */
[----:B------:R-:W-:Y:S01]  /*4d90*/  SHF.R.U32.HI R53, RZ, 0x10, R41 ;  /* 0x00000010ff357819 */ /* 0x000fe20000011629 */
[----:B------:R-:W-:Y:S01]  /*4da0*/  HADD2.F32 R52, -RZ, R119.H0_H0 ;  /* 0x20000077ff347230 */ /* 0x000fe20000004100 */
[----:B------:R-:W-:Y:S01]  /*4db0*/  SHF.R.U64 R41, R42, 0x10, R43 ;  /* 0x000000102a297819 */ /* 0x000fe2000000122b */
[----:B------:R-:W-:Y:S01]  /*4dc0*/  HADD2.F32 R40, -RZ, R40.H0_H0 ;  /* 0x20000028ff287230 */ /* 0x000fe20000004100 */
[----:B------:R-:W-:Y:S01]  /*4dd0*/  SHF.R.U64 R42, R46, 0x10, R47 ;  /* 0x000000102e2a7819 */ /* 0x000fe2000000122f */
[----:B--2---:R-:W-:Y:S01]  /*4de0*/  IMAD.MOV.U32 R46, RZ, RZ, R37 ;  /* 0x000000ffff2e7224 */ /* 0x004fe200078e0025 */
[----:B------:R-:W-:Y:S01]  /*4df0*/  SHF.R.U32.HI R55, RZ, 0x10, R45 ;  /* 0x00000010ff377819 */ /* 0x000fe2000001162d */
[----:B-1----:R-:W-:Y:S01]  /*4e00*/  IMAD.MOV.U32 R37, RZ, RZ, R35 ;  /* 0x000000ffff257224 */ /* 0x002fe200078e0023 */
[----:B------:R-:W-:Y:S01]  /*4e10*/  SHF.R.U32.HI R104, RZ, 0x10, R47 ;  /* 0x00000010ff687819 */ /* 0x000fe2000001162f */
[----:B------:R-:W-:Y:S01]  /*4e20*/  IMAD.MOV.U32 R47, RZ, RZ, R39 ;  /* 0x000000ffff2f7224 */ /* 0x000fe200078e0027 */
[----:B------:R-:W-:Y:S01]  /*4e30*/  SHF.R.U64 R44, R44, 0x10, R45 ;  /* 0x000000102c2c7819 */ /* 0x000fe2000000122d */
[--C-:B------:R-:W-:Y:S01]  /*4e40*/  HADD2.F32 R39, -RZ, R46.reuse.H0_H0 ;  /* 0x2000002eff277230 */ /* 0x100fe20000004100 */
[----:B------:R-:W-:Y:S01]  /*4e50*/  SHF.R.U32.HI R45, RZ, 0x10, R43 ;  /* 0x00000010ff2d7819 */ /* 0x000fe2000001162b */
[----:B------:R-:W-:Y:S01]  /*4e60*/  HADD2.F32 R46, -RZ, R46.H1_H1 ;  /* 0x3000002eff2e7230 */ /* 0x000fe20000004100 */
[----:B------:R-:W-:Y:S01]  /*4e70*/  MOV R43, R36 ;  /* 0x00000024002b7202 */ /* 0x000fe20000000f00 */
[----:B------:R-:W-:-:S02]  /*4e80*/  HADD2.F32 R55, -RZ, R55.H0_H0 ;  /* 0x20000037ff377230 */ /* 0x000fc40000004100 */
[-C--:B------:R-:W-:Y:S01]  /*4e90*/  FMUL.FTZ R102, R39, R54.reuse ;  /* 0x0000003627667220 */ /* 0x080fe20000410000 */
[--C-:B------:R-:W-:Y:S02]  /*4ea0*/  HADD2.F32 R36, -RZ, R33.reuse.H1_H1 ;  /* 0x30000021ff247230 */ /* 0x100fe40000004100 */
[----:B------:R-:W-:Y:S02]  /*4eb0*/  HADD2.F32 R35, -RZ, R33.H0_H0 ;  /* 0x20000021ff237230 */ /* 0x000fe40000004100 */
[-C--:B------:R-:W-:Y:S01]  /*4ec0*/  FMUL.FTZ R103, R46, R55.reuse ;  /* 0x000000372e677220 */ /* 0x080fe20000410000 */
[----:B------:R-:W-:Y:S02]  /*4ed0*/  HADD2.F32 R53, -RZ, R53.H0_H0 ;  /* 0x20000035ff357230 */ /* 0x000fe40000004100 */
[C---:B------:R-:W-:Y:S01]  /*4ee0*/  FMUL.FTZ R55, R36.reuse, R55 ;  /* 0x0000003724377220 */ /* 0x040fe20000410000 */
[----:B------:R-:W-:Y:S02]  /*4ef0*/  HADD2.F32 R45, -RZ, R45.H0_H0 ;  /* 0x2000002dff2d7230 */ /* 0x000fe40000004100 */
[C---:B------:R-:W-:Y:S01]  /*4f00*/  FMUL.FTZ R54, R35.reuse, R54 ;  /* 0x0000003623367220 */ /* 0x040fe20000410000 */
[-C--:B------:R-:W-:Y:S01]  /*4f10*/  FFMA.FTZ R33, R35, R52.reuse, -R102 ;  /* 0x0000003423217223 */ /* 0x080fe20000010866 */
[-C--:B------:R-:W-:Y:S01]  /*4f20*/  FFMA.FTZ R36, R36, R53.reuse, -R103 ;  /* 0x0000003524247223 */ /* 0x080fe20000010867 */
[----:B------:R-:W-:Y:S01]  /*4f30*/  FFMA.FTZ R46, R46, R53, R55 ;  /* 0x000000352e2e7223 */ /* 0x000fe20000010037 */
[----:B------:R-:W-:Y:S01]  /*4f40*/  FFMA.FTZ R35, R39, R52, R54 ;  /* 0x0000003427237223 */ /* 0x000fe20000010036 */
[----:B------:R-:W-:-:S02]  /*4f50*/  HADD2.F32 R102, -RZ, R117.H1_H1 ;  /* 0x30000075ff667230 */ /* 0x000fc40000004100 */
[----:B------:R-:W-:Y:S01]  /*4f60*/  HADD2.F32 R53, -RZ, R47.H0_H0 ;  /* 0x2000002fff357230 */ /* 0x000fe20000004100 */
[----:B------:R-:W-:Y:S01]  /*4f70*/  F2FP.F16.F32.PACK_AB R33, R36, R33 ;  /* 0x000000212421723e */ /* 0x000fe200000000ff */
[----:B------:R-:W-:Y:S02]  /*4f80*/  HADD2.F32 R39, -RZ, R37.H0_H0 ;  /* 0x20000025ff277230 */ /* 0x000fe40000004100 */
[----:B------:R-:W-:Y:S02]  /*4f90*/  HADD2.F32 R47, -RZ, R47.H1_H1 ;  /* 0x3000002fff2f7230 */ /* 0x000fe40000004100 */
[----:B------:R-:W-:Y:S02]  /*4fa0*/  HADD2.F32 R55, -RZ, R104.H0_H0 ;  /* 0x20000068ff377230 */ /* 0x000fe40000004100 */
[-C--:B------:R-:W-:Y:S01]  /*4fb0*/  FMUL.FTZ R104, R53, R102.reuse ;  /* 0x0000006635687220 */ /* 0x080fe20000410000 */
[----:B------:R-:W-:Y:S02]  /*4fc0*/  HADD2.F32 R52, -RZ, R37.H1_H1 ;  /* 0x30000025ff347230 */ /* 0x000fe40000004100 */
[----:B------:R-:W-:Y:S01]  /*4fd0*/  FMUL.FTZ R102, R39, R102 ;  /* 0x0000006627667220 */ /* 0x000fe20000410000 */
[----:B------:R-:W-:-:S02]  /*4fe0*/  HADD2.F32 R54, -RZ, R117.H0_H0 ;  /* 0x20000075ff367230 */ /* 0x000fc40000004100 */
[-C--:B------:R-:W-:Y:S01]  /*4ff0*/  FMUL.FTZ R103, R47, R55.reuse ;  /* 0x000000372f677220 */ /* 0x080fe20000410000 */
[----:B------:R-:W-:Y:S02]  /*5000*/  HADD2.F32 R41, -RZ, R41.H0_H0 ;  /* 0x20000029ff297230 */ /* 0x000fe40000004100 */
[C---:B------:R-:W-:Y:S01]  /*5010*/  FMUL.FTZ R110, R52.reuse, R55 ;  /* 0x00000037346e7220 */ /* 0x040fe20000410000 */
[----:B------:R-:W-:Y:S02]  /*5020*/  HADD2.F32 R55, -RZ, R44.H0_H0 ;  /* 0x2000002cff377230 */ /* 0x000fe40000004100 */
[-C--:B------:R-:W-:Y:S01]  /*5030*/  FFMA.FTZ R37, R39, R54.reuse, -R104 ;  /* 0x0000003627257223 */ /* 0x080fe20000010868 */
[----:B------:R-:W-:Y:S01]  /*5040*/  FFMA.FTZ R39, R53, R54, R102 ;  /* 0x0000003635277223 */ /* 0x000fe20000010066 */
[-C--:B------:R-:W-:Y:S01]  /*5050*/  FFMA.FTZ R52, R52, R45.reuse, -R103 ;  /* 0x0000002d34347223 */ /* 0x080fe20000010867 */
[----:B------:R-:W-:Y:S01]  /*5060*/  FFMA.FTZ R54, R47, R45, R110 ;  /* 0x0000002d2f367223 */ /* 0x000fe2000001006e */
[----:B------:R-:W-:-:S02]  /*5070*/  HADD2.F32 R53, -RZ, R116.H1_H1 ;  /* 0x30000074ff357230 */ /* 0x000fc40000004100 */
[--C-:B------:R-:W-:Y:S01]  /*5080*/  HADD2.F32 R45, -RZ, R43.reuse.H0_H0 ;  /* 0x2000002bff2d7230 */ /* 0x100fe20000004100 */
[----:B------:R-:W-:Y:S01]  /*5090*/  F2FP.F16.F32.PACK_AB R52, R52, R37 ;  /* 0x000000253434723e */ /* 0x000fe200000000ff */
[--C-:B------:R-:W-:Y:S01]  /*50a0*/  HADD2.F32 R44, -RZ, R32.reuse.H0_H0 ;  /* 0x20000020ff2c7230 */ /* 0x100fe20000004100 */
[----:B------:R-:W-:Y:S01]  /*50b0*/  F2FP.F16.F32.PACK_AB R37, R46, R35 ;  /* 0x000000232e25723e */ /* 0x000fe200000000ff */
[----:B------:R-:W-:Y:S02]  /*50c0*/  HADD2.F32 R43, -RZ, R43.H1_H1 ;  /* 0x3000002bff2b7230 */ /* 0x000fe40000004100 */
[-C--:B------:R-:W-:Y:S01]  /*50d0*/  FMUL.FTZ R103, R45, R53.reuse ;  /* 0x000000352d677220 */ /* 0x080fe20000410000 */
[----:B------:R-:W-:Y:S02]  /*50e0*/  HADD2.F32 R32, -RZ, R32.H1_H1 ;  /* 0x30000020ff207230 */ /* 0x000fe40000004100 */
[----:B------:R-:W-:Y:S01]  /*50f0*/  FMUL.FTZ R102, R44, R53 ;  /* 0x000000352c667220 */ /* 0x000fe20000410000 */
[----:B------:R-:W-:-:S02]  /*5100*/  HADD2.F32 R47, -RZ, R115.H1_H1 ;  /* 0x30000073ff2f7230 */ /* 0x000fc40000004100 */
[-C--:B------:R-:W-:Y:S01]  /*5110*/  FMUL.FTZ R53, R43, R55.reuse ;  /* 0x000000372b357220 */ /* 0x080fe20000410000 */
[----:B------:R-:W-:Y:S02]  /*5120*/  HADD2.F32 R115, -RZ, R115.H0_H0 ;  /* 0x20000073ff737230 */ /* 0x000fe40000004100 */
[----:B------:R-:W-:Y:S01]  /*5130*/  FMUL.FTZ R104, R32, R55 ;  /* 0x0000003720687220 */ /* 0x000fe20000410000 */
[----:B------:R-:W-:Y:S01]  /*5140*/  F2FP.F16.F32.PACK_AB R39, R54, R39 ;  /* 0x000000273627723e */ /* 0x000fe200000000ff */
[-C--:B------:R-:W-:Y:S01]  /*5150*/  FFMA.FTZ R103, R44, R47.reuse, -R103 ;  /* 0x0000002f2c677223 */ /* 0x080fe20000010867 */
[----:B------:R-:W-:Y:S01]  /*5160*/  FFMA.FTZ R102, R45, R47, R102 ;  /* 0x0000002f2d667223 */ /* 0x000fe20000010066 */
[-C--:B------:R-:W-:Y:S01]  /*5170*/  FFMA.FTZ R44, R32, R40.reuse, -R53 ;  /* 0x00000028202c7223 */ /* 0x080fe20000010835 */
[----:B------:R-:W-:Y:S01]  /*5180*/  FFMA.FTZ R47, R43, R40, R104 ;  /* 0x000000282b2f7223 */ /* 0x000fe20000010068 */
[----:B------:R-:W-:Y:S02]  /*5190*/  HADD2.F32 R40, -RZ, R38.H0_H0 ;  /* 0x20000026ff287230 */ /* 0x000fe40000004100 */
[----:B------:R-:W-:-:S02]  /*51a0*/  HADD2.F32 R43, -RZ, R116.H0_H0 ;  /* 0x20000074ff2b7230 */ /* 0x000fc40000004100 */
[----:B------:R-:W-:Y:S01]  /*51b0*/  HADD2.F32 R45, -RZ, R42.H0_H0 ;  /* 0x2000002aff2d7230 */ /* 0x000fe20000004100 */
[----:B------:R-:W-:Y:S01]  /*51c0*/  F2FP.F16.F32.PACK_AB R36, R47, R102 ;  /* 0x000000662f24723e */ /* 0x000fe200000000ff */
[----:B------:R-:W-:Y:S02]  /*51d0*/  HADD2.F32 R32, -RZ, R34.H0_H0 ;  /* 0x20000022ff207230 */ /* 0x000fe40000004100 */
[-C--:B------:R-:W-:Y:S01]  /*51e0*/  FMUL.FTZ R53, R40, R43.reuse ;  /* 0x0000002b28357220 */ /* 0x080fe20000410000 */
[----:B------:R-:W-:Y:S02]  /*51f0*/  HADD2.F32 R38, -RZ, R38.H1_H1 ;  /* 0x30000026ff267230 */ /* 0x000fe40000004100 */
[----:B------:R-:W-:Y:S02]  /*5200*/  HADD2.F32 R34, -RZ, R34.H1_H1 ;  /* 0x30000022ff227230 */ /* 0x000fe40000004100 */
[C---:B------:R-:W-:Y:S01]  /*5210*/  FMUL.FTZ R43, R32.reuse, R43 ;  /* 0x0000002b202b7220 */ /* 0x040fe20000410000 */
[----:B------:R-:W-:Y:S01]  /*5220*/  FFMA.FTZ R53, R32, R115, -R53 ;  /* 0x0000007320357223 */ /* 0x000fe20000010835 */
[----:B------:R-:W-:Y:S01]  /*5230*/  FMUL.FTZ R55, R38, R45 ;  /* 0x0000002d26377220 */ /* 0x000fe20000410000 */
[----:B------:R-:W-:Y:S01]  /*5240*/  F2FP.F16.F32.PACK_AB R32, R44, R103 ;  /* 0x000000672c20723e */ /* 0x000fe200000000ff */
[----:B------:R-:W-:Y:S01]  /*5250*/  FMUL.FTZ R45, R34, R45 ;  /* 0x0000002d222d7220 */ /* 0x000fe20000410000 */
[----:B------:R-:W-:Y:S01]  /*5260*/  FFMA.FTZ R43, R40, R115, R43 ;  /* 0x00000073282b7223 */ /* 0x000fe2000001002b */
[----:B------:R-:W-:Y:S01]  /*5270*/  FFMA.FTZ R34, R34, R41, -R55 ;  /* 0x0000002922227223 */ /* 0x000fe20000010837 */
[----:B------:R-:W-:-:S02]  /*5280*/  IMAD.MOV.U32 R35, RZ, RZ, R52 ;  /* 0x000000ffff237224 */ /* 0x000fc400078e0034 */
[----:B------:R-:W-:Y:S02]  /*5290*/  FFMA.FTZ R38, R38, R41, R45 ;  /* 0x0000002926267223 */ /* 0x000fe4000001002d */
[----:B------:R-:W-:-:S03]  /*52a0*/  F2FP.F16.F32.PACK_AB R34, R34, R53 ;  /* 0x000000352222723e */ /* 0x000fc600000000ff */
[----:B------:R-:W-:-:S07]  /*52b0*/  F2FP.F16.F32.PACK_AB R38, R38, R43 ;  /* 0x0000002b2626723e */ /* 0x000fce00000000ff */
.L_x_4903:
[----:B------:R-:W-:Y:S05]  /*52c0*/  BSYNC B1 ;  /* 0x0000000000017941 */ /* 0x000fea0003800000 */
.L_x_4902:
        /* <DEDUP_REMOVED lines=10> */
.L_x_4871:
[----:B------:R-:W-:-:S06]  /*5370*/  UISETP.NE.AND UP0, UPT, UR45, 0x3, UPT ;  /* 0x000000032d00788c */ /* 0x000fcc000bf05270 */
[----:B------:R-:W-:-:S13]  /*5380*/  PLOP3.LUT P3, PT, PT, PT, UP0, 0x80, 0x0 ;  /* 0x000000000000781c */ /* 0x000fda0003f6f008 */
[----:B------:R-:W-:Y:S05]  /*5390*/  @!P3 BRA `(.L_x_4904) ;  /* 0x000000000004b947 */ /* 0x000fea0003800000 */
[----:B------:R-:W-:Y:S01]  /*53a0*/  BPT.TRAP 0x1 ;  /* 0x000000040000795c */ /* 0x000fe20000300000 */
.L_x_4904:
[----:B------:R-:W-:Y:S01]  /*53b0*/  IMAD R96, R2, 0x8, R18 ;  /* 0x0000000802607824 */ /* 0x000fe200078e0212 */
[----:B------:R-:W-:Y:S01]  /*53c0*/  SHF.L.U32 R107, R203, 0x1f, RZ ;  /* 0x0000001fcb6b7819 */ /* 0x000fe200000006ff */
[----:B------:R-:W-:Y:S01]  /*53d0*/  IMAD R106, R27, -0x60, R24 ;  /* 0xffffffa01b6a7824 */ /* 0x000fe200078e0218 */
[----:B------:R-:W-:Y:S02]  /*53e0*/  BSSY B1, `(.L_x_4905) ;  /* 0x0000004000017945 */ /* 0x000fe40003800000 */
[----:B------:R-:W0:Y:S02]  /*53f0*/  SYNCS.PHASECHK.TRANS64.TRYWAIT P4, [R96+URZ+0x22890], R107 ;  /* 0x0228906b600075a7 */ /* 0x000e24000808017f */
[----:B------:R-:W-:Y:S01]  /*5400*/  VIMNMX R106, R106, 0x60, PT ;  /* 0x000000606a6a7848 */ /* 0x000fe20003fe0100 */
[----:B0-----:R-:W-:Y:S06]  /*5410*/  @!P4 BRA `(.L_x_4906) ;  /* 0x000001980014c947 */ /* 0x001fec0003800000 */
.L_x_5186:
[----:B------:R-:W-:Y:S05]  /*5420*/  BSYNC B1 ;  /* 0x0000000000017941 */ /* 0x000fea0003800000 */
.L_x_4905:
        /* <DEDUP_REMOVED lines=8> */
.L_x_4908:
[----:B------:R-:W-:Y:S05]  /*54b0*/  BSYNC B1 ;  /* 0x0000000000017941 */ /* 0x000fea0003800000 */
.L_x_4907:
[----:B------:R-:W-:Y:S05]  /*54c0*/  @P4 BRA `(.L_x_4888) ;  /* 0x0000000000104947 */ /* 0x000fea0003800000 */
[----:B-1----:R-:W1:Y:S04]  /*54d0*/  @!P1 LDS.128 R32, [R104+0x2000] ;  /* 0x0020000068209984 */ /* 0x002e680000000c00 */
[----:B------:R-:W2:Y:S04]  /*54e0*/  @!P2 LDS.128 R36, [R103+0x2000] ;  /* 0x002000006724a984 */ /* 0x000ea80000000c00 */
[----:B-1----:R1:W-:Y:S04]  /*54f0*/  @!P1 STG.E.128 desc[UR40][R40.64], R32 ;  /* 0x0000002028009986 */ /* 0x0023e8000c101d28 */
[----:B--2---:R1:W-:Y:S02]  /*5500*/  @!P2 STG.E.128 desc[UR40][R40.64+0x40], R36 ;  /* 0x000040242800a986 */ /* 0x0043e4000c101d28 */
.L_x_4888:
[----:B------:R-:W-:Y:S05]  /*5510*/  BSYNC B0 ;  /* 0x0000000000007941 */ /* 0x000fea0003800000 */
.L_x_4870:
        /* <DEDUP_REMOVED lines=17> */
.L_x_4910:
[----:B------:R-:W-:Y:S05]  /*5630*/  BSYNC B0 ;  /* 0x0000000000007941 */ /* 0x000fea0003800000 */
.L_x_4909:
[----:B------:R-:W2:Y:S01]  /*5640*/  SYNCS.PHASECHK.TRANS64.TRYWAIT P3, [R96+URZ+0x228b0], R107 ;  /* 0x0228b06b600075a7 */ /* 0x000ea2000806017f */
[----:B------:R-:W-:Y:S01]  /*5650*/  ULDC UR43, c[0x0][0x320] ;  /* 0x0000c800002b7ab9 */ /* 0x000fe20000000800 */
[----:B------:R-:W-:Y:S01]  /*5660*/  ULDC.64 UR48, c[0x0][0x328] ;  /* 0x0000ca0000307ab9 */ /* 0x000fe20000000a00 */
[----:B------:R-:W-:Y:S01]  /*5670*/  ULDC.64 UR46, c[0x0][0x318] ;  /* 0x0000c600002e7ab9 */ /* 0x000fe20000000a00 */
[----:B------:R-:W-:Y:S01]  /*5680*/  BSSY B0, `(.L_x_4911) ;  /* 0x0000003000007945 */ /* 0x000fe20003800000 */
[----:B-1----:R-:W-:-:S03]  /*5690*/  IMAD R32, R2, 0x6000, R90 ;  /* 0x0000600002207824 */ /* 0x002fc600078e025a */
[----:B--2---:R-:W-:Y:S05]  /*56a0*/  @!P3 BRA `(.L_x_4912) ;  /* 0x000001940084b947 */ /* 0x004fea0003800000 */
.L_x_5187:
[----:B------:R-:W-:Y:S05]  /*56b0*/  BSYNC B0 ;  /* 0x0000000000007941 */ /* 0x000fea0003800000 */
.L_x_4911:
        /* <DEDUP_REMOVED lines=39> */
.L_x_4914:
[----:B------:R-:W-:Y:S05]  /*5930*/  BSYNC B0 ;  /* 0x0000000000007941 */ /* 0x000fea0003800000 */
.L_x_4913:
[----:B------:R-:W-:Y:S01]  /*5940*/  ISETP.GE.AND P3, PT, R228, R106, PT ;  /* 0x0000006ae400720c */ /* 0x000fe20003f66270 */
[----:B------:R-:W-:-:S12]  /*5950*/  BSSY B0, `(.L_x_4915) ;  /* 0x0000024000007945 */ /* 0x000fd80003800000 */
[----:B------:R-:W-:Y:S05]  /*5960*/  @P3 BRA `(.L_x_4916) ;  /* 0x0000000000883947 */ /* 0x000fea0003800000 */
[----:B--2---:R-:W-:Y:S01]  /*5970*/  IADD3 R35, P3, R36, 0x40, RZ ;  /* 0x0000004024237810 */ /* 0x004fe20007f7e0ff */
[----:B------:R-:W-:Y:S01]  /*5980*/  IMAD.MOV.U32 R33, RZ, RZ, R93 ;  /* 0x000000ffff217224 */ /* 0x000fe200078e005d */
[----:B------:R-:W-:-:S03]  /*5990*/  MOV R32, R6 ;  /* 0x0000000600207202 */ /* 0x000fc60000000f00 */
        /* <DEDUP_REMOVED lines=31> */
.L_x_4916:
[----:B------:R-:W-:Y:S05]  /*5b90*/  BSYNC B0 ;  /* 0x0000000000007941 */ /* 0x000fea0003800000 */
.L_x_4915:
        /* <DEDUP_REMOVED lines=22> */
.L_x_4865:
[----:B------:R-:W0:Y:S01]  /*5d00*/  LDC R0, c[0x0][0x448] ;  /* 0x00011200ff007b82 */ /* 0x000e220000000800 */
[----:B------:R-:W-:Y:S02]  /*5d10*/  VIADD R3, R206, 0x7f ;  /* 0x0000007fce037836 */ /* 0x000fe40000000000 */
[----:B------:R-:W-:Y:S01]  /*5d20*/  IMAD.MOV.U32 R178, RZ, RZ, RZ ;  /* 0x000000ffffb27224 */ /* 0x000fe200078e00ff */
[----:B0-----:R-:W-:-:S13]  /*5d30*/  ISETP.NE.AND P1, PT, R0, 0x1, PT ;  /* 0x000000010000780c */ /* 0x001fda0003f25270 */
[----:B------:R-:W0:Y:S08]  /*5d40*/  @P1 LDC R0, c[0x0][0x44c] ;  /* 0x00011300ff001b82 */ /* 0x000e300000000800 */
[----:B------:R-:W1:Y:S01]  /*5d50*/  @P1 LDC R5, c[0x0][0x450] ;  /* 0x00011400ff051b82 */ /* 0x000e620000000800 */
[----:B0-----:R-:W-:-:S05]  /*5d60*/  @P1 IMAD.HI.U32 R0, R3, R0, RZ ;  /* 0x0000000003001227 */ /* 0x001fca00078e00ff */
[----:B-1----:R-:W-:-:S05]  /*5d70*/  @P1 SHF.R.U32.HI R3, RZ, R5, R0 ;  /* 0x00000005ff031219 */ /* 0x002fca0000011600 */
[----:B------:R-:W-:-:S04]  /*5d80*/  IMAD.IADD R3, R60, 0x1, R3 ;  /* 0x000000013c037824 */ /* 0x000fc800078e0203 */
[----:B------:R-:W-:-:S05]  /*5d90*/  IMAD.HI R3, R3, 0x2aaaaaab, RZ ;  /* 0x2aaaaaab03037827 */ /* 0x000fca00078e02ff */
[----:B------:R-:W-:-:S04]  /*5da0*/  SHF.R.U32.HI R0, RZ, 0x1f, R3 ;  /* 0x0000001fff007819 */ /* 0x000fc80000011603 */
[----:B------:R-:W-:-:S04]  /*5db0*/  LEA.HI.SX32 R0, R3, R0, 0x1c ;  /* 0x0000000003007211 */ /* 0x000fc800078fe2ff */
[----:B------:R-:W-:-:S04]  /*5dc0*/  VIMNMX R29, R29, R0, PT ;  /* 0x000000001d1d7248 */ /* 0x000fc80003fe0100 */
[----:B------:R-:W-:Y:S01]  /*5dd0*/  ISETP.GE.AND P1, PT, R29, 0x1, PT ;  /* 0x000000011d00780c */ /* 0x000fe20003f26270 */
[----:B------:R-:W-:-:S12]  /*5de0*/  @P0 BRA `(.L_x_4918) ;  /* 0x00000000000c0947 */ /* 0x000fd80003800000 */
[----:B------:R-:W0:Y:S01]  /*5df0*/  FENCE.VIEW.ASYNC.G ;  /* 0x00000000000073c6 */ /* 0x000e220000000100 */
[----:B------:R-:W-:Y:S05]  /*5e00*/  WARPSYNC.ALL ;  /* 0x0000000000007948 */ /* 0x000fea0003800000 */
[----:B0-----:R-:W-:Y:S06]  /*5e10*/  BAR.ARV 0xc, 0x180 ;  /* 0x0306000000007b1d */ /* 0x001fec0000002000 */
.L_x_4918:
[----:B------:R-:W-:Y:S04]  /*5e20*/  BSSY B0, `(.L_x_4919) ;  /* 0x000001f000007945 */ /* 0x000fe80003800000 */
[----:B------:R-:W-:Y:S05]  /*5e30*/  @!P1 BRA `(.L_x_4920) ;  /* 0x0000000000749947 */ /* 0x000fea0003800000 */
        /* <DEDUP_REMOVED lines=21> */
[----:B------:R-:W-:Y:S01]  /*5f90*/  @!P1 IMAD.IADD R3, R3, 0x1, -R6 ;  /* 0x0000000103039824 */ /* 0x000fe200078e0a06 */
[----:B------:R-:W-:Y:S02]  /*5fa0*/  @!P1 IADD3 R5, R5, 0x1, RZ ;  /* 0x0000000105059810 */ /* 0x000fe40007ffe0ff */
[----:B------:R-:W-:Y:S02]  /*5fb0*/  ISETP.NE.AND P1, PT, R9, RZ, PT ;  /* 0x000000ff0900720c */ /* 0x000fe40003f25270 */
[----:B------:R-:W-:-:S13]  /*5fc0*/  ISETP.GE.U32.AND P0, PT, R3, R6, PT ;  /* 0x000000060300720c */ /* 0x000fda0003f06070 */
[----:B------:R-:W-:-:S04]  /*5fd0*/  @P0 VIADD R5, R5, 0x1 ;  /* 0x0000000105050836 */ /* 0x000fc80000000000 */
[----:B------:R-:W-:Y:S01]  /*5fe0*/  @!P2 IMAD.MOV R5, RZ, RZ, -R5 ;  /* 0x000000ffff05a224 */ /* 0x000fe200078e0a05 */
[----:B------:R-:W-:-:S05]  /*5ff0*/  @!P1 LOP3.LUT R5, RZ, R9, RZ, 0x33, !PT ;  /* 0x00000009ff059212 */ /* 0x000fca00078e33ff */
[----:B------:R-:W-:-:S07]  /*6000*/  IMAD.MOV.U32 R178, RZ, RZ, R5 ;  /* 0x000000ffffb27224 */ /* 0x000fce00078e0005 */
.L_x_4920:
[----:B------:R-:W-:Y:S05]  /*6010*/  BSYNC B0 ;  /* 0x0000000000007941 */ /* 0x000fea0003800000 */
.L_x_4919:
        /* <DEDUP_REMOVED lines=33> */
[----:B----4-:R-:W-:Y:S02]  /*6230*/  CS2R R96, SRZ ;  /* 0x0000000000607805 */ /* 0x010fe4000001ff00 */
        /* <DEDUP_REMOVED lines=45> */
.L_x_5190:
        /* <DEDUP_REMOVED lines=13> */
[----:B------:R-:W-:Y:S01]  /*65e0*/  IMAD.U32 R4, RZ, RZ, UR4 ;  /* 0x00000004ff047e24 */ /* 0x000fe2000f8e00ff */
[----:B------:R-:W-:Y:S01]  /*65f0*/  MOV R7, UR7 ;  /* 0x0000000700077c02 */ /* 0x000fe20008000f00 */
[----:B------:R-:W-:Y:S01]  /*6600*/  IMAD.U32 R5, RZ, RZ, UR5 ;  /* 0x00000005ff057e24 */ /* 0x000fe2000f8e00ff */
[----:B------:R-:W1:Y:S01]  /*6610*/  LDC.64 R14, c[0x4][R14] ;  /* 0x010000000e0e7b82 */ /* 0x000e620000000a00 */
[----:B------:R-:W-:Y:S01]  /*6620*/  ULDC.64 UR4, c[0x4][0x38] ;  /* 0x01000e0000047ab9 */ /* 0x000fe20000000a00 */
[----:B------:R-:W-:Y:S02]  /*6630*/  IMAD.U32 R6, RZ, RZ, UR6 ;  /* 0x00000006ff067e24 */ /* 0x000fe4000f8e00ff */
[----:B------:R-:W-:-:S02]  /*6640*/  IMAD.U32 R10, RZ, RZ, UR4 ;  /* 0x00000004ff0a7e24 */ /* 0x000fc4000f8e00ff */
[----:B------:R-:W-:Y:S02]  /*6650*/  IMAD.U32 R11, RZ, RZ, UR5 ;  /* 0x00000005ff0b7e24 */ /* 0x000fe4000f8e00ff */
[----:B------:R-:W-:Y:S02]  /*6660*/  IMAD.MOV.U32 R8, RZ, RZ, 0x70 ;  /* 0x00000070ff087424 */ /* 0x000fe400078e00ff */
[----:B------:R-:W-:Y:S02]  /*6670*/  IMAD.MOV.U32 R12, RZ, RZ, 0x1 ;  /* 0x00000001ff0c7424 */ /* 0x000fe400078e00ff */
[----:B0-----:R-:W-:-:S07]  /*6680*/  IMAD.MOV.U32 R13, RZ, RZ, RZ ;  /* 0x000000ffff0d7224 */ /* 0x001fce00078e00ff */
[----:B------:R-:W-:-:S07]  /*6690*/  LEPC R20, `(.L_x_4924) ;  /* 0x000000001014794e */ /* 0x000fce0000000000 */
[----:B-1---5:R-:W-:Y:S05]  /*66a0*/  CALL.ABS.NOINC R14 ;  /* 0x000000000e007343 */ /* 0x022fea0003c00000 */
.L_x_4924:
[----:B------:R-:W-:Y:S05]  /*66b0*/  BSYNC B6 ;  /* 0x0000000000067941 */ /* 0x000fea0003800000 */
.L_x_4923:
        /* <DEDUP_REMOVED lines=12> */
.L_x_4928:
[----:B--2---:R2:W3:Y:S02]  /*6780*/  SYNCS.PHASECHK.TRANS64.TRYWAIT P0, [R18+URZ+0x22800], R3 ;  /* 0x02280003120075a7 */ /* 0x0044e4000800017f */
[----:B---3--:R-:W-:Y:S05]  /*6790*/  @!P0 NANOSLEEP.SYNCS 0x989680 ;  /* 0x009896800000895d */ /* 0x008fea0003900000 */
[----:B------:R-:W3:Y:S02]  /*67a0*/  @!P0 SYNCS.PHASECHK.TRANS64 P0, [R18+URZ+0x22800], R3 ;  /* 0x02280003120085a7 */ /* 0x000ee4000800007f */
[----:B---3--:R-:W-:Y:S05]  /*67b0*/  @!P0 BRA `(.L_x_4928) ;  /* 0xfffffffc00f08947 */ /* 0x008fea000383ffff */
.L_x_4927:
[----:B------:R-:W-:Y:S05]  /*67c0*/  BSYNC B0 ;  /* 0x0000000000007941 */ /* 0x000fea0003800000 */
.L_x_4926:
[----:B------:R-:W-:Y:S05]  /*67d0*/  BRA `(.L_x_4929) ;  /* 0x0000002800f87947 */ /* 0x000fea0003800000 */
.L_x_4925:
        /* <DEDUP_REMOVED lines=30> */
.L_x_4931:
[----:B------:R-:W-:Y:S05]  /*69c0*/  BSYNC B6 ;  /* 0x0000000000067941 */ /* 0x000fea0003800000 */
.L_x_4930:
        /* <DEDUP_REMOVED lines=15> */
[----:B------:R-:W-:Y:S01]  /*6ac0*/  IMAD.MOV.U32 R6, RZ, RZ, R24 ;  /* 0x000000ffff067224 */ /* 0x000fe200078e0018 */
[----:B------:R-:W-:Y:S01]  /*6ad0*/  ULDC.64 UR6, c[0x0][0x408] ;  /* 0x0001020000067ab9 */ /* 0x000fe20000000a00 */
[----:B------:R-:W-:Y:S01]  /*6ae0*/  IMAD.MOV.U32 R7, RZ, RZ, R27 ;  /* 0x000000ffff077224 */ /* 0x000fe200078e001b */
[----:B------:R-:W-:Y:S01]  /*6af0*/  SHF.R.S32.HI R31, RZ, 0x1f, R204 ;  /* 0x0000001fff1f7819 */ /* 0x000fe200000114cc */
        /* <DEDUP_REMOVED lines=18> */
[----:B------:R-:W-:-:S02]  /*6c20*/  IADD3 R3, R7, R5, RZ ;  /* 0x0000000507037210 */ /* 0x000fc40007ffe0ff */
[----:B------:R-:W-:Y:S01]  /*6c30*/  IMAD.IADD R7, R9, 0x1, R11 ;  /* 0x0000000109077824 */ /* 0x000fe200078e020b */
[----:B------:R-:W-:Y:S02]  /*6c40*/  LEA R32, P1, R8, UR6, 0x1 ;  /* 0x0000000608207c11 */ /* 0x000fe4000f8208ff */
[----:B------:R-:W-:Y:S02]  /*6c50*/  LEA.HI.X R6, R6, UR5, R3, 0x1, P0 ;  /* 0x0000000506067c11 */ /* 0x000fe400080f0c03 */
[----:B------:R-:W-:Y:S01]  /*6c60*/  LEA.HI.X R7, R8, UR7, R7, 0x1, P1 ;  /* 0x0000000708077c11 */ /* 0x000fe200088f0c07 */
[----:B------:R-:W-:Y:S08]  /*6c70*/  BRA.DIV UR4, `(.L_x_4934) ;  /* 0x0000018204487947 */ /* 0x000ff0000b800000 */
[----:B------:R1:W2:Y:S04]  /*6c80*/  SHFL.IDX PT, R3, R6, RZ, 0x1c1f ;  /* 0x001c1fff06037589 */ /* 0x0002a800000e0000 */
[----:B------:R1:W3:Y:S04]  /*6c90*/  SHFL.IDX PT, R0, R4, RZ, 0x1c1f ;  /* 0x001c1fff04007589 */ /* 0x0002e800000e0000 */
[----:B------:R1:W4:Y:S04]  /*6ca0*/  SHFL.IDX PT, R5, R7, RZ, 0x1c1f ;  /* 0x001c1fff07057589 */ /* 0x00032800000e0000 */
[----:B------:R1:W0:Y:S02]  /*6cb0*/  SHFL.IDX PT, R14, R32, RZ, 0x1c1f ;  /* 0x001c1fff200e7589 */ /* 0x00022400000e0000 */
.L_x_5196:
        /* <DEDUP_REMOVED lines=15> */
[----:B------:R-:W-:Y:S02]  /*6db0*/  @!P2 IMAD.WIDE R34, R200, 0x2, R8 ;  /* 0x00000002c822a825 */ /* 0x000fe400078e0208 */
[C---:B------:R-:W-:Y:S02]  /*6dc0*/  @!P3 SHF.L.U64.HI R24, R204.reuse, 0x1, R31 ;  /* 0x00000001cc18b819 */ /* 0x040fe4000001021f */
[----:B------:R-:W-:Y:S01]  /*6dd0*/  @!P3 IMAD.SHL.U32 R9, R204, 0x2, RZ ;  /* 0x00000002cc09b824 */ /* 0x000fe200078e00ff */
[----:B------:R-:W-:Y:S02]  /*6de0*/  CS2R R26, SRZ ;  /* 0x00000000001a7805 */ /* 0x000fe4000001ff00 */
[----:B------:R-:W-:Y:S01]  /*6df0*/  CS2R R20, SRZ ;  /* 0x0000000000147805 */ /* 0x000fe2000001ff00 */
[----:B0-----:R-:W-:Y:S01]  /*6e00*/  @!P2 IMAD.WIDE R12, R200, 0x2, R14 ;  /* 0x00000002c80ca825 */ /* 0x001fe200078e020e */
[----:B------:R0:W5:Y:S01]  /*6e10*/  @!P2 LD.E.64 R28, desc[UR40][R34.64] ;  /* 0x00000028221ca980 */ /* 0x000162000c101b00 */
[----:B------:R-:W-:-:S02]  /*6e20*/  @!P3 IADD3 R10, P0, R0, R9, RZ ;  /* 0x00000009000ab210 */ /* 0x000fc40007f1e0ff */
[----:B------:R-:W-:Y:S01]  /*6e30*/  @!P3 IADD3 R8, P1, R14, R9, RZ ;  /* 0x000000090e08b210 */ /* 0x000fe20007f3e0ff */
[----:B------:R0:W5:Y:S02]  /*6e40*/  @!P2 LD.E.64 R26, desc[UR40][R12.64] ;  /* 0x000000280c1aa980 */ /* 0x000164000c101b00 */
[--C-:B------:R-:W-:Y:S02]  /*6e50*/  @!P3 IMAD.X R11, R3, 0x1, R24.reuse, P0 ;  /* 0x00000001030bb824 */ /* 0x100fe400000e0618 */
[----:B------:R-:W-:Y:S01]  /*6e60*/  @!P3 IMAD.X R9, R5, 0x1, R24, P1 ;  /* 0x000000010509b824 */ /* 0x000fe200008e0618 */
[----:B------:R-:W-:Y:S02]  /*6e70*/  CS2R R24, SRZ ;  /* 0x0000000000187805 */ /* 0x000fe4000001ff00 */
[----:B------:R0:W5:Y:S04]  /*6e80*/  @!P3 LD.E.64 R20, desc[UR40][R10.64] ;  /* 0x000000280a14b980 */ /* 0x000168000c101b00 */
[----:B------:R0:W5:Y:S02]  /*6e90*/  @!P3 LD.E.64 R24, desc[UR40][R8.64] ;  /* 0x000000280818b980 */ /* 0x000164000c101b00 */
.L_x_4936:
[----:B------:R-:W-:Y:S05]  /*6ea0*/  BSYNC B1 ;  /* 0x0000000000017941 */ /* 0x000fea0003800000 */
.L_x_4935:
        /* <DEDUP_REMOVED lines=10> */
[----:B------:R-:W-:Y:S01]  /*6f50*/  IMAD.MOV.U32 R0, RZ, RZ, R28 ;  /* 0x000000ffff007224 */ /* 0x000fe200078e001c */
[----:B------:R-:W-:-:S02]  /*6f60*/  MOV R3, R29 ;  /* 0x0000001d00037202 */ /* 0x000fc40000000f00 */
[----:B------:R-:W-:Y:S02]  /*6f70*/  PRMT R45, R5, 0x5410, R8 ;  /* 0x00005410052d7816 */ /* 0x000fe40000000008 */
[----:B------:R-:W-:Y:S02]  /*6f80*/  CS2R R8, SRZ ;  /* 0x0000000000087805 */ /* 0x000fe4000001ff00 */
[----:B------:R-:W-:Y:S02]  /*6f90*/  PRMT R40, R40, 0x5410, R0 ;  /* 0x0000541028287816 */ /* 0x000fe40000000000 */
[----:B------:R-:W-:Y:S01]  /*6fa0*/  PRMT R44, R44, 0x5410, R3 ;  /* 0x000054102c2c7816 */ /* 0x000fe20000000003 */
[----:B------:R-:W-:Y:S06]  /*6fb0*/  BRA.DIV UR4, `(.L_x_4937) ;  /* 0x0000017e04e87947 */ /* 0x000fec000b800000 */
[----:B------:R0:W2:Y:S04]  /*6fc0*/  SHFL.IDX PT, R3, R6, 0x1, 0x1c1f ;  /* 0x003c1f0006037f89 */ /* 0x0000a800000e0000 */
[----:B------:R0:W3:Y:S04]  /*6fd0*/  SHFL.IDX PT, R0, R4, 0x1, 0x1c1f ;  /* 0x003c1f0004007f89 */ /* 0x0000e800000e0000 */
[----:B-1----:R-:W1:Y:S04]  /*6fe0*/  SHFL.IDX PT, R7, R7, 0x1, 0x1c1f ;  /* 0x003c1f0007077f89 */ /* 0x002e6800000e0000 */
[----:B0-----:R-:W4:Y:S02]  /*6ff0*/  SHFL.IDX PT, R32, R32, 0x1, 0x1c1f ;  /* 0x003c1f0020207f89 */ /* 0x001f2400000e0000 */
.L_x_5202:
[----:B------:R-:W-:Y:S01]  /*7000*/  VIADD R38, R38, 0x40 ;  /* 0x0000004026267836 */ /* 0x000fe20000000000 */
[----:B------:R-:W-:Y:S01]  /*7010*/  LEA.HI R4, R229, R229, RZ, 0x1 ;  /* 0x000000e5e5047211 */ /* 0x000fe200078f08ff */
        /* <DEDUP_REMOVED lines=13> */
[----:B------:R-:W-:Y:S01]  /*70f0*/  ISETP.GE.AND P3, PT, R204, UR4, PT ;  /* 0x00000004cc007c0c */ /* 0x000fe2000bf66270 */
[----:B-1----:R-:W-:Y:S01]  /*7100*/  IMAD.MOV.U32 R33, RZ, RZ, R7 ;  /* 0x000000ffff217224 */ /* 0x002fe200078e0007 */
[----:B------:R-:W-:-:S09]  /*7110*/  CS2R R14, SRZ ;  /* 0x00000000000e7805 */ /* 0x000fd2000001ff00 */
[----:B------:R-:W-:Y:S02]  /*7120*/  @!P2 IMAD.WIDE R34, R200, 0x2, R4 ;  /* 0x00000002c822a825 */ /* 0x000fe400078e0204 */
[C---:B------:R-:W-:Y:S02]  /*7130*/  @!P3 SHF.L.U64.HI R10, R204.reuse, 0x1, R31 ;  /* 0x00000001cc0ab819 */ /* 0x040fe4000001021f */
[----:B------:R-:W-:Y:S01]  /*7140*/  @!P3 IMAD.SHL.U32 R5, R204, 0x2, RZ ;  /* 0x00000002cc05b824 */ /* 0x000fe200078e00ff */
[----:B------:R-:W-:Y:S02]  /*7150*/  CS2R R8, SRZ ;  /* 0x0000000000087805 */ /* 0x000fe4000001ff00 */
[----:B------:R-:W-:Y:S01]  /*7160*/  CS2R R12, SRZ ;  /* 0x00000000000c7805 */ /* 0x000fe2000001ff00 */
[----:B------:R0:W5:Y:S01]  /*7170*/  @!P2 LD.E.64 R14, desc[UR40][R34.64] ;  /* 0x00000028220ea980 */ /* 0x000162000c101b00 */
[-C--:B------:R-:W-:Y:S02]  /*7180*/  @!P3 IADD3 R4, P0, R0, R5.reuse, RZ ;  /* 0x000000050004b210 */ /* 0x080fe40007f1e0ff */
[----:B----4-:R-:W-:Y:S01]  /*7190*/  @!P3 IADD3 R6, P1, R32, R5, RZ ;  /* 0x000000052006b210 */ /* 0x010fe20007f3e0ff */
[----:B------:R-:W-:-:S04]  /*71a0*/  @!P2 IMAD.WIDE R32, R200, 0x2, R32 ;  /* 0x00000002c820a825 */ /* 0x000fc800078e0220 */
[--C-:B------:R-:W-:Y:S01]  /*71b0*/  @!P3 IMAD.X R5, R3, 0x1, R10.reuse, P0 ;  /* 0x000000010305b824 */ /* 0x100fe200000e060a */
[----:B------:R0:W5:Y:S01]  /*71c0*/  @!P2 LD.E.64 R8, desc[UR40][R32.64] ;  /* 0x000000282008a980 */ /* 0x000162000c101b00 */
[----:B------:R-:W-:Y:S01]  /*71d0*/  @!P3 IMAD.X R7, R7, 0x1, R10, P1 ;  /* 0x000000010707b824 */ /* 0x000fe200008e060a */
[----:B------:R-:W-:Y:S02]  /*71e0*/  CS2R R10, SRZ ;  /* 0x00000000000a7805 */ /* 0x000fe4000001ff00 */
[----:B------:R0:W5:Y:S04]  /*71f0*/  @!P3 LD.E.64 R12, desc[UR40][R4.64] ;  /* 0x00000028040cb980 */ /* 0x000168000c101b00 */
[----:B------:R0:W5:Y:S02]  /*7200*/  @!P3 LD.E.64 R10, desc[UR40][R6.64] ;  /* 0x00000028060ab980 */ /* 0x000164000c101b00 */
.L_x_4939:
[----:B------:R-:W-:Y:S05]  /*7210*/  BSYNC B1 ;  /* 0x0000000000017941 */ /* 0x000fea0003800000 */
.L_x_4938:
[----:B------:R-:W1:Y:S01]  /*7220*/  SYNCS.PHASECHK.TRANS64.TRYWAIT P0, [R18+URZ+0x22800], R39 ;  /* 0x02280027120075a7 */ /* 0x000e62000800017f */
[----:B---3--:R-:W-:Y:S01]  /*7230*/  IMAD.SHL.U32 R0, R37, 0x40, RZ ;  /* 0x0000004025007824 */ /* 0x008fe200078e00ff */
[----:B0---4-:R-:W-:Y:S01]  /*7240*/  VIADDMNMX R32, R41, -R206, 0x80, PT ;  /* 0x0000008029207446 */ /* 0x011fe200038009ce */
[----:B-----5:R-:W-:Y:S01]  /*7250*/  IMAD.MOV.U32 R4, RZ, RZ, R8 ;  /* 0x000000ffff047224 */ /* 0x020fe200078e0008 */
[----:B------:R-:W-:Y:S01]  /*7260*/  BSSY B1, `(.L_x_4940) ;  /* 0x0000018000017945 */ /* 0x000fe20003800000 */
[----:B------:R-:W-:Y:S01]  /*7270*/  IMAD.MOV.U32 R6, RZ, RZ, R14 ;  /* 0x000000ffff067224 */ /* 0x000fe200078e000e */
[----:B--2---:R-:W-:Y:S01]  /*7280*/  LOP3.LUT R3, R0, 0x1c0, RZ, 0xc0, !PT ;  /* 0x000001c000037812 */ /* 0x004fe200078ec0ff */
[----:B------:R-:W-:Y:S01]  /*7290*/  IMAD.MOV.U32 R5, RZ, RZ, R11 ;  /* 0x000000ffff057224 */ /* 0x000fe200078e000b */
[----:B------:R-:W-:Y:S01]  /*72a0*/  PRMT R46, R4, 0x7610, R46 ;  /* 0x00007610042e7816 */ /* 0x000fe2000000002e */
[----:B------:R-:W-:Y:S01]  /*72b0*/  IMAD.MOV.U32 R4, RZ, RZ, R10 ;  /* 0x000000ffff047224 */ /* 0x000fe200078e000a */
[----:B------:R-:W-:-:S02]  /*72c0*/  LOP3.LUT R0, R3, 0x18, R16, 0xf8, !PT ;  /* 0x0000001803007812 */ /* 0x000fc400078ef810 */
[----:B------:R-:W-:Y:S02]  /*72d0*/  SHF.R.U32.HI R3, RZ, 0x3, R3 ;  /* 0x00000003ff037819 */ /* 0x000fe40000011603 */
[----:B------:R-:W-:Y:S01]  /*72e0*/  PRMT R47, R4, 0x5410, R6 ;  /* 0x00005410042f7816 */ /* 0x000fe20000000006 */
[----:B------:R-:W-:Y:S01]  /*72f0*/  IMAD.MOV.U32 R4, RZ, RZ, R12 ;  /* 0x000000ffff047224 */ /* 0x000fe200078e000c */
[----:B------:R-:W-:Y:S02]  /*7300*/  LOP3.LUT R3, R0, R3, RZ, 0x3c, !PT ;  /* 0x0000000300037212 */ /* 0x000fe400078e3cff */
[----:B------:R-:W-:Y:S02]  /*7310*/  MOV R0, R9 ;  /* 0x0000000900007202 */ /* 0x000fe40000000f00 */
[----:B------:R-:W-:Y:S01]  /*7320*/  PRMT R31, R5, 0x7610, R31 ;  /* 0x00007610051f7816 */ /* 0x000fe2000000001f */
[----:B------:R-:W-:Y:S01]  /*7330*/  IMAD R3, R212, 0x200, R3 ;  /* 0x00000200d4037824 */ /* 0x000fe200078e0203 */
[----:B------:R-:W-:Y:S01]  /*7340*/  PRMT R46, R46, 0x5410, R0 ;  /* 0x000054102e2e7816 */ /* 0x000fe20000000000 */
[----:B------:R-:W-:Y:S01]  /*7350*/  IMAD.MOV.U32 R0, RZ, RZ, R15 ;  /* 0x000000ffff007224 */ /* 0x000fe200078e000f */
[----:B------:R-:W-:Y:S01]  /*7360*/  LOP3.LUT P2, RZ, R37, 0x4, RZ, 0xc0, !PT ;  /* 0x0000000425ff7812 */ /* 0x000fe2000784c0ff */
[----:B------:R-:W-:Y:S01]  /*7370*/  IMAD R3, R3, 0x2, R18 ;  /* 0x0000000203037824 */ /* 0x000fe200078e0212 */
[----:B------:R-:W-:Y:S01]  /*7380*/  ISETP.GE.AND P1, PT, R23, R32, PT ;  /* 0x000000201700720c */ /* 0x000fe20003f26270 */
[----:B------:R-:W-:Y:S01]  /*7390*/  IMAD.MOV.U32 R5, RZ, RZ, R13 ;  /* 0x000000ffff057224 */ /* 0x000fe200078e000d */
[----:B------:R-:W-:Y:S01]  /*73a0*/  PRMT R48, R0, 0x5410, R4 ;  /* 0x0000541000307816 */ /* 0x000fe20000000004 */
[----:B------:R-:W-:-:S02]  /*73b0*/  VIADD R4, R3, 0x18400 ;  /* 0x0001840003047836 */ /* 0x000fc40000000000 */
[----:B------:R-:W-:Y:S01]  /*73c0*/  VIADD R0, R3, 0x18440 ;  /* 0x0001844003007836 */ /* 0x000fe20000000000 */
[----:B-1----:R-:W-:Y:S07]  /*73d0*/  @!P0 BRA `(.L_x_4941) ;  /* 0x0000017c00548947 */ /* 0x002fee0003800000 */
.L_x_5203:
[----:B------:R-:W-:Y:S05]  /*73e0*/  BSYNC B1 ;  /* 0x0000000000017941 */ /* 0x000fea0003800000 */
.L_x_4940:
        /* <DEDUP_REMOVED lines=12> */
[--C-:B------:R-:W-:Y:S01]  /*74b0*/  SHF.R.U32.HI R34, RZ, 0x10, R29.reuse ;  /* 0x00000010ff227819 */ /* 0x100fe2000001161d */
        /* <DEDUP_REMOVED lines=10> */
[----:B------:R-:W-:Y:S01]  /*7560*/  FMUL.FTZ R29, R29, R34 ;  /* 0x000000221d1d7220 */ /* 0x000fe20000410000 */
[--C-:B------:R-:W-:Y:S02]  /*7570*/  HADD2.F32 R26, -RZ, R6.reuse.H0_H0 ;  /* 0x20000006ff1a7230 */ /* 0x100fe40000004100 */
[----:B------:R-:W-:Y:S01]  /*7580*/  FMUL.FTZ R38, R4, R35 ;  /* 0x0000002304267220 */ /* 0x000fe20000410000 */
[----:B------:R-:W-:-:S02]  /*7590*/  HADD2.F32 R27, -RZ, R6.H1_H1 ;  /* 0x30000006ff1b7230 */ /* 0x000fc40000004100 */
[C---:B0-----:R-:W-:Y:S01]  /*75a0*/  FFMA.FTZ R39, R28.reuse, R34, -R37 ;  /* 0x000000221c277223 */ /* 0x041fe20000010825 */
[--C-:B------:R-:W-:Y:S02]  /*75b0*/  HADD2.F32 R6, -RZ, R5.reuse.H0_H0 ;  /* 0x20000005ff067230 */ /* 0x100fe40000004100 */
[----:B------:R-:W-:Y:S01]  /*75c0*/  FFMA.FTZ R40, R28, R36, R29 ;  /* 0x000000241c287223 */ /* 0x000fe2000001001d */
[-C--:B------:R-:W-:Y:S01]  /*75d0*/  FMUL.FTZ R34, R4, R33.reuse ;  /* 0x0000002104227220 */ /* 0x080fe20000410000 */
[C---:B------:R-:W-:Y:S01]  /*75e0*/  FFMA.FTZ R38, R7.reuse, R33, -R38 ;  /* 0x0000002107267223 */ /* 0x040fe20000010826 */
[----:B------:R-:W-:Y:S02]  /*75f0*/  HADD2.F32 R5, -RZ, R5.H1_H1 ;  /* 0x30000005ff057230 */ /* 0x000fe40000004100 */
[----:B------:R-:W-:Y:S02]  /*7600*/  HADD2.F32 R33, -RZ, R43.H0_H0 ;  /* 0x2000002bff217230 */ /* 0x000fe40000004100 */
[----:B------:R-:W-:Y:S01]  /*7610*/  FFMA.FTZ R35, R7, R35, R34 ;  /* 0x0000002307237223 */ /* 0x000fe20000010022 */
[----:B------:R-:W-:-:S02]  /*7620*/  HADD2.F32 R28, -RZ, R44.H1_H1 ;  /* 0x3000002cff1c7230 */ /* 0x000fc40000004100 */
        /* <DEDUP_REMOVED lines=14> */
[----:B------:R1:W-:Y:S02]  /*7710*/  STS.128 [R3+0x18400], R4 ;  /* 0x0184000403007388 */ /* 0x0003e40000000c00 */
.L_x_4945:
[----:B------:R-:W-:Y:S05]  /*7720*/  BSYNC B2 ;  /* 0x0000000000027941 */ /* 0x000fea0003800000 */
.L_x_4944:
        /* <DEDUP_REMOVED lines=43> */
.L_x_4943:
[----:B------:R-:W-:Y:S05]  /*79e0*/  BSYNC B1 ;  /* 0x0000000000017941 */ /* 0x000fea0003800000 */
.L_x_4942:
        /* <DEDUP_REMOVED lines=30> */
[----:B------:R-:W-:Y:S02]  /*7bd0*/  HADD2.F32 R20, -RZ, R46.H1_H1 ;  /* 0x3000002eff147230 */ /* 0x000fe40000004100 */
[----:B------:R-:W-:Y:S01]  /*7be0*/  FFMA.FTZ R21, R7, R24, R28 ;  /* 0x0000001807157223 */ /* 0x000fe2000001001c */
[----:B------:R-:W-:Y:S02]  /*7bf0*/  HADD2.F32 R5, -RZ, R5.H1_H1 ;  /* 0x30000005ff057230 */ /* 0x000fe40000004100 */
[----:B------:R-:W-:-:S02]  /*7c00*/  HADD2.F32 R14, -RZ, R48.H0_H0 ;  /* 0x20000030ff0e7230 */ /* 0x000fc40000004100 */
        /* <DEDUP_REMOVED lines=15> */
.L_x_4948:
[----:B------:R-:W-:Y:S05]  /*7d00*/  BSYNC B1 ;  /* 0x0000000000017941 */ /* 0x000fea0003800000 */
.L_x_4947:
[----:B------:R-:W-:Y:S05]  /*7d10*/  @P1 BRA `(.L_x_4946) ;  /* 0x0000001400841947 */ /* 0x000fea0003800000 */
[----:B-1----:R-:W1:Y:S01]  /*7d20*/  LDS.128 R4, [R0+0x2000] ;  /* 0x0020000000047984 */ /* 0x002e620000000c00 */
[----:B------:R-:W-:Y:S02]  /*7d30*/  SHF.R.U64 R24, R12, 0x10, R13 ;  /* 0x000000100c187819 */ /* 0x000fe4000000120d */
[----:B------:R-:W-:Y:S02]  /*7d40*/  SHF.R.U32.HI R14, RZ, 0x10, R11 ;  /* 0x00000010ff0e7819 */ /* 0x000fe4000001160b */
[----:B------:R-:W-:Y:S01]  /*7d50*/  SHF.R.U32.HI R12, RZ, 0x10, R13 ;  /* 0x00000010ff0c7819 */ /* 0x000fe2000001160d */
[----:B------:R-:W-:Y:S01]  /*7d60*/  HADD2.F32 R13, -RZ, R47.H0_H0 ;  /* 0x2000002fff0d7230 */ /* 0x000fe20000004100 */
[----:B------:R-:W-:Y:S01]  /*7d70*/  SHF.R.U64 R21, R10, 0x10, R11 ;  /* 0x000000100a157819 */ /* 0x000fe2000000120b */
[----:B------:R-:W-:Y:S02]  /*7d80*/  HADD2.F32 R14, -RZ, R14.H0_H0 ;  /* 0x2000000eff0e7230 */ /* 0x000fe40000004100 */
[----:B------:R-:W-:-:S02]  /*7d90*/  HADD2.F32 R12, -RZ, R12.H0_H0 ;  /* 0x2000000cff0c7230 */ /* 0x000fc40000004100 */
[----:B------:R-:W-:Y:S02]  /*7da0*/  HADD2.F32 R11, -RZ, R48.H1_H1 ;  /* 0x30000030ff0b7230 */ /* 0x000fe40000004100 */
        /* <DEDUP_REMOVED lines=9> */
[----:B------:R-:W-:Y:S01]  /*7e40*/  FFMA.FTZ R20, R9, R12, -R20 ;  /* 0x0000000c09147223 */ /* 0x000fe20000010814 */
[-C--:B------:R-:W-:Y:S01]  /*7e50*/  FMUL.FTZ R12, R4, R11.reuse ;  /* 0x0000000b040c7220 */ /* 0x080fe20000410000 */
[----:B------:R-:W-:Y:S01]  /*7e60*/  FFMA.FTZ R11, R3, R11, -R10 ;  /* 0x0000000b030b7223 */ /* 0x000fe2000001080a */
[----:B------:R-:W-:Y:S02]  /*7e70*/  HADD2.F32 R10, -RZ, R31.H0_H0 ;  /* 0x2000001fff0a7230 */ /* 0x000fe40000004100 */
[----:B------:R-:W-:Y:S01]  /*7e80*/  FFMA.FTZ R15, R9, R14, R15 ;  /* 0x0000000e090f7223 */ /* 0x000fe2000001000f */
[----:B------:R-:W-:Y:S02]  /*7e90*/  HADD2.F32 R6, -RZ, R5.H0_H0 ;  /* 0x20000005ff067230 */ /* 0x000fe40000004100 */
[----:B------:R-:W-:Y:S01]  /*7ea0*/  FFMA.FTZ R12, R3, R13, R12 ;  /* 0x0000000d030c7223 */ /* 0x000fe2000001000c */
[----:B------:R-:W-:-:S02]  /*7eb0*/  HADD2.F32 R31, -RZ, R31.H1_H1 ;  /* 0x3000001fff1f7230 */ /* 0x000fc40000004100 */
[CC--:B------:R-:W-:Y:S01]  /*7ec0*/  FMUL.FTZ R14, R8.reuse, R10.reuse ;  /* 0x0000000a080e7220 */ /* 0x0c0fe20000410000 */
[----:B------:R-:W-:Y:S02]  /*7ed0*/  HADD2.F32 R5, -RZ, R5.H1_H1 ;  /* 0x30000005ff057230 */ /* 0x000fe40000004100 */
[----:B------:R-:W-:Y:S02]  /*7ee0*/  HADD2.F32 R9, -RZ, R21.H0_H0 ;  /* 0x20000015ff097230 */ /* 0x000fe40000004100 */
[-C--:B------:R-:W-:Y:S01]  /*7ef0*/  FMUL.FTZ R13, R8, R31.reuse ;  /* 0x0000001f080d7220 */ /* 0x080fe20000410000 */
[----:B------:R-:W-:Y:S02]  /*7f00*/  HADD2.F32 R4, -RZ, R24.H0_H0 ;  /* 0x20000018ff047230 */ /* 0x000fe40000004100 */
[----:B------:R-:W-:Y:S01]  /*7f10*/  FFMA.FTZ R14, R7, R31, -R14 ;  /* 0x0000001f070e7223 */ /* 0x000fe2000001080e */
[----:B------:R-:W-:Y:S01]  /*7f20*/  FMUL.FTZ R3, R5, R9 ;  /* 0x0000000905037220 */ /* 0x000fe20000410000 */
[----:B------:R-:W-:Y:S01]  /*7f30*/  FFMA.FTZ R13, R7, R10, R13 ;  /* 0x0000000a070d7223 */ /* 0x000fe2000001000d */
[----:B------:R-:W-:Y:S01]  /*7f40*/  FMUL.FTZ R8, R5, R4 ;  /* 0x0000000405087220 */ /* 0x000fe20000410000 */
[----:B------:R-:W-:Y:S01]  /*7f50*/  F2FP.F16.F32.PACK_AB R7, R15, R20 ;  /* 0x000000140f07723e */ /* 0x000fe200000000ff */
[----:B------:R-:W-:Y:S01]  /*7f60*/  FFMA.FTZ R3, R6, R4, -R3 ;  /* 0x0000000406037223 */ /* 0x000fe20000010803 */
[----:B------:R-:W-:Y:S01]  /*7f70*/  F2FP.F16.F32.PACK_AB R4, R12, R11 ;  /* 0x0000000b0c04723e */ /* 0x000fe200000000ff */
[----:B------:R-:W-:Y:S01]  /*7f80*/  FFMA.FTZ R8, R6, R9, R8 ;  /* 0x0000000906087223 */ /* 0x000fe20000010008 */
[----:B------:R-:W-:-:S04]  /*7f90*/  F2FP.F16.F32.PACK_AB R6, R13, R14 ;  /* 0x0000000e0d06723e */ /* 0x000fc800000000ff */
[----:B------:R-:W-:-:S05]  /*7fa0*/  F2FP.F16.F32.PACK_AB R5, R8, R3 ;  /* 0x000000030805723e */ /* 0x000fca00000000ff */
[----:B------:R3:W-:Y:S01]  /*7fb0*/  STS.128 [R0+0x2000], R4 ;  /* 0x0020000400007388 */ /* 0x0007e20000000c00 */
[----:B------:R-:W-:Y:S05]  /*7fc0*/  BRA `(.L_x_4946) ;  /* 0x0000001000d87947 */ /* 0x000fea0003800000 */
.L_x_4933:
[----:B------:R-:W1:Y:S01]  /*7fd0*/  LDC R8, c[0x0][0x448] ;  /* 0x00011200ff087b82 */ /* 0x000e620000000800 */
[----:B------:R-:W-:Y:S01]  /*7fe0*/  IMAD R3, R3, 0x40, R38 ;  /* 0x0000004003037824 */ /* 0x000fe200078e0226 */
[----:B------:R-:W-:Y:S01]  /*7ff0*/  ULDC.64 UR4, c[0x0][0x3f8] ;  /* 0x0000fe0000047ab9 */ /* 0x000fe20000000a00 */
[----:B------:R-:W-:Y:S01]  /*8000*/  MOV R26, R24 ;  /* 0x00000018001a7202 */ /* 0x000fe20000000f00 */
[----:B------:R-:W-:Y:S01]  /*8010*/  ULDC.64 UR6, c[0x0][0x408] ;  /* 0x0001020000067ab9 */ /* 0x000fe20000000a00 */
[----:B------:R-:W-:Y:S01]  /*8020*/  IMAD.MOV.U32 R4, RZ, RZ, R152 ;  /* 0x000000ffff047224 */ /* 0x000fe200078e0098 */
[----:B------:R-:W-:Y:S02]  /*8030*/  SHF.R.S32.HI R41, RZ, 0x1f, R16 ;  /* 0x0000001fff297819 */ /* 0x000fe40000011410 */
        /* <DEDUP_REMOVED lines=46> */
[----:B--2---:R-:W-:Y:S01]  /*8320*/  @!P1 IMAD.MOV.U32 R20, RZ, RZ, R8 ;  /* 0x000000ffff149224 */ /* 0x004fe200078e0008 */
[----:B------:R-:W-:Y:S01]  /*8330*/  @!P1 MOV R28, R10 ;  /* 0x0000000a001c9202 */ /* 0x000fe20000000f00 */
[----:B------:R-:W-:Y:S02]  /*8340*/  @!P1 IMAD.MOV.U32 R21, RZ, RZ, R9 ;  /* 0x000000ffff159224 */ /* 0x000fe400078e0009 */
[----:B------:R-:W-:Y:S02]  /*8350*/  IMAD.MOV.U32 R0, RZ, RZ, R20 ;  /* 0x000000ffff007224 */ /* 0x000fe400078e0014 */
[----:B------:R-:W-:Y:S02]  /*8360*/  IMAD.MOV.U32 R3, RZ, RZ, R21 ;  /* 0x000000ffff037224 */ /* 0x000fe400078e0015 */
[----:B------:R-:W-:Y:S01]  /*8370*/  @!P1 IMAD.MOV.U32 R29, RZ, RZ, R11 ;  /* 0x000000ffff1d9224 */ /* 0x000fe200078e000b */
[----:B------:R-:W-:Y:S01]  /*8380*/  PRMT R53, R53, 0x5410, R0 ;  /* 0x0000541035357816 */ /* 0x000fe20000000000 */
[----:B------:R-:W-:Y:S01]  /*8390*/  IMAD.MOV.U32 R8, RZ, RZ, R28 ;  /* 0x000000ffff087224 */ /* 0x000fe200078e001c */
[----:B------:R-:W-:Y:S01]  /*83a0*/  PRMT R42, R42, 0x5410, R3 ;  /* 0x000054102a2a7816 */ /* 0x000fe20000000003 */
[----:B------:R1:W2:Y:S01]  /*83b0*/  SHFL.IDX PT, R0, R26, 0x1, 0x1c1f ;  /* 0x003c1f001a007f89 */ /* 0x0002a200000e0000 */
[----:B------:R-:W-:-:S02]  /*83c0*/  IMAD.MOV.U32 R9, RZ, RZ, R29 ;  /* 0x000000ffff097224 */ /* 0x000fc400078e001d */
[----:B---3--:R-:W-:Y:S01]  /*83d0*/  @!P1 IMAD.MOV.U32 R32, RZ, RZ, R4 ;  /* 0x000000ffff209224 */ /* 0x008fe200078e0004 */
[----:B------:R1:W3:Y:S01]  /*83e0*/  SHFL.IDX PT, R3, R25, 0x1, 0x1c1f ;  /* 0x003c1f0019037f89 */ /* 0x0002e200000e0000 */
[----:B------:R-:W-:Y:S01]  /*83f0*/  @!P1 IMAD.MOV.U32 R33, RZ, RZ, R5 ;  /* 0x000000ffff219224 */ /* 0x000fe200078e0005 */
[----:B------:R-:W-:Y:S01]  /*8400*/  PRMT R36, R8, 0x5410, R9 ;  /* 0x0000541008247816 */ /* 0x000fe20000000009 */
[----:B------:R-:W-:Y:S02]  /*8410*/  @!P1 IMAD.MOV.U32 R34, RZ, RZ, R6 ;  /* 0x000000ffff229224 */ /* 0x000fe400078e0006 */
[----:B------:R-:W-:Y:S02]  /*8420*/  @!P1 IMAD.MOV.U32 R35, RZ, RZ, R7 ;  /* 0x000000ffff239224 */ /* 0x000fe400078e0007 */
[----:B------:R-:W-:Y:S02]  /*8430*/  IMAD.MOV.U32 R4, RZ, RZ, R32 ;  /* 0x000000ffff047224 */ /* 0x000fe400078e0020 */
[----:B------:R-:W-:-:S02]  /*8440*/  IMAD.MOV.U32 R5, RZ, RZ, R33 ;  /* 0x000000ffff057224 */ /* 0x000fc400078e0021 */
[----:B------:R-:W-:Y:S02]  /*8450*/  IMAD.MOV.U32 R6, RZ, RZ, R34 ;  /* 0x000000ffff067224 */ /* 0x000fe400078e0022 */
[----:B------:R-:W-:Y:S01]  /*8460*/  IMAD.MOV.U32 R7, RZ, RZ, R35 ;  /* 0x000000ffff077224 */ /* 0x000fe200078e0023 */
[----:B------:R-:W-:Y:S02]  /*8470*/  PRMT R42, R5, 0x7610, R42 ;  /* 0x00007610052a7816 */ /* 0x000fe4000000002a */
[----:B------:R-:W-:Y:S02]  /*8480*/  PRMT R52, R4, 0x5410, R6 ;  /* 0x0000541004347816 */ /* 0x000fe40000000006 */
[----:B------:R-:W-:Y:S02]  /*8490*/  CS2R R4, SRZ ;  /* 0x0000000000047805 */ /* 0x000fe4000001ff00 */
[----:B012-4-:R-:W-:-:S07]  /*84a0*/  PRMT R53, R7, 0x7610, R53 ;  /* 0x0000761007357816 */ /* 0x017fce0000000035 */
.L_x_5213:
[----:B------:R-:W-:Y:S01]  /*84b0*/  VIADD R38, R38, 0x40 ;  /* 0x0000004026267836 */ /* 0x000fe20000000000 */
[----:B------:R-:W-:Y:S01]  /*84c0*/  LEA.HI R6, R229, R229, RZ, 0x1 ;  /* 0x000000e5e5067211 */ /* 0x000fe200078f08ff */
[----:B------:R-:W-:Y:S01]  /*84d0*/  BSSY B1, `(.L_x_4950) ;  /* 0x0000015000017945 */ /* 0x000fe20003800000 */
[----:B------:R-:W-:Y:S02]  /*84e0*/  CS2R R8, SRZ ;  /* 0x0000000000087805 */ /* 0x000fe4000001ff00 */
[----:B------:R-:W-:Y:S02]  /*84f0*/  CS2R R10, SRZ ;  /* 0x00000000000a7805 */ /* 0x000fe4000001ff00 */
[----:B------:R-:W-:Y:S02]  /*8500*/  ISETP.GE.AND P1, PT, R38, R31, PT ;  /* 0x0000001f2600720c */ /* 0x000fe40003f26270 */
[----:B------:R-:W-:-:S04]  /*8510*/  LOP3.LUT R6, R6, 0xfffffffe, RZ, 0xc0, !PT ;  /* 0xfffffffe06067812 */ /* 0x000fc800078ec0ff */
[----:B------:R-:W-:Y:S02]  /*8520*/  IADD3 R13, R229, -R6, RZ ;  /* 0x80000006e50d7210 */ /* 0x000fe40007ffe0ff */
[----:B------:R-:W-:Y:S02]  /*8530*/  CS2R R6, SRZ ;  /* 0x0000000000067805 */ /* 0x000fe4000001ff00 */
[----:B------:R-:W-:-:S03]  /*8540*/  SHF.L.U32 R13, R13, 0x1f, RZ ;  /* 0x0000001f0d0d7819 */ /* 0x000fc600000006ff */
[----:B------:R-:W-:Y:S05]  /*8550*/  @P1 BRA `(.L_x_4951) ;  /* 0x0000000000301947 */ /* 0x000fea0003800000 */
        /* <DEDUP_REMOVED lines=12> */
.L_x_4951:
[----:B------:R-:W-:Y:S05]  /*8620*/  BSYNC B1 ;  /* 0x0000000000017941 */ /* 0x000fea0003800000 */
.L_x_4950:
        /* <DEDUP_REMOVED lines=16> */
.L_x_5214:
[----:B------:R-:W-:Y:S05]  /*8730*/  BSYNC B1 ;  /* 0x0000000000017941 */ /* 0x000fea0003800000 */
.L_x_4952:
[----:B------:R-:W-:Y:S01]  /*8740*/  BSSY B1, `(.L_x_4954) ;  /* 0x0000063000017945 */ /* 0x000fe20003800000 */
[----:B------:R-:W-:Y:S01]  /*8750*/  IMAD.MOV.U32 R0, RZ, RZ, R10 ;  /* 0x000000ffff007224 */ /* 0x000fe200078e000a */
[----:B------:R-:W-:Y:S02]  /*8760*/  MOV R3, R11 ;  /* 0x0000000b00037202 */ /* 0x000fe40000000f00 */
[----:B------:R-:W-:Y:S01]  /*8770*/  LOP3.LUT R31, R31, 0x38, RZ, 0xc0, !PT ;  /* 0x000000381f1f7812 */ /* 0x000fe200078ec0ff */
        /* <DEDUP_REMOVED lines=9> */
[----:B------:R-:W-:-:S02]  /*8810*/  LOP3.LUT R12, R37, 0x38, R16, 0xf8, !PT ;  /* 0x00000038250c7812 */ /* 0x000fc400078ef810 */
[----:B------:R-:W-:Y:S01]  /*8820*/  LOP3.LUT R25, R14, R31, R37, 0x1e, !PT ;  /* 0x0000001f0e197212 */ /* 0x000fe200078e1e25 */
[----:B------:R-:W-:Y:S01]  /*8830*/  HADD2.F32 R37, -RZ, R42.H1_H1 ;  /* 0x3000002aff257230 */ /* 0x000fe20000004100 */
[----:B0-----:R-:W-:Y:S02]  /*8840*/  LOP3.LUT R13, R12, R14, RZ, 0x3c, !PT ;  /* 0x0000000e0c0d7212 */ /* 0x001fe400078e3cff */
[----:B------:R-:W-:Y:S01]  /*8850*/  SHF.R.U32.HI R40, RZ, 0x10, R21 ;  /* 0x00000010ff287819 */ /* 0x000fe20000011615 */
[----:B------:R-:W-:Y:S01]  /*8860*/  IMAD R25, R212, 0x200, R25 ;  /* 0x00000200d4197824 */ /* 0x000fe200078e0219 */
[----:B------:R-:W-:Y:S01]  /*8870*/  SHF.R.U64 R48, R34, 0x10, R35 ;  /* 0x0000001022307819 */ /* 0x000fe20000001223 */
[----:B------:R-:W-:Y:S01]  /*8880*/  IMAD R13, R212, 0x200, R13 ;  /* 0x00000200d40d7824 */ /* 0x000fe200078e020d */
[----:B------:R-:W-:Y:S01]  /*8890*/  SHF.R.U32.HI R44, RZ, 0x10, R35 ;  /* 0x00000010ff2c7819 */ /* 0x000fe20000011623 */
[--C-:B------:R-:W-:Y:S01]  /*88a0*/  IMAD R47, R25, 0x2, R18.reuse ;  /* 0x00000002192f7824 */ /* 0x100fe200078e0212 */
[--C-:B------:R-:W-:Y:S01]  /*88b0*/  SHF.R.U64 R50, R28, 0x10, R29.reuse ;  /* 0x000000101c327819 */ /* 0x100fe2000000121d */
        /* <DEDUP_REMOVED lines=22> */
[----:B------:R-:W-:Y:S02]  /*8a20*/  HADD2.F32 R35, -RZ, R27.H1_H1 ;  /* 0x3000001bff237230 */ /* 0x000fe40000004100 */
        /* <DEDUP_REMOVED lines=16> */
[----:B------:R-:W-:Y:S02]  /*8b30*/  HADD2.F32 R32, -RZ, R52.H1_H1 ;  /* 0x30000034ff207230 */ /* 0x000fe40000004100 */
        /* <DEDUP_REMOVED lines=35> */
.L_x_4955:
[----:B------:R-:W-:Y:S05]  /*8d70*/  BSYNC B1 ;  /* 0x0000000000017941 */ /* 0x000fea0003800000 */
.L_x_4954:
[----:B------:R-:W-:Y:S01]  /*8d80*/  PRMT R33, R0, 0x5410, R3 ;  /* 0x0000541000217816 */ /* 0x000fe20000000003 */
[----:B------:R-:W-:Y:S06]  /*8d90*/  @P0 BRA `(.L_x_4946) ;  /* 0x0000000400640947 */ /* 0x000fec0003800000 */
[----:B------:R-:W0:Y:S01]  /*8da0*/  LDL R42, [R1+0x6c] ;  /* 0x00006c00012a7983 */ /* 0x000e220000100800 */
[----:B-1----:R-:W-:-:S04]  /*8db0*/  SHF.R.U32.HI R12, RZ, 0x3, R208 ;  /* 0x00000003ff0c7819 */ /* 0x002fc800000116d0 */
[----:B------:R-:W-:-:S05]  /*8dc0*/  LOP3.LUT R31, R12, R31, R208, 0x1e, !PT ;  /* 0x0000001f0c1f7212 */ /* 0x000fca00078e1ed0 */
[----:B------:R-:W-:-:S04]  /*8dd0*/  IMAD.IADD R31, R214, 0x1, R31 ;  /* 0x00000001d61f7824 */ /* 0x000fc800078e021f */
[----:B------:R-:W-:-:S05]  /*8de0*/  IMAD R31, R31, 0x2, R18 ;  /* 0x000000021f1f7824 */ /* 0x000fca00078e0212 */
[----:B------:R-:W1:Y:S01]  /*8df0*/  LDS.128 R24, [R31+0x18400] ;  /* 0x018400001f187984 */ /* 0x000e620000000c00 */
[--C-:B------:R-:W-:Y:S01]  /*8e00*/  SHF.R.U64 R37, R6, 0x10, R7.reuse ;  /* 0x0000001006257819 */ /* 0x100fe20000001207 */
[----:B------:R-:W-:Y:S01]  /*8e10*/  HADD2.F32 R20, -RZ, R54.H1_H1 ;  /* 0x30000036ff147230 */ /* 0x000fe20000004100 */
[----:B------:R-:W-:Y:S02]  /*8e20*/  SHF.R.U32.HI R35, RZ, 0x10, R7 ;  /* 0x00000010ff237819 */ /* 0x000fe40000011607 */
[----:B------:R-:W-:Y:S01]  /*8e30*/  SHF.R.U64 R40, R10, 0x10, R11 ;  /* 0x000000100a287819 */ /* 0x000fe2000000120b */
[----:B------:R-:W-:Y:S01]  /*8e40*/  HADD2.F32 R10, -RZ, R56.H1_H1 ;  /* 0x30000038ff0a7230 */ /* 0x000fe20000004100 */
[----:B------:R-:W-:Y:S02]  /*8e50*/  SHF.R.U32.HI R21, RZ, 0x10, R9 ;  /* 0x00000010ff157819 */ /* 0x000fe40000011609 */
[----:B------:R-:W-:-:S05]  /*8e60*/  SHF.R.U32.HI R28, RZ, 0x10, R5 ;  /* 0x00000010ff1c7819 */ /* 0x000fca0000011605 */
[----:B------:R-:W-:Y:S01]  /*8e70*/  HADD2.F32 R28, -RZ, R28.H0_H0 ;  /* 0x2000001cff1c7230 */ /* 0x000fe20000004100 */
[----:B------:R-:W-:Y:S02]  /*8e80*/  SHF.R.U64 R41, R8, 0x10, R9 ;  /* 0x0000001008297819 */ /* 0x000fe40000001209 */
[----:B------:R-:W-:Y:S01]  /*8e90*/  SHF.R.U32.HI R39, RZ, 0x10, R11 ;  /* 0x00000010ff277819 */ /* 0x000fe2000001160b */
[----:B------:R-:W-:Y:S02]  /*8ea0*/  HADD2.F32 R11, -RZ, R55.H0_H0 ;  /* 0x20000037ff0b7230 */ /* 0x000fe40000004100 */
[----:B-1----:R-:W-:-:S05]  /*8eb0*/  HADD2.F32 R7, -RZ, R25.H0_H0 ;  /* 0x20000019ff077230 */ /* 0x002fca0000004100 */
[C---:B------:R-:W-:Y:S01]  /*8ec0*/  FMUL.FTZ R32, R7.reuse, R20 ;  /* 0x0000001407207220 */ /* 0x040fe20000410000 */
[----:B------:R-:W-:Y:S01]  /*8ed0*/  FMUL.FTZ R34, R7, R10 ;  /* 0x0000000a07227220 */ /* 0x000fe20000410000 */
[----:B------:R-:W-:Y:S02]  /*8ee0*/  HADD2.F32 R25, -RZ, R25.H1_H1 ;  /* 0x30000019ff197230 */ /* 0x000fe40000004100 */
[----:B------:R-:W-:Y:S02]  /*8ef0*/  HADD2.F32 R6, -RZ, R24.H0_H0 ;  /* 0x20000018ff067230 */ /* 0x000fe40000004100 */
[----:B------:R-:W-:Y:S02]  /*8f00*/  HADD2.F32 R7, -RZ, R54.H0_H0 ;  /* 0x20000036ff077230 */ /* 0x000fe40000004100 */
[----:B------:R-:W-:Y:S01]  /*8f10*/  FMUL.FTZ R36, R25, R28 ;  /* 0x0000001c19247220 */ /* 0x000fe20000410000 */
[----:B------:R-:W-:Y:S02]  /*8f20*/  HADD2.F32 R8, -RZ, R26.H0_H0 ;  /* 0x2000001aff087230 */ /* 0x000fe40000004100 */
[--C-:B------:R-:W-:Y:S01]  /*8f30*/  HADD2.F32 R9, -RZ, R27.reuse.H0_H0 ;  /* 0x2000001bff097230 */ /* 0x100fe20000004100 */
[----:B------:R-:W-:Y:S01]  /*8f40*/  SHF.R.U64 R38, R4, 0x10, R5 ;  /* 0x0000001004267819 */ /* 0x000fe20000001205 */
[----:B------:R-:W-:-:S02]  /*8f50*/  HADD2.F32 R27, -RZ, R27.H1_H1 ;  /* 0x3000001bff1b7230 */ /* 0x000fc40000004100 */
[----:B------:R-:W-:Y:S02]  /*8f60*/  HADD2.F32 R24, -RZ, R24.H1_H1 ;  /* 0x30000018ff187230 */ /* 0x000fe40000004100 */
[----:B------:R-:W-:Y:S01]  /*8f70*/  HADD2.F32 R26, -RZ, R26.H1_H1 ;  /* 0x3000001aff1a7230 */ /* 0x000fe20000004100 */
[----:B0-----:R-:W0:Y:S02]  /*8f80*/  LDS.128 R12, [R42+0x18400] ;  /* 0x018400002a0c7984 */ /* 0x001e240000000c00 */
[----:B0-----:R-:W-:-:S05]  /*8f90*/  HADD2.F32 R3, -RZ, R13.H0_H0 ;  /* 0x2000000dff037230 */ /* 0x001fca0000004100 */
[C---:B------:R-:W-:Y:S01]  /*8fa0*/  FFMA.FTZ R32, R3.reuse, R10, -R32 ;  /* 0x0000000a03207223 */ /* 0x040fe20000010820 */
[----:B------:R-:W-:Y:S02]  /*8fb0*/  HADD2.F32 R10, -RZ, R21.H0_H0 ;  /* 0x20000015ff0a7230 */ /* 0x000fe40000004100 */
[----:B------:R-:W-:Y:S01]  /*8fc0*/  FFMA.FTZ R34, R3, R20, R34 ;  /* 0x0000001403227223 */ /* 0x000fe20000010022 */
[----:B------:R-:W-:Y:S02]  /*8fd0*/  HADD2.F32 R3, -RZ, R56.H0_H0 ;  /* 0x20000038ff037230 */ /* 0x000fe40000004100 */
[----:B------:R-:W-:Y:S01]  /*8fe0*/  FMUL.FTZ R21, R6, R7 ;  /* 0x0000000706157220 */ /* 0x000fe20000410000 */
[----:B------:R-:W-:Y:S02]  /*8ff0*/  HADD2.F32 R13, -RZ, R13.H1_H1 ;  /* 0x3000000dff0d7230 */ /* 0x000fe40000004100 */
[----:B------:R-:W-:Y:S01]  /*9000*/  FMUL.FTZ R20, R25, R10 ;  /* 0x0000000a19147220 */ /* 0x000fe20000410000 */
[----:B------:R-:W-:-:S02]  /*9010*/  HADD2.F32 R0, -RZ, R12.H0_H0 ;  /* 0x2000000cff007230 */ /* 0x000fc40000004100 */
[-C--:B------:R-:W-:Y:S01]  /*9020*/  FMUL.FTZ R6, R6, R3.reuse ;  /* 0x0000000306067220 */ /* 0x080fe20000410000 */
[C---:B------:R-:W-:Y:S01]  /*9030*/  FFMA.FTZ R25, R13.reuse, R10, -R36 ;  /* 0x0000000a0d197223 */ /* 0x040fe20000010824 */
[----:B------:R-:W-:Y:S01]  /*9040*/  FFMA.FTZ R29, R13, R28, R20 ;  /* 0x0000001c0d1d7223 */ /* 0x000fe20000010014 */
[C---:B------:R-:W-:Y:S01]  /*9050*/  FFMA.FTZ R21, R0.reuse, R3, -R21 ;  /* 0x0000000300157223 */ /* 0x040fe20000010815 */
[----:B------:R-:W-:Y:S02]  /*9060*/  HADD2.F32 R3, -RZ, R33.H0_H0 ;  /* 0x20000021ff037230 */ /* 0x000fe40000004100 */
[----:B------:R-:W-:Y:S01]  /*9070*/  FFMA.FTZ R13, R0, R7, R6 ;  /* 0x00000007000d7223 */ /* 0x000fe20000010006 */
[----:B------:R-:W-:Y:S02]  /*9080*/  HADD2.F32 R10, -RZ, R55.H1_H1 ;  /* 0x30000037ff0a7230 */ /* 0x000fe40000004100 */
[----:B------:R-:W-:Y:S02]  /*9090*/  HADD2.F32 R0, -RZ, R33.H1_H1 ;  /* 0x30000021ff007230 */ /* 0x000fe40000004100 */
[----:B------:R-:W-:Y:S01]  /*90a0*/  FMUL.FTZ R7, R8, R11 ;  /* 0x0000000b08077220 */ /* 0x000fe20000410000 */
[----:B------:R-:W-:-:S02]  /*90b0*/  HADD2.F32 R5, -RZ, R15.H0_H0 ;  /* 0x2000000fff057230 */ /* 0x000fc40000004100 */
[----:B------:R-:W-:Y:S01]  /*90c0*/  FMUL.FTZ R33, R8, R3 ;  /* 0x0000000308217220 */ /* 0x000fe20000410000 */
[----:B------:R-:W-:Y:S02]  /*90d0*/  HADD2.F32 R4, -RZ, R14.H0_H0 ;  /* 0x2000000eff047230 */ /* 0x000fe40000004100 */
[C---:B------:R-:W-:Y:S01]  /*90e0*/  FMUL.FTZ R28, R9.reuse, R10 ;  /* 0x0000000a091c7220 */ /* 0x040fe20000410000 */
[----:B------:R-:W-:Y:S02]  /*90f0*/  HADD2.F32 R8, -RZ, R35.H0_H0 ;  /* 0x20000023ff087230 */ /* 0x000fe40000004100 */
[-C--:B------:R-:W-:Y:S01]  /*9100*/  FMUL.FTZ R9, R9, R0.reuse ;  /* 0x0000000009097220 */ /* 0x080fe20000410000 */
[----:B------:R-:W-:Y:S02]  /*9110*/  HADD2.F32 R6, -RZ, R39.H0_H0 ;  /* 0x20000027ff067230 */ /* 0x000fe40000004100 */
[----:B------:R-:W-:Y:S01]  /*9120*/  FFMA.FTZ R28, R5, R0, -R28 ;  /* 0x00000000051c7223 */ /* 0x000fe2000001081c */
[----:B------:R-:W-:-:S02]  /*9130*/  HADD2.F32 R15, -RZ, R15.H1_H1 ;  /* 0x3000000fff0f7230 */ /* 0x000fc40000004100 */
[C---:B------:R-:W-:Y:S01]  /*9140*/  FFMA.FTZ R20, R4.reuse, R3, -R7 ;  /* 0x0000000304147223 */ /* 0x040fe20000010807 */
[----:B------:R-:W-:Y:S01]  /*9150*/  FFMA.FTZ R33, R4, R11, R33 ;  /* 0x0000000b04217223 */ /* 0x000fe20000010021 */
[----:B------:R-:W-:Y:S01]  /*9160*/  FFMA.FTZ R0, R5, R10, R9 ;  /* 0x0000000a05007223 */ /* 0x000fe20000010009 */
[C---:B------:R-:W-:Y:S01]  /*9170*/  FMUL.FTZ R4, R27.reuse, R8 ;  /* 0x000000081b047220 */ /* 0x040fe20000410000 */
[----:B------:R-:W-:Y:S01]  /*9180*/  FMUL.FTZ R10, R27, R6 ;  /* 0x000000061b0a7220 */ /* 0x000fe20000410000 */
[----:B------:R-:W-:Y:S02]  /*9190*/  HADD2.F32 R7, -RZ, R38.H0_H0 ;  /* 0x20000026ff077230 */ /* 0x000fe40000004100 */
[----:B------:R-:W-:Y:S02]  /*91a0*/  HADD2.F32 R9, -RZ, R37.H0_H0 ;  /* 0x20000025ff097230 */ /* 0x000fe40000004100 */
[----:B------:R-:W-:Y:S02]  /*91b0*/  HADD2.F32 R3, -RZ, R41.H0_H0 ;  /* 0x20000029ff037230 */ /* 0x000fe40000004100 */
[----:B------:R-:W-:-:S02]  /*91c0*/  HADD2.F32 R5, -RZ, R40.H0_H0 ;  /* 0x20000028ff057230 */ /* 0x000fc40000004100 */
[C---:B------:R-:W-:Y:S01]  /*91d0*/  FFMA.FTZ R27, R15.reuse, R6, -R4 ;  /* 0x000000060f1b7223 */ /* 0x040fe20000010804 */
[----:B------:R-:W-:Y:S02]  /*91e0*/  HADD2.F32 R12, -RZ, R12.H1_H1 ;  /* 0x3000000cff0c7230 */ /* 0x000fe40000004100 */
[----:B------:R-:W-:Y:S01]  /*91f0*/  FFMA.FTZ R35, R15, R8, R10 ;  /* 0x000000080f237223 */ /* 0x000fe2000001000a */
[----:B------:R-:W-:Y:S02]  /*9200*/  HADD2.F32 R14, -RZ, R14.H1_H1 ;  /* 0x3000000eff0e7230 */ /* 0x000fe40000004100 */
        /* <DEDUP_REMOVED lines=18> */
.L_x_4946:
[----:B------:R-:W-:Y:S05]  /*9330*/  BSYNC B0 ;  /* 0x0000000000007941 */ /* 0x000fea0003800000 */
.L_x_4932:
        /* <DEDUP_REMOVED lines=8> */
.L_x_4929:
[----:B-12---:R-:W1:Y:S01]  /*93c0*/  S2R R3, SR_TID.X ;  /* 0x0000000000037919 */ /* 0x006e620000002100 */
[----:B---3--:R-:W-:Y:S01]  /*93d0*/  IMAD.U32 R0, RZ, RZ, UR45 ;  /* 0x0000002dff007e24 */ /* 0x008fe2000f8e00ff */
[----:B------:R-:W-:Y:S05]  /*93e0*/  WARPSYNC.ALL ;  /* 0x0000000000007948 */ /* 0x000fea0003800000 */
[----:B------:R-:W-:Y:S02]  /*93f0*/  ISETP.NE.AND P0, PT, R0, 0x3, PT ;  /* 0x000000030000780c */ /* 0x000fe40003f05270 */
[----:B-1----:R-:W-:-:S05]  /*9400*/  SHF.R.U32.HI R3, RZ, 0x7, R3 ;  /* 0x00000007ff037819 */ /* 0x002fca0000011603 */
[----:B------:R-:W-:-:S05]  /*9410*/  VIADD R72, R3, 0x8 ;  /* 0x0000000803487836 */ /* 0x000fca0000000000 */
[----:B------:R1:W-:Y:S06]  /*9420*/  BAR.SYNC.DEFER_BLOCKING R72, 0x100 ;  /* 0x000400480000751d */ /* 0x0003ec0000010000 */
[----:B------:R-:W-:Y:S05]  /*9430*/  @!P0 BRA `(.L_x_4956) ;  /* 0x0000000000048947 */ /* 0x000fea0003800000 */
[----:B------:R-:W-:Y:S01]  /*9440*/  BPT.TRAP 0x1 ;  /* 0x000000040000795c */ /* 0x000fe20000300000 */
.L_x_4956:
[----:B------:R-:W-:Y:S01]  /*9450*/  IMAD R15, R22, 0x8, R18 ;  /* 0x00000008160f7824 */ /* 0x000fe200078e0212 */
[----:B------:R-:W-:-:S04]  /*9460*/  SHF.L.U32 R74, R202, 0x1f, RZ ;  /* 0x0000001fca4a7819 */ /* 0x000fc800000006ff */
[----:B------:R2:W3:Y:S01]  /*9470*/  SYNCS.PHASECHK.TRANS64.TRYWAIT P2, [R15+URZ+0x22830], R74 ;  /* 0x0228304a0f0075a7 */ /* 0x0004e2000804017f */
[----:B------:R-:W-:Y:S05]  /*9480*/  @!P0 BRA `(.L_x_4957) ;  /* 0x0000000000048947 */ /* 0x000fea0003800000 */
[----:B------:R-:W-:Y:S01]  /*9490*/  BPT.TRAP 0x1 ;  /* 0x000000040000795c */ /* 0x000fe20000300000 */
.L_x_4957:
        /* <DEDUP_REMOVED lines=9> */
.L_x_4958:
[----:B------:R-:W-:Y:S05]  /*9530*/  WARPSYNC.ALL ;  /* 0x0000000000007948 */ /* 0x000fea0003800000 */
[----:B------:R-:W-:-:S05]  /*9540*/  LOP3.LUT R12, R0, 0x10000, RZ, 0xfc, !PT ;  /* 0x00010000000c7812 */ /* 0x000fca00078efcff */
[----:B------:R-:W-:Y:S01]  /*9550*/  IMAD R6, R22, 0x300, R12 ;  /* 0x0000030016067824 */ /* 0x000fe200078e020c */
[----:B------:R-:W-:Y:S01]  /*9560*/  LOP3.LUT R4, R30, 0x10000, RZ, 0xfc, !PT ;  /* 0x000100001e047812 */ /* 0x000fe200078efcff */
[----:B------:R-:W-:Y:S01]  /*9570*/  IMAD.MOV.U32 R5, RZ, RZ, 0x40000040 ;  /* 0x40000040ff057424 */ /* 0x000fe200078e00ff */
[----:B------:R-:W-:Y:S01]  /*9580*/  MOV R7, 0x40000040 ;  /* 0x4000004000077802 */ /* 0x000fe20000000f00 */
[----:B0-----:R-:W-:Y:S01]  /*9590*/  WARPGROUP.ARRIVE ;  /* 0x00000000000079c5 */ /* 0x001fe20000000000 */
[C---:B------:R-:W-:Y:S01]  /*95a0*/  R2UR UR6, R6.reuse ;  /* 0x00000000060672ca */ /* 0x040fe200000e0000 */
[----:B------:R-:W-:Y:S01]  /*95b0*/  VIADD R8, R6, 0x2 ;  /* 0x0000000206087836 */ /* 0x000fe20000000000 */
[----:B------:R-:W-:Y:S01]  /*95c0*/  R2UR UR7, R7 ;  /* 0x00000000070772ca */ /* 0x000fe200000e0000 */
[C---:B------:R-:W-:Y:S01]  /*95d0*/  VIADD R10, R4.reuse, 0x2 ;  /* 0x00000002040a7836 */ /* 0x040fe20000000000 */
[----:B------:R-:W-:Y:S01]  /*95e0*/  R2UR UR4, R4 ;  /* 0x00000000040472ca */ /* 0x000fe200000e0000 */
[----:B------:R-:W-:Y:S01]  /*95f0*/  IMAD.MOV.U32 R9, RZ, RZ, 0x40000040 ;  /* 0x40000040ff097424 */ /* 0x000fe200078e00ff */
[----:B------:R-:W-:Y:S01]  /*9600*/  R2UR UR5, R5 ;  /* 0x00000000050572ca */ /* 0x000fe200000e0000 */
[----:B------:R-:W-:Y:S01]  /*9610*/  IMAD.MOV.U32 R11, RZ, RZ, 0x40000040 ;  /* 0x40000040ff0b7424 */ /* 0x000fe200078e00ff */
[----:B------:R-:W0:Y:S01]  /*9620*/  LDC R14, c[0x0][0x448] ;  /* 0x00011200ff0e7b82 */ /* 0x000e220000000800 */
[----:B------:R-:W-:Y:S01]  /*9630*/  VIADD R20, R6, 0x4 ;  /* 0x0000000406147836 */ /* 0x000fe20000000000 */
[----:B------:R-:W-:Y:S01]  /*9640*/  LOP3.LUT R19, R19, 0xfff7ffff, RZ, 0xc0, !PT ;  /* 0xfff7ffff13137812 */ /* 0x000fe200078ec0ff */
[----:B------:R-:W-:Y:S01]  /*9650*/  IMAD.MOV.U32 R21, RZ, RZ, 0x40000040 ;  /* 0x40000040ff157424 */ /* 0x000fe200078e00ff */
[----:B------:R-:W4:Y:S01]  /*9660*/  S2R R76, SR_TID.X ;  /* 0x00000000004c7919 */ /* 0x000f220000002100 */
[----:B------:R-:W-:-:S06]  /*9670*/  IMAD.MOV.U32 R7, RZ, RZ, 0x40000040 ;  /* 0x40000040ff077424 */ /* 0x000fcc00078e00ff */
[----:B------:R-:W-:Y:S01]  /*9680*/  HGMMA.64x96x16.F32 R24, gdesc[UR4], RZ, !UPT, gsb0 ;  /* 0x01600000041879f0 */ /* 0x000fe2000c0008ff */
[----:B------:R-:W-:Y:S01]  /*9690*/  R2UR UR6, R8 ;  /* 0x00000000080672ca */ /* 0x000fe200000e0000 */
[----:B------:R-:W-:Y:S01]  /*96a0*/  VIADD R8, R4, 0x4 ;  /* 0x0000000404087836 */ /* 0x000fe20000000000 */
[----:B------:R-:W-:Y:S01]  /*96b0*/  R2UR UR7, R9 ;  /* 0x00000000090772ca */ /* 0x000fe200000e0000 */
[----:B------:R-:W-:Y:S01]  /*96c0*/  IMAD.MOV.U32 R9, RZ, RZ, 0x40000040 ;  /* 0x40000040ff097424 */ /* 0x000fe200078e00ff */
[----:B------:R-:W-:Y:S02]  /*96d0*/  R2UR UR4, R10 ;  /* 0x000000000a0472ca */ /* 0x000fe400000e0000 */
[----:B------:R-:W-:Y:S02]  /*96e0*/  R2UR UR5, R11 ;  /* 0x000000000b0572ca */ /* 0x000fe400000e0000 */
[----:B0-----:R-:W-:Y:S01]  /*96f0*/  ISETP.NE.AND P2, PT, R14, 0x1, PT ;  /* 0x000000010e00780c */ /* 0x001fe20003f45270 */
[----:B------:R-:W-:Y:S01]  /*9700*/  IMAD.IADD R14, R215, 0x1, R206 ;  /* 0x00000001d70e7824 */ /* 0x000fe200078e02ce */
[----:B----4-:R-:W-:-:S11]  /*9710*/  SHF.R.U32.HI R76, RZ, 0x7, R76 ;  /* 0x00000007ff4c7819 */ /* 0x010fd6000001164c */
[----:B------:R-:W-:Y:S02]  /*9720*/  @P2 LOP3.LUT R19, R19, 0x80000, RZ, 0xfc, !PT ;  /* 0x0008000013132812 */ /* 0x000fe400078efcff */
[----:B------:R-:W-:Y:S01]  /*9730*/  IADD3 R177, -R76, 0xb, RZ ;  /* 0x0000000b4cb17810 */ /* 0x000fe20007ffe1ff */
[----:B------:R-:W-:Y:S02]  /*9740*/  WARPGROUP.DEPBAR.LE gsb0, 0x0 ;  /* 0x00008000000079c5 */ /* 0x000fe40000010000 */
[----:B------:R-:W-:-:S06]  /*9750*/  WARPGROUP.ARRIVE ;  /* 0x00000000000079c5 */ /* 0x000fcc0000000000 */
[----:B------:R-:W-:Y:S01]  /*9760*/  HGMMA.64x96x16.F32 R24, gdesc[UR4], R24, gsb0 ;  /* 0x01600000041879f0 */ /* 0x000fe20008000818 */
[----:B------:R-:W-:Y:S01]  /*9770*/  R2UR UR6, R20 ;  /* 0x00000000140672ca */ /* 0x000fe200000e0000 */
[----:B------:R-:W-:Y:S01]  /*9780*/  VIADD R20, R6, 0x6 ;  /* 0x0000000606147836 */ /* 0x000fe20000000000 */
[----:B------:R-:W-:Y:S01]  /*9790*/  R2UR UR7, R21 ;  /* 0x00000000150772ca */ /* 0x000fe200000e0000 */
[----:B------:R-:W-:Y:S01]  /*97a0*/  VIADD R6, R4, 0x6 ;  /* 0x0000000604067836 */ /* 0x000fe20000000000 */
[----:B------:R-:W-:Y:S02]  /*97b0*/  R2UR UR4, R8 ;  /* 0x00000000080472ca */ /* 0x000fe400000e0000 */
[----:B------:R-:W-:Y:S02]  /*97c0*/  R2UR UR5, R9 ;  /* 0x00000000090572ca */ /* 0x000fe400000e0000 */
[----:B------:R-:W-:Y:S01]  /*97d0*/  MOV R21, 0x40000040 ;  /* 0x4000004000157802 */ /* 0x000fe20000000f00 */
[----:B------:R-:W-:-:S02]  /*97e0*/  WARPGROUP.DEPBAR.LE gsb0, 0x0 ;  /* 0x00008000000079c5 */ /* 0x000fc40000010000 */
[----:B------:R-:W-:-:S08]  /*97f0*/  WARPGROUP.ARRIVE ;  /* 0x00000000000079c5 */ /* 0x000fd00000000000 */
        /* <DEDUP_REMOVED lines=12> */
[----:B------:R-:W-:Y:S01]  /*98c0*/  FMUL.FTZ R21, R32, UR4 ;  /* 0x0000000420157c20 */ /* 0x000fe20008410000 */
[----:B------:R-:W0:Y:S01]  /*98d0*/  @P2 LDC R37, c[0x0][0x44c] ;  /* 0x00011300ff252b82 */ /* 0x000e220000000800 */
[----:B------:R-:W-:Y:S01]  /*98e0*/  FMUL.FTZ R32, R41, UR4 ;  /* 0x0000000429207c20 */ /* 0x000fe20008410000 */
[----:B------:R-:W-:Y:S01]  /*98f0*/  FMUL.FTZ R26, R26, UR4 ;  /* 0x000000041a1a7c20 */ /* 0x000fe20008410000 */
[----:B------:R-:W-:Y:S01]  /*9900*/  FMUL.FTZ R0, R24, UR4 ;  /* 0x0000000418007c20 */ /* 0x000fe20008410000 */
[----:B------:R-:W-:Y:S01]  /*9910*/  FMUL.FTZ R24, R33, UR4 ;  /* 0x0000000421187c20 */ /* 0x000fe20008410000 */
[----:B------:R-:W-:Y:S01]  /*9920*/  FMUL.FTZ R31, R31, UR4 ;  /* 0x000000041f1f7c20 */ /* 0x000fe20008410000 */
[----:B------:R0:W4:Y:S01]  /*9930*/  MUFU.TANH R33, R26 ;  /* 0x0000001a00217308 */ /* 0x0001220000002400 */
[----:B------:R-:W-:Y:S01]  /*9940*/  FMUL.FTZ R27, R27, UR4 ;  /* 0x000000041b1b7c20 */ /* 0x000fe20008410000 */
[----:B------:R-:W1:Y:S01]  /*9950*/  @P2 LDC R41, c[0x0][0x450] ;  /* 0x00011400ff292b82 */ /* 0x000e620000000800 */
        /* <DEDUP_REMOVED lines=13> */
[----:B------:R2:W3:Y:S01]  /*9a30*/  MUFU.TANH R91, R27 ;  /* 0x0000001b005b7308 */ /* 0x0004e20000002400 */
[----:B------:R-:W-:Y:S01]  /*9a40*/  FMUL.FTZ R51, R51, UR4 ;  /* 0x0000000433337c20 */ /* 0x000fe20008410000 */
[----:B0-----:R-:W-:-:S04]  /*9a50*/  @P2 IMAD.HI.U32 R26, R14, R37, RZ ;  /* 0x000000250e1a2227 */ /* 0x001fc800078e00ff */
[----:B------:R-:W-:Y:S01]  /*9a60*/  FMUL.FTZ R54, R54, UR4 ;  /* 0x0000000436367c20 */ /* 0x000fe20008410000 */
[----:B------:R-:W-:Y:S01]  /*9a70*/  FMUL.FTZ R55, R55, UR4 ;  /* 0x0000000437377c20 */ /* 0x000fe20008410000 */
[----:B------:R-:W-:Y:S01]  /*9a80*/  FMUL.FTZ R58, R58, UR4 ;  /* 0x000000043a3a7c20 */ /* 0x000fe20008410000 */
[----:B------:R-:W-:Y:S01]  /*9a90*/  FMUL.FTZ R59, R59, UR4 ;  /* 0x000000043b3b7c20 */ /* 0x000fe20008410000 */
[----:B------:R-:W-:Y:S01]  /*9aa0*/  FMUL.FTZ R62, R62, UR4 ;  /* 0x000000043e3e7c20 */ /* 0x000fe20008410000 */
[----:B------:R0:W3:Y:S01]  /*9ab0*/  MUFU.TANH R89, R30 ;  /* 0x0000001e00597308 */ /* 0x0000e20000002400 */
[----:B--2---:R-:W-:Y:S01]  /*9ac0*/  IMAD R27, R178, -0x60, R209 ;  /* 0xffffffa0b21b7824 */ /* 0x004fe200078e02d1 */
[----:B-1----:R-:W-:Y:S01]  /*9ad0*/  @P2 SHF.R.U32.HI R14, RZ, R41, R26 ;  /* 0x00000029ff0e2219 */ /* 0x002fe2000001161a */
[----:B------:R-:W-:Y:S01]  /*9ae0*/  FMUL.FTZ R66, R66, UR4 ;  /* 0x0000000442427c20 */ /* 0x000fe20008410000 */
[----:B------:R-:W-:Y:S01]  /*9af0*/  FMUL.FTZ R67, R67, UR4 ;  /* 0x0000000443437c20 */ /* 0x000fe20008410000 */
[----:B------:R-:W-:Y:S01]  /*9b00*/  FMUL.FTZ R70, R70, UR4 ;  /* 0x0000000446467c20 */ /* 0x000fe20008410000 */
[C-C-:B------:R-:W-:Y:S01]  /*9b10*/  IADD3 R26, -R210.reuse, 0x61, R27.reuse ;  /* 0x00000061d21a7810 */ /* 0x140fe20007ffe11b */
[----:B------:R-:W1:Y:S01]  /*9b20*/  SHFL.IDX PT, R31, R14, 0x1, 0x1c1f ;  /* 0x003c1f000e1f7f89 */ /* 0x000e6200000e0000 */
[----:B------:R1:W2:Y:S01]  /*9b30*/  MUFU.TANH R85, R34 ;  /* 0x0000002200557308 */ /* 0x0002a20000002400 */
[----:B0-----:R-:W-:Y:S01]  /*9b40*/  IADD3 R30, -R210, 0x60, R27 ;  /* 0x00000060d21e7810 */ /* 0x001fe20007ffe11b */
[----:B------:R-:W-:Y:S01]  /*9b50*/  FMUL.FTZ R27, R63, UR4 ;  /* 0x000000043f1b7c20 */ /* 0x000fe20008410000 */
[----:B------:R-:W-:-:S02]  /*9b60*/  IMAD.IADD R93, R26, 0x1, -R207 ;  /* 0x000000011a5d7824 */ /* 0x000fc400078e0acf */
[----:B------:R-:W-:Y:S01]  /*9b70*/  FMUL.FTZ R71, R71, UR4 ;  /* 0x0000000447477c20 */ /* 0x000fe20008410000 */
[----:B------:R-:W0:Y:S01]  /*9b80*/  SHFL.IDX PT, R14, R14, RZ, 0x1c1f ;  /* 0x001c1fff0e0e7589 */ /* 0x000e2200000e0000 */
        /* <DEDUP_REMOVED lines=17> */
[----:B-1----:R-:W-:Y:S01]  /*9ca0*/  VIADDMNMX R34, R31, R93, R30, PT ;  /* 0x0000005d1f227246 */ /* 0x002fe2000380011e */
[----:B------:R-:W1:Y:S03]  /*9cb0*/  MUFU.TANH R39, R39 ;  /* 0x0000002700277308 */ /* 0x000e660000002400 */
[----:B------:R-:W-:-:S02]  /*9cc0*/  ISETP.GT.AND P3, PT, R34, RZ, PT ;  /* 0x000000ff2200720c */ /* 0x000fc40003f64270 */
[C---:B------:R-:W-:Y:S02]  /*9cd0*/  ISETP.GT.AND P4, PT, R34.reuse, 0x1, PT ;  /* 0x000000012200780c */ /* 0x040fe40003f84270 */
[C---:B------:R-:W-:Y:S01]  /*9ce0*/  ISETP.GT.AND P2, PT, R34.reuse, 0x8, PT ;  /* 0x000000082200780c */ /* 0x040fe20003f44270 */
[----:B------:R-:W1:Y:S01]  /*9cf0*/  MUFU.TANH R42, R42 ;  /* 0x0000002a002a7308 */ /* 0x000e620000002400 */
[----:B----4-:R-:W-:Y:S02]  /*9d00*/  FSEL R26, R33, -INF , P3 ;  /* 0xff800000211a7808 */ /* 0x010fe40001800000 */
[----:B---3--:R-:W-:Y:S02]  /*9d10*/  FSEL R91, R91, -INF , P4 ;  /* 0xff8000005b5b7808 */ /* 0x008fe40002000000 */
[----:B------:R-:W-:Y:S02]  /*9d20*/  ISETP.GT.AND P3, PT, R34, 0x9, PT ;  /* 0x000000092200780c */ /* 0x000fe40003f64270 */
[----:B------:R-:W-:Y:S01]  /*9d30*/  FSEL R89, R89, -INF , P2 ;  /* 0xff80000059597808 */ /* 0x000fe20001000000 */
[----:B------:R-:W3:Y:S01]  /*9d40*/  MUFU.TANH R43, R43 ;  /* 0x0000002b002b7308 */ /* 0x000ee20000002400 */
[----:B------:R-:W-:-:S02]  /*9d50*/  FMNMX.FTZ R36, R26, R91, !PT ;  /* 0x0000005b1a247209 */ /* 0x000fc40007810000 */
[C---:B------:R-:W-:Y:S02]  /*9d60*/  ISETP.GT.AND P2, PT, R34.reuse, 0x10, PT ;  /* 0x000000102200780c */ /* 0x040fe40003f44270 */
[----:B------:R-:W-:Y:S02]  /*9d70*/  FSEL R87, R87, -INF , P3 ;  /* 0xff80000057577808 */ /* 0x000fe40001800000 */
[----:B------:R-:W-:Y:S01]  /*9d80*/  FMNMX.FTZ R36, R89, R36, !PT ;  /* 0x0000002459247209 */ /* 0x000fe20007810000 */
[----:B------:R-:W4:Y:S01]  /*9d90*/  MUFU.TANH R46, R46 ;  /* 0x0000002e002e7308 */ /* 0x000f220000002400 */
[----:B------:R-:W-:Y:S02]  /*9da0*/  ISETP.GT.AND P3, PT, R34, 0x11, PT ;  /* 0x000000112200780c */ /* 0x000fe40003f64270 */
[----:B--2---:R-:W-:Y:S02]  /*9db0*/  FSEL R85, R85, -INF , P2 ;  /* 0xff80000055557808 */ /* 0x004fe40001000000 */
[----:B------:R-:W-:-:S02]  /*9dc0*/  FMNMX.FTZ R36, R87, R36, !PT ;  /* 0x0000002457247209 */ /* 0x000fc40007810000 */
[C---:B------:R-:W-:Y:S01]  /*9dd0*/  ISETP.GT.AND P2, PT, R34.reuse, 0x18, PT ;  /* 0x000000182200780c */ /* 0x040fe20003f44270 */
[----:B------:R-:W2:Y:S01]  /*9de0*/  MUFU.TANH R47, R47 ;  /* 0x0000002f002f7308 */ /* 0x000ea20000002400 */
[----:B0-----:R-:W-:Y:S02]  /*9df0*/  FSEL R83, R35, -INF , P3 ;  /* 0xff80000023537808 */ /* 0x001fe40001800000 */
[----:B------:R-:W-:Y:S02]  /*9e00*/  FMNMX.FTZ R36, R85, R36, !PT ;  /* 0x0000002455247209 */ /* 0x000fe40007810000 */
[----:B------:R-:W-:Y:S02]  /*9e10*/  ISETP.GT.AND P3, PT, R34, 0x19, PT ;  /* 0x000000192200780c */ /* 0x000fe40003f64270 */
[----:B------:R-:W-:Y:S01]  /*9e20*/  FSEL R81, R38, -INF , P2 ;  /* 0xff80000026517808 */ /* 0x000fe20001000000 */
[----:B------:R-:W0:Y:S01]  /*9e30*/  MUFU.TANH R41, R50 ;  /* 0x0000003200297308 */ /* 0x000e220000002400 */
[----:B------:R-:W-:-:S02]  /*9e40*/  FMNMX.FTZ R36, R83, R36, !PT ;  /* 0x0000002453247209 */ /* 0x000fc40007810000 */
[C---:B------:R-:W-:Y:S02]  /*9e50*/  ISETP.GT.AND P2, PT, R34.reuse, 0x20, PT ;  /* 0x000000202200780c */ /* 0x040fe40003f44270 */
[----:B-1----:R-:W-:Y:S02]  /*9e60*/  FSEL R79, R39, -INF , P3 ;  /* 0xff800000274f7808 */ /* 0x002fe40001800000 */
[----:B------:R-:W-:Y:S01]  /*9e70*/  FMNMX.FTZ R36, R81, R36, !PT ;  /* 0x0000002451247209 */ /* 0x000fe20007810000 */
[----:B------:R-:W1:Y:S01]  /*9e80*/  MUFU.TANH R51, R51 ;  /* 0x0000003300337308 */ /* 0x000e620000002400 */
[----:B------:R-:W-:Y:S02]  /*9e90*/  ISETP.GT.AND P3, PT, R34, 0x21, PT ;  /* 0x000000212200780c */ /* 0x000fe40003f64270 */
[----:B------:R-:W-:Y:S02]  /*9ea0*/  FSEL R77, R42, -INF , P2 ;  /* 0xff8000002a4d7808 */ /* 0x000fe40001000000 */
[----:B------:R-:W-:-:S02]  /*9eb0*/  FMNMX.FTZ R36, R79, R36, !PT ;  /* 0x000000244f247209 */ /* 0x000fc40007810000 */
[C---:B------:R-:W-:Y:S01]  /*9ec0*/  ISETP.GT.AND P2, PT, R34.reuse, 0x28, PT ;  /* 0x000000282200780c */ /* 0x040fe20003f44270 */
[----:B------:R-:W1:Y:S01]  /*9ed0*/  MUFU.TANH R31, R54 ;  /* 0x00000036001f7308 */ /* 0x000e620000002400 */
[----:B---3--:R-:W-:Y:S02]  /*9ee0*/  FSEL R75, R43, -INF , P3 ;  /* 0xff8000002b4b7808 */ /* 0x008fe40001800000 */
[----:B------:R-:W-:Y:S02]  /*9ef0*/  FMNMX.FTZ R36, R77, R36, !PT ;  /* 0x000000244d247209 */ /* 0x000fe40007810000 */
[----:B------:R-:W-:Y:S02]  /*9f00*/  ISETP.GT.AND P3, PT, R34, 0x29, PT ;  /* 0x000000292200780c */ /* 0x000fe40003f64270 */
[----:B----4-:R-:W-:Y:S01]  /*9f10*/  FSEL R35, R46, -INF , P2 ;  /* 0xff8000002e237808 */ /* 0x010fe20001000000 */
[----:B------:R-:W3:Y:S01]  /*9f20*/  MUFU.TANH R55, R55 ;  /* 0x0000003700377308 */ /* 0x000ee20000002400 */
[----:B------:R-:W-:-:S02]  /*9f30*/  FMNMX.FTZ R36, R75, R36, !PT ;  /* 0x000000244b247209 */ /* 0x000fc40007810000 */
[C---:B------:R-:W-:Y:S02]  /*9f40*/  ISETP.GT.AND P2, PT, R34.reuse, 0x30, PT ;  /* 0x000000302200780c */ /* 0x040fe40003f44270 */
[----:B--2---:R-:W-:Y:S02]  /*9f50*/  FSEL R73, R47, -INF , P3 ;  /* 0xff8000002f497808 */ /* 0x004fe40001800000 */
[----:B------:R-:W-:Y:S01]  /*9f60*/  FMNMX.FTZ R36, R35, R36, !PT ;  /* 0x0000002423247209 */ /* 0x000fe20007810000 */
[----:B------:R-:W2:Y:S01]  /*9f70*/  MUFU.TANH R58, R58 ;  /* 0x0000003a003a7308 */ /* 0x000ea20000002400 */
[----:B------:R-:W-:Y:S02]  /*9f80*/  ISETP.GT.AND P3, PT, R34, 0x31, PT ;  /* 0x000000312200780c */ /* 0x000fe40003f64270 */
[----:B0-----:R-:W-:Y:S02]  /*9f90*/  FSEL R41, R41, -INF , P2 ;  /* 0xff80000029297808 */ /* 0x001fe40001000000 */
[----:B------:R-:W-:-:S02]  /*9fa0*/  FMNMX.FTZ R36, R73, R36, !PT ;  /* 0x0000002449247209 */ /* 0x000fc40007810000 */
[C---:B------:R-:W-:Y:S01]  /*9fb0*/  ISETP.GT.AND P2, PT, R34.reuse, 0x38, PT ;  /* 0x000000382200780c */ /* 0x040fe20003f44270 */
[----:B------:R3:W0:Y:S01]  /*9fc0*/  MUFU.TANH R33, R59 ;  /* 0x0000003b00217308 */ /* 0x0006220000002400 */
[----:B-1----:R-:W-:Y:S02]  /*9fd0*/  FSEL R63, R51, -INF , P3 ;  /* 0xff800000333f7808 */ /* 0x002fe40001800000 */
[----:B------:R-:W-:Y:S02]  /*9fe0*/  FMNMX.FTZ R36, R41, R36, !PT ;  /* 0x0000002429247209 */ /* 0x000fe40007810000 */
[----:B------:R-:W-:Y:S02]  /*9ff0*/  ISETP.GT.AND P3, PT, R34, 0x39, PT ;  /* 0x000000392200780c */ /* 0x000fe40003f64270 */
[----:B------:R-:W-:Y:S01]  /*a000*/  FSEL R31, R31, -INF , P2 ;  /* 0xff8000001f1f7808 */ /* 0x000fe20001000000 */
[----:B------:R-:W1:Y:S01]  /*a010*/  MUFU.TANH R39, R62 ;  /* 0x0000003e00277308 */ /* 0x000e620000002400 */
[----:B------:R-:W-:-:S02]  /*a020*/  FMNMX.FTZ R36, R63, R36, !PT ;  /* 0x000000243f247209 */ /* 0x000fc40007810000 */
[C---:B------:R-:W-:Y:S02]  /*a030*/  ISETP.GT.AND P2, PT, R34.reuse, 0x40, PT ;  /* 0x000000402200780c */ /* 0x040fe40003f44270 */
[----:B---3--:R-:W-:Y:S02]  /*a040*/  FSEL R59, R55, -INF , P3 ;  /* 0xff800000373b7808 */ /* 0x008fe40001800000 */
[----:B------:R-:W-:Y:S01]  /*a050*/  FMNMX.FTZ R36, R31, R36, !PT ;  /* 0x000000241f247209 */ /* 0x000fe20007810000 */
[----:B------:R0:W3:Y:S01]  /*a060*/  MUFU.TANH R37, R27 ;  /* 0x0000001b00257308 */ /* 0x0000e20000002400 */
        /* <DEDUP_REMOVED lines=8> */
[----:B-1----:R-:W-:Y:S01]  /*a0f0*/  FSEL R39, R39, -INF , P2 ;  /* 0xff80000027277808 */ /* 0x002fe20001000000 */
[----:B------:R-:W0:Y:S01]  /*a100*/  MUFU.TANH R47, R67 ;  /* 0x00000043002f7308 */ /* 0x000e220000002400 */
[----:B------:R-:W-:-:S02]  /*a110*/  FMNMX.FTZ R36, R27, R36, !PT ;  /* 0x000000241b247209 */ /* 0x000fc40007810000 */
[C---:B------:R-:W-:Y:S02]  /*a120*/  ISETP.GT.AND P2, PT, R34.reuse, 0x50, PT ;  /* 0x000000502200780c */ /* 0x040fe40003f44270 */
[----:B---3--:R-:W-:Y:S02]  /*a130*/  FSEL R51, R37, -INF , P3 ;  /* 0xff80000025337808 */ /* 0x008fe40001800000 */
[----:B------:R-:W-:Y:S01]  /*a140*/  FMNMX.FTZ R36, R39, R36, !PT ;  /* 0x0000002427247209 */ /* 0x000fe20007810000 */
[----:B------:R-:W1:Y:S01]  /*a150*/  MUFU.TANH R70, R70 ;  /* 0x0000004600467308 */ /* 0x000e620000002400 */
[----:B------:R-:W-:Y:S02]  /*a160*/  ISETP.GT.AND P3, PT, R34, 0x51, PT ;  /* 0x000000512200780c */ /* 0x000fe40003f64270 */
[----:B--2---:R-:W-:Y:S02]  /*a170*/  FSEL R33, R66, -INF , P2 ;  /* 0xff80000042217808 */ /* 0x004fe40001000000 */
[----:B------:R-:W-:-:S02]  /*a180*/  FMNMX.FTZ R36, R51, R36, !PT ;  /* 0x0000002433247209 */ /* 0x000fc40007810000 */
[C---:B------:R-:W-:Y:S01]  /*a190*/  ISETP.GT.AND P2, PT, R34.reuse, 0x58, PT ;  /* 0x000000582200780c */ /* 0x040fe20003f44270 */
[----:B------:R2:W3:Y:S01]  /*a1a0*/  MUFU.TANH R43, R71 ;  /* 0x00000047002b7308 */ /* 0x0004e20000002400 */
[----:B0-----:R-:W-:Y:S02]  /*a1b0*/  FSEL R47, R47, -INF , P3 ;  /* 0xff8000002f2f7808 */ /* 0x001fe40001800000 */
[----:B------:R-:W-:Y:S02]  /*a1c0*/  FMNMX.FTZ R36, R33, R36, !PT ;  /* 0x0000002421247209 */ /* 0x000fe40007810000 */
[----:B------:R-:W-:Y:S02]  /*a1d0*/  ISETP.GT.AND P3, PT, R34, 0x59, PT ;  /* 0x000000592200780c */ /* 0x000fe40003f64270 */
[----:B------:R-:W-:Y:S01]  /*a1e0*/  FMNMX.FTZ R36, R47, R36, !PT ;  /* 0x000000242f247209 */ /* 0x000fe20007810000 */
[----:B------:R-:W0:Y:S01]  /*a1f0*/  MUFU.TANH R0, R0 ;  /* 0x0000000000007308 */ /* 0x000e220000002400 */
[----:B-1----:R-:W-:Y:S01]  /*a200*/  FSEL R37, R70, -INF , P2 ;  /* 0xff80000046257808 */ /* 0x002fe20001000000 */
[----:B--2---:R-:W-:Y:S01]  /*a210*/  FMUL.FTZ R71, R64, UR4 ;  /* 0x0000000440477c20 */ /* 0x004fe20008410000 */
[----:B------:R-:W-:Y:S01]  /*a220*/  VIADDMNMX R30, R14, R93, R30, PT ;  /* 0x0000005d0e1e7246 */ /* 0x000fe2000380011e */
[----:B------:R-:W-:Y:S01]  /*a230*/  ULDC UR4, c[0x0][0x988] ;  /* 0x0002620000047ab9 */ /* 0x000fe20000000800 */
[----:B------:R-:W-:Y:S01]  /*a240*/  FMNMX.FTZ R36, R37, R36, !PT ;  /* 0x0000002425247209 */ /* 0x000fe20007810000 */
[----:B------:R-:W-:Y:S01]  /*a250*/  IMAD.U32 R14, RZ, RZ, UR4 ;  /* 0x00000004ff0e7e24 */ /* 0x000fe2000f8e00ff */
[----:B------:R-:W-:Y:S01]  /*a260*/  ISETP.GT.AND P2, PT, R30, RZ, PT ;  /* 0x000000ff1e00720c */ /* 0x000fe20003f44270 */
[----:B------:R-:W1:Y:S01]  /*a270*/  MUFU.TANH R3, R3 ;  /* 0x0000000300037308 */ /* 0x000e620000002400 */
[----:B---3--:R-:W-:-:S02]  /*a280*/  FSEL R43, R43, -INF , P3 ;  /* 0xff8000002b2b7808 */ /* 0x008fc40001800000 */
[C---:B------:R-:W-:Y:S02]  /*a290*/  ISETP.GT.AND P3, PT, R30.reuse, 0x1, PT ;  /* 0x000000011e00780c */ /* 0x040fe40003f64270 */
[----:B------:R-:W-:Y:S02]  /*a2a0*/  FMNMX.FTZ R36, R43, R36, !PT ;  /* 0x000000242b247209 */ /* 0x000fe40007810000 */
[----:B------:R-:W-:Y:S01]  /*a2b0*/  ISETP.GT.AND P4, PT, R30, 0x8, PT ;  /* 0x000000081e00780c */ /* 0x000fe20003f84270 */
[----:B------:R-:W2:Y:S01]  /*a2c0*/  MUFU.TANH R13, R13 ;  /* 0x0000000d000d7308 */ /* 0x000ea20000002400 */
[----:B0-----:R-:W-:Y:S01]  /*a2d0*/  FSEL R40, R0, -INF , P2 ;  /* 0xff80000000287808 */ /* 0x001fe20001000000 */
[----:B------:R-:W0:Y:S01]  /*a2e0*/  SHFL.BFLY PT, R67, R36, 0x2, 0x1f ;  /* 0x0c401f0024437f89 */ /* 0x000e2200000e0000 */
[----:B------:R-:W-:-:S05]  /*a2f0*/  ISETP.GT.AND P2, PT, R30, 0x9, PT ;  /* 0x000000091e00780c */ /* 0x000fca0003f44270 */
[----:B------:R-:W-:Y:S08]  /*a300*/  MUFU.TANH R20, R20 ;  /* 0x0000001400147308 */ /* 0x000ff00000002400 */
[----:B------:R-:W3:Y:S08]  /*a310*/  MUFU.TANH R21, R21 ;  /* 0x0000001500157308 */ /* 0x000ef00000002400 */
[----:B------:R-:W-:Y:S01]  /*a320*/  MUFU.TANH R24, R24 ;  /* 0x0000001800187308 */ /* 0x000fe20000002400 */
[----:B0-----:R-:W-:-:S05]  /*a330*/  FMNMX.FTZ R67, R36, R67, !PT ;  /* 0x0000004324437209 */ /* 0x001fca0007810000 */
[----:B------:R-:W0:Y:S02]  /*a340*/  SHFL.BFLY PT, R176, R67, 0x1, 0x1f ;  /* 0x0c201f0043b07f89 */ /* 0x000e2400000e0000 */
[----:B------:R1:W-:Y:S08]  /*a350*/  MUFU.TANH R97, R45 ;  /* 0x0000002d00617308 */ /* 0x0003f00000002400 */
[----:B------:R-:W4:Y:S01]  /*a360*/  MUFU.TANH R25, R25 ;  /* 0x0000001900197308 */ /* 0x000f220000002400 */
[----:B-1----:R-:W-:-:S02]  /*a370*/  FSEL R45, R3, -INF , P3 ;  /* 0xff800000032d7808 */ /* 0x002fc40001800000 */
[----:B--2---:R-:W-:Y:S02]  /*a380*/  FSEL R3, R13, -INF , P4 ;  /* 0xff8000000d037808 */ /* 0x004fe40002000000 */
[----:B------:R-:W-:Y:S02]  /*a390*/  FMNMX.FTZ R0, R40, R45, !PT ;  /* 0x0000002d28007209 */ /* 0x000fe40007810000 */
[C---:B------:R-:W-:Y:S01]  /*a3a0*/  ISETP.GT.AND P3, PT, R30.reuse, 0x10, PT ;  /* 0x000000101e00780c */ /* 0x040fe20003f64270 */
[----:B------:R-:W-:Y:S01]  /*a3b0*/  MUFU.TANH R28, R28 ;  /* 0x0000001c001c7308 */ /* 0x000fe20000002400 */
[----:B------:R-:W-:Y:S02]  /*a3c0*/  FMNMX.FTZ R0, R3, R0, !PT ;  /* 0x0000000003007209 */ /* 0x000fe40007810000 */
[----:B---3--:R-:W-:Y:S02]  /*a3d0*/  FSEL R21, R21, -INF , P3 ;  /* 0xff80000015157808 */ /* 0x008fe40001800000 */
[----:B------:R-:W-:-:S02]  /*a3e0*/  ISETP.GT.AND P3, PT, R30, 0x18, PT ;  /* 0x000000181e00780c */ /* 0x000fc40003f64270 */
[----:B0-----:R-:W-:Y:S01]  /*a3f0*/  FMNMX.FTZ R176, R67, R176, !PT ;  /* 0x000000b043b07209 */ /* 0x001fe20007810000 */
[----:B------:R0:W-:Y:S01]  /*a400*/  MUFU.TANH R34, R49 ;  /* 0x0000003100227308 */ /* 0x0001e20000002400 */
[----:B----4-:R-:W-:Y:S02]  /*a410*/  FSEL R25, R25, -INF , P3 ;  /* 0xff80000019197808 */ /* 0x010fe40001800000 */
[C---:B------:R-:W-:Y:S01]  /*a420*/  FSETP.NEU.FTZ.AND P4, PT, R176.reuse, -INF , PT ;  /* 0xff800000b000780b */ /* 0x040fe20003f9d000 */
[----:B------:R-:W-:Y:S01]  /*a430*/  FMUL.FTZ R42, R176, R14 ;  /* 0x0000000eb02a7220 */ /* 0x000fe20000410000 */
[----:B------:R-:W-:-:S03]  /*a440*/  ISETP.GT.AND P3, PT, R30, 0x20, PT ;  /* 0x000000201e00780c */ /* 0x000fc60003f64270 */
[----:B------:R-:W1:Y:S01]  /*a450*/  MUFU.TANH R29, R29 ;  /* 0x0000001d001d7308 */ /* 0x000e620000002400 */
[----:B0-----:R-:W-:Y:S02]  /*a460*/  FSEL R49, R20, -INF , P2 ;  /* 0xff80000014317808 */ /* 0x001fe40001000000 */
[----:B------:R-:W-:Y:S02]  /*a470*/  ISETP.GT.AND P2, PT, R30, 0x11, PT ;  /* 0x000000111e00780c */ /* 0x000fe40003f44270 */
[----:B------:R-:W-:Y:S02]  /*a480*/  FMNMX.FTZ R0, R49, R0, !PT ;  /* 0x0000000031007209 */ /* 0x000fe40007810000 */
[----:B------:R-:W-:Y:S01]  /*a490*/  FSEL R42, R42, RZ, P4 ;  /* 0x000000ff2a2a7208 */ /* 0x000fe20002000000 */
[----:B------:R-:W0:Y:S01]  /*a4a0*/  MUFU.TANH R32, R32 ;  /* 0x0000002000207308 */ /* 0x000e220000002400 */
[----:B------:R-:W-:-:S03]  /*a4b0*/  FMNMX.FTZ R0, R21, R0, !PT ;  /* 0x0000000015007209 */ /* 0x000fc60007810000 */
[-CC-:B------:R-:W-:Y:S01]  /*a4c0*/  FFMA.FTZ R13, R91, R14.reuse, -R42.reuse ;  /* 0x0000000e5b0d7223 */ /* 0x180fe2000001082a */
[-CC-:B------:R-:W-:Y:S01]  /*a4d0*/  FFMA.FTZ R155, R89, R14.reuse, -R42.reuse ;  /* 0x0000000e599b7223 */ /* 0x180fe2000001082a */
[-CC-:B------:R-:W-:Y:S01]  /*a4e0*/  FFMA.FTZ R157, R85, R14.reuse, -R42.reuse ;  /* 0x0000000e559d7223 */ /* 0x180fe2000001082a */
[-CC-:B------:R-:W-:Y:S01]  /*a4f0*/  FFMA.FTZ R153, R26, R14.reuse, -R42.reuse ;  /* 0x0000000e1a997223 */ /* 0x180fe2000001082a */
[----:B------:R2:W-:Y:S01]  /*a500*/  MUFU.TANH R38, R53 ;  /* 0x0000003500267308 */ /* 0x0005e20000002400 */
[----:B-1----:R-:W-:Y:S01]  /*a510*/  FSEL R93, R29, -INF , P3 ;  /* 0xff8000001d5d7808 */ /* 0x002fe20001800000 */
[-CC-:B------:R-:W-:Y:S01]  /*a520*/  FFMA.FTZ R79, R79, R14.reuse, -R42.reuse ;  /* 0x0000000e4f4f7223 */ /* 0x180fe2000001082a */
[----:B------:R-:W-:Y:S01]  /*a530*/  ISETP.GT.AND P3, PT, R30, 0x28, PT ;  /* 0x000000281e00780c */ /* 0x000fe20003f64270 */
[-CC-:B------:R-:W-:Y:S01]  /*a540*/  FFMA.FTZ R161, R77, R14.reuse, -R42.reuse ;  /* 0x0000000e4da17223 */ /* 0x180fe2000001082a */
[-CC-:B------:R-:W-:Y:S01]  /*a550*/  FFMA.FTZ R167, R31, R14.reuse, -R42.reuse ;  /* 0x0000000e1fa77223 */ /* 0x180fe2000001082a */
[-CC-:B------:R-:W-:Y:S01]  /*a560*/  FFMA.FTZ R83, R83, R14.reuse, -R42.reuse ;  /* 0x0000000e53537223 */ /* 0x180fe2000001082a */
[-CC-:B------:R-:W-:Y:S01]  /*a570*/  FFMA.FTZ R159, R81, R14.reuse, -R42.reuse ;  /* 0x0000000e519f7223 */ /* 0x180fe2000001082a */
[----:B------:R-:W1:Y:S01]  /*a580*/  MUFU.TANH R95, R95 ;  /* 0x0000005f005f7308 */ /* 0x000e620000002400 */
[----:B--2---:R-:W-:Y:S01]  /*a590*/  FSEL R53, R24, -INF , P2 ;  /* 0xff80000018357808 */ /* 0x004fe20001000000 */
[-CC-:B------:R-:W-:Y:S01]  /*a5a0*/  FFMA.FTZ R175, R37, R14.reuse, -R42.reuse ;  /* 0x0000000e25af7223 */ /* 0x180fe2000001082a */
[----:B------:R-:W-:Y:S01]  /*a5b0*/  ISETP.GT.AND P2, PT, R30, 0x19, PT ;  /* 0x000000191e00780c */ /* 0x000fe20003f44270 */
[--C-:B------:R-:W-:Y:S01]  /*a5c0*/  FFMA.FTZ R171, R39, R14, -R42.reuse ;  /* 0x0000000e27ab7223 */ /* 0x100fe2000001082a */
[----:B------:R-:W-:Y:S01]  /*a5d0*/  FMNMX.FTZ R20, R53, R0, !PT ;  /* 0x0000000035147209 */ /* 0x000fe20007810000 */
[--C-:B------:R-:W-:Y:S01]  /*a5e0*/  FFMA.FTZ R163, R35, R14, -R42.reuse ;  /* 0x0000000e23a37223 */ /* 0x100fe2000001082a */
[----:B------:R-:W-:Y:S01]  /*a5f0*/  FSEL R91, R28, -INF , P2 ;  /* 0xff8000001c5b7808 */ /* 0x000fe20001000000 */
[----:B------:R-:W2:Y:S01]  /*a600*/  MUFU.TANH R48, R48 ;  /* 0x0000003000307308 */ /* 0x000ea20000002400 */
[----:B------:R-:W-:Y:S01]  /*a610*/  FMNMX.FTZ R20, R25, R20, !PT ;  /* 0x0000001419147209 */ /* 0x000fe20007810000 */
[-CC-:B------:R-:W-:Y:S01]  /*a620*/  FFMA.FTZ R165, R41, R14.reuse, -R42.reuse ;  /* 0x0000000e29a57223 */ /* 0x180fe2000001082a */
[----:B------:R-:W-:Y:S01]  /*a630*/  ISETP.GT.AND P2, PT, R30, 0x21, PT ;  /* 0x000000211e00780c */ /* 0x000fe20003f44270 */
[--C-:B------:R-:W-:Y:S01]  /*a640*/  FFMA.FTZ R63, R63, R14, -R42.reuse ;  /* 0x0000000e3f3f7223 */ /* 0x100fe2000001082a */
[----:B------:R-:W-:Y:S01]  /*a650*/  FMNMX.FTZ R20, R91, R20, !PT ;  /* 0x000000145b147209 */ /* 0x000fe20007810000 */
[--C-:B------:R-:W-:Y:S01]  /*a660*/  FFMA.FTZ R173, R33, R14, -R42.reuse ;  /* 0x0000000e21ad7223 */ /* 0x100fe2000001082a */
[----:B0-----:R-:W-:Y:S01]  /*a670*/  FSEL R89, R32, -INF , P2 ;  /* 0xff80000020597808 */ /* 0x001fe20001000000 */
[----:B------:R-:W0:Y:S01]  /*a680*/  MUFU.TANH R52, R52 ;  /* 0x0000003400347308 */ /* 0x000e220000002400 */
[----:B------:R-:W-:Y:S01]  /*a690*/  FMNMX.FTZ R20, R93, R20, !PT ;  /* 0x000000145d147209 */ /* 0x000fe20007810000 */
[-CC-:B------:R-:W-:Y:S01]  /*a6a0*/  FFMA.FTZ R32, R75, R14.reuse, -R42.reuse ;  /* 0x0000000e4b207223 */ /* 0x180fe2000001082a */
[C---:B------:R-:W-:Y:S01]  /*a6b0*/  ISETP.GT.AND P2, PT, R30.reuse, 0x29, PT ;  /* 0x000000291e00780c */ /* 0x040fe20003f44270 */
[-CC-:B------:R-:W-:Y:S01]  /*a6c0*/  FFMA.FTZ R169, R55, R14.reuse, -R42.reuse ;  /* 0x0000000e37a97223 */ /* 0x180fe2000001082a */
[----:B-1----:R-:W-:Y:S01]  /*a6d0*/  FSEL R95, R95, -INF , P3 ;  /* 0xff8000005f5f7808 */ /* 0x002fe20001800000 */
[----:B------:R-:W-:Y:S01]  /*a6e0*/  FFMA.FTZ R47, R47, R14, -R42 ;  /* 0x0000000e2f2f7223 */ /* 0x000fe2000001082a */
[----:B------:R-:W-:Y:S01]  /*a6f0*/  FMNMX.FTZ R24, R89, R20, !PT ;  /* 0x0000001459187209 */ /* 0x000fe20007810000 */
[----:B------:R1:W-:Y:S01]  /*a700*/  MUFU.EX2 R0, R13 ;  /* 0x0000000d00007308 */ /* 0x0003e20000000800 */
[----:B------:R-:W-:-:S02]  /*a710*/  ISETP.GT.AND P3, PT, R30, 0x30, PT ;  /* 0x000000301e00780c */ /* 0x000fc40003f64270 */
[----:B------:R-:W-:Y:S02]  /*a720*/  FSEL R97, R97, -INF , P2 ;  /* 0xff80000061617808 */ /* 0x000fe40001000000 */
[----:B------:R-:W-:Y:S02]  /*a730*/  FMNMX.FTZ R24, R95, R24, !PT ;  /* 0x000000185f187209 */ /* 0x000fe40007810000 */
[----:B------:R-:W-:Y:S01]  /*a740*/  ISETP.GT.AND P2, PT, R30, 0x31, PT ;  /* 0x000000311e00780c */ /* 0x000fe20003f44270 */
[----:B------:R-:W3:Y:S01]  /*a750*/  MUFU.TANH R56, R56 ;  /* 0x0000003800387308 */ /* 0x000ee20000002400 */
[----:B-1----:R-:W-:Y:S01]  /*a760*/  FFMA.FTZ R13, R87, R14, -R42 ;  /* 0x0000000e570d7223 */ /* 0x002fe2000001082a */
[----:B--2---:R-:W-:Y:S02]  /*a770*/  FSEL R87, R48, -INF , P3 ;  /* 0xff80000030577808 */ /* 0x004fe40001800000 */
[----:B------:R-:W-:Y:S02]  /*a780*/  FMNMX.FTZ R24, R97, R24, !PT ;  /* 0x0000001861187209 */ /* 0x000fe40007810000 */
[----:B------:R-:W-:-:S02]  /*a790*/  ISETP.GT.AND P3, PT, R30, 0x38, PT ;  /* 0x000000381e00780c */ /* 0x000fc40003f64270 */
[----:B------:R1:W-:Y:S01]  /*a7a0*/  MUFU.TANH R36, R57 ;  /* 0x0000003900247308 */ /* 0x0003e20000002400 */
[----:B------:R-:W-:Y:S01]  /*a7b0*/  FSEL R85, R34, -INF , P2 ;  /* 0xff80000022557808 */ /* 0x000fe20001000000 */
[----:B------:R-:W-:Y:S01]  /*a7c0*/  FFMA.FTZ R34, R59, R14, -R42 ;  /* 0x0000000e3b227223 */ /* 0x000fe2000001082a */
[----:B------:R-:W-:Y:S02]  /*a7d0*/  FMNMX.FTZ R24, R87, R24, !PT ;  /* 0x0000001857187209 */ /* 0x000fe40007810000 */
[----:B------:R-:W-:Y:S02]  /*a7e0*/  ISETP.GT.AND P2, PT, R30, 0x39, PT ;  /* 0x000000391e00780c */ /* 0x000fe40003f44270 */
[----:B0-----:R-:W-:Y:S01]  /*a7f0*/  FSEL R67, R52, -INF , P3 ;  /* 0xff80000034437808 */ /* 0x001fe20001800000 */
[----:B------:R-:W0:Y:S01]  /*a800*/  MUFU.TANH R60, R60 ;  /* 0x0000003c003c7308 */ /* 0x000e220000002400 */
[----:B------:R-:W-:Y:S02]  /*a810*/  FMNMX.FTZ R26, R85, R24, !PT ;  /* 0x00000018551a7209 */ /* 0x000fe40007810000 */
[----:B------:R-:W-:-:S02]  /*a820*/  ISETP.GT.AND P3, PT, R30, 0x40, PT ;  /* 0x000000401e00780c */ /* 0x000fc40003f64270 */
[----:B-1----:R-:W-:Y:S01]  /*a830*/  FSEL R57, R38, -INF , P2 ;  /* 0xff80000026397808 */ /* 0x002fe20001000000 */
[----:B------:R-:W-:Y:S01]  /*a840*/  FFMA.FTZ R38, R51, R14, -R42 ;  /* 0x0000000e33267223 */ /* 0x000fe2000001082a */
[----:B------:R-:W-:Y:S01]  /*a850*/  FMNMX.FTZ R26, R67, R26, !PT ;  /* 0x0000001a431a7209 */ /* 0x000fe20007810000 */
[----:B------:R0:W-:Y:S01]  /*a860*/  MUFU.TANH R44, R61 ;  /* 0x0000003d002c7308 */ /* 0x0001e20000002400 */
[----:B------:R-:W-:Y:S02]  /*a870*/  ISETP.GT.AND P2, PT, R30, 0x41, PT ;  /* 0x000000411e00780c */ /* 0x000fe40003f44270 */
[----:B---3--:R-:W-:Y:S02]  /*a880*/  FSEL R29, R56, -INF , P3 ;  /* 0xff800000381d7808 */ /* 0x008fe40001800000 */
[----:B------:R-:W-:Y:S02]  /*a890*/  FMNMX.FTZ R26, R57, R26, !PT ;  /* 0x0000001a391a7209 */ /* 0x000fe40007810000 */
[----:B------:R-:W-:Y:S01]  /*a8a0*/  ISETP.GT.AND P3, PT, R30, 0x48, PT ;  /* 0x000000481e00780c */ /* 0x000fe20003f64270 */
[----:B------:R-:W1:Y:S01]  /*a8b0*/  MUFU.TANH R71, R71 ;  /* 0x0000004700477308 */ /* 0x000e620000002400 */
[----:B------:R-:W-:-:S02]  /*a8c0*/  FMNMX.FTZ R26, R29, R26, !PT ;  /* 0x0000001a1d1a7209 */ /* 0x000fc40007810000 */
[----:B0-----:R-:W-:Y:S02]  /*a8d0*/  FSEL R61, R60, -INF , P3 ;  /* 0xff8000003c3d7808 */ /* 0x001fe40001800000 */
[----:B------:R-:W-:-:S03]  /*a8e0*/  ISETP.GT.AND P3, PT, R30, 0x50, PT ;  /* 0x000000501e00780c */ /* 0x000fc60003f64270 */
[----:B------:R0:W2:Y:S08]  /*a8f0*/  MUFU.TANH R46, R65 ;  /* 0x00000041002e7308 */ /* 0x0000b00000002400 */
[----:B------:R-:W3:Y:S01]  /*a900*/  MUFU.TANH R68, R68 ;  /* 0x0000004400447308 */ /* 0x000ee20000002400 */
[----:B0-----:R-:W-:Y:S02]  /*a910*/  FSEL R65, R36, -INF , P2 ;  /* 0xff80000024417808 */ /* 0x001fe40001000000 */
[----:B------:R-:W-:-:S02]  /*a920*/  ISETP.GT.AND P2, PT, R30, 0x49, PT ;  /* 0x000000491e00780c */ /* 0x000fc40003f44270 */
[----:B------:R-:W-:Y:S02]  /*a930*/  FMNMX.FTZ R28, R65, R26, !PT ;  /* 0x0000001a411c7209 */ /* 0x000fe40007810000 */
[----:B-1----:R-:W-:Y:S01]  /*a940*/  FSEL R71, R71, -INF , P3 ;  /* 0xff80000047477808 */ /* 0x002fe20001800000 */
[----:B------:R0:W1:Y:S01]  /*a950*/  MUFU.TANH R50, R69 ;  /* 0x0000004500327308 */ /* 0x0000620000002400 */
[----:B------:R-:W-:Y:S02]  /*a960*/  FMNMX.FTZ R28, R61, R28, !PT ;  /* 0x0000001c3d1c7209 */ /* 0x000fe40007810000 */
[----:B------:R-:W-:-:S05]  /*a970*/  ISETP.GT.AND P3, PT, R30, 0x58, PT ;  /* 0x000000581e00780c */ /* 0x000fca0003f64270 */
[----:B------:R3:W-:Y:S01]  /*a980*/  MUFU.EX2 R26, R79 ;  /* 0x0000004f001a7308 */ /* 0x0007e20000000800 */
[----:B0-----:R-:W-:Y:S02]  /*a990*/  FSEL R69, R44, -INF , P2 ;  /* 0xff8000002c457808 */ /* 0x001fe40001000000 */
[----:B------:R-:W-:Y:S02]  /*a9a0*/  ISETP.GT.AND P2, PT, R30, 0x51, PT ;  /* 0x000000511e00780c */ /* 0x000fe40003f44270 */
[----:B------:R-:W-:Y:S02]  /*a9b0*/  FMNMX.FTZ R28, R69, R28, !PT ;  /* 0x0000001c451c7209 */ /* 0x000fe40007810000 */
[----:B--2---:R-:W-:Y:S01]  /*a9c0*/  FSEL R77, R46, -INF , P2 ;  /* 0xff8000002e4d7808 */ /* 0x004fe20001000000 */
[----:B------:R0:W-:Y:S01]  /*a9d0*/  MUFU.EX2 R20, R13 ;  /* 0x0000000d00147308 */ /* 0x0001e20000000800 */
[----:B------:R-:W-:Y:S02]  /*a9e0*/  FMNMX.FTZ R28, R71, R28, !PT ;  /* 0x0000001c471c7209 */ /* 0x000fe40007810000 */
[----:B------:R-:W-:-:S02]  /*a9f0*/  ISETP.GT.AND P2, PT, R30, 0x59, PT ;  /* 0x000000591e00780c */ /* 0x000fc40003f44270 */
[----:B---3--:R-:W-:Y:S02]  /*aa00*/  FSEL R79, R68, -INF , P3 ;  /* 0xff800000444f7808 */ /* 0x008fe40001800000 */
[----:B------:R-:W-:Y:S01]  /*aa10*/  FMNMX.FTZ R30, R77, R28, !PT ;  /* 0x0000001c4d1e7209 */ /* 0x000fe20007810000 */
[----:B------:R-:W2:Y:S01]  /*aa20*/  MUFU.EX2 R153, R153 ;  /* 0x0000009900997308 */ /* 0x000ea20000000800 */
[----:B-1----:R-:W-:Y:S02]  /*aa30*/  FSEL R75, R50, -INF , P2 ;  /* 0xff800000324b7808 */ /* 0x002fe40001000000 */
[----:B------:R-:W-:-:S04]  /*aa40*/  FMNMX.FTZ R30, R79, R30, !PT ;  /* 0x0000001e4f1e7209 */ /* 0x000fc80007810000 */
[----:B0-----:R-:W-:Y:S01]  /*aa50*/  FMNMX.FTZ R13, R75, R30, !PT ;  /* 0x0000001e4b0d7209 */ /* 0x001fe20007810000 */
[----:B------:R-:W0:Y:S01]  /*aa60*/  MUFU.EX2 R155, R155 ;  /* 0x0000009b009b7308 */ /* 0x000e220000000800 */
[----:B------:R-:W-:-:S03]  /*aa70*/  FFMA.FTZ R30, R73, R14, -R42 ;  /* 0x0000000e491e7223 */ /* 0x000fc6000001082a */
[----:B------:R-:W1:Y:S04]  /*aa80*/  SHFL.BFLY PT, R36, R13, 0x2, 0x1f ;  /* 0x0c401f000d247f89 */ /* 0x000e6800000e0000 */
[----:B------:R-:W3:Y:S08]  /*aa90*/  MUFU.EX2 R157, R157 ;  /* 0x0000009d009d7308 */ /* 0x000ef00000000800 */
[----:B------:R-:W4:Y:S08]  /*aaa0*/  MUFU.EX2 R24, R83 ;  /* 0x0000005300187308 */ /* 0x000f300000000800 */
[----:B------:R-:W4:Y:S01]  /*aab0*/  MUFU.EX2 R159, R159 ;  /* 0x0000009f009f7308 */ /* 0x000f220000000800 */
[----:B-1----:R-:W-:Y:S01]  /*aac0*/  FMNMX.FTZ R31, R13, R36, !PT ;  /* 0x000000240d1f7209 */ /* 0x002fe20007810000 */
[-CC-:B------:R-:W-:Y:S01]  /*aad0*/  FFMA.FTZ R36, R27, R14.reuse, -R42.reuse ;  /* 0x0000000e1b247223 */ /* 0x180fe2000001082a */
[----:B------:R-:W-:-:S05]  /*aae0*/  FFMA.FTZ R42, R43, R14, -R42 ;  /* 0x0000000e2b2a7223 */ /* 0x000fca000001082a */
[----:B------:R-:W-:Y:S01]  /*aaf0*/  MUFU.EX2 R161, R161 ;  /* 0x000000a100a17308 */ /* 0x000fe20000000800 */
[----:B------:R-:W1:Y:S07]  /*ab00*/  SHFL.BFLY PT, R44, R31, 0x1, 0x1f ;  /* 0x0c201f001f2c7f89 */ /* 0x000e6e00000e0000 */
[----:B------:R-:W-:Y:S08]  /*ab10*/  MUFU.EX2 R28, R32 ;  /* 0x00000020001c7308 */ /* 0x000ff00000000800 */
[----:B------:R-:W-:Y:S08]  /*ab20*/  MUFU.EX2 R163, R163 ;  /* 0x000000a300a37308 */ /* 0x000ff00000000800 */
[----:B------:R-:W-:Y:S01]  /*ab30*/  MUFU.EX2 R30, R30 ;  /* 0x0000001e001e7308 */ /* 0x000fe20000000800 */
[----:B-1----:R-:W-:-:S04]  /*ab40*/  FMNMX.FTZ R13, R31, R44, !PT ;  /* 0x0000002c1f0d7209 */ /* 0x002fc80007810000 */
[C---:B------:R-:W-:Y:S01]  /*ab50*/  FSETP.NEU.FTZ.AND P2, PT, R13.reuse, -INF , PT ;  /* 0xff8000000d00780b */ /* 0x040fe20003f5d000 */
[----:B------:R-:W-:Y:S02]  /*ab60*/  FMUL.FTZ R46, R13, R14 ;  /* 0x0000000e0d2e7220 */ /* 0x000fe40000410000 */
[----:B------:R-:W-:Y:S03]  /*ab70*/  MUFU.EX2 R165, R165 ;  /* 0x000000a500a57308 */ /* 0x000fe60000000800 */
[----:B------:R-:W-:-:S05]  /*ab80*/  FSEL R46, R46, RZ, P2 ;  /* 0x000000ff2e2e7208 */ /* 0x000fca0001000000 */
[-CC-:B-----5:R-:W-:Y:S01]  /*ab90*/  FFMA.FTZ R152, R40, R14.reuse, -R46.reuse ;  /* 0x0000000e28987223 */ /* 0x1a0fe2000001082e */
[-CC-:B------:R-:W-:Y:S01]  /*aba0*/  FFMA.FTZ R27, R45, R14.reuse, -R46.reuse ;  /* 0x0000000e2d1b7223 */ /* 0x180fe2000001082e */
[-CC-:B------:R-:W-:Y:S01]  /*abb0*/  FFMA.FTZ R154, R3, R14.reuse, -R46.reuse ;  /* 0x0000000e039a7223 */ /* 0x180fe2000001082e */
[-C--:B------:R-:W-:Y:S01]  /*abc0*/  FFMA.FTZ R3, R49, R14.reuse, -R46 ;  /* 0x0000000e31037223 */ /* 0x080fe2000001082e */
[----:B--2---:R-:W-:Y:S01]  /*abd0*/  FADD.FTZ R40, R153, R0 ;  /* 0x0000000099287221 */ /* 0x004fe20000010000 */
[-CC-:B------:R-:W-:Y:S01]  /*abe0*/  FFMA.FTZ R156, R21, R14.reuse, -R46.reuse ;  /* 0x0000000e159c7223 */ /* 0x180fe2000001082e */
[----:B------:R-:W-:Y:S01]  /*abf0*/  MUFU.EX2 R152, R152 ;  /* 0x0000009800987308 */ /* 0x000fe20000000800 */
[-C--:B------:R-:W-:Y:S01]  /*ac00*/  FFMA.FTZ R21, R53, R14.reuse, -R46 ;  /* 0x0000000e35157223 */ /* 0x080fe2000001082e */
[----:B0-----:R-:W-:Y:S01]  /*ac10*/  FADD.FTZ R37, R155, R40 ;  /* 0x000000289b257221 */ /* 0x001fe20000010000 */
        /* <DEDUP_REMOVED lines=17> */
[----:B------:R-:W-:Y:S01]  /*ad30*/  F2FP.F16.F32.PACK_AB R153, R0, R153 ;  /* 0x000000990099723e */ /* 0x000fe200000000ff */
[-CC-:B------:R-:W-:Y:S01]  /*ad40*/  FFMA.FTZ R61, R61, R14.reuse, -R46.reuse ;  /* 0x0000000e3d3d7223 */ /* 0x180fe2000001082e */
[----:B------:R-:W-:Y:S01]  /*ad50*/  FADD.FTZ R48, R26, R39 ;  /* 0x000000271a307221 */ /* 0x000fe20000010000 */
[----:B------:R-:W-:Y:S01]  /*ad60*/  @!P1 VIADD R39, R15, 0x22840 ;  /* 0x000228400f279836 */ /* 0x000fe20000000000 */
[----:B------:R-:W2:Y:S01]  /*ad70*/  MUFU.EX2 R3, R3 ;  /* 0x0000000300037308 */ /* 0x000ea20000000800 */
[----:B0-----:R-:W-:Y:S01]  /*ad80*/  FADD.FTZ R37, R152, R27 ;  /* 0x0000001b98257221 */ /* 0x001fe20000010000 */
[----:B------:R-:W-:Y:S01]  /*ad90*/  F2FP.F16.F32.PACK_AB R155, R20, R155 ;  /* 0x0000009b149b723e */ /* 0x000fe200000000ff */
[-CC-:B------:R-:W-:Y:S01]  /*ada0*/  FFMA.FTZ R69, R69, R14.reuse, -R46.reuse ;  /* 0x0000000e45457223 */ /* 0x180fe2000001082e */
[----:B------:R-:W-:Y:S01]  /*adb0*/  @!P1 PRMT R39, RZ, 0x654, R39 ;  /* 0x00000654ff279816 */ /* 0x000fe20000000027 */
[----:B------:R0:W-:Y:S06]  /*adc0*/  BAR.ARV R177, 0x100 ;  /* 0x000400b10000751d */ /* 0x0001ec0000002000 */
[----:B------:R-:W3:Y:S01]  /*add0*/  MUFU.EX2 R156, R156 ;  /* 0x0000009c009c7308 */ /* 0x000ee20000000800 */
[----:B-1----:R-:W-:Y:S01]  /*ade0*/  FADD.FTZ R40, R154, R37 ;  /* 0x000000259a287221 */ /* 0x002fe20000010000 */
[----:B------:R1:W-:Y:S01]  /*adf0*/  @!P1 SYNCS.ARRIVE.TRANS64.RED.A1T0 RZ, [R39+URZ], RZ ;  /* 0x000000ff27ff99a7 */ /* 0x0003e2000810043f */
[-CC-:B------:R-:W-:Y:S01]  /*ae00*/  FFMA.FTZ R37, R57, R14.reuse, -R46.reuse ;  /* 0x0000000e39257223 */ /* 0x180fe2000001082e */
[-CC-:B------:R-:W-:Y:S01]  /*ae10*/  FFMA.FTZ R71, R71, R14.reuse, -R46.reuse ;  /* 0x0000000e47477223 */ /* 0x180fe2000001082e */
[-C--:B------:R-:W-:Y:S01]  /*ae20*/  FFMA.FTZ R77, R77, R14.reuse, -R46 ;  /* 0x0000000e4d4d7223 */ /* 0x080fe2000001082e */
[----:B--2---:R-:W-:Y:S01]  /*ae30*/  FADD.FTZ R41, R3, R40 ;  /* 0x0000002803297221 */ /* 0x004fe20000010000 */
[-CC-:B------:R-:W-:Y:S01]  /*ae40*/  FFMA.FTZ R79, R79, R14.reuse, -R46.reuse ;  /* 0x0000000e4f4f7223 */ /* 0x180fe2000001082e */
[----:B------:R-:W2:Y:S01]  /*ae50*/  MUFU.EX2 R21, R21 ;  /* 0x0000001500157308 */ /* 0x000ea20000000800 */
[----:B------:R-:W-:Y:S01]  /*ae60*/  FFMA.FTZ R46, R75, R14, -R46 ;  /* 0x0000000e4b2e7223 */ /* 0x000fe2000001082e */
[----:B------:R-:W-:-:S02]  /*ae70*/  F2FP.F16.F32.PACK_AB R154, R3, R154 ;  /* 0x0000009a039a723e */ /* 0x000fc400000000ff */
[----:B------:R-:W-:Y:S02]  /*ae80*/  F2FP.F16.F32.PACK_AB R157, R24, R157 ;  /* 0x0000009d189d723e */ /* 0x000fe400000000ff */
[----:B------:R-:W-:Y:S02]  /*ae90*/  F2FP.F16.F32.PACK_AB R159, R26, R159 ;  /* 0x0000009f1a9f723e */ /* 0x000fe400000000ff */
[----:B------:R-:W4:Y:S01]  /*aea0*/  MUFU.EX2 R158, R158 ;  /* 0x0000009e009e7308 */ /* 0x000f220000000800 */
[----:B---3--:R-:W-:Y:S01]  /*aeb0*/  FADD.FTZ R40, R156, R41 ;  /* 0x000000299c287221 */ /* 0x008fe20000010000 */
[----:B------:R-:W-:Y:S01]  /*aec0*/  FADD.FTZ R41, R161, R48 ;  /* 0x00000030a1297221 */ /* 0x000fe20000010000 */
[C---:B------:R-:W-:Y:S02]  /*aed0*/  F2FP.F16.F32.PACK_AB R161, R28.reuse, R161 ;  /* 0x000000a11ca1723e */ /* 0x040fe400000000ff */
[----:B------:R-:W-:Y:S01]  /*aee0*/  F2FP.F16.F32.PACK_AB R152, R27, R152 ;  /* 0x000000981b98723e */ /* 0x000fe200000000ff */
[----:B------:R-:W-:-:S02]  /*aef0*/  FADD.FTZ R48, R28, R41 ;  /* 0x000000291c307221 */ /* 0x000fc40000010000 */
[----:B------:R-:W3:Y:S01]  /*af00*/  MUFU.EX2 R25, R25 ;  /* 0x0000001900197308 */ /* 0x000ee20000000800 */
[----:B--2---:R-:W-:Y:S01]  /*af10*/  FADD.FTZ R29, R21, R40 ;  /* 0x00000028151d7221 */ /* 0x004fe20000010000 */
[----:B------:R-:W-:Y:S01]  /*af20*/  FADD.FTZ R41, R163, R48 ;  /* 0x00000030a3297221 */ /* 0x000fe20000010000 */
[C---:B------:R-:W-:Y:S02]  /*af30*/  F2FP.F16.F32.PACK_AB R163, R30.reuse, R163 ;  /* 0x000000a31ea3723e */ /* 0x040fe400000000ff */
[----:B------:R-:W-:Y:S01]  /*af40*/  F2FP.F16.F32.PACK_AB R156, R21, R156 ;  /* 0x0000009c159c723e */ /* 0x000fe200000000ff */
[----:B------:R-:W-:Y:S02]  /*af50*/  FADD.FTZ R48, R30, R41 ;  /* 0x000000291e307221 */ /* 0x000fe40000010000 */
[----:B------:R-:W2:Y:S01]  /*af60*/  MUFU.EX2 R160, R160 ;  /* 0x000000a000a07308 */ /* 0x000ea20000000800 */
[----:B----4-:R-:W-:Y:S01]  /*af70*/  FADD.FTZ R40, R158, R29 ;  /* 0x0000001d9e287221 */ /* 0x010fe20000010000 */
[----:B-1----:R-:W-:-:S06]  /*af80*/  FADD.FTZ R39, R165, R48 ;  /* 0x00000030a5277221 */ /* 0x002fcc0000010000 */
[----:B------:R-:W1:Y:S01]  /*af90*/  MUFU.EX2 R31, R31 ;  /* 0x0000001f001f7308 */ /* 0x000e620000000800 */
[C---:B---3--:R-:W-:Y:S01]  /*afa0*/  FADD.FTZ R29, R25.reuse, R40 ;  /* 0x00000028191d7221 */ /* 0x048fe20000010000 */
[----:B------:R-:W-:-:S06]  /*afb0*/  F2FP.F16.F32.PACK_AB R158, R25, R158 ;  /* 0x0000009e199e723e */ /* 0x000fcc00000000ff */
[----:B------:R-:W3:Y:S01]  /*afc0*/  MUFU.EX2 R32, R63 ;  /* 0x0000003f00207308 */ /* 0x000ee20000000800 */
[----:B--2---:R-:W-:-:S07]  /*afd0*/  FADD.FTZ R40, R160, R29 ;  /* 0x0000001da0287221 */ /* 0x004fce0000010000 */
[----:B------:R-:W2:Y:S01]  /*afe0*/  MUFU.EX2 R162, R162 ;  /* 0x000000a200a27308 */ /* 0x000ea20000000800 */
[C---:B-1----:R-:W-:Y:S01]  /*aff0*/  FADD.FTZ R29, R31.reuse, R40 ;  /* 0x000000281f1d7221 */ /* 0x042fe20000010000 */
[----:B------:R-:W-:-:S06]  /*b000*/  F2FP.F16.F32.PACK_AB R160, R31, R160 ;  /* 0x000000a01fa0723e */ /* 0x000fcc00000000ff */
        /* <DEDUP_REMOVED lines=63> */
.L_x_4960:
[----:B------:R0:W1:Y:S01]  /*b400*/  SYNCS.PHASECHK.TRANS64.TRYWAIT P2, [R15+URZ+0x22850], R74 ;  /* 0x0228504a0f0075a7 */ /* 0x000062000804017f */
[----:B------:R-:W-:Y:S05]  /*b410*/  @!P0 BRA `(.L_x_4961) ;  /* 0x0000000000048947 */ /* 0x000fea0003800000 */
[----:B------:R-:W-:Y:S01]  /*b420*/  BPT.TRAP 0x1 ;  /* 0x000000040000795c */ /* 0x000fe20000300000 */
.L_x_4961:
[----:B------:R-:W-:Y:S04]  /*b430*/  BSSY B0, `(.L_x_4962) ;  /* 0x0000004000007945 */ /* 0x000fe80003800000 */
[----:B-1----:R-:W-:Y:S05]  /*b440*/  @P2 BRA `(.L_x_4963) ;  /* 0x0000000000082947 */ /* 0x002fea0003800000 */
[----:B------:R-:W1:Y:S02]  /*b450*/  SYNCS.PHASECHK.TRANS64.TRYWAIT P2, [R15+URZ+0x22850], R74 ;  /* 0x0228504a0f0075a7 */ /* 0x000e64000804017f */
[----:B-1----:R-:W-:Y:S05]  /*b460*/  @!P2 BRA `(.L_x_4964) ;  /* 0x0000014000d4a947 */ /* 0x002fea0003800000 */
.L_x_4963:
[----:B------:R-:W-:Y:S05]  /*b470*/  BSYNC B0 ;  /* 0x0000000000007941 */ /* 0x000fea0003800000 */
.L_x_4962:
[----:B------:R-:W-:Y:S05]  /*b480*/  WARPSYNC.ALL ;  /* 0x0000000000007948 */ /* 0x000fea0003800000 */
[----:B------:R-:W2:Y:S01]  /*b490*/  LDC R20, c[0x0][0x448] ;  /* 0x00011200ff147b82 */ /* 0x000ea20000000800 */
[----:B------:R-:W-:Y:S01]  /*b4a0*/  R2UR UR4, R18 ;  /* 0x00000000120472ca */ /* 0x000fe200000e0000 */
[----:B------:R-:W-:Y:S01]  /*b4b0*/  IMAD.MOV.U32 R25, RZ, RZ, 0xc00 ;  /* 0x00000c00ff197424 */ /* 0x000fe200078e00ff */
[----:B------:R-:W-:Y:S01]  /*b4c0*/  ULDC UR39, c[0x0][0x9d8] ;  /* 0x0002760000277ab9 */ /* 0x000fe20000000800 */
[----:B------:R-:W-:Y:S01]  /*b4d0*/  IMAD.MOV.U32 R29, RZ, RZ, 0x40000040 ;  /* 0x40000040ff1d7424 */ /* 0x000fe200078e00ff */
[----:B------:R-:W-:Y:S01]  /*b4e0*/  ULDC UR42, c[0x0][0x9d8] ;  /* 0x00027600002a7ab9 */ /* 0x000fe20000000800 */
[----:B------:R-:W-:Y:S01]  /*b4f0*/  IMAD.MOV.U32 R27, RZ, RZ, 0x40000040 ;  /* 0x40000040ff1b7424 */ /* 0x000fe200078e00ff */
[----:B------:R-:W-:Y:S01]  /*b500*/  ULDC UR37, c[0x0][0x988] ;  /* 0x0002620000257ab9 */ /* 0x000fe20000000800 */
[----:B------:R-:W-:Y:S01]  /*b510*/  IMAD.MOV.U32 R31, RZ, RZ, 0x40000040 ;  /* 0x40000040ff1f7424 */ /* 0x000fe200078e00ff */
[----:B------:R-:W-:Y:S01]  /*b520*/  R2UR UR11, R29 ;  /* 0x000000001d0b72ca */ /* 0x000fe200000e0000 */
[----:B01----:R-:W-:Y:S01]  /*b530*/  @!P1 VIADD R15, R15, 0x22860 ;  /* 0x000228600f0f9836 */ /* 0x003fe20000000000 */
[----:B------:R-:W-:Y:S01]  /*b540*/  R2UR UR15, R27 ;  /* 0x000000001b0f72ca */ /* 0x000fe200000e0000 */
[----:B------:R-:W-:Y:S01]  /*b550*/  ULDC UR38, c[0x0][0x988] ;  /* 0x0002620000267ab9 */ /* 0x000fe20000000800 */
[----:B------:R-:W-:Y:S01]  /*b560*/  R2UR UR19, R29 ;  /* 0x000000001d1372ca */ /* 0x000fe200000e0000 */
[----:B------:R-:W-:Y:S01]  /*b570*/  UIADD3 UR4, UR4, 0x400, URZ ;  /* 0x0000040004047890 */ /* 0x000fe2000fffe03f */
[----:B------:R-:W-:-:S02]  /*b580*/  R2UR UR23, R31 ;  /* 0x000000001f1772ca */ /* 0x000fc400000e0000 */
[----:B------:R-:W-:Y:S01]  /*b590*/  @!P1 PRMT R15, RZ, 0x654, R15 ;  /* 0x00000654ff0f9816 */ /* 0x000fe2000000000f */
[----:B------:R-:W-:-:S04]  /*b5a0*/  USHF.R.U32.HI UR4, URZ, 0x4, UR4 ;  /* 0x000000043f047899 */ /* 0x000fc80008011604 */
[----:B------:R-:W-:Y:S01]  /*b5b0*/  ULOP3.LUT UR4, UR4, 0x3fff, URZ, 0xc0, !UPT ;  /* 0x00003fff04047892 */ /* 0x000fe2000f8ec03f */
[----:B------:R0:W-:Y:S01]  /*b5c0*/  BAR.SYNC.DEFER_BLOCKING R72, 0x100 ;  /* 0x000400480000751d */ /* 0x0001e20000010000 */
[----:B--2---:R-:W-:Y:S01]  /*b5d0*/  ISETP.NE.AND P2, PT, R20, 0x1, PT ;  /* 0x000000011400780c */ /* 0x004fe20003f45270 */
[----:B------:R-:W-:Y:S01]  /*b5e0*/  IMAD.MOV.U32 R20, RZ, RZ, R206 ;  /* 0x000000ffff147224 */ /* 0x000fe200078e00ce */
        /* <DEDUP_REMOVED lines=8> */
[----:B------:R-:W-:-:S02]  /*b670*/  R2UR UR10, R28 ;  /* 0x000000001c0a72ca */ /* 0x000fc400000e0000 */
[----:B------:R-:W-:Y:S01]  /*b680*/  IADD3 R28, R24, 0x180, RZ ;  /* 0x00000180181c7810 */ /* 0x000fe20007ffe0ff */
[----:B------:R-:W2:Y:S01]  /*b690*/  @P2 LDC R26, c[0x0][0x450] ;  /* 0x00011400ff1a2b82 */ /* 0x000ea20000000800 */
[----:B------:R-:W-:Y:S02]  /*b6a0*/  R2UR UR22, R30 ;  /* 0x000000001e1672ca */ /* 0x000fe400000e0000 */
[----:B------:R-:W-:Y:S02]  /*b6b0*/  R2UR UR18, R28 ;  /* 0x000000001c1272ca */ /* 0x000fe400000e0000 */
[----:B------:R-:W-:Y:S01]  /*b6c0*/  R2UR UR27, R25 ;  /* 0x00000000191b72ca */ /* 0x000fe200000e0000 */
[----:B-1----:R-:W-:-:S05]  /*b6d0*/  @P2 IMAD.HI.U32 R21, R206, R21, RZ ;  /* 0x00000015ce152227 */ /* 0x002fca00078e00ff */
[----:B--2---:R-:W-:Y:S01]  /*b6e0*/  @P2 SHF.R.U32.HI R20, RZ, R26, R21 ;  /* 0x0000001aff142219 */ /* 0x004fe20000011615 */
[C---:B------:R-:W-:Y:S02]  /*b6f0*/  VIADD R26, R24.reuse, 0x100 ;  /* 0x00000100181a7836 */ /* 0x040fe40000000000 */
[----:B------:R-:W-:Y:S01]  /*b700*/  VIADD R24, R24, 0x280 ;  /* 0x0000028018187836 */ /* 0x000fe20000000000 */
[----:B------:R-:W-:Y:S02]  /*b710*/  IADD3 R20, R20, R209, -R207 ;  /* 0x000000d114147210 */ /* 0x000fe40007ffe8cf */
[----:B------:R-:W-:Y:S02]  /*b720*/  R2UR UR14, R26 ;  /* 0x000000001a0e72ca */ /* 0x000fe400000e0000 */
[----:B------:R-:W-:Y:S01]  /*b730*/  R2UR UR26, R24 ;  /* 0x00000000181a72ca */ /* 0x000fe200000e0000 */
[----:B------:R-:W-:Y:S01]  /*b740*/  IMAD.HI R20, R20, 0x2aaaaaab, RZ ;  /* 0x2aaaaaab14147827 */ /* 0x000fe200078e02ff */
[----:B0-----:R-:W-:-:S06]  /*b750*/  WARPGROUP.ARRIVE ;  /* 0x00000000000079c5 */ /* 0x001fcc0000000000 */
        /* <DEDUP_REMOVED lines=23> */
[----:B0-----:R-:W-:-:S04]  /*b8d0*/  SHF.R.U32.HI R15, RZ, 0x1f, R20 ;  /* 0x0000001fff0f7819 */ /* 0x001fc80000011614 */
[----:B------:R-:W-:Y:S01]  /*b8e0*/  LEA.HI.SX32 R15, R20, R15, 0x1c ;  /* 0x0000000f140f7211 */ /* 0x000fe200078fe2ff */
[----:B------:R-:W-:-:S03]  /*b8f0*/  VIADD R20, R178, 0xfffffffe ;  /* 0xfffffffeb2147836 */ /* 0x000fc60000000000 */
[----:B------:R-:W-:-:S04]  /*b900*/  VIMNMX R15, R211, R15, !PT ;  /* 0x0000000fd30f7248 */ /* 0x000fc80007fe0100 */
[----:B------:R-:W-:-:S13]  /*b910*/  ISETP.GE.AND P2, PT, R20, R15, PT ;  /* 0x0000000f1400720c */ /* 0x000fda0003f46270 */
[----:B------:R-:W-:Y:S05]  /*b920*/  @!P2 BRA `(.L_x_4965) ;  /* 0x0000002c0030a947 */ /* 0x000fea0003800000 */
[----:B------:R-:W-:Y:S02]  /*b930*/  IMAD.MOV.U32 R218, RZ, RZ, R176 ;  /* 0x000000ffffda7224 */ /* 0x000fe400078e00b0 */
[----:B------:R-:W-:-:S07]  /*b940*/  IMAD.MOV.U32 R219, RZ, RZ, R13 ;  /* 0x000000ffffdb7224 */ /* 0x000fce00078e000d */
.L_x_4975:
[----:B------:R-:W-:Y:S01]  /*b950*/  VIADD R22, R22, 0x1 ;  /* 0x0000000116167836 */ /* 0x000fe20000000000 */
[----:B------:R-:W-:Y:S05]  /*b960*/  YIELD ;  /* 0x0000000000007946 */ /* 0x000fea0003800000 */
[----:B------:R-:W-:-:S04]  /*b970*/  ISETP.NE.AND P2, PT, R22, 0x2, PT ;  /* 0x000000021600780c */ /* 0x000fc80003f45270 */
[----:B------:R-:W-:Y:S02]  /*b980*/  SEL R13, RZ, 0x1, P2 ;  /* 0x00000001ff0d7807 */ /* 0x000fe40001000000 */
[----:B------:R-:W-:Y:S02]  /*b990*/  SEL R22, R22, RZ, P2 ;  /* 0x000000ff16167207 */ /* 0x000fe40001000000 */
[----:B------:R-:W-:Y:S01]  /*b9a0*/  LOP3.LUT R202, R202, R13, RZ, 0x3c, !PT ;  /* 0x0000000dcaca7212 */ /* 0x000fe200078e3cff */
[----:B0-----:R-:W-:Y:S06]  /*b9b0*/  @!P0 BRA `(.L_x_4966) ;  /* 0x0000000000048947 */ /* 0x001fec0003800000 */
[----:B------:R-:W-:Y:S01]  /*b9c0*/  BPT.TRAP 0x1 ;  /* 0x000000040000795c */ /* 0x000fe20000300000 */
.L_x_4966:
[----:B------:R-:W-:Y:S01]  /*b9d0*/  IMAD R21, R22, 0x8, R18 ;  /* 0x0000000816157824 */ /* 0x000fe200078e0212 */
[----:B------:R-:W-:-:S04]  /*b9e0*/  SHF.L.U32 R213, R202, 0x1f, RZ ;  /* 0x0000001fcad57819 */ /* 0x000fc800000006ff */
[----:B------:R0:W1:Y:S01]  /*b9f0*/  SYNCS.PHASECHK.TRANS64.TRYWAIT P2, [R21+URZ+0x22830], R213 ;  /* 0x022830d5150075a7 */ /* 0x000062000804017f */
[----:B------:R-:W-:Y:S05]  /*ba00*/  @!P0 BRA `(.L_x_4967) ;  /* 0x0000000000048947 */ /* 0x000fea0003800000 */
[----:B------:R-:W-:Y:S01]  /*ba10*/  BPT.TRAP 0x1 ;  /* 0x000000040000795c */ /* 0x000fe20000300000 */
.L_x_4967:
[----:B------:R-:W2:Y:S01]  /*ba20*/  LDC R13, c[0x0][0x448] ;  /* 0x00011200ff0d7b82 */ /* 0x000ea20000000800 */
[----:B------:R-:W-:Y:S01]  /*ba30*/  IMAD.IADD R220, R215, 0x1, R206 ;  /* 0x00000001d7dc7824 */ /* 0x000fe200078e02ce */
[----:B--2---:R-:W-:-:S13]  /*ba40*/  ISETP.NE.AND P3, PT, R13, 0x1, PT ;  /* 0x000000010d00780c */ /* 0x004fda0003f65270 */
[----:B------:R-:W2:Y:S08]  /*ba50*/  @P3 LDC R14, c[0x0][0x44c] ;  /* 0x00011300ff0e3b82 */ /* 0x000eb00000000800 */
[----:B------:R-:W3:Y:S01]  /*ba60*/  @P3 LDC R13, c[0x0][0x450] ;  /* 0x00011400ff0d3b82 */ /* 0x000ee20000000800 */
[----:B--2---:R-:W-:-:S05]  /*ba70*/  @P3 IMAD.HI.U32 R14, R220, R14, RZ ;  /* 0x0000000edc0e3227 */ /* 0x004fca00078e00ff */
[----:B---3--:R-:W-:Y:S01]  /*ba80*/  @P3 SHF.R.U32.HI R220, RZ, R13, R14 ;  /* 0x0000000dffdc3219 */ /* 0x008fe2000001160e */
[----:B-1----:R-:W-:Y:S06]  /*ba90*/  @P2 BRA `(.L_x_4968) ;  /* 0x0000000000082947 */ /* 0x002fec0003800000 */
[----:B------:R-:W1:Y:S02]  /*baa0*/  SYNCS.PHASECHK.TRANS64.TRYWAIT P2, [R21+URZ+0x22830], R213 ;  /* 0x022830d5150075a7 */ /* 0x000e64000804017f */
[----:B-1----:R-:W-:Y:S05]  /*bab0*/  @!P2 BRA `(.L_x_4969) ;  /* 0x0000013c0054a947 */ /* 0x002fea0003800000 */
.L_x_4968:
[----:B------:R-:W-:Y:S01]  /*bac0*/  IMAD R156, R22, 0x300, R12 ;  /* 0x00000300169c7824 */ /* 0x000fe200078e020c */
[----:B------:R-:W-:Y:S01]  /*bad0*/  MOV R157, 0x40000040 ;  /* 0x40000040009d7802 */ /* 0x000fe20000000f00 */
        /* <DEDUP_REMOVED lines=12> */
[----:B------:R-:W2:Y:S01]  /*bba0*/  SHFL.IDX PT, R13, R220, RZ, 0x1c1f ;  /* 0x001c1fffdc0d7589 */ /* 0x000ea200000e0000 */
[----:B------:R-:W-:Y:S01]  /*bbb0*/  R2UR UR11, R155 ;  /* 0x000000009b0b72ca */ /* 0x000fe200000e0000 */
[----:B------:R-:W-:Y:S01]  /*bbc0*/  IMAD R14, R20, -0x60, RZ ;  /* 0xffffffa0140e7824 */ /* 0x000fe200078e02ff */
[----:B------:R-:W-:Y:S01]  /*bbd0*/  R2UR UR15, R153 ;  /* 0x00000000990f72ca */ /* 0x000fe200000e0000 */
[----:B------:R-:W3:Y:S01]  /*bbe0*/  SHFL.IDX PT, R220, R220, 0x1, 0x1c1f ;  /* 0x003c1f00dcdc7f89 */ /* 0x000ee200000e0000 */
[----:B------:R-:W-:-:S02]  /*bbf0*/  R2UR UR18, R156 ;  /* 0x000000009c1272ca */ /* 0x000fc400000e0000 */
[----:B------:R-:W-:Y:S02]  /*bc00*/  R2UR UR19, R157 ;  /* 0x000000009d1372ca */ /* 0x000fe400000e0000 */
[----:B------:R-:W-:Y:S01]  /*bc10*/  WARPGROUP.ARRIVE ;  /* 0x00000000000079c5 */ /* 0x000fe20000000000 */
[----:B------:R-:W-:Y:S02]  /*bc20*/  R2UR UR8, R10 ;  /* 0x000000000a0872ca */ /* 0x000fe400000e0000 */
[----:B------:R-:W-:Y:S02]  /*bc30*/  R2UR UR9, R11 ;  /* 0x000000000b0972ca */ /* 0x000fe400000e0000 */
[----:B------:R-:W-:Y:S01]  /*bc40*/  R2UR UR12, R8 ;  /* 0x00000000080c72ca */ /* 0x000fe200000e0000 */
[----:B------:R-:W-:Y:S01]  /*bc50*/  HGMMA.64x96x16.F32 R152, gdesc[UR4], RZ, !UPT, gsb0 ;  /* 0x01600000049879f0 */ /* 0x000fe2000c0008ff */
[----:B------:R-:W-:Y:S02]  /*bc60*/  R2UR UR13, R9 ;  /* 0x00000000090d72ca */ /* 0x000fe400000e0000 */
[----:B------:R-:W-:-:S02]  /*bc70*/  R2UR UR16, R6 ;  /* 0x00000000061072ca */ /* 0x000fc400000e0000 */
[----:B------:R-:W-:Y:S02]  /*bc80*/  R2UR UR17, R7 ;  /* 0x00000000071172ca */ /* 0x000fe400000e0000 */
[----:B------:R-:W-:Y:S02]  /*bc90*/  IADD3 R14, -R210, 0x1, R14 ;  /* 0x00000001d20e7810 */ /* 0x000fe40007ffe10e */
[----:B------:R-:W-:Y:S02]  /*bca0*/  LOP3.LUT R19, R19, 0xffbfffff, RZ, 0xc0, !PT ;  /* 0xffbfffff13137812 */ /* 0x000fe400078ec0ff */
[----:B------:R-:W-:Y:S02]  /*bcb0*/  IADD3 R14, -R207, R14, R209 ;  /* 0x0000000ecf0e7210 */ /* 0x000fe40007ffe1d1 */
[----:B------:R-:W-:-:S03]  /*bcc0*/  @P1 LOP3.LUT R19, R19, 0x400000, RZ, 0xfc, !PT ;  /* 0x0040000013131812 */ /* 0x000fc600078efcff */
[C---:B--2---:R-:W-:Y:S01]  /*bcd0*/  IMAD.IADD R13, R14.reuse, 0x1, R13 ;  /* 0x000000010e0d7824 */ /* 0x044fe200078e020d */
[----:B------:R-:W-:Y:S01]  /*bce0*/  LOP3.LUT R19, R19, 0xffdfffff, RZ, 0xc0, !PT ;  /* 0xffdfffff13137812 */ /* 0x000fe200078ec0ff */
[----:B---3--:R-:W-:-:S03]  /*bcf0*/  IMAD.IADD R220, R14, 0x1, R220 ;  /* 0x000000010edc7824 */ /* 0x008fc600078e02dc */
[----:B------:R-:W-:Y:S02]  /*bd00*/  ISETP.GT.AND P1, PT, R13, 0x41, PT ;  /* 0x000000410d00780c */ /* 0x000fe40003f24270 */
[----:B------:R-:W-:Y:S02]  /*bd10*/  @P0 LOP3.LUT R19, R19, 0x200000, RZ, 0xfc, !PT ;  /* 0x0020000013130812 */ /* 0x000fe400078efcff */
[----:B------:R-:W-:Y:S02]  /*bd20*/  ISETP.GT.AND P0, PT, R13, 0x48, PT ;  /* 0x000000480d00780c */ /* 0x000fe40003f04270 */
[----:B------:R-:W-:Y:S02]  /*bd30*/  LOP3.LUT R19, R19, 0xff7fffff, RZ, 0xc0, !PT ;  /* 0xff7fffff13137812 */ /* 0x000fe400078ec0ff */
[C---:B------:R-:W-:Y:S02]  /*bd40*/  ISETP.GT.AND P2, PT, R13.reuse, 0x49, PT ;  /* 0x000000490d00780c */ /* 0x040fe40003f44270 */
[----:B------:R-:W-:-:S02]  /*bd50*/  ISETP.GT.AND P3, PT, R13, 0x50, PT ;  /* 0x000000500d00780c */ /* 0x000fc40003f64270 */
[----:B------:R-:W-:Y:S02]  /*bd60*/  ISETP.GT.AND P4, PT, R13, 0x51, PT ;  /* 0x000000510d00780c */ /* 0x000fe40003f84270 */
[----:B------:R-:W-:Y:S02]  /*bd70*/  @P1 LOP3.LUT R19, R19, 0x800000, RZ, 0xfc, !PT ;  /* 0x0080000013131812 */ /* 0x000fe400078efcff */
[----:B------:R-:W-:Y:S02]  /*bd80*/  ISETP.GT.AND P1, PT, R13, RZ, PT ;  /* 0x000000ff0d00720c */ /* 0x000fe40003f24270 */
[----:B------:R-:W-:Y:S02]  /*bd90*/  LOP3.LUT R19, R19, 0xfeffffff, RZ, 0xc0, !PT ;  /* 0xfeffffff13137812 */ /* 0x000fe400078ec0ff */
[----:B------:R-:W-:Y:S02]  /*bda0*/  ISETP.GT.AND P5, PT, R13, 0x58, PT ;  /* 0x000000580d00780c */ /* 0x000fe40003fa4270 */
[----:B------:R-:W-:-:S02]  /*bdb0*/  @P0 LOP3.LUT R19, R19, 0x1000000, RZ, 0xfc, !PT ;  /* 0x0100000013130812 */ /* 0x000fc400078efcff */
[C---:B------:R-:W-:Y:S02]  /*bdc0*/  ISETP.GT.AND P0, PT, R13.reuse, 0x1, PT ;  /* 0x000000010d00780c */ /* 0x040fe40003f04270 */
        /* <DEDUP_REMOVED lines=50> */
[----:B----4-:R-:W-:Y:S01]  /*c0f0*/  FSEL R156, R156, -INF , P1 ;  /* 0xff8000009c9c7808 */ /* 0x010fe20000800000 */
[----:B------:R-:W-:Y:S01]  /*c100*/  FMUL.FTZ R171, R171, UR42 ;  /* 0x0000002aabab7c20 */ /* 0x000fe20008410000 */
[----:B------:R-:W-:Y:S01]  /*c110*/  ISETP.GT.AND P1, PT, R13, 0x10, PT ;  /* 0x000000100d00780c */ /* 0x000fe20003f24270 */
        /* <DEDUP_REMOVED lines=23> */
[----:B------:R-:W-:-:S05]  /*c290*/  ISETP.GT.AND P0, PT, R13, 0x19, PT ;  /* 0x000000190d00780c */ /* 0x000fca0003f04270 */
[----:B------:R-:W4:Y:S01]  /*c2a0*/  MUFU.TANH R168, R168 ;  /* 0x000000a800a87308 */ /* 0x000f220000002400 */
[----:B--2---:R-:W-:Y:S02]  /*c2b0*/  FSEL R164, R164, -INF , P1 ;  /* 0xff800000a4a47808 */ /* 0x004fe40000800000 */
[----:B------:R-:W-:-:S05]  /*c2c0*/  ISETP.GT.AND P1, PT, R13, 0x20, PT ;  /* 0x000000200d00780c */ /* 0x000fca0003f24270 */
[----:B------:R-:W2:Y:S01]  /*c2d0*/  MUFU.TANH R169, R169 ;  /* 0x000000a900a97308 */ /* 0x000ea20000002400 */
[----:B---3--:R-:W-:Y:S02]  /*c2e0*/  FSEL R165, R165, -INF , P0 ;  /* 0xff800000a5a57808 */ /* 0x008fe40000000000 */
[----:B------:R-:W-:-:S05]  /*c2f0*/  ISETP.GT.AND P0, PT, R13, 0x21, PT ;  /* 0x000000210d00780c */ /* 0x000fca0003f04270 */
[----:B------:R-:W3:Y:S01]  /*c300*/  MUFU.TANH R172, R172 ;  /* 0x000000ac00ac7308 */ /* 0x000ee20000002400 */
[----:B----4-:R-:W-:Y:S02]  /*c310*/  FSEL R168, R168, -INF , P1 ;  /* 0xff800000a8a87808 */ /* 0x010fe40000800000 */
        /* <DEDUP_REMOVED lines=18> */
[----:B------:R-:W-:Y:S02]  /*c440*/  ISETP.GT.AND P1, PT, R13, 0x40, PT ;  /* 0x000000400d00780c */ /* 0x000fe40003f24270 */
[----:B------:R-:W-:-:S03]  /*c450*/  FMNMX.FTZ R13, R152, R219, !PT ;  /* 0x000000db980d7209 */ /* 0x000fc60007810000 */
[----:B------:R-:W4:Y:S01]  /*c460*/  MUFU.TANH R185, R185 ;  /* 0x000000b900b97308 */ /* 0x000f220000002400 */
[----:B------:R-:W-:Y:S02]  /*c470*/  FMNMX.FTZ R13, R153, R13, !PT ;  /* 0x0000000d990d7209 */ /* 0x000fe40007810000 */
[----:B--2---:R-:W-:Y:S02]  /*c480*/  FSEL R181, R181, -INF , P0 ;  /* 0xff800000b5b57808 */ /* 0x004fe40000000000 */
[----:B------:R-:W-:Y:S02]  /*c490*/  FMNMX.FTZ R13, R156, R13, !PT ;  /* 0x0000000d9c0d7209 */ /* 0x000fe40007810000 */
[----:B------:R-:W-:Y:S01]  /*c4a0*/  LOP3.LUT P0, RZ, R19, 0x1000000, RZ, 0xc0, !PT ;  /* 0x0100000013ff7812 */ /* 0x000fe2000780c0ff */
[----:B------:R-:W2:Y:S01]  /*c4b0*/  MUFU.TANH R188, R188 ;  /* 0x000000bc00bc7308 */ /* 0x000ea20000002400 */
[----:B------:R-:W-:Y:S02]  /*c4c0*/  FMNMX.FTZ R13, R157, R13, !PT ;  /* 0x0000000d9d0d7209 */ /* 0x000fe40007810000 */
[----:B---3--:R-:W-:-:S02]  /*c4d0*/  FSEL R184, R184, -INF , P1 ;  /* 0xff800000b8b87808 */ /* 0x008fc40000800000 */
[----:B------:R-:W-:Y:S02]  /*c4e0*/  FMNMX.FTZ R13, R160, R13, !PT ;  /* 0x0000000da00d7209 */ /* 0x000fe40007810000 */
[----:B------:R-:W-:Y:S01]  /*c4f0*/  LOP3.LUT P1, RZ, R19, 0x800000, RZ, 0xc0, !PT ;  /* 0x0080000013ff7812 */ /* 0x000fe2000782c0ff */
[----:B------:R-:W3:Y:S01]  /*c500*/  MUFU.TANH R189, R189 ;  /* 0x000000bd00bd7308 */ /* 0x000ee20000002400 */
[----:B------:R-:W-:Y:S02]  /*c510*/  FMNMX.FTZ R13, R161, R13, !PT ;  /* 0x0000000da10d7209 */ /* 0x000fe40007810000 */
[----:B----4-:R-:W-:Y:S02]  /*c520*/  FSEL R185, R185, -INF , P1 ;  /* 0xff800000b9b97808 */ /* 0x010fe40000800000 */
[----:B------:R-:W-:Y:S02]  /*c530*/  FMNMX.FTZ R13, R164, R13, !PT ;  /* 0x0000000da40d7209 */ /* 0x000fe40007810000 */
[----:B------:R-:W-:Y:S01]  /*c540*/  LOP3.LUT P1, RZ, R19, 0x400000, RZ, 0xc0, !PT ;  /* 0x0040000013ff7812 */ /* 0x000fe2000782c0ff */
[----:B------:R-:W4:Y:S01]  /*c550*/  MUFU.TANH R192, R192 ;  /* 0x000000c000c07308 */ /* 0x000f220000002400 */
[----:B------:R-:W-:-:S02]  /*c560*/  FMNMX.FTZ R13, R165, R13, !PT ;  /* 0x0000000da50d7209 */ /* 0x000fc40007810000 */
[----:B--2---:R-:W-:Y:S02]  /*c570*/  FSEL R188, R188, -INF , P0 ;  /* 0xff800000bcbc7808 */ /* 0x004fe40000000000 */
[----:B------:R-:W-:Y:S02]  /*c580*/  FMNMX.FTZ R13, R168, R13, !PT ;  /* 0x0000000da80d7209 */ /* 0x000fe40007810000 */
[----:B------:R-:W-:Y:S01]  /*c590*/  LOP3.LUT P0, RZ, R19, 0x200000, RZ, 0xc0, !PT ;  /* 0x0020000013ff7812 */ /* 0x000fe2000780c0ff */
[----:B------:R-:W2:Y:S01]  /*c5a0*/  MUFU.TANH R196, R196 ;  /* 0x000000c400c47308 */ /* 0x000ea20000002400 */
[----:B------:R-:W-:Y:S02]  /*c5b0*/  FMNMX.FTZ R13, R169, R13, !PT ;  /* 0x0000000da90d7209 */ /* 0x000fe40007810000 */
[----:B---3--:R-:W-:Y:S02]  /*c5c0*/  FSEL R189, R189, -INF , P2 ;  /* 0xff800000bdbd7808 */ /* 0x008fe40001000000 */
[----:B------:R-:W-:-:S03]  /*c5d0*/  FMNMX.FTZ R13, R172, R13, !PT ;  /* 0x0000000dac0d7209 */ /* 0x000fc60007810000 */
[----:B------:R-:W3:Y:S01]  /*c5e0*/  MUFU.TANH R197, R197 ;  /* 0x000000c500c57308 */ /* 0x000ee20000002400 */
[----:B------:R-:W-:Y:S02]  /*c5f0*/  FMNMX.FTZ R14, R173, R13, !PT ;  /* 0x0000000dad0e7209 */ /* 0x000fe40007810000 */
[----:B----4-:R-:W-:Y:S02]  /*c600*/  FSEL R192, R192, -INF , P3 ;  /* 0xff800000c0c07808 */ /* 0x010fe40001800000 */
[----:B------:R-:W-:Y:S02]  /*c610*/  FMNMX.FTZ R14, R176, R14, !PT ;  /* 0x0000000eb00e7209 */ /* 0x000fe40007810000 */
[----:B------:R-:W-:Y:S01]  /*c620*/  ISETP.GT.AND P3, PT, R220, 0x8, PT ;  /* 0x00000008dc00780c */ /* 0x000fe20003f64270 */
[----:B------:R4:W5:Y:S01]  /*c630*/  MUFU.TANH R13, R193 ;  /* 0x000000c1000d7308 */ /* 0x0009620000002400 */
[----:B------:R-:W-:Y:S02]  /*c640*/  FMNMX.FTZ R14, R177, R14, !PT ;  /* 0x0000000eb10e7209 */ /* 0x000fe40007810000 */
[----:B--2---:R-:W-:-:S02]  /*c650*/  FSEL R196, R196, -INF , P5 ;  /* 0xff800000c4c47808 */ /* 0x004fc40002800000 */
[----:B------:R-:W-:-:S03]  /*c660*/  FMNMX.FTZ R14, R180, R14, !PT ;  /* 0x0000000eb40e7209 */ /* 0x000fc60007810000 */
[----:B------:R-:W-:Y:S01]  /*c670*/  MUFU.TANH R154, R154 ;  /* 0x0000009a009a7308 */ /* 0x000fe20000002400 */
[----:B------:R-:W-:Y:S01]  /*c680*/  FMNMX.FTZ R14, R181, R14, !PT ;  /* 0x0000000eb50e7209 */ /* 0x000fe20007810000 */
[----:B----4-:R-:W-:Y:S01]  /*c690*/  FMUL.FTZ R193, R155, UR42 ;  /* 0x0000002a9bc17c20 */ /* 0x010fe20008410000 */
[----:B---3--:R-:W-:Y:S02]  /*c6a0*/  FSEL R197, R197, -INF , P6 ;  /* 0xff800000c5c57808 */ /* 0x008fe40003000000 */
[----:B------:R-:W-:-:S03]  /*c6b0*/  FMNMX.FTZ R14, R184, R14, !PT ;  /* 0x0000000eb80e7209 */ /* 0x000fc60007810000 */
[----:B------:R-:W2:Y:S01]  /*c6c0*/  MUFU.TANH R158, R158 ;  /* 0x0000009e009e7308 */ /* 0x000ea20000002400 */
[----:B------:R-:W-:Y:S02]  /*c6d0*/  FMNMX.FTZ R14, R185, R14, !PT ;  /* 0x0000000eb90e7209 */ /* 0x000fe40007810000 */
[----:B-----5:R-:W-:Y:S02]  /*c6e0*/  FSEL R155, R13, -INF , P4 ;  /* 0xff8000000d9b7808 */ /* 0x020fe40002000000 */
[----:B------:R-:W-:Y:S02]  /*c6f0*/  FMNMX.FTZ R14, R188, R14, !PT ;  /* 0x0000000ebc0e7209 */ /* 0x000fe40007810000 */
[----:B------:R-:W-:Y:S01]  /*c700*/  ISETP.GT.AND P4, PT, R220, 0x1, PT ;  /* 0x00000001dc00780c */ /* 0x000fe20003f84270 */
[----:B------:R-:W-:Y:S01]  /*c710*/  MUFU.TANH R159, R159 ;  /* 0x0000009f009f7308 */ /* 0x000fe20000002400 */
[----:B------:R-:W-:-:S04]  /*c720*/  FMNMX.FTZ R14, R189, R14, !PT ;  /* 0x0000000ebd0e7209 */ /* 0x000fc80007810000 */
[----:B------:R-:W-:-:S03]  /*c730*/  FMNMX.FTZ R13, R192, R14, !PT ;  /* 0x0000000ec00d7209 */ /* 0x000fc60007810000 */
[----:B------:R-:W3:Y:S01]  /*c740*/  MUFU.TANH R163, R163 ;  /* 0x000000a300a37308 */ /* 0x000ee20000002400 */
[----:B------:R-:W-:Y:S02]  /*c750*/  FMNMX.FTZ R13, R155, R13, !PT ;  /* 0x0000000d9b0d7209 */ /* 0x000fe40007810000 */
[----:B--2---:R-:W-:Y:S02]  /*c760*/  FSEL R158, R158, -INF , P3 ;  /* 0xff8000009e9e7808 */ /* 0x004fe40001800000 */
[----:B------:R-:W-:Y:S02]  /*c770*/  FMNMX.FTZ R13, R196, R13, !PT ;  /* 0x0000000dc40d7209 */ /* 0x000fe40007810000 */
[----:B------:R-:W-:Y:S01]  /*c780*/  ISETP.GT.AND P3, PT, R220, 0x11, PT ;  /* 0x00000011dc00780c */ /* 0x000fe20003f64270 */
[----:B------:R-:W-:Y:S01]  /*c790*/  MUFU.TANH R166, R166 ;  /* 0x000000a600a67308 */ /* 0x000fe20000002400 */
[----:B------:R-:W-:-:S05]  /*c7a0*/  FMNMX.FTZ R13, R197, R13, !PT ;  /* 0x0000000dc50d7209 */ /* 0x000fca0007810000 */
[----:B------:R-:W2:Y:S02]  /*c7b0*/  SHFL.BFLY PT, R14, R13, 0x2, 0x1f ;  /* 0x0c401f000d0e7f89 */ /* 0x000ea400000e0000 */
[----:B------:R-:W4:Y:S01]  /*c7c0*/  MUFU.TANH R170, R170 ;  /* 0x000000aa00aa7308 */ /* 0x000f220000002400 */
[----:B---3--:R-:W-:Y:S02]  /*c7d0*/  FSEL R163, R163, -INF , P3 ;  /* 0xff800000a3a37808 */ /* 0x008fe40001800000 */
[----:B------:R-:W-:-:S05]  /*c7e0*/  ISETP.GT.AND P3, PT, R220, 0x20, PT ;  /* 0x00000020dc00780c */ /* 0x000fca0003f64270 */
[----:B------:R-:W-:Y:S08]  /*c7f0*/  MUFU.TANH R171, R171 ;  /* 0x000000ab00ab7308 */ /* 0x000ff00000002400 */
[----:B------:R-:W3:Y:S01]  /*c800*/  MUFU.TANH R175, R175 ;  /* 0x000000af00af7308 */ /* 0x000ee20000002400 */
[----:B----4-:R-:W-:Y:S02]  /*c810*/  FSEL R170, R170, -INF , P3 ;  /* 0xff800000aaaa7808 */ /* 0x010fe40001800000 */
[----:B------:R-:W-:-:S02]  /*c820*/  ISETP.GT.AND P3, PT, R220, 0x29, PT ;  /* 0x00000029dc00780c */ /* 0x000fc40003f64270 */
[----:B--2---:R-:W-:-:S03]  /*c830*/  FMNMX.FTZ R13, R13, R14, !PT ;  /* 0x0000000e0d0d7209 */ /* 0x004fc60007810000 */
[----:B------:R-:W-:Y:S02]  /*c840*/  MUFU.TANH R178, R178 ;  /* 0x000000b200b27308 */ /* 0x000fe40000002400 */
[----:B------:R-:W2:Y:S06]  /*c850*/  SHFL.BFLY PT, R14, R13, 0x1, 0x1f ;  /* 0x0c201f000d0e7f89 */ /* 0x000eac00000e0000 */
[----:B------:R-:W4:Y:S01]  /*c860*/  MUFU.TANH R182, R182 ;  /* 0x000000b600b67308 */ /* 0x000f220000002400 */
[----:B---3--:R-:W-:Y:S02]  /*c870*/  FSEL R175, R175, -INF , P3 ;  /* 0xff800000afaf7808 */ /* 0x008fe40001800000 */
[----:B------:R-:W-:-:S05]  /*c880*/  ISETP.GT.AND P3, PT, R220, 0x38, PT ;  /* 0x00000038dc00780c */ /* 0x000fca0003f64270 */
[----:B------:R-:W3:Y:S08]  /*c890*/  MUFU.TANH R183, R183 ;  /* 0x000000b700b77308 */ /* 0x000ef00000002400 */
[----:B------:R-:W-:Y:S01]  /*c8a0*/  MUFU.TANH R187, R187 ;  /* 0x000000bb00bb7308 */ /* 0x000fe20000002400 */
[----:B----4-:R-:W-:Y:S02]  /*c8b0*/  FSEL R182, R182, -INF , P3 ;  /* 0xff800000b6b67808 */ /* 0x010fe40001800000 */
[----:B--2---:R-:W-:Y:S01]  /*c8c0*/  FMNMX.FTZ R13, R13, R14, !PT ;  /* 0x0000000e0d0d7209 */ /* 0x004fe20007810000 */
[----:B------:R-:W-:Y:S01]  /*c8d0*/  IMAD.U32 R14, RZ, RZ, UR38 ;  /* 0x00000026ff0e7e24 */ /* 0x000fe2000f8e00ff */
[----:B------:R-:W-:-:S02]  /*c8e0*/  ISETP.GT.AND P3, PT, R220, 0x41, PT ;  /* 0x00000041dc00780c */ /* 0x000fc40003f64270 */
[C---:B------:R-:W-:Y:S01]  /*c8f0*/  FSETP.NEU.FTZ.AND P2, PT, R13.reuse, -INF , PT ;  /* 0xff8000000d00780b */ /* 0x040fe20003f5d000 */
[----:B------:R-:W-:Y:S03]  /*c900*/  MUFU.TANH R190, R190 ;  /* 0x000000be00be7308 */ /* 0x000fe60000002400 */
[----:B------:R-:W-:-:S05]  /*c910*/  FSEL R221, R13, RZ, P2 ;  /* 0x000000ff0ddd7208 */ /* 0x000fca0001000000 */
[----:B------:R-:W-:Y:S01]  /*c920*/  FADD.FTZ R221, -R221, R219 ;  /* 0x000000dbdddd7221 */ /* 0x000fe20000010100 */
[-C--:B------:R-:W-:Y:S01]  /*c930*/  FMUL.FTZ R219, R13, R14.reuse ;  /* 0x0000000e0ddb7220 */ /* 0x080fe20000410000 */
[----:B------:R-:W-:Y:S02]  /*c940*/  MUFU.TANH R194, R194 ;  /* 0x000000c200c27308 */ /* 0x000fe40000002400 */
[-C--:B------:R-:W-:Y:S02]  /*c950*/  FMUL.FTZ R221, R221, R14.reuse ;  /* 0x0000000edddd7220 */ /* 0x080fe40000410000 */
[----:B------:R-:W-:Y:S02]  /*c960*/  FSEL R219, R219, RZ, P2 ;  /* 0x000000ffdbdb7208 */ /* 0x000fe40001000000 */
[----:B------:R-:W-:Y:S02]  /*c970*/  ISETP.GT.AND P2, PT, R220, RZ, PT ;  /* 0x000000ffdc00720c */ /* 0x000fe40003f44270 */
[----:B------:R-:W2:Y:S01]  /*c980*/  MUFU.TANH R193, R193 ;  /* 0x000000c100c17308 */ /* 0x000ea20000002400 */
[-CC-:B------:R-:W-:Y:S01]  /*c990*/  FFMA.FTZ R153, R153, R14.reuse, -R219.reuse ;  /* 0x0000000e99997223 */ /* 0x180fe200000108db */
[----:B------:R-:W-:Y:S01]  /*c9a0*/  FSEL R154, R154, -INF , P2 ;  /* 0xff8000009a9a7808 */ /* 0x000fe20001000000 */
[-CC-:B------:R-:W-:Y:S01]  /*c9b0*/  FFMA.FTZ R152, R152, R14.reuse, -R219.reuse ;  /* 0x0000000e98987223 */ /* 0x180fe200000108db */
[----:B------:R-:W-:Y:S01]  /*c9c0*/  ISETP.GT.AND P2, PT, R220, 0x9, PT ;  /* 0x00000009dc00780c */ /* 0x000fe20003f44270 */
[-CC-:B------:R-:W-:Y:S01]  /*c9d0*/  FFMA.FTZ R156, R156, R14.reuse, -R219.reuse ;  /* 0x0000000e9c9c7223 */ /* 0x180fe200000108db */
[-CC-:B------:R-:W-:Y:S01]  /*c9e0*/  FFMA.FTZ R157, R157, R14.reuse, -R219.reuse ;  /* 0x0000000e9d9d7223 */ /* 0x180fe200000108db */
        /* <DEDUP_REMOVED lines=25> */
[-CC-:B------:R-:W-:Y:S01]  /*cb80*/  FFMA.FTZ R155, R155, R14.reuse, -R219.reuse ;  /* 0x0000000e9b9b7223 */ /* 0x180fe200000108db */
[-CC-:B------:R-:W-:Y:S01]  /*cb90*/  FFMA.FTZ R196, R196, R14.reuse, -R219.reuse ;  /* 0x0000000ec4c47223 */ /* 0x180fe200000108db */
[----:B------:R-:W-:Y:S01]  /*cba0*/  FFMA.FTZ R197, R197, R14, -R219 ;  /* 0x0000000ec5c57223 */ /* 0x000fe200000108db */
[----:B---3--:R-:W-:Y:S01]  /*cbb0*/  FSEL R183, R183, -INF , P2 ;  /* 0xff800000b7b77808 */ /* 0x008fe20001000000 */
[----:B------:R3:W-:Y:S01]  /*cbc0*/  MUFU.EX2 R219, R153 ;  /* 0x0000009900db7308 */ /* 0x0007e20000000800 */
[----:B------:R-:W-:-:S02]  /*cbd0*/  ISETP.GT.AND P2, PT, R220, 0x48, PT ;  /* 0x00000048dc00780c */ /* 0x000fc40003f44270 */
[----:B--2---:R-:W-:Y:S02]  /*cbe0*/  FSEL R193, R193, -INF , P4 ;  /* 0xff800000c1c17808 */ /* 0x004fe40002000000 */
[----:B------:R-:W-:-:S03]  /*cbf0*/  ISETP.GT.AND P4, PT, R220, 0x10, PT ;  /* 0x00000010dc00780c */ /* 0x000fc60003f84270 */
[----:B------:R-:W2:Y:S01]  /*cc00*/  MUFU.TANH R162, R162 ;  /* 0x000000a200a27308 */ /* 0x000ea20000002400 */
[----:B---3--:R-:W-:Y:S02]  /*cc10*/  FSEL R153, R187, -INF , P3 ;  /* 0xff800000bb997808 */ /* 0x008fe40001800000 */
[----:B------:R-:W-:Y:S02]  /*cc20*/  ISETP.GT.AND P3, PT, R220, 0x50, PT ;  /* 0x00000050dc00780c */ /* 0x000fe40003f64270 */
[----:B------:R-:W-:Y:S02]  /*cc30*/  FSEL R187, R190, -INF , P2 ;  /* 0xff800000bebb7808 */ /* 0x000fe40001000000 */
[----:B------:R-:W-:Y:S01]  /*cc40*/  FSEL R190, R194, -INF , P3 ;  /* 0xff800000c2be7808 */ /* 0x000fe20001800000 */
[----:B------:R-:W3:Y:S01]  /*cc50*/  MUFU.TANH R167, R167 ;  /* 0x000000a700a77308 */ /* 0x000ee20000002400 */
[----:B------:R-:W-:Y:S02]  /*cc60*/  FMNMX.FTZ R194, R154, R218, !PT ;  /* 0x000000da9ac27209 */ /* 0x000fe40007810000 */
[----:B------:R-:W-:-:S02]  /*cc70*/  ISETP.GT.AND P2, PT, R220, 0x51, PT ;  /* 0x00000051dc00780c */ /* 0x000fc40003f44270 */
[----:B------:R-:W-:Y:S02]  /*cc80*/  FMNMX.FTZ R194, R193, R194, !PT ;  /* 0x000000c2c1c27209 */ /* 0x000fe40007810000 */
[----:B------:R-:W-:Y:S01]  /*cc90*/  ISETP.GT.AND P3, PT, R220, 0x59, PT ;  /* 0x00000059dc00780c */ /* 0x000fe20003f64270 */
[----:B------:R-:W4:Y:S01]  /*cca0*/  MUFU.TANH R174, R174 ;  /* 0x000000ae00ae7308 */ /* 0x000f220000002400 */
[----:B------:R-:W-:Y:S02]  /*ccb0*/  FMNMX.FTZ R194, R158, R194, !PT ;  /* 0x000000c29ec27209 */ /* 0x000fe40007810000 */
[----:B--2---:R-:W-:Y:S02]  /*ccc0*/  FSEL R162, R162, -INF , P4 ;  /* 0xff800000a2a27808 */ /* 0x004fe40002000000 */
[----:B------:R-:W-:Y:S02]  /*ccd0*/  FMNMX.FTZ R194, R159, R194, !PT ;  /* 0x000000c29fc27209 */ /* 0x000fe40007810000 */
[----:B------:R-:W-:Y:S01]  /*cce0*/  ISETP.GT.AND P4, PT, R220, 0x19, PT ;  /* 0x00000019dc00780c */ /* 0x000fe20003f84270 */
[----:B------:R-:W2:Y:S01]  /*ccf0*/  MUFU.TANH R179, R179 ;  /* 0x000000b300b37308 */ /* 0x000ea20000002400 */
[----:B------:R-:W-:-:S02]  /*cd00*/  FMNMX.FTZ R194, R162, R194, !PT ;  /* 0x000000c2a2c27209 */ /* 0x000fc40007810000 */
[----:B---3--:R-:W-:Y:S02]  /*cd10*/  FSEL R167, R167, -INF , P4 ;  /* 0xff800000a7a77808 */ /* 0x008fe40002000000 */
[----:B------:R-:W-:Y:S02]  /*cd20*/  FMNMX.FTZ R194, R163, R194, !PT ;  /* 0x000000c2a3c27209 */ /* 0x000fe40007810000 */
[----:B------:R-:W-:Y:S01]  /*cd30*/  ISETP.GT.AND P4, PT, R220, 0x28, PT ;  /* 0x00000028dc00780c */ /* 0x000fe20003f84270 */
[----:B------:R-:W3:Y:S01]  /*cd40*/  MUFU.EX2 R221, R221 ;  /* 0x000000dd00dd7308 */ /* 0x000ee20000000800 */
[----:B------:R-:W-:Y:S02]  /*cd50*/  FMNMX.FTZ R194, R166, R194, !PT ;  /* 0x000000c2a6c27209 */ /* 0x000fe40007810000 */
[----:B----4-:R-:W-:Y:S02]  /*cd60*/  FSEL R174, R174, -INF , P4 ;  /* 0xff800000aeae7808 */ /* 0x010fe40002000000 */
[----:B------:R-:W-:-:S02]  /*cd70*/  FMNMX.FTZ R194, R167, R194, !PT ;  /* 0x000000c2a7c27209 */ /* 0x000fc40007810000 */
[----:B------:R-:W-:Y:S01]  /*cd80*/  ISETP.GT.AND P4, PT, R220, 0x31, PT ;  /* 0x00000031dc00780c */ /* 0x000fe20003f84270 */
[----:B------:R-:W4:Y:S01]  /*cd90*/  MUFU.EX2 R152, R152 ;  /* 0x0000009800987308 */ /* 0x000f220000000800 */
[----:B------:R-:W-:Y:S02]  /*cda0*/  FMNMX.FTZ R194, R170, R194, !PT ;  /* 0x000000c2aac27209 */ /* 0x000fe40007810000 */
[----:B--2---:R-:W-:Y:S02]  /*cdb0*/  FSEL R179, R179, -INF , P4 ;  /* 0xff800000b3b37808 */ /* 0x004fe40002000000 */
[----:B------:R-:W-:Y:S02]  /*cdc0*/  FMNMX.FTZ R194, R171, R194, !PT ;  /* 0x000000c2abc27209 */ /* 0x000fe40007810000 */
[----:B------:R-:W-:Y:S01]  /*cdd0*/  ISETP.GT.AND P4, PT, R220, 0x40, PT ;  /* 0x00000040dc00780c */ /* 0x000fe20003f84270 */
[----:B------:R-:W2:Y:S01]  /*cde0*/  MUFU.TANH R186, R186 ;  /* 0x000000ba00ba7308 */ /* 0x000ea20000002400 */
[----:B------:R-:W-:Y:S01]  /*cdf0*/  FMNMX.FTZ R194, R174, R194, !PT ;  /* 0x000000c2aec27209 */ /* 0x000fe20007810000 */
[-C--:B---3--:R-:W-:Y:S01]  /*ce00*/  FMUL.FTZ R24, R24, R221.reuse ;  /* 0x000000dd18187220 */ /* 0x088fe20000410000 */
[-C--:B------:R-:W-:Y:S01]  /*ce10*/  FMUL.FTZ R25, R25, R221.reuse ;  /* 0x000000dd19197220 */ /* 0x080fe20000410000 */
[-C--:B------:R-:W-:Y:S01]  /*ce20*/  FMUL.FTZ R28, R28, R221.reuse ;  /* 0x000000dd1c1c7220 */ /* 0x080fe20000410000 */
[----:B------:R-:W-:Y:S01]  /*ce30*/  FMNMX.FTZ R194, R175, R194, !PT ;  /* 0x000000c2afc27209 */ /* 0x000fe20007810000 */
[-C--:B------:R-:W-:Y:S01]  /*ce40*/  FMUL.FTZ R29, R29, R221.reuse ;  /* 0x000000dd1d1d7220 */ /* 0x080fe20000410000 */
[----:B------:R-:W-:Y:S01]  /*ce50*/  FMUL.FTZ R32, R32, R221 ;  /* 0x000000dd20207220 */ /* 0x000fe20000410000 */
[----:B------:R-:W3:Y:S01]  /*ce60*/  MUFU.TANH R191, R191 ;  /* 0x000000bf00bf7308 */ /* 0x000ee20000002400 */
[----:B------:R-:W-:Y:S01]  /*ce70*/  FMNMX.FTZ R194, R178, R194, !PT ;  /* 0x000000c2b2c27209 */ /* 0x000fe20007810000 */
[----:B----4-:R-:W-:Y:S01]  /*ce80*/  FFMA.FTZ R3, R221, R3, R152 ;  /* 0x00000003dd037223 */ /* 0x010fe20000010098 */
[----:B------:R-:W-:Y:S01]  /*ce90*/  F2FP.F16.F32.PACK_AB R152, R219, R152 ;  /* 0x00000098db98723e */ /* 0x000fe200000000ff */
[-C--:B------:R-:W-:Y:S01]  /*cea0*/  FMUL.FTZ R33, R33, R221.reuse ;  /* 0x000000dd21217220 */ /* 0x080fe20000410000 */
[----:B------:R-:W-:Y:S01]  /*ceb0*/  FMNMX.FTZ R194, R179, R194, !PT ;  /* 0x000000c2b3c27209 */ /* 0x000fe20007810000 */
[----:B------:R-:W-:Y:S01]  /*cec0*/  FADD.FTZ R3, R219, R3 ;  /* 0x00000003db037221 */ /* 0x000fe20000010000 */
[-C--:B------:R-:W-:Y:S01]  /*ced0*/  FMUL.FTZ R36, R36, R221.reuse ;  /* 0x000000dd24247220 */ /* 0x080fe20000410000 */
[----:B------:R-:W4:Y:S01]  /*cee0*/  MUFU.TANH R195, R195 ;  /* 0x000000c300c37308 */ /* 0x000f220000002400 */
[----:B------:R-:W-:Y:S01]  /*cef0*/  FMNMX.FTZ R194, R182, R194, !PT ;  /* 0x000000c2b6c27209 */ /* 0x000fe20007810000 */
[-C--:B------:R-:W-:Y:S01]  /*cf00*/  FMUL.FTZ R37, R37, R221.reuse ;  /* 0x000000dd25257220 */ /* 0x080fe20000410000 */
[----:B--2---:R-:W-:Y:S01]  /*cf10*/  FSEL R186, R186, -INF , P4 ;  /* 0xff800000baba7808 */ /* 0x004fe20002000000 */
[-C--:B------:R-:W-:Y:S01]  /*cf20*/  FMUL.FTZ R40, R40, R221.reuse ;  /* 0x000000dd28287220 */ /* 0x080fe20000410000 */
[----:B------:R-:W-:Y:S01]  /*cf30*/  FMNMX.FTZ R219, R183, R194, !PT ;  /* 0x000000c2b7db7209 */ /* 0x000fe20007810000 */
[----:B------:R-:W-:Y:S01]  /*cf40*/  FMUL.FTZ R41, R41, R221 ;  /* 0x000000dd29297220 */ /* 0x000fe20000410000 */
[----:B------:R-:W-:Y:S01]  /*cf50*/  ISETP.GT.AND P4, PT, R220, 0x49, PT ;  /* 0x00000049dc00780c */ /* 0x000fe20003f84270 */
[----:B------:R2:W5:Y:S01]  /*cf60*/  MUFU.TANH R194, R198 ;  /* 0x000000c600c27308 */ /* 0x0005620000002400 */
[----:B------:R-:W-:Y:S01]  /*cf70*/  FMNMX.FTZ R219, R186, R219, !PT ;  /* 0x000000dbbadb7209 */ /* 0x000fe20007810000 */
[-C--:B------:R-:W-:Y:S01]  /*cf80*/  FMUL.FTZ R44, R44, R221.reuse ;  /* 0x000000dd2c2c7220 */ /* 0x080fe20000410000 */
[----:B---3--:R-:W-:Y:S01]  /*cf90*/  FSEL R191, R191, -INF , P4 ;  /* 0xff800000bfbf7808 */ /* 0x008fe20002000000 */
[----:B------:R-:W-:Y:S01]  /*cfa0*/  FMUL.FTZ R45, R45, R221 ;  /* 0x000000dd2d2d7220 */ /* 0x000fe20000410000 */
[----:B------:R-:W-:Y:S01]  /*cfb0*/  FMNMX.FTZ R219, R153, R219, !PT ;  /* 0x000000db99db7209 */ /* 0x000fe20007810000 */
[-C--:B------:R-:W-:Y:S01]  /*cfc0*/  FMUL.FTZ R48, R48, R221.reuse ;  /* 0x000000dd30307220 */ /* 0x080fe20000410000 */
[----:B------:R-:W-:Y:S01]  /*cfd0*/  ISETP.GT.AND P4, PT, R220, 0x58, PT ;  /* 0x00000058dc00780c */ /* 0x000fe20003f84270 */
[----:B------:R-:W-:Y:S01]  /*cfe0*/  FMUL.FTZ R49, R49, R221 ;  /* 0x000000dd31317220 */ /* 0x000fe20000410000 */
[----:B--2---:R-:W-:Y:S01]  /*cff0*/  FMUL.FTZ R198, R199, UR42 ;  /* 0x0000002ac7c67c20 */ /* 0x004fe20008410000 */
[----:B------:R-:W-:Y:S01]  /*d000*/  FMNMX.FTZ R199, R187, R219, !PT ;  /* 0x000000dbbbc77209 */ /* 0x000fe20007810000 */
[-C--:B------:R-:W-:Y:S01]  /*d010*/  FMUL.FTZ R52, R52, R221.reuse ;  /* 0x000000dd34347220 */ /* 0x080fe20000410000 */
[----:B----4-:R-:W-:Y:S01]  /*d020*/  FSEL R195, R195, -INF , P2 ;  /* 0xff800000c3c37808 */ /* 0x010fe20001000000 */
[----:B------:R-:W-:Y:S01]  /*d030*/  FMUL.FTZ R53, R53, R221 ;  /* 0x000000dd35357220 */ /* 0x000fe20000410000 */
[----:B------:R-:W-:Y:S01]  /*d040*/  FMNMX.FTZ R199, R191, R199, !PT ;  /* 0x000000c7bfc77209 */ /* 0x000fe20007810000 */
[----:B------:R-:W2:Y:S01]  /*d050*/  MUFU.TANH R198, R198 ;  /* 0x000000c600c67308 */ /* 0x000ea20000002400 */
[-C--:B------:R-:W-:Y:S01]  /*d060*/  FMUL.FTZ R56, R56, R221.reuse ;  /* 0x000000dd38387220 */ /* 0x080fe20000410000 */
[----:B-----5:R-:W-:Y:S01]  /*d070*/  FSEL R194, R194, -INF , P4 ;  /* 0xff800000c2c27808 */ /* 0x020fe20002000000 */
[----:B------:R-:W-:Y:S01]  /*d080*/  FMUL.FTZ R57, R57, R221 ;  /* 0x000000dd39397220 */ /* 0x000fe20000410000 */
[----:B------:R-:W-:Y:S01]  /*d090*/  FMNMX.FTZ R199, R190, R199, !PT ;  /* 0x000000c7bec77209 */ /* 0x000fe20007810000 */
[-C--:B------:R-:W-:Y:S01]  /*d0a0*/  FMUL.FTZ R60, R60, R221.reuse ;  /* 0x000000dd3c3c7220 */ /* 0x080fe20000410000 */
[-C--:B------:R-:W-:Y:S01]  /*d0b0*/  FMUL.FTZ R61, R61, R221.reuse ;  /* 0x000000dd3d3d7220 */ /* 0x080fe20000410000 */
        /* <DEDUP_REMOVED lines=8> */
[-C--:B------:R-:W-:Y:S01]  /*d140*/  FMUL.FTZ R76, R76, R221.reuse ;  /* 0x000000dd4c4c7220 */ /* 0x080fe20000410000 */
[-C--:B------:R-:W-:Y:S01]  /*d150*/  FMUL.FTZ R77, R77, R221.reuse ;  /* 0x000000dd4d4d7220 */ /* 0x080fe20000410000 */
[----:B--2---:R-:W-:Y:S01]  /*d160*/  FSEL R198, R198, -INF , P3 ;  /* 0xff800000c6c67808 */ /* 0x004fe20001800000 */
        /* <DEDUP_REMOVED lines=8> */
[----:B------:R-:W2:Y:S01]  /*d1f0*/  SHFL.BFLY PT, R219, R220, 0x2, 0x1f ;  /* 0x0c401f00dcdb7f89 */ /* 0x000ea200000e0000 */
        /* <DEDUP_REMOVED lines=23> */
[----:B--2---:R-:W-:Y:S01]  /*d370*/  FMNMX.FTZ R220, R220, R219, !PT ;  /* 0x000000dbdcdc7209 */ /* 0x004fe20007810000 */
[-C--:B------:R-:W-:Y:S01]  /*d380*/  FMUL.FTZ R140, R140, R221.reuse ;  /* 0x000000dd8c8c7220 */ /* 0x080fe20000410000 */
[-C--:B------:R-:W-:Y:S01]  /*d390*/  FMUL.FTZ R141, R141, R221.reuse ;  /* 0x000000dd8d8d7220 */ /* 0x080fe20000410000 */
[-C--:B------:R-:W-:Y:S01]  /*d3a0*/  FMUL.FTZ R144, R144, R221.reuse ;  /* 0x000000dd90907220 */ /* 0x080fe20000410000 */
[-C--:B------:R-:W-:Y:S01]  /*d3b0*/  FMUL.FTZ R145, R145, R221.reuse ;  /* 0x000000dd91917220 */ /* 0x080fe20000410000 */
[-C--:B------:R-:W-:Y:S01]  /*d3c0*/  FMUL.FTZ R148, R148, R221.reuse ;  /* 0x000000dd94947220 */ /* 0x080fe20000410000 */
[----:B------:R-:W-:Y:S01]  /*d3d0*/  FMUL.FTZ R149, R149, R221 ;  /* 0x000000dd95957220 */ /* 0x000fe20000410000 */
[----:B------:R2:W-:Y:S01]  /*d3e0*/  MUFU.EX2 R219, R177 ;  /* 0x000000b100db7308 */ /* 0x0005e20000000800 */
[----:B------:R-:W3:Y:S07]  /*d3f0*/  SHFL.BFLY PT, R221, R220, 0x1, 0x1f ;  /* 0x0c201f00dcdd7f89 */ /* 0x000eee00000e0000 */
[----:B------:R-:W4:Y:S01]  /*d400*/  MUFU.EX2 R199, R156 ;  /* 0x0000009c00c77308 */ /* 0x000f220000000800 */
[----:B--2---:R-:W2:Y:S07]  /*d410*/  S2R R177, SR_TID.X ;  /* 0x0000000000b17919 */ /* 0x004eae0000002100 */
[----:B------:R-:W5:Y:S08]  /*d420*/  MUFU.EX2 R157, R157 ;  /* 0x0000009d009d7308 */ /* 0x000f700000000800 */
[----:B------:R-:W0:Y:S01]  /*d430*/  MUFU.EX2 R156, R160 ;  /* 0x000000a0009c7308 */ /* 0x000e220000000800 */
[----:B----4-:R-:W-:-:S07]  /*d440*/  FADD.FTZ R3, R199, R3 ;  /* 0x00000003c7037221 */ /* 0x010fce0000010000 */
[----:B------:R-:W-:Y:S01]  /*d450*/  MUFU.EX2 R160, R168 ;  /* 0x000000a800a07308 */ /* 0x000fe20000000800 */
[----:B-----5:R-:W-:-:S07]  /*d460*/  FADD.FTZ R3, R157, R3 ;  /* 0x000000039d037221 */ /* 0x020fce0000010000 */
[----:B------:R3:W-:Y:S01]  /*d470*/  MUFU.EX2 R168, R176 ;  /* 0x000000b000a87308 */ /* 0x0007e20000000800 */
[----:B0-----:R-:W-:Y:S01]  /*d480*/  FADD.FTZ R3, R156, R3 ;  /* 0x000000039c037221 */ /* 0x001fe20000010000 */
[----:B--2---:R-:W-:-:S04]  /*d490*/  SHF.R.U32.HI R177, RZ, 0x7, R177 ;  /* 0x00000007ffb17819 */ /* 0x004fc800000116b1 */
[----:B------:R-:W-:Y:S02]  /*d4a0*/  IADD3 R177, -R177, 0xb, RZ ;  /* 0x0000000bb1b17810 */ /* 0x000fe40007ffe1ff */
[----:B------:R-:W0:Y:S01]  /*d4b0*/  MUFU.EX2 R161, R161 ;  /* 0x000000a100a17308 */ /* 0x000e220000000800 */
[----:B---3--:R-:W-:-:S04]  /*d4c0*/  FMNMX.FTZ R176, R220, R221, !PT ;  /* 0x000000dddcb07209 */ /* 0x008fc80007810000 */
[C---:B------:R-:W-:Y:S01]  /*d4d0*/  FSETP.NEU.FTZ.AND P2, PT, R176.reuse, -INF , PT ;  /* 0xff800000b000780b */ /* 0x040fe20003f5d000 */
[----:B------:R-:W-:Y:S02]  /*d4e0*/  FMUL.FTZ R221, R176, R14 ;  /* 0x0000000eb0dd7220 */ /* 0x000fe40000410000 */
[----:B------:R-:W2:Y:S03]  /*d4f0*/  MUFU.EX2 R164, R164 ;  /* 0x000000a400a47308 */ /* 0x000ea60000000800 */
[----:B------:R-:W-:-:S05]  /*d500*/  FSEL R221, R221, RZ, P2 ;  /* 0x000000ffdddd7208 */ /* 0x000fca0001000000 */
[----:B------:R-:W3:Y:S01]  /*d510*/  MUFU.EX2 R165, R165 ;  /* 0x000000a500a57308 */ /* 0x000ee20000000800 */
[-CC-:B------:R-:W-:Y:S01]  /*d520*/  FFMA.FTZ R154, R154, R14.reuse, -R221.reuse ;  /* 0x0000000e9a9a7223 */ /* 0x180fe200000108dd */
[-CC-:B------:R-:W-:Y:S01]  /*d530*/  FFMA.FTZ R220, R170, R14.reuse, -R221.reuse ;  /* 0x0000000eaadc7223 */ /* 0x180fe200000108dd */
[-C--:B------:R-:W-:Y:S01]  /*d540*/  FFMA.FTZ R170, R174, R14.reuse, -R221 ;  /* 0x0000000eaeaa7223 */ /* 0x080fe200000108dd */
[----:B0-----:R-:W-:Y:S01]  /*d550*/  FADD.FTZ R3, R161, R3 ;  /* 0x00000003a1037221 */ /* 0x001fe20000010000 */
[-CC-:B------:R-:W-:Y:S01]  /*d560*/  FFMA.FTZ R193, R193, R14.reuse, -R221.reuse ;  /* 0x0000000ec1c17223 */ /* 0x180fe200000108dd */
[-CC-:B------:R-:W-:Y:S01]  /*d570*/  FFMA.FTZ R158, R158, R14.reuse, -R221.reuse ;  /* 0x0000000e9e9e7223 */ /* 0x180fe200000108dd */
[-C--:B------:R-:W-:Y:S01]  /*d580*/  FFMA.FTZ R159, R159, R14.reuse, -R221 ;  /* 0x0000000e9f9f7223 */ /* 0x080fe200000108dd */
[----:B------:R-:W-:Y:S01]  /*d590*/  MUFU.EX2 R174, R197 ;  /* 0x000000c500ae7308 */ /* 0x000fe20000000800 */
[----:B--2---:R-:W-:Y:S01]  /*d5a0*/  FADD.FTZ R3, R164, R3 ;  /* 0x00000003a4037221 */ /* 0x004fe20000010000 */
[-CC-:B------:R-:W-:Y:S01]  /*d5b0*/  FFMA.FTZ R162, R162, R14.reuse, -R221.reuse ;  /* 0x0000000ea2a27223 */ /* 0x180fe200000108dd */
[-CC-:B------:R-:W-:Y:S01]  /*d5c0*/  FFMA.FTZ R163, R163, R14.reuse, -R221.reuse ;  /* 0x0000000ea3a37223 */ /* 0x180fe200000108dd */
[-CC-:B------:R-:W-:Y:S01]  /*d5d0*/  FFMA.FTZ R166, R166, R14.reuse, -R221.reuse ;  /* 0x0000000ea6a67223 */ /* 0x180fe200000108dd */
[-CC-:B------:R-:W-:Y:S01]  /*d5e0*/  FFMA.FTZ R167, R167, R14.reuse, -R221.reuse ;  /* 0x0000000ea7a77223 */ /* 0x180fe200000108dd */
[-CC-:B------:R-:W-:Y:S01]  /*d5f0*/  FFMA.FTZ R171, R171, R14.reuse, -R221.reuse ;  /* 0x0000000eabab7223 */ /* 0x180fe200000108dd */
[-C--:B------:R-:W-:Y:S01]  /*d600*/  FFMA.FTZ R175, R175, R14.reuse, -R221 ;  /* 0x0000000eafaf7223 */ /* 0x080fe200000108dd */
[----:B------:R-:W0:Y:S01]  /*d610*/  MUFU.EX2 R169, R169 ;  /* 0x000000a900a97308 */ /* 0x000e220000000800 */
[----:B---3--:R-:W-:Y:S01]  /*d620*/  FADD.FTZ R3, R165, R3 ;  /* 0x00000003a5037221 */ /* 0x008fe20000010000 */
[-CC-:B------:R-:W-:Y:S01]  /*d630*/  FFMA.FTZ R178, R178, R14.reuse, -R221.reuse ;  /* 0x0000000eb2b27223 */ /* 0x180fe200000108dd */
[-CC-:B------:R-:W-:Y:S01]  /*d640*/  FFMA.FTZ R179, R179, R14.reuse, -R221.reuse ;  /* 0x0000000eb3b37223 */ /* 0x180fe200000108dd */
[-C--:B------:R-:W-:Y:S01]  /*d650*/  FFMA.FTZ R182, R182, R14.reuse, -R221 ;  /* 0x0000000eb6b67223 */ /* 0x080fe200000108dd */
[----:B------:R-:W-:Y:S01]  /*d660*/  FADD.FTZ R3, R160, R3 ;  /* 0x00000003a0037221 */ /* 0x000fe20000010000 */
[-CC-:B------:R-:W-:Y:S01]  /*d670*/  FFMA.FTZ R183, R183, R14.reuse, -R221.reuse ;  /* 0x0000000eb7b77223 */ /* 0x180fe200000108dd */
        /* <DEDUP_REMOVED lines=8> */
[----:B------:R-:W-:Y:S01]  /*d700*/  FFMA.FTZ R198, R198, R14, -R221 ;  /* 0x0000000ec6c67223 */ /* 0x000fe200000108dd */
[----:B------:R-:W3:Y:S01]  /*d710*/  MUFU.EX2 R172, R172 ;  /* 0x000000ac00ac7308 */ /* 0x000ee20000000800 */
[----:B--2---:R-:W-:Y:S01]  /*d720*/  F2FP.F16.F32.PACK_AB R154, R157, R199 ;  /* 0x000000c79d9a723e */ /* 0x004fe200000000ff */
[----:B------:R-:W-:-:S02]  /*d730*/  @!P1 VIADD R157, R21, 0x22840 ;  /* 0x00022840159d9836 */ /* 0x000fc40000000000 */
[----:B0-----:R-:W-:Y:S01]  /*d740*/  FADD.FTZ R3, R169, R3 ;  /* 0x00000003a9037221 */ /* 0x001fe20000010000 */
[----:B------:R-:W-:Y:S02]  /*d750*/  F2FP.F16.F32.PACK_AB R156, R161, R156 ;  /* 0x0000009ca19c723e */ /* 0x000fe400000000ff */
[----:B------:R-:W-:Y:S02]  /*d760*/  F2FP.F16.F32.PACK_AB R160, R169, R160 ;  /* 0x000000a0a9a0723e */ /* 0x000fe400000000ff */
[----:B------:R-:W-:Y:S01]  /*d770*/  @!P1 PRMT R157, RZ, 0x654, R157 ;  /* 0x00000654ff9d9816 */ /* 0x000fe2000000009d */
[----:B------:R-:W0:Y:S01]  /*d780*/  MUFU.EX2 R173, R173 ;  /* 0x000000ad00ad7308 */ /* 0x000e220000000800 */
[----:B------:R2:W-:Y:S06]  /*d790*/  BAR.ARV R177, 0x100 ;  /* 0x000400b10000751d */ /* 0x0005ec0000002000 */
[----:B------:R4:W-:Y:S01]  /*d7a0*/  @!P1 SYNCS.ARRIVE.TRANS64.RED.A1T0 RZ, [R157+URZ], RZ ;  /* 0x000000ff9dff99a7 */ /* 0x0009e2000810043f */
[----:B------:R-:W5:Y:S01]  /*d7b0*/  MUFU.EX2 R180, R180 ;  /* 0x000000b400b47308 */ /* 0x000f620000000800 */
[----:B---3--:R-:W-:Y:S01]  /*d7c0*/  FADD.FTZ R3, R172, R3 ;  /* 0x00000003ac037221 */ /* 0x008fe20000010000 */
[----:B----4-:R-:W-:-:S06]  /*d7d0*/  FSEL R157, R176, RZ, P2 ;  /* 0x000000ffb09d7208 */ /* 0x010fcc0001000000 */
[----:B------:R-:W3:Y:S01]  /*d7e0*/  MUFU.EX2 R181, R181 ;  /* 0x000000b500b57308 */ /* 0x000ee20000000800 */
[----:B0-----:R-:W-:Y:S01]  /*d7f0*/  FADD.FTZ R3, R173, R3 ;  /* 0x00000003ad037221 */ /* 0x001fe20000010000 */
[----:B------:R-:W-:-:S03]  /*d800*/  FADD.FTZ R157, -R157, R218 ;  /* 0x000000da9d9d7221 */ /* 0x000fc60000010100 */
[----:B------:R-:W-:Y:S01]  /*d810*/  FADD.FTZ R3, R168, R3 ;  /* 0x00000003a8037221 */ /* 0x000fe20000010000 */
[----:B------:R-:W-:Y:S02]  /*d820*/  FMUL.FTZ R157, R157, R14 ;  /* 0x0000000e9d9d7220 */ /* 0x000fe40000410000 */
[----:B------:R-:W0:Y:S01]  /*d830*/  MUFU.EX2 R184, R184 ;  /* 0x000000b800b87308 */ /* 0x000e220000000800 */
[----:B------:R-:W-:-:S04]  /*d840*/  FADD.FTZ R3, R219, R3 ;  /* 0x00000003db037221 */ /* 0x000fc80000010000 */
[----:B-----5:R-:W-:-:S03]  /*d850*/  FADD.FTZ R3, R180, R3 ;  /* 0x00000003b4037221 */ /* 0x020fc60000010000 */
[----:B------:R-:W4:Y:S01]  /*d860*/  MUFU.EX2 R218, R157 ;  /* 0x0000009d00da7308 */ /* 0x000f220000000800 */
[----:B---3--:R-:W-:-:S07]  /*d870*/  FADD.FTZ R3, R181, R3 ;  /* 0x00000003b5037221 */ /* 0x008fce0000010000 */
[----:B------:R-:W3:Y:S01]  /*d880*/  MUFU.EX2 R193, R193 ;  /* 0x000000c100c17308 */ /* 0x000ee20000000800 */
[----:B0-----:R-:W-:-:S07]  /*d890*/  FADD.FTZ R3, R184, R3 ;  /* 0x00000003b8037221 */ /* 0x001fce0000010000 */
[----:B------:R-:W0:Y:S01]  /*d8a0*/  MUFU.EX2 R185, R185 ;  /* 0x000000b900b97308 */ /* 0x000e220000000800 */
[----:B----4-:R-:W-:Y:S01]  /*d8b0*/  FFMA.FTZ R0, R218, R0, R197 ;  /* 0x00000000da007223 */ /* 0x010fe200000100c5 */
        /* <DEDUP_REMOVED lines=16> */
[----:B----4-:R-:W-:Y:S01]  /*d9c0*/  F2FP.F16.F32.PACK_AB R158, R165, R164 ;  /* 0x000000a4a59e723e */ /* 0x010fe200000000ff */
[----:B------:R-:W-:Y:S01]  /*d9d0*/  FMUL.FTZ R50, R50, R218 ;  /* 0x000000da32327220 */ /* 0x000fe20000410000 */
[----:B------:R-:W-:Y:S01]  /*d9e0*/  F2FP.F16.F32.PACK_AB R164, R219, R168 ;  /* 0x000000a8dba4723e */ /* 0x000fe200000000ff */
[----:B------:R-:W-:Y:S01]  /*d9f0*/  FMUL.FTZ R51, R51, R218 ;  /* 0x000000da33337220 */ /* 0x000fe20000410000 */
[----:B------:R-:W-:Y:S01]  /*da00*/  F2FP.F16.F32.PACK_AB R168, R185, R184 ;  /* 0x000000b8b9a8723e */ /* 0x000fe200000000ff */
[-C--:B------:R-:W-:Y:S01]  /*da10*/  FMUL.FTZ R54, R54, R218.reuse ;  /* 0x000000da36367220 */ /* 0x080fe20000410000 */
[----:B------:R-:W0:Y:S01]  /*da20*/  MUFU.EX2 R159, R159 ;  /* 0x0000009f009f7308 */ /* 0x000e220000000800 */
[----:B-----5:R-:W-:Y:S01]  /*da30*/  FADD.FTZ R0, R221, R0 ;  /* 0x00000000dd007221 */ /* 0x020fe20000010000 */
        /* <DEDUP_REMOVED lines=10> */
[-C--:B------:R-:W-:Y:S01]  /*dae0*/  FMUL.FTZ R71, R71, R218.reuse ;  /* 0x000000da47477220 */ /* 0x080fe20000410000 */
[-C--:B------:R-:W-:Y:S01]  /*daf0*/  FMUL.FTZ R74, R74, R218.reuse ;  /* 0x000000da4a4a7220 */ /* 0x080fe20000410000 */
[-C--:B------:R-:W-:Y:S01]  /*db00*/  FMUL.FTZ R75, R75, R218.reuse ;  /* 0x000000da4b4b7220 */ /* 0x080fe20000410000 */
[-C--:B------:R-:W-:Y:S01]  /*db10*/  FMUL.FTZ R78, R78, R218.reuse ;  /* 0x000000da4e4e7220 */ /* 0x080fe20000410000 */
[----:B------:R3:W5:Y:S01]  /*db20*/  MUFU.EX2 R226, R162 ;  /* 0x000000a200e27308 */ /* 0x0007620000000800 */
        /* <DEDUP_REMOVED lines=8> */
[----:B----4-:R-:W-:Y:S01]  /*dbb0*/  FADD.FTZ R3, R189, R3 ;  /* 0x00000003bd037221 */ /* 0x010fe20000010000 */
[----:B---3--:R-:W-:Y:S01]  /*dbc0*/  F2FP.F16.F32.PACK_AB R162, R173, R172 ;  /* 0x000000acada2723e */ /* 0x008fe200000000ff */
[-C--:B------:R-:W-:Y:S01]  /*dbd0*/  FMUL.FTZ R91, R91, R218.reuse ;  /* 0x000000da5b5b7220 */ /* 0x080fe20000410000 */
[-C--:B------:R-:W-:Y:S01]  /*dbe0*/  FMUL.FTZ R94, R94, R218.reuse ;  /* 0x000000da5e5e7220 */ /* 0x080fe20000410000 */
[-C--:B------:R-:W-:Y:S01]  /*dbf0*/  FMUL.FTZ R95, R95, R218.reuse ;  /* 0x000000da5f5f7220 */ /* 0x080fe20000410000 */
[-C--:B------:R-:W-:Y:S01]  /*dc00*/  FMUL.FTZ R98, R98, R218.reuse ;  /* 0x000000da62627220 */ /* 0x080fe20000410000 */
[-C--:B------:R-:W-:Y:S01]  /*dc10*/  FMUL.FTZ R99, R99, R218.reuse ;  /* 0x000000da63637220 */ /* 0x080fe20000410000 */
[----:B------:R-:W3:Y:S01]  /*dc20*/  MUFU.EX2 R163, R163 ;  /* 0x000000a300a37308 */ /* 0x000ee20000000800 */
        /* <DEDUP_REMOVED lines=24> */
[C---:B----4-:R-:W-:Y:S01]  /*ddb0*/  FADD.FTZ R3, R155.reuse, R3 ;  /* 0x000000039b037221 */ /* 0x050fe20000010000 */
[----:B------:R-:W-:Y:S01]  /*ddc0*/  F2FP.F16.F32.PACK_AB R172, R155, R192 ;  /* 0x000000c09bac723e */ /* 0x000fe200000000ff */
[----:B------:R-:W-:Y:S01]  /*ddd0*/  FMUL.FTZ R138, R138, R218 ;  /* 0x000000da8a8a7220 */ /* 0x000fe20000410000 */
[----:B0-----:R-:W-:Y:S01]  /*dde0*/  F2FP.F16.F32.PACK_AB R166, R181, R180 ;  /* 0x000000b4b5a6723e */ /* 0x001fe200000000ff */
[-C--:B------:R-:W-:Y:S01]  /*ddf0*/  FMUL.FTZ R139, R139, R218.reuse ;  /* 0x000000da8b8b7220 */ /* 0x080fe20000410000 */
[-C--:B------:R-:W-:Y:S01]  /*de00*/  FMUL.FTZ R142, R142, R218.reuse ;  /* 0x000000da8e8e7220 */ /* 0x080fe20000410000 */
[-C--:B------:R-:W-:Y:S01]  /*de10*/  FMUL.FTZ R143, R143, R218.reuse ;  /* 0x000000da8f8f7220 */ /* 0x080fe20000410000 */
[----:B------:R-:W0:Y:S01]  /*de20*/  MUFU.EX2 R220, R220 ;  /* 0x000000dc00dc7308 */ /* 0x000e220000000800 */
[----:B-----5:R-:W-:Y:S01]  /*de30*/  FADD.FTZ R155, R199, R0 ;  /* 0x00000000c79b7221 */ /* 0x020fe20000010000 */
[-C--:B------:R-:W-:Y:S01]  /*de40*/  FMUL.FTZ R146, R146, R218.reuse ;  /* 0x000000da92927220 */ /* 0x080fe20000410000 */
[-C--:B------:R-:W-:Y:S01]  /*de50*/  FMUL.FTZ R147, R147, R218.reuse ;  /* 0x000000da93937220 */ /* 0x080fe20000410000 */
[-C--:B------:R-:W-:Y:S01]  /*de60*/  FMUL.FTZ R150, R150, R218.reuse ;  /* 0x000000da96967220 */ /* 0x080fe20000410000 */
[----:B------:R-:W-:-:S03]  /*de70*/  FMUL.FTZ R151, R151, R218 ;  /* 0x000000da97977220 */ /* 0x000fc60000410000 */
[----:B------:R-:W4:Y:S01]  /*de80*/  MUFU.EX2 R161, R171 ;  /* 0x000000ab00a17308 */ /* 0x000f220000000800 */
[----:B---3--:R-:W-:-:S07]  /*de90*/  FADD.FTZ R155, R167, R155 ;  /* 0x0000009ba79b7221 */ /* 0x008fce0000010000 */
[----:B------:R3:W5:Y:S01]  /*dea0*/  MUFU.EX2 R165, R170 ;  /* 0x000000aa00a57308 */ /* 0x0007620000000800 */
[----:B0-----:R-:W-:-:S07]  /*deb0*/  FADD.FTZ R155, R220, R155 ;  /* 0x0000009bdc9b7221 */ /* 0x001fce0000010000 */
[----:B------:R-:W0:Y:S01]  /*dec0*/  MUFU.EX2 R175, R175 ;  /* 0x000000af00af7308 */ /* 0x000e220000000800 */
[----:B----4-:R-:W-:Y:S01]  /*ded0*/  FADD.FTZ R157, R161, R155 ;  /* 0x0000009ba19d7221 */ /* 0x010fe20000010000 */
[----:B------:R-:W-:Y:S02]  /*dee0*/  F2FP.F16.F32.PACK_AB R155, R159, R221 ;  /* 0x000000dd9f9b723e */ /* 0x000fe400000000ff */
[----:B---3--:R-:W-:Y:S02]  /*def0*/  F2FP.F16.F32.PACK_AB R170, R189, R188 ;  /* 0x000000bcbdaa723e */ /* 0x008fe400000000ff */
[----:B------:R-:W-:Y:S02]  /*df00*/  F2FP.F16.F32.PACK_AB R161, R161, R220 ;  /* 0x000000dca1a1723e */ /* 0x000fe400000000ff */
[----:B------:R-:W3:Y:S01]  /*df10*/  MUFU.EX2 R178, R178 ;  /* 0x000000b200b27308 */ /* 0x000ee20000000800 */
[----:B-----5:R-:W-:-:S07]  /*df20*/  FADD.FTZ R157, R165, R157 ;  /* 0x0000009da59d7221 */ /* 0x020fce0000010000 */
[----:B------:R-:W4:Y:S01]  /*df30*/  MUFU.EX2 R179, R179 ;  /* 0x000000b300b37308 */ /* 0x000f220000000800 */
[----:B0-----:R-:W-:Y:S01]  /*df40*/  FADD.FTZ R159, R175, R157 ;  /* 0x0000009daf9f7221 */ /* 0x001fe20000010000 */
[----:B------:R-:W-:-:S06]  /*df50*/  F2FP.F16.F32.PACK_AB R157, R163, R226 ;  /* 0x000000e2a39d723e */ /* 0x000fcc00000000ff */
[----:B------:R-:W0:Y:S01]  /*df60*/  MUFU.EX2 R182, R182 ;  /* 0x000000b600b67308 */ /* 0x000e220000000800 */
[----:B---3--:R-:W-:-:S07]  /*df70*/  FADD.FTZ R159, R178, R159 ;  /* 0x0000009fb29f7221 */ /* 0x008fce0000010000 */
[----:B------:R-:W3:Y:S01]  /*df80*/  MUFU.EX2 R183, R183 ;  /* 0x000000b700b77308 */ /* 0x000ee20000000800 */
[----:B----4-:R-:W-:Y:S01]  /*df90*/  FADD.FTZ R163, R179, R159 ;  /* 0x0000009fb3a37221 */ /* 0x010fe20000010000 */
[----:B------:R-:W-:-:S06]  /*dfa0*/  F2FP.F16.F32.PACK_AB R159, R167, R199 ;  /* 0x000000c7a79f723e */ /* 0x000fcc00000000ff */
[----:B------:R-:W4:Y:S01]  /*dfb0*/  MUFU.EX2 R169, R186 ;  /* 0x000000ba00a97308 */ /* 0x000f220000000800 */
[----:B0-----:R-:W-:-:S07]  /*dfc0*/  FADD.FTZ R163, R182, R163 ;  /* 0x000000a3b6a37221 */ /* 0x001fce0000010000 */
[----:B------:R0:W5:Y:S01]  /*dfd0*/  MUFU.EX2 R0, R153 ;  /* 0x0000009900007308 */ /* 0x0001620000000800 */
[----:B---3--:R-:W-:-:S07]  /*dfe0*/  FADD.FTZ R163, R183, R163 ;  /* 0x000000a3b7a37221 */ /* 0x008fce0000010000 */
[----:B------:R-:W3:Y:S01]  /*dff0*/  MUFU.EX2 R171, R187 ;  /* 0x000000bb00ab7308 */ /* 0x000ee20000000800 */
[----:B----4-:R-:W-:Y:S01]  /*e000*/  FADD.FTZ R163, R169, R163 ;  /* 0x000000a3a9a37221 */ /* 0x010fe20000010000 */
[----:B0-----:R-:W-:-:S06]  /*e010*/  F2FP.F16.F32.PACK_AB R153, R193, R197 ;  /* 0x000000c5c199723e */ /* 0x001fcc00000000ff */
[----:B------:R-:W0:Y:S01]  /*e020*/  MUFU.EX2 R191, R191 ;  /* 0x000000bf00bf7308 */ /* 0x000e220000000800 */
[C---:B-----5:R-:W-:Y:S01]  /*e030*/  FADD.FTZ R167, R0.reuse, R163 ;  /* 0x000000a300a77221 */ /* 0x060fe20000010000 */
[----:B------:R-:W-:Y:S02]  /*e040*/  F2FP.F16.F32.PACK_AB R163, R175, R165 ;  /* 0x000000a5afa3723e */ /* 0x000fe400000000ff */
[----:B------:R-:W-:Y:S02]  /*e050*/  F2FP.F16.F32.PACK_AB R165, R179, R178 ;  /* 0x000000b2b3a5723e */ /* 0x000fe400000000ff */
[----:B------:R-:W-:Y:S02]  /*e060*/  F2FP.F16.F32.PACK_AB R169, R0, R169 ;  /* 0x000000a900a9723e */ /* 0x000fe400000000ff */
[----:B------:R-:W4:Y:S01]  /*e070*/  MUFU.EX2 R173, R190 ;  /* 0x000000be00ad7308 */ /* 0x000f220000000800 */
[----:B---3--:R-:W-:-:S07]  /*e080*/  FADD.FTZ R167, R171, R167 ;  /* 0x000000a7aba77221 */ /* 0x008fce0000010000 */
[----:B------:R-:W3:Y:S01]  /*e090*/  MUFU.EX2 R195, R195 ;  /* 0x000000c300c37308 */ /* 0x000ee20000000800 */
[C---:B0-----:R-:W-:Y:S01]  /*e0a0*/  FADD.FTZ R167, R191.reuse, R167 ;  /* 0x000000a7bfa77221 */ /* 0x041fe20000010000 */
[----:B------:R-:W-:-:S06]  /*e0b0*/  F2FP.F16.F32.PACK_AB R171, R191, R171 ;  /* 0x000000abbfab723e */ /* 0x000fcc00000000ff */
[----:B------:R-:W0:Y:S01]  /*e0c0*/  MUFU.EX2 R196, R196 ;  /* 0x000000c400c47308 */ /* 0x000e220000000800 */
[----:B----4-:R-:W-:Y:S01]  /*e0d0*/  FADD.FTZ R178, R173, R167 ;  /* 0x000000a7adb27221 */ /* 0x010fe20000010000 */
[----:B------:R-:W-:-:S06]  /*e0e0*/  F2FP.F16.F32.PACK_AB R167, R183, R182 ;  /* 0x000000b6b7a7723e */ /* 0x000fcc00000000ff */
[----:B------:R-:W4:Y:S01]  /*e0f0*/  MUFU.EX2 R194, R194 ;  /* 0x000000c200c27308 */ /* 0x000f220000000800 */
[C---:B---3--:R-:W-:Y:S01]  /*e100*/  FADD.FTZ R178, R195.reuse, R178 ;  /* 0x000000b2c3b27221 */ /* 0x048fe20000010000 */
[----:B------:R-:W-:-:S06]  /*e110*/  F2FP.F16.F32.PACK_AB R173, R195, R173 ;  /* 0x000000adc3ad723e */ /* 0x000fcc00000000ff */
[----:B------:R-:W3:Y:S01]  /*e120*/  MUFU.EX2 R175, R198 ;  /* 0x000000c600af7308 */ /* 0x000ee20000000800 */
[----:B0-----:R-:W-:-:S04]  /*e130*/  FADD.FTZ R3, R196, R3 ;  /* 0x00000003c4037221 */ /* 0x001fc80000010000 */
[C---:B------:R-:W-:Y:S01]  /*e140*/  FADD.FTZ R3, R174.reuse, R3 ;  /* 0x00000003ae037221 */ /* 0x040fe20000010000 */
[----:B------:R-:W-:Y:S01]  /*e150*/  F2FP.F16.F32.PACK_AB R174, R174, R196 ;  /* 0x000000c4aeae723e */ /* 0x000fe200000000ff */
[----:B----4-:R-:W-:-:S04]  /*e160*/  FADD.FTZ R178, R194, R178 ;  /* 0x000000b2c2b27221 */ /* 0x010fc80000010000 */
[C---:B---3--:R-:W-:Y:S01]  /*e170*/  FADD.FTZ R0, R175.reuse, R178 ;  /* 0x000000b2af007221 */ /* 0x048fe20000010000 */
[----:B------:R-:W-:Y:S01]  /*e180*/  F2FP.F16.F32.PACK_AB R175, R175, R194 ;  /* 0x000000c2afaf723e */ /* 0x000fe200000000ff */
[----:B--2---:R-:W-:Y:S06]  /*e190*/  @!P0 BRA `(.L_x_4970) ;  /* 0x0000000000048947 */ /* 0x004fec0003800000 */
[----:B------:R-:W-:Y:S01]  /*e1a0*/  BPT.TRAP 0x1 ;  /* 0x000000040000795c */ /* 0x000fe20000300000 */
.L_x_4970:
[----:B------:R0:W2:Y:S01]  /*e1b0*/  SYNCS.PHASECHK.TRANS64.TRYWAIT P2, [R21+URZ+0x22850], R213 ;  /* 0x022850d5150075a7 */ /* 0x0000a2000804017f */
[----:B------:R-:W-:Y:S05]  /*e1c0*/  @!P0 BRA `(.L_x_4971) ;  /* 0x0000000000048947 */ /* 0x000fea0003800000 */
[----:B------:R-:W-:Y:S01]  /*e1d0*/  BPT.TRAP 0x1 ;  /* 0x000000040000795c */ /* 0x000fe20000300000 */
.L_x_4971:
[----:B------:R-:W-:Y:S04]  /*e1e0*/  BSSY B0, `(.L_x_4972) ;  /* 0x0000004000007945 */ /* 0x000fe80003800000 */
[----:B--2---:R-:W-:Y:S05]  /*e1f0*/  @P2 BRA `(.L_x_4973) ;  /* 0x0000000000082947 */ /* 0x004fea0003800000 */
[----:B------:R-:W2:Y:S02]  /*e200*/  SYNCS.PHASECHK.TRANS64.TRYWAIT P2, [R21+URZ+0x22850], R213 ;  /* 0x022850d5150075a7 */ /* 0x000ea4000804017f */
[----:B--2---:R-:W-:Y:S05]  /*e210*/  @!P2 BRA `(.L_x_4974) ;  /* 0x000001140090a947 */ /* 0x004fea0003800000 */
.L_x_4973:
[----:B------:R-:W-:Y:S05]  /*e220*/  BSYNC B0 ;  /* 0x0000000000007941 */ /* 0x000fea0003800000 */
.L_x_4972:
[----:B------:R-:W3:Y:S01]  /*e230*/  S2R R180, SR_TID.X ;  /* 0x0000000000b47919 */ /* 0x000ee20000002100 */
[----:B------:R-:W-:Y:S01]  /*e240*/  IMAD.MOV.U32 R179, RZ, RZ, 0x40000040 ;  /* 0x40000040ffb37424 */ /* 0x000fe200078e00ff */
[----:B------:R-:W-:Y:S05]  /*e250*/  WARPSYNC.ALL ;  /* 0x0000000000007948 */ /* 0x000fea0003800000 */
[----:B------:R-:W-:Y:S01]  /*e260*/  R2UR UR7, R179 ;  /* 0x00000000b30772ca */ /* 0x000fe200000e0000 */
[----:B------:R-:W-:Y:S01]  /*e270*/  IMAD.MOV.U32 R178, RZ, RZ, 0xc00 ;  /* 0x00000c00ffb27424 */ /* 0x000fe200078e00ff */
[C---:B------:R-:W-:Y:S01]  /*e280*/  ISETP.GT.AND P2, PT, R20.reuse, R15, PT ;  /* 0x0000000f1400720c */ /* 0x040fe20003f44270 */
[----:B012---:R-:W-:Y:S01]  /*e290*/  @!P1 VIADD R21, R21, 0x22860 ;  /* 0x0002286015159836 */ /* 0x007fe20000000000 */
[----:B------:R-:W-:Y:S01]  /*e2a0*/  IADD3 R20, R20, -0x1, RZ ;  /* 0xffffffff14147810 */ /* 0x000fe20007ffe0ff */
[----:B------:R-:W-:-:S02]  /*e2b0*/  IMAD R178, R22, R178, UR44 ;  /* 0x0000002c16b27e24 */ /* 0x000fc4000f8e02b2 */
[----:B------:R-:W-:Y:S01]  /*e2c0*/  IMAD.MOV.U32 R218, RZ, RZ, R176 ;  /* 0x000000ffffda7224 */ /* 0x000fe200078e00b0 */
[----:B------:R-:W-:Y:S01]  /*e2d0*/  @!P1 PRMT R21, RZ, 0x654, R21 ;  /* 0x00000654ff159816 */ /* 0x000fe20000000015 */
[----:B------:R-:W-:Y:S01]  /*e2e0*/  IMAD.MOV.U32 R219, RZ, RZ, R13 ;  /* 0x000000ffffdb7224 */ /* 0x000fe200078e000d */
[----:B------:R-:W-:Y:S02]  /*e2f0*/  R2UR UR6, R178 ;  /* 0x00000000b20672ca */ /* 0x000fe400000e0000 */
[----:B---3--:R-:W-:-:S04]  /*e300*/  SHF.R.U32.HI R180, RZ, 0x7, R180 ;  /* 0x00000007ffb47819 */ /* 0x008fc800000116b4 */
[----:B------:R-:W-:-:S05]  /*e310*/  IADD3 R179, R180, 0x8, RZ ;  /* 0x00000008b4b37810 */ /* 0x000fca0007ffe0ff */
        /* <DEDUP_REMOVED lines=45> */
.L_x_4965:
[----:B------:R-:W-:-:S13]  /*e5f0*/  ISETP.GE.AND P2, PT, R20, R211, PT ;  /* 0x000000d31400720c */ /* 0x000fda0003f46270 */
[----:B------:R-:W-:Y:S05]  /*e600*/  @!P2 BRA `(.L_x_4976) ;  /* 0x000000240034a947 */ /* 0x000fea0003800000 */
[----:B------:R-:W-:Y:S02]  /*e610*/  IMAD.MOV.U32 R207, RZ, RZ, R176 ;  /* 0x000000ffffcf7224 */ /* 0x000fe400078e00b0 */
[----:B------:R-:W-:-:S07]  /*e620*/  IMAD.MOV.U32 R209, RZ, RZ, R13 ;  /* 0x000000ffffd17224 */ /* 0x000fce00078e000d */
.L_x_4986:
[----:B------:R-:W-:Y:S01]  /*e630*/  VIADD R22, R22, 0x1 ;  /* 0x0000000116167836 */ /* 0x000fe20000000000 */
[----:B------:R-:W-:Y:S05]  /*e640*/  YIELD ;  /* 0x0000000000007946 */ /* 0x000fea0003800000 */
[----:B------:R-:W-:-:S04]  /*e650*/  ISETP.NE.AND P2, PT, R22, 0x2, PT ;  /* 0x000000021600780c */ /* 0x000fc80003f45270 */
[----:B------:R-:W-:Y:S02]  /*e660*/  SEL R13, RZ, 0x1, P2 ;  /* 0x00000001ff0d7807 */ /* 0x000fe40001000000 */
[----:B------:R-:W-:Y:S02]  /*e670*/  SEL R22, R22, RZ, P2 ;  /* 0x000000ff16167207 */ /* 0x000fe40001000000 */
[----:B------:R-:W-:Y:S01]  /*e680*/  LOP3.LUT R202, R202, R13, RZ, 0x3c, !PT ;  /* 0x0000000dcaca7212 */ /* 0x000fe200078e3cff */
[----:B-1----:R-:W-:Y:S06]  /*e690*/  @!P0 BRA `(.L_x_4977) ;  /* 0x0000000000048947 */ /* 0x002fec0003800000 */
[----:B------:R-:W-:Y:S01]  /*e6a0*/  BPT.TRAP 0x1 ;  /* 0x000000040000795c */ /* 0x000fe20000300000 */
.L_x_4977:
[----:B------:R-:W-:Y:S01]  /*e6b0*/  IMAD R15, R22, 0x8, R18 ;  /* 0x00000008160f7824 */ /* 0x000fe200078e0212 */
[----:B0-----:R-:W-:-:S04]  /*e6c0*/  SHF.L.U32 R21, R202, 0x1f, RZ ;  /* 0x0000001fca157819 */ /* 0x001fc800000006ff */
[----:B------:R0:W1:Y:S01]  /*e6d0*/  SYNCS.PHASECHK.TRANS64.TRYWAIT P2, [R15+URZ+0x22830], R21 ;  /* 0x022830150f0075a7 */ /* 0x000062000804017f */
[----:B------:R-:W-:Y:S05]  /*e6e0*/  @!P0 BRA `(.L_x_4978) ;  /* 0x0000000000048947 */ /* 0x000fea0003800000 */
[----:B------:R-:W-:Y:S01]  /*e6f0*/  BPT.TRAP 0x1 ;  /* 0x000000040000795c */ /* 0x000fe20000300000 */
.L_x_4978:
[----:B------:R-:W-:Y:S02]  /*e700*/  IMAD R156, R22, 0x300, R12 ;  /* 0x00000300169c7824 */ /* 0x000fe400078e020c */
[----:B------:R-:W-:Y:S01]  /*e710*/  IMAD.MOV.U32 R157, RZ, RZ, 0x40000040 ;  /* 0x40000040ff9d7424 */ /* 0x000fe200078e00ff */
[----:B-1----:R-:W-:Y:S06]  /*e720*/  @P2 BRA `(.L_x_4979) ;  /* 0x0000000000082947 */ /* 0x002fec0003800000 */
[----:B------:R-:W1:Y:S02]  /*e730*/  SYNCS.PHASECHK.TRANS64.TRYWAIT P2, [R15+URZ+0x22830], R21 ;  /* 0x022830150f0075a7 */ /* 0x000e64000804017f */
[----:B-1----:R-:W-:Y:S05]  /*e740*/  @!P2 BRA `(.L_x_4980) ;  /* 0x000001100058a947 */ /* 0x002fea0003800000 */
.L_x_4979:
        /* <DEDUP_REMOVED lines=9> */
[----:B------:R-:W-:Y:S01]  /*e7e0*/  MOV R153, 0x40000040 ;  /* 0x4000004000997802 */ /* 0x000fe20000000f00 */
[----:B------:R-:W-:Y:S01]  /*e7f0*/  IMAD.MOV.U32 R157, RZ, RZ, 0x40000040 ;  /* 0x40000040ff9d7424 */ /* 0x000fe200078e00ff */
[----:B------:R-:W-:Y:S01]  /*e800*/  R2UR UR10, R154 ;  /* 0x000000009a0a72ca */ /* 0x000fe200000e0000 */
[----:B------:R-:W2:Y:S01]  /*e810*/  S2R R219, SR_TID.X ;  /* 0x0000000000db7919 */ /* 0x000ea20000002100 */
[----:B------:R-:W-:-:S02]  /*e820*/  R2UR UR11, R155 ;  /* 0x000000009b0b72ca */ /* 0x000fc400000e0000 */
[----:B------:R-:W-:Y:S02]  /*e830*/  R2UR UR14, R152 ;  /* 0x00000000980e72ca */ /* 0x000fe400000e0000 */
[----:B------:R-:W-:Y:S02]  /*e840*/  R2UR UR15, R153 ;  /* 0x00000000990f72ca */ /* 0x000fe400000e0000 */
[----:B------:R-:W-:Y:S02]  /*e850*/  R2UR UR18, R156 ;  /* 0x000000009c1272ca */ /* 0x000fe400000e0000 */
[----:B------:R-:W-:Y:S02]  /*e860*/  R2UR UR19, R157 ;  /* 0x000000009d1372ca */ /* 0x000fe400000e0000 */
[----:B------:R-:W-:Y:S01]  /*e870*/  WARPGROUP.ARRIVE ;  /* 0x00000000000079c5 */ /* 0x000fe20000000000 */
[----:B------:R-:W-:Y:S02]  /*e880*/  R2UR UR8, R10 ;  /* 0x000000000a0872ca */ /* 0x000fe400000e0000 */
[----:B------:R-:W-:-:S02]  /*e890*/  R2UR UR9, R11 ;  /* 0x000000000b0972ca */ /* 0x000fc400000e0000 */
[----:B------:R-:W-:Y:S01]  /*e8a0*/  R2UR UR12, R8 ;  /* 0x00000000080c72ca */ /* 0x000fe200000e0000 */
[----:B------:R-:W-:Y:S01]  /*e8b0*/  HGMMA.64x96x16.F32 R152, gdesc[UR4], RZ, !UPT, gsb0 ;  /* 0x01600000049879f0 */ /* 0x000fe2000c0008ff */
[----:B------:R-:W-:Y:S02]  /*e8c0*/  R2UR UR13, R9 ;  /* 0x00000000090d72ca */ /* 0x000fe400000e0000 */
        /* <DEDUP_REMOVED lines=229> */
[----:B---3--:R-:W-:-:S04]  /*f720*/  FADD.FTZ R154, R209, R154 ;  /* 0x0000009ad19a7221 */ /* 0x008fc80000010000 */
[C---:B------:R-:W-:Y:S01]  /*f730*/  FADD.FTZ R171, R218.reuse, R154 ;  /* 0x0000009adaab7221 */ /* 0x040fe20000010000 */
[----:B------:R-:W-:Y:S02]  /*f740*/  F2FP.F16.F32.PACK_AB R154, R218, R209 ;  /* 0x000000d1da9a723e */ /* 0x000fe400000000ff */
        /* <DEDUP_REMOVED lines=32> */
[----:B------:R-:W-:Y:S01]  /*f950*/  MUFU.EX2 R160, R160 ;  /* 0x000000a000a07308 */ /* 0x000fe20000000800 */
[----:B0-----:R-:W-:-:S05]  /*f960*/  FMNMX.FTZ R199, R194, R195, !PT ;  /* 0x000000c3c2c77209 */ /* 0x001fca0007810000 */
[----:B------:R-:W0:Y:S02]  /*f970*/  SHFL.BFLY PT, R195, R199, 0x2, 0x1f ;  /* 0x0c401f00c7c37f89 */ /* 0x000e2400000e0000 */
[----:B------:R-:W1:Y:S08]  /*f980*/  MUFU.EX2 R161, R161 ;  /* 0x000000a100a17308 */ /* 0x000e700000000800 */
        /* <DEDUP_REMOVED lines=25> */
[----:B-1----:R-:W-:Y:S01]  /*fb20*/  F2FP.F16.F32.PACK_AB R156, R161, R160 ;  /* 0x000000a0a19c723e */ /* 0x002fe200000000ff */
        /* <DEDUP_REMOVED lines=14> */
[----:B------:R-:W-:Y:S01]  /*fc10*/  FFMA.FTZ R194, R194, R14, -R177 ;  /* 0x0000000ec2c27223 */ /* 0x000fe200000108b1 */
[----:B------:R-:W-:Y:S01]  /*fc20*/  IADD3 R177, -R219, 0xb, RZ ;  /* 0x0000000bdbb17810 */ /* 0x000fe20007ffe1ff */
[----:B------:R2:W3:Y:S01]  /*fc30*/  MUFU.EX2 R209, R158 ;  /* 0x0000009e00d17308 */ /* 0x0004e20000000800 */
[----:B0-----:R-:W-:Y:S01]  /*fc40*/  FFMA.FTZ R0, R199, R0, R196 ;  /* 0x00000000c7007223 */ /* 0x001fe200000100c4 */
[-C--:B------:R-:W-:Y:S01]  /*fc50*/  FMUL.FTZ R26, R26, R199.reuse ;  /* 0x000000c71a1a7220 */ /* 0x080fe20000410000 */
[-C--:B------:R-:W-:Y:S01]  /*fc60*/  FMUL.FTZ R27, R27, R199.reuse ;  /* 0x000000c71b1b7220 */ /* 0x080fe20000410000 */
[-C--:B------:R-:W-:Y:S01]  /*fc70*/  FMUL.FTZ R30, R30, R199.reuse ;  /* 0x000000c71e1e7220 */ /* 0x080fe20000410000 */
[-C--:B------:R-:W-:Y:S01]  /*fc80*/  FMUL.FTZ R31, R31, R199.reuse ;  /* 0x000000c71f1f7220 */ /* 0x080fe20000410000 */
[-C--:B------:R-:W-:Y:S01]  /*fc90*/  FMUL.FTZ R34, R34, R199.reuse ;  /* 0x000000c722227220 */ /* 0x080fe20000410000 */
[----:B------:R-:W-:Y:S01]  /*fca0*/  FMUL.FTZ R35, R35, R199 ;  /* 0x000000c723237220 */ /* 0x000fe20000410000 */
[----:B------:R-:W0:Y:S01]  /*fcb0*/  MUFU.EX2 R159, R159 ;  /* 0x0000009f009f7308 */ /* 0x000e220000000800 */
[----:B--2---:R-:W-:Y:S01]  /*fcc0*/  FADD.FTZ R158, R160, R171 ;  /* 0x000000aba09e7221 */ /* 0x004fe20000010000 */
[----:B-1----:R-:W-:Y:S01]  /*fcd0*/  FADD.FTZ R0, R155, R0 ;  /* 0x000000009b007221 */ /* 0x002fe20000010000 */
[----:B------:R-:W-:-:S02]  /*fce0*/  @!P1 VIADD R160, R15, 0x22840 ;  /* 0x000228400fa09836 */ /* 0x000fc40000000000 */
[-C--:B------:R-:W-:Y:S01]  /*fcf0*/  FMUL.FTZ R38, R38, R199.reuse ;  /* 0x000000c726267220 */ /* 0x080fe20000410000 */
[----:B------:R-:W-:Y:S01]  /*fd00*/  FADD.FTZ R158, R161, R158 ;  /* 0x0000009ea19e7221 */ /* 0x000fe20000010000 */
[-C--:B------:R-:W-:Y:S01]  /*fd10*/  FMUL.FTZ R39, R39, R199.reuse ;  /* 0x000000c727277220 */ /* 0x080fe20000410000 */
[-C--:B------:R-:W-:Y:S01]  /*fd20*/  FMUL.FTZ R42, R42, R199.reuse ;  /* 0x000000c72a2a7220 */ /* 0x080fe20000410000 */
[----:B------:R1:W2:Y:S01]  /*fd30*/  MUFU.EX2 R218, R162 ;  /* 0x000000a200da7308 */ /* 0x0002a20000000800 */
[----:B------:R-:W-:Y:S01]  /*fd40*/  FADD.FTZ R158, R164, R158 ;  /* 0x0000009ea49e7221 */ /* 0x000fe20000010000 */
[----:B---3--:R-:W-:Y:S01]  /*fd50*/  FADD.FTZ R0, R209, R0 ;  /* 0x00000000d1007221 */ /* 0x008fe20000010000 */
[----:B------:R-:W-:Y:S01]  /*fd60*/  @!P1 PRMT R160, RZ, 0x654, R160 ;  /* 0x00000654ffa09816 */ /* 0x000fe200000000a0 */
[----:B------:R3:W-:Y:S06]  /*fd70*/  BAR.ARV R177, 0x100 ;  /* 0x000400b10000751d */ /* 0x0007ec0000002000 */
[----:B------:R-:W4:Y:S01]  /*fd80*/  MUFU.EX2 R163, R163 ;  /* 0x000000a300a37308 */ /* 0x000f220000000800 */
[----:B------:R-:W-:Y:S01]  /*fd90*/  FADD.FTZ R158, R165, R158 ;  /* 0x0000009ea59e7221 */ /* 0x000fe20000010000 */
[----:B0-----:R-:W-:Y:S01]  /*fda0*/  FADD.FTZ R0, R159, R0 ;  /* 0x000000009f007221 */ /* 0x001fe20000010000 */
[----:B------:R0:W-:Y:S01]  /*fdb0*/  @!P1 SYNCS.ARRIVE.TRANS64.RED.A1T0 RZ, [R160+URZ], RZ ;  /* 0x000000ffa0ff99a7 */ /* 0x0001e2000810043f */
[----:B-1----:R-:W-:Y:S01]  /*fdc0*/  F2FP.F16.F32.PACK_AB R162, R173, R172 ;  /* 0x000000acada2723e */ /* 0x002fe200000000ff */
[-C--:B------:R-:W-:Y:S01]  /*fdd0*/  FMUL.FTZ R43, R43, R199.reuse ;  /* 0x000000c72b2b7220 */ /* 0x080fe20000410000 */
[-C--:B------:R-:W-:Y:S01]  /*fde0*/  FMUL.FTZ R46, R46, R199.reuse ;  /* 0x000000c72e2e7220 */ /* 0x080fe20000410000 */
[----:B--2---:R-:W-:Y:S01]  /*fdf0*/  FADD.FTZ R0, R218, R0 ;  /* 0x00000000da007221 */ /* 0x004fe20000010000 */
[----:B------:R-:W1:Y:S01]  /*fe00*/  MUFU.EX2 R161, R166 ;  /* 0x000000a600a17308 */ /* 0x000e620000000800 */
[-C--:B------:R-:W-:Y:S01]  /*fe10*/  FMUL.FTZ R47, R47, R199.reuse ;  /* 0x000000c72f2f7220 */ /* 0x080fe20000410000 */
[-C--:B------:R-:W-:Y:S01]  /*fe20*/  FMUL.FTZ R50, R50, R199.reuse ;  /* 0x000000c732327220 */ /* 0x080fe20000410000 */
[----:B0-----:R-:W-:Y:S01]  /*fe30*/  F2FP.F16.F32.PACK_AB R160, R169, R168 ;  /* 0x000000a8a9a0723e */ /* 0x001fe200000000ff */
        /* <DEDUP_REMOVED lines=14> */
[----:B------:R-:W-:Y:S01]  /*ff20*/  F2FP.F16.F32.PACK_AB R158, R165, R164 ;  /* 0x000000a4a59e723e */ /* 0x000fe200000000ff */
[----:B-1----:R-:W-:Y:S01]  /*ff30*/  FADD.FTZ R0, R161, R0 ;  /* 0x00000000a1007221 */ /* 0x002fe20000010000 */
        /* <DEDUP_REMOVED lines=29> */
[C---:B-1----:R-:W-:Y:S01]  /*10110*/  F2FP.F16.F32.PACK_AB R166, R181.reuse, R180 ;  /* 0x000000b4b5a6723e */ /* 0x042fe200000000ff */
[----:B------:R-:W-:Y:S01]  /*10120*/  FADD.FTZ R3, R181, R3 ;  /* 0x00000003b5037221 */ /* 0x000fe20000010000 */
[----:B--2---:R-:W-:Y:S01]  /*10130*/  F2FP.F16.F32.PACK_AB R153, R155, R196 ;  /* 0x000000c49b99723e */ /* 0x004fe200000000ff */
[----:B------:R-:W-:Y:S01]  /*10140*/  FMUL.FTZ R103, R103, R199 ;  /* 0x000000c767677220 */ /* 0x000fe20000410000 */
[----:B------:R-:W-:Y:S01]  /*10150*/  F2FP.F16.F32.PACK_AB R155, R159, R209 ;  /* 0x000000d19f9b723e */ /* 0x000fe200000000ff */
[----:B------:R-:W-:Y:S01]  /*10160*/  FMUL.FTZ R106, R106, R199 ;  /* 0x000000c76a6a7220 */ /* 0x000fe20000410000 */
        /* <DEDUP_REMOVED lines=20> */
[----:B------:R-:W-:Y:S01]  /*102b0*/  FMUL.FTZ R130, R130, R199 ;  /* 0x000000c782827220 */ /* 0x000fe20000410000 */
        /* <DEDUP_REMOVED lines=16> */
[----:B------:R-:W-:-:S04]  /*103c0*/  FMUL.FTZ R151, R151, R199 ;  /* 0x000000c797977220 */ /* 0x000fc80000410000 */
        /* <DEDUP_REMOVED lines=45> */
.L_x_4981:
[----:B------:R0:W1:Y:S01]  /*106a0*/  SYNCS.PHASECHK.TRANS64.TRYWAIT P2, [R15+URZ+0x22850], R21 ;  /* 0x022850150f0075a7 */ /* 0x000062000804017f */
[----:B------:R-:W-:Y:S05]  /*106b0*/  @!P0 BRA `(.L_x_4982) ;  /* 0x0000000000048947 */ /* 0x000fea0003800000 */
[----:B------:R-:W-:Y:S01]  /*106c0*/  BPT.TRAP 0x1 ;  /* 0x000000040000795c */ /* 0x000fe20000300000 */
.L_x_4982:
[----:B------:R-:W-:Y:S04]  /*106d0*/  BSSY B0, `(.L_x_4983) ;  /* 0x0000004000007945 */ /* 0x000fe80003800000 */
[----:B-1----:R-:W-:Y:S05]  /*106e0*/  @P2 BRA `(.L_x_4984) ;  /* 0x0000000000082947 */ /* 0x002fea0003800000 */
[----:B------:R-:W1:Y:S02]  /*106f0*/  SYNCS.PHASECHK.TRANS64.TRYWAIT P2, [R15+URZ+0x22850], R21 ;  /* 0x022850150f0075a7 */ /* 0x000e64000804017f */
[----:B-1----:R-:W-:Y:S05]  /*10700*/  @!P2 BRA `(.L_x_4985) ;  /* 0x000000f0007ca947 */ /* 0x002fea0003800000 */
.L_x_4984:
[----:B------:R-:W-:Y:S05]  /*10710*/  BSYNC B0 ;  /* 0x0000000000007941 */ /* 0x000fea0003800000 */
.L_x_4983:
[----:B------:R-:W2:Y:S01]  /*10720*/  S2R R180, SR_TID.X ;  /* 0x0000000000b47919 */ /* 0x000ea20000002100 */
[----:B------:R-:W-:Y:S05]  /*10730*/  WARPSYNC.ALL ;  /* 0x0000000000007948 */ /* 0x000fea0003800000 */
[----:B------:R-:W-:Y:S01]  /*10740*/  IMAD.MOV.U32 R178, RZ, RZ, 0xc00 ;  /* 0x00000c00ffb27424 */ /* 0x000fe200078e00ff */
[----:B------:R-:W-:Y:S01]  /*10750*/  ISETP.GT.AND P2, PT, R20, R211, PT ;  /* 0x000000d31400720c */ /* 0x000fe20003f44270 */
[----:B------:R-:W-:Y:S02]  /*10760*/  IMAD.MOV.U32 R179, RZ, RZ, 0x40000040 ;  /* 0x40000040ffb37424 */ /* 0x000fe400078e00ff */
[----:B------:R-:W-:-:S02]  /*10770*/  IMAD R178, R22, R178, UR44 ;  /* 0x0000002c16b27e24 */ /* 0x000fc4000f8e02b2 */
[----:B01----:R-:W-:Y:S01]  /*10780*/  @!P1 VIADD R15, R15, 0x22860 ;  /* 0x000228600f0f9836 */ /* 0x003fe20000000000 */
[----:B------:R-:W-:Y:S01]  /*10790*/  R2UR UR7, R179 ;  /* 0x00000000b30772ca */ /* 0x000fe200000e0000 */
[----:B------:R-:W-:Y:S01]  /*107a0*/  IMAD.MOV.U32 R179, RZ, RZ, 0x40000040 ;  /* 0x40000040ffb37424 */ /* 0x000fe200078e00ff */
[----:B------:R-:W-:Y:S01]  /*107b0*/  R2UR UR6, R178 ;  /* 0x00000000b20672ca */ /* 0x000fe200000e0000 */
[----:B------:R-:W-:Y:S01]  /*107c0*/  VIADD R20, R20, 0xffffffff ;  /* 0xffffffff14147836 */ /* 0x000fe20000000000 */
[----:B------:R-:W-:Y:S01]  /*107d0*/  @!P1 PRMT R15, RZ, 0x654, R15 ;  /* 0x00000654ff0f9816 */ /* 0x000fe2000000000f */
[----:B------:R-:W-:Y:S02]  /*107e0*/  IMAD.MOV.U32 R207, RZ, RZ, R176 ;  /* 0x000000ffffcf7224 */ /* 0x000fe400078e00b0 */
[----:B------:R-:W-:Y:S01]  /*107f0*/  IMAD.MOV.U32 R209, RZ, RZ, R13 ;  /* 0x000000ffffd17224 */ /* 0x000fe200078e000d */
[----:B--2---:R-:W-:-:S05]  /*10800*/  SHF.R.U32.HI R180, RZ, 0x7, R180 ;  /* 0x00000007ffb47819 */ /* 0x004fca00000116b4 */
[----:B------:R-:W-:-:S05]  /*10810*/  VIADD R21, R180, 0x8 ;  /* 0x00000008b4157836 */ /* 0x000fca0000000000 */
        /* <DEDUP_REMOVED lines=14> */
[----:B------:R-:W-:Y:S02]  /*10900*/  R2UR UR7, R153 ;  /* 0x00000000990772ca */ /* 0x000fe400000e0000 */
[----:B------:R-:W-:Y:S01]  /*10910*/  MOV R153, 0x40000040 ;  /* 0x4000004000997802 */ /* 0x000fe20000000f00 */
[----:B------:R-:W-:Y:S02]  /*10920*/  WARPGROUP.DEPBAR.LE gsb0, 0x0 ;  /* 0x00008000000079c5 */ /* 0x000fe40000010000 */
[----:B------:R-:W-:-:S15]  /*10930*/  WARPGROUP.ARRIVE ;  /* 0x00000000000079c5 */ /* 0x000fde0000000000 */
[----:B------:R-:W-:-:S05]  /*10940*/  NOP ;  /* 0x0000000000007918 */ /* 0x000fca0000000000 */
        /* <DEDUP_REMOVED lines=25> */
.L_x_4976:
[----:B------:R-:W-:Y:S05]  /*10ae0*/  WARPSYNC.ALL ;  /* 0x0000000000007948 */ /* 0x000fea0003800000 */
[----:B------:R-:W2:Y:S01]  /*10af0*/  SHFL.BFLY PT, R4, R3, 0x2, 0x1f ;  /* 0x0c401f0003047f89 */ /* 0x000ea200000e0000 */
[----:B------:R-:W-:Y:S02]  /*10b00*/  IMAD.MOV.U32 R154, RZ, RZ, -0x800000 ;  /* 0xff800000ff9a7424 */ /* 0x000fe400078e00ff */
[----:B------:R-:W-:Y:S01]  /*10b10*/  VIADD R22, R22, 0x1 ;  /* 0x0000000116167836 */ /* 0x000fe20000000000 */
[----:B------:R3:W-:Y:S08]  /*10b20*/  BAR.ARV R177, 0x100 ;  /* 0x000400b10000751d */ /* 0x0007f00000002000 */
[----:B------:R-:W-:Y:S06]  /*10b30*/  BAR.ARV 0x8, 0x180 ;  /* 0x0206000000007b1d */ /* 0x000fec0000002000 */
[----:B------:R-:W-:Y:S01]  /*10b40*/  ISETP.NE.AND P1, PT, R22, 0x2, PT ;  /* 0x000000021600780c */ /* 0x000fe20003f25270 */
[----:B------:R-:W-:-:S03]  /*10b50*/  VIADD R229, R229, 0x1 ;  /* 0x00000001e5e57836 */ /* 0x000fc60000000000 */
[----:B------:R-:W-:Y:S01]  /*10b60*/  SEL R22, R22, RZ, P1 ;  /* 0x000000ff16167207 */ /* 0x000fe20000800000 */
[----:B--2---:R-:W-:Y:S01]  /*10b70*/  FADD.FTZ R6, R4, R3 ;  /* 0x0000000304067221 */ /* 0x004fe20000010000 */
[----:B------:R-:W-:-:S04]  /*10b80*/  IMAD.MOV.U32 R4, RZ, RZ, RZ ;  /* 0x000000ffff047224 */ /* 0x000fc800078e00ff */
[----:B------:R-:W2:Y:S02]  /*10b90*/  SHFL.BFLY PT, R5, R6, 0x1, 0x1f ;  /* 0x0c201f0006057f89 */ /* 0x000ea400000e0000 */
[----:B--2---:R-:W-:-:S05]  /*10ba0*/  FADD.FTZ R3, R6, R5 ;  /* 0x0000000506037221 */ /* 0x004fca0000010000 */
[----:B------:R-:W-:-:S13]  /*10bb0*/  FSETP.NE.FTZ.AND P0, PT, R3, RZ, PT ;  /* 0x000000ff0300720b */ /* 0x000fda0003f15000 */
[----:B------:R-:W2:Y:S08]  /*10bc0*/  @P0 MUFU.LG2 R5, R3 ;  /* 0x0000000300050308 */ /* 0x000eb00000000c00 */
[----:B------:R4:W5:Y:S01]  /*10bd0*/  @P0 MUFU.RCP R4, R3 ;  /* 0x0000000300040308 */ /* 0x0009620000001000 */
[----:B--2---:R-:W-:Y:S01]  /*10be0*/  @P0 FMUL.FTZ R5, R5, 0.69314718246459960938 ;  /* 0x3f31721805050820 */ /* 0x004fe20000410000 */
[----:B----4-:R-:W-:-:S04]  /*10bf0*/  @P0 FMUL.FTZ R3, R14, 0.69314718246459960938 ;  /* 0x3f3172180e030820 */ /* 0x010fc80000410000 */
[----:B------:R-:W-:Y:S01]  /*10c00*/  @P0 FFMA.FTZ R154, R3, R13, R5 ;  /* 0x0000000d039a0223 */ /* 0x000fe20000010005 */
[----:B------:R-:W-:Y:S01]  /*10c10*/  MOV R3, 0xff800000 ;  /* 0xff80000000037802 */ /* 0x000fe20000000f00 */
[----:B------:R-:W2:Y:S01]  /*10c20*/  SHFL.BFLY PT, R5, R0, 0x2, 0x1f ;  /* 0x0c401f0000057f89 */ /* 0x000ea200000e0000 */
        /* <DEDUP_REMOVED lines=23> */
[----:B--2---:R-:W-:Y:S01]  /*10da0*/  FADD.FTZ R7, R5, R0 ;  /* 0x0000000005077221 */ /* 0x004fe20000010000 */
[----:B------:R-:W-:-:S02]  /*10db0*/  IMAD.MOV.U32 R0, RZ, RZ, RZ ;  /* 0x000000ffff007224 */ /* 0x000fc400078e00ff */
        /* <DEDUP_REMOVED lines=27> */
[----:B--2---:R-:W-:Y:S01]  /*10f70*/  FADD.FTZ R8, R7, R6 ;  /* 0x0000000607087221 */ /* 0x004fe20000010000 */
[-C--:B------:R-:W-:Y:S01]  /*10f80*/  FMUL.FTZ R121, R121, R4.reuse ;  /* 0x0000000479797220 */ /* 0x080fe20000410000 */
        /* <DEDUP_REMOVED lines=14> */
[----:B------:R-:W-:-:S02]  /*11070*/  FMUL.FTZ R149, R149, R4 ;  /* 0x0000000495957220 */ /* 0x000fc40000410000 */
[----:B------:R-:W2:Y:S01]  /*11080*/  @P0 MUFU.LG2 R6, R8 ;  /* 0x0000000800060308 */ /* 0x000ea20000000c00 */
[----:B------:R-:W-:-:S07]  /*11090*/  @P0 FMUL.FTZ R5, R14, 0.69314718246459960938 ;  /* 0x3f3172180e050820 */ /* 0x000fce0000410000 */
[----:B------:R-:W4:Y:S01]  /*110a0*/  @P0 MUFU.RCP R0, R8 ;  /* 0x0000000800000308 */ /* 0x000f220000001000 */
[----:B--2---:R-:W-:-:S04]  /*110b0*/  @P0 FMUL.FTZ R6, R6, 0.69314718246459960938 ;  /* 0x3f31721806060820 */ /* 0x004fc80000410000 */
[----:B------:R-:W-:Y:S01]  /*110c0*/  @P0 FFMA.FTZ R3, R5, R176, R6 ;  /* 0x000000b005030223 */ /* 0x000fe20000010006 */
[----:B------:R-:W-:Y:S02]  /*110d0*/  SEL R5, RZ, 0x1, P1 ;  /* 0x00000001ff057807 */ /* 0x000fe40000800000 */
[----:B------:R-:W-:Y:S01]  /*110e0*/  PLOP3.LUT P0, PT, PT, PT, PT, 0x8, 0x0 ;  /* 0x000000000000781c */ /* 0x000fe20003f0e170 */
[-C--:B----4-:R-:W-:Y:S01]  /*110f0*/  FMUL.FTZ R26, R26, R0.reuse ;  /* 0x000000001a1a7220 */ /* 0x090fe20000410000 */
        /* <DEDUP_REMOVED lines=63> */
[----:B---3--:R-:W-:-:S07]  /*114f0*/  LOP3.LUT R202, R202, R5, RZ, 0x3c, !PT ;  /* 0x00000005caca7212 */ /* 0x008fce00078e3cff */
.L_x_4921:
[----:B------:R-:W-:Y:S05]  /*11500*/  WARPSYNC.ALL ;  /* 0x0000000000007948 */ /* 0x000fea0003800000 */
[----:B------:R-:W2:Y:S08]  /*11510*/  S2UR UR5, SR_CgaCtaId ;  /* 0x00000000000579c3 */ /* 0x000eb00000008800 */
[----:B------:R-:W-:Y:S06]  /*11520*/  BAR.SYNC.DEFER_BLOCKING 0x5, 0x180 ;  /* 0x0146000000007b1d */ /* 0x000fec0000010000 */
[----:B------:R-:W-:Y:S01]  /*11530*/  UMOV UR4, 0x400 ;  /* 0x0000040000047882 */ /* 0x000fe20000000000 */
[----:B------:R-:W-:Y:S01]  /*11540*/  BSSY B0, `(.L_x_4987) ;  /* 0x00004f6000007945 */ /* 0x000fe20003800000 */
[----:B--2---:R-:W-:-:S06]  /*11550*/  ULEA UR4, UR5, UR4, 0x18 ;  /* 0x0000000405047291 */ /* 0x004fcc000f8ec03f */
[----:B------:R-:W-:-:S05]  /*11560*/  IMAD.U32 R18, RZ, RZ, UR4 ;  /* 0x00000004ff127e24 */ /* 0x000fca000f8e00ff */
[----:B------:R2:W3:Y:S01]  /*11570*/  LDS.128 R4, [R18+0x228d0] ;  /* 0x0228d00012047984 */ /* 0x0004e20000000c00 */
        /* <DEDUP_REMOVED lines=15> */
[----:B-1----:R-:W-:Y:S01]  /*11670*/  F2FP.F16.F32.PACK_AB R15, R39, R38 ;  /* 0x00000026270f723e */ /* 0x002fe200000000ff */
[----:B------:R-:W-:Y:S01]  /*11680*/  BAR.SYNC.DEFER_BLOCKING 0x1, 0x100 ;  /* 0x0044000000007b1d */ /* 0x000fe20000010000 */
[----:B------:R-:W-:-:S04]  /*11690*/  ISETP.NE.U32.AND P1, PT, RZ, UR4, PT ;  /* 0x00000004ff007c0c */ /* 0x000fc8000bf25070 */
[----:B------:R-:W-:Y:S02]  /*116a0*/  ISETP.NE.AND.EX P1, PT, RZ, UR5, PT, P1 ;  /* 0x00000005ff007c0c */ /* 0x000fe4000bf25310 */
[----:B------:R-:W-:Y:S02]  /*116b0*/  MOV R20, R18 ;  /* 0x0000001200147202 */ /* 0x000fe40000000f00 */
[----:B0-----:R-:W-:-:S03]  /*116c0*/  MOV R21, R0 ;  /* 0x0000000000157202 */ /* 0x001fc60000000f00 */
[----:B----45:R-:W-:-:S04]  /*116d0*/  IMAD.WIDE R152, R8, 0x2, R20 ;  /* 0x0000000208987825 */ /* 0x030fc800078e0214 */
        /* <DEDUP_REMOVED lines=85> */
[----:B------:R-:W-:Y:S02]  /*11c30*/  LOP3.LUT R0, R8, 0x380, RZ, 0xc0, !PT ;  /* 0x0000038008007812 */ /* 0x000fe400078ec0ff */
[----:B------:R-:W-:Y:S02]  /*11c40*/  IADD3.X R9, RZ, R153, RZ, P0, !PT ;  /* 0x00000099ff097210 */ /* 0x000fe400007fe4ff */
[----:B------:R-:W-:-:S02]  /*11c50*/  SHF.R.U64 R0, R0, 0x3, RZ ;  /* 0x0000000300007819 */ /* 0x000fc400000012ff */
[----:B------:R-:W-:Y:S02]  /*11c60*/  F2FP.F16.F32.PACK_AB R13, R99, R98 ;  /* 0x00000062630d723e */ /* 0x000fe400000000ff */
[----:B------:R-:W-:Y:S02]  /*11c70*/  LOP3.LUT R8, R0, R8, RZ, 0x3c, !PT ;  /* 0x0000000800087212 */ /* 0x000fe400078e3cff */
[----:B------:R-:W-:Y:S02]  /*11c80*/  F2FP.F16.F32.PACK_AB R14, R101, R100 ;  /* 0x00000064650e723e */ /* 0x000fe400000000ff */
[----:B------:R-:W-:Y:S02]  /*11c90*/  MOV R0, R8 ;  /* 0x0000000800007202 */ /* 0x000fe40000000f00 */
[----:B------:R-:W-:Y:S02]  /*11ca0*/  F2FP.F16.F32.PACK_AB R8, R89, R88 ;  /* 0x000000585908723e */ /* 0x000fe400000000ff */
[----:B------:R-:W-:-:S02]  /*11cb0*/  F2FP.F16.F32.PACK_AB R9, R91, R90 ;  /* 0x0000005a5b09723e */ /* 0x000fc400000000ff */
[----:B------:R-:W-:-:S03]  /*11cc0*/  F2FP.F16.F32.PACK_AB R15, R103, R102 ;  /* 0x00000066670f723e */ /* 0x000fc600000000ff */
        /* <DEDUP_REMOVED lines=68> */
[----:B---3--:R-:W-:Y:S01]  /*12110*/  LOP3.LUT R4, R0, 0x380, RZ, 0xc0, !PT ;  /* 0x0000038000047812 */ /* 0x008fe200078ec0ff */
[----:B------:R-:W-:Y:S01]  /*12120*/  IMAD.X R153, RZ, RZ, R153, P0 ;  /* 0x000000ffff997224 */ /* 0x000fe200000e0699 */
[----:B------:R-:W-:Y:S02]  /*12130*/  IADD3 R8, P0, R225, UR4, RZ ;  /* 0x00000004e1087c10 */ /* 0x000fe4000ff1e0ff */
[----:B------:R-:W-:Y:S02]  /*12140*/  SHF.R.U64 R4, R4, 0x3, RZ ;  /* 0x0000000304047819 */ /* 0x000fe400000012ff */
[----:B------:R-:W-:Y:S02]  /*12150*/  IADD3.X R9, R227, UR5, RZ, P0, !PT ;  /* 0x00000005e3097c10 */ /* 0x000fe400087fe4ff */
[----:B------:R-:W-:Y:S01]  /*12160*/  LOP3.LUT R152, R4, R0, RZ, 0x3c, !PT ;  /* 0x0000000004987212 */ /* 0x000fe200078e3cff */
[----:B------:R-:W-:-:S03]  /*12170*/  IMAD.MOV.U32 R4, RZ, RZ, RZ ;  /* 0x000000ffff047224 */ /* 0x000fc600078e00ff */
[----:B------:R-:W-:-:S05]  /*12180*/  MOV R152, R152 ;  /* 0x0000009800987202 */ /* 0x000fca0000000f00 */
[----:B------:R0:W-:Y:S01]  /*12190*/  STSM.16.M88.4 [R152], R12 ;  /* 0x0000000c98007844 */ /* 0x0001e20000000200 */
[----:B------:R-:W-:Y:S06]  /*121a0*/  BAR.SYNC.DEFER_BLOCKING 0x1, 0x100 ;  /* 0x0044000000007b1d */ /* 0x000fec0000010000 */
[----:B------:R-:W5:Y:S01]  /*121b0*/  @P1 LDG.E R4, desc[UR40][R8.64] ;  /* 0x0000002808041981 */ /* 0x000f62000c1e1900 */
[----:B------:R-:W-:-:S04]  /*121c0*/  ISETP.NE.U32.AND P0, PT, RZ, UR6, PT ;  /* 0x00000006ff007c0c */ /* 0x000fc8000bf05070 */
[----:B------:R-:W-:Y:S01]  /*121d0*/  ISETP.NE.AND.EX P0, PT, RZ, UR7, PT, P0 ;  /* 0x00000007ff007c0c */ /* 0x000fe2000bf05300 */
[----:B0-----:R-:W-:-:S12]  /*121e0*/  IMAD.MOV.U32 R14, RZ, RZ, 0x9b8 ;  /* 0x000009b8ff0e7424 */ /* 0x001fd800078e00ff */
[----:B------:R-:W-:Y:S01]  /*121f0*/  @P0 IADD3 R10, P2, R225, UR6, RZ ;  /* 0x00000006e10a0c10 */ /* 0x000fe2000ff5e0ff */
[----:B------:R-:W-:Y:S02]  /*12200*/  ULDC UR6, c[0x0][0xa88] ;  /* 0x0002a20000067ab9 */ /* 0x000fe40000000800 */
[----:B------:R-:W-:Y:S01]  /*12210*/  IMAD.U32 R0, RZ, RZ, UR6 ;  /* 0x00000006ff007e24 */ /* 0x000fe2000f8e00ff */
[----:B------:R-:W-:Y:S02]  /*12220*/  @P0 IADD3.X R11, R227, UR7, RZ, P2, !PT ;  /* 0x00000007e30b0c10 */ /* 0x000fe400097fe4ff */
[----:B------:R-:W-:-:S03]  /*12230*/  ISETP.GT.AND P2, PT, R223, 0x1, PT ;  /* 0x00000001df00780c */ /* 0x000fc60003f44270 */
[----:B------:R0:W5:Y:S01]  /*12240*/  @P0 LDG.E R0, desc[UR40][R10.64] ;  /* 0x000000280a000981 */ /* 0x000162000c1e1900 */
[----:B------:R-:W-:-:S04]  /*12250*/  SEL R14, R14, 0x978, P2 ;  /* 0x000009780e0e7807 */ /* 0x000fc80001000000 */
[----:B------:R1:W3:Y:S08]  /*12260*/  LDC.64 R12, c[0x0][R14+0x220] ;  /* 0x000088000e0c7b82 */ /* 0x0002f00000000a00 */
[----:B0-----:R1:W0:Y:S01]  /*12270*/  LDC.64 R10, c[0x0][R14+0x218] ;  /* 0x000086000e0a7b82 */ /* 0x0012220000000a00 */
[----:B------:R-:W-:Y:S05]  /*12280*/  @P0 BRA `(.L_x_4989) ;  /* 0x0000000000100947 */ /* 0x000fea0003800000 */
[----:B------:R-:W-:Y:S05]  /*12290*/  @!P1 BRA `(.L_x_4989) ;  /* 0x00000000000c9947 */ /* 0x000fea0003800000 */
[----:B-----5:R-:W4:Y:S04]  /*122a0*/  LDG.E R0, desc[UR40][R8.64] ;  /* 0x0000002808007981 */ /* 0x020f28000c1e1900 */
[----:B------:R-:W4:Y:S02]  /*122b0*/  LDG.E R8, desc[UR40][R8.64+0x4] ;  /* 0x0000042808087981 */ /* 0x000f24000c1e1900 */
[----:B----4-:R-:W-:-:S07]  /*122c0*/  IMAD.IADD R0, R8, 0x1, -R0 ;  /* 0x0000000108007824 */ /* 0x010fce00078e0a00 */
.L_x_4989:
[----:B------:R-:W4:Y:S01]  /*122d0*/  LDL.LU R15, [R1+0x64] ;  /* 0x00006400010f7983 */ /* 0x000f220000300800 */
[----:B------:R-:W2:Y:S01]  /*122e0*/  LDC R156, c[0x0][0xbe8] ;  /* 0x0002fa00ff9c7b82 */ /* 0x000ea20000000800 */
[----:B------:R-:W-:Y:S02]  /*122f0*/  ISETP.NE.U32.AND P0, PT, RZ, UR4, PT ;  /* 0x00000004ff007c0c */ /* 0x000fe4000bf05070 */
[----:B------:R-:W4:Y:S02]  /*12300*/  LDL R158, [R1+0x70] ;  /* 0x00007000019e7983 */ /* 0x000f240000100800 */
[----:B------:R-:W-:Y:S02]  /*12310*/  ISETP.NE.AND.EX P0, PT, RZ, UR5, PT, P0 ;  /* 0x00000005ff007c0c */ /* 0x000fe4000bf05300 */
[----:B------:R-:W4:Y:S01]  /*12320*/  LDL R157, [R1+0x68] ;  /* 0x00006800019d7983 */ /* 0x000f220000100800 */
[----:B------:R-:W1:Y:S01]  /*12330*/  LDC.64 R8, c[0x0][R14+0x228] ;  /* 0x00008a000e087b82 */ /* 0x000e620000000a00 */
[----:B------:R-:W-:Y:S01]  /*12340*/  SEL R224, R224, RZ, !P0 ;  /* 0x000000ffe0e07207 */ /* 0x000fe20004000000 */
[----:B0-----:R-:W-:-:S02]  /*12350*/  IMAD R153, R11, R222, RZ ;  /* 0x000000de0b997224 */ /* 0x001fc400078e02ff */
[----:B------:R-:W-:-:S04]  /*12360*/  IMAD.WIDE.U32 R10, R10, R222, RZ ;  /* 0x000000de0a0a7225 */ /* 0x000fc800078e00ff */
[----:B---3--:R-:W-:Y:S01]  /*12370*/  IMAD R13, R13, R224, RZ ;  /* 0x000000e00d0d7224 */ /* 0x008fe200078e02ff */
[----:B--2---:R-:W-:Y:S01]  /*12380*/  ISETP.NE.AND P1, PT, R156, 0x1, PT ;  /* 0x000000019c00780c */ /* 0x004fe20003f25270 */
[----:B------:R-:W-:-:S12]  /*12390*/  IMAD.IADD R153, R11, 0x1, R153 ;  /* 0x000000010b997824 */ /* 0x000fd800078e0299 */
[----:B------:R-:W0:Y:S01]  /*123a0*/  @P1 LDC R11, c[0x0][0xbec] ;  /* 0x0002fb00ff0b1b82 */ /* 0x000e220000000800 */
[----:B------:R-:W-:-:S04]  /*123b0*/  IMAD.IADD R155, R215, 0x1, R206 ;  /* 0x00000001d79b7824 */ /* 0x000fc800078e02ce */
[----:B0-----:R-:W-:-:S04]  /*123c0*/  @P1 IMAD.HI.U32 R11, R155, R11, RZ ;  /* 0x0000000b9b0b1227 */ /* 0x001fc800078e00ff */
[----:B-----5:R-:W-:Y:S01]  /*123d0*/  IMAD R0, R0, R156, RZ ;  /* 0x0000009c00007224 */ /* 0x020fe200078e02ff */
[----:B----4-:R-:W-:-:S05]  /*123e0*/  SEL R152, R15, RZ, !P0 ;  /* 0x000000ff0f987207 */ /* 0x010fca0004000000 */
[C---:B------:R-:W-:Y:S02]  /*123f0*/  IMAD R152, R12.reuse, R152, R13 ;  /* 0x000000980c987224 */ /* 0x040fe400078e020d */
[----:B------:R-:W-:-:S03]  /*12400*/  IMAD.WIDE.U32 R12, R12, R224, RZ ;  /* 0x000000e00c0c7225 */ /* 0x000fc600078e00ff */
[----:B------:R-:W-:Y:S02]  /*12410*/  IADD3 R15, P0, P3, R12, R10, R4 ;  /* 0x0000000a0c0f7210 */ /* 0x000fe40007b1e004 */
[----:B------:R-:W0:Y:S01]  /*12420*/  @P1 LDC R10, c[0x0][0xbf0] ;  /* 0x0002fc00ff0a1b82 */ /* 0x000e220000000800 */
[----:B------:R-:W-:Y:S02]  /*12430*/  SEL R12, R230, RZ, P2 ;  /* 0x000000ffe60c7207 */ /* 0x000fe40001000000 */
[----:B------:R-:W-:-:S03]  /*12440*/  IADD3 R152, R13, R152, RZ ;  /* 0x000000980d987210 */ /* 0x000fc60007ffe0ff */
[-C--:B-1----:R-:W-:Y:S02]  /*12450*/  IMAD R9, R9, R12.reuse, RZ ;  /* 0x0000000c09097224 */ /* 0x082fe400078e02ff */
[----:B------:R-:W-:Y:S01]  /*12460*/  IMAD.WIDE.U32 R12, R8, R12, RZ ;  /* 0x0000000c080c7225 */ /* 0x000fe200078e00ff */
[----:B------:R-:W-:-:S04]  /*12470*/  SHF.R.S32.HI R8, RZ, 0x1f, R4 ;  /* 0x0000001fff087819 */ /* 0x000fc80000011404 */
[----:B------:R-:W-:Y:S01]  /*12480*/  IADD3.X R152, R152, R153, R8, P0, P3 ;  /* 0x0000009998987210 */ /* 0x000fe200007e6408 */
[----:B------:R-:W-:Y:S01]  /*12490*/  IMAD.MOV.U32 R153, RZ, RZ, R155 ;  /* 0x000000ffff997224 */ /* 0x000fe200078e009b */
[----:B0-----:R-:W-:Y:S02]  /*124a0*/  @P1 SHF.R.U32.HI R153, RZ, R10, R11 ;  /* 0x0000000aff991219 */ /* 0x001fe4000001160b */
[----:B------:R0:W1:Y:S02]  /*124b0*/  LDC.64 R10, c[0x0][R14+0x210] ;  /* 0x000084000e0a7b82 */ /* 0x0000640000000a00 */
[----:B------:R-:W-:-:S06]  /*124c0*/  IADD3 R12, P0, P3, R153, R15, R12 ;  /* 0x0000000f990c7210 */ /* 0x000fcc0007b1e00c */
[----:B0-----:R-:W0:Y:S01]  /*124d0*/  LDC.64 R14, c[0x0][0xba8] ;  /* 0x0002ea00ff0e7b82 */ /* 0x001e220000000a00 */
[----:B------:R-:W-:Y:S01]  /*124e0*/  IMAD.IADD R9, R13, 0x1, R9 ;  /* 0x000000010d097824 */ /* 0x000fe200078e0209 */
[----:B------:R-:W-:-:S04]  /*124f0*/  SHF.R.S32.HI R13, RZ, 0x1f, R153 ;  /* 0x0000001fff0d7819 */ /* 0x000fc80000011499 */
[----:B------:R-:W-:Y:S01]  /*12500*/  IADD3.X R13, R13, R152, R9, P0, P3 ;  /* 0x000000980d0d7210 */ /* 0x000fe200007e6409 */
[----:B------:R-:W-:-:S04]  /*12510*/  IMAD.MOV R152, RZ, RZ, -R153 ;  /* 0x000000ffff987224 */ /* 0x000fc800078e0a99 */
[----:B------:R-:W-:Y:S01]  /*12520*/  IMAD R152, R156, R152, R155 ;  /* 0x000000989c987224 */ /* 0x000fe200078e029b */
[----:B0-----:R-:W0:Y:S08]  /*12530*/  @!P2 LDC R14, c[0x0][0xb50] ;  /* 0x0002d400ff0eab82 */ /* 0x001e300000000800 */
[----:B------:R-:W2:Y:S01]  /*12540*/  @!P2 LDC R15, c[0x0][0xb54] ;  /* 0x0002d500ff0fab82 */ /* 0x000ea20000000800 */
[----:B------:R-:W-:Y:S01]  /*12550*/  SHF.R.S32.HI R9, RZ, 0x1f, R152 ;  /* 0x0000001fff097819 */ /* 0x000fe20000011498 */
[----:B-1----:R-:W-:-:S02]  /*12560*/  IMAD R11, R11, R152, RZ ;  /* 0x000000980b0b7224 */ /* 0x002fc400078e02ff */
[----:B------:R-:W-:-:S04]  /*12570*/  IMAD.WIDE.U32 R12, R10, R152, R12 ;  /* 0x000000980a0c7225 */ /* 0x000fc800078e000c */
[----:B------:R-:W-:Y:S01]  /*12580*/  IMAD R9, R10, R9, R11 ;  /* 0x000000090a097224 */ /* 0x000fe200078e020b */
[----:B0-----:R-:W-:-:S03]  /*12590*/  LEA R14, P0, R12, R14, 0x2 ;  /* 0x0000000e0c0e7211 */ /* 0x001fc600078010ff */
[----:B------:R-:W-:-:S05]  /*125a0*/  IMAD.IADD R9, R13, 0x1, R9 ;  /* 0x000000010d097824 */ /* 0x000fca00078e0209 */
[----:B--2---:R-:W-:Y:S01]  /*125b0*/  LEA.HI.X R9, R12, R15, R9, 0x2, P0 ;  /* 0x0000000f0c097211 */ /* 0x004fe200000f1409 */
[----:B------:R-:W-:Y:S01]  /*125c0*/  SHFL.IDX PT, R10, R14, RZ, 0x1c1f ;  /* 0x001c1fff0e0a7589 */ /* 0x000fe200000e0000 */
[----:B------:R-:W-:-:S03]  /*125d0*/  IMAD.IADD R153, R158, 0x1, R206 ;  /* 0x000000019e997824 */ /* 0x000fc600078e02ce */
[----:B------:R-:W0:Y:S04]  /*125e0*/  SHFL.IDX PT, R11, R9, RZ, 0x1c1f ;  /* 0x001c1fff090b7589 */ /* 0x000e2800000e0000 */
[----:B------:R-:W-:Y:S04]  /*125f0*/  SHFL.IDX PT, R12, R14, 0x1, 0x1c1f ;  /* 0x003c1f000e0c7f89 */ /* 0x000fe800000e0000 */
[----:B------:R-:W1:Y:S01]  /*12600*/  SHFL.IDX PT, R13, R9, 0x1, 0x1c1f ;  /* 0x003c1f00090d7f89 */ /* 0x000e6200000e0000 */
[----:B------:R-:W-:Y:S01]  /*12610*/  LOP3.LUT P0, RZ, R157, 0x3, RZ, 0xc0, !PT ;  /* 0x000000039dff7812 */ /* 0x000fe2000780c0ff */
[----:B------:R-:W-:-:S03]  /*12620*/  VIADD R152, R153, 0x8 ;  /* 0x0000000899987836 */ /* 0x000fc60000000000 */
[-C--:B------:R-:W-:Y:S02]  /*12630*/  ISETP.GE.OR P3, PT, R153, R0.reuse, P0 ;  /* 0x000000009900720c */ /* 0x080fe40000766670 */
[----:B------:R-:W-:-:S11]  /*12640*/  ISETP.GE.OR P0, PT, R152, R0, P0 ;  /* 0x000000009800720c */ /* 0x000fd60000706670 */
[----:B0-----:R0:W-:Y:S04]  /*12650*/  @!P3 ST.E desc[UR40][R10.64], R154 ;  /* 0x0000009a0a00b985 */ /* 0x0011e8000c101928 */
[----:B-1----:R0:W-:Y:S01]  /*12660*/  @!P0 ST.E desc[UR40][R12.64], R3 ;  /* 0x000000030c008985 */ /* 0x0021e2000c101928 */
[----:B------:R-:W-:Y:S05]  /*12670*/  @P2 BRA `(.L_x_4990) ;  /* 0x0000001000382947 */ /* 0x000fea0003800000 */
[----:B0-----:R-:W0:Y:S01]  /*12680*/  S2R R3, SR_TID.X ;  /* 0x0000000000037919 */ /* 0x001e220000002100 */
[----:B------:R-:W-:Y:S01]  /*12690*/  ULDC.64 UR4, c[0x0][0xaa0] ;  /* 0x0002a80000047ab9 */ /* 0x000fe20000000a00 */
[----:B------:R-:W1:Y:S01]  /*126a0*/  @P1 LDC R15, c[0x0][0xbec] ;  /* 0x0002fb00ff0f1b82 */ /* 0x000e620000000800 */
        /* <DEDUP_REMOVED lines=9> */
[----:B------:R-:W-:Y:S02]  /*12740*/  IADD3 R33, P2, R20, 0x2000, RZ ;  /* 0x0000200014217810 */ /* 0x000fe40007f5e0ff */
[----:B------:R-:W-:Y:S02]  /*12750*/  SHF.R.U64 R44, R44, 0x3, RZ ;  /* 0x000000032c2c7819 */ /* 0x000fe400000012ff */
[----:B------:R-:W-:-:S02]  /*12760*/  IADD3 R37, P3, R20, 0x3000, RZ ;  /* 0x0000300014257810 */ /* 0x000fc40007f7e0ff */
[----:B------:R-:W-:Y:S01]  /*12770*/  LOP3.LUT R44, R44, R45, RZ, 0x3c, !PT ;  /* 0x0000002d2c2c7212 */ /* 0x000fe200078e3cff */
[----:B------:R-:W-:Y:S01]  /*12780*/  IMAD.X R45, RZ, RZ, R21, P5 ;  /* 0x000000ffff2d7224 */ /* 0x000fe200028e0615 */
[C---:B------:R-:W-:Y:S02]  /*12790*/  IADD3 R65, P5, R20.reuse, 0xa000, RZ ;  /* 0x0000a00014417810 */ /* 0x040fe40007fbe0ff */
[----:B------:R-:W-:Y:S02]  /*127a0*/  IADD3 R41, P4, R20, 0x4000, RZ ;  /* 0x0000400014297810 */ /* 0x000fe40007f9e0ff */
[----:B------:R-:W-:Y:S01]  /*127b0*/  LOP3.LUT R64, R65, 0x380, RZ, 0xc0, !PT ;  /* 0x0000038041407812 */ /* 0x000fe200078ec0ff */
[----:B------:R-:W5:Y:S01]  /*127c0*/  LD.E.128 R44, desc[UR40][R44.64] ;  /* 0x000000282c2c7980 */ /* 0x000f62000c101d00 */
        /* <DEDUP_REMOVED lines=9> */
[----:B------:R-:W-:Y:S01]  /*12860*/  LOP3.LUT R64, R64, R65, RZ, 0x3c, !PT ;  /* 0x0000004140407212 */ /* 0x000fe200078e3cff */
[--C-:B------:R-:W-:Y:S01]  /*12870*/  IMAD.X R65, RZ, RZ, R21.reuse, P5 ;  /* 0x000000ffff417224 */ /* 0x100fe200028e0615 */
[----:B------:R-:W-:Y:S01]  /*12880*/  LOP3.LUT R28, R28, R29, RZ, 0x3c, !PT ;  /* 0x0000001d1c1c7212 */ /* 0x000fe200078e3cff */
[--C-:B------:R-:W-:Y:S01]  /*12890*/  IMAD.X R29, RZ, RZ, R21.reuse, P0 ;  /* 0x000000ffff1d7224 */ /* 0x100fe200000e0615 */
[----:B------:R-:W-:Y:S02]  /*128a0*/  LOP3.LUT R32, R32, R33, RZ, 0x3c, !PT ;  /* 0x0000002120207212 */ /* 0x000fe400078e3cff */
[----:B------:R-:W-:Y:S01]  /*128b0*/  LOP3.LUT R36, R36, R37, RZ, 0x3c, !PT ;  /* 0x0000002524247212 */ /* 0x000fe200078e3cff */
[--C-:B------:R-:W-:Y:S01]  /*128c0*/  IMAD.X R37, RZ, RZ, R21.reuse, P3 ;  /* 0x000000ffff257224 */ /* 0x100fe200018e0615 */
[----:B------:R-:W-:Y:S01]  /*128d0*/  LOP3.LUT R40, R40, R41, RZ, 0x3c, !PT ;  /* 0x0000002928287212 */ /* 0x000fe200078e3cff */
[----:B------:R-:W-:Y:S01]  /*128e0*/  IMAD.X R41, RZ, RZ, R21, P4 ;  /* 0x000000ffff297224 */ /* 0x000fe200020e0615 */
[----:B------:R-:W-:Y:S01]  /*128f0*/  IADD3.X R33, RZ, R21, RZ, P2, !PT ;  /* 0x00000015ff217210 */ /* 0x000fe200017fe4ff */
[----:B------:R-:W5:Y:S01]  /*12900*/  LD.E.128 R28, desc[UR40][R28.64] ;  /* 0x000000281c1c7980 */ /* 0x000f62000c101d00 */
[----:B------:R-:W-:-:S02]  /*12910*/  IADD3 R12, P5, R20, 0xf000, RZ ;  /* 0x0000f000140c7810 */ /* 0x000fc40007fbe0ff */
[C---:B------:R-:W-:Y:S01]  /*12920*/  IADD3 R49, P0, R20.reuse, 0x6000, RZ ;  /* 0x0000600014317810 */ /* 0x040fe20007f1e0ff */
[----:B------:R-:W5:Y:S01]  /*12930*/  LD.E.128 R36, desc[UR40][R36.64] ;  /* 0x0000002824247980 */ /* 0x000f62000c101d00 */
[C---:B------:R-:W-:Y:S01]  /*12940*/  IADD3 R53, P2, R20.reuse, 0x7000, RZ ;  /* 0x0000700014357810 */ /* 0x040fe20007f5e0ff */
[----:B------:R-:W-:Y:S01]  /*12950*/  IMAD.X R85, RZ, RZ, R21, P5 ;  /* 0x000000ffff557224 */ /* 0x000fe200028e0615 */
[C---:B------:R-:W-:Y:S01]  /*12960*/  IADD3 R57, P3, R20.reuse, 0x8000, RZ ;  /* 0x0000800014397810 */ /* 0x040fe20007f7e0ff */
[----:B------:R-:W5:Y:S01]  /*12970*/  LD.E.128 R32, desc[UR40][R32.64] ;  /* 0x0000002820207980 */ /* 0x000f62000c101d00 */
[----:B------:R-:W-:Y:S02]  /*12980*/  IADD3 R61, P4, R20, 0x9000, RZ ;  /* 0x00009000143d7810 */ /* 0x000fe40007f9e0ff */
[----:B------:R-:W-:Y:S01]  /*12990*/  LOP3.LUT R9, R12, 0x380, RZ, 0xc0, !PT ;  /* 0x000003800c097812 */ /* 0x000fe200078ec0ff */
[----:B------:R-:W5:Y:S01]  /*129a0*/  LD.E.128 R40, desc[UR40][R40.64] ;  /* 0x0000002828287980 */ /* 0x000f62000c101d00 */
[----:B------:R-:W-:-:S02]  /*129b0*/  LOP3.LUT R48, R49, 0x380, RZ, 0xc0, !PT ;  /* 0x0000038031307812 */ /* 0x000fc400078ec0ff */
[----:B------:R-:W-:Y:S01]  /*129c0*/  LOP3.LUT R52, R53, 0x380, RZ, 0xc0, !PT ;  /* 0x0000038035347812 */ /* 0x000fe200078ec0ff */
[----:B------:R-:W5:Y:S01]  /*129d0*/  LD.E.128 R64, desc[UR40][R64.64] ;  /* 0x0000002840407980 */ /* 0x000f62000c101d00 */
        /* <DEDUP_REMOVED lines=8> */
[----:B------:R-:W-:Y:S02]  /*12a60*/  SHF.R.U64 R13, R13, 0x3, RZ ;  /* 0x000000030d0d7819 */ /* 0x000fe400000012ff */
[----:B------:R-:W-:Y:S01]  /*12a70*/  LOP3.LUT R84, R9, R12, RZ, 0x3c, !PT ;  /* 0x0000000c09547212 */ /* 0x000fe200078e3cff */
[----:B------:R-:W-:Y:S01]  /*12a80*/  IMAD R9, R8, UR4, RZ ;  /* 0x0000000408097c24 */ /* 0x000fe2000f8e02ff */
        /* <DEDUP_REMOVED lines=15> */
[C---:B------:R-:W-:Y:S01]  /*12b80*/  IMAD R13, R4.reuse, UR5, R9 ;  /* 0x00000005040d7c24 */ /* 0x040fe2000f8e0209 */
[----:B------:R-:W-:Y:S01]  /*12b90*/  LOP3.LUT R12, R11, 0xfffffff8, RZ, 0xc0, !PT ;  /* 0xfffffff80b0c7812 */ /* 0x000fe200078ec0ff */
[----:B------:R-:W-:Y:S01]  /*12ba0*/  IMAD.WIDE.U32 R8, R4, UR4, RZ ;  /* 0x0000000404087c25 */ /* 0x000fe2000f8e00ff */
[----:B------:R-:W-:Y:S01]  /*12bb0*/  LOP3.LUT R68, R69, 0x380, RZ, 0xc0, !PT ;  /* 0x0000038045447812 */ /* 0x000fe200078ec0ff */
[----:B------:R-:W0:Y:S01]  /*12bc0*/  @P1 LDC R4, c[0x0][0xbf0] ;  /* 0x0002fc00ff041b82 */ /* 0x000e220000000800 */
[----:B------:R-:W-:Y:S01]  /*12bd0*/  LOP3.LUT R72, R73, 0x380, RZ, 0xc0, !PT ;  /* 0x0000038049487812 */ /* 0x000fe200078ec0ff */
[----:B------:R-:W-:Y:S01]  /*12be0*/  IMAD.IADD R3, R3, 0x1, -R12 ;  /* 0x0000000103037824 */ /* 0x000fe200078e0a0c */
[----:B------:R-:W-:Y:S01]  /*12bf0*/  LOP3.LUT R76, R77, 0x380, RZ, 0xc0, !PT ;  /* 0x000003804d4c7812 */ /* 0x000fe200078ec0ff */
[----:B------:R-:W-:Y:S01]  /*12c00*/  IMAD.IADD R9, R9, 0x1, R13 ;  /* 0x0000000109097824 */ /* 0x000fe200078e020d */
[----:B------:R-:W-:Y:S01]  /*12c10*/  LOP3.LUT R80, R81, 0x380, RZ, 0xc0, !PT ;  /* 0x0000038051507812 */ /* 0x000fe200078ec0ff */
[----:B------:R-:W-:Y:S01]  /*12c20*/  ULDC.64 UR4, c[0x0][0xae8] ;  /* 0x0002ba0000047ab9 */ /* 0x000fe20000000a00 */
[----:B------:R-:W-:Y:S01]  /*12c30*/  IMAD R3, R3, 0x20, R10 ;  /* 0x0000002003037824 */ /* 0x000fe200078e020a */
[----:B------:R-:W-:Y:S01]  /*12c40*/  SHF.R.U64 R68, R68, 0x3, RZ ;  /* 0x0000000344447819 */ /* 0x000fe200000012ff */
[----:B------:R-:W-:Y:S01]  /*12c50*/  IMAD.WIDE.U32 R8, R222, UR4, R8 ;  /* 0x00000004de087c25 */ /* 0x000fe2000f8e0008 */
[----:B------:R-:W-:Y:S01]  /*12c60*/  SHF.R.U64 R72, R72, 0x3, RZ ;  /* 0x0000000348487819 */ /* 0x000fe200000012ff */
[----:B------:R2:W5:Y:S01]  /*12c70*/  LD.E.128 R24, desc[UR40][R20.64] ;  /* 0x0000002814187980 */ /* 0x000562000c101d00 */
[----:B------:R-:W-:Y:S01]  /*12c80*/  SHF.R.U64 R76, R76, 0x3, RZ ;  /* 0x000000034c4c7819 */ /* 0x000fe200000012ff */
[----:B------:R-:W-:Y:S01]  /*12c90*/  IMAD.IADD R12, R206, 0x1, R3 ;  /* 0x00000001ce0c7824 */ /* 0x000fe200078e0203 */
[----:B------:R-:W-:Y:S01]  /*12ca0*/  SHF.R.U64 R80, R80, 0x3, RZ ;  /* 0x0000000350507819 */ /* 0x000fe200000012ff */
[----:B------:R-:W5:Y:S01]  /*12cb0*/  LD.E.128 R56, desc[UR40][R56.64] ;  /* 0x0000002838387980 */ /* 0x000f62000c101d00 */
        /* <DEDUP_REMOVED lines=10> */
[--C-:B------:R-:W-:Y:S01]  /*12d60*/  IMAD.X R73, RZ, RZ, R21.reuse, P2 ;  /* 0x000000ffff497224 */ /* 0x100fe200010e0615 */
[----:B------:R-:W-:Y:S01]  /*12d70*/  IADD3.X R81, RZ, R21, RZ, P4, !PT ;  /* 0x00000015ff517210 */ /* 0x000fe200027fe4ff */
[----:B------:R-:W-:Y:S01]  /*12d80*/  IMAD.X R77, RZ, RZ, R21, P3 ;  /* 0x000000ffff4d7224 */ /* 0x000fe200018e0615 */
[----:B------:R-:W5:Y:S01]  /*12d90*/  LD.E.128 R84, desc[UR40][R84.64] ;  /* 0x0000002854547980 */ /* 0x000f62000c101d00 */
[----:B------:R-:W-:-:S02]  /*12da0*/  IMAD R13, R13, UR4, RZ ;  /* 0x000000040d0d7c24 */ /* 0x000fc4000f8e02ff */
[----:B------:R-:W-:Y:S01]  /*12db0*/  IMAD.MOV.U32 R11, RZ, RZ, R12 ;  /* 0x000000ffff0b7224 */ /* 0x000fe200078e000c */
[----:B0-----:R-:W-:Y:S01]  /*12dc0*/  @P1 SHF.R.U32.HI R11, RZ, R4, R3 ;  /* 0x00000004ff0b1219 */ /* 0x001fe20000011603 */
        /* <DEDUP_REMOVED lines=33> */
[----:B--2---:R-:W-:Y:S01]  /*12fe0*/  LEA.HI.X R20, R8, UR5, R9, 0x1, P0 ;  /* 0x0000000508147c11 */ /* 0x004fe200080f0c09 */
[----:B------:R-:W-:Y:S08]  /*12ff0*/  BRA.DIV UR4, `(.L_x_4991) ;  /* 0x000000ca04547947 */ /* 0x000ff0000b800000 */
[----:B------:R0:W1:Y:S04]  /*13000*/  SHFL.IDX PT, R4, R20, RZ, 0x181f ;  /* 0x00181fff14047589 */ /* 0x00006800000e0000 */
[----:B------:R0:W2:Y:S02]  /*13010*/  SHFL.IDX PT, R14, R3, RZ, 0x181f ;  /* 0x00181fff030e7589 */ /* 0x0000a400000e0000 */
.L_x_5217:
[----:B------:R-:W-:Y:S01]  /*13020*/  IADD3 R21, R10, R206, RZ ;  /* 0x000000ce0a157210 */ /* 0x000fe20007ffe0ff */
[----:B------:R-:W-:Y:S01]  /*13030*/  BSSY B1, `(.L_x_4992) ;  /* 0x000001a000017945 */ /* 0x000fe20003800000 */
[----:B------:R-:W-:Y:S02]  /*13040*/  VIADD R89, R205, 0xc0 ;  /* 0x000000c0cd597836 */ /* 0x000fe40000000000 */
        /* <DEDUP_REMOVED lines=24> */
.L_x_4993:
[----:B------:R-:W-:Y:S05]  /*131d0*/  BSYNC B1 ;  /* 0x0000000000017941 */ /* 0x000fea0003800000 */
.L_x_4992:
[----:B------:R-:W-:Y:S01]  /*131e0*/  UMOV UR4, 0xffffffff ;  /* 0xffffffff00047882 */ /* 0x000fe20000000000 */
[----:B---3-5:R-:W-:Y:S02]  /*131f0*/  SHF.R.S32.HI R24, RZ, 0x1f, R89 ;  /* 0x0000001fff187819 */ /* 0x028fe40000011459 */
[----:B------:R-:W-:Y:S05]  /*13200*/  BRA.DIV UR4, `(.L_x_4994) ;  /* 0x000000ca04047947 */ /* 0x000fea000b800000 */
[----:B-1----:R1:W3:Y:S04]  /*13210*/  SHFL.IDX PT, R4, R20, 0x1, 0x181f ;  /* 0x00381f0014047f89 */ /* 0x0022e800000e0000 */
[----:B--2---:R1:W2:Y:S02]  /*13220*/  SHFL.IDX PT, R14, R3, 0x1, 0x181f ;  /* 0x00381f00030e7f89 */ /* 0x0042a400000e0000 */
.L_x_5221:
        /* <DEDUP_REMOVED lines=24> */
.L_x_4996:
[----:B------:R-:W-:Y:S05]  /*133b0*/  BSYNC B1 ;  /* 0x0000000000017941 */ /* 0x000fea0003800000 */
.L_x_4995:
[----:B------:R-:W-:-:S03]  /*133c0*/  UMOV UR4, 0xffffffff ;  /* 0xffffffff00047882 */ /* 0x000fc60000000000 */
[----:B------:R-:W-:Y:S05]  /*133d0*/  BRA.DIV UR4, `(.L_x_4997) ;  /* 0x000000c604d87947 */ /* 0x000fea000b800000 */
[----:B---3--:R3:W0:Y:S04]  /*133e0*/  SHFL.IDX PT, R4, R20, 0x2, 0x181f ;  /* 0x00581f0014047f89 */ /* 0x00862800000e0000 */
[----:B--2-4-:R3:W2:Y:S02]  /*133f0*/  SHFL.IDX PT, R14, R3, 0x2, 0x181f ;  /* 0x00581f00030e7f89 */ /* 0x0146a400000e0000 */
.L_x_5225:
        /* <DEDUP_REMOVED lines=24> */
.L_x_4999:
[----:B------:R-:W-:Y:S05]  /*13580*/  BSYNC B1 ;  /* 0x0000000000017941 */ /* 0x000fea0003800000 */
.L_x_4998:
[----:B------:R-:W-:-:S03]  /*13590*/  UMOV UR4, 0xffffffff ;  /* 0xffffffff00047882 */ /* 0x000fc60000000000 */
[----:B------:R-:W-:Y:S05]  /*135a0*/  BRA.DIV UR4, `(.L_x_5000) ;  /* 0x000000c604ac7947 */ /* 0x000fea000b800000 */
[----:B0-----:R0:W0:Y:S04]  /*135b0*/  SHFL.IDX PT, R4, R20, 0x3, 0x181f ;  /* 0x00781f0014047f89 */ /* 0x00102800000e0000 */
[----:B--2-4-:R2:W4:Y:S02]  /*135c0*/  SHFL.IDX PT, R14, R3, 0x3, 0x181f ;  /* 0x00781f00030e7f89 */ /* 0x01452400000e0000 */
.L_x_5229:
[----:B-123--:R-:W-:-:S05]  /*135d0*/  VIADD R3, R21, 0x60 ;  /* 0x0000006015037836 */ /* 0x00efca0000000000 */
[----:B------:R-:W-:-:S13]  /*135e0*/  ISETP.GE.AND P0, PT, R3, R0, PT ;  /* 0x000000000300720c */ /* 0x000fda0003f06270 */
[----:B------:R-:W-:Y:S05]  /*135f0*/  @P0 BRA `(.L_x_5001) ;  /* 0x0000002c00a80947 */ /* 0x000fea0003800000 */
[----:B------:R-:W-:Y:S01]  /*13600*/  ULDC UR4, c[0x0][0xac8] ;  /* 0x0002b20000047ab9 */ /* 0x000fe20000000800 */
[----:B------:R-:W-:Y:S02]  /*13610*/  SHF.R.S32.HI R25, RZ, 0x1f, R205 ;  /* 0x0000001fff197819 */ /* 0x000fe400000114cd */
[----:B------:R-:W-:Y:S02]  /*13620*/  ISETP.GE.AND P3, PT, R205, UR4, PT ;  /* 0x00000004cd007c0c */ /* 0x000fe4000bf66270 */
[----:B------:R-:W-:Y:S02]  /*13630*/  ISETP.GE.AND P4, PT, R217, UR4, PT ;  /* 0x00000004d9007c0c */ /* 0x000fe4000bf86270 */
[----:B------:R-:W-:Y:S02]  /*13640*/  ISETP.GE.AND P5, PT, R216, UR4, PT ;  /* 0x00000004d8007c0c */ /* 0x000fe4000bfa6270 */
[----:B0-----:R-:W-:Y:S02]  /*13650*/  SHF.R.S32.HI R20, RZ, 0x1f, R217 ;  /* 0x0000001fff147819 */ /* 0x001fe400000114d9 */
[----:B------:R-:W-:-:S05]  /*13660*/  SHF.R.S32.HI R15, RZ, 0x1f, R216 ;  /* 0x0000001fff0f7819 */ /* 0x000fca00000114d8 */
[-C--:B----4-:R-:W-:Y:S02]  /*13670*/  @!P3 LEA R8, P0, R205, R14.reuse, 0x1 ;  /* 0x0000000ecd08b211 */ /* 0x090fe400078008ff */
        /* <DEDUP_REMOVED lines=14> */
.L_x_4990:
[----:B0-----:R-:W0:Y:S01]  /*13760*/  @P1 LDC R10, c[0x0][0xbec] ;  /* 0x0002fb00ff0a1b82 */ /* 0x001e220000000800 */
[----:B------:R-:W-:Y:S01]  /*13770*/  IMAD.MOV.U32 R3, RZ, RZ, R155 ;  /* 0x000000ffff037224 */ /* 0x000fe200078e009b */
[----:B------:R-:W-:Y:S01]  /*13780*/  ULDC.64 UR4, c[0x0][0xb08] ;  /* 0x0002c20000047ab9 */ /* 0x000fe20000000a00 */
[----:B------:R-:W-:-:S05]  /*13790*/  SHF.R.S32.HI R11, RZ, 0x1f, R224 ;  /* 0x0000001fff0b7819 */ /* 0x000fca00000114e0 */
[----:B------:R-:W1:Y:S01]  /*137a0*/  @P1 LDC R9, c[0x0][0xbf0] ;  /* 0x0002fc00ff091b82 */ /* 0x000e620000000800 */
[----:B0-----:R-:W-:-:S05]  /*137b0*/  @P1 IMAD.HI.U32 R10, R155, R10, RZ ;  /* 0x0000000a9b0a1227 */ /* 0x001fca00078e00ff */
[----:B-1----:R-:W-:Y:S01]  /*137c0*/  @P1 SHF.R.U32.HI R3, RZ, R9, R10 ;  /* 0x00000009ff031219 */ /* 0x002fe2000001160a */
[----:B------:R-:W-:-:S04]  /*137d0*/  IMAD R9, R8, UR4, RZ ;  /* 0x0000000408097c24 */ /* 0x000fc8000f8e02ff */
[C---:B------:R-:W-:Y:S02]  /*137e0*/  IMAD R10, R4.reuse, UR5, R9 ;  /* 0x00000005040a7c24 */ /* 0x040fe4000f8e0209 */
[----:B------:R-:W-:Y:S01]  /*137f0*/  IMAD.WIDE.U32 R8, R4, UR4, RZ ;  /* 0x0000000404087c25 */ /* 0x000fe2000f8e00ff */
[----:B------:R-:W-:-:S03]  /*13800*/  ULDC.64 UR4, c[0x0][0xb38] ;  /* 0x0002ce0000047ab9 */ /* 0x000fc60000000a00 */
[----:B------:R-:W-:Y:S02]  /*13810*/  IMAD.IADD R9, R9, 0x1, R10 ;  /* 0x0000000109097824 */ /* 0x000fe400078e020a */
[----:B------:R-:W-:Y:S02]  /*13820*/  IMAD.MOV R4, RZ, RZ, -R3 ;  /* 0x000000ffff047224 */ /* 0x000fe400078e0a03 */
[----:B------:R-:W-:-:S04]  /*13830*/  IMAD.WIDE.U32 R8, R222, UR4, R8 ;  /* 0x00000004de087c25 */ /* 0x000fc8000f8e0008 */
[----:B------:R-:W-:Y:S01]  /*13840*/  IMAD R9, R222, UR5, R9 ;  /* 0x00000005de097c24 */ /* 0x000fe2000f8e0209 */
[----:B------:R-:W-:Y:S01]  /*13850*/  ULDC.64 UR4, c[0x0][0xb40] ;  /* 0x0002d00000047ab9 */ /* 0x000fe20000000a00 */
[----:B------:R-:W-:Y:S02]  /*13860*/  IMAD R4, R156, R4, R155 ;  /* 0x000000049c047224 */ /* 0x000fe400078e029b */
[----:B------:R-:W-:Y:S02]  /*13870*/  IMAD R11, R11, UR4, RZ ;  /* 0x000000040b0b7c24 */ /* 0x000fe4000f8e02ff */
[----:B------:R-:W-:-:S04]  /*13880*/  IMAD.WIDE.U32 R8, R224, UR4, R8 ;  /* 0x00000004e0087c25 */ /* 0x000fc8000f8e0008 */
        /* <DEDUP_REMOVED lines=21> */
[----:B------:R-:W-:Y:S01]  /*139e0*/  UMOV UR4, 0xffffffff ;  /* 0xffffffff00047882 */ /* 0x000fe20000000000 */
[----:B------:R-:W-:-:S04]  /*139f0*/  IADD3 R9, R9, R11, RZ ;  /* 0x0000000b09097210 */ /* 0x000fc80007ffe0ff */
[----:B------:R-:W-:Y:S01]  /*13a00*/  LEA.HI.X R4, R8, UR5, R9, 0x2, P0 ;  /* 0x0000000508047c11 */ /* 0x000fe200080f1409 */
[----:B------:R-:W-:Y:S06]  /*13a10*/  BRA.DIV UR4, `(.L_x_5002) ;  /* 0x000000c204d87947 */ /* 0x000fec000b800000 */
[----:B------:R0:W1:Y:S04]  /*13a20*/  SHFL.IDX PT, R20, R4, RZ, 0x1c1f ;  /* 0x001c1fff04147589 */ /* 0x00006800000e0000 */
[----:B------:R0:W2:Y:S02]  /*13a30*/  SHFL.IDX PT, R12, R3, RZ, 0x1c1f ;  /* 0x001c1fff030c7589 */ /* 0x0000a400000e0000 */
.L_x_5232:
        /* <DEDUP_REMOVED lines=17> */
[----:B------:R-:W-:-:S05]  /*13b50*/  @!P0 IMAD.WIDE R8, R210, 0x4, R8 ;  /* 0x00000004d2088825 */ /* 0x000fca00078e0208 */
[----:B------:R1:W-:Y:S01]  /*13b60*/  @!P0 ST.E.64 desc[UR40][R8.64], R24 ;  /* 0x0000001808008985 */ /* 0x0003e2000c101b28 */
[----:B------:R-:W-:Y:S02]  /*13b70*/  ISETP.GE.AND P0, PT, R11, UR4, PT ;  /* 0x000000040b007c0c */ /* 0x000fe4000bf06270 */
[C---:B-1----:R-:W-:Y:S01]  /*13b80*/  @!P1 LEA R8, P2, R13.reuse, R12, 0x2 ;  /* 0x0000000c0d089211 */ /* 0x042fe200078410ff */
[C---:B------:R-:W-:Y:S02]  /*13b90*/  VIADD R24, R210.reuse, 0x40 ;  /* 0x00000040d2187836 */ /* 0x040fe40000000000 */
[C---:B------:R-:W-:Y:S01]  /*13ba0*/  VIADD R25, R210.reuse, 0x60 ;  /* 0x00000060d2197836 */ /* 0x040fe20000000000 */
[----:B------:R-:W-:Y:S01]  /*13bb0*/  @!P1 LEA.HI.X R9, R13, R20, R14, 0x2, P2 ;  /* 0x000000140d099211 */ /* 0x000fe200010f140e */
[C---:B------:R-:W-:Y:S01]  /*13bc0*/  VIADD R14, R210.reuse, 0x10 ;  /* 0x00000010d20e7836 */ /* 0x040fe20000000000 */
[----:B------:R-:W-:Y:S01]  /*13bd0*/  SHF.R.S32.HI R24, RZ, 0x1f, R24 ;  /* 0x0000001fff187819 */ /* 0x000fe20000011418 */
[----:B------:R-:W-:Y:S01]  /*13be0*/  VIADD R13, R210, 0x20 ;  /* 0x00000020d20d7836 */ /* 0x000fe20000000000 */
[----:B------:R-:W-:Y:S01]  /*13bf0*/  SHF.R.S32.HI R25, RZ, 0x1f, R25 ;  /* 0x0000001fff197819 */ /* 0x000fe20000011419 */
[----:B------:R1:W-:Y:S01]  /*13c00*/  @!P1 ST.E.64 desc[UR40][R8.64], R28 ;  /* 0x0000001c08009985 */ /* 0x0003e2000c101b28 */
[----:B------:R-:W-:-:S02]  /*13c10*/  SHF.R.S32.HI R14, RZ, 0x1f, R14 ;  /* 0x0000001fff0e7819 */ /* 0x000fc4000001140e */
        /* <DEDUP_REMOVED lines=11> */
[----:B------:R-:W-:Y:S02]  /*13cd0*/  ISETP.GE.AND P2, PT, R11, UR4, PT ;  /* 0x000000040b007c0c */ /* 0x000fe4000bf46270 */
[----:B------:R-:W-:Y:S01]  /*13ce0*/  IADD3 R10, R210, 0x30, RZ ;  /* 0x00000030d20a7810 */ /* 0x000fe20007ffe0ff */
        /* <DEDUP_REMOVED lines=32> */
[C---:B------:R-:W-:Y:S01]  /*13ef0*/  VIADD R24, R210.reuse, 0x50 ;  /* 0x00000050d2187836 */ /* 0x040fe20000000000 */
[----:B--2---:R-:W-:Y:S01]  /*13f00*/  @!P2 LEA R10, P5, R15, R12, 0x2 ;  /* 0x0000000c0f0aa211 */ /* 0x004fe200078a10ff */
        /* <DEDUP_REMOVED lines=85> */
[----:B------:R-:W-:Y:S01]  /*14460*/  VIADD R15, R210, 0xb8 ;  /* 0x000000b8d20f7836 */ /* 0x000fe20000000000 */
[----:B------:R-:W-:-:S02]  /*14470*/  SHF.R.S32.HI R25, RZ, 0x1f, R25 ;  /* 0x0000001fff197819 */ /* 0x000fc40000011419 */
[----:B------:R-:W-:Y:S01]  /*14480*/  IADD3 R21, R210, 0xc8, RZ ;  /* 0x000000c8d2157810 */ /* 0x000fe20007ffe0ff */
[----:B------:R2:W-:Y:S01]  /*14490*/  @!P2 ST.E.64 desc[UR40][R10.64], R108 ;  /* 0x0000006c0a00a985 */ /* 0x0005e2000c101b28 */
[----:B------:R-:W-:Y:S02]  /*144a0*/  SHF.R.S32.HI R15, RZ, 0x1f, R15 ;  /* 0x0000001fff0f7819 */ /* 0x000fe4000001140f */
[----:B------:R-:W-:Y:S02]  /*144b0*/  ISETP.GE.AND P2, PT, R21, UR4, PT ;  /* 0x0000000415007c0c */ /* 0x000fe4000bf46270 */
[----:B-1----:R-:W-:-:S04]  /*144c0*/  @!P4 LEA R8, P3, R24, R12, 0x2 ;  /* 0x0000000c1808c211 */ /* 0x002fc800078610ff */
[----:B------:R-:W-:Y:S01]  /*144d0*/  @!P4 LEA.HI.X R9, R24, R20, R25, 0x2, P3 ;  /* 0x000000141809c211 */ /* 0x000fe200018f1419 */
[----:B------:R-:W-:Y:S01]  /*144e0*/  VIADD R24, R210, 0xc8 ;  /* 0x000000c8d2187836 */ /* 0x000fe20000000000 */
[----:B------:R-:W-:Y:S02]  /*144f0*/  ISETP.GE.AND P3, PT, R237, UR4, PT ;  /* 0x00000004ed007c0c */ /* 0x000fe4000bf66270 */
[C---:B--2---:R-:W-:Y:S01]  /*14500*/  @!P1 LEA R10, P5, R14.reuse, R12, 0x2 ;  /* 0x0000000c0e0a9211 */ /* 0x044fe200078a10ff */
[----:B------:R1:W-:Y:S01]  /*14510*/  @!P4 ST.E.64 desc[UR40][R8.64], R112 ;  /* 0x000000700800c985 */ /* 0x0003e2000c101b28 */
[----:B------:R-:W-:Y:S02]  /*14520*/  SHF.R.S32.HI R24, RZ, 0x1f, R24 ;  /* 0x0000001fff187819 */ /* 0x000fe40000011418 */
[----:B------:R-:W-:Y:S01]  /*14530*/  @!P1 LEA.HI.X R11, R14, R20, R15, 0x2, P5 ;  /* 0x000000140e0b9211 */ /* 0x000fe200028f140f */
[----:B------:R-:W-:-:S04]  /*14540*/  VIADD R14, R210, 0xc0 ;  /* 0x000000c0d20e7836 */ /* 0x000fc80000000000 */
[----:B------:R2:W-:Y:S01]  /*14550*/  @!P1 ST.E.64 desc[UR40][R10.64], R116 ;  /* 0x000000740a009985 */ /* 0x0005e2000c101b28 */
[----:B------:R-:W-:Y:S02]  /*14560*/  SHF.R.S32.HI R14, RZ, 0x1f, R14 ;  /* 0x0000001fff0e7819 */ /* 0x000fe4000001140e */
[----:B------:R-:W-:Y:S02]  /*14570*/  ISETP.GE.AND P1, PT, R236, UR4, PT ;  /* 0x00000004ec007c0c */ /* 0x000fe4000bf26270 */
[----:B-1----:R-:W-:-:S04]  /*14580*/  @!P0 LEA R8, P4, R13, R12, 0x2 ;  /* 0x0000000c0d088211 */ /* 0x002fc800078810ff */
[----:B------:R-:W-:Y:S02]  /*14590*/  @!P0 LEA.HI.X R9, R13, R20, R14, 0x2, P4 ;  /* 0x000000140d098211 */ /* 0x000fe400020f140e */
[-C--:B------:R-:W-:Y:S02]  /*145a0*/  @!P3 LEA R14, P4, R237, R12.reuse, 0x2 ;  /* 0x0000000ced0eb211 */ /* 0x080fe400078810ff */
[----:B--2---:R-:W-:Y:S01]  /*145b0*/  @!P2 LEA R10, P5, R21, R12, 0x2 ;  /* 0x0000000c150aa211 */ /* 0x004fe200078a10ff */
        /* <DEDUP_REMOVED lines=12> */
[----:B------:R-:W-:Y:S02]  /*14680*/  @!P1 LEA.HI.X R9, R236, R20, R13, 0x2, P5 ;  /* 0x00000014ec099211 */ /* 0x000fe400028f140d */
[----:B------:R-:W-:Y:S02]  /*14690*/  SHF.R.S32.HI R13, RZ, 0x1f, R235 ;  /* 0x0000001fff0d7819 */ /* 0x000fe400000114eb */
[----:B------:R-:W-:Y:S01]  /*146a0*/  SHF.R.S32.HI R24, RZ, 0x1f, R233 ;  /* 0x0000001fff187819 */ /* 0x000fe200000114e9 */
[----:B------:R1:W-:Y:S01]  /*146b0*/  @!P1 ST.E.64 desc[UR40][R8.64], R132 ;  /* 0x0000008408009985 */ /* 0x0003e2000c101b28 */
[C---:B--2---:R-:W-:Y:S02]  /*146c0*/  @!P0 LEA R10, P5, R235.reuse, R12, 0x2 ;  /* 0x0000000ceb0a8211 */ /* 0x044fe400078a10ff */
[----:B------:R-:W-:Y:S02]  /*146d0*/  SHF.R.S32.HI R21, RZ, 0x1f, R232 ;  /* 0x0000001fff157819 */ /* 0x000fe400000114e8 */
[----:B------:R-:W-:-:S02]  /*146e0*/  @!P0 LEA.HI.X R11, R235, R20, R13, 0x2, P5 ;  /* 0x00000014eb0b8211 */ /* 0x000fc400028f140d */
[C---:B---3--:R-:W-:Y:S02]  /*146f0*/  @!P4 LEA R14, P1, R234.reuse, R12, 0x2 ;  /* 0x0000000cea0ec211 */ /* 0x048fe400078210ff */
[----:B------:R-:W-:Y:S01]  /*14700*/  SHF.R.S32.HI R13, RZ, 0x1f, R234 ;  /* 0x0000001fff0d7819 */ /* 0x000fe200000114ea */
[----:B------:R3:W-:Y:S03]  /*14710*/  @!P0 ST.E.64 desc[UR40][R10.64], R136 ;  /* 0x000000880a008985 */ /* 0x0007e6000c101b28 */
[----:B------:R-:W-:Y:S02]  /*14720*/  @!P4 LEA.HI.X R15, R234, R20, R13, 0x2, P1 ;  /* 0x00000014ea0fc211 */ /* 0x000fe400008f140d */
[CC--:B-1----:R-:W-:Y:S02]  /*14730*/  @!P2 LEA R8, P5, R233.reuse, R12.reuse, 0x2 ;  /* 0x0000000ce908a211 */ /* 0x0c2fe400078a10ff */
[----:B------:R-:W-:Y:S01]  /*14740*/  @!P3 LEA R12, P1, R232, R12, 0x2 ;  /* 0x0000000ce80cb211 */ /* 0x000fe200078210ff */
[----:B------:R3:W-:Y:S01]  /*14750*/  @!P4 ST.E.64 desc[UR40][R14.64], R140 ;  /* 0x0000008c0e00c985 */ /* 0x0007e2000c101b28 */
[----:B------:R-:W-:-:S02]  /*14760*/  @!P2 LEA.HI.X R9, R233, R20, R24, 0x2, P5 ;  /* 0x00000014e909a211 */ /* 0x000fc400028f1418 */
[----:B------:R-:W-:-:S03]  /*14770*/  @!P3 LEA.HI.X R13, R232, R20, R21, 0x2, P1 ;  /* 0x00000014e80db211 */ /* 0x000fc600008f1415 */
[----:B------:R3:W-:Y:S04]  /*14780*/  @!P2 ST.E.64 desc[UR40][R8.64], R144 ;  /* 0x000000900800a985 */ /* 0x0007e8000c101b28 */
[----:B------:R3:W-:Y:S02]  /*14790*/  @!P3 ST.E.64 desc[UR40][R12.64], R148 ;  /* 0x000000940c00b985 */ /* 0x0007e4000c101b28 */
.L_x_5004:
[----:B------:R-:W-:Y:S05]  /*147a0*/  BSYNC B1 ;  /* 0x0000000000017941 */ /* 0x000fea0003800000 */
.L_x_5003:
[----:B------:R-:W-:-:S03]  /*147b0*/  UMOV UR4, 0xffffffff ;  /* 0xffffffff00047882 */ /* 0x000fc60000000000 */
[----:B------:R-:W-:Y:S05]  /*147c0*/  BRA.DIV UR4, `(.L_x_5005) ;  /* 0x000000b604a47947 */ /* 0x000fea000b800000 */
[----:B0-----:R-:W0:Y:S04]  /*147d0*/  SHFL.IDX PT, R4, R4, 0x1, 0x1c1f ;  /* 0x003c1f0004047f89 */ /* 0x001e2800000e0000 */
[----:B------:R-:W4:Y:S02]  /*147e0*/  SHFL.IDX PT, R3, R3, 0x1, 0x1c1f ;  /* 0x003c1f0003037f89 */ /* 0x000f2400000e0000 */
.L_x_5236:
[----:B------:R-:W-:-:S13]  /*147f0*/  ISETP.GE.AND P0, PT, R152, R0, PT ;  /* 0x000000009800720c */ /* 0x000fda0003f06270 */
[----:B------:R-:W-:Y:S05]  /*14800*/  @P0 BRA `(.L_x_5001) ;  /* 0x0000001c00240947 */ /* 0x000fea0003800000 */
[----:B------:R-:W-:Y:S01]  /*14810*/  ULDC UR4, c[0x0][0xac8] ;  /* 0x0002b20000047ab9 */ /* 0x000fe20000000800 */
[C---:B---3--:R-:W-:Y:S01]  /*14820*/  VIADD R15, R210.reuse, 0x8 ;  /* 0x00000008d20f7836 */ /* 0x048fe20000000000 */
[C---:B------:R-:W-:Y:S01]  /*14830*/  ISETP.GE.AND P2, PT, R210.reuse, UR4, PT ;  /* 0x00000004d2007c0c */ /* 0x040fe2000bf46270 */
[C---:B--2---:R-:W-:Y:S01]  /*14840*/  VIADD R12, R210.reuse, 0x10 ;  /* 0x00000010d20c7836 */ /* 0x044fe20000000000 */
[C---:B------:R-:W-:Y:S01]  /*14850*/  IADD3 R14, R210.reuse, 0x10, RZ ;  /* 0x00000010d20e7810 */ /* 0x040fe20007ffe0ff */
[C---:B-1----:R-:W-:Y:S01]  /*14860*/  VIADD R20, R210.reuse, 0x18 ;  /* 0x00000018d2147836 */ /* 0x042fe20000000000 */
[C---:B------:R-:W-:Y:S01]  /*14870*/  ISETP.GE.AND P3, PT, R15.reuse, UR4, PT ;  /* 0x000000040f007c0c */ /* 0x040fe2000bf66270 */
[----:B------:R-:W-:Y:S01]  /*14880*/  VIADD R21, R210, 0x8 ;  /* 0x00000008d2157836 */ /* 0x000fe20000000000 */
[----:B------:R-:W-:Y:S01]  /*14890*/  ISETP.GE.AND P1, PT, R12, UR4, PT ;  /* 0x000000040c007c0c */ /* 0x000fe2000bf26270 */
[----:B------:R-:W-:Y:S01]  /*148a0*/  VIADD R13, R210, 0x20 ;  /* 0x00000020d20d7836 */ /* 0x000fe20000000000 */
[----:B------:R-:W-:Y:S01]  /*148b0*/  ISETP.GE.AND P0, PT, R20, UR4, PT ;  /* 0x0000000414007c0c */ /* 0x000fe2000bf06270 */
[C---:B------:R-:W-:Y:S01]  /*148c0*/  VIADD R29, R210.reuse, 0x68 ;  /* 0x00000068d21d7836 */ /* 0x040fe20000000000 */
[----:B------:R-:W-:Y:S01]  /*148d0*/  SHF.R.S32.HI R21, RZ, 0x1f, R21 ;  /* 0x0000001fff157819 */ /* 0x000fe20000011415 */
[C---:B------:R-:W-:Y:S01]  /*148e0*/  VIADD R25, R210.reuse, 0x70 ;  /* 0x00000070d2197836 */ /* 0x040fe20000000000 */
[----:B------:R-:W-:Y:S01]  /*148f0*/  SHF.R.S32.HI R14, RZ, 0x1f, R14 ;  /* 0x0000001fff0e7819 */ /* 0x000fe2000001140e */
[----:B----4-:R-:W-:Y:S01]  /*14900*/  @!P2 IMAD.MOV.U32 R8, RZ, RZ, R3 ;  /* 0x000000ffff08a224 */ /* 0x010fe200078e0003 */
[C---:B------:R-:W-:Y:S01]  /*14910*/  IADD3 R28, R210.reuse, 0x70, RZ ;  /* 0x00000070d21c7810 */ /* 0x040fe20007ffe0ff */
[----:B0-----:R-:W-:Y:S01]  /*14920*/  @!P2 IMAD.MOV.U32 R9, RZ, RZ, R4 ;  /* 0x000000ffff09a224 */ /* 0x001fe200078e0004 */
[C---:B------:R-:W-:Y:S01]  /*14930*/  IADD3 R36, R210.reuse, 0x98, RZ ;  /* 0x00000098d2247810 */ /* 0x040fe20007ffe0ff */
[C---:B------:R-:W-:Y:S01]  /*14940*/  VIADD R32, R210.reuse, 0x78 ;  /* 0x00000078d2207836 */ /* 0x040fe20000000000 */
[----:B------:R-:W-:Y:S01]  /*14950*/  @!P3 LEA R10, P4, R15, R3, 0x2 ;  /* 0x000000030f0ab211 */ /* 0x000fe200078810ff */
[----:B------:R-:W-:Y:S01]  /*14960*/  @!P2 IMAD.WIDE R8, R210, 0x4, R8 ;  /* 0x00000004d208a825 */ /* 0x000fe200078e0208 */
[----:B------:R-:W-:-:S02]  /*14970*/  SHF.R.S32.HI R28, RZ, 0x1f, R28 ;  /* 0x0000001fff1c7819 */ /* 0x000fc4000001141c */
[----:B------:R-:W-:Y:S01]  /*14980*/  @!P3 LEA.HI.X R11, R15, R4, R21, 0x2, P4 ;  /* 0x000000040f0bb211 */ /* 0x000fe200020f1415 */
[C---:B------:R-:W-:Y:S01]  /*14990*/  VIADD R15, R210.reuse, 0x28 ;  /* 0x00000028d20f7836 */ /* 0x040fe20000000000 */
[----:B------:R0:W-:Y:S01]  /*149a0*/  @!P2 ST.E.64 desc[UR40][R8.64], R26 ;  /* 0x0000001a0800a985 */ /* 0x0001e2000c101b28 */
[----:B------:R-:W-:Y:S01]  /*149b0*/  ISETP.GE.AND P2, PT, R13, UR4, PT ;  /* 0x000000040d007c0c */ /* 0x000fe2000bf46270 */
[C---:B------:R-:W-:Y:S01]  /*149c0*/  VIADD R21, R210.reuse, 0x18 ;  /* 0x00000018d2157836 */ /* 0x040fe20000000000 */
[----:B------:R-:W-:Y:S01]  /*149d0*/  SHF.R.S32.HI R36, RZ, 0x1f, R36 ;  /* 0x0000001fff247819 */ /* 0x000fe20000011424 */
[----:B------:R1:W-:Y:S01]  /*149e0*/  @!P3 ST.E.64 desc[UR40][R10.64], R30 ;  /* 0x0000001e0a00b985 */ /* 0x0003e2000c101b28 */
[----:B------:R-:W-:Y:S01]  /*149f0*/  ISETP.GE.AND P3, PT, R15, UR4, PT ;  /* 0x000000040f007c0c */ /* 0x000fe2000bf66270 */
[C---:B------:R-:W-:Y:S01]  /*14a00*/  VIADD R33, R210.reuse, 0x68 ;  /* 0x00000068d2217836 */ /* 0x040fe20000000000 */
[----:B------:R-:W-:Y:S01]  /*14a10*/  SHF.R.S32.HI R21, RZ, 0x1f, R21 ;  /* 0x0000001fff157819 */ /* 0x000fe20000011415 */
[----:B------:R-:W-:-:S03]  /*14a20*/  VIADD R24, R210, 0x80 ;  /* 0x00000080d2187836 */ /* 0x000fc60000000000 */
[----:B------:R-:W-:Y:S02]  /*14a30*/  SHF.R.S32.HI R33, RZ, 0x1f, R33 ;  /* 0x0000001fff217819 */ /* 0x000fe40000011421 */
[----:B0-----:R-:W-:-:S04]  /*14a40*/  @!P1 LEA R8, P5, R12, R3, 0x2 ;  /* 0x000000030c089211 */ /* 0x001fc800078a10ff */
[-C--:B------:R-:W-:Y:S01]  /*14a50*/  @!P1 LEA.HI.X R9, R12, R4.reuse, R14, 0x2, P5 ;  /* 0x000000040c099211 */ /* 0x080fe200028f140e */
[----:B------:R-:W-:Y:S01]  /*14a60*/  VIADD R12, R210, 0x30 ;  /* 0x00000030d20c7836 */ /* 0x000fe20000000000 */
[----:B-1----:R-:W-:Y:S01]  /*14a70*/  @!P0 LEA R10, P4, R20, R3, 0x2 ;  /* 0x00000003140a8211 */ /* 0x002fe200078810ff */
        /* <DEDUP_REMOVED lines=13> */
[C---:B------:R-:W-:Y:S01]  /*14b50*/  VIADD R14, R210.reuse, 0x30 ;  /* 0x00000030d20e7836 */ /* 0x040fe20000000000 */
[----:B-1----:R-:W-:Y:S01]  /*14b60*/  @!P3 LEA R10, P4, R15, R3, 0x2 ;  /* 0x000000030f0ab211 */ /* 0x002fe200078810ff */
        /* <DEDUP_REMOVED lines=10> */
[-C--:B------:R-:W-:Y:S01]  /*14c10*/  @!P1 LEA.HI.X R9, R12, R4.reuse, R14, 0x2, P5 ;  /* 0x000000040c099211 */ /* 0x080fe200028f140e */
[C---:B------:R-:W-:Y:S01]  /*14c20*/  VIADD R12, R210.reuse, 0x50 ;  /* 0x00000050d20c7836 */ /* 0x040fe20000000000 */
[----:B------:R-:W-:Y:S02]  /*14c30*/  IADD3 R14, R210, 0x40, RZ ;  /* 0x00000040d20e7810 */ /* 0x000fe40007ffe0ff */
[----:B-1----:R-:W-:Y:S01]  /*14c40*/  @!P0 LEA R10, P4, R20, R3, 0x2 ;  /* 0x00000003140a8211 */ /* 0x002fe200078810ff */
        /* <DEDUP_REMOVED lines=23> */
[----:B------:R-:W-:Y:S02]  /*14dc0*/  SHF.R.S32.HI R15, RZ, 0x1f, R15 ;  /* 0x0000001fff0f7819 */ /* 0x000fe4000001140f */
[----:B0-----:R-:W-:-:S04]  /*14dd0*/  @!P1 LEA R8, P5, R12, R3, 0x2 ;  /* 0x000000030c089211 */ /* 0x001fc800078a10ff */
[-C--:B------:R-:W-:Y:S02]  /*14de0*/  @!P1 LEA.HI.X R9, R12, R4.reuse, R13, 0x2, P5 ;  /* 0x000000040c099211 */ /* 0x080fe400028f140d */
[-C--:B------:R-:W-:Y:S02]  /*14df0*/  @!P2 LEA R12, P5, R14, R3.reuse, 0x2 ;  /* 0x000000030e0ca211 */ /* 0x080fe400078a10ff */
[C---:B-1----:R-:W-:Y:S01]  /*14e00*/  @!P0 LEA R10, P4, R20.reuse, R3, 0x2 ;  /* 0x00000003140a8211 */ /* 0x042fe200078810ff */
[----:B------:R0:W-:Y:S01]  /*14e10*/  @!P1 ST.E.64 desc[UR40][R8.64], R66 ;  /* 0x0000004208009985 */ /* 0x0001e2000c101b28 */
[----:B------:R-:W-:Y:S02]  /*14e20*/  ISETP.GE.AND P1, PT, R25, UR4, PT ;  /* 0x0000000419007c0c */ /* 0x000fe4000bf26270 */
[-C--:B------:R-:W-:Y:S02]  /*14e30*/  @!P0 LEA.HI.X R11, R20, R4.reuse, R21, 0x2, P4 ;  /* 0x00000004140b8211 */ /* 0x080fe400020f1415 */
[----:B------:R-:W-:-:S02]  /*14e40*/  @!P2 LEA.HI.X R13, R14, R4, R15, 0x2, P5 ;  /* 0x000000040e0da211 */ /* 0x000fc400028f140f */
[CC--:B------:R-:W-:Y:S01]  /*14e50*/  @!P3 LEA R14, P4, R29.reuse, R3.reuse, 0x2 ;  /* 0x000000031d0eb211 */ /* 0x0c0fe200078810ff */
[----:B------:R1:W-:Y:S01]  /*14e60*/  @!P0 ST.E.64 desc[UR40][R10.64], R70 ;  /* 0x000000460a008985 */ /* 0x0003e2000c101b28 */
[----:B------:R-:W-:Y:S02]  /*14e70*/  ISETP.GE.AND P0, PT, R32, UR4, PT ;  /* 0x0000000420007c0c */ /* 0x000fe4000bf06270 */
[-C--:B------:R-:W-:Y:S01]  /*14e80*/  @!P3 LEA.HI.X R15, R29, R4.reuse, R33, 0x2, P4 ;  /* 0x000000041d0fb211 */ /* 0x080fe200020f1421 */
[----:B------:R2:W-:Y:S01]  /*14e90*/  @!P2 ST.E.64 desc[UR40][R12.64], R74 ;  /* 0x0000004a0c00a985 */ /* 0x0005e2000c101b28 */
[----:B------:R-:W-:Y:S01]  /*14ea0*/  ISETP.GE.AND P2, PT, R24, UR4, PT ;  /* 0x0000000418007c0c */ /* 0x000fe2000bf46270 */
[C---:B------:R-:W-:Y:S01]  /*14eb0*/  VIADD R29, R210.reuse, 0x88 ;  /* 0x00000088d21d7836 */ /* 0x040fe20000000000 */
[CC--:B------:R-:W-:Y:S01]  /*14ec0*/  @!P1 LEA R20, P5, R25.reuse, R3.reuse, 0x2 ;  /* 0x0000000319149211 */ /* 0x0c0fe200078a10ff */
[C---:B------:R-:W-:Y:S01]  /*14ed0*/  VIADD R33, R210.reuse, 0x78 ;  /* 0x00000078d2217836 */ /* 0x040fe20000000000 */
[----:B------:R3:W-:Y:S02]  /*14ee0*/  @!P3 ST.E.64 desc[UR40][R14.64], R78 ;  /* 0x0000004e0e00b985 */ /* 0x0007e4000c101b28 */
[----:B------:R-:W-:Y:S01]  /*14ef0*/  @!P1 LEA.HI.X R21, R25, R4, R28, 0x2, P5 ;  /* 0x0000000419159211 */ /* 0x000fe200028f141c */
[C---:B------:R-:W-:Y:S01]  /*14f00*/  VIADD R25, R210.reuse, 0x90 ;  /* 0x00000090d2197836 */ /* 0x040fe20000000000 */
[----:B------:R-:W-:Y:S01]  /*14f10*/  ISETP.GE.AND P3, PT, R29, UR4, PT ;  /* 0x000000041d007c0c */ /* 0x000fe2000bf66270 */
[----:B------:R-:W-:Y:S01]  /*14f20*/  VIADD R28, R210, 0x80 ;  /* 0x00000080d21c7836 */ /* 0x000fe20000000000 */
[----:B0-----:R-:W-:Y:S01]  /*14f30*/  @!P0 LEA R8, P4, R32, R3, 0x2 ;  /* 0x0000000320088211 */ /* 0x001fe200078810ff */
[----:B------:R0:W-:Y:S01]  /*14f40*/  @!P1 ST.E.64 desc[UR40][R20.64], R82 ;  /* 0x0000005214009985 */ /* 0x0001e2000c101b28 */
[----:B------:R-:W-:-:S02]  /*14f50*/  SHF.R.S32.HI R33, RZ, 0x1f, R33 ;  /* 0x0000001fff217819 */ /* 0x000fc40000011421 */
[----:B------:R-:W-:Y:S02]  /*14f60*/  ISETP.GE.AND P1, PT, R25, UR4, PT ;  /* 0x0000000419007c0c */ /* 0x000fe4000bf26270 */
[----:B------:R-:W-:Y:S02]  /*14f70*/  SHF.R.S32.HI R28, RZ, 0x1f, R28 ;  /* 0x0000001fff1c7819 */ /* 0x000fe4000001141c */
[-C--:B-1----:R-:W-:Y:S02]  /*14f80*/  @!P2 LEA R10, P5, R24, R3.reuse, 0x2 ;  /* 0x00000003180aa211 */ /* 0x082fe400078a10ff */
        /* <DEDUP_REMOVED lines=12> */
[-C--:B------:R-:W-:Y:S01]  /*15050*/  @!P3 LEA.HI.X R13, R29, R4.reuse, R33, 0x2, P4 ;  /* 0x000000041d0db211 */ /* 0x080fe200020f1421 */
[C---:B------:R-:W-:Y:S01]  /*15060*/  VIADD R33, R210.reuse, 0xa8 ;  /* 0x000000a8d2217836 */ /* 0x040fe20000000000 */
[----:B------:R-:W-:Y:S01]  /*15070*/  SHF.R.S32.HI R28, RZ, 0x1f, R28 ;  /* 0x0000001fff1c7819 */ /* 0x000fe2000001141c */
[C---:B------:R-:W-:Y:S01]  /*15080*/  VIADD R29, R210.reuse, 0xb0 ;  /* 0x000000b0d21d7836 */ /* 0x040fe20000000000 */
[-C--:B---3--:R-:W-:Y:S01]  /*15090*/  @!P1 LEA R14, P5, R25, R3.reuse, 0x2 ;  /* 0x00000003190e9211 */ /* 0x088fe200078a10ff */
[----:B------:R3:W-:Y:S01]  /*150a0*/  @!P3 ST.E.64 desc[UR40][R12.64], R94 ;  /* 0x0000005e0c00b985 */ /* 0x0007e2000c101b28 */
[----:B------:R-:W-:Y:S02]  /*150b0*/  ISETP.GE.AND P4, PT, R33, UR4, PT ;  /* 0x0000000421007c0c */ /* 0x000fe4000bf86270 */
[----:B------:R-:W-:Y:S01]  /*150c0*/  @!P1 LEA.HI.X R15, R25, R4, R28, 0x2, P5 ;  /* 0x00000004190f9211 */ /* 0x000fe200028f141c */
[C---:B------:R-:W-:Y:S01]  /*150d0*/  VIADD R28, R210.reuse, 0xa0 ;  /* 0x000000a0d21c7836 */ /* 0x040fe20000000000 */
[----:B------:R-:W-:Y:S01]  /*150e0*/  ISETP.GE.AND P3, PT, R29, UR4, PT ;  /* 0x000000041d007c0c */ /* 0x000fe2000bf66270 */
[----:B------:R-:W-:Y:S01]  /*150f0*/  VIADD R25, R210, 0xb8 ;  /* 0x000000b8d2197836 */ /* 0x000fe20000000000 */
[----:B0-----:R-:W-:Y:S01]  /*15100*/  @!P0 LEA R20, P5, R32, R3, 0x2 ;  /* 0x0000000320148211 */ /* 0x001fe200078a10ff */
[----:B------:R0:W-:Y:S01]  /*15110*/  @!P1 ST.E.64 desc[UR40][R14.64], R98 ;  /* 0x000000620e009985 */ /* 0x0001e2000c101b28 */
[----:B------:R-:W-:-:S02]  /*15120*/  SHF.R.S32.HI R28, RZ, 0x1f, R28 ;  /* 0x0000001fff1c7819 */ /* 0x000fc4000001141c */
[-C--:B-1----:R-:W-:Y:S02]  /*15130*/  @!P2 LEA R8, P1, R24, R3.reuse, 0x2 ;  /* 0x000000031808a211 */ /* 0x082fe400078210ff */
[-C--:B------:R-:W-:Y:S01]  /*15140*/  @!P0 LEA.HI.X R21, R32, R4.reuse, R36, 0x2, P5 ;  /* 0x0000000420158211 */ /* 0x080fe200028f1424 */
[----:B------:R-:W-:Y:S01]  /*15150*/  VIADD R36, R210, 0xa8 ;  /* 0x000000a8d2247836 */ /* 0x000fe20000000000 */
[----:B------:R-:W-:Y:S01]  /*15160*/  @!P2 LEA.HI.X R9, R24, R4, R28, 0x2, P1 ;  /* 0x000000041809a211 */ /* 0x000fe200008f141c */
[C---:B------:R-:W-:Y:S01]  /*15170*/  VIADD R32, R210.reuse, 0xb0 ;  /* 0x000000b0d2207836 */ /* 0x040fe20000000000 */
[----:B------:R-:W-:Y:S01]  /*15180*/  ISETP.GE.AND P1, PT, R25, UR4, PT ;  /* 0x0000000419007c0c */ /* 0x000fe2000bf26270 */
[----:B------:R1:W-:Y:S01]  /*15190*/  @!P0 ST.E.64 desc[UR40][R20.64], R102 ;  /* 0x0000006614008985 */ /* 0x0003e2000c101b28 */
[-C--:B--2---:R-:W-:Y:S01]  /*151a0*/  @!P4 LEA R10, P0, R33, R3.reuse, 0x2 ;  /* 0x00000003210ac211 */ /* 0x084fe200078010ff */
[C---:B------:R-:W-:Y:S01]  /*151b0*/  VIADD R28, R210.reuse, 0xc0 ;  /* 0x000000c0d21c7836 */ /* 0x040fe20000000000 */
[----:B------:R-:W-:Y:S01]  /*151c0*/  SHF.R.S32.HI R36, RZ, 0x1f, R36 ;  /* 0x0000001fff247819 */ /* 0x000fe20000011424 */
[----:B------:R-:W-:Y:S01]  /*151d0*/  VIADD R24, R210, 0xc8 ;  /* 0x000000c8d2187836 */ /* 0x000fe20000000000 */
[----:B------:R-:W-:Y:S01]  /*151e0*/  SHF.R.S32.HI R32, RZ, 0x1f, R32 ;  /* 0x0000001fff207819 */ /* 0x000fe20000011420 */
[----:B------:R2:W-:Y:S01]  /*151f0*/  @!P2 ST.E.64 desc[UR40][R8.64], R106 ;  /* 0x0000006a0800a985 */ /* 0x0005e2000c101b28 */
[----:B---3--:R-:W-:-:S02]  /*15200*/  @!P3 LEA R12, P5, R29, R3, 0x2 ;  /* 0x000000031d0cb211 */ /* 0x008fc400078a10ff */
[-C--:B------:R-:W-:Y:S02]  /*15210*/  @!P4 LEA.HI.X R11, R33, R4.reuse, R36, 0x2, P0 ;  /* 0x00000004210bc211 */ /* 0x080fe400000f1424 */
[----:B------:R-:W-:Y:S01]  /*15220*/  @!P3 LEA.HI.X R13, R29, R4, R32, 0x2, P5 ;  /* 0x000000041d0db211 */ /* 0x000fe200028f1420 */
[----:B------:R-:W-:Y:S01]  /*15230*/  VIADD R29, R210, 0xb8 ;  /* 0x000000b8d21d7836 */ /* 0x000fe20000000000 */
[----:B------:R-:W-:Y:S01]  /*15240*/  ISETP.GE.AND P2, PT, R28, UR4, PT ;  /* 0x000000041c007c0c */ /* 0x000fe2000bf46270 */
[----:B------:R3:W-:Y:S01]  /*15250*/  @!P4 ST.E.64 desc[UR40][R10.64], R110 ;  /* 0x0000006e0a00c985 */ /* 0x0007e2000c101b28 */
[----:B------:R-:W-:Y:S02]  /*15260*/  ISETP.GE.AND P0, PT, R24, UR4, PT ;  /* 0x0000000418007c0c */ /* 0x000fe4000bf06270 */
[----:B0-----:R-:W-:Y:S01]  /*15270*/  @!P1 LEA R14, P4, R25, R3, 0x2 ;  /* 0x00000003190e9211 */ /* 0x001fe200078810ff */
[----:B------:R0:W-:Y:S01]  /*15280*/  @!P3 ST.E.64 desc[UR40][R12.64], R114 ;  /* 0x000000720c00b985 */ /* 0x0001e2000c101b28 */
[----:B------:R-:W-:-:S02]  /*15290*/  SHF.R.S32.HI R29, RZ, 0x1f, R29 ;  /* 0x0000001fff1d7819 */ /* 0x000fc4000001141d */
[----:B------:R-:W-:Y:S02]  /*152a0*/  ISETP.GE.AND P3, PT, R237, UR4, PT ;  /* 0x00000004ed007c0c */ /* 0x000fe4000bf66270 */
[----:B------:R-:W-:Y:S01]  /*152b0*/  @!P1 LEA.HI.X R15, R25, R4, R29, 0x2, P4 ;  /* 0x00000004190f9211 */ /* 0x000fe200020f141d */
[C---:B------:R-:W-:Y:S02]  /*152c0*/  VIADD R29, R210.reuse, 0xc0 ;  /* 0x000000c0d21d7836 */ /* 0x040fe40000000000 */
[----:B------:R-:W-:Y:S01]  /*152d0*/  VIADD R25, R210, 0xc8 ;  /* 0x000000c8d2197836 */ /* 0x000fe20000000000 */
[-C--:B-1----:R-:W-:Y:S01]  /*152e0*/  @!P2 LEA R20, P5, R28, R3.reuse, 0x2 ;  /* 0x000000031c14a211 */ /* 0x082fe200078a10ff */
[----:B------:R1:W-:Y:S01]  /*152f0*/  @!P1 ST.E.64 desc[UR40][R14.64], R118 ;  /* 0x000000760e009985 */ /* 0x0003e2000c101b28 */
[----:B------:R-:W-:Y:S02]  /*15300*/  SHF.R.S32.HI R29, RZ, 0x1f, R29 ;  /* 0x0000001fff1d7819 */ /* 0x000fe4000001141d */
[----:B--2---:R-:W-:-:S02]  /*15310*/  @!P0 LEA R8, P4, R24, R3, 0x2 ;  /* 0x0000000318088211 */ /* 0x004fc400078810ff */
[----:B------:R-:W-:Y:S02]  /*15320*/  SHF.R.S32.HI R25, RZ, 0x1f, R25 ;  /* 0x0000001fff197819 */ /* 0x000fe40000011419 */
[----:B------:R-:W-:Y:S02]  /*15330*/  ISETP.GE.AND P1, PT, R236, UR4, PT ;  /* 0x00000004ec007c0c */ /* 0x000fe4000bf26270 */
[-C--:B------:R-:W-:Y:S02]  /*15340*/  @!P2 LEA.HI.X R21, R28, R4.reuse, R29, 0x2, P5 ;  /* 0x000000041c15a211 */ /* 0x080fe400028f141d */
[----:B------:R-:W-:Y:S02]  /*15350*/  @!P0 LEA.HI.X R9, R24, R4, R25, 0x2, P4 ;  /* 0x0000000418098211 */ /* 0x000fe400020f1419 */
[----:B------:R-:W-:Y:S01]  /*15360*/  ISETP.GE.AND P4, PT, R235, UR4, PT ;  /* 0x00000004eb007c0c */ /* 0x000fe2000bf86270 */
[----:B------:R2:W-:Y:S01]  /*15370*/  @!P2 ST.E.64 desc[UR40][R20.64], R122 ;  /* 0x0000007a1400a985 */ /* 0x0005e2000c101b28 */
[----:B------:R-:W-:-:S02]  /*15380*/  SHF.R.S32.HI R24, RZ, 0x1f, R237 ;  /* 0x0000001fff187819 */ /* 0x000fc400000114ed */
[-C--:B---3--:R-:W-:Y:S01]  /*15390*/  @!P3 LEA R10, P5, R237, R3.reuse, 0x2 ;  /* 0x00000003ed0ab211 */ /* 0x088fe200078a10ff */
[----:B------:R3:W-:Y:S01]  /*153a0*/  @!P0 ST.E.64 desc[UR40][R8.64], R126 ;  /* 0x0000007e08008985 */ /* 0x0007e2000c101b28 */
[----:B------:R-:W-:Y:S02]  /*153b0*/  ISETP.GE.AND P2, PT, R234, UR4, PT ;  /* 0x00000004ea007c0c */ /* 0x000fe4000bf46270 */
[----:B------:R-:W-:Y:S02]  /*153c0*/  ISETP.GE.AND P0, PT, R233, UR4, PT ;  /* 0x00000004e9007c0c */ /* 0x000fe4000bf06270 */
[----:B------:R-:W-:Y:S02]  /*153d0*/  @!P3 LEA.HI.X R11, R237, R4, R24, 0x2, P5 ;  /* 0x00000004ed0bb211 */ /* 0x000fe400028f1418 */
[----:B------:R-:W-:Y:S02]  /*153e0*/  SHF.R.S32.HI R24, RZ, 0x1f, R236 ;  /* 0x0000001fff187819 */ /* 0x000fe400000114ec */
[-C--:B0-----:R-:W-:Y:S01]  /*153f0*/  @!P1 LEA R12, P5, R236, R3.reuse, 0x2 ;  /* 0x00000003ec0c9211 */ /* 0x081fe200078a10ff */
[----:B------:R3:W-:Y:S01]  /*15400*/  @!P3 ST.E.64 desc[UR40][R10.64], R130 ;  /* 0x000000820a00b985 */ /* 0x0007e2000c101b28 */
[----:B-1----:R-:W-:-:S02]  /*15410*/  @!P4 LEA R14, P3, R235, R3, 0x2 ;  /* 0x00000003eb0ec211 */ /* 0x002fc400078610ff */
[-C--:B------:R-:W-:Y:S02]  /*15420*/  @!P1 LEA.HI.X R13, R236, R4.reuse, R24, 0x2, P5 ;  /* 0x00000004ec0d9211 */ /* 0x080fe400028f1418 */
[----:B------:R-:W-:Y:S02]  /*15430*/  SHF.R.S32.HI R24, RZ, 0x1f, R235 ;  /* 0x0000001fff187819 */ /* 0x000fe400000114eb */
[----:B--2---:R-:W-:Y:S01]  /*15440*/  @!P2 LEA R20, P5, R234, R3, 0x2 ;  /* 0x00000003ea14a211 */ /* 0x004fe200078a10ff */
[----:B------:R3:W-:Y:S01]  /*15450*/  @!P1 ST.E.64 desc[UR40][R12.64], R134 ;  /* 0x000000860c009985 */ /* 0x0007e2000c101b28 */
[----:B------:R-:W-:Y:S02]  /*15460*/  SHF.R.S32.HI R29, RZ, 0x1f, R234 ;  /* 0x0000001fff1d7819 */ /* 0x000fe400000114ea */
[----:B------:R-:W-:Y:S02]  /*15470*/  @!P4 LEA.HI.X R15, R235, R4, R24, 0x2, P3 ;  /* 0x00000004eb0fc211 */ /* 0x000fe400018f1418 */
[----:B------:R-:W-:-:S02]  /*15480*/  SHF.R.S32.HI R28, RZ, 0x1f, R233 ;  /* 0x0000001fff1c7819 */ /* 0x000fc400000114e9 */
[C---:B------:R-:W-:Y:S01]  /*15490*/  @!P0 LEA R24, P3, R233.reuse, R3, 0x2 ;  /* 0x00000003e9188211 */ /* 0x040fe200078610ff */
[----:B------:R3:W-:Y:S01]  /*154a0*/  @!P4 ST.E.64 desc[UR40][R14.64], R138 ;  /* 0x0000008a0e00c985 */ /* 0x0007e2000c101b28 */
[-C--:B------:R-:W-:Y:S02]  /*154b0*/  @!P2 LEA.HI.X R21, R234, R4.reuse, R29, 0x2, P5 ;  /* 0x00000004ea15a211 */ /* 0x080fe400028f141d */
[----:B------:R-:W-:-:S03]  /*154c0*/  @!P0 LEA.HI.X R25, R233, R4, R28, 0x2, P3 ;  /* 0x00000004e9198211 */ /* 0x000fc600018f141c */
[----:B------:R3:W-:Y:S04]  /*154d0*/  @!P2 ST.E.64 desc[UR40][R20.64], R142 ;  /* 0x0000008e1400a985 */ /* 0x0007e8000c101b28 */
[----:B------:R3:W-:Y:S01]  /*154e0*/  @!P0 ST.E.64 desc[UR40][R24.64], R146 ;  /* 0x0000009218008985 */ /* 0x0007e2000c101b28 */
[----:B------:R-:W-:-:S13]  /*154f0*/  ISETP.GE.AND P0, PT, R232, UR4, PT ;  /* 0x00000004e8007c0c */ /* 0x000fda000bf06270 */
[----:B---3--:R-:W-:Y:S05]  /*15500*/  @P0 BRA `(.L_x_5001) ;  /* 0x0000000c00e40947 */ /* 0x008fea0003800000 */
[----:B------:R-:W-:Y:S02]  /*15510*/  SHF.R.S32.HI R28, RZ, 0x1f, R232 ;  /* 0x0000001fff1c7819 */ /* 0x000fe400000114e8 */
[----:B------:R-:W-:-:S04]  /*15520*/  LEA R8, P0, R232, R3, 0x2 ;  /* 0x00000003e8087211 */ /* 0x000fc800078010ff */
[----:B------:R-:W-:-:S05]  /*15530*/  LEA.HI.X R9, R232, R4, R28, 0x2, P0 ;  /* 0x00000004e8097211 */ /* 0x000fca00000f141c */
[----:B------:R0:W-:Y:S01]  /*15540*/  ST.E.64 desc[UR40][R8.64], R150 ;  /* 0x0000009608007985 */ /* 0x0001e2000c101b28 */
[----:B------:R-:W-:Y:S05]  /*15550*/  BRA `(.L_x_5001) ;  /* 0x0000000c00d07947 */ /* 0x000fea0003800000 */
.L_x_4988:
        /* <DEDUP_REMOVED lines=16> */
[----:B------:R-:W0:-:S12]  /*15660*/  S2R R0, SR_TID.X ;  /* 0x0000000000007919 */ /* 0x000e180000002100 */
        /* <DEDUP_REMOVED lines=8> */
[----:B----4-:R-:W-:-:S07]  /*156f0*/  IADD3 R26, -R11, R26, RZ ;  /* 0x0000001a0b1a7210 */ /* 0x010fce0007ffe1ff */
.L_x_5006:
[----:B------:R-:W4:Y:S01]  /*15700*/  LDL.LU R0, [R1+0x64] ;  /* 0x0000640001007983 */ /* 0x000f220000300800 */
[----:B------:R-:W-:Y:S01]  /*15710*/  BSSY B1, `(.L_x_5007) ;  /* 0x0000036000017945 */ /* 0x000fe20003800000 */
[----:B------:R-:W-:Y:S02]  /*15720*/  SEL R33, R224, RZ, !P0 ;  /* 0x000000ffe0217207 */ /* 0x000fe40004000000 */
[----:B-----5:R-:W-:Y:S02]  /*15730*/  SHF.R.S32.HI R28, RZ, 0x1f, R3 ;  /* 0x0000001fff1c7819 */ /* 0x020fe40000011403 */
[----:B----4-:R-:W-:Y:S01]  /*15740*/  SEL R30, R0, RZ, !P0 ;  /* 0x000000ff001e7207 */ /* 0x010fe20004000000 */
[----:B------:R-:W-:Y:S06]  /*15750*/  @P3 BRA `(.L_x_5008) ;  /* 0x0000000000c43947 */ /* 0x000fec0003800000 */
[----:B------:R-:W0:Y:S01]  /*15760*/  S2R R35, SR_TID.X ;  /* 0x0000000000237919 */ /* 0x000e220000002100 */
[----:B------:R-:W1:Y:S02]  /*15770*/  LDC R37, c[0x0][0xbe8] ;  /* 0x0002fa00ff257b82 */ /* 0x000e640000000800 */
[----:B-1----:R-:W-:Y:S01]  /*15780*/  IMAD R0, R26, R37, RZ ;  /* 0x000000251a007224 */ /* 0x002fe200078e02ff */
[----:B0-----:R-:W-:-:S04]  /*15790*/  IADD3 R35, R206, -0x80, R35 ;  /* 0xffffff80ce237810 */ /* 0x001fc80007ffe023 */
[----:B------:R-:W-:-:S13]  /*157a0*/  ISETP.GE.AND P0, PT, R35, R0, PT ;  /* 0x000000002300720c */ /* 0x000fda0003f06270 */
[----:B------:R-:W-:Y:S05]  /*157b0*/  @P0 BRA `(.L_x_5008) ;  /* 0x0000000000ac0947 */ /* 0x000fea0003800000 */
[----:B---3--:R-:W-:Y:S01]  /*157c0*/  IMAD.MOV.U32 R4, RZ, RZ, 0x9b8 ;  /* 0x000009b8ff047424 */ /* 0x008fe200078e00ff */
[----:B------:R-:W-:Y:S01]  /*157d0*/  ISETP.GT.AND P0, PT, R223, 0x1, PT ;  /* 0x00000001df00780c */ /* 0x000fe20003f04270 */
[----:B------:R-:W0:Y:S01]  /*157e0*/  LDC.64 R8, c[0x0][0xba8] ;  /* 0x0002ea00ff087b82 */ /* 0x000e220000000a00 */
[----:B------:R-:W-:Y:S01]  /*157f0*/  ISETP.NE.AND P1, PT, R37, 0x1, PT ;  /* 0x000000012500780c */ /* 0x000fe20003f25270 */
[----:B------:R-:W-:Y:S01]  /*15800*/  IMAD.MOV.U32 R27, RZ, RZ, R35 ;  /* 0x000000ffff1b7224 */ /* 0x000fe200078e0023 */
[----:B------:R-:W-:-:S05]  /*15810*/  SEL R4, R4, 0x978, P0 ;  /* 0x0000097804047807 */ /* 0x000fca0000000000 */
[----:B------:R-:W1:Y:S08]  /*15820*/  LDC.64 R20, c[0x0][R4+0x220] ;  /* 0x0000880004147b82 */ /* 0x000e700000000a00 */
[----:B------:R-:W3:Y:S08]  /*15830*/  LDC.64 R24, c[0x0][R4+0x218] ;  /* 0x0000860004187b82 */ /* 0x000ef00000000a00 */
[----:B------:R-:W4:Y:S08]  /*15840*/  LDC.64 R12, c[0x0][R4+0x228] ;  /* 0x00008a00040c7b82 */ /* 0x000f300000000a00 */
[----:B------:R-:W5:Y:S08]  /*15850*/  @P1 LDC R0, c[0x0][0xbec] ;  /* 0x0002fb00ff001b82 */ /* 0x000f700000000800 */
[----:B------:R-:W2:Y:S08]  /*15860*/  LDC.64 R10, c[0x0][R4+0x210] ;  /* 0x00008400040a7b82 */ /* 0x000eb00000000a00 */
[----:B------:R-:W4:Y:S01]  /*15870*/  @P1 LDC R31, c[0x0][0xbf0] ;  /* 0x0002fc00ff1f1b82 */ /* 0x000f220000000800 */
[----:B-----5:R-:W-:-:S07]  /*15880*/  @P1 IMAD.HI.U32 R0, R35, R0, RZ ;  /* 0x0000000023001227 */ /* 0x020fce00078e00ff */
[----:B0-----:R-:W0:Y:S01]  /*15890*/  @!P0 LDC R8, c[0x0][0xb50] ;  /* 0x0002d400ff088b82 */ /* 0x001e220000000800 */
[-C--:B-1----:R-:W-:Y:S02]  /*158a0*/  IMAD R21, R21, R33.reuse, RZ ;  /* 0x0000002115157224 */ /* 0x082fe400078e02ff */
[----:B------:R-:W-:-:S05]  /*158b0*/  IMAD.WIDE.U32 R14, R20, R33, RZ ;  /* 0x00000021140e7225 */ /* 0x000fca00078e00ff */
[----:B------:R-:W1:Y:S01]  /*158c0*/  @!P0 LDC R9, c[0x0][0xb54] ;  /* 0x0002d500ff098b82 */ /* 0x000e620000000800 */
[-C--:B---3--:R-:W-:Y:S02]  /*158d0*/  IMAD R29, R25, R222.reuse, RZ ;  /* 0x000000de191d7224 */ /* 0x088fe400078e02ff */
[----:B------:R-:W-:Y:S01]  /*158e0*/  IMAD.WIDE.U32 R24, R24, R222, RZ ;  /* 0x000000de18187225 */ /* 0x000fe200078e00ff */
[----:B----4-:R-:W-:-:S03]  /*158f0*/  @P1 SHF.R.U32.HI R27, RZ, R31, R0 ;  /* 0x0000001fff1b1219 */ /* 0x010fc60000011600 */
        /* <DEDUP_REMOVED lines=12> */
[----:B------:R-:W-:Y:S02]  /*159c0*/  SHF.R.S32.HI R27, RZ, 0x1f, R27 ;  /* 0x0000001fff1b7819 */ /* 0x000fe4000001141b */
[----:B------:R-:W-:Y:S02]  /*159d0*/  SHF.R.S32.HI R21, RZ, 0x1f, R15 ;  /* 0x0000001fff157819 */ /* 0x000fe4000001140f */
[----:B------:R-:W-:Y:S01]  /*159e0*/  IADD3.X R13, R27, R0, R25, P0, P1 ;  /* 0x000000001b0d7210 */ /* 0x000fe200007e2419 */
[----:B--2---:R-:W-:-:S04]  /*159f0*/  IMAD R0, R11, R15, RZ ;  /* 0x0000000f0b007224 */ /* 0x004fc800078e02ff */
[C---:B------:R-:W-:Y:S02]  /*15a00*/  IMAD R21, R10.reuse, R21, R0 ;  /* 0x000000150a157224 */ /* 0x040fe400078e0200 */
[----:B------:R-:W-:-:S04]  /*15a10*/  IMAD.WIDE.U32 R10, R10, R15, R12 ;  /* 0x0000000f0a0a7225 */ /* 0x000fc800078e000c */
[----:B------:R-:W-:Y:S01]  /*15a20*/  IMAD.IADD R0, R11, 0x1, R21 ;  /* 0x000000010b007824 */ /* 0x000fe200078e0215 */
[----:B0-----:R-:W-:Y:S01]  /*15a30*/  LEA R8, P0, R10, R8, 0x2 ;  /* 0x000000080a087211 */ /* 0x001fe200078010ff */
[----:B------:R-:W-:-:S03]  /*15a40*/  IMAD.MOV.U32 R11, RZ, RZ, -0x800000 ;  /* 0xff800000ff0b7424 */ /* 0x000fc600078e00ff */
[----:B-1----:R-:W-:-:S05]  /*15a50*/  LEA.HI.X R9, R10, R9, R0, 0x2, P0 ;  /* 0x000000090a097211 */ /* 0x002fca00000f1400 */
[----:B------:R0:W-:Y:S04]  /*15a60*/  STG.E desc[UR40][R8.64], R11 ;  /* 0x0000000b08007986 */ /* 0x0001e8000c101928 */
.L_x_5008:
[----:B------:R-:W-:Y:S05]  /*15a70*/  BSYNC B1 ;  /* 0x0000000000017941 */ /* 0x000fea0003800000 */
.L_x_5007:
[----:B------:R-:W-:Y:S05]  /*15a80*/  @P2 BRA `(.L_x_5001) ;  /* 0x0000000800842947 */ /* 0x000fea0003800000 */
[----:B------:R-:W1:Y:S01]  /*15a90*/  LDC R21, c[0x0][0xbe8] ;  /* 0x0002fa00ff157b82 */ /* 0x000e620000000800 */
        /* <DEDUP_REMOVED lines=12> */
[----:B------:R-:W-:-:S03]  /*15b60*/  IMAD.WIDE.U32 R8, R222, UR4, R8 ;  /* 0x00000004de087c25 */ /* 0x000fc6000f8e0008 */
[----:B------:R-:W-:Y:S01]  /*15b70*/  IADD3 R13, R206, R3, RZ ;  /* 0x00000003ce0d7210 */ /* 0x000fe20007ffe0ff */
[----:B------:R-:W-:Y:S01]  /*15b80*/  IMAD R9, R222, UR5, R9 ;  /* 0x00000005de097c24 */ /* 0x000fe2000f8e0209 */
[----:B-1----:R-:W-:Y:S01]  /*15b90*/  ISETP.NE.AND P0, PT, R21, 0x1, PT ;  /* 0x000000011500780c */ /* 0x002fe20003f05270 */
[----:B------:R-:W-:Y:S02]  /*15ba0*/  ULDC.64 UR4, c[0x0][0xaf0] ;  /* 0x0002bc0000047ab9 */ /* 0x000fe40000000a00 */
[----:B------:R-:W-:Y:S02]  /*15bb0*/  IMAD.MOV.U32 R3, RZ, RZ, R13 ;  /* 0x000000ffff037224 */ /* 0x000fe400078e000d */
[----:B------:R-:W-:-:S08]  /*15bc0*/  IMAD.WIDE.U32 R8, R33, UR4, R8 ;  /* 0x0000000421087c25 */ /* 0x000fd0000f8e0008 */
[----:B---3--:R-:W0:Y:S08]  /*15bd0*/  @P0 LDC R4, c[0x0][0xbec] ;  /* 0x0002fb00ff040b82 */ /* 0x008e300000000800 */
[----:B------:R-:W1:Y:S01]  /*15be0*/  @P0 LDC R15, c[0x0][0xbf0] ;  /* 0x0002fc00ff0f0b82 */ /* 0x000e620000000800 */
[----:B0-----:R-:W-:-:S04]  /*15bf0*/  @P0 IMAD.HI.U32 R0, R13, R4, RZ ;  /* 0x000000040d000227 */ /* 0x001fc800078e00ff */
[----:B------:R-:W-:Y:S01]  /*15c00*/  IMAD R4, R30, UR4, RZ ;  /* 0x000000041e047c24 */ /* 0x000fe2000f8e02ff */
[----:B-1----:R-:W-:-:S03]  /*15c10*/  @P0 SHF.R.U32.HI R3, RZ, R15, R0 ;  /* 0x0000000fff030219 */ /* 0x002fc60000011600 */
        /* <DEDUP_REMOVED lines=20> */
[----:B------:R-:W-:-:S05]  /*15d60*/  VIADD R9, R205, 0xc0 ;  /* 0x000000c0cd097836 */ /* 0x000fca0000000000 */
[----:B------:R-:W-:Y:S01]  /*15d70*/  SHF.R.S32.HI R10, RZ, 0x1f, R9 ;  /* 0x0000001fff0a7819 */ /* 0x000fe20000011409 */
[----:B------:R-:W-:Y:S06]  /*15d80*/  BRA.DIV UR4, `(.L_x_5009) ;  /* 0x000000a204807947 */ /* 0x000fec000b800000 */
[----:B------:R0:W1:Y:S04]  /*15d90*/  SHFL.IDX PT, R0, R4, RZ, 0x181f ;  /* 0x00181fff04007589 */ /* 0x00006800000e0000 */
[----:B------:R0:W3:Y:S02]  /*15da0*/  SHFL.IDX PT, R14, R3, RZ, 0x181f ;  /* 0x00181fff030e7589 */ /* 0x0000e400000e0000 */
.L_x_5239:
        /* <DEDUP_REMOVED lines=12> */
[-C--:B---3--:R-:W-:Y:S02]  /*15e70*/  @!P3 LEA R12, P5, R205, R14.reuse, 0x1 ;  /* 0x0000000ecd0cb211 */ /* 0x088fe400078a08ff */
[----:B------:R-:W-:Y:S02]  /*15e80*/  @!P2 LEA R24, P4, R217, R14, 0x1 ;  /* 0x0000000ed918a211 */ /* 0x000fe400078808ff */
[----:B-1----:R-:W-:Y:S02]  /*15e90*/  @!P3 LEA.HI.X R13, R205, R0, R8, 0x1, P5 ;  /* 0x00000000cd0db211 */ /* 0x002fe400028f0c08 */
        /* <DEDUP_REMOVED lines=10> */
.L_x_5011:
[----:B------:R-:W-:Y:S05]  /*15f40*/  BSYNC B1 ;  /* 0x0000000000017941 */ /* 0x000fea0003800000 */
.L_x_5010:
[----:B------:R-:W-:-:S03]  /*15f50*/  UMOV UR4, 0xffffffff ;  /* 0xffffffff00047882 */ /* 0x000fc60000000000 */
[----:B------:R-:W-:Y:S05]  /*15f60*/  BRA.DIV UR4, `(.L_x_5012) ;  /* 0x000000a2043c7947 */ /* 0x000fea000b800000 */
[----:B-1----:R1:W0:Y:S04]  /*15f70*/  SHFL.IDX PT, R0, R4, 0x1, 0x181f ;  /* 0x00381f0004007f89 */ /* 0x00222800000e0000 */
[----:B---34-:R1:W3:Y:S02]  /*15f80*/  SHFL.IDX PT, R14, R3, 0x1, 0x181f ;  /* 0x00381f00030e7f89 */ /* 0x0182e400000e0000 */
.L_x_5243:
        /* <DEDUP_REMOVED lines=13> */
[----:B0-----:R-:W-:Y:S02]  /*16060*/  @!P3 LEA.HI.X R13, R205, R0, R11, 0x1, P5 ;  /* 0x00000000cd0db211 */ /* 0x001fe400028f0c0b */
        /* <DEDUP_REMOVED lines=10> */
.L_x_5014:
[----:B------:R-:W-:Y:S05]  /*16110*/  BSYNC B1 ;  /* 0x0000000000017941 */ /* 0x000fea0003800000 */
.L_x_5013:
[----:B------:R-:W-:-:S03]  /*16120*/  UMOV UR4, 0xffffffff ;  /* 0xffffffff00047882 */ /* 0x000fc60000000000 */
[----:B------:R-:W-:Y:S05]  /*16130*/  BRA.DIV UR4, `(.L_x_5015) ;  /* 0x000000a204107947 */ /* 0x000fea000b800000 */
[----:B0-----:R0:W0:Y:S04]  /*16140*/  SHFL.IDX PT, R0, R4, 0x2, 0x181f ;  /* 0x00581f0004007f89 */ /* 0x00102800000e0000 */
[----:B---34-:R3:W4:Y:S02]  /*16150*/  SHFL.IDX PT, R14, R3, 0x2, 0x181f ;  /* 0x00581f00030e7f89 */ /* 0x01872400000e0000 */
.L_x_5247:
        /* <DEDUP_REMOVED lines=24> */
.L_x_5017:
[----:B------:R-:W-:Y:S05]  /*162e0*/  BSYNC B1 ;  /* 0x0000000000017941 */ /* 0x000fea0003800000 */
.L_x_5016:
[----:B------:R-:W-:-:S03]  /*162f0*/  UMOV UR4, 0xffffffff ;  /* 0xffffffff00047882 */ /* 0x000fc60000000000 */
[----:B------:R-:W-:Y:S05]  /*16300*/  BRA.DIV UR4, `(.L_x_5018) ;  /* 0x0000009e04e47947 */ /* 0x000fea000b800000 */
[----:B0-----:R0:W0:Y:S04]  /*16310*/  SHFL.IDX PT, R0, R4, 0x3, 0x181f ;  /* 0x00781f0004007f89 */ /* 0x00102800000e0000 */
[----:B----4-:R4:W0:Y:S02]  /*16320*/  SHFL.IDX PT, R14, R3, 0x3, 0x181f ;  /* 0x00781f00030e7f89 */ /* 0x01082400000e0000 */
.L_x_5251:
[----:B-1-34-:R-:W-:-:S05]  /*16330*/  VIADD R3, R206, 0x60 ;  /* 0x00000060ce037836 */ /* 0x01afca0000000000 */
[----:B------:R-:W-:-:S13]  /*16340*/  ISETP.GE.AND P0, PT, R3, R21, PT ;  /* 0x000000150300720c */ /* 0x000fda0003f06270 */
[----:B------:R-:W-:Y:S05]  /*16350*/  @P0 BRA `(.L_x_5001) ;  /* 0x0000000000500947 */ /* 0x000fea0003800000 */
[----:B------:R-:W-:Y:S01]  /*16360*/  ULDC UR4, c[0x0][0xac8] ;  /* 0x0002b20000047ab9 */ /* 0x000fe20000000800 */
[----:B0-----:R-:W-:Y:S02]  /*16370*/  SHF.R.S32.HI R4, RZ, 0x1f, R205 ;  /* 0x0000001fff047819 */ /* 0x001fe400000114cd */
[----:B------:R-:W-:Y:S02]  /*16380*/  ISETP.GE.AND P3, PT, R205, UR4, PT ;  /* 0x00000004cd007c0c */ /* 0x000fe4000bf66270 */
[----:B------:R-:W-:Y:S02]  /*16390*/  ISETP.GE.AND P2, PT, R217, UR4, PT ;  /* 0x00000004d9007c0c */ /* 0x000fe4000bf46270 */
[----:B------:R-:W-:Y:S02]  /*163a0*/  ISETP.GE.AND P1, PT, R216, UR4, PT ;  /* 0x00000004d8007c0c */ /* 0x000fe4000bf26270 */
[----:B------:R-:W-:Y:S02]  /*163b0*/  ISETP.GE.AND P0, PT, R9, UR4, PT ;  /* 0x0000000409007c0c */ /* 0x000fe4000bf06270 */
[----:B------:R-:W-:-:S05]  /*163c0*/  SHF.R.S32.HI R8, RZ, 0x1f, R217 ;  /* 0x0000001fff087819 */ /* 0x000fca00000114d9 */
[-C--:B------:R-:W-:Y:S02]  /*163d0*/  @!P3 LEA R12, P5, R205, R14.reuse, 0x1 ;  /* 0x0000000ecd0cb211 */ /* 0x080fe400078a08ff */
[----:B------:R-:W-:Y:S02]  /*163e0*/  @!P2 LEA R20, P4, R217, R14, 0x1 ;  /* 0x0000000ed914a211 */ /* 0x000fe400078808ff */
[----:B------:R-:W-:Y:S02]  /*163f0*/  @!P3 LEA.HI.X R13, R205, R0, R4, 0x1, P5 ;  /* 0x00000000cd0db211 */ /* 0x000fe400028f0c04 */
        /* <DEDUP_REMOVED lines=10> */
.L_x_5001:
[----:B------:R-:W-:Y:S05]  /*164a0*/  BSYNC B0 ;  /* 0x0000000000007941 */ /* 0x000fea0003800000 */
.L_x_4987:
[----:B------:R-:W-:Y:S02]  /*164b0*/  ULDC UR4, c[0x0][0xc3c] ;  /* 0x00030f0000047ab9 */ /* 0x000fe40000000800 */
[----:B---3--:R-:W-:-:S13]  /*164c0*/  ISETP.GE.AND P0, PT, R7, UR4, PT ;  /* 0x0000000407007c0c */ /* 0x008fda000bf06270 */
[----:B------:R-:W-:Y:S05]  /*164d0*/  @!P0 BRA `(.L_x_5019) ;  /* 0xfffffeac00c48947 */ /* 0x000fea000383ffff */
[----:B------:R-:W-:Y:S05]  /*164e0*/  BRA `(.L_x_4859) ;  /* 0x0000008400b07947 */ /* 0x000fea0003800000 */
.L_x_4857:
        /* <DEDUP_REMOVED lines=18> */
.L_x_5020:
[----:B------:R-:W-:Y:S01]  /*16610*/  LOP3.LUT R0, R6, 0x1f, RZ, 0xc0, !PT ;  /* 0x0000001f06007812 */ /* 0x000fe200078ec0ff */
[----:B------:R-:W-:Y:S01]  /*16620*/  ULDC UR4, c[0x0][0xc3c] ;  /* 0x00030f0000047ab9 */ /* 0x000fe20000000800 */
[----:B------:R-:W-:Y:S01]  /*16630*/  MOV R8, RZ ;  /* 0x000000ff00087202 */ /* 0x000fe20000000f00 */
        /* <DEDUP_REMOVED lines=40> */
.L_x_5024:
        /* <DEDUP_REMOVED lines=19> */
[----:B0-----:R-:W-:-:S04]  /*169f0*/  SEL R4, R4, RZ, P1 ;  /* 0x000000ff04047207 */ /* 0x001fc80000800000 */
[----:B------:R-:W-:-:S05]  /*16a00*/  IADD3 R4, R11, R4, RZ ;  /* 0x000000040b047210 */ /* 0x000fca0007ffe0ff */
        /* <DEDUP_REMOVED lines=18> */
.L_x_5022:
        /* <DEDUP_REMOVED lines=12> */
.L_x_5025:
        /* <DEDUP_REMOVED lines=16> */
[----:B0-----:R-:W-:Y:S01]  /*16cf0*/  IMAD.MOV.U32 R2, RZ, RZ, RZ ;  /* 0x000000ffff027224 */ /* 0x001fe200078e00ff */
[----:B-1----:R-:W-:-:S05]  /*16d00*/  IADD3 R12, RZ, -R3, RZ ;  /* 0x80000003ff0c7210 */ /* 0x002fca0007ffe0ff */
        /* <DEDUP_REMOVED lines=28> */
[----:B------:R-:W-:Y:S01]  /*16ed0*/  @!P1 IMAD.IADD R2, R2, 0x1, -R9 ;  /* 0x0000000102029824 */ /* 0x000fe200078e0a09 */
[----:B------:R-:W-:Y:S02]  /*16ee0*/  @!P1 IADD3 R7, R7, 0x1, RZ ;  /* 0x0000000107079810 */ /* 0x000fe40007ffe0ff */
        /* <DEDUP_REMOVED lines=15> */
.L_x_5026:
        /* <DEDUP_REMOVED lines=21> */
[----:B------:R-:W-:Y:S01]  /*17130*/  @!P1 IMAD.IADD R10, R10, 0x1, -R9 ;  /* 0x000000010a0a9824 */ /* 0x000fe200078e0a09 */
[----:B------:R-:W-:Y:S02]  /*17140*/  @!P1 IADD3 R2, R2, 0x1, RZ ;  /* 0x0000000102029810 */ /* 0x000fe40007ffe0ff */
        /* <DEDUP_REMOVED lines=33> */
[----:B------:R-:W-:Y:S02]  /*17360*/  @!P2 IADD3 R2, -R2, RZ, RZ ;  /* 0x000000ff0202a210 */ /* 0x000fe40007ffe1ff */
[----:B------:R-:W-:Y:S01]  /*17370*/  @!P1 LOP3.LUT R2, RZ, R7, RZ, 0x33, !PT ;  /* 0x00000007ff029212 */ /* 0x000fe200078e33ff */
[----:B------:R-:W-:-:S04]  /*17380*/  IMAD.MOV R7, RZ, RZ, -R7 ;  /* 0x000000ffff077224 */ /* 0x000fc800078e0a07 */
[----:B------:R-:W-:-:S05]  /*17390*/  IMAD R3, R2, R7, R9 ;  /* 0x0000000702037224 */ /* 0x000fca00078e0209 */
[----:B------:R0:W-:Y:S02]  /*173a0*/  STL [R1+0x8], R3 ;  /* 0x0000080301007387 */ /* 0x0001e40000100800 */
.L_x_5027:
[----:B01----:R-:W-:-:S05]  /*173b0*/  LOP3.LUT R3, RZ, R2, RZ, 0x33, !PT ;  /* 0x00000002ff037212 */ /* 0x003fca00078e33ff */
[----:B------:R-:W-:-:S05]  /*173c0*/  IMAD.IADD R2, R4, 0x1, R3 ;  /* 0x0000000104027824 */ /* 0x000fca00078e0203 */
[----:B------:R1:W-:Y:S01]  /*173d0*/  STL [R1+0x4], R2 ;  /* 0x0000040201007387 */ /* 0x0003e20000100800 */
[----:B------:R-:W-:Y:S05]  /*173e0*/  BRA `(.L_x_5028) ;  /* 0x0000000000107947 */ /* 0x000fea0003800000 */
.L_x_5023:
[----:B------:R-:W-:Y:S01]  /*173f0*/  IMAD.U32 R2, RZ, RZ, UR6 ;  /* 0x00000006ff027e24 */ /* 0x000fe2000f8e00ff */
[----:B------:R0:W-:Y:S04]  /*17400*/  STL [R1+0x4], RZ ;  /* 0x000004ff01007387 */ /* 0x0001e80000100800 */
[----:B------:R0:W-:Y:S04]  /*17410*/  STL [R1+0x8], RZ ;  /* 0x000008ff01007387 */ /* 0x0001e80000100800 */
[----:B------:R0:W-:Y:S02]  /*17420*/  STL [R1], R2 ;  /* 0x0000000201007387 */ /* 0x0001e40000100800 */
.L_x_5028:
        /* <DEDUP_REMOVED lines=10> */
.L_x_5021:
        /* <DEDUP_REMOVED lines=9> */
[C---:B---3--:R-:W-:Y:S01]  /*17560*/  IMAD.SHL.U32 R0, R6.reuse, 0x8, RZ ;  /* 0x0000000806007824 */ /* 0x048fe200078e00ff */
        /* <DEDUP_REMOVED lines=22> */
.L_x_5173:
[----:B0-2---:R-:W2:Y:S01]  /*176d0*/  LDL R0, [R1+0xc] ;  /* 0x00000c0001007983 */ /* 0x005ea20000100800 */
[----:B-1----:R-:W2:Y:S01]  /*176e0*/  LDC.64 R2, c[0x0][0xc88] ;  /* 0x00032200ff027b82 */ /* 0x002ea20000000a00 */
[----:B------:R-:W-:Y:S05]  /*176f0*/  YIELD ;  /* 0x0000000000007946 */ /* 0x000fea0003800000 */
[----:B------:R-:W-:Y:S01]  /*17700*/  ULDC.64 UR4, c[0x0][0xa28] ;  /* 0x00028a0000047ab9 */ /* 0x000fe20000000a00 */
[----:B------:R-:W-:Y:S02]  /*17710*/  CS2R R8, SRZ ;  /* 0x0000000000087805 */ /* 0x000fe4000001ff00 */
[----:B------:R-:W-:Y:S01]  /*17720*/  ISETP.NE.U32.AND P0, PT, RZ, UR4, PT ;  /* 0x00000004ff007c0c */ /* 0x000fe2000bf05070 */
[----:B------:R-:W-:Y:S01]  /*17730*/  ULDC.64 UR10, c[0x0][0xa18] ;  /* 0x00028600000a7ab9 */ /* 0x000fe20000000a00 */
[----:B------:R-:W-:Y:S01]  /*17740*/  ULDC.64 UR8, c[0x0][0xa10] ;  /* 0x0002840000087ab9 */ /* 0x000fe20000000a00 */
[----:B------:R-:W-:Y:S01]  /*17750*/  ULDC.64 UR6, c[0x0][0xa08] ;  /* 0x0002820000067ab9 */ /* 0x000fe20000000a00 */
[----:B--2---:R-:W-:-:S05]  /*17760*/  IMAD.WIDE R2, R0, 0x4, R2 ;  /* 0x0000000400027825 */ /* 0x004fca00078e0202 */
        /* <DEDUP_REMOVED lines=12> */
[----:B------:R-:W-:Y:S02]  /*17830*/  ISETP.NE.AND.EX P2, PT, RZ, UR5, PT, P2 ;  /* 0x00000005ff007c0c */ /* 0x000fe4000bf45320 */
        /* <DEDUP_REMOVED lines=8> */
[----:B------:R-:W-:Y:S02]  /*178c0*/  IADD3.X R3, R15, UR5, RZ, P4, !PT ;  /* 0x000000050f037c10 */ /* 0x000fe4000a7fe4ff */
[----:B------:R-:W-:Y:S02]  /*178d0*/  IADD3 R4, P4, R17, UR8, RZ ;  /* 0x0000000811047c10 */ /* 0x000fe4000ff9e0ff */
[----:B------:R-:W-:Y:S01]  /*178e0*/  ISETP.NE.AND.EX P0, PT, RZ, UR7, PT, P0 ;  /* 0x00000007ff007c0c */ /* 0x000fe2000bf05300 */
[----:B------:R-:W2:Y:S01]  /*178f0*/  @P2 LDG.E R9, desc[UR40][R2.64] ;  /* 0x0000002802092981 */ /* 0x000ea2000c1e1900 */
[----:B------:R-:W-:Y:S01]  /*17900*/  IADD3.X R5, R15, UR9, RZ, P4, !PT ;  /* 0x000000090f057c10 */ /* 0x000fe2000a7fe4ff */
[----:B------:R-:W-:Y:S01]  /*17910*/  ULDC UR4, c[0x0][0x288] ;  /* 0x0000a20000047ab9 */ /* 0x000fe20000000800 */
[----:B------:R-:W-:-:S02]  /*17920*/  ISETP.NE.AND.EX P1, PT, RZ, UR9, PT, P1 ;  /* 0x00000009ff007c0c */ /* 0x000fc4000bf25310 */
[----:B------:R-:W-:Y:S02]  /*17930*/  MOV R12, RZ ;  /* 0x000000ff000c7202 */ /* 0x000fe40000000f00 */
[----:B------:R-:W-:Y:S02]  /*17940*/  @P3 IADD3 R10, P4, R17, UR10, RZ ;  /* 0x0000000a110a3c10 */ /* 0x000fe4000ff9e0ff */
[C---:B------:R-:W-:Y:S02]  /*17950*/  IADD3.X R7, R15.reuse, UR7, RZ, P5, !PT ;  /* 0x000000070f077c10 */ /* 0x040fe4000affe4ff */
[----:B------:R-:W-:-:S03]  /*17960*/  @P3 IADD3.X R11, R15, UR11, RZ, P4, !PT ;  /* 0x0000000b0f0b3c10 */ /* 0x000fc6000a7fe4ff */
[----:B------:R0:W5:Y:S04]  /*17970*/  @P0 LDG.E R12, desc[UR40][R6.64] ;  /* 0x00000028060c0981 */ /* 0x000168000c1e1900 */
[----:B------:R0:W5:Y:S04]  /*17980*/  @P1 LDG.E R0, desc[UR40][R4.64] ;  /* 0x0000002804001981 */ /* 0x000168000c1e1900 */
        /* <DEDUP_REMOVED lines=14> */
[----:B-1----:R-:W-:Y:S01]  /*17a70*/  IMAD.U32 R9, RZ, RZ, UR4 ;  /* 0x00000004ff097e24 */ /* 0x002fe2000f8e00ff */
[----:B0-----:R-:W-:Y:S06]  /*17a80*/  @P3 BRA `(.L_x_5030) ;  /* 0x0000000000143947 */ /* 0x001fec0003800000 */
[----:B------:R-:W-:Y:S05]  /*17a90*/  @!P2 BRA `(.L_x_5030) ;  /* 0x000000000010a947 */ /* 0x000fea0003800000 */
[----:B------:R-:W2:Y:S04]  /*17aa0*/  LDG.E R10, desc[UR40][R2.64] ;  /* 0x00000028020a7981 */ /* 0x000ea8000c1e1900 */
[----:B------:R-:W2:Y:S02]  /*17ab0*/  LDG.E R2, desc[UR40][R2.64+0x4] ;  /* 0x0000042802027981 */ /* 0x000ea4000c1e1900 */
[----:B--2--5:R-:W-:-:S05]  /*17ac0*/  IMAD.IADD R14, R2, 0x1, -R10 ;  /* 0x00000001020e7824 */ /* 0x024fca00078e0a0a */
[----:B------:R0:W-:Y:S02]  /*17ad0*/  STL [R1+0x48], R14 ;  /* 0x0000480e01007387 */ /* 0x0001e40000100800 */
.L_x_5030:
[----:B------:R-:W2:Y:S01]  /*17ae0*/  LDL.LU R3, [R1+0x8] ;  /* 0x0000080001037983 */ /* 0x000ea20000300800 */
[----:B------:R-:W-:Y:S02]  /*17af0*/  ULDC.64 UR4, c[0x0][0xa20] ;  /* 0x0002880000047ab9 */ /* 0x000fe40000000a00 */
[----:B------:R-:W-:Y:S01]  /*17b00*/  ISETP.NE.U32.AND P2, PT, RZ, UR4, PT ;  /* 0x00000004ff007c0c */ /* 0x000fe2000bf45070 */
[----:B------:R1:W-:Y:S03]  /*17b10*/  STL [R1+0x8], R13 ;  /* 0x0000080d01007387 */ /* 0x0003e60000100800 */
[----:B------:R-:W-:Y:S02]  /*17b20*/  ISETP.NE.AND.EX P2, PT, RZ, UR5, PT, P2 ;  /* 0x00000005ff007c0c */ /* 0x000fe4000bf45320 */
[C---:B--2---:R-:W-:Y:S02]  /*17b30*/  LOP3.LUT R10, R3.reuse, 0xff000000, RZ, 0xc0, !PT ;  /* 0xff000000030a7812 */ /* 0x044fe400078ec0ff */
[----:B------:R-:W-:-:S02]  /*17b40*/  LOP3.LUT R2, R3, 0xff0000, RZ, 0xc0, !PT ;  /* 0x00ff000003027812 */ /* 0x000fc400078ec0ff */
        /* <DEDUP_REMOVED lines=10> */
.L_x_5031:
[----:B------:R-:W-:Y:S05]  /*17bf0*/  @!P0 BRA `(.L_x_5032) ;  /* 0x00000000000c8947 */ /* 0x000fea0003800000 */
[----:B------:R-:W2:Y:S04]  /*17c00*/  LDG.E R9, desc[UR40][R6.64] ;  /* 0x0000002806097981 */ /* 0x000ea8000c1e1900 */
[----:B------:R-:W2:Y:S02]  /*17c10*/  LDG.E R6, desc[UR40][R6.64+0x4] ;  /* 0x0000042806067981 */ /* 0x000ea4000c1e1900 */
[----:B--2---:R-:W-:-:S07]  /*17c20*/  IMAD.IADD R9, R6, 0x1, -R9 ;  /* 0x0000000106097824 */ /* 0x004fce00078e0a09 */
.L_x_5032:
[----:B------:R-:W2:Y:S01]  /*17c30*/  LDL R7, [R1+0x4] ;  /* 0x0000040001077983 */ /* 0x000ea20000100800 */
[----:B-1----:R-:W1:Y:S03]  /*17c40*/  LDC R3, c[0x0][0x448] ;  /* 0x00011200ff037b82 */ /* 0x002e660000000800 */
[----:B------:R-:W3:Y:S04]  /*17c50*/  @P1 LDG.E R2, desc[UR40][R4.64] ;  /* 0x0000002804021981 */ /* 0x000ee8000c1e1900 */
[----:B------:R4:W3:Y:S01]  /*17c60*/  @P1 LDG.E R4, desc[UR40][R4.64+0x4] ;  /* 0x0000042804041981 */ /* 0x0008e2000c1e1900 */
[----:B------:R-:W-:Y:S01]  /*17c70*/  LOP3.LUT R12, R10, 0xff, RZ, 0xc0, !PT ;  /* 0x000000ff0a0c7812 */ /* 0x000fe200078ec0ff */
[----:B------:R-:W-:Y:S01]  /*17c80*/  BSSY B0, `(.L_x_5033) ;  /* 0x0000037000007945 */ /* 0x000fe20003800000 */
[----:B------:R-:W-:-:S03]  /*17c90*/  SHF.R.U32.HI R10, RZ, 0x10, R10 ;  /* 0x00000010ff0a7819 */ /* 0x000fc6000001160a */
[----:B------:R0:W-:Y:S01]  /*17ca0*/  STL [R1+0x60], R12 ;  /* 0x0000600c01007387 */ /* 0x0001e20000100800 */
[----:B-1----:R-:W-:-:S13]  /*17cb0*/  ISETP.NE.AND P0, PT, R3, 0x1, PT ;  /* 0x000000010300780c */ /* 0x002fda0003f05270 */
[----:B----4-:R-:W1:Y:S08]  /*17cc0*/  @P0 LDC R5, c[0x0][0x44c] ;  /* 0x00011300ff050b82 */ /* 0x010e700000000800 */
[----:B------:R-:W4:Y:S01]  /*17cd0*/  @P0 LDC R6, c[0x0][0x450] ;  /* 0x00011400ff060b82 */ /* 0x000f220000000800 */
[----:B--2---:R-:W-:Y:S02]  /*17ce0*/  IMAD.SHL.U32 R3, R7, 0x80, RZ ;  /* 0x0000008007037824 */ /* 0x004fe400078e00ff */
[----:B-----5:R-:W-:-:S02]  /*17cf0*/  IMAD.IADD R7, R9, 0x1, -R8 ;  /* 0x0000000109077824 */ /* 0x020fc400078e0a08 */
[----:B------:R-:W-:Y:S02]  /*17d00*/  VIADD R3, R3, 0x7f ;  /* 0x0000007f03037836 */ /* 0x000fe40000000000 */
[----:B---3--:R-:W-:Y:S02]  /*17d10*/  @P1 IMAD.IADD R11, R4, 0x1, -R2 ;  /* 0x00000001040b1824 */ /* 0x008fe400078e0a02 */
[----:B-1----:R-:W-:-:S05]  /*17d20*/  @P0 IMAD.HI.U32 R2, R3, R5, RZ ;  /* 0x0000000503020227 */ /* 0x002fca00078e00ff */
[----:B----4-:R-:W-:Y:S02]  /*17d30*/  @P0 SHF.R.U32.HI R3, RZ, R6, R2 ;  /* 0x00000006ff030219 */ /* 0x010fe40000011602 */
[----:B------:R-:W-:-:S04]  /*17d40*/  IADD3 R2, R7, R11, RZ ;  /* 0x0000000b07027210 */ /* 0x000fc80007ffe0ff */
[C---:B------:R-:W-:Y:S01]  /*17d50*/  IADD3 R21, R2.reuse, 0x60, -R14 ;  /* 0x0000006002157810 */ /* 0x040fe20007ffe80e */
[----:B------:R-:W-:-:S04]  /*17d60*/  VIADD R4, R2, 0x5f ;  /* 0x0000005f02047836 */ /* 0x000fc80000000000 */
[----:B------:R-:W-:Y:S02]  /*17d70*/  IMAD.IADD R3, R21, 0x1, R3 ;  /* 0x0000000115037824 */ /* 0x000fe400078e0203 */
[----:B------:R-:W-:-:S04]  /*17d80*/  IMAD.HI R2, R4, 0x2aaaaaab, RZ ;  /* 0x2aaaaaab04027827 */ /* 0x000fc800078e02ff */
[----:B------:R-:W-:Y:S01]  /*17d90*/  IMAD.HI R3, R3, 0x2aaaaaab, RZ ;  /* 0x2aaaaaab03037827 */ /* 0x000fe200078e02ff */
[----:B------:R-:W-:-:S03]  /*17da0*/  SHF.R.U32.HI R20, RZ, 0x1f, R2 ;  /* 0x0000001fff147819 */ /* 0x000fc60000011602 */
[----:B------:R-:W-:Y:S01]  /*17db0*/  IMAD.MOV.U32 R4, RZ, RZ, RZ ;  /* 0x000000ffff047224 */ /* 0x000fe200078e00ff */
[----:B------:R-:W-:Y:S02]  /*17dc0*/  SHF.R.U32.HI R6, RZ, 0x1f, R3 ;  /* 0x0000001fff067819 */ /* 0x000fe40000011603 */
[----:B------:R-:W-:Y:S02]  /*17dd0*/  LEA.HI.SX32 R20, R2, R20, 0x1c ;  /* 0x0000001402147211 */ /* 0x000fe400078fe2ff */
[----:B------:R-:W-:-:S04]  /*17de0*/  LEA.HI.SX32 R6, R3, R6, 0x1c ;  /* 0x0000000603067211 */ /* 0x000fc800078fe2ff */
[----:B------:R-:W-:-:S04]  /*17df0*/  VIMNMX R6, R20, R6, PT ;  /* 0x0000000614067248 */ /* 0x000fc80003fe0100 */
[----:B------:R-:W-:-:S13]  /*17e00*/  ISETP.GE.AND P0, PT, R6, 0x1, PT ;  /* 0x000000010600780c */ /* 0x000fda0003f06270 */
[----:B0-----:R-:W-:Y:S05]  /*17e10*/  @!P0 BRA `(.L_x_5034) ;  /* 0x0000000000748947 */ /* 0x001fea0003800000 */
[----:B------:R-:W-:Y:S01]  /*17e20*/  ISETP.NE.AND P0, PT, R10, RZ, PT ;  /* 0x000000ff0a00720c */ /* 0x000fe20003f05270 */
[----:B------:R-:W-:-:S03]  /*17e30*/  ULDC UR4, c[0x0][0x9f0] ;  /* 0x00027c0000047ab9 */ /* 0x000fc60000000800 */
[----:B------:R-:W-:-:S04]  /*17e40*/  SEL R2, R10, UR4, P0 ;  /* 0x000000040a027c07 */ /* 0x000fc80008000000 */
[----:B------:R-:W-:Y:S02]  /*17e50*/  IABS R3, R2 ;  /* 0x0000000200037213 */ /* 0x000fe40000000000 */
[----:B------:R-:W-:Y:S02]  /*17e60*/  IADD3 R8, R2, -0x1, R6 ;  /* 0xffffffff02087810 */ /* 0x000fe40007ffe006 */
[----:B------:R-:W0:Y:S08]  /*17e70*/  I2F.RP R4, R3 ;  /* 0x0000000300047306 */ /* 0x000e300000209400 */
[----:B0-----:R-:W0:Y:S02]  /*17e80*/  MUFU.RCP R4, R4 ;  /* 0x0000000400047308 */ /* 0x001e240000001000 */
[----:B0-----:R-:W-:-:S06]  /*17e90*/  VIADD R4, R4, 0xffffffe ;  /* 0x0ffffffe04047836 */ /* 0x001fcc0000000000 */
[----:B------:R0:W1:Y:S02]  /*17ea0*/  F2I.FTZ.U32.TRUNC.NTZ R5, R4 ;  /* 0x0000000400057305 */ /* 0x000064000021f000 */
[----:B0-----:R-:W-:-:S04]  /*17eb0*/  LOP3.LUT R4, R8, R2, RZ, 0x3c, !PT ;  /* 0x0000000208047212 */ /* 0x001fc800078e3cff */
[----:B------:R-:W-:Y:S01]  /*17ec0*/  ISETP.GE.AND P3, PT, R4, RZ, PT ;  /* 0x000000ff0400720c */ /* 0x000fe20003f66270 */
[----:B-1----:R-:W-:-:S04]  /*17ed0*/  IMAD.MOV R4, RZ, RZ, -R5 ;  /* 0x000000ffff047224 */ /* 0x002fc800078e0a05 */
        /* <DEDUP_REMOVED lines=15> */
[----:B------:R-:W-:Y:S02]  /*17fd0*/  @!P3 IADD3 R4, -R4, RZ, RZ ;  /* 0x000000ff0404b210 */ /* 0x000fe40007ffe1ff */
[----:B------:R-:W-:-:S07]  /*17fe0*/  @!P2 LOP3.LUT R4, RZ, R2, RZ, 0x33, !PT ;  /* 0x00000002ff04a212 */ /* 0x000fce00078e33ff */
.L_x_5034:
[----:B------:R-:W-:Y:S05]  /*17ff0*/  BSYNC B0 ;  /* 0x0000000000007941 */ /* 0x000fea0003800000 */
.L_x_5033:
        /* <DEDUP_REMOVED lines=21> */
[----:B------:R-:W0:Y:S02]  /*18150*/  S2R R4, SR_TID.X ;  /* 0x0000000000047919 */ /* 0x000e240000002100 */
[----:B0-----:R-:W-:-:S04]  /*18160*/  SHF.R.U32.HI R4, RZ, 0x5, R4 ;  /* 0x00000005ff047819 */ /* 0x001fc80000011604 */
[----:B------:R-:W-:-:S05]  /*18170*/  LOP3.LUT R4, R4, 0x3, RZ, 0xc0, !PT ;  /* 0x0000000304047812 */ /* 0x000fca00078ec0ff */
[----:B------:R0:W1:Y:S02]  /*18180*/  SHFL.IDX PT, R14, R4, RZ, 0x1f ;  /* 0x00001fff040e7589 */ /* 0x00006400000e0000 */
.L_x_5254:
[----:B-1----:R-:W-:Y:S02]  /*18190*/  ISETP.NE.AND P0, PT, R14, RZ, PT ;  /* 0x000000ff0e00720c */ /* 0x002fe40003f05270 */
[----:B------:R-:W-:-:S11]  /*181a0*/  PLOP3.LUT P6, PT, PT, PT, PT, 0x8, 0x0 ;  /* 0x000000000000781c */ /* 0x000fd60003fce170 */
[----:B------:R-:W-:Y:S05]  /*181b0*/  @P0 BRA `(.L_x_5038) ;  /* 0x00000000000c0947 */ /* 0x000fea0003800000 */
[----:B------:R-:W-:-:S03]  /*181c0*/  UMOV UR4, 0xffffffff ;  /* 0xffffffff00047882 */ /* 0x000fc60000000000 */
[----:B------:R-:W-:Y:S05]  /*181d0*/  BRA.DIV UR4, `(.L_x_5039) ;  /* 0x0000008204ac7947 */ /* 0x000fea000b800000 */
[----:B------:R-:W-:-:S13]  /*181e0*/  ELECT P6, URZ, PT ;  /* 0x00000000003f782f */ /* 0x000fda00038c0000 */
.L_x_5038:
        /* <DEDUP_REMOVED lines=9> */
.L_x_5257:
[----:B------:R-:W-:Y:S05]  /*18280*/  BSYNC B1 ;  /* 0x0000000000017941 */ /* 0x000fea0003800000 */
.L_x_5040:
        /* <DEDUP_REMOVED lines=12> */
.L_x_5258:
[----:B------:R-:W-:Y:S05]  /*18350*/  BSYNC B2 ;  /* 0x0000000000027941 */ /* 0x000fea0003800000 */
.L_x_5044:
        /* <DEDUP_REMOVED lines=9> */
.L_x_5047:
[----:B------:R-:W-:Y:S05]  /*183f0*/  BSYNC B2 ;  /* 0x0000000000027941 */ /* 0x000fea0003800000 */
.L_x_5046:
        /* <DEDUP_REMOVED lines=13> */
.L_x_5048:
        /* <DEDUP_REMOVED lines=13> */
.L_x_5259:
[----:B------:R-:W-:Y:S05]  /*185a0*/  BSYNC B2 ;  /* 0x0000000000027941 */ /* 0x000fea0003800000 */
.L_x_5049:
[----:B------:R-:W-:Y:S01]  /*185b0*/  BSSY B2, `(.L_x_5051) ;  /* 0x000000b000027945 */ /* 0x000fe20003800000 */
[----:B------:R-:W-:Y:S01]  /*185c0*/  IMAD.MOV.U32 R12, RZ, RZ, 0x0 ;  /* 0x00000000ff0c7424 */ /* 0x000fe200078e00ff */
[----:B------:R-:W-:Y:S02]  /*185d0*/  MOV R13, 0x12f00000 ;  /* 0x12f00000000d7802 */ /* 0x000fe40000000f00 */
        /* <DEDUP_REMOVED lines=8> */
.L_x_5052:
[----:B------:R-:W-:Y:S05]  /*18660*/  BSYNC B2 ;  /* 0x0000000000027941 */ /* 0x000fea0003800000 */
.L_x_5051:
        /* <DEDUP_REMOVED lines=10> */
.L_x_5053:
        /* <DEDUP_REMOVED lines=15> */
.L_x_5054:
        /* <DEDUP_REMOVED lines=15> */
.L_x_5055:
        /* <DEDUP_REMOVED lines=15> */
.L_x_5056:
        /* <DEDUP_REMOVED lines=10> */
.L_x_5043:
[----:B------:R-:W-:Y:S05]  /*18a80*/  BSYNC B1 ;  /* 0x0000000000017941 */ /* 0x000fea0003800000 */
.L_x_5042:
        /* <DEDUP_REMOVED lines=13> */
.L_x_5072:
[----:B------:R-:W-:Y:S05]  /*18b60*/  YIELD ;  /* 0x0000000000007946 */ /* 0x000fea0003800000 */
[----:B------:R-:W-:Y:S04]  /*18b70*/  BSSY B1, `(.L_x_5057) ;  /* 0x000007e000017945 */ /* 0x000fe80003800000 */
[----:B-1----:R-:W-:Y:S05]  /*18b80*/  @!P6 BRA `(.L_x_5058) ;  /* 0x0000000400f0e947 */ /* 0x002fea0003800000 */
[----:B0-----:R-:W2:Y:S04]  /*18b90*/  LDL R5, [R1+0x14] ;  /* 0x0000140001057983 */ /* 0x001ea80000100800 */
        /* <DEDUP_REMOVED lines=9> */
.L_x_5260:
[----:B------:R-:W-:Y:S05]  /*18c30*/  BSYNC B2 ;  /* 0x0000000000027941 */ /* 0x000fea0003800000 */
.L_x_5059:
        /* <DEDUP_REMOVED lines=9> */
.L_x_5062:
[----:B------:R-:W-:Y:S05]  /*18cd0*/  BSYNC B2 ;  /* 0x0000000000027941 */ /* 0x000fea0003800000 */
.L_x_5061:
        /* <DEDUP_REMOVED lines=10> */
[----:B--2---:R-:W-:-:S05]  /*18d80*/  IMAD R7, R7, 0x3000, R18 ;  /* 0x0000300007077824 */ /* 0x004fca00078e0212 */
[----:B------:R-:W-:-:S07]  /*18d90*/  IADD3 R7, R7, 0x1c400, RZ ;  /* 0x0001c40007077810 */ /* 0x000fce0007ffe0ff */
.L_x_5063:
        /* <DEDUP_REMOVED lines=13> */
.L_x_5261:
[----:B------:R-:W-:Y:S05]  /*18e70*/  BSYNC B2 ;  /* 0x0000000000027941 */ /* 0x000fea0003800000 */
.L_x_5064:
        /* <DEDUP_REMOVED lines=11> */
.L_x_5067:
[----:B------:R-:W-:Y:S05]  /*18f30*/  BSYNC B2 ;  /* 0x0000000000027941 */ /* 0x000fea0003800000 */
.L_x_5066:
        /* <DEDUP_REMOVED lines=10> */
.L_x_5068:
        /* <DEDUP_REMOVED lines=15> */
.L_x_5069:
        /* <DEDUP_REMOVED lines=15> */
.L_x_5070:
        /* <DEDUP_REMOVED lines=15> */
.L_x_5071:
        /* <DEDUP_REMOVED lines=10> */
.L_x_5058:
[----:B------:R-:W-:Y:S05]  /*19350*/  BSYNC B1 ;  /* 0x0000000000017941 */ /* 0x000fea0003800000 */
.L_x_5057:
[----:B------:R-:W2:Y:S04]  /*19360*/  LDL.LU R9, [R1+0x14] ;  /* 0x0000140001097983 */ /* 0x000ea80000300800 */
[----:B0-----:R-:W3:Y:S01]  /*19370*/  LDL.LU R7, [R1+0x1c] ;  /* 0x00001c0001077983 */ /* 0x001ee20000300800 */
        /* <DEDUP_REMOVED lines=10> */
.L_x_5036:
[----:B------:R-:W-:Y:S05]  /*19420*/  BSYNC B0 ;  /* 0x0000000000007941 */ /* 0x000fea0003800000 */
.L_x_5035:
[----:B01----:R-:W2:Y:S01]  /*19430*/  LDL R5, [R1+0x4] ;  /* 0x0000040001057983 */ /* 0x003ea20000100800 */
[----:B------:R-:W0:Y:S01]  /*19440*/  LDC R0, c[0x0][0x448] ;  /* 0x00011200ff007b82 */ /* 0x000e220000000800 */
[----:B------:R-:W-:Y:S01]  /*19450*/  ISETP.NE.AND P2, PT, R10, RZ, PT ;  /* 0x000000ff0a00720c */ /* 0x000fe20003f45270 */
[----:B------:R-:W-:Y:S05]  /*19460*/  @!P0 WARPSYNC.ALL ;  /* 0x0000000000008948 */ /* 0x000fea0003800000 */
[----:B------:R-:W-:Y:S07]  /*19470*/  BSSY B0, `(.L_x_5073) ;  /* 0x000002d000007945 */ /* 0x000fee0003800000 */
[----:B------:R-:W1:Y:S08]  /*19480*/  @!P2 LDC R10, c[0x0][0x9f0] ;  /* 0x00027c00ff0aab82 */ /* 0x000e700000000800 */
[----:B------:R-:W-:Y:S01]  /*19490*/  @!P0 BAR.SYNC.DEFER_BLOCKING 0xc, 0x180 ;  /* 0x0306000000008b1d */ /* 0x000fe20000010000 */
[----:B0-----:R-:W-:-:S13]  /*194a0*/  ISETP.NE.AND P1, PT, R0, 0x1, PT ;  /* 0x000000010000780c */ /* 0x001fda0003f25270 */
[----:B------:R-:W0:Y:S08]  /*194b0*/  @P1 LDC R2, c[0x0][0x44c] ;  /* 0x00011300ff021b82 */ /* 0x000e300000000800 */
[----:B------:R-:W3:Y:S01]  /*194c0*/  @P1 LDC R3, c[0x0][0x450] ;  /* 0x00011400ff031b82 */ /* 0x000ee20000000800 */
[----:B--2---:R-:W-:-:S05]  /*194d0*/  LEA R0, R5, 0x7f, 0x7 ;  /* 0x0000007f05007811 */ /* 0x004fca00078e38ff */
[----:B0-----:R-:W-:-:S05]  /*194e0*/  @P1 IMAD.HI.U32 R2, R0, R2, RZ ;  /* 0x0000000200021227 */ /* 0x001fca00078e00ff */
[----:B---3--:R-:W-:-:S04]  /*194f0*/  @P1 SHF.R.U32.HI R0, RZ, R3, R2 ;  /* 0x00000003ff001219 */ /* 0x008fc80000011602 */
[----:B------:R-:W-:-:S05]  /*19500*/  IADD3 R0, R21, R0, RZ ;  /* 0x0000000015007210 */ /* 0x000fca0007ffe0ff */
[----:B------:R-:W-:-:S05]  /*19510*/  IMAD.HI R0, R0, 0x2aaaaaab, RZ ;  /* 0x2aaaaaab00007827 */ /* 0x000fca00078e02ff */
[----:B------:R-:W-:-:S04]  /*19520*/  SHF.R.U32.HI R2, RZ, 0x1f, R0 ;  /* 0x0000001fff027819 */ /* 0x000fc80000011600 */
[----:B------:R-:W-:-:S04]  /*19530*/  LEA.HI.SX32 R0, R0, R2, 0x1c ;  /* 0x0000000200007211 */ /* 0x000fc800078fe2ff */
[----:B------:R-:W-:-:S04]  /*19540*/  VIMNMX R7, R20, R0, PT ;  /* 0x0000000014077248 */ /* 0x000fc80003fe0100 */
[----:B------:R-:W-:Y:S01]  /*19550*/  ISETP.GE.AND P1, PT, R7, 0x1, PT ;  /* 0x000000010700780c */ /* 0x000fe20003f26270 */
[----:B------:R0:W-:Y:S04]  /*19560*/  STL [R1+0x38], R7 ;  /* 0x0000380701007387 */ /* 0x0001e80000100800 */
[----:B------:R0:W-:Y:S08]  /*19570*/  STL [R1+0x3c], RZ ;  /* 0x00003cff01007387 */ /* 0x0001f00000100800 */
[----:B01----:R-:W-:Y:S05]  /*19580*/  @!P1 BRA `(.L_x_5074) ;  /* 0x00000000006c9947 */ /* 0x003fea0003800000 */
        /* <DEDUP_REMOVED lines=27> */
.L_x_5074:
[----:B------:R-:W-:Y:S05]  /*19740*/  BSYNC B0 ;  /* 0x0000000000007941 */ /* 0x000fea0003800000 */
.L_x_5073:
[----:B------:R-:W2:Y:S04]  /*19750*/  LDL R0, [R1+0x3c] ;  /* 0x00003c0001007983 */ /* 0x000ea80000100800 */
[----:B0-----:R-:W2:Y:S01]  /*19760*/  LDL R2, [R1+0x60] ;  /* 0x0000600001027983 */ /* 0x001ea20000100800 */
[----:B------:R-:W-:Y:S01]  /*19770*/  BSSY B7, `(.L_x_5075) ;  /* 0x00003eb000077945 */ /* 0x000fe20003800000 */
[----:B--2---:R-:W-:-:S05]  /*19780*/  IMAD R2, R2, R0, RZ ;  /* 0x0000000002027224 */ /* 0x004fca00078e02ff */
[----:B------:R-:W-:Y:S01]  /*19790*/  VIADDMNMX R0, R2, R0, R7, PT ;  /* 0x0000000002007246 */ /* 0x000fe20003800107 */
[----:B------:R0:W-:Y:S03]  /*197a0*/  STL [R1+0x28], R2 ;  /* 0x0000280201007387 */ /* 0x0001e60000100800 */
[----:B------:R-:W-:Y:S01]  /*197b0*/  ISETP.GT.AND P0, PT, R0, R2, PT ;  /* 0x000000020000720c */ /* 0x000fe20003f04270 */
[----:B------:R0:W-:-:S12]  /*197c0*/  STL [R1+0x40], R0 ;  /* 0x0000400001007387 */ /* 0x0001d80000100800 */
[----:B0-----:R-:W-:Y:S05]  /*197d0*/  @P0 BRA `(.L_x_5076) ;  /* 0x0000000000480947 */ /* 0x001fea0003800000 */
[----:B------:R-:W0:Y:S02]  /*197e0*/  S2R R0, SR_TID.X ;  /* 0x0000000000007919 */ /* 0x000e240000002100 */
[----:B0-----:R-:W-:-:S04]  /*197f0*/  LOP3.LUT R0, R0, 0x7f, RZ, 0xc0, !PT ;  /* 0x0000007f00007812 */ /* 0x001fc800078ec0ff */
[----:B------:R-:W-:-:S13]  /*19800*/  ISETP.NE.AND P0, PT, R0, RZ, PT ;  /* 0x000000ff0000720c */ /* 0x000fda0003f05270 */
[----:B------:R-:W-:Y:S05]  /*19810*/  @P0 BRA `(.L_x_5077) ;  /* 0x0000003c00800947 */ /* 0x000fea0003800000 */
[----:B------:R-:W0:Y:S01]  /*19820*/  S2R R5, SR_LANEID ;  /* 0x0000000000057919 */ /* 0x000e220000000000 */
[----:B------:R-:W-:Y:S01]  /*19830*/  VOTEU.ANY UR4, UPT, PT ;  /* 0x0000000000047886 */ /* 0x000fe200038e0100 */
[----:B------:R-:W1:Y:S01]  /*19840*/  LDC.64 R2, c[0x0][0xc60] ;  /* 0x00031800ff027b82 */ /* 0x000e620000000a00 */
[----:B------:R-:W0:Y:S02]  /*19850*/  FLO.U32 R0, UR4 ;  /* 0x0000000400007d00 */ /* 0x000e2400080e0000 */
[----:B0-----:R-:W-:-:S06]  /*19860*/  ISETP.EQ.U32.AND P0, PT, R0, R5, PT ;  /* 0x000000050000720c */ /* 0x001fcc0003f02070 */
[----:B------:R-:W1:Y:S07]  /*19870*/  POPC R5, UR4 ;  /* 0x0000000400057d09 */ /* 0x000e6e0008000000 */
[----:B-1----:R-:W2:Y:S01]  /*19880*/  @P0 ATOMG.E.ADD.STRONG.GPU PT, R3, desc[UR40][R2.64], R5 ;  /* 0x00000005020309a8 */ /* 0x002ea200081ee1e8 */
[----:B------:R-:W0:Y:S02]  /*19890*/  S2R R4, SR_LTMASK ;  /* 0x0000000000047919 */ /* 0x000e240000003900 */
[----:B0-----:R-:W-:-:S04]  /*198a0*/  LOP3.LUT R4, R4, UR4, RZ, 0xc0, !PT ;  /* 0x0000000404047c12 */ /* 0x001fc8000f8ec0ff */
[----:B------:R-:W0:Y:S01]  /*198b0*/  POPC R7, R4 ;  /* 0x0000000400077309 */ /* 0x000e220000000000 */
[----:B--2---:R-:W0:Y:S02]  /*198c0*/  SHFL.IDX PT, R0, R3, R0, 0x1f ;  /* 0x00001f0003007589 */ /* 0x004e2400000e0000 */
[----:B0-----:R-:W-:-:S05]  /*198d0*/  IADD3 R0, R0, UR37, R7 ;  /* 0x0000002500007c10 */ /* 0x001fca000fffe007 */
[----:B------:R4:W-:Y:S01]  /*198e0*/  STL [R1], R0 ;  /* 0x0000000001007387 */ /* 0x0009e20000100800 */
[----:B------:R-:W-:Y:S05]  /*198f0*/  BRA `(.L_x_5077) ;  /* 0x0000003c00487947 */ /* 0x000fea0003800000 */
.L_x_5076:
        /* <DEDUP_REMOVED lines=20> */
.L_x_5079:
[----:B------:R-:W-:Y:S05]  /*19a40*/  BSYNC B6 ;  /* 0x0000000000067941 */ /* 0x000fea0003800000 */
.L_x_5078:
        /* <DEDUP_REMOVED lines=20> */
.L_x_5082:
        /* <DEDUP_REMOVED lines=16> */
.L_x_5081:
[----:B------:R-:W-:Y:S05]  /*19c90*/  BSYNC B6 ;  /* 0x0000000000067941 */ /* 0x000fea0003800000 */
.L_x_5080:
        /* <DEDUP_REMOVED lines=10> */
[----:B0-----:R-:W0:Y:S01]  /*19d40*/  LDC.64 R2, c[0x0][0x418] ;  /* 0x00010600ff027b82 */ /* 0x001e220000000a00 */
[----:B----4-:R-:W-:Y:S01]  /*19d50*/  VIADD R0, R0, 0xffffffff ;  /* 0xffffffff00007836 */ /* 0x010fe20000000000 */
[----:B--2---:R-:W-:Y:S01]  /*19d60*/  SHF.R.S32.HI R8, RZ, 0x1f, R7 ;  /* 0x0000001fff087819 */ /* 0x004fe20000011407 */
[----:B------:R1:W-:Y:S04]  /*19d70*/  @P0 STL [R1+0x8], R7 ;  /* 0x0000080701000387 */ /* 0x0003e80000100800 */
[----:B------:R1:W-:Y:S01]  /*19d80*/  STL [R1+0x20], R8 ;  /* 0x0000200801007387 */ /* 0x0003e20000100800 */
[----:B0-----:R-:W-:Y:S01]  /*19d90*/  LOP3.LUT P0, RZ, R2, UR4, RZ, 0xfc, !PT ;  /* 0x0000000402ff7c12 */ /* 0x001fe2000f80fcff */
[----:B------:R-:W-:-:S03]  /*19da0*/  UMOV UR4, 0xffffffff ;  /* 0xffffffff00047882 */ /* 0x000fc60000000000 */
[----:B------:R-:W-:-:S04]  /*19db0*/  LOP3.LUT P0, RZ, R3, UR5, RZ, 0xfc, P0 ;  /* 0x0000000503ff7c12 */ /* 0x000fc8000800fcff */
[----:B------:R-:W-:Y:S01]  /*19dc0*/  SEL R17, R7, RZ, !P0 ;  /* 0x000000ff07117207 */ /* 0x000fe20004000000 */
[----:B-1----:R-:W-:Y:S08]  /*19dd0*/  BRA.DIV UR4, `(.L_x_5083) ;  /* 0x0000006a04307947 */ /* 0x002ff0000b800000 */
[----:B------:R-:W0:Y:S02]  /*19de0*/  S2R R4, SR_TID.X ;  /* 0x0000000000047919 */ /* 0x000e240000002100 */
[----:B0-----:R-:W-:-:S04]  /*19df0*/  SHF.R.U32.HI R4, RZ, 0x5, R4 ;  /* 0x00000005ff047819 */ /* 0x001fc80000011604 */
[----:B------:R-:W-:-:S05]  /*19e00*/  LOP3.LUT R4, R4, 0x3, RZ, 0xc0, !PT ;  /* 0x0000000304047812 */ /* 0x000fca00078ec0ff */
[----:B------:R0:W1:Y:S02]  /*19e10*/  SHFL.IDX PT, R14, R4, RZ, 0x1f ;  /* 0x00001fff040e7589 */ /* 0x00006400000e0000 */
.L_x_5264:
        /* <DEDUP_REMOVED lines=9> */
.L_x_5267:
[----:B------:R-:W-:Y:S05]  /*19eb0*/  @!P6 BRA `(.L_x_5084) ;  /* 0x0000000000fce947 */ /* 0x000fea0003800000 */
[----:B------:R-:W-:-:S04]  /*19ec0*/  ISETP.NE.U32.AND P0, PT, R2, RZ, PT ;  /* 0x000000ff0200720c */ /* 0x000fc80003f05070 */
[----:B------:R-:W-:-:S13]  /*19ed0*/  ISETP.NE.AND.EX P0, PT, R3, RZ, PT, P0 ;  /* 0x000000ff0300720c */ /* 0x000fda0003f05300 */
[----:B------:R-:W-:Y:S05]  /*19ee0*/  @!P0 BRA `(.L_x_5086) ;  /* 0x0000000000508947 */ /* 0x000fea0003800000 */
[----:B------:R-:W1:Y:S01]  /*19ef0*/  LDC R6, c[0x0][0x43c] ;  /* 0x00010f00ff067b82 */ /* 0x000e620000000800 */
[----:B------:R-:W-:Y:S01]  /*19f00*/  IMAD.MOV.U32 R9, RZ, RZ, R0 ;  /* 0x000000ffff097224 */ /* 0x000fe200078e0000 */
[----:B------:R-:W-:-:S03]  /*19f10*/  ULDC.64 UR4, c[0x0][0x428] ;  /* 0x00010a0000047ab9 */ /* 0x000fc60000000a00 */
[----:B------:R-:W-:Y:S01]  /*19f20*/  IMAD.MOV.U32 R0, RZ, RZ, R9 ;  /* 0x000000ffff007224 */ /* 0x000fe200078e0009 */
[----:B-1----:R-:W-:-:S13]  /*19f30*/  ISETP.NE.AND P0, PT, R6, 0x1, PT ;  /* 0x000000010600780c */ /* 0x002fda0003f05270 */
[----:B0-----:R-:W0:Y:S02]  /*19f40*/  @P0 LDC.64 R4, c[0x0][0x440] ;  /* 0x00011000ff040b82 */ /* 0x001e240000000a00 */
        /* <DEDUP_REMOVED lines=14> */
.L_x_5086:
[----:B------:R-:W2:Y:S04]  /*1a030*/  LDL R0, [R1+0x10] ;  /* 0x0000100001007983 */ /* 0x000ea80000100800 */
[----:B-1----:R-:W3:Y:S01]  /*1a040*/  LDL R2, [R1+0x18] ;  /* 0x0000180001027983 */ /* 0x002ee20000100800 */
[----:B--2---:R-:W-:Y:S01]  /*1a050*/  IMAD R0, R0, 0x8, R18 ;  /* 0x0000000800007824 */ /* 0x004fe200078e0212 */
[----:B---3--:R-:W-:-:S04]  /*1a060*/  SHF.L.U32 R2, R2, 0x1f, RZ ;  /* 0x0000001f02027819 */ /* 0x008fc800000006ff */
[----:B------:R-:W1:Y:S02]  /*1a070*/  SYNCS.PHASECHK.TRANS64.TRYWAIT P0, [R0+URZ+0x22840], R2 ;  /* 0x02284002000075a7 */ /* 0x000e64000800017f */
[----:B-1----:R-:W-:Y:S05]  /*1a080*/  @!P0 BRA `(.L_x_5087) ;  /* 0x0000006400d88947 */ /* 0x002fea0003800000 */
.L_x_5268:
[----:B------:R-:W2:Y:S02]  /*1a090*/  S2R R3, SR_TID.X ;  /* 0x0000000000037919 */ /* 0x000ea40000002100 */
[----:B--2---:R-:W-:-:S04]  /*1a0a0*/  LOP3.LUT R3, R3, 0x7f, RZ, 0xc0, !PT ;  /* 0x0000007f03037812 */ /* 0x004fc800078ec0ff */
[----:B------:R-:W-:-:S13]  /*1a0b0*/  ISETP.NE.AND P0, PT, R3, RZ, PT ;  /* 0x000000ff0300720c */ /* 0x000fda0003f05270 */
[----:B------:R-:W-:Y:S05]  /*1a0c0*/  @P0 BRA `(.L_x_5088) ;  /* 0x00000000001c0947 */ /* 0x000fea0003800000 */
[----:B------:R-:W2:Y:S01]  /*1a0d0*/  S2R R3, SR_TID.X ;  /* 0x0000000000037919 */ /* 0x000ea20000002100 */
[----:B-1----:R-:W-:-:S04]  /*1a0e0*/  IMAD.MOV.U32 R2, RZ, RZ, 0x3000 ;  /* 0x00003000ff027424 */ /* 0x002fc800078e00ff */
[----:B------:R3:W-:Y:S01]  /*1a0f0*/  SYNCS.ARRIVE.TRANS64 RZ, [R0+URZ+0x22830], R2 ;  /* 0x0228300200ff79a7 */ /* 0x0007e2000800003f */
[----:B--2---:R-:W-:-:S04]  /*1a100*/  LOP3.LUT R3, R3, 0x1f, RZ, 0xc0, !PT ;  /* 0x0000001f03037812 */ /* 0x004fc800078ec0ff */
[----:B------:R-:W-:-:S13]  /*1a110*/  ISETP.NE.AND P0, PT, R3, RZ, PT ;  /* 0x000000ff0300720c */ /* 0x000fda0003f05270 */
[----:B---3--:R-:W-:Y:S05]  /*1a120*/  @!P0 BRA `(.L_x_5088) ;  /* 0x0000000000048947 */ /* 0x008fea0003800000 */
[----:B------:R-:W-:Y:S01]  /*1a130*/  BPT.TRAP 0x1 ;  /* 0x000000040000795c */ /* 0x000fe20000300000 */
.L_x_5088:
[----:B0-----:R-:W2:Y:S04]  /*1a140*/  LDL R4, [R1+0x10] ;  /* 0x0000100001047983 */ /* 0x001ea80000100800 */
[----:B------:R-:W3:Y:S04]  /*1a150*/  LDL R3, [R1+0x30] ;  /* 0x0000300001037983 */ /* 0x000ee80000100800 */
[----:B-1----:R-:W4:Y:S01]  /*1a160*/  LDL R2, [R1+0x24] ;  /* 0x0000240001027983 */ /* 0x002f220000100800 */
        /* <DEDUP_REMOVED lines=11> */
[----:B--2---:R-:W-:Y:S01]  /*1a220*/  IMAD R0, R4, 0x3000, R18 ;  /* 0x0000300004007824 */ /* 0x004fe200078e0212 */
[----:B---3--:R-:W-:-:S04]  /*1a230*/  R2UR UR11, R3 ;  /* 0x00000000030b72ca */ /* 0x008fc800000e0000 */
[----:B------:R-:W-:Y:S02]  /*1a240*/  R2UR UR8, R0 ;  /* 0x00000000000872ca */ /* 0x000fe400000e0000 */
[----:B----4-:R-:W-:-:S11]  /*1a250*/  R2UR UR4, R2 ;  /* 0x00000000020472ca */ /* 0x010fd600000e0000 */
[----:B------:R-:W-:Y:S02]  /*1a260*/  UIADD3 UR8, UR8, 0x1c400, URZ ;  /* 0x0001c40008087890 */ /* 0x000fe4000fffe03f */
[----:B------:R-:W-:-:S03]  /*1a270*/  UIMAD UR11, UR11, 0x60, UR4 ;  /* 0x000000600b0b78a4 */ /* 0x000fc6000f8e0204 */
[----:B------:R-:W-:-:S06]  /*1a280*/  UMOV UR4, 0x0 ;  /* 0x0000000000047882 */ /* 0x000fcc0000000000 */
[----:B------:R1:W-:Y:S02]  /*1a290*/  UTMALDG.4D [UR8], [UR6], desc[UR4] ;  /* 0x00000408060075b4 */ /* 0x0003e40008019000 */
[----:B-1----:R-:W-:Y:S01]  /*1a2a0*/  NOP ;  /* 0x0000000000007918 */ /* 0x002fe20000000000 */
.L_x_5084:
[----:B------:R-:W2:Y:S04]  /*1a2b0*/  LDL.LU R3, [R1+0x44] ;  /* 0x0000440001037983 */ /* 0x000ea80000300800 */
[----:B------:R-:W3:Y:S04]  /*1a2c0*/  LDL.LU R5, [R1+0x2c] ;  /* 0x00002c0001057983 */ /* 0x000ee80000300800 */
[----:B0-----:R-:W4:Y:S01]  /*1a2d0*/  LDL.LU R4, [R1+0x58] ;  /* 0x0000580001047983 */ /* 0x001f220000300800 */
[----:B------:R-:W-:Y:S05]  /*1a2e0*/  WARPSYNC.ALL ;  /* 0x0000000000007948 */ /* 0x000fea0003800000 */
[----:B------:R-:W-:Y:S01]  /*1a2f0*/  ULDC.64 UR4, c[0x0][0x298] ;  /* 0x0000a60000047ab9 */ /* 0x000fe20000000a00 */
[----:B------:R-:W-:Y:S01]  /*1a300*/  ULDC.64 UR6, c[0x0][0xa00] ;  /* 0x0002800000067ab9 */ /* 0x000fe20000000a00 */
[----:B------:R-:W-:Y:S01]  /*1a310*/  VIADD R2, R18, 0x18400 ;  /* 0x0001840012027836 */ /* 0x000fe20000000000 */
[----:B------:R-:W-:Y:S01]  /*1a320*/  BAR.SYNC.DEFER_BLOCKING 0x8, 0x180 ;  /* 0x0206000000007b1d */ /* 0x000fe20000010000 */
[----:B------:R-:W-:-:S03]  /*1a330*/  ISETP.NE.U32.AND P0, PT, RZ, UR6, PT ;  /* 0x00000006ff007c0c */ /* 0x000fc6000bf05070 */
[----:B------:R-:W-:Y:S02]  /*1a340*/  LOP3.LUT P1, RZ, R2, 0x3ff, RZ, 0xc0, !PT ;  /* 0x000003ff02ff7812 */ /* 0x000fe4000782c0ff */
[----:B------:R-:W-:Y:S01]  /*1a350*/  ISETP.NE.AND.EX P0, PT, RZ, UR7, PT, P0 ;  /* 0x00000007ff007c0c */ /* 0x000fe2000bf05300 */
[----:B------:R-:W-:Y:S01]  /*1a360*/  BSSY B6, `(.L_x_5089) ;  /* 0x000001d000067945 */ /* 0x000fe20003800000 */
[----:B--2---:R-:W-:Y:S02]  /*1a370*/  SHF.R.S32.HI R0, RZ, 0x1f, R3 ;  /* 0x0000001fff007819 */ /* 0x004fe40000011403 */
[----:B---3--:R-:W-:-:S03]  /*1a380*/  SEL R5, R5, RZ, !P0 ;  /* 0x000000ff05057207 */ /* 0x008fc60004000000 */
[----:B------:R-:W-:Y:S01]  /*1a390*/  IMAD R0, R0, UR4, RZ ;  /* 0x0000000400007c24 */ /* 0x000fe2000f8e02ff */
[----:B----4-:R-:W-:-:S03]  /*1a3a0*/  SEL R4, R4, RZ, !P0 ;  /* 0x000000ff04047207 */ /* 0x010fc60004000000 */
[C---:B------:R-:W-:Y:S02]  /*1a3b0*/  IMAD R0, R3.reuse, UR5, R0 ;  /* 0x0000000503007c24 */ /* 0x040fe4000f8e0200 */
[----:B------:R-:W-:-:S05]  /*1a3c0*/  IMAD.WIDE.U32 R2, R3, UR4, RZ ;  /* 0x0000000403027c25 */ /* 0x000fca000f8e00ff */
[----:B------:R-:W-:Y:S01]  /*1a3d0*/  IADD3 R0, R3, R0, RZ ;  /* 0x0000000003007210 */ /* 0x000fe20007ffe0ff */
        /* <DEDUP_REMOVED lines=21> */
.L_x_5090:
[----:B------:R-:W-:Y:S05]  /*1a530*/  BSYNC B6 ;  /* 0x0000000000067941 */ /* 0x000fea0003800000 */
.L_x_5089:
[----:B0-----:R-:W2:Y:S01]  /*1a540*/  LDL.LU R0, [R1+0x58] ;  /* 0x0000580001007983 */ /* 0x001ea20000300800 */
[----:B------:R-:W-:Y:S01]  /*1a550*/  ULDC.64 UR4, c[0x0][0x2d8] ;  /* 0x0000b60000047ab9 */ /* 0x000fe20000000a00 */
[----:B------:R-:W0:Y:S01]  /*1a560*/  LDC R7, c[0x0][0x448] ;  /* 0x00011200ff077b82 */ /* 0x000e220000000800 */
[----:B------:R-:W-:Y:S01]  /*1a570*/  ULDC UR6, c[0x0][0x2b8] ;  /* 0x0000ae0000067ab9 */ /* 0x000fe20000000800 */
[----:B------:R-:W3:Y:S04]  /*1a580*/  LDL.LU R4, [R1+0x44] ;  /* 0x0000440001047983 */ /* 0x000ee80000300800 */
[----:B------:R-:W3:Y:S04]  /*1a590*/  LDL.LU.64 R2, [R1+0x50] ;  /* 0x0000500001027983 */ /* 0x000ee80000300a00 */
[----:B------:R-:W4:Y:S04]  /*1a5a0*/  LDL.LU R5, [R1+0x2c] ;  /* 0x00002c0001057983 */ /* 0x000f280000300800 */
[----:B------:R-:W4:Y:S04]  /*1a5b0*/  LDL R10, [R1+0x4] ;  /* 0x00000400010a7983 */ /* 0x000f280000100800 */
[----:B------:R1:W5:Y:S01]  /*1a5c0*/  LDL R8, [R1+0x34] ;  /* 0x0000340001087983 */ /* 0x0003620000100800 */
[----:B0-----:R-:W-:-:S13]  /*1a5d0*/  ISETP.NE.AND P0, PT, R7, 0x1, PT ;  /* 0x000000010700780c */ /* 0x001fda0003f05270 */
[----:B------:R-:W0:Y:S01]  /*1a5e0*/  @P0 LDC R6, c[0x0][0x450] ;  /* 0x00011400ff060b82 */ /* 0x000e220000000800 */
[----:B------:R-:W1:Y:S02]  /*1a5f0*/  S2R R9, SR_TID.X ;  /* 0x0000000000097919 */ /* 0x000e640000002100 */
[----:B-1----:R-:W-:-:S05]  /*1a600*/  IMAD.SHL.U32 R9, R9, 0x8, RZ ;  /* 0x0000000809097824 */ /* 0x002fca00078e00ff */
[----:B------:R-:W-:Y:S01]  /*1a610*/  LOP3.LUT R9, R9, 0x38, RZ, 0xc0, !PT ;  /* 0x0000003809097812 */ /* 0x000fe200078ec0ff */
[----:B---3--:R-:W-:Y:S02]  /*1a620*/  IMAD.MOV.U32 R3, RZ, RZ, R4 ;  /* 0x000000ffff037224 */ /* 0x008fe400078e0004 */
[----:B------:R-:W1:Y:S01]  /*1a630*/  S2R R4, SR_TID.X ;  /* 0x0000000000047919 */ /* 0x000e620000002100 */
[----:B------:R-:W-:-:S04]  /*1a640*/  IMAD.WIDE.U32 R2, R16, UR4, R2 ;  /* 0x0000000410027c25 */ /* 0x000fc8000f8e0002 */
[----:B------:R-:W-:Y:S01]  /*1a650*/  IMAD R3, R16, UR5, R3 ;  /* 0x0000000510037c24 */ /* 0x000fe2000f8e0203 */
[----:B------:R-:W-:Y:S02]  /*1a660*/  ULDC.64 UR4, c[0x0][0x2e0] ;  /* 0x0000b80000047ab9 */ /* 0x000fe40000000a00 */
[----:B--2---:R-:W-:Y:S02]  /*1a670*/  IMAD R0, R0, UR4, RZ ;  /* 0x0000000400007c24 */ /* 0x004fe4000f8e02ff */
[----:B----4-:R-:W-:-:S04]  /*1a680*/  IMAD.WIDE.U32 R2, R5, UR4, R2 ;  /* 0x0000000405027c25 */ /* 0x010fc8000f8e0002 */
[----:B------:R-:W-:Y:S01]  /*1a690*/  IMAD R0, R5, UR5, R0 ;  /* 0x0000000505007c24 */ /* 0x000fe2000f8e0200 */
[----:B------:R-:W-:-:S03]  /*1a6a0*/  ULDC.64 UR4, c[0x0][0x2d0] ;  /* 0x0000b40000047ab9 */ /* 0x000fc60000000a00 */
[----:B------:R-:W-:Y:S01]  /*1a6b0*/  IMAD.IADD R3, R3, 0x1, R0 ;  /* 0x0000000103037824 */ /* 0x000fe200078e0200 */
[----:B-1----:R-:W-:-:S04]  /*1a6c0*/  LOP3.LUT R4, R4, 0x7f, RZ, 0xc0, !PT ;  /* 0x0000007f04047812 */ /* 0x002fc800078ec0ff */
[----:B------:R-:W-:Y:S02]  /*1a6d0*/  SHF.R.U32.HI R5, RZ, 0x3, R4 ;  /* 0x00000003ff057819 */ /* 0x000fe40000011604 */
[----:B------:R-:W1:Y:S02]  /*1a6e0*/  S2R R4, SR_TID.X ;  /* 0x0000000000047919 */ /* 0x000e640000002100 */
[----:B-1----:R-:W-:-:S04]  /*1a6f0*/  SHF.L.U32 R4, R4, 0x4, RZ ;  /* 0x0000000404047819 */ /* 0x002fc800000006ff */
[----:B------:R-:W-:Y:S02]  /*1a700*/  LOP3.LUT R4, R5, 0x70, R4, 0xf8, !PT ;  /* 0x0000007005047812 */ /* 0x000fe400078ef804 */
[----:B------:R-:W1:Y:S03]  /*1a710*/  @P0 LDC R5, c[0x0][0x44c] ;  /* 0x00011300ff050b82 */ /* 0x000e660000000800 */
[----:B------:R-:W-:-:S04]  /*1a720*/  IMAD R4, R10, 0x80, R4 ;  /* 0x000000800a047824 */ /* 0x000fc800078e0204 */
[----:B------:R-:W-:Y:S02]  /*1a730*/  IMAD.MOV.U32 R0, RZ, RZ, R4 ;  /* 0x000000ffff007224 */ /* 0x000fe400078e0004 */
[----:B-1----:R-:W-:-:S05]  /*1a740*/  @P0 IMAD.HI.U32 R5, R4, R5, RZ ;  /* 0x0000000504050227 */ /* 0x002fca00078e00ff */
        /* <DEDUP_REMOVED lines=19> */
[----:B------:R-:W-:Y:S09]  /*1a880*/  BRA.DIV UR4, `(.L_x_5091) ;  /* 0x0000005e04ec7947 */ /* 0x000ff2000b800000 */
[----:B------:R-:W2:Y:S01]  /*1a890*/  LDL.LU R6, [R1+0x48] ;  /* 0x0000480001067983 */ /* 0x000ea20000300800 */
[----:B------:R-:W0:Y:S02]  /*1a8a0*/  S2R R11, SR_TID.X ;  /* 0x00000000000b7919 */ /* 0x000e240000002100 */
[----:B0-----:R-:W-:-:S04]  /*1a8b0*/  LOP3.LUT R11, R11, 0x7f, RZ, 0xc0, !PT ;  /* 0x0000007f0b0b7812 */ /* 0x001fc800078ec0ff */
[----:B------:R-:W-:-:S05]  /*1a8c0*/  SHF.R.U32.HI R11, RZ, 0x3, R11 ;  /* 0x00000003ff0b7819 */ /* 0x000fca000001160b */
[----:B------:R-:W-:-:S04]  /*1a8d0*/  IMAD R2, R10, 0x80, R11 ;  /* 0x000000800a027824 */ /* 0x000fc800078e020b */
[----:B------:R-:W-:Y:S02]  /*1a8e0*/  VIADD R5, R2, 0x10 ;  /* 0x0000001002057836 */ /* 0x000fe40000000000 */
[----:B--2---:R-:W-:Y:S02]  /*1a8f0*/  IMAD R0, R6, R7, RZ ;  /* 0x0000000706007224 */ /* 0x004fe400078e02ff */
[----:B------:R-:W0:Y:S04]  /*1a900*/  SHFL.IDX PT, R7, R4, RZ, 0x181f ;  /* 0x00181fff04077589 */ /* 0x000e2800000e0000 */
[----:B------:R-:W1:Y:S01]  /*1a910*/  SHFL.IDX PT, R6, R3, RZ, 0x181f ;  /* 0x00181fff03067589 */ /* 0x000e6200000e0000 */
        /* <DEDUP_REMOVED lines=63> */
.L_x_5285:
        /* <DEDUP_REMOVED lines=10> */
.L_x_5092:
        /* <DEDUP_REMOVED lines=10> */
[----:B------:R-:W-:-:S04]  /*1ae50*/  LOP3.LUT R0, R0, 0xfffffffe, RZ, 0xc0, !PT ;  /* 0xfffffffe00007812 */ /* 0x000fc800078ec0ff */
[----:B------:R-:W-:-:S04]  /*1ae60*/  IADD3 R0, R2, -R0, RZ ;  /* 0x8000000002007210 */ /* 0x000fc80007ffe0ff */
[----:B------:R-:W-:Y:S01]  /*1ae70*/  SHF.L.U32 R0, R0, 0x1f, RZ ;  /* 0x0000001f00007819 */ /* 0x000fe200000006ff */
[----:B------:R-:W-:Y:S01]  /*1ae80*/  NOP ;  /* 0x0000000000007918 */ /* 0x000fe20000000000 */
[----:B------:R0:W-:Y:S01]  /*1ae90*/  SYNCS.ARRIVE.TRANS64.A1T0 RZ, [R18+URZ+0x22800], RZ ;  /* 0x022800ff12ff79a7 */ /* 0x0001e2000810003f */
[----:B------:R-:W-:Y:S01]  /*1aea0*/  BSSY B0, `(.L_x_5093) ;  /* 0x0000003000007945 */ /* 0x000fe20003800000 */
[----:B------:R-:W1:Y:S03]  /*1aeb0*/  SYNCS.PHASECHK.TRANS64.TRYWAIT P0, [R18+URZ+0x22820], R0 ;  /* 0x02282000120075a7 */ /* 0x000e66000800017f */
[----:B01----:R-:W-:Y:S05]  /*1aec0*/  @!P0 BRA `(.L_x_5094) ;  /* 0x0000006000f88947 */ /* 0x003fea0003800000 */
.L_x_5286:
[----:B------:R-:W-:Y:S05]  /*1aed0*/  BSYNC B0 ;  /* 0x0000000000007941 */ /* 0x000fea0003800000 */
.L_x_5093:
        /* <DEDUP_REMOVED lines=13> */
.L_x_5287:
[----:B------:R-:W-:Y:S05]  /*1afb0*/  BSYNC B1 ;  /* 0x0000000000017941 */ /* 0x000fea0003800000 */
.L_x_5097:
        /* <DEDUP_REMOVED lines=9> */
.L_x_5100:
[----:B------:R-:W-:Y:S05]  /*1b050*/  BSYNC B1 ;  /* 0x0000000000017941 */ /* 0x000fea0003800000 */
.L_x_5099:
        /* <DEDUP_REMOVED lines=13> */
.L_x_5101:
        /* <DEDUP_REMOVED lines=15> */
.L_x_5102:
        /* <DEDUP_REMOVED lines=15> */
.L_x_5103:
        /* <DEDUP_REMOVED lines=15> */
.L_x_5104:
        /* <DEDUP_REMOVED lines=10> */
.L_x_5096:
[----:B------:R-:W-:Y:S05]  /*1b4a0*/  BSYNC B0 ;  /* 0x0000000000007941 */ /* 0x000fea0003800000 */
.L_x_5095:
        /* <DEDUP_REMOVED lines=24> */
[----:B--2---:R-:W-:-:S04]  /*1b630*/  IADD3 R2, R5, 0x1, RZ ;  /* 0x0000000105027810 */ /* 0x004fc80007ffe0ff */
        /* <DEDUP_REMOVED lines=30> */
.L_x_5111:
        /* <DEDUP_REMOVED lines=8> */
.L_x_5288:
[----:B------:R-:W-:Y:S05]  /*1b8a0*/  BSYNC B3 ;  /* 0x0000000000037941 */ /* 0x000fea0003800000 */
.L_x_5112:
        /* <DEDUP_REMOVED lines=9> */
.L_x_5115:
[----:B------:R-:W-:Y:S05]  /*1b940*/  BSYNC B3 ;  /* 0x0000000000037941 */ /* 0x000fea0003800000 */
.L_x_5114:
        /* <DEDUP_REMOVED lines=13> */
.L_x_5116:
        /* <DEDUP_REMOVED lines=13> */
.L_x_5289:
[----:B------:R-:W-:Y:S05]  /*1baf0*/  BSYNC B3 ;  /* 0x0000000000037941 */ /* 0x000fea0003800000 */
.L_x_5117:
        /* <DEDUP_REMOVED lines=11> */
.L_x_5120:
[----:B------:R-:W-:Y:S05]  /*1bbb0*/  BSYNC B3 ;  /* 0x0000000000037941 */ /* 0x000fea0003800000 */
.L_x_5119:
[----:B------:R-:W2:Y:S01]  /*1bbc0*/  LDL R3, [R1+0x10] ;  /* 0x0000100001037983 */ /* 0x000ea20000100800 */
[----:B------:R-:W-:Y:S01]  /*1bbd0*/  R2UR UR10, R9 ;  /* 0x00000000090a72ca */ /* 0x000fe200000e0000 */
[----:B------:R-:W-:Y:S01]  /*1bbe0*/  UIADD3 UR4, UP0, UR38, 0x470, URZ ;  /* 0x0000047026047890 */ /* 0x000fe2000ff1e03f */
[----:B------:R-:W-:Y:S02]  /*1bbf0*/  R2UR UR6, R6 ;  /* 0x00000000060672ca */ /* 0x000fe400000e0000 */
[----:B------:R-:W-:Y:S01]  /*1bc00*/  R2UR UR7, R7 ;  /* 0x00000000070772ca */ /* 0x000fe200000e0000 */
[----:B------:R-:W-:Y:S01]  /*1bc10*/  UIADD3.X UR5, URZ, UR39, URZ, UP0, !UPT ;  /* 0x000000273f057290 */ /* 0x000fe200087fe43f */
[----:B------:R-:W-:Y:S02]  /*1bc20*/  PLOP3.LUT P0, PT, PT, PT, PT, 0x80, 0x0 ;  /* 0x000000000000781c */ /* 0x000fe40003f0f070 */
[----:B------:R-:W-:Y:S01]  /*1bc30*/  IADD3 R2, R2, 0x22850, RZ ;  /* 0x0002285002027810 */ /* 0x000fe20007ffe0ff */
[----:B--2---:R-:W-:-:S04]  /*1bc40*/  IMAD R3, R3, 0xc000, R18 ;  /* 0x0000c00003037824 */ /* 0x004fc800078e0212 */
[----:B------:R-:W-:-:S07]  /*1bc50*/  VIADD R5, R3, 0x400 ;  /* 0x0000040003057836 */ /* 0x000fce0000000000 */
.L_x_5121:
        /* <DEDUP_REMOVED lines=15> */
.L_x_5122:
        /* <DEDUP_REMOVED lines=15> */
.L_x_5123:
        /* <DEDUP_REMOVED lines=15> */
.L_x_5124:
        /* <DEDUP_REMOVED lines=10> */
.L_x_5110:
[----:B------:R-:W-:Y:S05]  /*1bfd0*/  BSYNC B1 ;  /* 0x0000000000017941 */ /* 0x000fea0003800000 */
.L_x_5109:
[----:B------:R-:W2:Y:S02]  /*1bfe0*/  LDL.LU R5, [R1+0x40] ;  /* 0x0000400001057983 */ /* 0x000ea40000300800 */
[----:B--2---:R-:W-:-:S07]  /*1bff0*/  VIADD R0, R5, 0xfffffffd ;  /* 0xfffffffd05007836 */ /* 0x004fce0000000000 */
.L_x_5108:
[----:B------:R-:W-:Y:S05]  /*1c000*/  BSYNC B2 ;  /* 0x0000000000027941 */ /* 0x000fea0003800000 */
.L_x_5107:
[----:B------:R-:W-:Y:S01]  /*1c010*/  VIADD R8, R8, 0xfffffffe ;  /* 0xfffffffe08087836 */ /* 0x000fe20000000000 */
[----:B------:R-:W-:-:S04]  /*1c020*/  LOP3.LUT R4, RZ, R4, RZ, 0x33, !PT ;  /* 0x00000004ff047212 */ /* 0x000fc800078e33ff */
[----:B------:R-:W-:-:S13]  /*1c030*/  ISETP.NE.AND P0, PT, R8, R4, PT ;  /* 0x000000040800720c */ /* 0x000fda0003f05270 */
[----:B------:R-:W-:Y:S05]  /*1c040*/  @!P0 BRA `(.L_x_5106) ;  /* 0x0000001400008947 */ /* 0x000fea0003800000 */
.L_x_5157:
        /* <DEDUP_REMOVED lines=35> */
.L_x_5127:
[----:B------:R-:W-:Y:S01]  /*1c280*/  LEA R3, R7, R18, 0x3 ;  /* 0x0000001207037211 */ /* 0x000fe200078e18ff */
[----:B-1----:R-:W1:Y:S01]  /*1c290*/  S2R R4, SR_TID.X ;  /* 0x0000000000047919 */ /* 0x002e620000002100 */
[----:B------:R-:W-:Y:S01]  /*1c2a0*/  SHF.L.U32 R2, R6, 0x1f, RZ ;  /* 0x0000001f06027819 */ /* 0x000fe200000006ff */
[----:B------:R-:W-:Y:S03]  /*1c2b0*/  BSSY B2, `(.L_x_5128) ;  /* 0x0000005000027945 */ /* 0x000fe60003800000 */
[----:B------:R-:W2:Y:S01]  /*1c2c0*/  SYNCS.PHASECHK.TRANS64.TRYWAIT P0, [R3+URZ+0x22840], R2 ;  /* 0x02284002030075a7 */ /* 0x000ea2000800017f */
[----:B-1----:R-:W-:-:S04]  /*1c2d0*/  LOP3.LUT R4, R4, 0x7f, RZ, 0xc0, !PT ;  /* 0x0000007f04047812 */ /* 0x002fc800078ec0ff */
[----:B------:R-:W-:Y:S01]  /*1c2e0*/  ISETP.NE.AND P1, PT, R4, RZ, PT ;  /* 0x000000ff0400720c */ /* 0x000fe20003f25270 */
[----:B--2---:R-:W-:-:S12]  /*1c2f0*/  @!P0 BRA `(.L_x_5129) ;  /* 0x00000050003c8947 */ /* 0x004fd80003800000 */
.L_x_5290:
[----:B------:R-:W-:Y:S05]  /*1c300*/  BSYNC B2 ;  /* 0x0000000000027941 */ /* 0x000fea0003800000 */
.L_x_5128:
        /* <DEDUP_REMOVED lines=9> */
.L_x_5131:
[----:B------:R-:W-:Y:S05]  /*1c3a0*/  BSYNC B2 ;  /* 0x0000000000027941 */ /* 0x000fea0003800000 */
.L_x_5130:
        /* <DEDUP_REMOVED lines=12> */
.L_x_5132:
        /* <DEDUP_REMOVED lines=13> */
.L_x_5291:
[----:B------:R-:W-:Y:S05]  /*1c540*/  BSYNC B2 ;  /* 0x0000000000027941 */ /* 0x000fea0003800000 */
.L_x_5133:
        /* <DEDUP_REMOVED lines=11> */
.L_x_5136:
[----:B------:R-:W-:Y:S05]  /*1c600*/  BSYNC B2 ;  /* 0x0000000000027941 */ /* 0x000fea0003800000 */
.L_x_5135:
        /* <DEDUP_REMOVED lines=9> */
.L_x_5137:
        /* <DEDUP_REMOVED lines=15> */
.L_x_5138:
        /* <DEDUP_REMOVED lines=15> */
.L_x_5139:
        /* <DEDUP_REMOVED lines=15> */
.L_x_5140:
        /* <DEDUP_REMOVED lines=10> */
.L_x_5126:
[----:B------:R-:W-:Y:S05]  /*1ca10*/  BSYNC B1 ;  /* 0x0000000000017941 */ /* 0x000fea0003800000 */
.L_x_5125:
        /* <DEDUP_REMOVED lines=35> */
.L_x_5143:
        /* <DEDUP_REMOVED lines=8> */
.L_x_5292:
[----:B------:R-:W-:Y:S05]  /*1ccd0*/  BSYNC B2 ;  /* 0x0000000000027941 */ /* 0x000fea0003800000 */
.L_x_5144:
        /* <DEDUP_REMOVED lines=9> */
.L_x_5147:
[----:B------:R-:W-:Y:S05]  /*1cd70*/  BSYNC B2 ;  /* 0x0000000000027941 */ /* 0x000fea0003800000 */
.L_x_5146:
        /* <DEDUP_REMOVED lines=13> */
.L_x_5148:
        /* <DEDUP_REMOVED lines=13> */
.L_x_5293:
[----:B------:R-:W-:Y:S05]  /*1cf20*/  BSYNC B2 ;  /* 0x0000000000027941 */ /* 0x000fea0003800000 */
.L_x_5149:
[----:B------:R-:W-:Y:S01]  /*1cf30*/  BSSY B2, `(.L_x_5151) ;  /* 0x000000b000027945 */ /* 0x000fe20003800000 */
[----:B0-----:R-:W-:Y:S01]  /*1cf40*/  MOV R8, 0x0 ;  /* 0x0000000000087802 */ /* 0x001fe20000000f00 */
[----:B------:R-:W-:Y:S02]  /*1cf50*/  IMAD.MOV.U32 R9, RZ, RZ, 0x14f00000 ;  /* 0x14f00000ff097424 */ /* 0x000fe400078e00ff */
[----:B------:R-:W-:Y:S05]  /*1cf60*/  @P1 BRA `(.L_x_5152) ;  /* 0x00000000001c1947 */ /* 0x000fea0003800000 */
[----:B------:R-:W0:Y:S01]  /*1cf70*/  S2R R5, SR_TID.X ;  /* 0x0000000000057919 */ /* 0x000e220000002100 */
[----:B-12---:R-:W-:-:S04]  /*1cf80*/  IMAD.MOV.U32 R2, RZ, RZ, 0xc000 ;  /* 0x0000c000ff027424 */ /* 0x006fc800078e00ff */
[----:B------:R3:W-:Y:S01]  /*1cf90*/  SYNCS.ARRIVE.TRANS64 RZ, [R3+URZ+0x22850], R2 ;  /* 0x0228500203ff79a7 */ /* 0x0007e2000800003f */
[----:B0-----:R-:W-:-:S04]  /*1cfa0*/  LOP3.LUT R5, R5, 0x1f, RZ, 0xc0, !PT ;  /* 0x0000001f05057812 */ /* 0x001fc800078ec0ff */
[----:B------:R-:W-:-:S13]  /*1cfb0*/  ISETP.NE.AND P0, PT, R5, RZ, PT ;  /* 0x000000ff0500720c */ /* 0x000fda0003f05270 */
[----:B---3--:R-:W-:Y:S05]  /*1cfc0*/  @!P0 BRA `(.L_x_5152) ;  /* 0x0000000000048947 */ /* 0x008fea0003800000 */
[----:B------:R-:W-:Y:S01]  /*1cfd0*/  BPT.TRAP 0x1 ;  /* 0x000000040000795c */ /* 0x000fe20000300000 */
.L_x_5152:
[----:B------:R-:W-:Y:S05]  /*1cfe0*/  BSYNC B2 ;  /* 0x0000000000027941 */ /* 0x000fea0003800000 */
.L_x_5151:
        /* <DEDUP_REMOVED lines=10> */
.L_x_5153:
        /* <DEDUP_REMOVED lines=15> */
.L_x_5154:
        /* <DEDUP_REMOVED lines=15> */
.L_x_5155:
        /* <DEDUP_REMOVED lines=15> */
.L_x_5156:
        /* <DEDUP_REMOVED lines=10> */
.L_x_5142:
[----:B------:R-:W-:Y:S05]  /*1d400*/  BSYNC B1 ;  /* 0x0000000000017941 */ /* 0x000fea0003800000 */
.L_x_5141:
[----:B------:R-:W2:Y:S01]  /*1d410*/  LDL R5, [R1+0x28] ;  /* 0x0000280001057983 */ /* 0x000ea20000100800 */
[----:B------:R-:W-:Y:S01]  /*1d420*/  VIADD R0, R0, 0xfffffffe ;  /* 0xfffffffe00007836 */ /* 0x000fe20000000000 */
[----:B--2---:R-:W-:-:S13]  /*1d430*/  ISETP.GT.AND P0, PT, R6, R5, PT ;  /* 0x000000050600720c */ /* 0x004fda0003f04270 */
[----:B------:R-:W-:Y:S05]  /*1d440*/  @P0 BRA `(.L_x_5157) ;  /* 0xffffffec00000947 */ /* 0x000fea000383ffff */
.L_x_5106:
[----:B------:R-:W-:Y:S05]  /*1d450*/  BSYNC B0 ;  /* 0x0000000000007941 */ /* 0x000fea0003800000 */
.L_x_5105:
        /* <DEDUP_REMOVED lines=25> */
.L_x_5159:
[----:B------:R-:W-:Y:S05]  /*1d5f0*/  BSYNC B0 ;  /* 0x0000000000007941 */ /* 0x000fea0003800000 */
.L_x_5158:
[----:B------:R-:W-:-:S05]  /*1d600*/  SEL R0, R0, RZ, P0 ;  /* 0x000000ff00007207 */ /* 0x000fca0000000000 */
[----:B------:R3:W-:Y:S02]  /*1d610*/  STL [R1+0x10], R0 ;  /* 0x0000100001007387 */ /* 0x0007e40000100800 */
.L_x_5077:
[----:B------:R-:W-:Y:S05]  /*1d620*/  BSYNC B7 ;  /* 0x0000000000077941 */ /* 0x000fea0003800000 */
.L_x_5075:
        /* <DEDUP_REMOVED lines=8> */
[----:B------:R-:W5:Y:S04]  /*1d6b0*/  LDS.128 R4, [R18+0x228d0] ;  /* 0x0228d00012047984 */ /* 0x000f680000000c00 */
[----:B-----5:R0:W-:Y:S04]  /*1d6c0*/  STL.64 [R1], R4 ;  /* 0x0000000401007387 */ /* 0x0201e80000100a00 */
[----:B------:R0:W-:Y:S01]  /*1d6d0*/  STL.64 [R1+0x8], R6 ;  /* 0x0000080601007387 */ /* 0x0001e20000100a00 */
[----:B------:R-:W-:Y:S06]  /*1d6e0*/  BAR.ARV 0x4, 0x180 ;  /* 0x0106000000007b1d */ /* 0x000fec0000002000 */
[----:B------:R-:W-:Y:S05]  /*1d6f0*/  BRA `(.L_x_5161) ;  /* 0x0000001000307947 */ /* 0x000fea0003800000 */
.L_x_5160:
        /* <DEDUP_REMOVED lines=8> */
[----:B0-----:R-:W-:Y:S01]  /*1d780*/  MOV R10, R2 ;  /* 0x00000002000a7202 */ /* 0x001fe20000000f00 */
        /* <DEDUP_REMOVED lines=37> */
.L_x_5303:
[----:B------:R-:W-:Y:S02]  /*1d9e0*/  ULDC UR4, c[0x0][0xc38] ;  /* 0x00030e0000047ab9 */ /* 0x000fe40000000800 */
[----:B------:R-:W-:-:S04]  /*1d9f0*/  IMAD.U32 R2, RZ, RZ, UR4 ;  /* 0x00000004ff027e24 */ /* 0x000fc8000f8e00ff */
[----:B-1----:R-:W-:-:S05]  /*1da00*/  IMAD R9, R9, R2, RZ ;  /* 0x0000000209097224 */ /* 0x002fca00078e02ff */
[----:B------:R-:W-:-:S04]  /*1da10*/  IADD3 R0, R0, R9, RZ ;  /* 0x0000000900007210 */ /* 0x000fc80007ffe0ff */
[----:B------:R-:W-:-:S13]  /*1da20*/  ISETP.GT.AND P6, PT, R0, R5, PT ;  /* 0x000000050000720c */ /* 0x000fda0003fc4270 */
[----:B------:R-:W-:Y:S05]  /*1da30*/  @P6 BRA `(.L_x_5163) ;  /* 0x0000000000ac6947 */ /* 0x000fea0003800000 */
.L_x_5166:
        /* <DEDUP_REMOVED lines=37> */
.L_x_5311:
[----:B------:R-:W-:Y:S02]  /*1dc90*/  ULDC UR4, c[0x0][0xc38] ;  /* 0x00030e0000047ab9 */ /* 0x000fe40000000800 */
[----:B------:R-:W-:-:S04]  /*1dca0*/  IMAD.U32 R2, RZ, RZ, UR4 ;  /* 0x00000004ff027e24 */ /* 0x000fc8000f8e00ff */
[----:B-1----:R-:W-:-:S04]  /*1dcb0*/  IMAD R9, R9, R2, RZ ;  /* 0x0000000209097224 */ /* 0x002fc800078e02ff */
[----:B------:R-:W-:-:S05]  /*1dcc0*/  IMAD.IADD R0, R9, 0x1, R0 ;  /* 0x0000000109007824 */ /* 0x000fca00078e0200 */
[----:B------:R-:W-:-:S13]  /*1dcd0*/  ISETP.GT.AND P6, PT, R0, R5, PT ;  /* 0x000000050000720c */ /* 0x000fda0003fc4270 */
[----:B------:R-:W-:Y:S05]  /*1dce0*/  @!P6 BRA `(.L_x_5166) ;  /* 0xfffffffc0054e947 */ /* 0x000fea000383ffff */
.L_x_5163:
[----:B------:R-:W-:Y:S01]  /*1dcf0*/  IADD3 R9, -R9, R0, RZ ;  /* 0x0000000009097210 */ /* 0x000fe20007ffe1ff */
[----:B------:R-:W-:-:S04]  /*1dd00*/  UMOV UR4, 0xffffffff ;  /* 0xffffffff00047882 */ /* 0x000fc80000000000 */
        /* <DEDUP_REMOVED lines=10> */
.L_x_5316:
[----:B------:R-:W-:-:S13]  /*1ddb0*/  ISETP.NE.AND P0, PT, R0, RZ, PT ;  /* 0x000000ff0000720c */ /* 0x000fda0003f05270 */
[----:B------:R-:W-:Y:S05]  /*1ddc0*/  @!P0 BRA `(.L_x_5168) ;  /* 0x0000000000108947 */ /* 0x000fea0003800000 */
[----:B------:R-:W-:Y:S01]  /*1ddd0*/  UMOV UR4, 0xffffffff ;  /* 0xffffffff00047882 */ /* 0x000fe20000000000 */
[----:B-1----:R-:W-:Y:S02]  /*1dde0*/  VIADD R3, R3, 0xffffffff ;  /* 0xffffffff03037836 */ /* 0x002fe40000000000 */
[----:B------:R-:W-:Y:S05]  /*1ddf0*/  BRA.DIV UR4, `(.L_x_5169) ;  /* 0x00000042046c7947 */ /* 0x000fea000b800000 */
[----:B------:R2:W3:Y:S02]  /*1de00*/  SHFL.IDX PT, R8, R7, R3, 0x1f ;  /* 0x00001f0307087589 */ /* 0x0004e400000e0000 */
.L_x_5168:
[----:B------:R-:W-:Y:S01]  /*1de10*/  ISETP.NE.AND P0, PT, R6, 0x1, PT ;  /* 0x000000010600780c */ /* 0x000fe20003f05270 */
[----:B---3--:R-:W-:-:S05]  /*1de20*/  IMAD R0, R8, R2, R9 ;  /* 0x0000000208007224 */ /* 0x008fca00078e0209 */
[----:B------:R3:W-:Y:S02]  /*1de30*/  STL [R1], R0 ;  /* 0x0000000001007387 */ /* 0x0007e40000100800 */
[----:B---3--:R-:W-:-:S05]  /*1de40*/  IMAD.IADD R0, R5, 0x1, -R0 ;  /* 0x0000000105007824 */ /* 0x008fca00078e0a00 */
[----:B------:R-:W-:Y:S05]  /*1de50*/  @!P0 BRA `(.L_x_5170) ;  /* 0x0000000000e48947 */ /* 0x000fea0003800000 */
[----:B------:R-:W-:-:S04]  /*1de60*/  IABS R5, R4 ;  /* 0x0000000400057213 */ /* 0x000fc80000000000 */
[----:B0-2---:R-:W0:Y:S08]  /*1de70*/  I2F.RP R7, R5 ;  /* 0x0000000500077306 */ /* 0x005e300000209400 */
        /* <DEDUP_REMOVED lines=13> */
[----:B------:R-:W-:Y:S01]  /*1df50*/  @!P1 IMAD.IADD R2, R2, 0x1, -R5 ;  /* 0x0000000102029824 */ /* 0x000fe200078e0a05 */
[----:B------:R-:W-:Y:S02]  /*1df60*/  @!P1 IADD3 R8, R8, 0x1, RZ ;  /* 0x0000000108089810 */ /* 0x000fe40007ffe0ff */
        /* <DEDUP_REMOVED lines=36> */
[----:B------:R-:W-:-:S05]  /*1e1b0*/  IMAD R2, R6, R2, R3 ;  /* 0x0000000206027224 */ /* 0x000fca00078e0203 */
[----:B------:R-:W-:-:S05]  /*1e1c0*/  LEA R2, R2, R7, 0x10 ;  /* 0x0000000702027211 */ /* 0x000fca00078e80ff */
[----:B------:R1:W-:Y:S01]  /*1e1d0*/  STL [R1+0x8], R2 ;  /* 0x0000080201007387 */ /* 0x0003e20000100800 */
[----:B------:R-:W-:Y:S05]  /*1e1e0*/  BRA `(.L_x_5171) ;  /* 0x0000000000fc7947 */ /* 0x000fea0003800000 */
.L_x_5170:
[----:B-12---:R-:W2:Y:S01]  /*1e1f0*/  LDL R3, [R1+0xc] ;  /* 0x00000c0001037983 */ /* 0x006ea20000100800 */
        /* <DEDUP_REMOVED lines=39> */
[----:B0-----:R-:W-:Y:S01]  /*1e470*/  IMAD.MOV.U32 R2, RZ, RZ, RZ ;  /* 0x000000ffff027224 */ /* 0x001fe200078e00ff */
[----:B-1----:R-:W-:-:S05]  /*1e480*/  IADD3 R0, RZ, -R3, RZ ;  /* 0x80000003ff007210 */ /* 0x002fca0007ffe0ff */
        /* <DEDUP_REMOVED lines=21> */
.L_x_5171:
[----:B------:R-:W-:-:S05]  /*1e5e0*/  LOP3.LUT R3, RZ, R0, RZ, 0x33, !PT ;  /* 0x00000000ff037212 */ /* 0x000fca00078e33ff */
[----:B------:R-:W-:-:S05]  /*1e5f0*/  IMAD.IADD R0, R4, 0x1, R3 ;  /* 0x0000000104007824 */ /* 0x000fca00078e0203 */
[----:B------:R2:W-:Y:S01]  /*1e600*/  STL [R1+0x4], R0 ;  /* 0x0000040001007387 */ /* 0x0005e20000100800 */
[----:B------:R-:W-:Y:S05]  /*1e610*/  BRA `(.L_x_5172) ;  /* 0x0000000000287947 */ /* 0x000fea0003800000 */
.L_x_5164:
[----:B------:R-:W-:Y:S01]  /*1e620*/  UMOV UR4, URZ ;  /* 0x0000003f00047c82 */ /* 0x000fe20008000000 */
[----:B------:R-:W-:Y:S01]  /*1e630*/  ULDC UR6, c[0x0][0xc3c] ;  /* 0x00030f0000067ab9 */ /* 0x000fe20000000800 */
[----:B------:R-:W-:Y:S01]  /*1e640*/  UMOV UR5, URZ ;  /* 0x0000003f00057c82 */ /* 0x000fe20008000000 */
[----:B------:R-:W-:Y:S01]  /*1e650*/  IMAD.U32 R3, RZ, RZ, UR4 ;  /* 0x00000004ff037e24 */ /* 0x000fe2000f8e00ff */
[----:B------:R-:W-:Y:S01]  /*1e660*/  MOV R0, UR6 ;  /* 0x0000000600007c02 */ /* 0x000fe20008000f00 */
[----:B------:R-:W-:Y:S01]  /*1e670*/  IMAD.U32 R2, RZ, RZ, UR5 ;  /* 0x00000005ff027e24 */ /* 0x000fe2000f8e00ff */
[----:B------:R3:W-:Y:S04]  /*1e680*/  STL [R1], R5 ;  /* 0x0000000501007387 */ /* 0x0007e80000100800 */
[----:B------:R3:W-:Y:S04]  /*1e690*/  STL [R1+0x4], R3 ;  /* 0x0000040301007387 */ /* 0x0007e80000100800 */
[----:B------:R3:W-:Y:S04]  /*1e6a0*/  STL [R1+0xc], R0 ;  /* 0x00000c0001007387 */ /* 0x0007e80000100800 */
[----:B------:R3:W-:Y:S02]  /*1e6b0*/  STL [R1+0x8], R2 ;  /* 0x0000080201007387 */ /* 0x0007e40000100800 */
.L_x_5172:
[----:B---3--:R-:W3:Y:S04]  /*1e6c0*/  LDL R3, [R1+0x8] ;  /* 0x0000080001037983 */ /* 0x008ee80000100800 */
[----:B01----:R-:W4:Y:S04]  /*1e6d0*/  LDL R2, [R1+0xc] ;  /* 0x00000c0001027983 */ /* 0x003f280000100800 */
        /* <DEDUP_REMOVED lines=14> */
.L_x_5161:
[----:B---34-:R-:W3:Y:S01]  /*1e7c0*/  LDL R0, [R1+0xc] ;  /* 0x00000c0001007983 */ /* 0x018ee20000100800 */
[----:B------:R-:W-:Y:S02]  /*1e7d0*/  ULDC UR4, c[0x0][0xc3c] ;  /* 0x00030f0000047ab9 */ /* 0x000fe40000000800 */
[----:B---3--:R-:W-:-:S13]  /*1e7e0*/  ISETP.GE.AND P0, PT, R0, UR4, PT ;  /* 0x0000000400007c0c */ /* 0x008fda000bf06270 */
[----:B------:R-:W-:Y:S05]  /*1e7f0*/  @!P0 BRA `(.L_x_5173) ;  /* 0xffffff8c00b48947 */ /* 0x000fea000383ffff */
[----:B------:R-:W-:Y:S05]  /*1e800*/  BSYNC B8 ;  /* 0x0000000000087941 */ /* 0x000fea0003800000 */
.L_x_5029:
[----:B---3--:R-:W3:Y:S01]  /*1e810*/  LDL.LU R0, [R1+0x5c] ;  /* 0x00005c0001007983 */ /* 0x008ee20000300800 */
[----:B------:R-:W-:Y:S01]  /*1e820*/  BSSY B0, `(.L_x_5174) ;  /* 0x000000b000007945 */ /* 0x000fe20003800000 */
[----:B0-----:R-:W0:Y:S01]  /*1e830*/  S2R R5, SR_CgaCtaId ;  /* 0x0000000000057919 */ /* 0x001e220000008800 */
[----:B---3--:R-:W-:-:S05]  /*1e840*/  VIADD R0, R0, 0x1 ;  /* 0x0000000100007836 */ /* 0x008fca0000000000 */
[----:B-12---:R-:W-:-:S04]  /*1e850*/  LEA.HI R2, R0, R0, RZ, 0x1 ;  /* 0x0000000000027211 */ /* 0x006fc800078f08ff */
[----:B------:R-:W-:-:S05]  /*1e860*/  LOP3.LUT R3, R2, 0xfffffffe, RZ, 0xc0, !PT ;  /* 0xfffffffe02037812 */ /* 0x000fca00078ec0ff */
[----:B------:R-:W-:Y:S01]  /*1e870*/  IMAD.IADD R3, R0, 0x1, -R3 ;  /* 0x0000000100037824 */ /* 0x000fe200078e0a03 */
[----:B------:R-:W-:-:S04]  /*1e880*/  MOV R0, 0x400 ;  /* 0x0000040000007802 */ /* 0x000fc80000000f00 */
[----:B0-----:R-:W-:Y:S02]  /*1e890*/  LEA R0, R5, R0, 0x18 ;  /* 0x0000000005007211 */ /* 0x001fe400078ec0ff */
[----:B------:R-:W-:-:S04]  /*1e8a0*/  SHF.L.U32 R3, R3, 0x1f, RZ ;  /* 0x0000001f03037819 */ /* 0x000fc800000006ff */
[----:B------:R-:W0:Y:S02]  /*1e8b0*/  SYNCS.PHASECHK.TRANS64.TRYWAIT P0, [R0+URZ+0x22820], R3 ;  /* 0x02282003000075a7 */ /* 0x000e24000800017f */
[----:B0-----:R-:W-:Y:S05]  /*1e8c0*/  @!P0 BRA `(.L_x_5175) ;  /* 0x0000003400e48947 */ /* 0x001fea0003800000 */
.L_x_5319:
[----:B------:R-:W-:Y:S05]  /*1e8d0*/  BSYNC B0 ;  /* 0x0000000000007941 */ /* 0x000fea0003800000 */
.L_x_5174:
[----:B------:R-:W-:-:S03]  /*1e8e0*/  UMOV UR4, 0xffffffff ;  /* 0xffffffff00047882 */ /* 0x000fc60000000000 */
[----:B------:R-:W-:Y:S05]  /*1e8f0*/  BRA.DIV UR4, `(.L_x_5176) ;  /* 0x0000003604ec7947 */ /* 0x000fea000b800000 */
[----:B------:R-:W1:Y:S02]  /*1e900*/  S2R R2, SR_TID.X ;  /* 0x0000000000027919 */ /* 0x000e640000002100 */
[----:B-1----:R-:W-:-:S04]  /*1e910*/  SHF.R.U32.HI R2, RZ, 0x5, R2 ;  /* 0x00000005ff027819 */ /* 0x002fc80000011602 */
[----:B------:R-:W-:-:S05]  /*1e920*/  LOP3.LUT R2, R2, 0x3, RZ, 0xc0, !PT ;  /* 0x0000000302027812 */ /* 0x000fca00078ec0ff */
[----:B------:R1:W2:Y:S02]  /*1e930*/  SHFL.IDX PT, R14, R2, RZ, 0x1f ;  /* 0x00001fff020e7589 */ /* 0x0002a400000e0000 */
.L_x_5322:
[----:B--2---:R-:W-:-:S13]  /*1e940*/  ISETP.NE.AND P0, PT, R14, RZ, PT ;  /* 0x000000ff0e00720c */ /* 0x004fda0003f05270 */
[----:B------:R-:W-:Y:S05]  /*1e950*/  @P0 BRA `(.L_x_4859) ;  /* 0x0000000000940947 */ /* 0x000fea0003800000 */
[----:B------:R-:W-:-:S03]  /*1e960*/  UMOV UR4, 0xffffffff ;  /* 0xffffffff00047882 */ /* 0x000fc60000000000 */
[----:B------:R-:W-:Y:S05]  /*1e970*/  BRA.DIV UR4, `(.L_x_5177) ;  /* 0x0000003a04007947 */ /* 0x000fea000b800000 */
[----:B------:R-:W-:-:S13]  /*1e980*/  ELECT P6, URZ, PT ;  /* 0x00000000003f782f */ /* 0x000fda00038c0000 */
.L_x_5325:
[----:B------:R-:W-:Y:S05]  /*1e990*/  @!P6 BRA `(.L_x_4859) ;  /* 0x000000000084e947 */ /* 0x000fea0003800000 */
[----:B------:R-:W-:-:S06]  /*1e9a0*/  ULOP3.LUT UR4, UR36, 0x2, URZ, 0xfc, !UPT ;  /* 0x0000000224047892 */ /* 0x000fcc000f8efc3f */
[----:B-1----:R-:W-:-:S05]  /*1e9b0*/  IMAD.U32 R2, RZ, RZ, UR4 ;  /* 0x00000004ff027e24 */ /* 0x002fca000f8e00ff */
[----:B------:R-:W-:-:S13]  /*1e9c0*/  ISETP.NE.AND P2, PT, R2, 0x3, PT ;  /* 0x000000030200780c */ /* 0x000fda0003f45270 */
[----:B------:R-:W-:Y:S05]  /*1e9d0*/  @!P2 BRA `(.L_x_5178) ;  /* 0x000000000004a947 */ /* 0x000fea0003800000 */
[----:B------:R-:W-:Y:S01]  /*1e9e0*/  BPT.TRAP 0x1 ;  /* 0x000000040000795c */ /* 0x000fe20000300000 */
.L_x_5178:
[----:B0-----:R-:W2:Y:S04]  /*1e9f0*/  LDL R3, [R1+0x10] ;  /* 0x0000100001037983 */ /* 0x001ea80000100800 */
[----:B------:R-:W3:Y:S01]  /*1ea00*/  LDL.LU R7, [R1+0x18] ;  /* 0x0000180001077983 */ /* 0x000ee20000300800 */
[----:B------:R-:W-:-:S04]  /*1ea10*/  VIADD R2, R0, 0x22840 ;  /* 0x0002284000027836 */ /* 0x000fc80000000000 */
[C---:B--2---:R-:W-:Y:S02]  /*1ea20*/  IMAD R6, R3.reuse, 0x8, R2 ;  /* 0x0000000803067824 */ /* 0x044fe400078e0202 */
[----:B------:R-:W-:Y:S01]  /*1ea30*/  VIADD R3, R3, 0x1 ;  /* 0x0000000103037836 */ /* 0x000fe20000000000 */
[----:B---3--:R-:W-:-:S04]  /*1ea40*/  SHF.L.U32 R5, R7, 0x1f, RZ ;  /* 0x0000001f07057819 */ /* 0x008fc800000006ff */
        /* <DEDUP_REMOVED lines=8> */
.L_x_5326:
[----:B------:R-:W1:Y:S02]  /*1ead0*/  SYNCS.PHASECHK.TRANS64.TRYWAIT P0, [R7+URZ], R2 ;  /* 0x00000002070075a7 */ /* 0x000e64000800017f */
[----:B-1----:R-:W-:Y:S05]  /*1eae0*/  @!P0 BRA `(.L_x_5180) ;  /* 0x0000003400d88947 */ /* 0x002fea0003800000 */
.L_x_5327:
[----:B------:R-:W-:Y:S05]  /*1eaf0*/  @!P2 BRA `(.L_x_5181) ;  /* 0x000000000004a947 */ /* 0x000fea0003800000 */
[----:B------:R-:W-:Y:S01]  /*1eb00*/  BPT.TRAP 0x1 ;  /* 0x000000040000795c */ /* 0x000fe20000300000 */
.L_x_5181:
[----:B------:R-:W2:Y:S01]  /*1eb10*/  LDL.LU R4, [R1+0x10] ;  /* 0x0000100001047983 */ /* 0x000ea20000300800 */
[----:B------:R-:W-:-:S04]  /*1eb20*/  VIADD R0, R0, 0x22860 ;  /* 0x0002286000007836 */ /* 0x000fc80000000000 */
[----:B--2---:R-:W-:-:S04]  /*1eb30*/  IMAD R4, R4, 0x8, R0 ;  /* 0x0000000804047824 */ /* 0x004fc800078e0200 */
[----:B------:R-:W2:Y:S02]  /*1eb40*/  SYNCS.PHASECHK.TRANS64.TRYWAIT P0, [R4+URZ], R5 ;  /* 0x00000005040075a7 */ /* 0x000ea4000800017f */
[----:B--2---:R-:W-:Y:S05]  /*1eb50*/  @!P0 BRA `(.L_x_5182) ;  /* 0x0000003400d08947 */ /* 0x004fea0003800000 */
.L_x_5328:
[----:B------:R-:W-:-:S07]  /*1eb60*/  LEA R3, R3, R0, 0x3 ;  /* 0x0000000003037211 */ /* 0x000fce00078e18ff */
.L_x_5183:
[----:B---3--:R3:W4:Y:S02]  /*1eb70*/  SYNCS.PHASECHK.TRANS64.TRYWAIT P0, [R3+URZ], R2 ;  /* 0x00000002030075a7 */ /* 0x008724000800017f */
[----:B----4-:R-:W-:Y:S05]  /*1eb80*/  @!P0 NANOSLEEP.SYNCS 0x989680 ;  /* 0x009896800000895d */ /* 0x010fea0003900000 */
[----:B------:R-:W4:Y:S02]  /*1eb90*/  @!P0 SYNCS.PHASECHK.TRANS64 P0, [R3+URZ], R2 ;  /* 0x00000002030085a7 */ /* 0x000f24000800007f */
[----:B----4-:R-:W-:Y:S05]  /*1eba0*/  @!P0 BRA `(.L_x_5183) ;  /* 0xfffffffc00f08947 */ /* 0x010fea000383ffff */
.L_x_4859:
[----:B------:R-:W-:Y:S05]  /*1ebb0*/  BSYNC B9 ;  /* 0x0000000000097941 */ /* 0x000fea0003800000 */
.L_x_4856:
[----:B------:R-:W-:Y:S05]  /*1ebc0*/  EXIT ;  /* 0x000000000000794d */ /* 0x000fea0003800000 */
.L_x_4879:
[----:B0-----:R0:W1:Y:S02]  /*1ebd0*/  SYNCS.PHASECHK.TRANS64.TRYWAIT P6, [R96+URZ+0x22890], R107 ;  /* 0x0228906b600075a7 */ /* 0x00106400080c017f */
[----:B-1----:R-:W-:Y:S05]  /*1ebe0*/  @!P6 NANOSLEEP.SYNCS 0x989680 ;  /* 0x009896800000e95d */ /* 0x002fea0003900000 */
[----:B------:R-:W1:Y:S02]  /*1ebf0*/  @!P6 SYNCS.PHASECHK.TRANS64 P6, [R96+URZ+0x22890], R107 ;  /* 0x0228906b6000e5a7 */ /* 0x000e6400080c007f */
[----:B-1----:R-:W-:Y:S05]  /*1ec00*/  @!P6 BRA `(.L_x_4879) ;  /* 0xfffffffc00f0e947 */ /* 0x002fea000383ffff */
[----:B------:R-:W-:Y:S05]  /*1ec10*/  BRA `(.L_x_5184) ;  /* 0xfffffe4400987947 */ /* 0x000fea000383ffff */
.L_x_4897:
[----:B0-----:R0:W1:Y:S02]  /*1ec20*/  SYNCS.PHASECHK.TRANS64.TRYWAIT P5, [R96+URZ+0x22890], R107 ;  /* 0x0228906b600075a7 */ /* 0x00106400080a017f */
[----:B-1----:R-:W-:Y:S05]  /*1ec30*/  @!P5 NANOSLEEP.SYNCS 0x989680 ;  /* 0x009896800000d95d */ /* 0x002fea0003900000 */
[----:B------:R-:W1:Y:S02]  /*1ec40*/  @!P5 SYNCS.PHASECHK.TRANS64 P5, [R96+URZ+0x22890], R107 ;  /* 0x0228906b6000d5a7 */ /* 0x000e6400080a007f */
[----:B-1----:R-:W-:Y:S05]  /*1ec50*/  @!P5 BRA `(.L_x_4897) ;  /* 0xfffffffc00f0d947 */ /* 0x002fea000383ffff */
[----:B------:R-:W-:Y:S05]  /*1ec60*/  BRA `(.L_x_5185) ;  /* 0xfffffe5400e47947 */ /* 0x000fea000383ffff */
.L_x_4906:
[----:B0-----:R0:W1:Y:S02]  /*1ec70*/  SYNCS.PHASECHK.TRANS64.TRYWAIT P4, [R96+URZ+0x22890], R107 ;  /* 0x0228906b600075a7 */ /* 0x001064000808017f */
[----:B-1----:R-:W-:Y:S05]  /*1ec80*/  @!P4 NANOSLEEP.SYNCS 0x989680 ;  /* 0x009896800000c95d */ /* 0x002fea0003900000 */
[----:B------:R-:W1:Y:S02]  /*1ec90*/  @!P4 SYNCS.PHASECHK.TRANS64 P4, [R96+URZ+0x22890], R107 ;  /* 0x0228906b6000c5a7 */ /* 0x000e64000808007f */
[----:B-1----:R-:W-:Y:S05]  /*1eca0*/  @!P4 BRA `(.L_x_4906) ;  /* 0xfffffffc00f0c947 */ /* 0x002fea000383ffff */
[----:B------:R-:W-:Y:S05]  /*1ecb0*/  BRA `(.L_x_5186) ;  /* 0xfffffe6400d87947 */ /* 0x000fea000383ffff */
.L_x_4912:
[----:B-1----:R1:W2:Y:S02]  /*1ecc0*/  SYNCS.PHASECHK.TRANS64.TRYWAIT P3, [R96+URZ+0x228b0], R107 ;  /* 0x0228b06b600075a7 */ /* 0x0022a4000806017f */
[----:B--2---:R-:W-:Y:S05]  /*1ecd0*/  @!P3 NANOSLEEP.SYNCS 0x989680 ;  /* 0x009896800000b95d */ /* 0x004fea0003900000 */
[----:B------:R-:W2:Y:S02]  /*1ece0*/  @!P3 SYNCS.PHASECHK.TRANS64 P3, [R96+URZ+0x228b0], R107 ;  /* 0x0228b06b6000b5a7 */ /* 0x000ea4000806007f */
[----:B--2---:R-:W-:Y:S05]  /*1ecf0*/  @!P3 BRA `(.L_x_4912) ;  /* 0xfffffffc00f0b947 */ /* 0x004fea000383ffff */
[----:B------:R-:W-:Y:S05]  /*1ed00*/  BRA `(.L_x_5187) ;  /* 0xfffffe6800687947 */ /* 0x000fea000383ffff */
.L_x_4922:
[----:B------:R-:W-:Y:S01]  /*1ed10*/  BSSY B0, `(.L_x_5188) ;  /* 0x0000007000007945 */ /* 0x000fe20003800000 */
[----:B------:R-:W-:Y:S02]  /*1ed20*/  IMAD.MOV.U32 R12, RZ, RZ, RZ ;  /* 0x000000ffff0c7224 */ /* 0x000fe400078e00ff */
[----:B------:R-:W-:Y:S02]  /*1ed30*/  IMAD.MOV.U32 R11, RZ, RZ, 0x1f ;  /* 0x0000001fff0b7424 */ /* 0x000fe400078e00ff */
[----:B------:R-:W-:-:S07]  /*1ed40*/  IMAD.MOV.U32 R15, RZ, RZ, -0x1 ;  /* 0xffffffffff0f7424 */ /* 0x000fce00078e00ff */
[----:B-----5:R-:W-:Y:S05]  /*1ed50*/  WARPSYNC.COLLECTIVE R15, `(.L_x_5189) ;  /* 0x000000000f087348 */ /* 0x020fea0003c00000 */
[----:B------:R0:W1:Y:S02]  /*1ed60*/  SHFL.IDX P6, R14, R13, R12, R11 ;  /* 0x0000000c0d0e7389 */ /* 0x00006400000c000b */
[----:B01---5:R-:W-:Y:S01]  /*1ed70*/  ENDCOLLECTIVE ;  /* 0x000000000000791b */ /* 0x023fe20003800000 */
.L_x_5189:
[----:B------:R-:W-:Y:S05]  /*1ed80*/  BSYNC B0 ;  /* 0x0000000000007941 */ /* 0x000fea0003800000 */
.L_x_5188:
[----:B------:R-:W-:Y:S05]  /*1ed90*/  BRA `(.L_x_5190) ;  /* 0xfffffe7400dc7947 */ /* 0x000fea000383ffff */
.L_x_4934:
        /* <DEDUP_REMOVED lines=8> */
.L_x_5192:
[----:B------:R-:W-:Y:S05]  /*1ee20*/  BSYNC B1 ;  /* 0x0000000000017941 */ /* 0x000fea0003800000 */
.L_x_5191:
[----:B------:R-:W-:Y:S01]  /*1ee30*/  IMAD.MOV.U32 R13, RZ, RZ, R4 ;  /* 0x000000ffff0d7224 */ /* 0x000fe200078e0004 */
[----:B------:R-:W-:Y:S01]  /*1ee40*/  MOV R15, 0xffffffff ;  /* 0xffffffff000f7802 */ /* 0x000fe20000000f00 */
[----:B------:R-:W-:Y:S02]  /*1ee50*/  IMAD.MOV.U32 R12, RZ, RZ, RZ ;  /* 0x000000ffff0c7224 */ /* 0x000fe400078e00ff */
[----:B------:R-:W-:Y:S02]  /*1ee60*/  IMAD.MOV.U32 R11, RZ, RZ, 0x1c1f ;  /* 0x00001c1fff0b7424 */ /* 0x000fe400078e00ff */
[----:B------:R-:W-:-:S07]  /*1ee70*/  IMAD.MOV.U32 R3, RZ, RZ, R14 ;  /* 0x000000ffff037224 */ /* 0x000fce00078e000e */
[----:B------:R-:W-:Y:S05]  /*1ee80*/  WARPSYNC.COLLECTIVE R15, `(.L_x_5193) ;  /* 0x000000000f087348 */ /* 0x000fea0003c00000 */
[----:B------:R0:W1:Y:S02]  /*1ee90*/  SHFL.IDX P6, R14, R13, R12, R11 ;  /* 0x0000000c0d0e7389 */ /* 0x00006400000c000b */
[----:B01----:R-:W-:Y:S01]  /*1eea0*/  ENDCOLLECTIVE ;  /* 0x000000000000791b */ /* 0x003fe20003800000 */
.L_x_5193:
[----:B------:R-:W-:Y:S02]  /*1eeb0*/  IMAD.MOV.U32 R13, RZ, RZ, R7 ;  /* 0x000000ffff0d7224 */ /* 0x000fe400078e0007 */
[----:B------:R-:W-:-:S07]  /*1eec0*/  IMAD.MOV.U32 R0, RZ, RZ, R14 ;  /* 0x000000ffff007224 */ /* 0x000fce00078e000e */
[----:B------:R-:W-:Y:S05]  /*1eed0*/  WARPSYNC.COLLECTIVE R15, `(.L_x_5194) ;  /* 0x000000000f087348 */ /* 0x000fea0003c00000 */
[----:B------:R0:W1:Y:S02]  /*1eee0*/  SHFL.IDX P6, R14, R13, R12, R11 ;  /* 0x0000000c0d0e7389 */ /* 0x00006400000c000b */
[----:B01----:R-:W-:Y:S01]  /*1eef0*/  ENDCOLLECTIVE ;  /* 0x000000000000791b */ /* 0x003fe20003800000 */
.L_x_5194:
[----:B------:R-:W-:Y:S02]  /*1ef00*/  IMAD.MOV.U32 R13, RZ, RZ, R32 ;  /* 0x000000ffff0d7224 */ /* 0x000fe400078e0020 */
[----:B------:R-:W-:-:S07]  /*1ef10*/  IMAD.MOV.U32 R5, RZ, RZ, R14 ;  /* 0x000000ffff057224 */ /* 0x000fce00078e000e */
[----:B------:R-:W-:Y:S05]  /*1ef20*/  WARPSYNC.COLLECTIVE R15, `(.L_x_5195) ;  /* 0x000000000f087348 */ /* 0x000fea0003c00000 */
[----:B------:R0:W1:Y:S02]  /*1ef30*/  SHFL.IDX P6, R14, R13, R12, R11 ;  /* 0x0000000c0d0e7389 */ /* 0x00006400000c000b */
[----:B01----:R-:W-:Y:S01]  /*1ef40*/  ENDCOLLECTIVE ;  /* 0x000000000000791b */ /* 0x003fe20003800000 */
.L_x_5195:
[----:B------:R-:W-:Y:S05]  /*1ef50*/  BRA `(.L_x_5196) ;  /* 0xfffffe7c00587947 */ /* 0x000fea000383ffff */
.L_x_4937:
        /* <DEDUP_REMOVED lines=8> */
.L_x_5198:
[----:B------:R-:W-:Y:S05]  /*1efe0*/  BSYNC B1 ;  /* 0x0000000000017941 */ /* 0x000fea0003800000 */
.L_x_5197:
        /* <DEDUP_REMOVED lines=8> */
.L_x_5199:
[----:B------:R-:W-:Y:S02]  /*1f070*/  IMAD.MOV.U32 R13, RZ, RZ, R7 ;  /* 0x000000ffff0d7224 */ /* 0x000fe400078e0007 */
[----:B------:R-:W-:-:S07]  /*1f080*/  IMAD.MOV.U32 R0, RZ, RZ, R14 ;  /* 0x000000ffff007224 */ /* 0x000fce00078e000e */
[----:B------:R-:W-:Y:S05]  /*1f090*/  WARPSYNC.COLLECTIVE R15, `(.L_x_5200) ;  /* 0x000000000f087348 */ /* 0x000fea0003c00000 */
[----:B------:R0:W1:Y:S02]  /*1f0a0*/  SHFL.IDX P6, R14, R13, R12, R11 ;  /* 0x0000000c0d0e7389 */ /* 0x00006400000c000b */
[----:B01----:R-:W-:Y:S01]  /*1f0b0*/  ENDCOLLECTIVE ;  /* 0x000000000000791b */ /* 0x003fe20003800000 */
.L_x_5200:
[----:B------:R-:W-:Y:S02]  /*1f0c0*/  IMAD.MOV.U32 R13, RZ, RZ, R32 ;  /* 0x000000ffff0d7224 */ /* 0x000fe400078e0020 */
[----:B------:R-:W-:-:S07]  /*1f0d0*/  IMAD.MOV.U32 R7, RZ, RZ, R14 ;  /* 0x000000ffff077224 */ /* 0x000fce00078e000e */
[----:B------:R-:W-:Y:S05]  /*1f0e0*/  WARPSYNC.COLLECTIVE R15, `(.L_x_5201) ;  /* 0x000000000f087348 */ /* 0x000fea0003c00000 */
[----:B------:R0:W1:Y:S02]  /*1f0f0*/  SHFL.IDX P6, R14, R13, R12, R11 ;  /* 0x0000000c0d0e7389 */ /* 0x00006400000c000b */
[----:B01----:R-:W-:Y:S01]  /*1f100*/  ENDCOLLECTIVE ;  /* 0x000000000000791b */ /* 0x003fe20003800000 */
.L_x_5201:
[----:B------:R-:W-:Y:S01]  /*1f110*/  IMAD.MOV.U32 R32, RZ, RZ, R14 ;  /* 0x000000ffff207224 */ /* 0x000fe200078e000e */
[----:B------:R-:W-:Y:S06]  /*1f120*/  BRA `(.L_x_5202) ;  /* 0xfffffe7c00b47947 */ /* 0x000fec000383ffff */
.L_x_4941:
[----:B0-----:R0:W1:Y:S02]  /*1f130*/  SYNCS.PHASECHK.TRANS64.TRYWAIT P0, [R18+URZ+0x22800], R39 ;  /* 0x02280027120075a7 */ /* 0x001064000800017f */
[----:B-1----:R-:W-:Y:S05]  /*1f140*/  @!P0 NANOSLEEP.SYNCS 0x989680 ;  /* 0x009896800000895d */ /* 0x002fea0003900000 */
[----:B------:R-:W1:Y:S02]  /*1f150*/  @!P0 SYNCS.PHASECHK.TRANS64 P0, [R18+URZ+0x22800], R39 ;  /* 0x02280027120085a7 */ /* 0x000e64000800007f */
[----:B-1----:R-:W-:Y:S05]  /*1f160*/  @!P0 BRA `(.L_x_4941) ;  /* 0xfffffffc00f08947 */ /* 0x002fea000383ffff */
[----:B------:R-:W-:Y:S05]  /*1f170*/  BRA `(.L_x_5203) ;  /* 0xfffffe8000987947 */ /* 0x000fea000383ffff */
.L_x_4949:
        /* <DEDUP_REMOVED lines=9> */
.L_x_5205:
[----:B------:R-:W-:Y:S05]  /*1f210*/  BSYNC B1 ;  /* 0x0000000000017941 */ /* 0x000fea0003800000 */
.L_x_5204:
[----:B------:R-:W-:Y:S01]  /*1f220*/  MOV R13, R25 ;  /* 0x00000019000d7202 */ /* 0x000fe20000000f00 */
[----:B------:R-:W-:Y:S01]  /*1f230*/  IMAD.MOV.U32 R12, RZ, RZ, RZ ;  /* 0x000000ffff0c7224 */ /* 0x000fe200078e00ff */
[----:B------:R-:W-:Y:S01]  /*1f240*/  ISETP.GE.AND P0, PT, R16, R39, PT ;  /* 0x000000271000720c */ /* 0x000fe20003f06270 */
[----:B------:R-:W-:Y:S02]  /*1f250*/  IMAD.MOV.U32 R11, RZ, RZ, 0x1c1f ;  /* 0x00001c1fff0b7424 */ /* 0x000fe400078e00ff */
[----:B------:R-:W-:Y:S02]  /*1f260*/  IMAD.MOV.U32 R15, RZ, RZ, -0x1 ;  /* 0xffffffffff0f7424 */ /* 0x000fe400078e00ff */
[----:B------:R-:W-:Y:S02]  /*1f270*/  IMAD.MOV.U32 R0, RZ, RZ, R14 ;  /* 0x000000ffff007224 */ /* 0x000fe400078e000e */
[----:B------:R-:W-:-:S07]  /*1f280*/  IMAD R31, R207, R8, RZ ;  /* 0x00000008cf1f7224 */ /* 0x000fce00078e02ff */
[----:B------:R-:W-:Y:S05]  /*1f290*/  WARPSYNC.COLLECTIVE R15, `(.L_x_5206) ;  /* 0x000000000f087348 */ /* 0x000fea0003c00000 */
[----:B------:R0:W1:Y:S02]  /*1f2a0*/  SHFL.IDX P6, R14, R13, R12, R11 ;  /* 0x0000000c0d0e7389 */ /* 0x00006400000c000b */
[----:B01----:R-:W-:Y:S01]  /*1f2b0*/  ENDCOLLECTIVE ;  /* 0x000000000000791b */ /* 0x003fe20003800000 */
.L_x_5206:
        /* <DEDUP_REMOVED lines=8> */
.L_x_5207:
[----:B------:R-:W-:-:S05]  /*1f340*/  @!P1 IADD3 R6, P2, R3, R5, RZ ;  /* 0x0000000503069210 */ /* 0x000fca0007f5e0ff */
[----:B------:R-:W-:Y:S02]  /*1f350*/  @!P1 IMAD.X R7, R0, 0x1, R21, P2 ;  /* 0x0000000100079824 */ /* 0x000fe400010e0615 */
[----:B------:R-:W-:Y:S02]  /*1f360*/  IMAD.MOV.U32 R13, RZ, RZ, R27 ;  /* 0x000000ffff0d7224 */ /* 0x000fe400078e001b */
[----:B------:R-:W-:-:S07]  /*1f370*/  IMAD.MOV.U32 R4, RZ, RZ, R14 ;  /* 0x000000ffff047224 */ /* 0x000fce00078e000e */
[----:B------:R-:W-:Y:S05]  /*1f380*/  WARPSYNC.COLLECTIVE R15, `(.L_x_5208) ;  /* 0x000000000f087348 */ /* 0x000fea0003c00000 */
[----:B------:R0:W1:Y:S02]  /*1f390*/  SHFL.IDX P6, R14, R13, R12, R11 ;  /* 0x0000000c0d0e7389 */ /* 0x00006400000c000b */
[----:B01----:R-:W-:Y:S01]  /*1f3a0*/  ENDCOLLECTIVE ;  /* 0x000000000000791b */ /* 0x003fe20003800000 */
.L_x_5208:
        /* <DEDUP_REMOVED lines=12> */
[----:B--2---:R-:W-:Y:S01]  /*1f470*/  @!P1 IMAD.MOV.U32 R29, RZ, RZ, R11 ;  /* 0x000000ffff1d9224 */ /* 0x004fe200078e000b */
[----:B------:R-:W-:Y:S01]  /*1f480*/  @!P1 MOV R20, R8 ;  /* 0x0000000800149202 */ /* 0x000fe20000000f00 */
[----:B------:R-:W-:-:S02]  /*1f490*/  IMAD.MOV.U32 R11, RZ, RZ, 0x1c1f ;  /* 0x00001c1fff0b7424 */ /* 0x000fc400078e00ff */
[----:B------:R-:W-:Y:S02]  /*1f4a0*/  @!P1 IMAD.MOV.U32 R21, RZ, RZ, R9 ;  /* 0x000000ffff159224 */ /* 0x000fe400078e0009 */
[----:B------:R-:W-:-:S07]  /*1f4b0*/  IMAD.MOV.U32 R0, RZ, RZ, R20 ;  /* 0x000000ffff007224 */ /* 0x000fce00078e0014 */
[----:B-----5:R-:W-:Y:S05]  /*1f4c0*/  WARPSYNC.COLLECTIVE R15, `(.L_x_5209) ;  /* 0x000000000f087348 */ /* 0x020fea0003c00000 */
[----:B------:R0:W1:Y:S02]  /*1f4d0*/  SHFL.IDX P6, R14, R13, R12, R11 ;  /* 0x0000000c0d0e7389 */ /* 0x00006400000c000b */
[----:B01---5:R-:W-:Y:S01]  /*1f4e0*/  ENDCOLLECTIVE ;  /* 0x000000000000791b */ /* 0x023fe20003800000 */
.L_x_5209:
[----:B------:R-:W-:Y:S02]  /*1f4f0*/  IMAD.MOV.U32 R3, RZ, RZ, R21 ;  /* 0x000000ffff037224 */ /* 0x000fe400078e0015 */
[----:B------:R-:W-:Y:S01]  /*1f500*/  @!P1 IMAD.MOV.U32 R28, RZ, RZ, R10 ;  /* 0x000000ffff1c9224 */ /* 0x000fe200078e000a */
[----:B------:R-:W-:Y:S01]  /*1f510*/  PRMT R53, R53, 0x5410, R0 ;  /* 0x0000541035357816 */ /* 0x000fe20000000000 */
[----:B------:R-:W-:Y:S01]  /*1f520*/  IMAD.MOV.U32 R9, RZ, RZ, R29 ;  /* 0x000000ffff097224 */ /* 0x000fe200078e001d */
[----:B------:R-:W-:Y:S01]  /*1f530*/  PRMT R42, R42, 0x5410, R3 ;  /* 0x000054102a2a7816 */ /* 0x000fe20000000003 */
[----:B------:R-:W-:-:S05]  /*1f540*/  IMAD.MOV.U32 R8, RZ, RZ, R28 ;  /* 0x000000ffff087224 */ /* 0x000fca00078e001c */
[----:B------:R-:W-:Y:S01]  /*1f550*/  PRMT R36, R8, 0x5410, R9 ;  /* 0x0000541008247816 */ /* 0x000fe20000000009 */
[----:B------:R-:W-:Y:S02]  /*1f560*/  IMAD.MOV.U32 R13, RZ, RZ, R25 ;  /* 0x000000ffff0d7224 */ /* 0x000fe400078e0019 */
[----:B------:R-:W-:Y:S02]  /*1f570*/  @!P1 IMAD.MOV.U32 R32, RZ, RZ, R4 ;  /* 0x000000ffff209224 */ /* 0x000fe400078e0004 */
[----:B------:R-:W-:Y:S02]  /*1f580*/  @!P1 IMAD.MOV.U32 R33, RZ, RZ, R5 ;  /* 0x000000ffff219224 */ /* 0x000fe400078e0005 */
[----:B------:R-:W-:Y:S02]  /*1f590*/  @!P1 IMAD.MOV.U32 R34, RZ, RZ, R6 ;  /* 0x000000ffff229224 */ /* 0x000fe400078e0006 */
[----:B------:R-:W-:Y:S02]  /*1f5a0*/  @!P1 IMAD.MOV.U32 R35, RZ, RZ, R7 ;  /* 0x000000ffff239224 */ /* 0x000fe400078e0007 */
[----:B------:R-:W-:Y:S01]  /*1f5b0*/  IMAD.MOV.U32 R0, RZ, RZ, R14 ;  /* 0x000000ffff007224 */ /* 0x000fe200078e000e */
[----:B------:R-:W-:-:S07]  /*1f5c0*/  MOV R6, R34 ;  /* 0x0000002200067202 */ /* 0x000fce0000000f00 */
[----:B------:R-:W-:Y:S05]  /*1f5d0*/  WARPSYNC.COLLECTIVE R15, `(.L_x_5210) ;  /* 0x000000000f087348 */ /* 0x000fea0003c00000 */
[----:B------:R0:W1:Y:S02]  /*1f5e0*/  SHFL.IDX P6, R14, R13, R12, R11 ;  /* 0x0000000c0d0e7389 */ /* 0x00006400000c000b */
[----:B01----:R-:W-:Y:S01]  /*1f5f0*/  ENDCOLLECTIVE ;  /* 0x000000000000791b */ /* 0x003fe20003800000 */
.L_x_5210:
[----:B------:R-:W-:Y:S02]  /*1f600*/  IMAD.MOV.U32 R4, RZ, RZ, R32 ;  /* 0x000000ffff047224 */ /* 0x000fe400078e0020 */
[----:B------:R-:W-:Y:S02]  /*1f610*/  IMAD.MOV.U32 R5, RZ, RZ, R33 ;  /* 0x000000ffff057224 */ /* 0x000fe400078e0021 */
[----:B------:R-:W-:Y:S01]  /*1f620*/  IMAD.MOV.U32 R7, RZ, RZ, R35 ;  /* 0x000000ffff077224 */ /* 0x000fe200078e0023 */
[----:B------:R-:W-:Y:S02]  /*1f630*/  PRMT R52, R4, 0x5410, R6 ;  /* 0x0000541004347816 */ /* 0x000fe40000000006 */
[----:B------:R-:W-:Y:S02]  /*1f640*/  PRMT R42, R5, 0x7610, R42 ;  /* 0x00007610052a7816 */ /* 0x000fe4000000002a */
[----:B------:R-:W-:Y:S02]  /*1f650*/  CS2R R4, SRZ ;  /* 0x0000000000047805 */ /* 0x000fe4000001ff00 */
[----:B------:R-:W-:Y:S01]  /*1f660*/  PRMT R53, R7, 0x7610, R53 ;  /* 0x0000761007357816 */ /* 0x000fe20000000035 */
[----:B------:R-:W-:Y:S01]  /*1f670*/  IMAD.MOV.U32 R13, RZ, RZ, R24 ;  /* 0x000000ffff0d7224 */ /* 0x000fe200078e0018 */
[----:B------:R-:W-:-:S07]  /*1f680*/  MOV R3, R14 ;  /* 0x0000000e00037202 */ /* 0x000fce0000000f00 */
[----:B------:R-:W-:Y:S05]  /*1f690*/  WARPSYNC.COLLECTIVE R15, `(.L_x_5211) ;  /* 0x000000000f087348 */ /* 0x000fea0003c00000 */
[----:B------:R0:W1:Y:S02]  /*1f6a0*/  SHFL.IDX P6, R14, R13, R12, R11 ;  /* 0x0000000c0d0e7389 */ /* 0x00006400000c000b */
[----:B01----:R-:W-:Y:S01]  /*1f6b0*/  ENDCOLLECTIVE ;  /* 0x000000000000791b */ /* 0x003fe20003800000 */
.L_x_5211:
[----:B------:R-:W-:Y:S02]  /*1f6c0*/  IMAD.MOV.U32 R13, RZ, RZ, R27 ;  /* 0x000000ffff0d7224 */ /* 0x000fe400078e001b */
[----:B------:R-:W-:-:S07]  /*1f6d0*/  IMAD.MOV.U32 R24, RZ, RZ, R14 ;  /* 0x000000ffff187224 */ /* 0x000fce00078e000e */
[----:B------:R-:W-:Y:S05]  /*1f6e0*/  WARPSYNC.COLLECTIVE R15, `(.L_x_5212) ;  /* 0x000000000f087348 */ /* 0x000fea0003c00000 */
[----:B------:R0:W1:Y:S02]  /*1f6f0*/  SHFL.IDX P6, R14, R13, R12, R11 ;  /* 0x0000000c0d0e7389 */ /* 0x00006400000c000b */
[----:B01----:R-:W-:Y:S01]  /*1f700*/  ENDCOLLECTIVE ;  /* 0x000000000000791b */ /* 0x003fe20003800000 */
.L_x_5212:
[----:B------:R-:W-:Y:S05]  /*1f710*/  BRA `(.L_x_5213) ;  /* 0xfffffe8c00647947 */ /* 0x000fea000383ffff */
.L_x_4953:
[----:B0-----:R0:W1:Y:S02]  /*1f720*/  SYNCS.PHASECHK.TRANS64.TRYWAIT P1, [R18+URZ+0x22800], R13 ;  /* 0x0228000d120075a7 */ /* 0x001064000802017f */
[----:B-1----:R-:W-:Y:S05]  /*1f730*/  @!P1 NANOSLEEP.SYNCS 0x989680 ;  /* 0x009896800000995d */ /* 0x002fea0003900000 */
[----:B------:R-:W1:Y:S02]  /*1f740*/  @!P1 SYNCS.PHASECHK.TRANS64 P1, [R18+URZ+0x22800], R13 ;  /* 0x0228000d120095a7 */ /* 0x000e64000802007f */
[----:B-1----:R-:W-:Y:S05]  /*1f750*/  @!P1 BRA `(.L_x_4953) ;  /* 0xfffffffc00f09947 */ /* 0x002fea000383ffff */
[----:B------:R-:W-:Y:S05]  /*1f760*/  BRA `(.L_x_5214) ;  /* 0xfffffe8c00f07947 */ /* 0x000fea000383ffff */
.L_x_4959:
[----:B---3--:R3:W4:Y:S02]  /*1f770*/  SYNCS.PHASECHK.TRANS64.TRYWAIT P2, [R15+URZ+0x22830], R74 ;  /* 0x0228304a0f0075a7 */ /* 0x008724000804017f */
[----:B----4-:R-:W-:Y:S05]  /*1f780*/  @!P2 NANOSLEEP.SYNCS 0x989680 ;  /* 0x009896800000a95d */ /* 0x010fea0003900000 */
[----:B------:R-:W4:Y:S02]  /*1f790*/  @!P2 SYNCS.PHASECHK.TRANS64 P2, [R15+URZ+0x22830], R74 ;  /* 0x0228304a0f00a5a7 */ /* 0x000f24000804007f */
[----:B----4-:R-:W-:Y:S05]  /*1f7a0*/  @!P2 BRA `(.L_x_4959) ;  /* 0xfffffffc00f0a947 */ /* 0x010fea000383ffff */
[----:B------:R-:W-:Y:S05]  /*1f7b0*/  BRA `(.L_x_4958) ;  /* 0xfffffe9c005c7947 */ /* 0x000fea000383ffff */
.L_x_4964:
[----:B-1----:R1:W2:Y:S02]  /*1f7c0*/  SYNCS.PHASECHK.TRANS64.TRYWAIT P2, [R15+URZ+0x22850], R74 ;  /* 0x0228504a0f0075a7 */ /* 0x0022a4000804017f */
[----:B--2---:R-:W-:Y:S05]  /*1f7d0*/  @!P2 NANOSLEEP.SYNCS 0x989680 ;  /* 0x009896800000a95d */ /* 0x004fea0003900000 */
[----:B------:R-:W2:Y:S02]  /*1f7e0*/  @!P2 SYNCS.PHASECHK.TRANS64 P2, [R15+URZ+0x22850], R74 ;  /* 0x0228504a0f00a5a7 */ /* 0x000ea4000804007f */
[----:B--2---:R-:W-:Y:S05]  /*1f7f0*/  @!P2 BRA `(.L_x_4964) ;  /* 0xfffffffc00f0a947 */ /* 0x004fea000383ffff */
[----:B------:R-:W-:Y:S05]  /*1f800*/  BRA `(.L_x_4963) ;  /* 0xfffffebc00187947 */ /* 0x000fea000383ffff */
.L_x_4969:
[----:B-1----:R1:W2:Y:S02]  /*1f810*/  SYNCS.PHASECHK.TRANS64.TRYWAIT P2, [R21+URZ+0x22830], R213 ;  /* 0x022830d5150075a7 */ /* 0x0022a4000804017f */
[----:B--2---:R-:W-:Y:S05]  /*1f820*/  @!P2 NANOSLEEP.SYNCS 0x989680 ;  /* 0x009896800000a95d */ /* 0x004fea0003900000 */
[----:B------:R-:W2:Y:S02]  /*1f830*/  @!P2 SYNCS.PHASECHK.TRANS64 P2, [R21+URZ+0x22830], R213 ;  /* 0x022830d51500a5a7 */ /* 0x000ea4000804007f */
[----:B--2---:R-:W-:Y:S05]  /*1f840*/  @!P2 BRA `(.L_x_4969) ;  /* 0xfffffffc00f0a947 */ /* 0x004fea000383ffff */
[----:B------:R-:W-:Y:S05]  /*1f850*/  BRA `(.L_x_4968) ;  /* 0xfffffec000987947 */ /* 0x000fea000383ffff */
.L_x_4974:
[----:B--2---:R2:W3:Y:S02]  /*1f860*/  SYNCS.PHASECHK.TRANS64.TRYWAIT P2, [R21+URZ+0x22850], R213 ;  /* 0x022850d5150075a7 */ /* 0x0044e4000804017f */
[----:B---3--:R-:W-:Y:S05]  /*1f870*/  @!P2 NANOSLEEP.SYNCS 0x989680 ;  /* 0x009896800000a95d */ /* 0x008fea0003900000 */
[----:B------:R-:W3:Y:S02]  /*1f880*/  @!P2 SYNCS.PHASECHK.TRANS64 P2, [R21+URZ+0x22850], R213 ;  /* 0x022850d51500a5a7 */ /* 0x000ee4000804007f */
[----:B---3--:R-:W-:Y:S05]  /*1f890*/  @!P2 BRA `(.L_x_4974) ;  /* 0xfffffffc00f0a947 */ /* 0x008fea000383ffff */
[----:B------:R-:W-:Y:S05]  /*1f8a0*/  BRA `(.L_x_4973) ;  /* 0xfffffee8005c7947 */ /* 0x000fea000383ffff */
.L_x_4980:
[----:B-1----:R1:W2:Y:S02]  /*1f8b0*/  SYNCS.PHASECHK.TRANS64.TRYWAIT P2, [R15+URZ+0x22830], R21 ;  /* 0x022830150f0075a7 */ /* 0x0022a4000804017f */
[----:B--2---:R-:W-:Y:S05]  /*1f8c0*/  @!P2 NANOSLEEP.SYNCS 0x989680 ;  /* 0x009896800000a95d */ /* 0x004fea0003900000 */
[----:B------:R-:W2:Y:S02]  /*1f8d0*/  @!P2 SYNCS.PHASECHK.TRANS64 P2, [R15+URZ+0x22830], R21 ;  /* 0x022830150f00a5a7 */ /* 0x000ea4000804007f */
[----:B--2---:R-:W-:Y:S05]  /*1f8e0*/  @!P2 BRA `(.L_x_4980) ;  /* 0xfffffffc00f0a947 */ /* 0x004fea000383ffff */
[----:B------:R-:W-:Y:S05]  /*1f8f0*/  BRA `(.L_x_4979) ;  /* 0xfffffeec00947947 */ /* 0x000fea000383ffff */
.L_x_4985:
[----:B-1----:R1:W2:Y:S02]  /*1f900*/  SYNCS.PHASECHK.TRANS64.TRYWAIT P2, [R15+URZ+0x22850], R21 ;  /* 0x022850150f0075a7 */ /* 0x0022a4000804017f */
[----:B--2---:R-:W-:Y:S05]  /*1f910*/  @!P2 NANOSLEEP.SYNCS 0x989680 ;  /* 0x009896800000a95d */ /* 0x004fea0003900000 */
[----:B------:R-:W2:Y:S02]  /*1f920*/  @!P2 SYNCS.PHASECHK.TRANS64 P2, [R15+URZ+0x22850], R21 ;  /* 0x022850150f00a5a7 */ /* 0x000ea4000804007f */
[----:B--2---:R-:W-:Y:S05]  /*1f930*/  @!P2 BRA `(.L_x_4985) ;  /* 0xfffffffc00f0a947 */ /* 0x004fea000383ffff */
[----:B------:R-:W-:Y:S05]  /*1f940*/  BRA `(.L_x_4984) ;  /* 0xffffff0c00707947 */ /* 0x000fea000383ffff */
.L_x_4991:
[----:B------:R-:W-:Y:S02]  /*1f950*/  IMAD.MOV.U32 R13, RZ, RZ, R20 ;  /* 0x000000ffff0d7224 */ /* 0x000fe400078e0014 */
[----:B------:R-:W-:Y:S02]  /*1f960*/  IMAD.MOV.U32 R12, RZ, RZ, RZ ;  /* 0x000000ffff0c7224 */ /* 0x000fe400078e00ff */
[----:B------:R-:W-:Y:S02]  /*1f970*/  IMAD.MOV.U32 R11, RZ, RZ, 0x181f ;  /* 0x0000181fff0b7424 */ /* 0x000fe400078e00ff */
[----:B------:R-:W-:-:S07]  /*1f980*/  IMAD.MOV.U32 R15, RZ, RZ, -0x1 ;  /* 0xffffffffff0f7424 */ /* 0x000fce00078e00ff */
[----:B-----5:R-:W-:Y:S05]  /*1f990*/  WARPSYNC.COLLECTIVE R15, `(.L_x_5215) ;  /* 0x000000000f087348 */ /* 0x020fea0003c00000 */
[----:B------:R0:W1:Y:S02]  /*1f9a0*/  SHFL.IDX P6, R14, R13, R12, R11 ;  /* 0x0000000c0d0e7389 */ /* 0x00006400000c000b */
[----:B01---5:R-:W-:Y:S01]  /*1f9b0*/  ENDCOLLECTIVE ;  /* 0x000000000000791b */ /* 0x023fe20003800000 */
.L_x_5215:
[----:B------:R-:W-:Y:S02]  /*1f9c0*/  IMAD.MOV.U32 R13, RZ, RZ, R3 ;  /* 0x000000ffff0d7224 */ /* 0x000fe400078e0003 */
[----:B------:R-:W-:-:S07]  /*1f9d0*/  IMAD.MOV.U32 R4, RZ, RZ, R14 ;  /* 0x000000ffff047224 */ /* 0x000fce00078e000e */
[----:B------:R-:W-:Y:S05]  /*1f9e0*/  WARPSYNC.COLLECTIVE R15, `(.L_x_5216) ;  /* 0x000000000f087348 */ /* 0x000fea0003c00000 */
[----:B------:R0:W1:Y:S02]  /*1f9f0*/  SHFL.IDX P6, R14, R13, R12, R11 ;  /* 0x0000000c0d0e7389 */ /* 0x00006400000c000b */
[----:B01----:R-:W-:Y:S01]  /*1fa00*/  ENDCOLLECTIVE ;  /* 0x000000000000791b */ /* 0x003fe20003800000 */
.L_x_5216:
[----:B------:R-:W-:Y:S05]  /*1fa10*/  BRA `(.L_x_5217) ;  /* 0xffffff3400807947 */ /* 0x000fea000383ffff */
.L_x_4994:
        /* <DEDUP_REMOVED lines=8> */
.L_x_5219:
[----:B------:R-:W-:Y:S05]  /*1faa0*/  BSYNC B1 ;  /* 0x0000000000017941 */ /* 0x000fea0003800000 */
.L_x_5218:
[----:B------:R-:W-:Y:S01]  /*1fab0*/  IMAD.MOV.U32 R13, RZ, RZ, R3 ;  /* 0x000000ffff0d7224 */ /* 0x000fe200078e0003 */
[----:B------:R-:W-:Y:S01]  /*1fac0*/  MOV R4, R14 ;  /* 0x0000000e00047202 */ /* 0x000fe20000000f00 */
[----:B------:R-:W-:Y:S02]  /*1fad0*/  IMAD.MOV.U32 R12, RZ, RZ, 0x1 ;  /* 0x00000001ff0c7424 */ /* 0x000fe400078e00ff */
[----:B------:R-:W-:Y:S02]  /*1fae0*/  IMAD.MOV.U32 R11, RZ, RZ, 0x181f ;  /* 0x0000181fff0b7424 */ /* 0x000fe400078e00ff */
[----:B------:R-:W-:-:S07]  /*1faf0*/  IMAD.MOV.U32 R15, RZ, RZ, -0x1 ;  /* 0xffffffffff0f7424 */ /* 0x000fce00078e00ff */
[----:B------:R-:W-:Y:S05]  /*1fb00*/  WARPSYNC.COLLECTIVE R15, `(.L_x_5220) ;  /* 0x000000000f087348 */ /* 0x000fea0003c00000 */
[----:B------:R0:W1:Y:S02]  /*1fb10*/  SHFL.IDX P6, R14, R13, R12, R11 ;  /* 0x0000000c0d0e7389 */ /* 0x00006400000c000b */
[----:B01----:R-:W-:Y:S01]  /*1fb20*/  ENDCOLLECTIVE ;  /* 0x000000000000791b */ /* 0x003fe20003800000 */
.L_x_5220:
[----:B------:R-:W-:Y:S05]  /*1fb30*/  BRA `(.L_x_5221) ;  /* 0xffffff3400bc7947 */ /* 0x000fea000383ffff */
.L_x_4997:
[----:B------:R-:W-:Y:S01]  /*1fb40*/  BSSY B1, `(.L_x_5222) ;  /* 0x0000008000017945 */ /* 0x000fe20003800000 */
[----:B----4-:R-:W-:Y:S02]  /*1fb50*/  IMAD.MOV.U32 R13, RZ, RZ, R20 ;  /* 0x000000ffff0d7224 */ /* 0x010fe400078e0014 */
[----:B------:R-:W-:Y:S02]  /*1fb60*/  IMAD.MOV.U32 R12, RZ, RZ, 0x2 ;  /* 0x00000002ff0c7424 */ /* 0x000fe400078e00ff */
[----:B------:R-:W-:Y:S02]  /*1fb70*/  IMAD.MOV.U32 R11, RZ, RZ, 0x181f ;  /* 0x0000181fff0b7424 */ /* 0x000fe400078e00ff */
[----:B------:R-:W-:-:S07]  /*1fb80*/  IMAD.MOV.U32 R15, RZ, RZ, -0x1 ;  /* 0xffffffffff0f7424 */ /* 0x000fce00078e00ff */
[----:B0123--:R-:W-:Y:S05]  /*1fb90*/  WARPSYNC.COLLECTIVE R15, `(.L_x_5223) ;  /* 0x000000000f087348 */ /* 0x00ffea0003c00000 */
[----:B--2---:R2:W4:Y:S02]  /*1fba0*/  SHFL.IDX P6, R14, R13, R12, R11 ;  /* 0x0000000c0d0e7389 */ /* 0x00452400000c000b */
[----:B01234-:R-:W-:Y:S01]  /*1fbb0*/  ENDCOLLECTIVE ;  /* 0x000000000000791b */ /* 0x01ffe20003800000 */
.L_x_5223:
[----:B------:R-:W-:Y:S05]  /*1fbc0*/  BSYNC B1 ;  /* 0x0000000000017941 */ /* 0x000fea0003800000 */
.L_x_5222:
        /* <DEDUP_REMOVED lines=8> */
.L_x_5224:
[----:B------:R-:W-:Y:S05]  /*1fc50*/  BRA `(.L_x_5225) ;  /* 0xffffff3400e87947 */ /* 0x000fea000383ffff */
.L_x_5000:
        /* <DEDUP_REMOVED lines=8> */
.L_x_5227:
[----:B------:R-:W-:Y:S05]  /*1fce0*/  BSYNC B1 ;  /* 0x0000000000017941 */ /* 0x000fea0003800000 */
.L_x_5226:
        /* <DEDUP_REMOVED lines=8> */
.L_x_5228:
[----:B------:R-:W-:Y:S05]  /*1fd70*/  BRA `(.L_x_5229) ;  /* 0xffffff3800147947 */ /* 0x000fea000383ffff */
.L_x_5002:
[----:B------:R-:W-:Y:S01]  /*1fd80*/  IMAD.MOV.U32 R13, RZ, RZ, R4 ;  /* 0x000000ffff0d7224 */ /* 0x000fe200078e0004 */
[----:B------:R-:W-:Y:S01]  /*1fd90*/  MOV R12, RZ ;  /* 0x000000ff000c7202 */ /* 0x000fe20000000f00 */
[----:B------:R-:W-:Y:S02]  /*1fda0*/  IMAD.MOV.U32 R11, RZ, RZ, 0x1c1f ;  /* 0x00001c1fff0b7424 */ /* 0x000fe400078e00ff */
[----:B------:R-:W-:-:S07]  /*1fdb0*/  IMAD.MOV.U32 R15, RZ, RZ, -0x1 ;  /* 0xffffffffff0f7424 */ /* 0x000fce00078e00ff */
[----:B------:R-:W-:Y:S05]  /*1fdc0*/  WARPSYNC.COLLECTIVE R15, `(.L_x_5230) ;  /* 0x000000000f087348 */ /* 0x000fea0003c00000 */
[----:B------:R0:W1:Y:S02]  /*1fdd0*/  SHFL.IDX P6, R14, R13, R12, R11 ;  /* 0x0000000c0d0e7389 */ /* 0x00006400000c000b */
[----:B01----:R-:W-:Y:S01]  /*1fde0*/  ENDCOLLECTIVE ;  /* 0x000000000000791b */ /* 0x003fe20003800000 */
.L_x_5230:
[----:B------:R-:W-:Y:S02]  /*1fdf0*/  IMAD.MOV.U32 R13, RZ, RZ, R3 ;  /* 0x000000ffff0d7224 */ /* 0x000fe400078e0003 */
[----:B------:R-:W-:-:S07]  /*1fe00*/  IMAD.MOV.U32 R20, RZ, RZ, R14 ;  /* 0x000000ffff147224 */ /* 0x000fce00078e000e */
[----:B------:R-:W-:Y:S05]  /*1fe10*/  WARPSYNC.COLLECTIVE R15, `(.L_x_5231) ;  /* 0x000000000f087348 */ /* 0x000fea0003c00000 */
[----:B------:R0:W1:Y:S02]  /*1fe20*/  SHFL.IDX P6, R14, R13, R12, R11 ;  /* 0x0000000c0d0e7389 */ /* 0x00006400000c000b */
[----:B01----:R-:W-:Y:S01]  /*1fe30*/  ENDCOLLECTIVE ;  /* 0x000000000000791b */ /* 0x003fe20003800000 */
.L_x_5231:
[----:B------:R-:W-:Y:S01]  /*1fe40*/  IMAD.MOV.U32 R12, RZ, RZ, R14 ;  /* 0x000000ffff0c7224 */ /* 0x000fe200078e000e */
[----:B------:R-:W-:Y:S06]  /*1fe50*/  BRA `(.L_x_5232) ;  /* 0xffffff3800f87947 */ /* 0x000fec000383ffff */
.L_x_5005:
        /* <DEDUP_REMOVED lines=8> */
.L_x_5234:
[----:B------:R-:W-:Y:S05]  /*1fee0*/  BSYNC B1 ;  /* 0x0000000000017941 */ /* 0x000fea0003800000 */
.L_x_5233:
        /* <DEDUP_REMOVED lines=8> */
.L_x_5235:
[----:B------:R-:W-:Y:S01]  /*1ff70*/  IMAD.MOV.U32 R3, RZ, RZ, R14 ;  /* 0x000000ffff037224 */ /* 0x000fe200078e000e */
[----:B------:R-:W-:Y:S06]  /*1ff80*/  BRA `(.L_x_5236) ;  /* 0xffffff4800187947 */ /* 0x000fec000383ffff */
.L_x_5009:
[----:B------:R-:W-:Y:S02]  /*1ff90*/  IMAD.MOV.U32 R13, RZ, RZ, R4 ;  /* 0x000000ffff0d7224 */ /* 0x000fe400078e0004 */
[----:B------:R-:W-:Y:S02]  /*1ffa0*/  IMAD.MOV.U32 R12, RZ, RZ, RZ ;  /* 0x000000ffff0c7224 */ /* 0x000fe400078e00ff */
[----:B------:R-:W-:Y:S02]  /*1ffb0*/  IMAD.MOV.U32 R11, RZ, RZ, 0x181f ;  /* 0x0000181fff0b7424 */ /* 0x000fe400078e00ff */
[----:B------:R-:W-:-:S07]  /*1ffc0*/  IMAD.MOV.U32 R15, RZ, RZ, -0x1 ;  /* 0xffffffffff0f7424 */ /* 0x000fce00078e00ff */
[----:B--2---:R-:W-:Y:S05]  /*1ffd0*/  WARPSYNC.COLLECTIVE R15, `(.L_x_5237) ;  /* 0x000000000f087348 */ /* 0x004fea0003c00000 */
[----:B------:R0:W1:Y:S02]  /*1ffe0*/  SHFL.IDX P6, R14, R13, R12, R11 ;  /* 0x0000000c0d0e7389 */ /* 0x00006400000c000b */
[----:B012---:R-:W-:Y:S01]  /*1fff0*/  ENDCOLLECTIVE ;  /* 0x000000000000791b */ /* 0x007fe20003800000 */
.L_x_5237:
[----:B------:R-:W-:Y:S02]  /*20000*/  IMAD.MOV.U32 R13, RZ, RZ, R3 ;  /* 0x000000ffff0d7224 */ /* 0x000fe400078e0003 */
[----:B------:R-:W-:-:S07]  /*20010*/  IMAD.MOV.U32 R0, RZ, RZ, R14 ;  /* 0x000000ffff007224 */ /* 0x000fce00078e000e */
[----:B------:R-:W-:Y:S05]  /*20020*/  WARPSYNC.COLLECTIVE R15, `(.L_x_5238) ;  /* 0x000000000f087348 */ /* 0x000fea0003c00000 */
[----:B------:R0:W1:Y:S02]  /*20030*/  SHFL.IDX P6, R14, R13, R12, R11 ;  /* 0x0000000c0d0e7389 */ /* 0x00006400000c000b */
[----:B01----:R-:W-:Y:S01]  /*20040*/  ENDCOLLECTIVE ;  /* 0x000000000000791b */ /* 0x003fe20003800000 */
.L_x_5238:
[----:B------:R-:W-:Y:S05]  /*20050*/  BRA `(.L_x_5239) ;  /* 0xffffff5c00547947 */ /* 0x000fea000383ffff */
.L_x_5012:
[----:B------:R-:W-:Y:S01]  /*20060*/  BSSY B1, `(.L_x_5240) ;  /* 0x0000008000017945 */ /* 0x000fe20003800000 */
[----:B----4-:R-:W-:Y:S01]  /*20070*/  IMAD.MOV.U32 R13, RZ, RZ, R4 ;  /* 0x000000ffff0d7224 */ /* 0x010fe200078e0004 */
[----:B------:R-:W-:Y:S01]  /*20080*/  MOV R11, 0x181f ;  /* 0x0000181f000b7802 */ /* 0x000fe20000000f00 */
[----:B------:R-:W-:Y:S02]  /*20090*/  IMAD.MOV.U32 R12, RZ, RZ, 0x1 ;  /* 0x00000001ff0c7424 */ /* 0x000fe400078e00ff */
[----:B------:R-:W-:-:S07]  /*200a0*/  IMAD.MOV.U32 R15, RZ, RZ, -0x1 ;  /* 0xffffffffff0f7424 */ /* 0x000fce00078e00ff */
[----:B0123--:R-:W-:Y:S05]  /*200b0*/  WARPSYNC.COLLECTIVE R15, `(.L_x_5241) ;  /* 0x000000000f087348 */ /* 0x00ffea0003c00000 */
[----:B---3--:R3:W4:Y:S02]  /*200c0*/  SHFL.IDX P6, R14, R13, R12, R11 ;  /* 0x0000000c0d0e7389 */ /* 0x00872400000c000b */
[----:B01234-:R-:W-:Y:S01]  /*200d0*/  ENDCOLLECTIVE ;  /* 0x000000000000791b */ /* 0x01ffe20003800000 */
.L_x_5241:
[----:B------:R-:W-:Y:S05]  /*200e0*/  BSYNC B1 ;  /* 0x0000000000017941 */ /* 0x000fea0003800000 */
.L_x_5240:
        /* <DEDUP_REMOVED lines=8> */
.L_x_5242:
[----:B------:R-:W-:Y:S05]  /*20170*/  BRA `(.L_x_5243) ;  /* 0xffffff5c00847947 */ /* 0x000fea000383ffff */
.L_x_5015:
[----:B------:R-:W-:Y:S01]  /*20180*/  BSSY B1, `(.L_x_5244) ;  /* 0x0000008000017945 */ /* 0x000fe20003800000 */
[----:B----4-:R-:W-:Y:S02]  /*20190*/  IMAD.MOV.U32 R13, RZ, RZ, R4 ;  /* 0x000000ffff0d7224 */ /* 0x010fe400078e0004 */
[----:B------:R-:W-:Y:S02]  /*201a0*/  IMAD.MOV.U32 R12, RZ, RZ, 0x2 ;  /* 0x00000002ff0c7424 */ /* 0x000fe400078e00ff */
[----:B------:R-:W-:Y:S02]  /*201b0*/  IMAD.MOV.U32 R11, RZ, RZ, 0x181f ;  /* 0x0000181fff0b7424 */ /* 0x000fe400078e00ff */
[----:B------:R-:W-:-:S07]  /*201c0*/  IMAD.MOV.U32 R15, RZ, RZ, -0x1 ;  /* 0xffffffffff0f7424 */ /* 0x000fce00078e00ff */
[----:B0123--:R-:W-:Y:S05]  /*201d0*/  WARPSYNC.COLLECTIVE R15, `(.L_x_5245) ;  /* 0x000000000f087348 */ /* 0x00ffea0003c00000 */
[----:B---3--:R3:W4:Y:S02]  /*201e0*/  SHFL.IDX P6, R14, R13, R12, R11 ;  /* 0x0000000c0d0e7389 */ /* 0x00872400000c000b */
[----:B01234-:R-:W-:Y:S01]  /*201f0*/  ENDCOLLECTIVE ;  /* 0x000000000000791b */ /* 0x01ffe20003800000 */
.L_x_5245:
[----:B------:R-:W-:Y:S05]  /*20200*/  BSYNC B1 ;  /* 0x0000000000017941 */ /* 0x000fea0003800000 */
.L_x_5244:
[----:B------:R-:W-:Y:S01]  /*20210*/  MOV R13, R3 ;  /* 0x00000003000d7202 */ /* 0x000fe20000000f00 */
[----:B------:R-:W-:Y:S02]  /*20220*/  IMAD.MOV.U32 R12, RZ, RZ, 0x2 ;  /* 0x00000002ff0c7424 */ /* 0x000fe400078e00ff */
[----:B------:R-:W-:Y:S02]  /*20230*/  IMAD.MOV.U32 R11, RZ, RZ, 0x181f ;  /* 0x0000181fff0b7424 */ /* 0x000fe400078e00ff */
[----:B------:R-:W-:Y:S02]  /*20240*/  IMAD.MOV.U32 R15, RZ, RZ, -0x1 ;  /* 0xffffffffff0f7424 */ /* 0x000fe400078e00ff */
[----:B------:R-:W-:-:S07]  /*20250*/  IMAD.MOV.U32 R0, RZ, RZ, R14 ;  /* 0x000000ffff007224 */ /* 0x000fce00078e000e */
[----:B------:R-:W-:Y:S05]  /*20260*/  WARPSYNC.COLLECTIVE R15, `(.L_x_5246) ;  /* 0x000000000f087348 */ /* 0x000fea0003c00000 */
[----:B------:R0:W1:Y:S02]  /*20270*/  SHFL.IDX P6, R14, R13, R12, R11 ;  /* 0x0000000c0d0e7389 */ /* 0x00006400000c000b */
[----:B01----:R-:W-:Y:S01]  /*20280*/  ENDCOLLECTIVE ;  /* 0x000000000000791b */ /* 0x003fe20003800000 */
.L_x_5246:
[----:B------:R-:W-:Y:S05]  /*20290*/  BRA `(.L_x_5247) ;  /* 0xffffff5c00b07947 */ /* 0x000fea000383ffff */
.L_x_5018:
        /* <DEDUP_REMOVED lines=8> */
.L_x_5249:
[----:B------:R-:W-:Y:S05]  /*20320*/  BSYNC B1 ;  /* 0x0000000000017941 */ /* 0x000fea0003800000 */
.L_x_5248:
[----:B------:R-:W-:Y:S01]  /*20330*/  IMAD.MOV.U32 R13, RZ, RZ, R3 ;  /* 0x000000ffff0d7224 */ /* 0x000fe200078e0003 */
[----:B------:R-:W-:Y:S01]  /*20340*/  MOV R15, 0xffffffff ;  /* 0xffffffff000f7802 */ /* 0x000fe20000000f00 */
[----:B------:R-:W-:Y:S02]  /*20350*/  IMAD.MOV.U32 R12, RZ, RZ, 0x3 ;  /* 0x00000003ff0c7424 */ /* 0x000fe400078e00ff */
[----:B------:R-:W-:Y:S02]  /*20360*/  IMAD.MOV.U32 R11, RZ, RZ, 0x181f ;  /* 0x0000181fff0b7424 */ /* 0x000fe400078e00ff */
[----:B------:R-:W-:-:S07]  /*20370*/  IMAD.MOV.U32 R0, RZ, RZ, R14 ;  /* 0x000000ffff007224 */ /* 0x000fce00078e000e */
[----:B------:R-:W-:Y:S05]  /*20380*/  WARPSYNC.COLLECTIVE R15, `(.L_x_5250) ;  /* 0x000000000f087348 */ /* 0x000fea0003c00000 */
[----:B------:R0:W1:Y:S02]  /*20390*/  SHFL.IDX P6, R14, R13, R12, R11 ;  /* 0x0000000c0d0e7389 */ /* 0x00006400000c000b */
[----:B01----:R-:W-:Y:S01]  /*203a0*/  ENDCOLLECTIVE ;  /* 0x000000000000791b */ /* 0x003fe20003800000 */
.L_x_5250:
[----:B------:R-:W-:Y:S05]  /*203b0*/  BRA `(.L_x_5251) ;  /* 0xffffff5c00dc7947 */ /* 0x000fea000383ffff */
.L_x_5037:
        /* <DEDUP_REMOVED lines=8> */
[----:B------:R-:W-:Y:S05]  /*20440*/  WARPSYNC.COLLECTIVE R15, `(.L_x_5253) ;  /* 0x000000000f087348 */ /* 0x000fea0003c00000 */
[----:B------:R0:W1:Y:S02]  /*20450*/  SHFL.IDX P6, R14, R13, R12, R11 ;  /* 0x0000000c0d0e7389 */ /* 0x00006400000c000b */
[----:B01----:R-:W-:Y:S01]  /*20460*/  ENDCOLLECTIVE ;  /* 0x000000000000791b */ /* 0x003fe20003800000 */
.L_x_5253:
[----:B------:R-:W-:Y:S05]  /*20470*/  BSYNC B1 ;  /* 0x0000000000017941 */ /* 0x000fea0003800000 */
.L_x_5252:
[----:B------:R-:W-:Y:S05]  /*20480*/  BRA `(.L_x_5254) ;  /* 0xffffff7c00407947 */ /* 0x000fea000383ffff */
.L_x_5039:
[----:B------:R-:W-:Y:S01]  /*20490*/  BSSY B1, `(.L_x_5255) ;  /* 0x0000006000017945 */ /* 0x000fe20003800000 */
[----:B------:R-:W-:-:S07]  /*204a0*/  IMAD.MOV.U32 R15, RZ, RZ, -0x1 ;  /* 0xffffffffff0f7424 */ /* 0x000fce00078e00ff */
[----:B0-----:R-:W-:Y:S05]  /*204b0*/  WARPSYNC.COLLECTIVE R15, `(.L_x_5256) ;  /* 0x000000000f0c7348 */ /* 0x001fea0003c00000 */
[----:B------:R-:W-:Y:S02]  /*204c0*/  ELECT P6, UR62, PT ;  /* 0x00000000003e782f */ /* 0x000fe400038c0000 */
[----:B------:R-:W-:Y:S01]  /*204d0*/  MOV R14, UR62 ;  /* 0x0000003e000e7c02 */ /* 0x000fe20008000f00 */
[----:B0-----:R-:W-:Y:S10]  /*204e0*/  ENDCOLLECTIVE ;  /* 0x000000000000791b */ /* 0x001ff40003800000 */
.L_x_5256:
[----:B------:R-:W-:Y:S05]  /*204f0*/  BSYNC B1 ;  /* 0x0000000000017941 */ /* 0x000fea0003800000 */
.L_x_5255:
[----:B------:R-:W-:Y:S05]  /*20500*/  BRA `(.L_x_5038) ;  /* 0xffffff7c00387947 */ /* 0x000fea000383ffff */
.L_x_5041:
[----:B0-----:R0:W1:Y:S02]  /*20510*/  SYNCS.PHASECHK.TRANS64.TRYWAIT P0, [R18+URZ+0x22820], R4 ;  /* 0x02282004120075a7 */ /* 0x001064000800017f */
[----:B-1----:R-:W-:Y:S05]  /*20520*/  @!P0 NANOSLEEP.SYNCS 0x989680 ;  /* 0x009896800000895d */ /* 0x002fea0003900000 */
[----:B------:R-:W1:Y:S02]  /*20530*/  @!P0 SYNCS.PHASECHK.TRANS64 P0, [R18+URZ+0x22820], R4 ;  /* 0x02282004120085a7 */ /* 0x000e64000800007f */
[----:B-1----:R-:W-:Y:S05]  /*20540*/  @!P0 BRA `(.L_x_5041) ;  /* 0xfffffffc00f08947 */ /* 0x002fea000383ffff */
[----:B------:R-:W-:Y:S05]  /*20550*/  BRA `(.L_x_5257) ;  /* 0xffffff7c00487947 */ /* 0x000fea000383ffff */
.L_x_5045:
[----:B0-----:R0:W1:Y:S02]  /*20560*/  SYNCS.PHASECHK.TRANS64.TRYWAIT P0, [R4+URZ+0x228a0], R9 ;  /* 0x0228a009040075a7 */ /* 0x001064000800017f */
[----:B-1----:R-:W-:Y:S05]  /*20570*/  @!P0 NANOSLEEP.SYNCS 0x989680 ;  /* 0x009896800000895d */ /* 0x002fea0003900000 */
[----:B------:R-:W1:Y:S02]  /*20580*/  @!P0 SYNCS.PHASECHK.TRANS64 P0, [R4+URZ+0x228a0], R9 ;  /* 0x0228a009040085a7 */ /* 0x000e64000800007f */
[----:B-1----:R-:W-:Y:S05]  /*20590*/  @!P0 BRA `(.L_x_5045) ;  /* 0xfffffffc00f08947 */ /* 0x002fea000383ffff */
[----:B------:R-:W-:Y:S05]  /*205a0*/  BRA `(.L_x_5258) ;  /* 0xffffff7c00687947 */ /* 0x000fea000383ffff */
.L_x_5050:
[----:B-1----:R1:W2:Y:S02]  /*205b0*/  SYNCS.PHASECHK.TRANS64.TRYWAIT P0, [R4+URZ+0x228c0], R9 ;  /* 0x0228c009040075a7 */ /* 0x0022a4000800017f */
[----:B--2---:R-:W-:Y:S05]  /*205c0*/  @!P0 NANOSLEEP.SYNCS 0x989680 ;  /* 0x009896800000895d */ /* 0x004fea0003900000 */
[----:B------:R-:W2:Y:S02]  /*205d0*/  @!P0 SYNCS.PHASECHK.TRANS64 P0, [R4+URZ+0x228c0], R9 ;  /* 0x0228c009040085a7 */ /* 0x000ea4000800007f */
[----:B--2---:R-:W-:Y:S05]  /*205e0*/  @!P0 BRA `(.L_x_5050) ;  /* 0xfffffffc00f08947 */ /* 0x004fea000383ffff */
[----:B------:R-:W-:Y:S05]  /*205f0*/  BRA `(.L_x_5259) ;  /* 0xffffff7c00e87947 */ /* 0x000fea000383ffff */
.L_x_5060:
[----:B0-----:R0:W1:Y:S02]  /*20600*/  SYNCS.PHASECHK.TRANS64.TRYWAIT P1, [R5+URZ+0x228a0], R6 ;  /* 0x0228a006050075a7 */ /* 0x001064000802017f */
[----:B-1----:R-:W-:Y:S05]  /*20610*/  @!P1 NANOSLEEP.SYNCS 0x989680 ;  /* 0x009896800000995d */ /* 0x002fea0003900000 */
[----:B------:R-:W1:Y:S02]  /*20620*/  @!P1 SYNCS.PHASECHK.TRANS64 P1, [R5+URZ+0x228a0], R6 ;  /* 0x0228a006050095a7 */ /* 0x000e64000802007f */
[----:B-1----:R-:W-:Y:S05]  /*20630*/  @!P1 BRA `(.L_x_5060) ;  /* 0xfffffffc00f09947 */ /* 0x002fea000383ffff */
[----:B------:R-:W-:Y:S05]  /*20640*/  BRA `(.L_x_5260) ;  /* 0xffffff8400787947 */ /* 0x000fea000383ffff */
.L_x_5065:
[----:B-1----:R1:W2:Y:S02]  /*20650*/  SYNCS.PHASECHK.TRANS64.TRYWAIT P1, [R5+URZ+0x228c0], R6 ;  /* 0x0228c006050075a7 */ /* 0x0022a4000802017f */
[----:B--2---:R-:W-:Y:S05]  /*20660*/  @!P1 NANOSLEEP.SYNCS 0x989680 ;  /* 0x009896800000995d */ /* 0x004fea0003900000 */
[----:B------:R-:W2:Y:S02]  /*20670*/  @!P1 SYNCS.PHASECHK.TRANS64 P1, [R5+URZ+0x228c0], R6 ;  /* 0x0228c006050095a7 */ /* 0x000ea4000802007f */
[----:B--2---:R-:W-:Y:S05]  /*20680*/  @!P1 BRA `(.L_x_5065) ;  /* 0xfffffffc00f09947 */ /* 0x004fea000383ffff */
[----:B------:R-:W-:Y:S05]  /*20690*/  BRA `(.L_x_5261) ;  /* 0xffffff8400f47947 */ /* 0x000fea000383ffff */
.L_x_5083:
        /* <DEDUP_REMOVED lines=11> */
.L_x_5263:
[----:B------:R-:W-:Y:S05]  /*20750*/  BSYNC B0 ;  /* 0x0000000000007941 */ /* 0x000fea0003800000 */
.L_x_5262:
[----:B------:R-:W-:Y:S05]  /*20760*/  BRA `(.L_x_5264) ;  /* 0xffffff9400ac7947 */ /* 0x000fea000383ffff */
.L_x_5085:
[----:B------:R-:W-:Y:S01]  /*20770*/  BSSY B0, `(.L_x_5265) ;  /* 0x0000006000007945 */ /* 0x000fe20003800000 */
[----:B------:R-:W-:-:S07]  /*20780*/  IMAD.MOV.U32 R15, RZ, RZ, -0x1 ;  /* 0xffffffffff0f7424 */ /* 0x000fce00078e00ff */
[----:B0-----:R-:W-:Y:S05]  /*20790*/  WARPSYNC.COLLECTIVE R15, `(.L_x_5266) ;  /* 0x000000000f0c7348 */ /* 0x001fea0003c00000 */
[----:B------:R-:W-:Y:S02]  /*207a0*/  ELECT P6, UR62, PT ;  /* 0x00000000003e782f */ /* 0x000fe400038c0000 */
[----:B------:R-:W-:Y:S01]  /*207b0*/  MOV R14, UR62 ;  /* 0x0000003e000e7c02 */ /* 0x000fe20008000f00 */
[----:B0-----:R-:W-:Y:S10]  /*207c0*/  ENDCOLLECTIVE ;  /* 0x000000000000791b */ /* 0x001ff40003800000 */
.L_x_5266:
[----:B------:R-:W-:Y:S05]  /*207d0*/  BSYNC B0 ;  /* 0x0000000000007941 */ /* 0x000fea0003800000 */
.L_x_5265:
[----:B------:R-:W-:Y:S05]  /*207e0*/  BRA `(.L_x_5267) ;  /* 0xffffff9400b07947 */ /* 0x000fea000383ffff */
.L_x_5087:
[----:B-1----:R1:W2:Y:S02]  /*207f0*/  SYNCS.PHASECHK.TRANS64.TRYWAIT P0, [R0+URZ+0x22840], R2 ;  /* 0x02284002000075a7 */ /* 0x0022a4000800017f */
[----:B--2---:R-:W-:Y:S05]  /*20800*/  @!P0 NANOSLEEP.SYNCS 0x989680 ;  /* 0x009896800000895d */ /* 0x004fea0003900000 */
[----:B------:R-:W2:Y:S02]  /*20810*/  @!P0 SYNCS.PHASECHK.TRANS64 P0, [R0+URZ+0x22840], R2 ;  /* 0x02284002000085a7 */ /* 0x000ea4000800007f */
[----:B--2---:R-:W-:Y:S05]  /*20820*/  @!P0 BRA `(.L_x_5087) ;  /* 0xfffffffc00f08947 */ /* 0x004fea000383ffff */
[----:B------:R-:W-:Y:S05]  /*20830*/  BRA `(.L_x_5268) ;  /* 0xffffff9800147947 */ /* 0x000fea000383ffff */
.L_x_5091:
[----:B------:R-:W2:Y:S01]  /*20840*/  LDL.LU R11, [R1+0x48] ;  /* 0x00004800010b7983 */ /* 0x000ea20000300800 */
[----:B------:R-:W-:Y:S01]  /*20850*/  IMAD.MOV.U32 R13, RZ, RZ, R3 ;  /* 0x000000ffff0d7224 */ /* 0x000fe200078e0003 */
[----:B------:R-:W-:Y:S01]  /*20860*/  MOV R12, RZ ;  /* 0x000000ff000c7202 */ /* 0x000fe20000000f00 */
[----:B------:R-:W-:Y:S01]  /*20870*/  IMAD.MOV.U32 R15, RZ, RZ, -0x1 ;  /* 0xffffffffff0f7424 */ /* 0x000fe200078e00ff */
[----:B------:R-:W0:Y:S02]  /*20880*/  S2R R5, SR_TID.X ;  /* 0x0000000000057919 */ /* 0x000e240000002100 */
[----:B0-----:R-:W-:-:S04]  /*20890*/  LOP3.LUT R5, R5, 0x7f, RZ, 0xc0, !PT ;  /* 0x0000007f05057812 */ /* 0x001fc800078ec0ff */
[----:B------:R-:W-:-:S05]  /*208a0*/  SHF.R.U32.HI R5, RZ, 0x3, R5 ;  /* 0x00000003ff057819 */ /* 0x000fca0000011605 */
[----:B------:R-:W-:-:S04]  /*208b0*/  IMAD R2, R10, 0x80, R5 ;  /* 0x000000800a027824 */ /* 0x000fc800078e0205 */
[----:B------:R-:W-:Y:S02]  /*208c0*/  VIADD R5, R2, 0x10 ;  /* 0x0000001002057836 */ /* 0x000fe40000000000 */
[----:B--2---:R-:W-:Y:S02]  /*208d0*/  IMAD R0, R11, R7, RZ ;  /* 0x000000070b007224 */ /* 0x004fe400078e02ff */
[----:B------:R-:W-:-:S03]  /*208e0*/  IMAD.MOV.U32 R11, RZ, RZ, 0x181f ;  /* 0x0000181fff0b7424 */ /* 0x000fc600078e00ff */
[----:B------:R-:W-:-:S13]  /*208f0*/  ISETP.GE.AND P1, PT, R2, R0, PT ;  /* 0x000000000200720c */ /* 0x000fda0003f26270 */
[----:B-----5:R-:W-:Y:S05]  /*20900*/  WARPSYNC.COLLECTIVE R15, `(.L_x_5269) ;  /* 0x000000000f087348 */ /* 0x020fea0003c00000 */
[----:B------:R0:W1:Y:S02]  /*20910*/  SHFL.IDX P6, R14, R13, R12, R11 ;  /* 0x0000000c0d0e7389 */ /* 0x00006400000c000b */
[----:B01---5:R-:W-:Y:S01]  /*20920*/  ENDCOLLECTIVE ;  /* 0x000000000000791b */ /* 0x023fe20003800000 */
.L_x_5269:
[----:B------:R-:W-:Y:S02]  /*20930*/  IMAD.MOV.U32 R13, RZ, RZ, R4 ;  /* 0x000000ffff0d7224 */ /* 0x000fe400078e0004 */
[----:B------:R-:W-:-:S07]  /*20940*/  IMAD.MOV.U32 R6, RZ, RZ, R14 ;  /* 0x000000ffff067224 */ /* 0x000fce00078e000e */
[----:B------:R-:W-:Y:S05]  /*20950*/  WARPSYNC.COLLECTIVE R15, `(.L_x_5270) ;  /* 0x000000000f087348 */ /* 0x000fea0003c00000 */
[----:B------:R0:W1:Y:S02]  /*20960*/  SHFL.IDX P6, R14, R13, R12, R11 ;  /* 0x0000000c0d0e7389 */ /* 0x00006400000c000b */
[----:B01----:R-:W-:Y:S01]  /*20970*/  ENDCOLLECTIVE ;  /* 0x000000000000791b */ /* 0x003fe20003800000 */
.L_x_5270:
[----:B------:R-:W-:Y:S02]  /*20980*/  IMAD.MOV.U32 R13, RZ, RZ, R3 ;  /* 0x000000ffff0d7224 */ /* 0x000fe400078e0003 */
[----:B------:R-:W-:Y:S02]  /*20990*/  IMAD.MOV.U32 R12, RZ, RZ, 0x1 ;  /* 0x00000001ff0c7424 */ /* 0x000fe400078e00ff */
[----:B------:R-:W-:-:S07]  /*209a0*/  IMAD.MOV.U32 R7, RZ, RZ, R14 ;  /* 0x000000ffff077224 */ /* 0x000fce00078e000e */
[----:B------:R-:W-:Y:S05]  /*209b0*/  WARPSYNC.COLLECTIVE R15, `(.L_x_5271) ;  /* 0x000000000f087348 */ /* 0x000fea0003c00000 */
[----:B------:R0:W1:Y:S02]  /*209c0*/  SHFL.IDX P6, R14, R13, R12, R11 ;  /* 0x0000000c0d0e7389 */ /* 0x00006400000c000b */
[----:B01----:R-:W-:Y:S01]  /*209d0*/  ENDCOLLECTIVE ;  /* 0x000000000000791b */ /* 0x003fe20003800000 */
.L_x_5271:
[----:B------:R-:W-:-:S05]  /*209e0*/  @!P1 LEA R7, P2, R9, R7, 0x1 ;  /* 0x0000000709079211 */ /* 0x000fca00078408ff */
[----:B------:R-:W-:-:S05]  /*209f0*/  @!P1 IMAD.X R6, RZ, RZ, R6, P2 ;  /* 0x000000ffff069224 */ /* 0x000fca00010e0606 */
[----:B------:R-:W-:Y:S02]  /*20a00*/  @!P1 LOP3.LUT R7, R7, R6, RZ, 0x3c, !PT ;  /* 0x0000000607079212 */ /* 0x000fe400078e3cff */
[----:B------:R-:W-:Y:S02]  /*20a10*/  MOV R13, R4 ;  /* 0x00000004000d7202 */ /* 0x000fe40000000f00 */
        /* <DEDUP_REMOVED lines=11> */
.L_x_5272:
[----:B------:R-:W-:Y:S02]  /*20ad0*/  IMAD.MOV.U32 R13, RZ, RZ, R3 ;  /* 0x000000ffff0d7224 */ /* 0x000fe400078e0003 */
[----:B------:R-:W-:Y:S02]  /*20ae0*/  IMAD.MOV.U32 R12, RZ, RZ, 0x2 ;  /* 0x00000002ff0c7424 */ /* 0x000fe400078e00ff */
[----:B------:R-:W-:-:S07]  /*20af0*/  IMAD.MOV.U32 R5, RZ, RZ, R14 ;  /* 0x000000ffff057224 */ /* 0x000fce00078e000e */
[----:B------:R-:W-:Y:S05]  /*20b00*/  WARPSYNC.COLLECTIVE R15, `(.L_x_5273) ;  /* 0x000000000f087348 */ /* 0x000fea0003c00000 */
[----:B------:R0:W1:Y:S02]  /*20b10*/  SHFL.IDX P6, R14, R13, R12, R11 ;  /* 0x0000000c0d0e7389 */ /* 0x00006400000c000b */
[----:B01----:R-:W-:Y:S01]  /*20b20*/  ENDCOLLECTIVE ;  /* 0x000000000000791b */ /* 0x003fe20003800000 */
.L_x_5273:
        /* <DEDUP_REMOVED lines=15> */
.L_x_5274:
[----:B------:R-:W-:Y:S02]  /*20c20*/  IMAD.MOV.U32 R13, RZ, RZ, R3 ;  /* 0x000000ffff0d7224 */ /* 0x000fe400078e0003 */
[----:B------:R-:W-:Y:S02]  /*20c30*/  IMAD.MOV.U32 R12, RZ, RZ, 0x3 ;  /* 0x00000003ff0c7424 */ /* 0x000fe400078e00ff */
[----:B------:R-:W-:-:S07]  /*20c40*/  IMAD.MOV.U32 R5, RZ, RZ, R14 ;  /* 0x000000ffff057224 */ /* 0x000fce00078e000e */
[----:B------:R-:W-:Y:S05]  /*20c50*/  WARPSYNC.COLLECTIVE R15, `(.L_x_5275) ;  /* 0x000000000f087348 */ /* 0x000fea0003c00000 */
[----:B------:R0:W1:Y:S02]  /*20c60*/  SHFL.IDX P6, R14, R13, R12, R11 ;  /* 0x0000000c0d0e7389 */ /* 0x00006400000c000b */
[----:B01----:R-:W-:Y:S01]  /*20c70*/  ENDCOLLECTIVE ;  /* 0x000000000000791b */ /* 0x003fe20003800000 */
.L_x_5275:
[----:B------:R-:W-:-:S05]  /*20c80*/  @!P1 LEA R5, P2, R9, R5, 0x1 ;  /* 0x0000000509059211 */ /* 0x000fca00078408ff */
[----:B------:R-:W-:-:S05]  /*20c90*/  @!P1 IMAD.X R6, RZ, RZ, R6, P2 ;  /* 0x000000ffff069224 */ /* 0x000fca00010e0606 */
[----:B------:R-:W-:Y:S01]  /*20ca0*/  @!P1 MOV R7, R6 ;  /* 0x0000000600079202 */ /* 0x000fe20000000f00 */
        /* <DEDUP_REMOVED lines=12> */
.L_x_5276:
[----:B------:R-:W-:Y:S01]  /*20d70*/  MOV R13, R3 ;  /* 0x00000003000d7202 */ /* 0x000fe20000000f00 */
[----:B------:R-:W-:Y:S02]  /*20d80*/  IMAD.MOV.U32 R12, RZ, RZ, 0x4 ;  /* 0x00000004ff0c7424 */ /* 0x000fe400078e00ff */
[----:B------:R-:W-:-:S07]  /*20d90*/  IMAD.MOV.U32 R5, RZ, RZ, R14 ;  /* 0x000000ffff057224 */ /* 0x000fce00078e000e */
[----:B------:R-:W-:Y:S05]  /*20da0*/  WARPSYNC.COLLECTIVE R15, `(.L_x_5277) ;  /* 0x000000000f087348 */ /* 0x000fea0003c00000 */
[----:B------:R0:W1:Y:S02]  /*20db0*/  SHFL.IDX P6, R14, R13, R12, R11 ;  /* 0x0000000c0d0e7389 */ /* 0x00006400000c000b */
[----:B01----:R-:W-:Y:S01]  /*20dc0*/  ENDCOLLECTIVE ;  /* 0x000000000000791b */ /* 0x003fe20003800000 */
.L_x_5277:
        /* <DEDUP_REMOVED lines=15> */
.L_x_5278:
[----:B------:R-:W-:Y:S02]  /*20ec0*/  IMAD.MOV.U32 R13, RZ, RZ, R3 ;  /* 0x000000ffff0d7224 */ /* 0x000fe400078e0003 */
[----:B------:R-:W-:Y:S02]  /*20ed0*/  IMAD.MOV.U32 R12, RZ, RZ, 0x5 ;  /* 0x00000005ff0c7424 */ /* 0x000fe400078e00ff */
[----:B------:R-:W-:-:S07]  /*20ee0*/  IMAD.MOV.U32 R5, RZ, RZ, R14 ;  /* 0x000000ffff057224 */ /* 0x000fce00078e000e */
[----:B------:R-:W-:Y:S05]  /*20ef0*/  WARPSYNC.COLLECTIVE R15, `(.L_x_5279) ;  /* 0x000000000f087348 */ /* 0x000fea0003c00000 */
[----:B------:R0:W1:Y:S02]  /*20f00*/  SHFL.IDX P6, R14, R13, R12, R11 ;  /* 0x0000000c0d0e7389 */ /* 0x00006400000c000b */
[----:B01----:R-:W-:Y:S01]  /*20f10*/  ENDCOLLECTIVE ;  /* 0x000000000000791b */ /* 0x003fe20003800000 */
.L_x_5279:
[----:B------:R-:W-:-:S05]  /*20f20*/  @!P1 LEA R5, P2, R9, R5, 0x1 ;  /* 0x0000000509059211 */ /* 0x000fca00078408ff */
[----:B------:R-:W-:-:S04]  /*20f30*/  @!P1 IMAD.X R6, RZ, RZ, R6, P2 ;  /* 0x000000ffff069224 */ /* 0x000fc800010e0606 */
[----:B------:R-:W-:Y:S02]  /*20f40*/  @!P1 IMAD.MOV.U32 R7, RZ, RZ, R6 ;  /* 0x000000ffff079224 */ /* 0x000fe400078e0006 */
[----:B------:R-:W-:Y:S01]  /*20f50*/  @!P1 IMAD.MOV.U32 R6, RZ, RZ, R5 ;  /* 0x000000ffff069224 */ /* 0x000fe200078e0005 */
[----:B------:R-:W-:Y:S01]  /*20f60*/  MOV R13, R4 ;  /* 0x00000004000d7202 */ /* 0x000fe20000000f00 */
[----:B------:R-:W-:-:S03]  /*20f70*/  VIADD R5, R2, 0x50 ;  /* 0x0000005002057836 */ /* 0x000fc60000000000 */
[----:B------:R-:W-:Y:S01]  /*20f80*/  @!PT LDS RZ, [RZ] ;  /* 0x00000000fffff984 */ /* 0x000fe20000000800 */
[----:B------:R-:W-:Y:S01]  /*20f90*/  @!PT LDS RZ, [RZ] ;  /* 0x00000000fffff984 */ /* 0x000fe20000000800 */
[----:B------:R-:W-:Y:S01]  /*20fa0*/  @!PT LDS RZ, [RZ] ;  /* 0x00000000fffff984 */ /* 0x000fe20000000800 */
[----:B------:R0:W-:Y:S02]  /*20fb0*/  @!P1 LDGSTS.E.BYPASS.LTC128B.128 [R8+0x1a400], desc[UR40][R6.64], !P0 ;  /* 0x1a40000006089fae */ /* 0x0001e4000c101d68 */
[----:B------:R-:W-:Y:S01]  /*20fc0*/  ISETP.GE.AND P1, PT, R5, R0, PT ;  /* 0x000000000500720c */ /* 0x000fe20003f26270 */
[----:B0-----:R-:W-:-:S12]  /*20fd0*/  IMAD.MOV.U32 R6, RZ, RZ, R14 ;  /* 0x000000ffff067224 */ /* 0x001fd800078e000e */
[----:B------:R-:W-:Y:S05]  /*20fe0*/  WARPSYNC.COLLECTIVE R15, `(.L_x_5280) ;  /* 0x000000000f087348 */ /* 0x000fea0003c00000 */
[----:B------:R0:W1:Y:S02]  /*20ff0*/  SHFL.IDX P6, R14, R13, R12, R11 ;  /* 0x0000000c0d0e7389 */ /* 0x00006400000c000b */
[----:B01----:R-:W-:Y:S01]  /*21000*/  ENDCOLLECTIVE ;  /* 0x000000000000791b */ /* 0x003fe20003800000 */
.L_x_5280:
[----:B------:R-:W-:Y:S02]  /*21010*/  IMAD.MOV.U32 R13, RZ, RZ, R3 ;  /* 0x000000ffff0d7224 */ /* 0x000fe400078e0003 */
[----:B------:R-:W-:Y:S02]  /*21020*/  IMAD.MOV.U32 R12, RZ, RZ, 0x6 ;  /* 0x00000006ff0c7424 */ /* 0x000fe400078e00ff */
[----:B------:R-:W-:-:S07]  /*21030*/  IMAD.MOV.U32 R5, RZ, RZ, R14 ;  /* 0x000000ffff057224 */ /* 0x000fce00078e000e */
[----:B------:R-:W-:Y:S05]  /*21040*/  WARPSYNC.COLLECTIVE R15, `(.L_x_5281) ;  /* 0x000000000f087348 */ /* 0x000fea0003c00000 */
[----:B------:R0:W1:Y:S02]  /*21050*/  SHFL.IDX P6, R14, R13, R12, R11 ;  /* 0x0000000c0d0e7389 */ /* 0x00006400000c000b */
[----:B01----:R-:W-:Y:S01]  /*21060*/  ENDCOLLECTIVE ;  /* 0x000000000000791b */ /* 0x003fe20003800000 */
.L_x_5281:
        /* <DEDUP_REMOVED lines=13> */
.L_x_5282:
        /* <DEDUP_REMOVED lines=8> */
.L_x_5283:
[----:B------:R-:W-:-:S05]  /*211c0*/  @!P1 LEA R5, P2, R9, R5, 0x1 ;  /* 0x0000000509059211 */ /* 0x000fca00078408ff */
[----:B------:R-:W-:-:S05]  /*211d0*/  @!P1 IMAD.X R6, RZ, RZ, R6, P2 ;  /* 0x000000ffff069224 */ /* 0x000fca00010e0606 */
[----:B------:R-:W-:Y:S01]  /*211e0*/  @!P1 MOV R7, R6 ;  /* 0x0000000600079202 */ /* 0x000fe20000000f00 */
        /* <DEDUP_REMOVED lines=10> */
.L_x_5284:
[----:B------:R-:W-:Y:S01]  /*21290*/  IMAD.MOV.U32 R3, RZ, RZ, R14 ;  /* 0x000000ffff037224 */ /* 0x000fe200078e000e */
[----:B------:R-:W-:Y:S06]  /*212a0*/  BRA `(.L_x_5285) ;  /* 0xffffff9800987947 */ /* 0x000fec000383ffff */
.L_x_5094:
[----:B0-----:R0:W1:Y:S02]  /*212b0*/  SYNCS.PHASECHK.TRANS64.TRYWAIT P0, [R18+URZ+0x22820], R0 ;  /* 0x02282000120075a7 */ /* 0x001064000800017f */
[----:B-1----:R-:W-:Y:S05]  /*212c0*/  @!P0 NANOSLEEP.SYNCS 0x989680 ;  /* 0x009896800000895d */ /* 0x002fea0003900000 */
[----:B------:R-:W1:Y:S02]  /*212d0*/  @!P0 SYNCS.PHASECHK.TRANS64 P0, [R18+URZ+0x22820], R0 ;  /* 0x02282000120085a7 */ /* 0x000e64000800007f */
[----:B-1----:R-:W-:Y:S05]  /*212e0*/  @!P0 BRA `(.L_x_5094) ;  /* 0xfffffffc00f08947 */ /* 0x002fea000383ffff */
[----:B------:R-:W-:Y:S05]  /*212f0*/  BRA `(.L_x_5286) ;  /* 0xffffff9800f47947 */ /* 0x000fea000383ffff */
.L_x_5098:
[----:B0-----:R0:W1:Y:S02]  /*21300*/  SYNCS.PHASECHK.TRANS64.TRYWAIT P0, [R2+URZ+0x22860], R0 ;  /* 0x02286000020075a7 */ /* 0x001064000800017f */
[----:B-1----:R-:W-:Y:S05]  /*21310*/  @!P0 NANOSLEEP.SYNCS 0x989680 ;  /* 0x009896800000895d */ /* 0x002fea0003900000 */
[----:B------:R-:W1:Y:S02]  /*21320*/  @!P0 SYNCS.PHASECHK.TRANS64 P0, [R2+URZ+0x22860], R0 ;  /* 0x02286000020085a7 */ /* 0x000e64000800007f */
[----:B-1----:R-:W-:Y:S05]  /*21330*/  @!P0 BRA `(.L_x_5098) ;  /* 0xfffffffc00f08947 */ /* 0x002fea000383ffff */
[----:B------:R-:W-:Y:S05]  /*21340*/  BRA `(.L_x_5287) ;  /* 0xffffff9c00187947 */ /* 0x000fea000383ffff */
.L_x_5113:
[----:B-1----:R1:W2:Y:S02]  /*21350*/  SYNCS.PHASECHK.TRANS64.TRYWAIT P0, [R2+URZ+0x22840], R6 ;  /* 0x02284006020075a7 */ /* 0x0022a4000800017f */
[----:B--2---:R-:W-:Y:S05]  /*21360*/  @!P0 NANOSLEEP.SYNCS 0x989680 ;  /* 0x009896800000895d */ /* 0x004fea0003900000 */
[----:B------:R-:W2:Y:S02]  /*21370*/  @!P0 SYNCS.PHASECHK.TRANS64 P0, [R2+URZ+0x22840], R6 ;  /* 0x02284006020085a7 */ /* 0x000ea4000800007f */
[----:B--2---:R-:W-:Y:S05]  /*21380*/  @!P0 BRA `(.L_x_5113) ;  /* 0xfffffffc00f08947 */ /* 0x004fea000383ffff */
[----:B------:R-:W-:Y:S05]  /*21390*/  BRA `(.L_x_5288) ;  /* 0xffffffa400407947 */ /* 0x000fea000383ffff */
.L_x_5118:
[----:B0-----:R0:W2:Y:S02]  /*213a0*/  SYNCS.PHASECHK.TRANS64.TRYWAIT P0, [R2+URZ+0x22860], R6 ;  /* 0x02286006020075a7 */ /* 0x0010a4000800017f */
[----:B--2---:R-:W-:Y:S05]  /*213b0*/  @!P0 NANOSLEEP.SYNCS 0x989680 ;  /* 0x009896800000895d */ /* 0x004fea0003900000 */
[----:B------:R-:W2:Y:S02]  /*213c0*/  @!P0 SYNCS.PHASECHK.TRANS64 P0, [R2+URZ+0x22860], R6 ;  /* 0x02286006020085a7 */ /* 0x000ea4000800007f */
[----:B--2---:R-:W-:Y:S05]  /*213d0*/  @!P0 BRA `(.L_x_5118) ;  /* 0xfffffffc00f08947 */ /* 0x004fea000383ffff */
[----:B------:R-:W-:Y:S05]  /*213e0*/  BRA `(.L_x_5289) ;  /* 0xffffffa400c07947 */ /* 0x000fea000383ffff */
.L_x_5129:
[----:B-1----:R1:W2:Y:S02]  /*213f0*/  SYNCS.PHASECHK.TRANS64.TRYWAIT P0, [R3+URZ+0x22840], R2 ;  /* 0x02284002030075a7 */ /* 0x0022a4000800017f */
[----:B--2---:R-:W-:Y:S05]  /*21400*/  @!P0 NANOSLEEP.SYNCS 0x989680 ;  /* 0x009896800000895d */ /* 0x004fea0003900000 */
[----:B------:R-:W2:Y:S02]  /*21410*/  @!P0 SYNCS.PHASECHK.TRANS64 P0, [R3+URZ+0x22840], R2 ;  /* 0x02284002030085a7 */ /* 0x000ea4000800007f */
[----:B--2---:R-:W-:Y:S05]  /*21420*/  @!P0 BRA `(.L_x_5129) ;  /* 0xfffffffc00f08947 */ /* 0x004fea000383ffff */
[----:B------:R-:W-:Y:S05]  /*21430*/  BRA `(.L_x_5290) ;  /* 0xffffffac00b07947 */ /* 0x000fea000383ffff */
.L_x_5134:
[----:B0-----:R0:W2:Y:S02]  /*21440*/  SYNCS.PHASECHK.TRANS64.TRYWAIT P0, [R3+URZ+0x22860], R2 ;  /* 0x02286002030075a7 */ /* 0x0010a4000800017f */
[----:B--2---:R-:W-:Y:S05]  /*21450*/  @!P0 NANOSLEEP.SYNCS 0x989680 ;  /* 0x009896800000895d */ /* 0x004fea0003900000 */
[----:B------:R-:W2:Y:S02]  /*21460*/  @!P0 SYNCS.PHASECHK.TRANS64 P0, [R3+URZ+0x22860], R2 ;  /* 0x02286002030085a7 */ /* 0x000ea4000800007f */
[----:B--2---:R-:W-:Y:S05]  /*21470*/  @!P0 BRA `(.L_x_5134) ;  /* 0xfffffffc00f08947 */ /* 0x004fea000383ffff */
[----:B------:R-:W-:Y:S05]  /*21480*/  BRA `(.L_x_5291) ;  /* 0xffffffb0002c7947 */ /* 0x000fea000383ffff */
.L_x_5145:
[----:B-1----:R1:W2:Y:S02]  /*21490*/  SYNCS.PHASECHK.TRANS64.TRYWAIT P0, [R3+URZ+0x22840], R2 ;  /* 0x02284002030075a7 */ /* 0x0022a4000800017f */
[----:B--2---:R-:W-:Y:S05]  /*214a0*/  @!P0 NANOSLEEP.SYNCS 0x989680 ;  /* 0x009896800000895d */ /* 0x004fea0003900000 */
[----:B------:R-:W2:Y:S02]  /*214b0*/  @!P0 SYNCS.PHASECHK.TRANS64 P0, [R3+URZ+0x22840], R2 ;  /* 0x02284002030085a7 */ /* 0x000ea4000800007f */
[----:B--2---:R-:W-:Y:S05]  /*214c0*/  @!P0 BRA `(.L_x_5145) ;  /* 0xfffffffc00f08947 */ /* 0x004fea000383ffff */
[----:B------:R-:W-:Y:S05]  /*214d0*/  BRA `(.L_x_5292) ;  /* 0xffffffb400fc7947 */ /* 0x000fea000383ffff */
.L_x_5150:
[----:B--2---:R2:W3:Y:S02]  /*214e0*/  SYNCS.PHASECHK.TRANS64.TRYWAIT P0, [R3+URZ+0x22860], R2 ;  /* 0x02286002030075a7 */ /* 0x0044e4000800017f */
[----:B---3--:R-:W-:Y:S05]  /*214f0*/  @!P0 NANOSLEEP.SYNCS 0x989680 ;  /* 0x009896800000895d */ /* 0x008fea0003900000 */
[----:B------:R-:W3:Y:S02]  /*21500*/  @!P0 SYNCS.PHASECHK.TRANS64 P0, [R3+URZ+0x22860], R2 ;  /* 0x02286002030085a7 */ /* 0x000ee4000800007f */
[----:B---3--:R-:W-:Y:S05]  /*21510*/  @!P0 BRA `(.L_x_5150) ;  /* 0xfffffffc00f08947 */ /* 0x008fea000383ffff */
[----:B------:R-:W-:Y:S05]  /*21520*/  BRA `(.L_x_5293) ;  /* 0xffffffb8007c7947 */ /* 0x000fea000383ffff */
.L_x_5162:
[----:B---34-:R-:W3:Y:S01]  /*21530*/  LDL R0, [R1] ;  /* 0x0000000001007983 */ /* 0x018ee20000100800 */
        /* <DEDUP_REMOVED lines=8> */
.L_x_5295:
[----:B------:R-:W-:Y:S05]  /*215c0*/  BSYNC B0 ;  /* 0x0000000000007941 */ /* 0x000fea0003800000 */
.L_x_5294:
[----:B------:R0:W5:Y:S01]  /*215d0*/  LDL R2, [R1+0xc] ;  /* 0x00000c0001027983 */ /* 0x0001620000100800 */
[----:B------:R-:W-:Y:S01]  /*215e0*/  MOV R13, R0 ;  /* 0x00000000000d7202 */ /* 0x000fe20000000f00 */
[----:B------:R-:W-:Y:S02]  /*215f0*/  IMAD.MOV.U32 R12, RZ, RZ, 0x1 ;  /* 0x00000001ff0c7424 */ /* 0x000fe400078e00ff */
[----:B------:R-:W-:Y:S02]  /*21600*/  IMAD.MOV.U32 R11, RZ, RZ, 0x1f ;  /* 0x0000001fff0b7424 */ /* 0x000fe400078e00ff */
[----:B------:R-:W-:Y:S02]  /*21610*/  IMAD.MOV.U32 R15, RZ, RZ, -0x1 ;  /* 0xffffffffff0f7424 */ /* 0x000fe400078e00ff */
[----:B0-----:R-:W-:-:S07]  /*21620*/  IMAD.MOV.U32 R5, RZ, RZ, R14 ;  /* 0x000000ffff057224 */ /* 0x001fce00078e000e */
[----:B-----5:R-:W-:Y:S05]  /*21630*/  WARPSYNC.COLLECTIVE R15, `(.L_x_5296) ;  /* 0x000000000f087348 */ /* 0x020fea0003c00000 */
[----:B------:R0:W1:Y:S02]  /*21640*/  SHFL.IDX P6, R14, R13, R12, R11 ;  /* 0x0000000c0d0e7389 */ /* 0x00006400000c000b */
[----:B01---5:R-:W-:Y:S01]  /*21650*/  ENDCOLLECTIVE ;  /* 0x000000000000791b */ /* 0x023fe20003800000 */
.L_x_5296:
        /* <DEDUP_REMOVED lines=26> */
.L_x_5297:
        /* <DEDUP_REMOVED lines=8> */
.L_x_5298:
        /* <DEDUP_REMOVED lines=8> */
.L_x_5299:
        /* <DEDUP_REMOVED lines=8> */
.L_x_5300:
        /* <DEDUP_REMOVED lines=8> */
.L_x_5301:
        /* <DEDUP_REMOVED lines=9> */
.L_x_5302:
[----:B------:R-:W-:Y:S01]  /*21a90*/  IMAD.MOV.U32 R9, RZ, RZ, R14 ;  /* 0x000000ffff097224 */ /* 0x000fe200078e000e */
[----:B------:R-:W-:Y:S06]  /*21aa0*/  BRA `(.L_x_5303) ;  /* 0xffffffbc00cc7947 */ /* 0x000fec000383ffff */
.L_x_5165:
[----:B------:R-:W-:Y:S01]  /*21ab0*/  BSSY B0, `(.L_x_5304) ;  /* 0x0000008000007945 */ /* 0x000fe20003800000 */
[----:B------:R-:W-:Y:S01]  /*21ac0*/  IMAD.MOV.U32 R13, RZ, RZ, R2 ;  /* 0x000000ffff0d7224 */ /* 0x000fe200078e0002 */
[----:B------:R-:W-:Y:S01]  /*21ad0*/  MOV R12, 0x1 ;  /* 0x00000001000c7802 */ /* 0x000fe20000000f00 */
[----:B------:R-:W-:Y:S02]  /*21ae0*/  IMAD.MOV.U32 R11, RZ, RZ, RZ ;  /* 0x000000ffff0b7224 */ /* 0x000fe400078e00ff */
[----:B------:R-:W-:-:S07]  /*21af0*/  IMAD.MOV.U32 R15, RZ, RZ, -0x1 ;  /* 0xffffffffff0f7424 */ /* 0x000fce00078e00ff */
[----:B0-----:R-:W-:Y:S05]  /*21b00*/  WARPSYNC.COLLECTIVE R15, `(.L_x_5305) ;  /* 0x000000000f087348 */ /* 0x001fea0003c00000 */
[----:B------:R1:W2:Y:S02]  /*21b10*/  SHFL.UP P6, R14, R13, R12, R11 ;  /* 0x0400000c0d0e7389 */ /* 0x0002a400000c000b */
[----:B012---:R-:W-:Y:S01]  /*21b20*/  ENDCOLLECTIVE ;  /* 0x000000000000791b */ /* 0x007fe20003800000 */
.L_x_5305:
[----:B------:R-:W-:Y:S05]  /*21b30*/  BSYNC B0 ;  /* 0x0000000000007941 */ /* 0x000fea0003800000 */
.L_x_5304:
        /* <DEDUP_REMOVED lines=10> */
.L_x_5306:
[----:B------:R-:W-:Y:S01]  /*21be0*/  MOV R12, 0x4 ;  /* 0x00000004000c7802 */ /* 0x000fe20000000f00 */
[----:B------:R-:W-:-:S05]  /*21bf0*/  IMAD.MOV.U32 R3, RZ, RZ, R14 ;  /* 0x000000ffff037224 */ /* 0x000fca00078e000e */
[----:B------:R-:W-:-:S05]  /*21c00*/  SEL R3, R3, RZ, P2 ;  /* 0x000000ff03037207 */ /* 0x000fca0001000000 */
[----:B------:R-:W-:-:S04]  /*21c10*/  IMAD.IADD R2, R2, 0x1, R3 ;  /* 0x0000000102027824 */ /* 0x000fc800078e0203 */
[----:B------:R-:W-:-:S07]  /*21c20*/  IMAD.MOV.U32 R13, RZ, RZ, R2 ;  /* 0x000000ffff0d7224 */ /* 0x000fce00078e0002 */
[----:B------:R-:W-:Y:S05]  /*21c30*/  WARPSYNC.COLLECTIVE R15, `(.L_x_5307) ;  /* 0x000000000f087348 */ /* 0x000fea0003c00000 */
[----:B------:R0:W1:Y:S02]  /*21c40*/  SHFL.UP P6, R14, R13, R12, R11 ;  /* 0x0400000c0d0e7389 */ /* 0x00006400000c000b */
[----:B01----:R-:W-:Y:S01]  /*21c50*/  ENDCOLLECTIVE ;  /* 0x000000000000791b */ /* 0x003fe20003800000 */
.L_x_5307:
        /* <DEDUP_REMOVED lines=8> */
.L_x_5308:
        /* <DEDUP_REMOVED lines=8> */
.L_x_5309:
[----:B------:R-:W-:Y:S01]  /*21d60*/  MOV R12, 0x1f ;  /* 0x0000001f000c7802 */ /* 0x000fe20000000f00 */
        /* <DEDUP_REMOVED lines=8> */
.L_x_5310:
[----:B------:R-:W-:Y:S01]  /*21df0*/  IMAD.MOV.U32 R9, RZ, RZ, R14 ;  /* 0x000000ffff097224 */ /* 0x000fe200078e000e */
[----:B------:R-:W-:Y:S06]  /*21e00*/  BRA `(.L_x_5311) ;  /* 0xffffffbc00a07947 */ /* 0x000fec000383ffff */
.L_x_5167:
[----:B------:R-:W-:Y:S01]  /*21e10*/  BSSY B0, `(.L_x_5312) ;  /* 0x0000006000007945 */ /* 0x000fe20003800000 */
[----:B------:R-:W-:Y:S01]  /*21e20*/  PLOP3.LUT P6, PT, P6, PT, PT, 0x8, 0x0 ;  /* 0x000000000000781c */ /* 0x000fe200037ce170 */
[----:B------:R-:W-:-:S12]  /*21e30*/  IMAD.MOV.U32 R15, RZ, RZ, -0x1 ;  /* 0xffffffffff0f7424 */ /* 0x000fd800078e00ff */
[----:B0-----:R-:W-:Y:S05]  /*21e40*/  WARPSYNC.COLLECTIVE R15, `(.L_x_5313) ;  /* 0x000000000f087348 */ /* 0x001fea0003c00000 */
[----:B------:R-:W-:Y:S01]  /*21e50*/  VOTE.ANY R14, PT, P6 ;  /* 0x00000000000e7806 */ /* 0x000fe200030e0100 */
[----:B0-----:R-:W-:Y:S06]  /*21e60*/  ENDCOLLECTIVE ;  /* 0x000000000000791b */ /* 0x001fec0003800000 */
.L_x_5313:
[----:B------:R-:W-:Y:S05]  /*21e70*/  BSYNC B0 ;  /* 0x0000000000007941 */ /* 0x000fea0003800000 */
.L_x_5312:
        /* <DEDUP_REMOVED lines=10> */
.L_x_5314:
[----:B------:R-:W-:Y:S02]  /*21f20*/  IMAD.MOV.U32 R13, RZ, RZ, R6 ;  /* 0x000000ffff0d7224 */ /* 0x000fe400078e0006 */
[----:B------:R-:W-:-:S07]  /*21f30*/  IMAD.MOV.U32 R4, RZ, RZ, R14 ;  /* 0x000000ffff047224 */ /* 0x000fce00078e000e */
[----:B------:R-:W-:Y:S05]  /*21f40*/  WARPSYNC.COLLECTIVE R15, `(.L_x_5315) ;  /* 0x000000000f087348 */ /* 0x000fea0003c00000 */
[----:B------:R0:W1:Y:S02]  /*21f50*/  SHFL.IDX P6, R14, R13, R12, R11 ;  /* 0x0000000c0d0e7389 */ /* 0x00006400000c000b */
[----:B01----:R-:W-:Y:S01]  /*21f60*/  ENDCOLLECTIVE ;  /* 0x000000000000791b */ /* 0x003fe20003800000 */
.L_x_5315:
[----:B------:R-:W-:Y:S01]  /*21f70*/  IMAD.MOV.U32 R6, RZ, RZ, R14 ;  /* 0x000000ffff067224 */ /* 0x000fe200078e000e */
[----:B------:R-:W-:-:S05]  /*21f80*/  IADD3 R10, R3, R10, RZ ;  /* 0x0000000a030a7210 */ /* 0x000fca0007ffe0ff */
[----:B------:R0:W-:Y:S01]  /*21f90*/  STL [R1+0xc], R10 ;  /* 0x00000c0a01007387 */ /* 0x0001e20000100800 */
[----:B------:R-:W-:Y:S05]  /*21fa0*/  BRA `(.L_x_5316) ;  /* 0xffffffbc00807947 */ /* 0x000fea000383ffff */
.L_x_5169:
[----:B------:R-:W-:Y:S01]  /*21fb0*/  BSSY B0, `(.L_x_5317) ;  /* 0x0000008000007945 */ /* 0x000fe20003800000 */
[----:B------:R-:W-:Y:S02]  /*21fc0*/  IMAD.MOV.U32 R13, RZ, RZ, R7 ;  /* 0x000000ffff0d7224 */ /* 0x000fe400078e0007 */
[----:B------:R-:W-:Y:S02]  /*21fd0*/  IMAD.MOV.U32 R12, RZ, RZ, R3 ;  /* 0x000000ffff0c7224 */ /* 0x000fe400078e0003 */
[----:B------:R-:W-:Y:S02]  /*21fe0*/  IMAD.MOV.U32 R11, RZ, RZ, 0x1f ;  /* 0x0000001fff0b7424 */ /* 0x000fe400078e00ff */
[----:B------:R-:W-:-:S07]  /*21ff0*/  IMAD.MOV.U32 R15, RZ, RZ, -0x1 ;  /* 0xffffffffff0f7424 */ /* 0x000fce00078e00ff */
[----:B0-----:R-:W-:Y:S05]  /*22000*/  WARPSYNC.COLLECTIVE R15, `(.L_x_5318) ;  /* 0x000000000f087348 */ /* 0x001fea0003c00000 */
[----:B------:R1:W2:Y:S02]  /*22010*/  SHFL.IDX P6, R14, R13, R12, R11 ;  /* 0x0000000c0d0e7389 */ /* 0x0002a400000c000b */
[----:B012---:R-:W-:Y:S01]  /*22020*/  ENDCOLLECTIVE ;  /* 0x000000000000791b */ /* 0x007fe20003800000 */
.L_x_5318:
[----:B------:R-:W-:Y:S05]  /*22030*/  BSYNC B0 ;  /* 0x0000000000007941 */ /* 0x000fea0003800000 */
.L_x_5317:
[----:B------:R-:W-:Y:S01]  /*22040*/  IMAD.MOV.U32 R8, RZ, RZ, R14 ;  /* 0x000000ffff087224 */ /* 0x000fe200078e000e */
[----:B------:R-:W-:Y:S06]  /*22050*/  BRA `(.L_x_5168) ;  /* 0xffffffbc006c7947 */ /* 0x000fec000383ffff */
.L_x_5175:
[----:B0-----:R0:W1:Y:S02]  /*22060*/  SYNCS.PHASECHK.TRANS64.TRYWAIT P0, [R0+URZ+0x22820], R3 ;  /* 0x02282003000075a7 */ /* 0x001064000800017f */
[----:B-1----:R-:W-:Y:S05]  /*22070*/  @!P0 NANOSLEEP.SYNCS 0x989680 ;  /* 0x009896800000895d */ /* 0x002fea0003900000 */
[----:B------:R-:W1:Y:S02]  /*22080*/  @!P0 SYNCS.PHASECHK.TRANS64 P0, [R0+URZ+0x22820], R3 ;  /* 0x02282003000085a7 */ /* 0x000e64000800007f */
[----:B-1----:R-:W-:Y:S05]  /*22090*/  @!P0 BRA `(.L_x_5175) ;  /* 0xfffffffc00f08947 */ /* 0x002fea000383ffff */
[----:B------:R-:W-:Y:S05]  /*220a0*/  BRA `(.L_x_5319) ;  /* 0xffffffc800087947 */ /* 0x000fea000383ffff */
.L_x_5176:
        /* <DEDUP_REMOVED lines=11> */
.L_x_5321:
[----:B------:R-:W-:Y:S05]  /*22160*/  BSYNC B0 ;  /* 0x0000000000007941 */ /* 0x000fea0003800000 */
.L_x_5320:
[----:B------:R-:W-:Y:S05]  /*22170*/  BRA `(.L_x_5322) ;  /* 0xffffffc400f07947 */ /* 0x000fea000383ffff */
.L_x_5177:
[----:B------:R-:W-:Y:S01]  /*22180*/  BSSY B0, `(.L_x_5323) ;  /* 0x0000006000007945 */ /* 0x000fe20003800000 */
[----:B------:R-:W-:-:S07]  /*22190*/  IMAD.MOV.U32 R15, RZ, RZ, -0x1 ;  /* 0xffffffffff0f7424 */ /* 0x000fce00078e00ff */
[----:B01----:R-:W-:Y:S05]  /*221a0*/  WARPSYNC.COLLECTIVE R15, `(.L_x_5324) ;  /* 0x000000000f0c7348 */ /* 0x003fea0003c00000 */
[----:B------:R-:W-:Y:S02]  /*221b0*/  ELECT P6, UR62, PT ;  /* 0x00000000003e782f */ /* 0x000fe400038c0000 */
[----:B------:R-:W-:Y:S01]  /*221c0*/  MOV R14, UR62 ;  /* 0x0000003e000e7c02 */ /* 0x000fe20008000f00 */
[----:B01----:R-:W-:Y:S10]  /*221d0*/  ENDCOLLECTIVE ;  /* 0x000000000000791b */ /* 0x003ff40003800000 */
.L_x_5324:
[----:B------:R-:W-:Y:S05]  /*221e0*/  BSYNC B0 ;  /* 0x0000000000007941 */ /* 0x000fea0003800000 */
.L_x_5323:
[----:B------:R-:W-:Y:S05]  /*221f0*/  BRA `(.L_x_5325) ;  /* 0xffffffc400e47947 */ /* 0x000fea000383ffff */
.L_x_5179:
[----:B0-----:R0:W1:Y:S02]  /*22200*/  SYNCS.PHASECHK.TRANS64.TRYWAIT P0, [R6+URZ], R5 ;  /* 0x00000005060075a7 */ /* 0x001064000800017f */
[----:B-1----:R-:W-:Y:S05]  /*22210*/  @!P0 NANOSLEEP.SYNCS 0x989680 ;  /* 0x009896800000895d */ /* 0x002fea0003900000 */
[----:B------:R-:W1:Y:S02]  /*22220*/  @!P0 SYNCS.PHASECHK.TRANS64 P0, [R6+URZ], R5 ;  /* 0x00000005060085a7 */ /* 0x000e64000800007f */
[----:B-1----:R-:W-:Y:S05]  /*22230*/  @!P0 BRA `(.L_x_5179) ;  /* 0xfffffffc00f08947 */ /* 0x002fea000383ffff */
[----:B------:R-:W-:Y:S05]  /*22240*/  BRA `(.L_x_5326) ;  /* 0xffffffc800207947 */ /* 0x000fea000383ffff */
.L_x_5180:
[----:B-1----:R1:W2:Y:S02]  /*22250*/  SYNCS.PHASECHK.TRANS64.TRYWAIT P0, [R7+URZ], R2 ;  /* 0x00000002070075a7 */ /* 0x0022a4000800017f */
[----:B--2---:R-:W-:Y:S05]  /*22260*/  @!P0 NANOSLEEP.SYNCS 0x989680 ;  /* 0x009896800000895d */ /* 0x004fea0003900000 */
[----:B------:R-:W2:Y:S02]  /*22270*/  @!P0 SYNCS.PHASECHK.TRANS64 P0, [R7+URZ], R2 ;  /* 0x00000002070085a7 */ /* 0x000ea4000800007f */
[----:B--2---:R-:W-:Y:S05]  /*22280*/  @!P0 BRA `(.L_x_5180) ;  /* 0xfffffffc00f08947 */ /* 0x004fea000383ffff */
[----:B------:R-:W-:Y:S05]  /*22290*/  BRA `(.L_x_5327) ;  /* 0xffffffc800147947 */ /* 0x000fea000383ffff */
.L_x_5182:
[----:B--2---:R2:W3:Y:S02]  /*222a0*/  SYNCS.PHASECHK.TRANS64.TRYWAIT P0, [R4+URZ], R5 ;  /* 0x00000005040075a7 */ /* 0x0044e4000800017f */
[----:B---3--:R-:W-:Y:S05]  /*222b0*/  @!P0 NANOSLEEP.SYNCS 0x989680 ;  /* 0x009896800000895d */ /* 0x008fea0003900000 */
[----:B------:R-:W3:Y:S02]  /*222c0*/  @!P0 SYNCS.PHASECHK.TRANS64 P0, [R4+URZ], R5 ;  /* 0x00000005040085a7 */ /* 0x000ee4000800007f */
[----:B---3--:R-:W-:Y:S05]  /*222d0*/  @!P0 BRA `(.L_x_5182) ;  /* 0xfffffffc00f08947 */ /* 0x008fea000383ffff */
[----:B------:R-:W-:Y:S05]  /*222e0*/  BRA `(.L_x_5328) ;  /* 0xffffffc8001c7947 */ /* 0x000fea000383ffff */
.L_x_5329:
        /* <DEDUP_REMOVED lines=9> */
.L_x_6146:


//--------------------- .text._ZN7cutlass13device_kernelIN5flash11enable_sm90INS1_16FlashAttnFwdSm90INS1_25CollectiveMainloopFwdSm90ILi2EN4cute5tupleIJNS5_1CILi1EEES8_S8_EEENS6_IJNS7_ILi128EEENS7_ILi96EEENS7_ILi64EEEEEELi256ENS_6half_tEfNS_4arch4Sm90ELb1ELb0ELb1ELb1ELb0ELb0ELb1ELb1ELb0ELb1ELb1ELb0EEENS1_21CollectiveEpilogueFwdINS6_IJSA_NS7_ILi256EEESB_EEES9_SE_SG_Li256ELb1ELb1ELb1ELb0EEENS1_36VarlenDynamicPersistentTileSchedulerILi128ELi96ELi256ELi128ELb1ELb1ELb1ELb1ELb1ELb1EEEEEEEEEvNT_6ParamsE --------------------------
	.section	.text._ZN7cutlass13device_kernelIN5flash11enable_sm90INS1_16FlashAttnFwdSm90INS1_25CollectiveMainloopFwdSm90ILi2EN4cute5tupleIJNS5_1CILi1EEES8_S8_EEENS6_IJNS7_ILi128EEENS7_ILi96EEENS7_ILi64EEEEEELi256ENS_6half_tEfNS_4arch4Sm90ELb1ELb0ELb1ELb1ELb0ELb0ELb1ELb1ELb0ELb1ELb1ELb0EEENS1_21CollectiveEpilogueFwdINS6_IJSA_NS7_ILi256EEESB_EEES9_SE_SG_Li256ELb1ELb1ELb1ELb0EEENS1_36VarlenDynamicPersistentTileSchedulerILi128ELi96ELi256ELi128ELb1ELb1ELb1ELb1ELb1ELb1EEEEEEEEEvNT_6ParamsE,"ax",@progbits
	.align	128
.text._ZN7cutlass13device_kernelIN5flash11enable_sm90INS1_16FlashAttnFwdSm90INS1_25CollectiveMainloopFwdSm90ILi2EN4cute5tupleIJNS5_1CILi1EEES8_S8_EEENS6_IJNS7_ILi128EEENS7_ILi96EEENS7_ILi64EEEEEELi256ENS_6half_tEfNS_4arch4Sm90ELb1ELb0ELb1ELb1ELb0ELb0ELb1ELb1ELb0ELb1ELb1ELb0EEENS1_21CollectiveEpilogueFwdINS6_IJSA_NS7_ILi256EEESB_EEES9_SE_SG_Li256ELb1ELb1ELb1ELb0EEENS1_36VarlenDynamicPersistentTileSchedulerILi128ELi96ELi256ELi128ELb1ELb1ELb1ELb1ELb1ELb1EEEEEEEEEvNT_6ParamsE:
        .type           _ZN7cutlass13device_kernelIN5flash11enable_sm90INS1_16FlashAttnFwdSm90INS1_25CollectiveMainloopFwdSm90ILi2EN4cute5tupleIJNS5_1CILi1EEES8_S8_EEENS6_IJNS7_ILi128EEENS7_ILi96EEENS7_ILi64EEEEEELi256ENS_6half_tEfNS_4arch4Sm90ELb1ELb0ELb1ELb1ELb0ELb0ELb1ELb1ELb0ELb1ELb1ELb0EEENS1_21CollectiveEpilogueFwdINS6_IJSA_NS7_ILi256EEESB_EEES9_SE_SG_Li256ELb1ELb1ELb1ELb0EEENS1_36VarlenDynamicPersistentTileSchedulerILi128ELi96ELi256ELi128ELb1ELb1ELb1ELb1ELb1ELb1EEEEEEEEEvNT_6ParamsE,@function
        .size           _ZN7cutlass13device_kernelIN5flash11enable_sm90INS1_16FlashAttnFwdSm90INS1_25CollectiveMainloopFwdSm90ILi2EN4cute5tupleIJNS5_1CILi1EEES8_S8_EEENS6_IJNS7_ILi128EEENS7_ILi96EEENS7_ILi64EEEEEELi256ENS_6half_tEfNS_4arch4Sm90ELb1ELb0ELb1ELb1ELb0ELb0ELb1ELb1ELb0ELb1ELb1ELb0EEENS1_21CollectiveEpilogueFwdINS6_IJSA_NS7_ILi256EEESB_EEES9_SE_SG_Li256ELb1ELb1ELb1ELb0EEENS1_36VarlenDynamicPersistentTileSchedulerILi128ELi96ELi256ELi128ELb1ELb1ELb1ELb1ELb1ELb1EEEEEEEEEvNT_6ParamsE,(.L_x_6147 - _ZN7cutlass13device_kernelIN5flash11enable_sm90INS1_16FlashAttnFwdSm90INS1_25CollectiveMainloopFwdSm90ILi2EN4cute5tupleIJNS5_1CILi1EEES8_S8_EEENS6_IJNS7_ILi128EEENS7_ILi96EEENS7_ILi64EEEEEELi256ENS_6half_tEfNS_4arch4Sm90ELb1ELb0ELb1ELb1ELb0ELb0ELb1ELb1ELb0ELb1ELb1ELb0EEENS1_21CollectiveEpilogueFwdINS6_IJSA_NS7_ILi256EEESB_EEES9_SE_SG_Li256ELb1ELb1ELb1ELb0EEENS1_36VarlenDynamicPersistentTileSchedulerILi128ELi96ELi256ELi128ELb1ELb1ELb1ELb1ELb1ELb1EEEEEEEEEvNT_6ParamsE)
        .other          _ZN7cutlass13device_kernelIN5flash11enable_sm90INS1_16FlashAttnFwdSm90INS1_25CollectiveMainloopFwdSm90ILi2EN4cute5tupleIJNS5_1CILi1EEES8_S8_EEENS6_IJNS7_ILi128EEENS7_ILi96EEENS7_ILi64EEEEEELi256ENS_6half_tEfNS_4arch4Sm90ELb1ELb0ELb1ELb1ELb0ELb0ELb1ELb1ELb0ELb1ELb1ELb0EEENS1_21CollectiveEpilogueFwdINS6_IJSA_NS7_ILi256EEESB_EEES9_SE_SG_Li256ELb1ELb1ELb1ELb0EEENS1_36VarlenDynamicPersistentTileSchedulerILi128ELi96ELi256ELi128ELb1ELb1ELb1ELb1ELb1ELb1EEEEEEEEEvNT_6ParamsE,@"STO_CUDA_ENTRY STV_DEFAULT"
_ZN7cutlass13device_kernelIN5flash11enable_sm90INS1_16FlashAttnFwdSm90INS1_25CollectiveMainloopFwdSm90ILi2EN4cute5tupleIJNS5_1CILi1EEES8_S8_EEENS6_IJNS7_ILi128EEENS7_ILi96EEENS7_ILi64EEEEEELi256ENS_6half_tEfNS_4arch4Sm90ELb1ELb0ELb1ELb1ELb0ELb0ELb1ELb1ELb0ELb1ELb1ELb0EEENS1_21CollectiveEpilogueFwdINS6_IJSA_NS7_ILi256EEESB_EEES9_SE_SG_Li256ELb1ELb1ELb1ELb0EEENS1_36VarlenDynamicPersistentTileSchedulerILi128ELi96ELi256ELi128ELb1ELb1ELb1ELb1ELb1ELb1EEEEEEEEEvNT_6ParamsE:
        /* <DEDUP_REMOVED lines=17> */
.L_x_5331:
[----:B------:R-:W-:Y:S05]  /*0110*/  BSYNC B0 ;  /* 0x0000000000007941 */ /* 0x000fea0003800000 */
.L_x_5330:
        /* <DEDUP_REMOVED lines=42> */
.L_x_5332:
        /* <DEDUP_REMOVED lines=22> */
.L_x_5333:
        /* <DEDUP_REMOVED lines=18> */
.L_x_5334:
        /* <DEDUP_REMOVED lines=22> */
.L_x_5335:
        /* <DEDUP_REMOVED lines=22> */
.L_x_5336:
        /* <DEDUP_REMOVED lines=8> */
.L_x_5338:
        /* <DEDUP_REMOVED lines=18> */
[----:B------:R-:W3:Y:S01]  /*0aa0*/  LDL R11, [R1+0x78] ;  /* 0x00007800010b7983 */ /* 0x000ee20000100800 */
        /* <DEDUP_REMOVED lines=24> */
[----:B------:R-:W-:Y:S02]  /*0c30*/  LEA.HI R7, R7, R12, RZ, 0x5 ;  /* 0x0000000c07077211 */ /* 0x000fe400078f28ff */
[----:B------:R-:W-:Y:S01]  /*0c40*/  LEA.HI R2, R2, R3, RZ, 0x1 ;  /* 0x0000000302027211 */ /* 0x000fe200078f08ff */
[----:B------:R-:W-:Y:S01]  /*0c50*/  IMAD.IADD R0, R0, 0x1, -R9 ;  /* 0x0000000100007824 */ /* 0x000fe200078e0a09 */
[----:B------:R-:W-:Y:S01]  /*0c60*/  SHF.R.S32.HI R7, RZ, 0x5, R7 ;  /* 0x00000005ff077819 */ /* 0x000fe20000011407 */
[----:B------:R-:W-:Y:S01]  /*0c70*/  IMAD.IADD R5, R6, 0x1, -R5 ;  /* 0x0000000106057824 */ /* 0x000fe200078e0a05 */
[----:B------:R-:W-:-:S03]  /*0c80*/  LOP3.LUT R2, R2, 0x3fffffe, RZ, 0xc0, !PT ;  /* 0x03fffffe02027812 */ /* 0x000fc600078ec0ff */
[----:B------:R-:W-:Y:S01]  /*0c90*/  IMAD R7, R7, 0x10, R0 ;  /* 0x0000001007077824 */ /* 0x000fe200078e0200 */
[----:B------:R-:W-:Y:S01]  /*0ca0*/  LOP3.LUT R10, R10, 0xfffffffc, RZ, 0xc0, !PT ;  /* 0xfffffffc0a0a7812 */ /* 0x000fe200078ec0ff */
[----:B------:R-:W-:Y:S01]  /*0cb0*/  IMAD R0, R5, 0x8, R4 ;  /* 0x0000000805007824 */ /* 0x000fe200078e0204 */
[----:B------:R-:W-:Y:S01]  /*0cc0*/  LOP3.LUT R8, R8, 0x7ffffffc, RZ, 0xc0, !PT ;  /* 0x7ffffffc08087812 */ /* 0x000fe200078ec0ff */
[----:B------:R-:W-:Y:S02]  /*0cd0*/  IMAD.IADD R2, R3, 0x1, -R2 ;  /* 0x0000000103027824 */ /* 0x000fe400078e0a02 */
[----:B------:R-:W-:Y:S01]  /*0ce0*/  IMAD.IADD R10, R16, 0x1, -R10 ;  /* 0x00000001100a7824 */ /* 0x000fe200078e0a0a */
[----:B------:R0:W-:Y:S01]  /*0cf0*/  STL [R1+0x80], R0 ;  /* 0x0000800001007387 */ /* 0x0001e20000100800 */
[----:B------:R-:W-:-:S03]  /*0d00*/  IMAD.IADD R8, R12, 0x1, -R8 ;  /* 0x000000010c087824 */ /* 0x000fc600078e0a08 */
[----:B------:R-:W-:Y:S01]  /*0d10*/  LEA.HI R6, R10, R10, RZ, 0x1 ;  /* 0x0000000a0a067211 */ /* 0x000fe200078f08ff */
[----:B0-----:R-:W-:Y:S02]  /*0d20*/  IMAD R0, R2, 0x40, R7 ;  /* 0x0000004002007824 */ /* 0x001fe400078e0207 */
[----:B------:R-:W-:-:S03]  /*0d30*/  IMAD.SHL.U32 R201, R8, 0x2, RZ ;  /* 0x0000000208c97824 */ /* 0x000fc600078e00ff */
[----:B------:R0:W-:Y:S01]  /*0d40*/  STL [R1+0x7c], R0 ;  /* 0x00007c0001007387 */ /* 0x0001e20000100800 */
[----:B------:R-:W-:-:S03]  /*0d50*/  LOP3.LUT R3, R6, 0x1ffffffe, RZ, 0xc0, !PT ;  /* 0x1ffffffe06037812 */ /* 0x000fc600078ec0ff */
[----:B------:R0:W-:Y:S01]  /*0d60*/  STL [R1+0x40], RZ ;  /* 0x000040ff01007387 */ /* 0x0001e20000100800 */
[C---:B------:R-:W-:Y:S02]  /*0d70*/  VIADD R21, R201.reuse, 0x8 ;  /* 0x00000008c9157836 */ /* 0x040fe40000000000 */
[C---:B------:R-:W-:Y:S02]  /*0d80*/  VIADD R20, R201.reuse, 0x10 ;  /* 0x00000010c9147836 */ /* 0x040fe40000000000 */
[C---:B------:R-:W-:Y:S02]  /*0d90*/  VIADD R19, R201.reuse, 0x18 ;  /* 0x00000018c9137836 */ /* 0x040fe40000000000 */
[----:B------:R-:W-:Y:S02]  /*0da0*/  VIADD R18, R201, 0x20 ;  /* 0x00000020c9127836 */ /* 0x000fe40000000000 */
[----:B------:R-:W-:Y:S02]  /*0db0*/  IMAD.MOV.U32 R6, RZ, RZ, R14 ;  /* 0x000000ffff067224 */ /* 0x000fe400078e000e */
[----:B------:R-:W-:-:S02]  /*0dc0*/  IMAD.MOV.U32 R7, RZ, RZ, R15 ;  /* 0x000000ffff077224 */ /* 0x000fc400078e000f */
[C---:B------:R-:W-:Y:S02]  /*0dd0*/  VIADD R17, R201.reuse, 0x28 ;  /* 0x00000028c9117836 */ /* 0x040fe40000000000 */
[C---:B------:R-:W-:Y:S02]  /*0de0*/  VIADD R16, R201.reuse, 0x30 ;  /* 0x00000030c9107836 */ /* 0x040fe40000000000 */
[----:B------:R-:W-:Y:S02]  /*0df0*/  IMAD.MOV.U32 R5, RZ, RZ, R13 ;  /* 0x000000ffff057224 */ /* 0x000fe400078e000d */
[C---:B------:R-:W-:Y:S02]  /*0e00*/  VIADD R15, R201.reuse, 0x38 ;  /* 0x00000038c90f7836 */ /* 0x040fe40000000000 */
[C---:B------:R-:W-:Y:S01]  /*0e10*/  VIADD R14, R201.reuse, 0x40 ;  /* 0x00000040c90e7836 */ /* 0x040fe20000000000 */
[----:B------:R-:W-:Y:S01]  /*0e20*/  SHF.R.S32.HI R23, RZ, 0x1f, R21 ;  /* 0x0000001fff177819 */ /* 0x000fe20000011415 */
[----:B------:R-:W-:Y:S01]  /*0e30*/  IMAD.IADD R3, R10, 0x1, -R3 ;  /* 0x000000010a037824 */ /* 0x000fe200078e0a03 */
[----:B------:R-:W-:Y:S01]  /*0e40*/  SHF.R.S32.HI R22, RZ, 0x1f, R20 ;  /* 0x0000001fff167819 */ /* 0x000fe20000011414 */
[----:B------:R-:W-:-:S02]  /*0e50*/  VIADD R13, R201, 0x48 ;  /* 0x00000048c90d7836 */ /* 0x000fc40000000000 */
        /* <DEDUP_REMOVED lines=18> */
[----:B------:R-:W-:-:S02]  /*0f80*/  VIADD R234, R201, 0xa0 ;  /* 0x000000a0c9ea7836 */ /* 0x000fc40000000000 */
[C---:B------:R-:W-:Y:S01]  /*0f90*/  VIADD R233, R201.reuse, 0xa8 ;  /* 0x000000a8c9e97836 */ /* 0x040fe20000000000 */
[----:B------:R-:W-:Y:S01]  /*0fa0*/  SHF.R.S32.HI R10, RZ, 0x1f, R8 ;  /* 0x0000001fff0a7819 */ /* 0x000fe20000011408 */
[C---:B------:R-:W-:Y:S02]  /*0fb0*/  VIADD R232, R201.reuse, 0xb0 ;  /* 0x000000b0c9e87836 */ /* 0x040fe40000000000 */
[C---:B------:R-:W-:Y:S02]  /*0fc0*/  VIADD R231, R201.reuse, 0xb8 ;  /* 0x000000b8c9e77836 */ /* 0x040fe40000000000 */
[C---:B------:R-:W-:Y:S01]  /*0fd0*/  VIADD R230, R201.reuse, 0xc0 ;  /* 0x000000c0c9e67836 */ /* 0x040fe20000000000 */
[----:B------:R-:W-:Y:S01]  /*0fe0*/  SHF.R.S32.HI R8, RZ, 0x1f, R2 ;  /* 0x0000001fff087819 */ /* 0x000fe20000011402 */
[C---:B------:R-:W-:Y:S02]  /*0ff0*/  VIADD R229, R201.reuse, 0xc8 ;  /* 0x000000c8c9e57836 */ /* 0x040fe40000000000 */
[----:B------:R-:W-:-:S02]  /*1000*/  VIADD R228, R201, 0xd0 ;  /* 0x000000d0c9e47836 */ /* 0x000fc40000000000 */
[C---:B------:R-:W-:Y:S01]  /*1010*/  VIADD R213, R201.reuse, 0xd8 ;  /* 0x000000d8c9d57836 */ /* 0x040fe20000000000 */
[----:B------:R-:W-:Y:S02]  /*1020*/  SHF.R.S32.HI R2, RZ, 0x1f, R236 ;  /* 0x0000001fff027819 */ /* 0x000fe400000114ec */
[----:B------:R-:W-:Y:S02]  /*1030*/  SHF.R.S32.HI R8, RZ, 0x1f, R235 ;  /* 0x0000001fff087819 */ /* 0x000fe400000114eb */
[----:B------:R-:W-:Y:S01]  /*1040*/  SHF.R.S32.HI R2, RZ, 0x1f, R233 ;  /* 0x0000001fff027819 */ /* 0x000fe200000114e9 */
[----:B------:R-:W-:Y:S01]  /*1050*/  VIADD R210, R201, 0xe0 ;  /* 0x000000e0c9d27836 */ /* 0x000fe20000000000 */
[----:B------:R-:W-:Y:S01]  /*1060*/  SHF.R.S32.HI R8, RZ, 0x1f, R232 ;  /* 0x0000001fff087819 */ /* 0x000fe200000114e8 */
[----:B------:R-:W-:Y:S01]  /*1070*/  IMAD R206, R3, 0x8, R0 ;  /* 0x0000000803ce7824 */ /* 0x000fe200078e0200 */
[----:B------:R-:W-:Y:S02]  /*1080*/  SHF.R.S32.HI R2, RZ, 0x1f, R230 ;  /* 0x0000001fff027819 */ /* 0x000fe400000114e6 */
[----:B------:R-:W-:-:S02]  /*1090*/  SHF.R.S32.HI R8, RZ, 0x1f, R229 ;  /* 0x0000001fff087819 */ /* 0x000fc400000114e5 */
[----:B------:R-:W-:Y:S01]  /*10a0*/  SHF.R.S32.HI R2, RZ, 0x1f, R213 ;  /* 0x0000001fff027819 */ /* 0x000fe200000114d5 */
[----:B------:R-:W-:Y:S01]  /*10b0*/  UMOV UR37, URZ ;  /* 0x0000003f00257c82 */ /* 0x000fe20008000000 */
[----:B------:R-:W-:Y:S01]  /*10c0*/  UMOV UR36, URZ ;  /* 0x0000003f00247c82 */ /* 0x000fe20008000000 */
[----:B---3--:R-:W-:Y:S01]  /*10d0*/  LOP3.LUT R202, R11, 0x1, RZ, 0xfc, !PT ;  /* 0x000000010bca7812 */ /* 0x008fe200078efcff */
[----:B------:R-:W-:-:S05]  /*10e0*/  VIADD R11, R201, 0x58 ;  /* 0x00000058c90b7836 */ /* 0x000fca0000000000 */
[----:B------:R-:W-:Y:S02]  /*10f0*/  SHF.R.S32.HI R13, RZ, 0x1f, R11 ;  /* 0x0000001fff0d7819 */ /* 0x000fe4000001140b */
[----:B------:R-:W-:Y:S02]  /*1100*/  SHF.R.S32.HI R11, RZ, 0x1f, R9 ;  /* 0x0000001fff0b7819 */ /* 0x000fe40000011409 */
[----:B------:R-:W-:Y:S02]  /*1110*/  SHF.R.S32.HI R9, RZ, 0x1f, R4 ;  /* 0x0000001fff097819 */ /* 0x000fe40000011404 */
[----:B------:R-:W-:Y:S02]  /*1120*/  SHF.R.S32.HI R4, RZ, 0x1f, R237 ;  /* 0x0000001fff047819 */ /* 0x000fe400000114ed */
[----:B------:R-:W-:Y:S02]  /*1130*/  SHF.R.S32.HI R4, RZ, 0x1f, R234 ;  /* 0x0000001fff047819 */ /* 0x000fe400000114ea */
[----:B------:R-:W-:-:S02]  /*1140*/  SHF.R.S32.HI R4, RZ, 0x1f, R231 ;  /* 0x0000001fff047819 */ /* 0x000fc400000114e7 */
[----:B0-----:R-:W-:-:S07]  /*1150*/  SHF.R.S32.HI R4, RZ, 0x1f, R228 ;  /* 0x0000001fff047819 */ /* 0x001fce00000114e4 */
.L_x_5397:
[----:B012-4-:R-:W0:Y:S01]  /*1160*/  LDC.64 R2, c[0x0][0xd88] ;  /* 0x00036200ff027b82 */ /* 0x017e220000000a00 */
[----:B------:R-:W-:Y:S01]  /*1170*/  ULDC.64 UR4, c[0x0][0xb20] ;  /* 0x0002c80000047ab9 */ /* 0x000fe20000000a00 */
[----:B------:R-:W-:-:S06]  /*1180*/  ULDC.64 UR6, c[0x0][0xb10] ;  /* 0x0002c40000067ab9 */ /* 0x000fcc0000000a00 */
[----:B------:R-:W1:Y:S08]  /*1190*/  LDC R203, c[0x0][0x288] ;  /* 0x0000a200ffcb7b82 */ /* 0x000e700000000800 */
[----:B------:R-:W2:Y:S01]  /*11a0*/  LDC.64 R12, c[0x0][0x418] ;  /* 0x00010600ff0c7b82 */ /* 0x000ea20000000a00 */
[----:B0-----:R-:W-:-:S07]  /*11b0*/  IMAD.WIDE R2, R7, 0x4, R2 ;  /* 0x0000000407027825 */ /* 0x001fce00078e0202 */
[----:B------:R-:W0:Y:S01]  /*11c0*/  LDC R10, c[0x0][0x424] ;  /* 0x00010900ff0a7b82 */ /* 0x000e220000000800 */
[----:B---3--:R-:W3:Y:S01]  /*11d0*/  LDG.E R207, desc[UR38][R2.64] ;  /* 0x0000002602cf7981 */ /* 0x008ee2000c1e1900 */
[----:B------:R-:W-:Y:S01]  /*11e0*/  ISETP.NE.U32.AND P1, PT, RZ, UR4, PT ;  /* 0x00000004ff007c0c */ /* 0x000fe2000bf25070 */
[----:B------:R-:W-:Y:S01]  /*11f0*/  IMAD.MOV.U32 R11, RZ, RZ, RZ ;  /* 0x000000ffff0b7224 */ /* 0x000fe200078e00ff */
[----:B------:R-:W-:-:S04]  /*1200*/  ISETP.NE.U32.AND P0, PT, RZ, UR6, PT ;  /* 0x00000006ff007c0c */ /* 0x000fc8000bf05070 */
[----:B------:R-:W4:Y:S01]  /*1210*/  LDC R15, c[0x0][0x2f0] ;  /* 0x0000bc00ff0f7b82 */ /* 0x000f220000000800 */
[----:B------:R-:W-:Y:S02]  /*1220*/  ISETP.NE.AND.EX P1, PT, RZ, UR5, PT, P1 ;  /* 0x00000005ff007c0c */ /* 0x000fe4000bf25310 */
[----:B------:R-:W-:Y:S02]  /*1230*/  ISETP.NE.AND.EX P0, PT, RZ, UR7, PT, P0 ;  /* 0x00000007ff007c0c */ /* 0x000fe4000bf05300 */
[----:B---3--:R-:W-:-:S09]  /*1240*/  SHF.R.S32.HI R211, RZ, 0x1f, R207 ;  /* 0x0000001fffd37819 */ /* 0x008fd200000114cf */
[----:B------:R-:W-:-:S04]  /*1250*/  @P1 LEA R8, P2, R207, UR4, 0x2 ;  /* 0x00000004cf081c11 */ /* 0x000fc8000f8410ff */
[C-C-:B------:R-:W-:Y:S02]  /*1260*/  @P1 LEA.HI.X R9, R207.reuse, UR5, R211.reuse, 0x2, P2 ;  /* 0x00000005cf091c11 */ /* 0x140fe400090f14d3 */
[C---:B------:R-:W-:Y:S02]  /*1270*/  @P0 LEA R2, P2, R207.reuse, UR6, 0x2 ;  /* 0x00000006cf020c11 */ /* 0x040fe4000f8410ff */
[----:B------:R-:W-:Y:S01]  /*1280*/  LOP3.LUT R4, R6, 0xff000000, RZ, 0xc0, !PT ;  /* 0xff00000006047812 */ /* 0x000fe200078ec0ff */
[----:B------:R3:W5:Y:S01]  /*1290*/  @P1 LDG.E R11, desc[UR38][R8.64] ;  /* 0x00000026080b1981 */ /* 0x000762000c1e1900 */
[----:B------:R-:W-:Y:S01]  /*12a0*/  @P0 LEA.HI.X R3, R207, UR7, R211, 0x2, P2 ;  /* 0x00000007cf030c11 */ /* 0x000fe200090f14d3 */
[----:B------:R-:W-:-:S04]  /*12b0*/  ULDC.64 UR6, c[0x0][0xb18] ;  /* 0x0002c60000067ab9 */ /* 0x000fc80000000a00 */
[----:B-1----:R3:W5:Y:S01]  /*12c0*/  @P0 LDG.E R203, desc[UR38][R2.64] ;  /* 0x0000002602cb0981 */ /* 0x002762000c1e1900 */
[----:B--2---:R-:W-:Y:S02]  /*12d0*/  ISETP.NE.U32.AND P1, PT, R12, RZ, PT ;  /* 0x000000ff0c00720c */ /* 0x004fe40003f25070 */
[----:B------:R-:W-:Y:S02]  /*12e0*/  ISETP.NE.U32.AND P2, PT, RZ, UR6, PT ;  /* 0x00000006ff007c0c */ /* 0x000fe4000bf45070 */
[----:B------:R-:W-:Y:S02]  /*12f0*/  LOP3.LUT R0, R6, 0xff0000, RZ, 0xc0, !PT ;  /* 0x00ff000006007812 */ /* 0x000fe400078ec0ff */
[----:B------:R-:W-:Y:S02]  /*1300*/  SHF.R.U32.HI R7, RZ, 0x8, R4 ;  /* 0x00000008ff077819 */ /* 0x000fe40000011604 */
[----:B------:R-:W-:Y:S02]  /*1310*/  ISETP.NE.AND.EX P1, PT, R13, RZ, PT, P1 ;  /* 0x000000ff0d00720c */ /* 0x000fe40003f25310 */
[----:B------:R-:W-:-:S02]  /*1320*/  ISETP.NE.AND.EX P2, PT, RZ, UR7, PT, P2 ;  /* 0x00000007ff007c0c */ /* 0x000fc4000bf45320 */
[----:B------:R-:W-:Y:S02]  /*1330*/  LEA.HI R209, R0, R7, RZ, 0x10 ;  /* 0x0000000700d17211 */ /* 0x000fe400078f80ff */
[----:B0-----:R-:W-:Y:S01]  /*1340*/  SEL R0, R10, 0x1, P1 ;  /* 0x000000010a007807 */ /* 0x001fe20000800000 */
[----:B---34-:R-:W-:Y:S08]  /*1350*/  @P0 BRA `(.L_x_5339) ;  /* 0x0000000000240947 */ /* 0x018ff00003800000 */
        /* <DEDUP_REMOVED lines=9> */
.L_x_5339:
[----:B------:R-:W-:Y:S01]  /*13f0*/  IMAD R204, R0, R15, RZ ;  /* 0x0000000f00cc7224 */ /* 0x000fe200078e02ff */
[----:B------:R-:W-:Y:S01]  /*1400*/  LOP3.LUT R208, R6, 0xffff, RZ, 0xc0, !PT ;  /* 0x0000ffff06d07812 */ /* 0x000fe200078ec0ff */
[----:B------:R-:W-:Y:S06]  /*1410*/  @!P2 BRA `(.L_x_5340) ;  /* 0x000000000010a947 */ /* 0x000fec0003800000 */
[----:B------:R-:W-:-:S04]  /*1420*/  LEA R2, P0, R207, UR6, 0x2 ;  /* 0x00000006cf027c11 */ /* 0x000fc8000f8010ff */
[----:B------:R-:W-:-:S05]  /*1430*/  LEA.HI.X R3, R207, UR7, R211, 0x2, P0 ;  /* 0x00000007cf037c11 */ /* 0x000fca00080f14d3 */
[----:B------:R0:W5:Y:S01]  /*1440*/  LDG.E R204, desc[UR38][R2.64] ;  /* 0x0000002602cc7981 */ /* 0x000162000c1e1900 */
[----:B------:R-:W-:Y:S05]  /*1450*/  BRA `(.L_x_5341) ;  /* 0x0000000000247947 */ /* 0x000fea0003800000 */
.L_x_5340:
[----:B------:R-:W-:Y:S02]  /*1460*/  ULDC.64 UR4, c[0x0][0xb00] ;  /* 0x0002c00000047ab9 */ /* 0x000fe40000000a00 */
[----:B------:R-:W-:-:S04]  /*1470*/  ISETP.NE.U32.AND P0, PT, RZ, UR4, PT ;  /* 0x00000004ff007c0c */ /* 0x000fc8000bf05070 */
[----:B------:R-:W-:-:S13]  /*1480*/  ISETP.NE.AND.EX P0, PT, RZ, UR5, PT, P0 ;  /* 0x00000005ff007c0c */ /* 0x000fda000bf05300 */
[----:B------:R-:W-:Y:S05]  /*1490*/  @!P0 BRA `(.L_x_5341) ;  /* 0x0000000000148947 */ /* 0x000fea0003800000 */
[----:B------:R-:W0:Y:S02]  /*14a0*/  LDC.64 R2, c[0x0][0xb00] ;  /* 0x0002c000ff027b82 */ /* 0x000e240000000a00 */
[----:B0-----:R-:W-:-:S05]  /*14b0*/  IMAD.WIDE R2, R207, 0x4, R2 ;  /* 0x00000004cf027825 */ /* 0x001fca00078e0202 */
[----:B------:R-:W2:Y:S04]  /*14c0*/  LDG.E R204, desc[UR38][R2.64] ;  /* 0x0000002602cc7981 */ /* 0x000ea8000c1e1900 */
[----:B------:R-:W2:Y:S02]  /*14d0*/  LDG.E R7, desc[UR38][R2.64+0x4] ;  /* 0x0000042602077981 */ /* 0x000ea4000c1e1900 */
[----:B--2---:R-:W-:-:S07]  /*14e0*/  IMAD.IADD R204, R7, 0x1, -R204 ;  /* 0x0000000107cc7824 */ /* 0x004fce00078e0acc */
.L_x_5341:
[----:B------:R-:W1:Y:S01]  /*14f0*/  LDC R0, c[0x0][0x448] ;  /* 0x00011200ff007b82 */ /* 0x000e620000000800 */
[----:B------:R-:W-:Y:S01]  /*1500*/  IMAD.SHL.U32 R200, R5, 0x80, RZ ;  /* 0x0000008005c87824 */ /* 0x000fe200078e00ff */
[----:B------:R-:W-:Y:S01]  /*1510*/  LOP3.LUT R12, R209, 0xff, RZ, 0xc0, !PT ;  /* 0x000000ffd10c7812 */ /* 0x000fe200078ec0ff */
[----:B-----5:R-:W-:Y:S01]  /*1520*/  IMAD.IADD R204, R204, 0x1, -R11 ;  /* 0x00000001cccc7824 */ /* 0x020fe200078e0a0b */
[----:B------:R-:W-:Y:S01]  /*1530*/  SHF.R.U32.HI R209, RZ, 0x10, R209 ;  /* 0x00000010ffd17819 */ /* 0x000fe200000116d1 */
[----:B------:R-:W-:Y:S02]  /*1540*/  IMAD.MOV.U32 R168, RZ, RZ, RZ ;  /* 0x000000ffffa87224 */ /* 0x000fe400078e00ff */
[----:B------:R2:W-:Y:S01]  /*1550*/  STL [R1+0x3c], R12 ;  /* 0x00003c0c01007387 */ /* 0x0005e20000100800 */
[----:B-1----:R-:W-:Y:S01]  /*1560*/  ISETP.NE.AND P0, PT, R0, 0x1, PT ;  /* 0x000000010000780c */ /* 0x002fe20003f05270 */
[----:B------:R-:W-:-:S12]  /*1570*/  VIADD R0, R200, 0x7f ;  /* 0x0000007fc8007836 */ /* 0x000fd80000000000 */
[----:B0-----:R-:W0:Y:S08]  /*1580*/  @P0 LDC R3, c[0x0][0x44c] ;  /* 0x00011300ff030b82 */ /* 0x001e300000000800 */
[----:B------:R-:W1:Y:S01]  /*1590*/  @P0 LDC R7, c[0x0][0x450] ;  /* 0x00011400ff070b82 */ /* 0x000e620000000800 */
[----:B0-----:R-:W-:Y:S01]  /*15a0*/  @P0 IMAD.HI.U32 R2, R0, R3, RZ ;  /* 0x0000000300020227 */ /* 0x001fe200078e00ff */
[----:B------:R-:W-:-:S04]  /*15b0*/  IADD3 R3, R204, 0x60, -R203 ;  /* 0x00000060cc037810 */ /* 0x000fc80007ffe8cb */
[----:B-1----:R-:W-:Y:S01]  /*15c0*/  @P0 SHF.R.U32.HI R0, RZ, R7, R2 ;  /* 0x00000007ff000219 */ /* 0x002fe20000011602 */
[----:B------:R-:W-:-:S04]  /*15d0*/  VIADD R2, R204, 0x5f ;  /* 0x0000005fcc027836 */ /* 0x000fc80000000000 */
[----:B------:R-:W-:Y:S02]  /*15e0*/  IMAD.IADD R0, R3, 0x1, R0 ;  /* 0x0000000103007824 */ /* 0x000fe400078e0200 */
[----:B------:R-:W-:-:S04]  /*15f0*/  IMAD.HI R2, R2, 0x2aaaaaab, RZ ;  /* 0x2aaaaaab02027827 */ /* 0x000fc800078e02ff */
[----:B------:R-:W-:Y:S01]  /*1600*/  IMAD.HI R0, R0, 0x2aaaaaab, RZ ;  /* 0x2aaaaaab00007827 */ /* 0x000fe200078e02ff */
[----:B------:R-:W-:-:S04]  /*1610*/  SHF.R.U32.HI R3, RZ, 0x1f, R2 ;  /* 0x0000001fff037819 */ /* 0x000fc80000011602 */
[----:B------:R-:W-:Y:S02]  /*1620*/  SHF.R.U32.HI R5, RZ, 0x1f, R0 ;  /* 0x0000001fff057819 */ /* 0x000fe40000011600 */
[----:B------:R-:W-:Y:S02]  /*1630*/  LEA.HI.SX32 R3, R2, R3, 0x1c ;  /* 0x0000000302037211 */ /* 0x000fe400078fe2ff */
[----:B------:R-:W-:-:S04]  /*1640*/  LEA.HI.SX32 R0, R0, R5, 0x1c ;  /* 0x0000000500007211 */ /* 0x000fc800078fe2ff */
[----:B------:R-:W-:-:S04]  /*1650*/  VIMNMX R6, R3, R0, PT ;  /* 0x0000000003067248 */ /* 0x000fc80003fe0100 */
[----:B------:R-:W-:-:S13]  /*1660*/  ISETP.GE.AND P0, PT, R6, 0x1, PT ;  /* 0x000000010600780c */ /* 0x000fda0003f06270 */
[----:B--2---:R-:W-:Y:S05]  /*1670*/  @!P0 BRA `(.L_x_5342) ;  /* 0x0000000000788947 */ /* 0x004fea0003800000 */
[----:B------:R-:W0:Y:S01]  /*1680*/  LDC R0, c[0x0][0xae8] ;  /* 0x0002ba00ff007b82 */ /* 0x000e220000000800 */
[----:B------:R-:W-:-:S04]  /*1690*/  ISETP.NE.AND P0, PT, R209, RZ, PT ;  /* 0x000000ffd100720c */ /* 0x000fc80003f05270 */
[----:B0-----:R-:W-:-:S04]  /*16a0*/  SEL R9, R209, R0, P0 ;  /* 0x00000000d1097207 */ /* 0x001fc80000000000 */
[-C--:B------:R-:W-:Y:S02]  /*16b0*/  IABS R5, R9.reuse ;  /* 0x0000000900057213 */ /* 0x080fe40000000000 */
[----:B------:R-:W-:Y:S02]  /*16c0*/  IADD3 R0, R9, -0x1, R6 ;  /* 0xffffffff09007810 */ /* 0x000fe40007ffe006 */
[----:B------:R-:W0:Y:S01]  /*16d0*/  I2F.RP R4, R5 ;  /* 0x0000000500047306 */ /* 0x000e220000209400 */
[----:B------:R-:W-:-:S05]  /*16e0*/  IABS R10, R9 ;  /* 0x00000009000a7213 */ /* 0x000fca0000000000 */
[----:B------:R-:W-:Y:S02]  /*16f0*/  IMAD.MOV R10, RZ, RZ, -R10 ;  /* 0x000000ffff0a7224 */ /* 0x000fe400078e0a0a */
[----:B0-----:R-:W0:Y:S02]  /*1700*/  MUFU.RCP R4, R4 ;  /* 0x0000000400047308 */ /* 0x001e240000001000 */
[----:B0-----:R-:W-:Y:S01]  /*1710*/  VIADD R2, R4, 0xffffffe ;  /* 0x0ffffffe04027836 */ /* 0x001fe20000000000 */
[----:B------:R-:W-:Y:S02]  /*1720*/  IABS R4, R0 ;  /* 0x0000000000047213 */ /* 0x000fe40000000000 */
[----:B------:R-:W-:-:S03]  /*1730*/  LOP3.LUT R0, R0, R9, RZ, 0x3c, !PT ;  /* 0x0000000900007212 */ /* 0x000fc600078e3cff */
[----:B------:R0:W1:Y:S01]  /*1740*/  F2I.FTZ.U32.TRUNC.NTZ R3, R2 ;  /* 0x0000000200037305 */ /* 0x000062000021f000 */
[----:B------:R-:W-:Y:S01]  /*1750*/  ISETP.GE.AND P2, PT, R0, RZ, PT ;  /* 0x000000ff0000720c */ /* 0x000fe20003f46270 */
[----:B0-----:R-:W-:Y:S02]  /*1760*/  IMAD.MOV.U32 R2, RZ, RZ, RZ ;  /* 0x000000ffff027224 */ /* 0x001fe400078e00ff */
[----:B-1----:R-:W-:-:S04]  /*1770*/  IMAD.MOV R8, RZ, RZ, -R3 ;  /* 0x000000ffff087224 */ /* 0x002fc800078e0a03 */
        /* <DEDUP_REMOVED lines=14> */
.L_x_5342:
[-C--:B------:R-:W-:Y:S01]  /*1860*/  IMAD R205, R12, R168.reuse, RZ ;  /* 0x000000a80ccd7224 */ /* 0x080fe200078e02ff */
[----:B------:R-:W-:Y:S02]  /*1870*/  PLOP3.LUT P0, PT, PT, PT, PT, 0x80, 0x0 ;  /* 0x000000000000781c */ /* 0x000fe40003f0f070 */
[----:B------:R-:W-:Y:S02]  /*1880*/  CS2R R2, SRZ ;  /* 0x0000000000027805 */ /* 0x000fe4000001ff00 */
[----:B------:R-:W-:Y:S02]  /*1890*/  CS2R R150, SRZ ;  /* 0x0000000000967805 */ /* 0x000fe4000001ff00 */
[----:B------:R-:W-:Y:S02]  /*18a0*/  CS2R R148, SRZ ;  /* 0x0000000000947805 */ /* 0x000fe4000001ff00 */
[----:B------:R-:W-:Y:S02]  /*18b0*/  VIADDMNMX R168, R205, R168, R6, PT ;  /* 0x000000a8cda87246 */ /* 0x000fe40003800106 */
[----:B------:R-:W-:-:S02]  /*18c0*/  CS2R R146, SRZ ;  /* 0x0000000000927805 */ /* 0x000fc4000001ff00 */
[----:B------:R-:W-:Y:S02]  /*18d0*/  CS2R R144, SRZ ;  /* 0x0000000000907805 */ /* 0x000fe4000001ff00 */
[----:B------:R-:W-:Y:S02]  /*18e0*/  CS2R R142, SRZ ;  /* 0x00000000008e7805 */ /* 0x000fe4000001ff00 */
[----:B------:R-:W-:Y:S02]  /*18f0*/  ISETP.GT.AND P1, PT, R168, R205, PT ;  /* 0x000000cda800720c */ /* 0x000fe40003f24270 */
        /* <DEDUP_REMOVED lines=104> */
.L_x_5344:
[----:B------:R-:W2:Y:S01]  /*1f80*/  LDL R17, [R1+0x40] ;  /* 0x0000400001117983 */ /* 0x000ea20000100800 */
[----:B------:R-:W-:Y:S01]  /*1f90*/  MOV R2, 0x400 ;  /* 0x0000040000027802 */ /* 0x000fe20000000f00 */
[----:B------:R-:W0:Y:S01]  /*1fa0*/  S2R R3, SR_CgaCtaId ;  /* 0x0000000000037919 */ /* 0x000e220000008800 */
[----:B------:R-:W1:Y:S02]  /*1fb0*/  S2R R16, SR_TID.X ;  /* 0x0000000000107919 */ /* 0x000e640000002100 */
[----:B0-----:R-:W-:Y:S02]  /*1fc0*/  LEA R5, R3, R2, 0x18 ;  /* 0x0000000203057211 */ /* 0x001fe400078ec0ff */
[----:B-1----:R-:W-:-:S05]  /*1fd0*/  SHF.R.U32.HI R16, RZ, 0x7, R16 ;  /* 0x00000007ff107819 */ /* 0x002fca0000011610 */
[----:B------:R-:W-:Y:S01]  /*1fe0*/  VIADD R12, R16, 0x8 ;  /* 0x00000008100c7836 */ /* 0x000fe20000000000 */
[----:B--2---:R-:W-:-:S04]  /*1ff0*/  LEA.HI R0, R17, R17, RZ, 0x1 ;  /* 0x0000001111007211 */ /* 0x004fc800078f08ff */
[----:B------:R-:W-:-:S05]  /*2000*/  LOP3.LUT R0, R0, 0xfffffffe, RZ, 0xc0, !PT ;  /* 0xfffffffe00007812 */ /* 0x000fca00078ec0ff */
[----:B------:R-:W-:-:S05]  /*2010*/  IMAD.IADD R0, R17, 0x1, -R0 ;  /* 0x0000000111007824 */ /* 0x000fca00078e0a00 */
[----:B------:R-:W-:-:S04]  /*2020*/  SHF.L.U32 R2, R0, 0x1f, RZ ;  /* 0x0000001f00027819 */ /* 0x000fc800000006ff */
[----:B------:R-:W0:Y:S02]  /*2030*/  SYNCS.PHASECHK.TRANS64.TRYWAIT P0, [R5+URZ+0x32400], R2 ;  /* 0x03240002050075a7 */ /* 0x000e24000800017f */
[----:B0-----:R-:W-:Y:S05]  /*2040*/  @!P0 BRA `(.L_x_5345) ;  /* 0x0000015400088947 */ /* 0x001fea0003800000 */
.L_x_5530:
[----:B------:R-:W-:Y:S01]  /*2050*/  ISETP.NE.AND P0, PT, R202, 0x3, PT ;  /* 0x00000003ca00780c */ /* 0x000fe20003f05270 */
[----:B------:R-:W-:Y:S05]  /*2060*/  WARPSYNC.ALL ;  /* 0x0000000000007948 */ /* 0x000fea0003800000 */
[----:B------:R1:W-:Y:S07]  /*2070*/  BAR.SYNC.DEFER_BLOCKING R12, 0x100 ;  /* 0x0004000c0000751d */ /* 0x0003ee0000010000 */
[----:B------:R-:W-:Y:S05]  /*2080*/  @!P0 BRA `(.L_x_5346) ;  /* 0x0000000000048947 */ /* 0x000fea0003800000 */
[----:B------:R-:W-:Y:S01]  /*2090*/  BPT.TRAP 0x1 ;  /* 0x000000040000795c */ /* 0x000fe20000300000 */
.L_x_5346:
[----:B------:R-:W-:Y:S02]  /*20a0*/  IMAD.U32 R3, RZ, RZ, UR37 ;  /* 0x00000025ff037e24 */ /* 0x000fe4000f8e00ff */
[----:B------:R-:W-:-:S03]  /*20b0*/  IMAD.U32 R0, RZ, RZ, UR36 ;  /* 0x00000024ff007e24 */ /* 0x000fc6000f8e00ff */
[----:B------:R-:W-:Y:S01]  /*20c0*/  SHF.L.U32 R3, R3, 0x1f, RZ ;  /* 0x0000001f03037819 */ /* 0x000fe200000006ff */
[----:B------:R-:W-:-:S04]  /*20d0*/  IMAD R0, R0, 0x8, R5 ;  /* 0x0000000800007824 */ /* 0x000fc800078e0205 */
[----:B------:R2:W3:Y:S01]  /*20e0*/  SYNCS.PHASECHK.TRANS64.TRYWAIT P1, [R0+URZ+0x32430], R3 ;  /* 0x03243003000075a7 */ /* 0x0004e2000802017f */
[----:B------:R-:W-:Y:S05]  /*20f0*/  @!P0 BRA `(.L_x_5347) ;  /* 0x0000000000048947 */ /* 0x000fea0003800000 */
[----:B------:R-:W-:Y:S01]  /*2100*/  BPT.TRAP 0x1 ;  /* 0x000000040000795c */ /* 0x000fe20000300000 */
.L_x_5347:
[----:B---3--:R-:W-:Y:S05]  /*2110*/  @P1 BRA `(.L_x_5348) ;  /* 0x0000000000081947 */ /* 0x008fea0003800000 */
[----:B------:R-:W3:Y:S02]  /*2120*/  SYNCS.PHASECHK.TRANS64.TRYWAIT P1, [R0+URZ+0x32430], R3 ;  /* 0x03243003000075a7 */ /* 0x000ee4000802017f */
[----:B---3--:R-:W-:Y:S05]  /*2130*/  @!P1 BRA `(.L_x_5349) ;  /* 0x0000015000e09947 */ /* 0x008fea0003800000 */
.L_x_5348:
[----:B------:R-:W-:Y:S01]  /*2140*/  R2UR UR4, R5 ;  /* 0x00000000050472ca */ /* 0x000fe200000e0000 */
[----:B------:R-:W-:Y:S01]  /*2150*/  WARPGROUP.ARRIVE ;  /* 0x00000000000079c5 */ /* 0x000fe20000000000 */
[----:B------:R-:W-:Y:S01]  /*2160*/  UMOV UR8, UR41 ;  /* 0x0000002900087c82 */ /* 0x000fe20008000000 */
[----:B------:R-:W-:Y:S01]  /*2170*/  UMOV UR9, 0x40000040 ;  /* 0x4000004000097882 */ /* 0x000fe20000000000 */
[----:B------:R-:W-:Y:S01]  /*2180*/  UMOV UR11, 0x40000040 ;  /* 0x40000040000b7882 */ /* 0x000fe20000000000 */
[----:B------:R-:W-:-:S08]  /*2190*/  UIADD3 UR5, UR41, 0x2, URZ ;  /* 0x0000000229057890 */ /* 0x000fd0000fffe03f */
        /* <DEDUP_REMOVED lines=40> */
[----:B------:R-:W4:Y:S02]  /*2420*/  SYNCS.PHASECHK.TRANS64.TRYWAIT P1, [R5+URZ+0x32410], R2 ;  /* 0x03241002050075a7 */ /* 0x000f24000802017f */
[----:B----4-:R-:W-:Y:S05]  /*2430*/  @!P1 BRA `(.L_x_5350) ;  /* 0x0000015000349947 */ /* 0x010fea0003800000 */
.L_x_5531:
[----:B------:R-:W-:Y:S05]  /*2440*/  @!P0 BRA `(.L_x_5351) ;  /* 0x0000000000048947 */ /* 0x000fea0003800000 */
[----:B------:R-:W-:Y:S01]  /*2450*/  BPT.TRAP 0x1 ;  /* 0x000000040000795c */ /* 0x000fe20000300000 */
.L_x_5351:
[----:B------:R0:W0:Y:S01]  /*2460*/  SYNCS.PHASECHK.TRANS64.TRYWAIT P1, [R0+URZ+0x32450], R3 ;  /* 0x03245003000075a7 */ /* 0x000022000802017f */
[----:B------:R-:W-:Y:S05]  /*2470*/  @!P0 BRA `(.L_x_5352) ;  /* 0x0000000000048947 */ /* 0x000fea0003800000 */
[----:B------:R-:W-:Y:S01]  /*2480*/  BPT.TRAP 0x1 ;  /* 0x000000040000795c */ /* 0x000fe20000300000 */
.L_x_5352:
[----:B0-----:R-:W-:Y:S05]  /*2490*/  @P1 BRA `(.L_x_5353) ;  /* 0x0000000000081947 */ /* 0x001fea0003800000 */
[----:B------:R-:W0:Y:S02]  /*24a0*/  SYNCS.PHASECHK.TRANS64.TRYWAIT P1, [R0+URZ+0x32450], R3 ;  /* 0x03245003000075a7 */ /* 0x000e24000802017f */
[----:B0-----:R-:W-:Y:S05]  /*24b0*/  @!P1 BRA `(.L_x_5354) ;  /* 0x0000015000289947 */ /* 0x001fea0003800000 */
.L_x_5353:
[----:B------:R-:W-:Y:S01]  /*24c0*/  R2UR UR4, R5 ;  /* 0x00000000050472ca */ /* 0x000fe200000e0000 */
[----:B------:R-:W-:Y:S01]  /*24d0*/  WARPGROUP.ARRIVE ;  /* 0x00000000000079c5 */ /* 0x000fe20000000000 */
        /* <DEDUP_REMOVED lines=11> */
[----:B------:R-:W-:Y:S01]  /*2590*/  UIADD3 UR4, UR4, 0x400, URZ ;  /* 0x0000040004047890 */ /* 0x000fe2000fffe03f */
[----:B------:R-:W5:Y:S01]  /*25a0*/  LDL.LU R21, [R1+0x20] ;  /* 0x0000200001157983 */ /* 0x000f620000300800 */
[----:B------:R-:W-:Y:S01]  /*25b0*/  IMAD.U32 R9, RZ, RZ, UR13 ;  /* 0x0000000dff097e24 */ /* 0x000fe2000f8e00ff */
[----:B------:R-:W-:Y:S01]  /*25c0*/  UMOV UR31, 0x40000040 ;  /* 0x40000040001f7882 */ /* 0x000fe20000000000 */
[----:B------:R-:W-:Y:S01]  /*25d0*/  USHF.R.U32.HI UR4, URZ, 0x4, UR4 ;  /* 0x000000043f047899 */ /* 0x000fe20008011604 */
[----:B------:R-:W-:Y:S01]  /*25e0*/  IMAD.U32 R11, RZ, RZ, UR9 ;  /* 0x00000009ff0b7e24 */ /* 0x000fe2000f8e00ff */
[----:B------:R-:W-:Y:S01]  /*25f0*/  UMOV UR33, 0x40000040 ;  /* 0x4000004000217882 */ /* 0x000fe20000000000 */
[----:B------:R-:W-:Y:S01]  /*2600*/  UMOV UR35, 0x40000040 ;  /* 0x4000004000237882 */ /* 0x000fe20000000000 */
[----:B------:R-:W-:Y:S01]  /*2610*/  ULOP3.LUT UR7, UR4, 0x3fff, URZ, 0xc0, !UPT ;  /* 0x00003fff04077892 */ /* 0x000fe2000f8ec03f */
[----:B------:R-:W0:Y:S01]  /*2620*/  LDC R73, c[0x0][0x448] ;  /* 0x00011200ff497b82 */ /* 0x000e220000000800 */
[----:B------:R-:W-:Y:S01]  /*2630*/  ULOP3.LUT UR4, UR40, 0x10000, URZ, 0xfc, !UPT ;  /* 0x0001000028047892 */ /* 0x000fe2000f8efc3f */
[----:B------:R-:W1:Y:S01]  /*2640*/  S2R R81, SR_TID.X ;  /* 0x0000000000517919 */ /* 0x000e620000002100 */
[----:B------:R-:W-:Y:S01]  /*2650*/  ULOP3.LUT UR60, UR7, 0x10000, URZ, 0xfc, !UPT ;  /* 0x00010000073c7892 */ /* 0x000fe2000f8efc3f */
[----:B------:R-:W-:Y:S01]  /*2660*/  VIADD R212, R168, 0xfffffffe ;  /* 0xfffffffea8d47836 */ /* 0x000fe20000000000 */
[----:B------:R-:W-:-:S02]  /*2670*/  UIADD3 UR6, UR4, 0x2, URZ ;  /* 0x0000000204067890 */ /* 0x000fc4000fffe03f */
[----:B------:R-:W-:Y:S01]  /*2680*/  UIMAD UR5, UR36, 0xc00, UR60 ;  /* 0x00000c00240578a4 */ /* 0x000fe2000f8e023c */
[----:B------:R-:W-:Y:S01]  /*2690*/  UMOV UR8, UR4 ;  /* 0x0000000400087c82 */ /* 0x000fe20008000000 */
[----:B------:R-:W-:Y:S01]  /*26a0*/  UIADD3 UR16, UR4, 0x406, URZ ;  /* 0x0000040604107890 */ /* 0x000fe2000fffe03f */
[----:B------:R-:W-:Y:S02]  /*26b0*/  IMAD.U32 R10, RZ, RZ, UR8 ;  /* 0x00000008ff0a7e24 */ /* 0x000fe4000f8e00ff */
[----:B------:R-:W-:Y:S01]  /*26c0*/  UMOV UR12, UR6 ;  /* 0x00000006000c7c82 */ /* 0x000fe20008000000 */
[----:B------:R-:W-:Y:S01]  /*26d0*/  UIADD3 UR6, UR4, 0x4, URZ ;  /* 0x0000000404067890 */ /* 0x000fe2000fffe03f */
[----:B------:R-:W-:Y:S01]  /*26e0*/  IMAD.U32 R8, RZ, RZ, UR12 ;  /* 0x0000000cff087e24 */ /* 0x000fe2000f8e00ff */
[----:B------:R-:W-:Y:S01]  /*26f0*/  UMOV UR10, UR5 ;  /* 0x00000005000a7c82 */ /* 0x000fe20008000000 */
[----:B------:R-:W-:Y:S01]  /*2700*/  UIADD3 UR18, UR5, 0x306, URZ ;  /* 0x0000030605127890 */ /* 0x000fe2000fffe03f */
[----:B------:R-:W-:Y:S01]  /*2710*/  HGMMA.64x96x16.F32 R24, gdesc[UR8], R24, gsb0 ;  /* 0x01600000081879f0 */ /* 0x000fe20008000818 */
[----:B------:R-:W-:-:S02]  /*2720*/  UIADD3 UR8, UR5, 0x2, URZ ;  /* 0x0000000205087890 */ /* 0x000fc4000fffe03f */
[----:B------:R-:W-:Y:S01]  /*2730*/  UIADD3 UR10, UR5, 0x302, URZ ;  /* 0x00000302050a7890 */ /* 0x000fe2000fffe03f */
[----:B------:R-:W-:Y:S01]  /*2740*/  UMOV UR9, 0x40000040 ;  /* 0x4000004000097882 */ /* 0x000fe20000000000 */
[----:B------:R-:W-:Y:S01]  /*2750*/  UMOV UR11, 0x40000040 ;  /* 0x40000040000b7882 */ /* 0x000fe20000000000 */
[----:B------:R-:W-:Y:S01]  /*2760*/  UIADD3 UR20, UR4, 0x800, URZ ;  /* 0x0000080004147890 */ /* 0x000fe2000fffe03f */
[----:B0-----:R-:W-:Y:S01]  /*2770*/  ISETP.NE.AND P6, PT, R73, 0x1, PT ;  /* 0x000000014900780c */ /* 0x001fe20003fc5270 */
[----:B------:R-:W-:Y:S01]  /*2780*/  UMOV UR14, UR8 ;  /* 0x00000008000e7c82 */ /* 0x000fe20008000000 */
[----:B------:R-:W-:Y:S02]  /*2790*/  UIADD3 UR8, UR5, 0x4, URZ ;  /* 0x0000000405087890 */ /* 0x000fe4000fffe03f */
[----:B------:R-:W-:Y:S02]  /*27a0*/  UIADD3 UR22, UR5, 0x600, URZ ;  /* 0x0000060005167890 */ /* 0x000fe4000fffe03f */
        /* <DEDUP_REMOVED lines=22> */
[----:B------:R-:W-:Y:S01]  /*2910*/  ULOP3.LUT UR7, UR7, 0x3000000, URZ, 0xfc, !UPT ;  /* 0x0300000007077892 */ /* 0x000fe2000f8efc3f */
        /* <DEDUP_REMOVED lines=21> */
[----:B----4-:R-:W-:Y:S01]  /*2a70*/  IMAD.U32 R5, RZ, RZ, UR13 ;  /* 0x0000000dff057e24 */ /* 0x010fe2000f8e00ff */
[----:B-----5:R-:W-:-:S04]  /*2a80*/  LOP3.LUT R21, R21, 0xfffffffd, RZ, 0xc0, !PT ;  /* 0xfffffffd15157812 */ /* 0x020fc800078ec0ff */
[----:B------:R-:W-:-:S05]  /*2a90*/  @P6 LOP3.LUT R21, R21, 0x2, RZ, 0xfc, !PT ;  /* 0x0000000215156812 */ /* 0x000fca00078efcff */
[----:B------:R0:W-:Y:S02]  /*2aa0*/  STL [R1+0x20], R21 ;  /* 0x0000201501007387 */ /* 0x0001e40000100800 */
[----:B0-----:R-:W-:-:S04]  /*2ab0*/  IMAD.IADD R21, R206, 0x1, R200 ;  /* 0x00000001ce157824 */ /* 0x001fc800078e02c8 */
[----:B------:R-:W-:Y:S01]  /*2ac0*/  IMAD.MOV.U32 R73, RZ, RZ, R21 ;  /* 0x000000ffff497224 */ /* 0x000fe200078e0015 */
        /* <DEDUP_REMOVED lines=9> */
[----:B--23--:R-:W-:Y:S01]  /*2b60*/  IMAD.U32 R3, RZ, RZ, UR13 ;  /* 0x0000000dff037e24 */ /* 0x00cfe2000f8e00ff */
        /* <DEDUP_REMOVED lines=57> */
[----:B0-----:R-:W0:Y:S01]  /*2f00*/  @P6 LDC R24, c[0x0][0x44c] ;  /* 0x00011300ff186b82 */ /* 0x001e220000000800 */
        /* <DEDUP_REMOVED lines=8> */
[----:B------:R-:W-:Y:S01]  /*2f90*/  FMUL.FTZ R31, R35, UR4 ;  /* 0x00000004231f7c20 */ /* 0x000fe20008410000 */
[----:B------:R-:W-:Y:S01]  /*2fa0*/  FMUL.FTZ R49, R49, UR4 ;  /* 0x0000000431317c20 */ /* 0x000fe20008410000 */
[----:B------:R-:W3:Y:S01]  /*2fb0*/  @P6 LDC R35, c[0x0][0x450] ;  /* 0x00011400ff236b82 */ /* 0x000ee20000000800 */
        /* <DEDUP_REMOVED lines=12> */
[----:B0-----:R-:W-:-:S04]  /*3080*/  @P6 IMAD.HI.U32 R24, R21, R24, RZ ;  /* 0x0000001815186227 */ /* 0x001fc800078e00ff */
        /* <DEDUP_REMOVED lines=10> */
[----:B---3--:R-:W-:Y:S01]  /*3130*/  @P6 SHF.R.U32.HI R73, RZ, R35, R24 ;  /* 0x00000023ff496219 */ /* 0x008fe20000011618 */
[----:B------:R-:W-:-:S02]  /*3140*/  IMAD R24, R168, -0x60, R204 ;  /* 0xffffffa0a8187824 */ /* 0x000fc400078e02cc */
[----:B------:R-:W-:Y:S01]  /*3150*/  FMUL.FTZ R62, R62, UR4 ;  /* 0x000000043e3e7c20 */ /* 0x000fe20008410000 */
[----:B------:R-:W-:Y:S01]  /*3160*/  FMUL.FTZ R63, R63, UR4 ;  /* 0x000000043f3f7c20 */ /* 0x000fe20008410000 */
[----:B------:R-:W0:Y:S01]  /*3170*/  MUFU.TANH R30, R32 ;  /* 0x00000020001e7308 */ /* 0x000e220000002400 */
[----:B------:R-:W3:Y:S01]  /*3180*/  SHFL.IDX PT, R21, R73, RZ, 0x1c1f ;  /* 0x001c1fff49157589 */ /* 0x000ee200000e0000 */
[C-C-:B------:R-:W-:Y:S01]  /*3190*/  IADD3 R26, -R201.reuse, 0x61, R24.reuse ;  /* 0x00000061c91a7810 */ /* 0x140fe20007ffe118 */
[----:B------:R-:W-:Y:S01]  /*31a0*/  FMUL.FTZ R66, R66, UR4 ;  /* 0x0000000442427c20 */ /* 0x000fe20008410000 */
[----:B-1----:R-:W-:Y:S01]  /*31b0*/  IADD3 R37, -R201, 0x60, R24 ;  /* 0x00000060c9257810 */ /* 0x002fe20007ffe118 */
[----:B------:R-:W1:Y:S01]  /*31c0*/  SHFL.IDX PT, R73, R73, 0x1, 0x1c1f ;  /* 0x003c1f0049497f89 */ /* 0x000e6200000e0000 */
[----:B------:R-:W-:Y:S01]  /*31d0*/  FMUL.FTZ R67, R67, UR4 ;  /* 0x0000000443437c20 */ /* 0x000fe20008410000 */
[----:B------:R-:W-:Y:S01]  /*31e0*/  IMAD.IADD R76, R26, 0x1, -R203 ;  /* 0x000000011a4c7824 */ /* 0x000fe200078e0acb */
[----:B------:R2:W1:Y:S01]  /*31f0*/  MUFU.TANH R77, R33 ;  /* 0x00000021004d7308 */ /* 0x0004620000002400 */
[----:B------:R-:W-:Y:S01]  /*3200*/  FMUL.FTZ R70, R70, UR4 ;  /* 0x0000000446467c20 */ /* 0x000fe20008410000 */
[----:B------:R-:W-:-:S06]  /*3210*/  FMUL.FTZ R71, R71, UR4 ;  /* 0x0000000447477c20 */ /* 0x000fcc0008410000 */
[----:B------:R-:W1:Y:S01]  /*3220*/  MUFU.TANH R36, R36 ;  /* 0x0000002400247308 */ /* 0x000e620000002400 */
[----:B--2---:R-:W-:-:S07]  /*3230*/  FMUL.FTZ R33, R38, UR4 ;  /* 0x0000000426217c20 */ /* 0x004fce0008410000 */
[----:B------:R-:W2:Y:S01]  /*3240*/  MUFU.TANH R38, R40 ;  /* 0x0000002800267308 */ /* 0x000ea20000002400 */
[----:B---3--:R-:W-:-:S04]  /*3250*/  VIADDMNMX R41, R21, R76, R37, PT ;  /* 0x0000004c15297246 */ /* 0x008fc80003800125 */
[C---:B------:R-:W-:Y:S02]  /*3260*/  ISETP.GT.AND P1, PT, R41.reuse, RZ, PT ;  /* 0x000000ff2900720c */ /* 0x040fe40003f24270 */
[C---:B------:R-:W-:Y:S01]  /*3270*/  ISETP.GT.AND P2, PT, R41.reuse, 0x1, PT ;  /* 0x000000012900780c */ /* 0x040fe20003f44270 */
[----:B------:R3:W-:Y:S01]  /*3280*/  MUFU.TANH R29, R34 ;  /* 0x00000022001d7308 */ /* 0x0007e20000002400 */
[C---:B------:R-:W-:Y:S02]  /*3290*/  ISETP.GT.AND P3, PT, R41.reuse, 0x8, PT ;  /* 0x000000082900780c */ /* 0x040fe40003f64270 */
[----:B------:R-:W-:Y:S02]  /*32a0*/  FSEL R24, R72, -INF , P1 ;  /* 0xff80000048187808 */ /* 0x000fe40000800000 */
[----:B----4-:R-:W-:Y:S02]  /*32b0*/  FSEL R21, R74, -INF , P2 ;  /* 0xff8000004a157808 */ /* 0x010fe40001000000 */
[----:B------:R-:W-:Y:S01]  /*32c0*/  ISETP.GT.AND P1, PT, R41, 0x9, PT ;  /* 0x000000092900780c */ /* 0x000fe20003f24270 */
[----:B------:R-:W4:Y:S01]  /*32d0*/  MUFU.TANH R44, R44 ;  /* 0x0000002c002c7308 */ /* 0x000f220000002400 */
[----:B-----5:R-:W-:-:S02]  /*32e0*/  FSEL R26, R28, -INF , P3 ;  /* 0xff8000001c1a7808 */ /* 0x020fc40001800000 */
[----:B------:R-:W-:Y:S02]  /*32f0*/  FMNMX.FTZ R35, R24, R21, !PT ;  /* 0x0000001518237209 */ /* 0x000fe40007810000 */
[----:B------:R-:W-:Y:S02]  /*3300*/  ISETP.GT.AND P2, PT, R41, 0x10, PT ;  /* 0x000000102900780c */ /* 0x000fe40003f44270 */
[----:B------:R-:W-:Y:S01]  /*3310*/  FSEL R28, R75, -INF , P1 ;  /* 0xff8000004b1c7808 */ /* 0x000fe20000800000 */
[----:B------:R-:W5:Y:S01]  /*3320*/  MUFU.TANH R45, R45 ;  /* 0x0000002d002d7308 */ /* 0x000f620000002400 */
[----:B------:R-:W-:Y:S02]  /*3330*/  FMNMX.FTZ R35, R26, R35, !PT ;  /* 0x000000231a237209 */ /* 0x000fe40007810000 */
[----:B------:R-:W-:Y:S02]  /*3340*/  ISETP.GT.AND P1, PT, R41, 0x11, PT ;  /* 0x000000112900780c */ /* 0x000fe40003f24270 */
[----:B0-----:R-:W-:-:S02]  /*3350*/  FSEL R30, R30, -INF , P2 ;  /* 0xff8000001e1e7808 */ /* 0x001fc40001000000 */
[----:B------:R-:W-:Y:S01]  /*3360*/  FMNMX.FTZ R35, R28, R35, !PT ;  /* 0x000000231c237209 */ /* 0x000fe20007810000 */
[----:B------:R5:W0:Y:S01]  /*3370*/  MUFU.TANH R80, R48 ;  /* 0x0000003000507308 */ /* 0x000a220000002400 */
[----:B------:R-:W-:Y:S02]  /*3380*/  ISETP.GT.AND P2, PT, R41, 0x18, PT ;  /* 0x000000182900780c */ /* 0x000fe40003f44270 */
[----:B-1----:R-:W-:Y:S02]  /*3390*/  FSEL R32, R77, -INF , P1 ;  /* 0xff8000004d207808 */ /* 0x002fe40000800000 */
[----:B------:R-:W-:Y:S02]  /*33a0*/  FMNMX.FTZ R35, R30, R35, !PT ;  /* 0x000000231e237209 */ /* 0x000fe40007810000 */
[----:B------:R-:W-:Y:S01]  /*33b0*/  ISETP.GT.AND P1, PT, R41, 0x19, PT ;  /* 0x000000192900780c */ /* 0x000fe20003f24270 */
[----:B------:R-:W1:Y:S01]  /*33c0*/  MUFU.TANH R49, R49 ;  /* 0x0000003100317308 */ /* 0x000e620000002400 */
[----:B---3--:R-:W-:-:S02]  /*33d0*/  FSEL R34, R36, -INF , P2 ;  /* 0xff80000024227808 */ /* 0x008fc40001000000 */
[----:B------:R-:W-:Y:S02]  /*33e0*/  FMNMX.FTZ R35, R32, R35, !PT ;  /* 0x0000002320237209 */ /* 0x000fe40007810000 */
[C---:B------:R-:W-:Y:S02]  /*33f0*/  ISETP.GT.AND P2, PT, R41.reuse, 0x20, PT ;  /* 0x000000202900780c */ /* 0x040fe40003f44270 */
[----:B------:R-:W-:Y:S01]  /*3400*/  FSEL R36, R78, -INF , P1 ;  /* 0xff8000004e247808 */ /* 0x000fe20000800000 */
[----:B------:R0:W3:Y:S01]  /*3410*/  MUFU.TANH R188, R52 ;  /* 0x0000003400bc7308 */ /* 0x0000e20000002400 */
[----:B------:R-:W-:Y:S02]  /*3420*/  FMNMX.FTZ R35, R34, R35, !PT ;  /* 0x0000002322237209 */ /* 0x000fe40007810000 */
[----:B------:R-:W-:Y:S02]  /*3430*/  ISETP.GT.AND P1, PT, R41, 0x21, PT ;  /* 0x000000212900780c */ /* 0x000fe40003f24270 */
[----:B--2---:R-:W-:-:S02]  /*3440*/  FSEL R38, R38, -INF , P2 ;  /* 0xff80000026267808 */ /* 0x004fc40001000000 */
[----:B------:R-:W-:Y:S01]  /*3450*/  FMNMX.FTZ R35, R36, R35, !PT ;  /* 0x0000002324237209 */ /* 0x000fe20007810000 */
[----:B------:R-:W2:Y:S01]  /*3460*/  MUFU.TANH R53, R53 ;  /* 0x0000003500357308 */ /* 0x000ea20000002400 */
[----:B------:R-:W-:Y:S02]  /*3470*/  ISETP.GT.AND P2, PT, R41, 0x28, PT ;  /* 0x000000282900780c */ /* 0x000fe40003f44270 */
[----:B------:R-:W-:Y:S02]  /*3480*/  FSEL R40, R79, -INF , P1 ;  /* 0xff8000004f287808 */ /* 0x000fe40000800000 */
[----:B------:R-:W-:Y:S02]  /*3490*/  FMNMX.FTZ R35, R38, R35, !PT ;  /* 0x0000002326237209 */ /* 0x000fe40007810000 */
[----:B------:R-:W-:Y:S01]  /*34a0*/  ISETP.GT.AND P1, PT, R41, 0x29, PT ;  /* 0x000000292900780c */ /* 0x000fe20003f24270 */
[----:B------:R1:W-:Y:S01]  /*34b0*/  MUFU.TANH R72, R56 ;  /* 0x0000003800487308 */ /* 0x0003e20000002400 */
[----:B----4-:R-:W-:-:S02]  /*34c0*/  FSEL R44, R44, -INF , P2 ;  /* 0xff8000002c2c7808 */ /* 0x010fc40001000000 */
[----:B------:R-:W-:Y:S02]  /*34d0*/  FMNMX.FTZ R35, R40, R35, !PT ;  /* 0x0000002328237209 */ /* 0x000fe40007810000 */
[----:B------:R-:W-:Y:S02]  /*34e0*/  ISETP.GT.AND P2, PT, R41, 0x30, PT ;  /* 0x000000302900780c */ /* 0x000fe40003f44270 */
[----:B-----5:R-:W-:Y:S01]  /*34f0*/  FSEL R48, R45, -INF , P1 ;  /* 0xff8000002d307808 */ /* 0x020fe20000800000 */
[----:B------:R-:W4:Y:S01]  /*3500*/  MUFU.TANH R57, R57 ;  /* 0x0000003900397308 */ /* 0x000f220000002400 */
        /* <DEDUP_REMOVED lines=12> */
[----:B------:R-:W-:Y:S02]  /*35d0*/  ISETP.GT.AND P2, PT, R41, 0x40, PT ;  /* 0x000000402900780c */ /* 0x000fe40003f44270 */
[----:B--2---:R-:W-:Y:S01]  /*35e0*/  FSEL R60, R53, -INF , P1 ;  /* 0xff800000353c7808 */ /* 0x004fe20000800000 */
[----:B------:R2:W3:Y:S01]  /*35f0*/  MUFU.TANH R75, R64 ;  /* 0x00000040004b7308 */ /* 0x0004e20000002400 */
[----:B------:R-:W-:Y:S01]  /*3600*/  FMNMX.FTZ R45, R188, R35, !PT ;  /* 0x00000023bc2d7209 */ /* 0x000fe20007810000 */
[----:B------:R-:W-:Y:S01]  /*3610*/  FMUL.FTZ R35, R68, UR4 ;  /* 0x0000000444237c20 */ /* 0x000fe20008410000 */
[----:B------:R-:W-:Y:S02]  /*3620*/  ISETP.GT.AND P1, PT, R41, 0x41, PT ;  /* 0x000000412900780c */ /* 0x000fe40003f24270 */
[----:B------:R-:W-:-:S02]  /*3630*/  FMNMX.FTZ R45, R60, R45, !PT ;  /* 0x0000002d3c2d7209 */ /* 0x000fc40007810000 */
[----:B----4-:R-:W-:Y:S01]  /*3640*/  FSEL R184, R57, -INF , P1 ;  /* 0xff80000039b87808 */ /* 0x010fe20000800000 */
[----:B------:R-:W4:Y:S01]  /*3650*/  MUFU.TANH R65, R65 ;  /* 0x0000004100417308 */ /* 0x000f220000002400 */
[----:B--2---:R-:W-:Y:S02]  /*3660*/  FSEL R64, R72, -INF , P2 ;  /* 0xff80000048407808 */ /* 0x004fe40001000000 */
[C---:B------:R-:W-:Y:S02]  /*3670*/  ISETP.GT.AND P2, PT, R41.reuse, 0x48, PT ;  /* 0x000000482900780c */ /* 0x040fe40003f44270 */
[----:B------:R-:W-:Y:S02]  /*3680*/  FMNMX.FTZ R45, R64, R45, !PT ;  /* 0x0000002d402d7209 */ /* 0x000fe40007810000 */
[----:B------:R-:W-:Y:S01]  /*3690*/  ISETP.GT.AND P1, PT, R41, 0x49, PT ;  /* 0x000000492900780c */ /* 0x000fe20003f24270 */
[----:B------:R2:W5:Y:S01]  /*36a0*/  MUFU.TANH R172, R35 ;  /* 0x0000002300ac7308 */ /* 0x0005620000002400 */
[----:B0-----:R-:W-:-:S02]  /*36b0*/  FSEL R68, R74, -INF , P2 ;  /* 0xff8000004a447808 */ /* 0x001fc40001000000 */
[----:B------:R-:W-:Y:S02]  /*36c0*/  FMNMX.FTZ R45, R184, R45, !PT ;  /* 0x0000002db82d7209 */ /* 0x000fe40007810000 */
[----:B------:R-:W-:Y:S02]  /*36d0*/  ISETP.GT.AND P2, PT, R41, 0x50, PT ;  /* 0x000000502900780c */ /* 0x000fe40003f44270 */
[----:B-1----:R-:W-:Y:S01]  /*36e0*/  FSEL R186, R61, -INF , P1 ;  /* 0xff8000003dba7808 */ /* 0x002fe20000800000 */
[----:B------:R-:W0:Y:S01]  /*36f0*/  MUFU.TANH R69, R69 ;  /* 0x0000004500457308 */ /* 0x000e220000002400 */
[----:B------:R-:W-:Y:S01]  /*3700*/  FMNMX.FTZ R45, R68, R45, !PT ;  /* 0x0000002d442d7209 */ /* 0x000fe20007810000 */
[----:B--2---:R-:W-:Y:S01]  /*3710*/  FMUL.FTZ R35, R42, UR4 ;  /* 0x000000042a237c20 */ /* 0x004fe20008410000 */
[----:B------:R-:W-:Y:S01]  /*3720*/  ISETP.GT.AND P1, PT, R41, 0x51, PT ;  /* 0x000000512900780c */ /* 0x000fe20003f24270 */
[----:B------:R-:W-:Y:S01]  /*3730*/  ULDC UR4, c[0x0][0xa80] ;  /* 0x0002a00000047ab9 */ /* 0x000fe20000000800 */
[----:B---3--:R-:W-:-:S02]  /*3740*/  FSEL R72, R75, -INF , P2 ;  /* 0xff8000004b487808 */ /* 0x008fc40001000000 */
[----:B------:R-:W-:Y:S01]  /*3750*/  FMNMX.FTZ R45, R186, R45, !PT ;  /* 0x0000002dba2d7209 */ /* 0x000fe20007810000 */
[----:B------:R-:W-:Y:S01]  /*3760*/  MUFU.TANH R13, R13 ;  /* 0x0000000d000d7308 */ /* 0x000fe20000002400 */
[----:B------:R-:W-:Y:S02]  /*3770*/  ISETP.GT.AND P2, PT, R41, 0x58, PT ;  /* 0x000000582900780c */ /* 0x000fe40003f44270 */
[----:B----4-:R-:W-:Y:S02]  /*3780*/  FSEL R74, R65, -INF , P1 ;  /* 0xff800000414a7808 */ /* 0x010fe40000800000 */
[----:B------:R-:W-:Y:S02]  /*3790*/  FMNMX.FTZ R45, R72, R45, !PT ;  /* 0x0000002d482d7209 */ /* 0x000fe40007810000 */
[----:B------:R-:W-:Y:S01]  /*37a0*/  ISETP.GT.AND P1, PT, R41, 0x59, PT ;  /* 0x000000592900780c */ /* 0x000fe20003f24270 */
[----:B------:R-:W1:Y:S01]  /*37b0*/  MUFU.TANH R20, R20 ;  /* 0x0000001400147308 */ /* 0x000e620000002400 */
[----:B-----5:R-:W-:-:S02]  /*37c0*/  FSEL R172, R172, -INF , P2 ;  /* 0xff800000acac7808 */ /* 0x020fc40001000000 */
[----:B------:R-:W-:Y:S02]  /*37d0*/  FMNMX.FTZ R45, R74, R45, !PT ;  /* 0x0000002d4a2d7209 */ /* 0x000fe40007810000 */
[----:B0-----:R-:W-:Y:S02]  /*37e0*/  FSEL R42, R69, -INF , P1 ;  /* 0xff800000452a7808 */ /* 0x001fe40000800000 */
[----:B------:R-:W-:Y:S01]  /*37f0*/  FMNMX.FTZ R45, R172, R45, !PT ;  /* 0x0000002dac2d7209 */ /* 0x000fe20007810000 */
[----:B------:R-:W-:Y:S01]  /*3800*/  MUFU.TANH R27, R27 ;  /* 0x0000001b001b7308 */ /* 0x000fe20000002400 */
[----:B------:R-:W-:Y:S02]  /*3810*/  VIADDMNMX R76, R73, R76, R37, PT ;  /* 0x0000004c494c7246 */ /* 0x000fe40003800125 */
[----:B------:R-:W-:Y:S02]  /*3820*/  FMNMX.FTZ R45, R42, R45, !PT ;  /* 0x0000002d2a2d7209 */ /* 0x000fe40007810000 */
[----:B------:R-:W-:-:S02]  /*3830*/  ISETP.GT.AND P4, PT, R76, RZ, PT ;  /* 0x000000ff4c00720c */ /* 0x000fc40003f84270 */
[C---:B------:R-:W-:Y:S01]  /*3840*/  ISETP.GT.AND P5, PT, R76.reuse, 0x1, PT ;  /* 0x000000014c00780c */ /* 0x040fe20003fa4270 */
[----:B------:R-:W0:Y:S01]  /*3850*/  SHFL.BFLY PT, R78, R45, 0x2, 0x1f ;  /* 0x0c401f002d4e7f89 */ /* 0x000e2200000e0000 */
[----:B------:R-:W2:Y:S01]  /*3860*/  MUFU.TANH R25, R25 ;  /* 0x0000001900197308 */ /* 0x000ea20000002400 */
[----:B------:R-:W-:Y:S02]  /*3870*/  ISETP.GT.AND P3, PT, R76, 0x8, PT ;  /* 0x000000084c00780c */ /* 0x000fe40003f64270 */
[----:B-1----:R-:W-:Y:S02]  /*3880*/  FSEL R37, R20, -INF , P5 ;  /* 0xff80000014257808 */ /* 0x002fe40002800000 */
[C---:B------:R-:W-:Y:S02]  /*3890*/  ISETP.GT.AND P1, PT, R76.reuse, 0x9, PT ;  /* 0x000000094c00780c */ /* 0x040fe40003f24270 */
[----:B------:R-:W-:Y:S01]  /*38a0*/  ISETP.GT.AND P2, PT, R76, 0x10, PT ;  /* 0x000000104c00780c */ /* 0x000fe20003f44270 */
[----:B------:R-:W-:Y:S08]  /*38b0*/  MUFU.TANH R31, R31 ;  /* 0x0000001f001f7308 */ /* 0x000ff00000002400 */
[----:B------:R1:W-:Y:S01]  /*38c0*/  MUFU.TANH R53, R43 ;  /* 0x0000002b00357308 */ /* 0x0003e20000002400 */
[----:B--2---:R-:W-:-:S02]  /*38d0*/  FSEL R41, R25, -INF , P1 ;  /* 0xff80000019297808 */ /* 0x004fc40000800000 */
[----:B------:R-:W-:Y:S02]  /*38e0*/  ISETP.GT.AND P1, PT, R76, 0x19, PT ;  /* 0x000000194c00780c */ /* 0x000fe40003f24270 */
[----:B0-----:R-:W-:-:S03]  /*38f0*/  FMNMX.FTZ R78, R45, R78, !PT ;  /* 0x0000004e2d4e7209 */ /* 0x001fc60007810000 */
[----:B------:R-:W-:Y:S01]  /*3900*/  MUFU.TANH R33, R33 ;  /* 0x0000002100217308 */ /* 0x000fe20000002400 */
[----:B-1----:R-:W-:Y:S02]  /*3910*/  FSEL R43, R13, -INF , P4 ;  /* 0xff8000000d2b7808 */ /* 0x002fe40002000000 */
[C---:B------:R-:W-:Y:S02]  /*3920*/  ISETP.GT.AND P4, PT, R76.reuse, 0x11, PT ;  /* 0x000000114c00780c */ /* 0x040fe40003f84270 */
[----:B------:R-:W-:Y:S02]  /*3930*/  FMNMX.FTZ R20, R43, R37, !PT ;  /* 0x000000252b147209 */ /* 0x000fe40007810000 */
[----:B------:R-:W-:Y:S01]  /*3940*/  FSEL R45, R29, -INF , P2 ;  /* 0xff8000001d2d7808 */ /* 0x000fe20001000000 */
[----:B------:R0:W1:Y:S01]  /*3950*/  MUFU.TANH R49, R39 ;  /* 0x0000002700317308 */ /* 0x0000620000002400 */
[----:B------:R-:W-:-:S07]  /*3960*/  ISETP.GT.AND P2, PT, R76, 0x20, PT ;  /* 0x000000204c00780c */ /* 0x000fce0003f44270 */
[----:B------:R-:W2:Y:S01]  /*3970*/  MUFU.TANH R35, R35 ;  /* 0x0000002300237308 */ /* 0x000ea20000002400 */
[----:B0-----:R-:W-:Y:S02]  /*3980*/  FSEL R39, R27, -INF , P3 ;  /* 0xff8000001b277808 */ /* 0x001fe40001800000 */
[----:B------:R-:W-:Y:S02]  /*3990*/  ISETP.GT.AND P3, PT, R76, 0x18, PT ;  /* 0x000000184c00780c */ /* 0x000fe40003f64270 */
[----:B------:R-:W-:-:S03]  /*39a0*/  FMNMX.FTZ R20, R39, R20, !PT ;  /* 0x0000001427147209 */ /* 0x000fc60007810000 */
[----:B------:R0:W-:Y:S01]  /*39b0*/  MUFU.TANH R61, R51 ;  /* 0x00000033003d7308 */ /* 0x0001e20000002400 */
[----:B------:R-:W-:Y:S02]  /*39c0*/  FMNMX.FTZ R20, R41, R20, !PT ;  /* 0x0000001429147209 */ /* 0x000fe40007810000 */
[----:B-1----:R-:W-:Y:S02]  /*39d0*/  FSEL R49, R49, -INF , P1 ;  /* 0xff80000031317808 */ /* 0x002fe40000800000 */
[----:B------:R-:W-:Y:S02]  /*39e0*/  FMNMX.FTZ R20, R45, R20, !PT ;  /* 0x000000142d147209 */ /* 0x000fe40007810000 */
[C---:B------:R-:W-:Y:S01]  /*39f0*/  ISETP.GT.AND P1, PT, R76.reuse, 0x29, PT ;  /* 0x000000294c00780c */ /* 0x040fe20003f24270 */
[----:B------:R-:W1:Y:S01]  /*3a00*/  MUFU.TANH R46, R46 ;  /* 0x0000002e002e7308 */ /* 0x000e620000002400 */
[----:B0-----:R-:W-:Y:S02]  /*3a10*/  FSEL R51, R31, -INF , P4 ;  /* 0xff8000001f337808 */ /* 0x001fe40002000000 */
[----:B------:R-:W-:-:S02]  /*3a20*/  ISETP.GT.AND P4, PT, R76, 0x21, PT ;  /* 0x000000214c00780c */ /* 0x000fc40003f84270 */
[----:B------:R-:W-:Y:S02]  /*3a30*/  FMNMX.FTZ R20, R51, R20, !PT ;  /* 0x0000001433147209 */ /* 0x000fe40007810000 */
[----:B--2---:R-:W-:Y:S01]  /*3a40*/  FSEL R35, R35, -INF , P2 ;  /* 0xff80000023237808 */ /* 0x004fe20001000000 */
[----:B------:R0:W2:Y:S01]  /*3a50*/  MUFU.TANH R57, R47 ;  /* 0x0000002f00397308 */ /* 0x0000a20000002400 */
[----:B------:R-:W-:Y:S02]  /*3a60*/  FSEL R25, R53, -INF , P4 ;  /* 0xff80000035197808 */ /* 0x000fe40002000000 */
[C---:B------:R-:W-:Y:S01]  /*3a70*/  ISETP.GT.AND P2, PT, R76.reuse, 0x30, PT ;  /* 0x000000304c00780c */ /* 0x040fe20003f44270 */
[----:B------:R-:W3:Y:S01]  /*3a80*/  SHFL.BFLY PT, R53, R78, 0x1, 0x1f ;  /* 0x0c201f004e357f89 */ /* 0x000ee200000e0000 */
[----:B------:R-:W-:-:S03]  /*3a90*/  ISETP.GT.AND P4, PT, R76, 0x31, PT ;  /* 0x000000314c00780c */ /* 0x000fc60003f84270 */
[----:B------:R-:W4:Y:S01]  /*3aa0*/  MUFU.TANH R50, R50 ;  /* 0x0000003200327308 */ /* 0x000f220000002400 */
[----:B0-----:R-:W-:Y:S02]  /*3ab0*/  FSEL R47, R33, -INF , P3 ;  /* 0xff800000212f7808 */ /* 0x001fe40001800000 */
[----:B------:R-:W-:Y:S02]  /*3ac0*/  ISETP.GT.AND P3, PT, R76, 0x28, PT ;  /* 0x000000284c00780c */ /* 0x000fe40003f64270 */
[----:B------:R-:W-:Y:S02]  /*3ad0*/  FMNMX.FTZ R20, R47, R20, !PT ;  /* 0x000000142f147209 */ /* 0x000fe40007810000 */
[----:B-1----:R-:W-:Y:S01]  /*3ae0*/  FSEL R31, R46, -INF , P3 ;  /* 0xff8000002e1f7808 */ /* 0x002fe20001800000 */
[----:B------:R-:W0:Y:S01]  /*3af0*/  MUFU.TANH R54, R54 ;  /* 0x0000003600367308 */ /* 0x000e220000002400 */
[----:B------:R-:W-:Y:S02]  /*3b00*/  FMNMX.FTZ R20, R49, R20, !PT ;  /* 0x0000001431147209 */ /* 0x000fe40007810000 */
[----:B--2---:R-:W-:-:S02]  /*3b10*/  FSEL R33, R57, -INF , P1 ;  /* 0xff80000039217808 */ /* 0x004fc40000800000 */
[----:B------:R-:W-:Y:S02]  /*3b20*/  FMNMX.FTZ R20, R35, R20, !PT ;  /* 0x0000001423147209 */ /* 0x000fe40007810000 */
[----:B------:R-:W-:Y:S01]  /*3b30*/  ISETP.GT.AND P3, PT, R76, 0x38, PT ;  /* 0x000000384c00780c */ /* 0x000fe20003f64270 */
[----:B------:R-:W1:Y:S01]  /*3b40*/  MUFU.TANH R55, R55 ;  /* 0x0000003700377308 */ /* 0x000e620000002400 */
[----:B------:R-:W-:Y:S02]  /*3b50*/  FMNMX.FTZ R20, R25, R20, !PT ;  /* 0x0000001419147209 */ /* 0x000fe40007810000 */
[----:B----4-:R-:W-:Y:S02]  /*3b60*/  FSEL R27, R50, -INF , P2 ;  /* 0xff800000321b7808 */ /* 0x010fe40001000000 */
[----:B------:R-:W-:Y:S01]  /*3b70*/  FMNMX.FTZ R20, R31, R20, !PT ;  /* 0x000000141f147209 */ /* 0x000fe20007810000 */
[----:B------:R-:W2:Y:S01]  /*3b80*/  @P6 LDC R50, c[0x0][0x450] ;  /* 0x00011400ff326b82 */ /* 0x000ea20000000800 */
[----:B------:R-:W-:Y:S01]  /*3b90*/  FSEL R29, R61, -INF , P4 ;  /* 0xff8000003d1d7808 */ /* 0x000fe20002000000 */
[----:B------:R-:W4:Y:S01]  /*3ba0*/  MUFU.TANH R58, R58 ;  /* 0x0000003a003a7308 */ /* 0x000f220000002400 */
[----:B------:R-:W-:-:S02]  /*3bb0*/  FMNMX.FTZ R20, R33, R20, !PT ;  /* 0x0000001421147209 */ /* 0x000fc40007810000 */
[----:B------:R-:W-:Y:S02]  /*3bc0*/  ISETP.GT.AND P1, PT, R76, 0x39, PT ;  /* 0x000000394c00780c */ /* 0x000fe40003f24270 */
[----:B------:R-:W-:Y:S02]  /*3bd0*/  FMNMX.FTZ R20, R27, R20, !PT ;  /* 0x000000141b147209 */ /* 0x000fe40007810000 */
        /* <DEDUP_REMOVED lines=8> */
[----:B----4-:R-:W-:Y:S02]  /*3c60*/  FSEL R179, R58, -INF , P2 ;  /* 0xff8000003ab37808 */ /* 0x010fe40001000000 */
[----:B------:R-:W-:Y:S02]  /*3c70*/  FMNMX.FTZ R20, R167, R20, !PT ;  /* 0x00000014a7147209 */ /* 0x000fe40007810000 */
[----:B------:R-:W-:Y:S01]  /*3c80*/  ISETP.GT.AND P2, PT, R76, 0x48, PT ;  /* 0x000000484c00780c */ /* 0x000fe20003f44270 */
[----:B------:R-:W4:Y:S01]  /*3c90*/  MUFU.TANH R63, R63 ;  /* 0x0000003f003f7308 */ /* 0x000f220000002400 */
[----:B0-----:R-:W-:-:S02]  /*3ca0*/  FSEL R181, R59, -INF , P1 ;  /* 0xff8000003bb57808 */ /* 0x001fc40000800000 */
[----:B------:R-:W-:Y:S02]  /*3cb0*/  FMNMX.FTZ R46, R179, R20, !PT ;  /* 0x00000014b32e7209 */ /* 0x000fe40007810000 */
[----:B------:R-:W-:Y:S02]  /*3cc0*/  ISETP.GT.AND P1, PT, R76, 0x49, PT ;  /* 0x000000494c00780c */ /* 0x000fe40003f24270 */
[----:B------:R-:W-:Y:S01]  /*3cd0*/  FMNMX.FTZ R13, R181, R46, !PT ;  /* 0x0000002eb50d7209 */ /* 0x000fe20007810000 */
[----:B------:R-:W0:Y:S01]  /*3ce0*/  MUFU.TANH R66, R66 ;  /* 0x0000004200427308 */ /* 0x000e220000002400 */
[----:B-1----:R-:W-:Y:S02]  /*3cf0*/  FSEL R174, R62, -INF , P2 ;  /* 0xff8000003eae7808 */ /* 0x002fe40001000000 */
[----:B------:R-:W-:Y:S02]  /*3d00*/  ISETP.GT.AND P2, PT, R76, 0x50, PT ;  /* 0x000000504c00780c */ /* 0x000fe40003f44270 */
[----:B------:R-:W-:Y:S01]  /*3d10*/  FMNMX.FTZ R46, R174, R13, !PT ;  /* 0x0000000dae2e7209 */ /* 0x000fe20007810000 */
[----:B------:R-:W-:Y:S01]  /*3d20*/  IMAD.U32 R13, RZ, RZ, UR4 ;  /* 0x00000004ff0d7e24 */ /* 0x000fe2000f8e00ff */
[----:B---3--:R-:W-:Y:S01]  /*3d30*/  FMNMX.FTZ R20, R78, R53, !PT ;  /* 0x000000354e147209 */ /* 0x008fe20007810000 */
[----:B------:R-:W1:Y:S01]  /*3d40*/  MUFU.TANH R67, R67 ;  /* 0x0000004300437308 */ /* 0x000e620000002400 */
[----:B----4-:R-:W-:Y:S01]  /*3d50*/  FSEL R177, R63, -INF , P1 ;  /* 0xff8000003fb17808 */ /* 0x010fe20000800000 */
[----:B------:R-:W-:Y:S01]  /*3d60*/  UIMAD UR4, UR36, 0xc00, UR7 ;  /* 0x00000c00240478a4 */ /* 0x000fe2000f8e0207 */
[----:B------:R-:W-:-:S02]  /*3d70*/  ISETP.GT.AND P1, PT, R76, 0x51, PT ;  /* 0x000000514c00780c */ /* 0x000fc40003f24270 */
[----:B------:R-:W-:Y:S01]  /*3d80*/  FMNMX.FTZ R53, R177, R46, !PT ;  /* 0x0000002eb1357209 */ /* 0x000fe20007810000 */
[----:B------:R-:W-:Y:S02]  /*3d90*/  UIADD3 UR6, UR4, 0x80, URZ ;  /* 0x0000008004067890 */ /* 0x000fe4000fffe03f */
[----:B------:R-:W3:Y:S01]  /*3da0*/  MUFU.TANH R70, R70 ;  /* 0x0000004600467308 */ /* 0x000ee20000002400 */
[----:B0-----:R-:W-:Y:S01]  /*3db0*/  FSEL R180, R66, -INF , P2 ;  /* 0xff80000042b47808 */ /* 0x001fe20001000000 */
[----:B------:R-:W-:Y:S01]  /*3dc0*/  UMOV UR10, UR4 ;  /* 0x00000004000a7c82 */ /* 0x000fe20008000000 */
[----:B------:R-:W-:Y:S02]  /*3dd0*/  ISETP.GT.AND P2, PT, R76, 0x58, PT ;  /* 0x000000584c00780c */ /* 0x000fe40003f44270 */
[----:B------:R-:W-:Y:S01]  /*3de0*/  FMNMX.FTZ R46, R180, R53, !PT ;  /* 0x00000035b42e7209 */ /* 0x000fe20007810000 */
[----:B------:R-:W-:Y:S01]  /*3df0*/  UMOV UR14, UR6 ;  /* 0x00000006000e7c82 */ /* 0x000fe20008000000 */
[----:B------:R-:W-:Y:S01]  /*3e00*/  UIADD3 UR6, UR4, 0x100, URZ ;  /* 0x0000010004067890 */ /* 0x000fe2000fffe03f */
[----:B------:R-:W0:Y:S01]  /*3e10*/  MUFU.TANH R71, R71 ;  /* 0x0000004700477308 */ /* 0x000e220000002400 */
[----:B-1----:R-:W-:-:S02]  /*3e20*/  FSEL R175, R67, -INF , P1 ;  /* 0xff80000043af7808 */ /* 0x002fc40000800000 */
[----:B------:R-:W-:Y:S02]  /*3e30*/  ISETP.GT.AND P1, PT, R76, 0x59, PT ;  /* 0x000000594c00780c */ /* 0x000fe40003f24270 */
[----:B------:R-:W-:Y:S01]  /*3e40*/  FMNMX.FTZ R53, R175, R46, !PT ;  /* 0x0000002eaf357209 */ /* 0x000fe20007810000 */
[----:B------:R-:W-:Y:S01]  /*3e50*/  FMUL.FTZ R46, R20, R13 ;  /* 0x0000000d142e7220 */ /* 0x000fe20000410000 */
[----:B---3--:R-:W-:Y:S02]  /*3e60*/  FSEL R178, R70, -INF , P2 ;  /* 0xff80000046b27808 */ /* 0x008fe40001000000 */
[----:B------:R-:W-:Y:S02]  /*3e70*/  FSETP.NEU.FTZ.AND P2, PT, R20, -INF , PT ;  /* 0xff8000001400780b */ /* 0x000fe40003f5d000 */
[----:B------:R-:W-:Y:S02]  /*3e80*/  FMNMX.FTZ R53, R178, R53, !PT ;  /* 0x00000035b2357209 */ /* 0x000fe40007810000 */
[----:B------:R-:W-:-:S02]  /*3e90*/  FSEL R173, R46, RZ, P2 ;  /* 0x000000ff2ead7208 */ /* 0x000fc40001000000 */
[----:B0-----:R-:W-:-:S03]  /*3ea0*/  FSEL R182, R71, -INF , P1 ;  /* 0xff80000047b67808 */ /* 0x001fc60000800000 */
[--C-:B------:R-:W-:Y:S01]  /*3eb0*/  FFMA.FTZ R46, R24, R13, -R173.reuse ;  /* 0x0000000d182e7223 */ /* 0x100fe200000108ad */
[----:B------:R-:W-:Y:S01]  /*3ec0*/  FMNMX.FTZ R53, R182, R53, !PT ;  /* 0x00000035b6357209 */ /* 0x000fe20007810000 */
[-CC-:B------:R-:W-:Y:S01]  /*3ed0*/  FFMA.FTZ R21, R21, R13.reuse, -R173.reuse ;  /* 0x0000000d15157223 */ /* 0x180fe200000108ad */
[-CC-:B------:R-:W-:Y:S01]  /*3ee0*/  FFMA.FTZ R26, R26, R13.reuse, -R173.reuse ;  /* 0x0000000d1a1a7223 */ /* 0x180fe200000108ad */
[-CC-:B------:R-:W-:Y:S01]  /*3ef0*/  FFMA.FTZ R28, R28, R13.reuse, -R173.reuse ;  /* 0x0000000d1c1c7223 */ /* 0x180fe200000108ad */
[-CC-:B------:R-:W-:Y:S01]  /*3f00*/  FFMA.FTZ R30, R30, R13.reuse, -R173.reuse ;  /* 0x0000000d1e1e7223 */ /* 0x180fe200000108ad */
[----:B------:R-:W0:Y:S01]  /*3f10*/  SHFL.BFLY PT, R24, R53, 0x2, 0x1f ;  /* 0x0c401f0035187f89 */ /* 0x000e2200000e0000 */
        /* <DEDUP_REMOVED lines=19> */
[----:B------:R-:W-:Y:S01]  /*4050*/  FFMA.FTZ R172, R172, R13, -R173 ;  /* 0x0000000dacac7223 */ /* 0x000fe200000108ad */
[----:B0-----:R-:W-:-:S04]  /*4060*/  FMNMX.FTZ R24, R53, R24, !PT ;  /* 0x0000001835187209 */ /* 0x001fc80007810000 */
[----:B------:R-:W0:Y:S01]  /*4070*/  MUFU.EX2 R57, R28 ;  /* 0x0000001c00397308 */ /* 0x000e220000000800 */
[----:B-1----:R-:W-:Y:S01]  /*4080*/  F2FP.F16.F32.PACK_AB R152, R55, R46 ;  /* 0x0000002e3798723e */ /* 0x002fe200000000ff */
[----:B------:R-:W1:Y:S06]  /*4090*/  SHFL.BFLY PT, R169, R24, 0x1, 0x1f ;  /* 0x0c201f0018a97f89 */ /* 0x000e6c00000e0000 */
[----:B------:R-:W-:Y:S08]  /*40a0*/  MUFU.EX2 R30, R30 ;  /* 0x0000001e001e7308 */ /* 0x000ff00000000800 */
[----:B------:R-:W3:Y:S01]  /*40b0*/  MUFU.EX2 R53, R32 ;  /* 0x0000002000357308 */ /* 0x000ee20000000800 */
[----:B0-----:R-:W-:-:S07]  /*40c0*/  F2FP.F16.F32.PACK_AB R154, R57, R26 ;  /* 0x0000001a399a723e */ /* 0x001fce00000000ff */
[----:B------:R-:W-:Y:S01]  /*40d0*/  MUFU.EX2 R34, R34 ;  /* 0x0000002200227308 */ /* 0x000fe20000000800 */
[----:B-1----:R-:W-:-:S04]  /*40e0*/  FMNMX.FTZ R169, R24, R169, !PT ;  /* 0x000000a918a97209 */ /* 0x002fc80007810000 */
[C---:B------:R-:W-:Y:S01]  /*40f0*/  FSETP.NEU.FTZ.AND P1, PT, R169.reuse, -INF , PT ;  /* 0xff800000a900780b */ /* 0x040fe20003f3d000 */
[-C--:B------:R-:W-:Y:S02]  /*4100*/  FMUL.FTZ R176, R169, R13.reuse ;  /* 0x0000000da9b07220 */ /* 0x080fe40000410000 */
[----:B------:R-:W-:Y:S01]  /*4110*/  MUFU.EX2 R63, R48 ;  /* 0x00000030003f7308 */ /* 0x000fe20000000800 */
[----:B---3--:R-:W-:Y:S02]  /*4120*/  F2FP.F16.F32.PACK_AB R156, R53, R30 ;  /* 0x0000001e359c723e */ /* 0x008fe400000000ff */
[----:B------:R-:W-:Y:S02]  /*4130*/  FSEL R176, R176, RZ, P1 ;  /* 0x000000ffb0b07208 */ /* 0x000fe40000800000 */
[----:B------:R-:W-:Y:S02]  /*4140*/  LOP3.LUT P1, RZ, R81, 0x7f, RZ, 0xc0, !PT ;  /* 0x0000007f51ff7812 */ /* 0x000fe4000782c0ff */
[----:B------:R-:W-:Y:S01]  /*4150*/  SHF.R.U32.HI R81, RZ, 0x7, R81 ;  /* 0x00000007ff517819 */ /* 0x000fe20000011651 */
[-CC-:B------:R-:W-:Y:S01]  /*4160*/  FFMA.FTZ R37, R37, R13.reuse, -R176.reuse ;  /* 0x0000000d25257223 */ /* 0x180fe200000108b0 */
[-CC-:B------:R-:W-:Y:S01]  /*4170*/  FFMA.FTZ R43, R43, R13.reuse, -R176.reuse ;  /* 0x0000000d2b2b7223 */ /* 0x180fe200000108b0 */
[-CC-:B------:R-:W-:Y:S01]  /*4180*/  FFMA.FTZ R39, R39, R13.reuse, -R176.reuse ;  /* 0x0000000d27277223 */ /* 0x180fe200000108b0 */
[-CC-:B------:R-:W-:Y:S01]  /*4190*/  FFMA.FTZ R41, R41, R13.reuse, -R176.reuse ;  /* 0x0000000d29297223 */ /* 0x180fe200000108b0 */
[----:B------:R0:W-:Y:S01]  /*41a0*/  MUFU.EX2 R24, R37 ;  /* 0x0000002500187308 */ /* 0x0001e20000000800 */
[-CC-:B------:R-:W-:Y:S01]  /*41b0*/  FFMA.FTZ R45, R45, R13.reuse, -R176.reuse ;  /* 0x0000000d2d2d7223 */ /* 0x180fe200000108b0 */
[----:B------:R-:W-:Y:S01]  /*41c0*/  IADD3 R170, -R81, 0xb, RZ ;  /* 0x0000000b51aa7810 */ /* 0x000fe20007ffe1ff */
[-CC-:B------:R-:W-:Y:S01]  /*41d0*/  FFMA.FTZ R51, R51, R13.reuse, -R176.reuse ;  /* 0x0000000d33337223 */ /* 0x180fe200000108b0 */
[-CC-:B------:R-:W-:Y:S01]  /*41e0*/  FFMA.FTZ R47, R47, R13.reuse, -R176.reuse ;  /* 0x0000000d2f2f7223 */ /* 0x180fe200000108b0 */
[----:B------:R-:W-:Y:S01]  /*41f0*/  FFMA.FTZ R49, R49, R13, -R176 ;  /* 0x0000000d31317223 */ /* 0x000fe200000108b0 */
[----:B------:R-:W-:-:S02]  /*4200*/  @!P1 VIADD R21, R0, 0x32440 ;  /* 0x0003244000159836 */ /* 0x000fc40000000000 */
[-CC-:B------:R-:W-:Y:S01]  /*4210*/  FFMA.FTZ R35, R35, R13.reuse, -R176.reuse ;  /* 0x0000000d23237223 */ /* 0x180fe200000108b0 */
[----:B------:R-:W1:Y:S01]  /*4220*/  MUFU.EX2 R43, R43 ;  /* 0x0000002b002b7308 */ /* 0x000e620000000800 */
[----:B0-----:R-:W0:Y:S01]  /*4230*/  @P6 LDC R37, c[0x0][0x44c] ;  /* 0x00011300ff256b82 */ /* 0x001e220000000800 */
[----:B------:R-:W-:Y:S01]  /*4240*/  FFMA.FTZ R25, R25, R13, -R176 ;  /* 0x0000000d19197223 */ /* 0x000fe200000108b0 */
[----:B------:R-:W-:-:S06]  /*4250*/  @!P1 PRMT R21, RZ, 0x654, R21 ;  /* 0x00000654ff159816 */ /* 0x000fcc0000000015 */
[----:B------:R3:W-:Y:S06]  /*4260*/  BAR.ARV R170, 0x100 ;  /* 0x000400aa0000751d */ /* 0x0007ec0000002000 */
[----:B------:R-:W4:Y:S01]  /*4270*/  MUFU.EX2 R39, R39 ;  /* 0x0000002700277308 */ /* 0x000f220000000800 */
[----:B------:R5:W-:Y:S01]  /*4280*/  @!P1 SYNCS.ARRIVE.TRANS64.RED.A1T0 RZ, [R21+URZ], RZ ;  /* 0x000000ff15ff99a7 */ /* 0x000be2000810043f */
[----:B------:R2:W-:Y:S01]  /*4290*/  BAR.SYNC.DEFER_BLOCKING R12, 0x100 ;  /* 0x0004000c0000751d */ /* 0x0005e20000010000 */
[-CC-:B------:R-:W-:Y:S01]  /*42a0*/  FFMA.FTZ R31, R31, R13.reuse, -R176.reuse ;  /* 0x0000000d1f1f7223 */ /* 0x180fe200000108b0 */
[-CC-:B------:R-:W-:Y:S01]  /*42b0*/  FFMA.FTZ R33, R33, R13.reuse, -R176.reuse ;  /* 0x0000000d21217223 */ /* 0x180fe200000108b0 */
[-CC-:B------:R-:W-:Y:S01]  /*42c0*/  FFMA.FTZ R27, R27, R13.reuse, -R176.reuse ;  /* 0x0000000d1b1b7223 */ /* 0x180fe200000108b0 */
[----:B------:R-:W-:Y:S01]  /*42d0*/  FFMA.FTZ R29, R29, R13, -R176 ;  /* 0x0000000d1d1d7223 */ /* 0x000fe200000108b0 */
[----:B-1----:R-:W-:Y:S01]  /*42e0*/  F2FP.F16.F32.PACK_AB R153, R24, R43 ;  /* 0x0000002b1899723e */ /* 0x002fe200000000ff */
[----:B------:R0:W1:Y:S01]  /*42f0*/  MUFU.EX2 R28, R41 ;  /* 0x00000029001c7308 */ /* 0x0000620000000800 */
[-CC-:B-----5:R-:W-:Y:S01]  /*4300*/  FFMA.FTZ R21, R72, R13.reuse, -R173.reuse ;  /* 0x0000000d48157223 */ /* 0x1a0fe200000108ad */
[----:B------:R-:W-:Y:S01]  /*4310*/  FFMA.FTZ R173, R42, R13, -R173 ;  /* 0x0000000d2aad7223 */ /* 0x000fe200000108ad */
[----:B------:R-:W-:Y:S01]  /*4320*/  FADD.FTZ R42, R43, R24 ;  /* 0x000000182b2a7221 */ /* 0x000fe20000010000 */
[----:B--2---:R-:W-:-:S02]  /*4330*/  IMAD.MOV.U32 R12, RZ, RZ, R200 ;  /* 0x000000ffff0c7224 */ /* 0x004fc400078e00c8 */
[-CC-:B------:R-:W-:Y:S01]  /*4340*/  FFMA.FTZ R180, R180, R13.reuse, -R176.reuse ;  /* 0x0000000db4b47223 */ /* 0x180fe200000108b0 */
[-CC-:B------:R-:W-:Y:S01]  /*4350*/  FFMA.FTZ R175, R175, R13.reuse, -R176.reuse ;  /* 0x0000000dafaf7223 */ /* 0x180fe200000108b0 */
[----:B------:R-:W-:Y:S01]  /*4360*/  FFMA.FTZ R178, R178, R13, -R176 ;  /* 0x0000000db2b27223 */ /* 0x000fe200000108b0 */
[----:B------:R-:W-:Y:S01]  /*4370*/  MUFU.EX2 R45, R45 ;  /* 0x0000002d002d7308 */ /* 0x000fe20000000800 */
[----:B0-----:R-:W-:-:S04]  /*4380*/  @P6 IMAD.HI.U32 R41, R200, R37, RZ ;  /* 0x00000025c8296227 */ /* 0x001fc800078e00ff */
[----:B------:R-:W-:Y:S01]  /*4390*/  FADD.FTZ R37, R46, R55 ;  /* 0x000000372e257221 */ /* 0x000fe20000010000 */
[----:B------:R-:W-:-:S03]  /*43a0*/  @!P1 VIADD R0, R0, 0x32460 ;  /* 0x0003246000009836 */ /* 0x000fc60000000000 */
[----:B------:R-:W-:Y:S01]  /*43b0*/  FADD.FTZ R48, R26, R37 ;  /* 0x000000251a307221 */ /* 0x000fe20000010000 */
[----:B----4-:R-:W-:Y:S01]  /*43c0*/  FADD.FTZ R37, R39, R42 ;  /* 0x0000002a27257221 */ /* 0x010fe20000010000 */
[----:B------:R-:W0:Y:S01]  /*43d0*/  MUFU.EX2 R32, R51 ;  /* 0x0000003300207308 */ /* 0x000e220000000800 */
[----:B------:R-:W-:Y:S01]  /*43e0*/  @P6 SHF.R.U32.HI R12, RZ, R50, R41 ;  /* 0x00000032ff0c6219 */ /* 0x000fe20000011629 */
[----:B------:R-:W-:Y:S01]  /*43f0*/  FADD.FTZ R41, R57, R48 ;  /* 0x0000003039297221 */ /* 0x000fe20000010000 */
[C---:B-1----:R-:W-:Y:S01]  /*4400*/  FADD.FTZ R42, R28.reuse, R37 ;  /* 0x000000251c2a7221 */ /* 0x042fe20000010000 */
[----:B------:R-:W-:Y:S02]  /*4410*/  F2FP.F16.F32.PACK_AB R155, R28, R39 ;  /* 0x000000271c9b723e */ /* 0x000fe400000000ff */
[----:B------:R-:W-:Y:S01]  /*4420*/  FADD.FTZ R46, R30, R41 ;  /* 0x000000291e2e7221 */ /* 0x000fe20000010000 */
[----:B------:R-:W-:Y:S01]  /*4430*/  IADD3 R12, R12, R204, -R203 ;  /* 0x000000cc0c0c7210 */ /* 0x000fe20007ffe8cb */
[----:B------:R-:W-:Y:S01]  /*4440*/  MUFU.EX2 R47, R47 ;  /* 0x0000002f002f7308 */ /* 0x000fe20000000800 */
[----:B------:R-:W-:Y:S01]  /*4450*/  @!P1 PRMT R0, RZ, 0x654, R0 ;  /* 0x00000654ff009816 */ /* 0x000fe20000000000 */
[----:B------:R-:W-:-:S02]  /*4460*/  FADD.FTZ R37, R53, R46 ;  /* 0x0000002e35257221 */ /* 0x000fc40000010000 */
[----:B------:R-:W-:-:S04]  /*4470*/  IMAD.HI R12, R12, 0x2aaaaaab, RZ ;  /* 0x2aaaaaab0c0c7827 */ /* 0x000fc800078e02ff */
[----:B------:R-:W-:Y:S01]  /*4480*/  FADD.FTZ R28, R34, R37 ;  /* 0x00000025221c7221 */ /* 0x000fe20000010000 */
[----:B------:R-:W1:Y:S01]  /*4490*/  MUFU.EX2 R59, R36 ;  /* 0x00000024003b7308 */ /* 0x000e620000000800 */
[----:B0-----:R-:W-:-:S07]  /*44a0*/  F2FP.F16.F32.PACK_AB R157, R32, R45 ;  /* 0x0000002d209d723e */ /* 0x001fce00000000ff */
[----:B------:R-:W0:Y:S08]  /*44b0*/  MUFU.EX2 R36, R49 ;  /* 0x0000003100247308 */ /* 0x000e300000000800 */
[----:B------:R-:W2:Y:S01]  /*44c0*/  MUFU.EX2 R38, R38 ;  /* 0x0000002600267308 */ /* 0x000ea20000000800 */
[C---:B-1----:R-:W-:Y:S01]  /*44d0*/  FADD.FTZ R37, R59.reuse, R28 ;  /* 0x0000001c3b257221 */ /* 0x042fe20000010000 */
[----:B------:R-:W-:-:S06]  /*44e0*/  F2FP.F16.F32.PACK_AB R158, R59, R34 ;  /* 0x000000223b9e723e */ /* 0x000fcc00000000ff */
[----:B------:R-:W1:Y:S01]  /*44f0*/  MUFU.EX2 R61, R40 ;  /* 0x00000028003d7308 */ /* 0x000e620000000800 */
[----:B0-----:R-:W-:-:S07]  /*4500*/  F2FP.F16.F32.PACK_AB R159, R36, R47 ;  /* 0x0000002f249f723e */ /* 0x001fce00000000ff */
[----:B------:R-:W-:Y:S01]  /*4510*/  MUFU.EX2 R35, R35 ;  /* 0x0000002300237308 */ /* 0x000fe20000000800 */
[----:B--2---:R-:W-:-:S07]  /*4520*/  FADD.FTZ R28, R38, R37 ;  /* 0x00000025261c7221 */ /* 0x004fce0000010000 */
[----:B------:R0:W2:Y:S01]  /*4530*/  MUFU.EX2 R40, R25 ;  /* 0x0000001900287308 */ /* 0x0000a20000000800 */
[----:B-1----:R-:W-:-:S07]  /*4540*/  F2FP.F16.F32.PACK_AB R160, R61, R38 ;  /* 0x000000263da0723e */ /* 0x002fce00000000ff */
[----:B------:R-:W1:Y:S01]  /*4550*/  MUFU.EX2 R44, R44 ;  /* 0x0000002c002c7308 */ /* 0x000e620000000800 */
[----:B0-----:R-:W-:-:S04]  /*4560*/  FADD.FTZ R25, R45, R42 ;  /* 0x0000002a2d197221 */ /* 0x001fc80000010000 */
[----:B------:R-:W-:-:S03]  /*4570*/  FADD.FTZ R26, R32, R25 ;  /* 0x00000019201a7221 */ /* 0x000fc60000010000 */
[----:B------:R-:W0:Y:S01]  /*4580*/  MUFU.EX2 R31, R31 ;  /* 0x0000001f001f7308 */ /* 0x000e220000000800 */
[----:B------:R-:W-:Y:S01]  /*4590*/  FADD.FTZ R25, R47, R26 ;  /* 0x0000001a2f197221 */ /* 0x000fe20000010000 */
[----:B--2---:R-:W-:-:S03]  /*45a0*/  F2FP.F16.F32.PACK_AB R161, R40, R35 ;  /* 0x0000002328a1723e */ /* 0x004fc600000000ff */
[----:B------:R-:W-:-:S03]  /*45b0*/  FADD.FTZ R26, R36, R25 ;  /* 0x00000019241a7221 */ /* 0x000fc60000010000 */
[----:B------:R2:W4:Y:S01]  /*45c0*/  MUFU.EX2 R24, R33 ;  /* 0x0000002100187308 */ /* 0x0005220000000800 */
[----:B------:R-:W-:Y:S01]  /*45d0*/  FADD.FTZ R25, R35, R26 ;  /* 0x0000001a23197221 */ /* 0x000fe20000010000 */
[----:B-1----:R-:W-:-:S06]  /*45e0*/  F2FP.F16.F32.PACK_AB R162, R63, R44 ;  /* 0x0000002c3fa2723e */ /* 0x002fcc00000000ff */
[----:B------:R-:W1:Y:S01]  /*45f0*/  MUFU.EX2 R52, R52 ;  /* 0x0000003400347308 */ /* 0x000e620000000800 */
[----:B--2---:R-:W-:Y:S01]  /*4600*/  FADD.FTZ R33, R61, R28 ;  /* 0x0000001c3d217221 */ /* 0x004fe20000010000 */
[----:B------:R-:W-:-:S03]  /*4610*/  FADD.FTZ R28, R40, R25 ;  /* 0x00000019281c7221 */ /* 0x000fc60000010000 */
[----:B------:R-:W-:Y:S01]  /*4620*/  FADD.FTZ R30, R44, R33 ;  /* 0x000000212c1e7221 */ /* 0x000fe20000010000 */
[----:B0-----:R-:W-:Y:S02]  /*4630*/  FADD.FTZ R25, R31, R28 ;  /* 0x0000001c1f197221 */ /* 0x001fe40000010000 */
[----:B------:R-:W0:Y:S01]  /*4640*/  MUFU.EX2 R27, R27 ;  /* 0x0000001b001b7308 */ /* 0x000e220000000800 */
[----:B------:R-:W-:Y:S01]  /*4650*/  FADD.FTZ R33, R63, R30 ;  /* 0x0000001e3f217221 */ /* 0x000fe20000010000 */
[C---:B----4-:R-:W-:Y:S01]  /*4660*/  FADD.FTZ R28, R24.reuse, R25 ;  /* 0x00000019181c7221 */ /* 0x050fe20000010000 */
[----:B------:R-:W-:-:S05]  /*4670*/  F2FP.F16.F32.PACK_AB R163, R24, R31 ;  /* 0x0000001f18a3723e */ /* 0x000fca00000000ff */
[----:B------:R-:W2:Y:S01]  /*4680*/  MUFU.EX2 R65, R56 ;  /* 0x0000003800417308 */ /* 0x000ea20000000800 */
[----:B-1----:R-:W-:-:S07]  /*4690*/  FADD.FTZ R190, R52, R33 ;  /* 0x0000002134be7221 */ /* 0x002fce0000010000 */
[----:B------:R-:W1:Y:S01]  /*46a0*/  MUFU.EX2 R26, R29 ;  /* 0x0000001d001a7308 */ /* 0x000e620000000800 */
[----:B0-----:R-:W-:-:S07]  /*46b0*/  FADD.FTZ R187, R27, R28 ;  /* 0x0000001c1bbb7221 */ /* 0x001fce0000010000 */
[----:B------:R-:W0:Y:S01]  /*46c0*/  MUFU.EX2 R188, R188 ;  /* 0x000000bc00bc7308 */ /* 0x000e220000000800 */
[C---:B--2---:R-:W-:Y:S01]  /*46d0*/  FADD.FTZ R190, R65.reuse, R190 ;  /* 0x000000be41be7221 */ /* 0x044fe20000010000 */
[----:B------:R-:W-:-:S06]  /*46e0*/  F2FP.F16.F32.PACK_AB R164, R65, R52 ;  /* 0x0000003441a4723e */ /* 0x000fcc00000000ff */
[----:B------:R-:W2:Y:S01]  /*46f0*/  MUFU.EX2 R189, R189 ;  /* 0x000000bd00bd7308 */ /* 0x000ea20000000800 */
[C---:B-1----:R-:W-:Y:S01]  /*4700*/  FADD.FTZ R187, R26.reuse, R187 ;  /* 0x000000bb1abb7221 */ /* 0x042fe20000010000 */
[----:B------:R-:W-:Y:S02]  /*4710*/  F2FP.F16.F32.PACK_AB R165, R26, R27 ;  /* 0x0000001b1aa5723e */ /* 0x000fe400000000ff */
[----:B------:R-:W-:-:S04]  /*4720*/  WARPGROUP.ARRIVE ;  /* 0x00000000000079c5 */ /* 0x000fc80000000000 */
[----:B------:R-:W-:Y:S01]  /*4730*/  MUFU.EX2 R184, R184 ;  /* 0x000000b800b87308 */ /* 0x000fe20000000800 */
[----:B0-----:R-:W-:Y:S01]  /*4740*/  FADD.FTZ R190, R188, R190 ;  /* 0x000000bebcbe7221 */ /* 0x001fe20000010000 */
[----:B------:R-:W-:Y:S01]  /*4750*/  HGMMA.64x256x16.F32 R24, R152, gdesc[UR8].tnspB, RZ, !UPT, gsb0 ;  /* 0x43e0000898187df0 */ /* 0x000fe2000c0008ff */
[----:B------:R-:W-:Y:S01]  /*4760*/  UMOV UR10, UR6 ;  /* 0x00000006000a7c82 */ /* 0x000fe20008000000 */
[----:B------:R-:W-:Y:S01]  /*4770*/  UMOV UR11, 0x40000040 ;  /* 0x40000040000b7882 */ /* 0x000fe20000000000 */
[----:B------:R-:W-:-:S03]  /*4780*/  UIADD3 UR6, UR4, 0x180, URZ ;  /* 0x0000018004067890 */ /* 0x000fc6000fffe03f */
[----:B------:R-:W-:Y:S01]  /*4790*/  MUFU.EX2 R186, R186 ;  /* 0x000000ba00ba7308 */ /* 0x000fe20000000800 */
[----:B--2---:R-:W-:-:S07]  /*47a0*/  FADD.FTZ R190, R189, R190 ;  /* 0x000000bebdbe7221 */ /* 0x004fce0000010000 */
[----:B------:R-:W-:Y:S08]  /*47b0*/  MUFU.EX2 R21, R21 ;  /* 0x0000001500157308 */ /* 0x000ff00000000800 */
[----:B------:R-:W-:Y:S08]  /*47c0*/  MUFU.EX2 R173, R173 ;  /* 0x000000ad00ad7308 */ /* 0x000ff00000000800 */
[----:B------:R-:W-:Y:S08]  /*47d0*/  MUFU.EX2 R175, R175 ;  /* 0x000000af00af7308 */ /* 0x000ff00000000800 */
[----:B------:R-:W-:Y:S01]  /*47e0*/  MUFU.EX2 R178, R178 ;  /* 0x000000b200b27308 */ /* 0x000fe20000000800 */
[----:B------:R-:W-:-:S02]  /*47f0*/  WARPGROUP.DEPBAR.LE gsb0, 0x0 ;  /* 0x00008000000079c5 */ /* 0x000fc40000010000 */
[----:B------:R-:W-:Y:S01]  /*4800*/  WARPGROUP.ARRIVE ;  /* 0x00000000000079c5 */ /* 0x000fe20000000000 */
[-CC-:B------:R-:W-:Y:S01]  /*4810*/  FFMA.FTZ R152, R166, R13.reuse, -R176.reuse ;  /* 0x0000000da6987223 */ /* 0x180fe200000108b0 */
[-CC-:B------:R-:W-:Y:S01]  /*4820*/  FFMA.FTZ R153, R167, R13.reuse, -R176.reuse ;  /* 0x0000000da7997223 */ /* 0x180fe200000108b0 */
[----:B------:R-:W-:Y:S01]  /*4830*/  F2FP.F16.F32.PACK_AB R166, R189, R188 ;  /* 0x000000bcbda6723e */ /* 0x000fe200000000ff */
[----:B------:R-:W-:Y:S01]  /*4840*/  FFMA.FTZ R155, R179, R13, -R176 ;  /* 0x0000000db39b7223 */ /* 0x000fe200000108b0 */
[----:B------:R-:W-:Y:S01]  /*4850*/  MUFU.EX2 R154, R185 ;  /* 0x000000b9009a7308 */ /* 0x000fe20000000800 */
[----:B------:R-:W-:Y:S07]  /*4860*/  HGMMA.64x256x16.F32 R24, R156, gdesc[UR12].tnspB, R24, gsb0 ;  /* 0x43e0000c9c187df0 */ /* 0x000fee0008000818 */
[----:B------:R-:W0:Y:S08]  /*4870*/  MUFU.EX2 R152, R152 ;  /* 0x0000009800987308 */ /* 0x000e300000000800 */
[----:B------:R-:W1:Y:S08]  /*4880*/  MUFU.EX2 R153, R153 ;  /* 0x0000009900997308 */ /* 0x000e700000000800 */
[----:B------:R-:W-:Y:S01]  /*4890*/  MUFU.EX2 R155, R155 ;  /* 0x0000009b009b7308 */ /* 0x000fe20000000800 */
[----:B0-----:R-:W-:Y:S01]  /*48a0*/  FADD.FTZ R187, R152, R187 ;  /* 0x000000bb98bb7221 */ /* 0x001fe20000010000 */
[----:B-1----:R-:W-:-:S03]  /*48b0*/  F2FP.F16.F32.PACK_AB R167, R153, R152 ;  /* 0x0000009899a7723e */ /* 0x002fc600000000ff */
[----:B------:R-:W-:-:S03]  /*48c0*/  FADD.FTZ R187, R153, R187 ;  /* 0x000000bb99bb7221 */ /* 0x000fc60000010000 */
[----:B------:R-:W0:Y:S01]  /*48d0*/  MUFU.EX2 R152, R183 ;  /* 0x000000b700987308 */ /* 0x000e220000000800 */
[----:B------:R-:W-:Y:S02]  /*48e0*/  WARPGROUP.DEPBAR.LE gsb0, 0x0 ;  /* 0x00008000000079c5 */ /* 0x000fe40000010000 */
[----:B------:R-:W-:Y:S01]  /*48f0*/  WARPGROUP.ARRIVE ;  /* 0x00000000000079c5 */ /* 0x000fe20000000000 */
[-CC-:B------:R-:W-:Y:S01]  /*4900*/  FFMA.FTZ R157, R181, R13.reuse, -R176.reuse ;  /* 0x0000000db59d7223 */ /* 0x180fe200000108b0 */
[-CC-:B------:R-:W-:Y:S01]  /*4910*/  FFMA.FTZ R156, R174, R13.reuse, -R176.reuse ;  /* 0x0000000dae9c7223 */ /* 0x180fe200000108b0 */
[-C--:B------:R-:W-:Y:S01]  /*4920*/  FFMA.FTZ R158, R177, R13.reuse, -R176 ;  /* 0x0000000db19e7223 */ /* 0x080fe200000108b0 */
[----:B0-----:R-:W-:Y:S01]  /*4930*/  FADD.FTZ R159, R152, R190 ;  /* 0x000000be989f7221 */ /* 0x001fe20000010000 */
[C---:B------:R-:W-:Y:S01]  /*4940*/  F2FP.F16.F32.PACK_AB R152, R184.reuse, R152 ;  /* 0x00000098b898723e */ /* 0x040fe200000000ff */
[----:B------:R-:W-:Y:S01]  /*4950*/  HGMMA.64x256x16.F32 R24, R160, gdesc[UR8].tnspB, R24, gsb0 ;  /* 0x43e00008a0187df0 */ /* 0x000fe20008000818 */
[----:B------:R-:W-:Y:S01]  /*4960*/  UMOV UR10, UR6 ;  /* 0x00000006000a7c82 */ /* 0x000fe20008000000 */
[----:B------:R-:W-:Y:S01]  /*4970*/  UMOV UR11, 0x40000040 ;  /* 0x40000040000b7882 */ /* 0x000fe20000000000 */
[----:B------:R-:W0:Y:S01]  /*4980*/  MUFU.EX2 R157, R157 ;  /* 0x0000009d009d7308 */ /* 0x000e220000000800 */
[----:B------:R-:W-:Y:S01]  /*4990*/  FADD.FTZ R159, R184, R159 ;  /* 0x0000009fb89f7221 */ /* 0x000fe20000010000 */
[----:B------:R-:W-:Y:S01]  /*49a0*/  UIADD3 UR6, UR4, 0x200, URZ ;  /* 0x0000020004067890 */ /* 0x000fe2000fffe03f */
[----:B------:R-:W-:Y:S01]  /*49b0*/  FFMA.FTZ R176, R182, R13, -R176 ;  /* 0x0000000db6b07223 */ /* 0x000fe200000108b0 */
[----:B------:R-:W-:Y:S01]  /*49c0*/  UIADD3 UR4, UR4, 0x280, URZ ;  /* 0x0000028004047890 */ /* 0x000fe2000fffe03f */
[----:B------:R-:W-:Y:S01]  /*49d0*/  FADD.FTZ R159, R154, R159 ;  /* 0x0000009f9a9f7221 */ /* 0x000fe20000010000 */
[----:B------:R-:W-:-:S02]  /*49e0*/  F2FP.F16.F32.PACK_AB R154, R186, R154 ;  /* 0x0000009aba9a723e */ /* 0x000fc400000000ff */
[----:B------:R-:W-:Y:S01]  /*49f0*/  MUFU.EX2 R156, R156 ;  /* 0x0000009c009c7308 */ /* 0x000fe20000000800 */
[----:B------:R-:W-:-:S07]  /*4a00*/  FADD.FTZ R159, R186, R159 ;  /* 0x0000009fba9f7221 */ /* 0x000fce0000010000 */
[----:B------:R-:W1:Y:S01]  /*4a10*/  MUFU.EX2 R158, R158 ;  /* 0x0000009e009e7308 */ /* 0x000e620000000800 */
[----:B0-----:R-:W-:-:S07]  /*4a20*/  F2FP.F16.F32.PACK_AB R153, R157, R155 ;  /* 0x0000009b9d99723e */ /* 0x001fce00000000ff */
[----:B------:R-:W-:Y:S01]  /*4a30*/  MUFU.EX2 R176, R176 ;  /* 0x000000b000b07308 */ /* 0x000fe20000000800 */
[----:B------:R-:W-:Y:S02]  /*4a40*/  WARPGROUP.DEPBAR.LE gsb0, 0x0 ;  /* 0x00008000000079c5 */ /* 0x000fe40000010000 */
[----:B------:R-:W-:Y:S01]  /*4a50*/  WARPGROUP.ARRIVE ;  /* 0x00000000000079c5 */ /* 0x000fe20000000000 */
[----:B------:R-:W-:Y:S01]  /*4a60*/  FADD.FTZ R160, R155, R187 ;  /* 0x000000bb9ba07221 */ /* 0x000fe20000010000 */
[----:B-1----:R-:W-:-:S03]  /*4a70*/  F2FP.F16.F32.PACK_AB R155, R158, R156 ;  /* 0x0000009c9e9b723e */ /* 0x002fc600000000ff */
[----:B------:R-:W-:Y:S01]  /*4a80*/  FADD.FTZ R160, R157, R160 ;  /* 0x000000a09da07221 */ /* 0x000fe20000010000 */
[----:B------:R-:W-:Y:S01]  /*4a90*/  HGMMA.64x256x16.F32 R24, R164, gdesc[UR8].tnspB, R24, gsb0 ;  /* 0x43e00008a4187df0 */ /* 0x000fe20008000818 */
[----:B------:R-:W-:Y:S01]  /*4aa0*/  UMOV UR10, UR6 ;  /* 0x00000006000a7c82 */ /* 0x000fe20008000000 */
[----:B------:R-:W-:Y:S01]  /*4ab0*/  UMOV UR11, 0x40000040 ;  /* 0x40000040000b7882 */ /* 0x000fe20000000000 */
[----:B------:R-:W-:-:S04]  /*4ac0*/  FADD.FTZ R160, R156, R160 ;  /* 0x000000a09ca07221 */ /* 0x000fc80000010000 */
[----:B------:R-:W-:Y:S01]  /*4ad0*/  FADD.FTZ R156, R158, R160 ;  /* 0x000000a09e9c7221 */ /* 0x000fe20000010000 */
[----:B------:R-:W-:Y:S02]  /*4ae0*/  WARPGROUP.DEPBAR.LE gsb0, 0x0 ;  /* 0x00008000000079c5 */ /* 0x000fe40000010000 */
[----:B------:R-:W-:-:S15]  /*4af0*/  WARPGROUP.ARRIVE ;  /* 0x00000000000079c5 */ /* 0x000fde0000000000 */
[----:B------:R-:W-:-:S03]  /*4b00*/  NOP ;  /* 0x0000000000007918 */ /* 0x000fc60000000000 */
[----:B------:R-:W-:Y:S01]  /*4b10*/  HGMMA.64x256x16.F32 R24, R152, gdesc[UR8].tnspB, R24, gsb0 ;  /* 0x43e0000898187df0 */ /* 0x000fe20008000818 */
[----:B------:R-:W-:Y:S01]  /*4b20*/  UMOV UR10, UR4 ;  /* 0x00000004000a7c82 */ /* 0x000fe20008000000 */
[----:B------:R-:W-:Y:S01]  /*4b30*/  UMOV UR11, 0x40000040 ;  /* 0x40000040000b7882 */ /* 0x000fe20000000000 */
[----:B------:R-:W-:Y:S02]  /*4b40*/  WARPGROUP.DEPBAR.LE gsb0, 0x0 ;  /* 0x00008000000079c5 */ /* 0x000fe40000010000 */
[----:B------:R-:W0:Y:S01]  /*4b50*/  MUFU.EX2 R152, R171 ;  /* 0x000000ab00987308 */ /* 0x000e220000000800 */
[----:B------:R-:W-:-:S07]  /*4b60*/  FADD.FTZ R155, R21, R159 ;  /* 0x0000009f159b7221 */ /* 0x000fce0000010000 */
[----:B------:R-:W1:Y:S08]  /*4b70*/  MUFU.EX2 R154, R172 ;  /* 0x000000ac009a7308 */ /* 0x000e700000000800 */
[----:B------:R-:W2:Y:S01]  /*4b80*/  MUFU.EX2 R153, R180 ;  /* 0x000000b400997308 */ /* 0x000ea20000000800 */
[C---:B0-----:R-:W-:Y:S01]  /*4b90*/  FADD.FTZ R155, R152.reuse, R155 ;  /* 0x0000009b989b7221 */ /* 0x041fe20000010000 */
[----:B------:R-:W-:-:S02]  /*4ba0*/  F2FP.F16.F32.PACK_AB R152, R152, R21 ;  /* 0x000000159898723e */ /* 0x000fc400000000ff */
[----:B------:R-:W-:-:S04]  /*4bb0*/  SHF.R.U32.HI R21, RZ, 0x1f, R12 ;  /* 0x0000001fff157819 */ /* 0x000fc8000001160c */
[----:B------:R-:W-:Y:S01]  /*4bc0*/  LEA.HI.SX32 R12, R12, R21, 0x1c ;  /* 0x000000150c0c7211 */ /* 0x000fe200078fe2ff */
[----:B-1----:R-:W-:Y:S01]  /*4bd0*/  FADD.FTZ R157, R154, R155 ;  /* 0x0000009b9a9d7221 */ /* 0x002fe20000010000 */
[----:B------:R-:W-:Y:S02]  /*4be0*/  F2FP.F16.F32.PACK_AB R154, R173, R154 ;  /* 0x0000009aad9a723e */ /* 0x000fe400000000ff */
[----:B------:R-:W-:Y:S02]  /*4bf0*/  F2FP.F16.F32.PACK_AB R155, R176, R178 ;  /* 0x000000b2b09b723e */ /* 0x000fe400000000ff */
[----:B------:R-:W-:Y:S01]  /*4c00*/  VIMNMX R21, R205, R12, !PT ;  /* 0x0000000ccd157248 */ /* 0x000fe20007fe0100 */
[----:B--2---:R-:W-:Y:S01]  /*4c10*/  FADD.FTZ R156, R153, R156 ;  /* 0x0000009c999c7221 */ /* 0x004fe20000010000 */
[C---:B------:R-:W-:Y:S02]  /*4c20*/  F2FP.F16.F32.PACK_AB R153, R175.reuse, R153 ;  /* 0x00000099af99723e */ /* 0x040fe400000000ff */
[----:B------:R-:W-:Y:S01]  /*4c30*/  ISETP.GE.AND P2, PT, R212, R21, PT ;  /* 0x00000015d400720c */ /* 0x000fe20003f46270 */
[----:B------:R-:W-:Y:S01]  /*4c40*/  FADD.FTZ R156, R175, R156 ;  /* 0x0000009caf9c7221 */ /* 0x000fe20000010000 */
[----:B------:R-:W-:-:S06]  /*4c50*/  WARPGROUP.ARRIVE ;  /* 0x00000000000079c5 */ /* 0x000fcc0000000000 */
[----:B------:R-:W-:Y:S03]  /*4c60*/  HGMMA.64x256x16.F32 R24, R152, gdesc[UR8].tnspB, R24, gsb0 ;  /* 0x43e0000898187df0 */ /* 0x000fe60008000818 */
[----:B------:R-:W-:Y:S02]  /*4c70*/  WARPGROUP.DEPBAR.LE gsb0, 0x0 ;  /* 0x00008000000079c5 */ /* 0x000fe40000010000 */
[----:B------:R-:W-:Y:S01]  /*4c80*/  FADD.FTZ R153, R178, R156 ;  /* 0x0000009cb2997221 */ /* 0x000fe20000010000 */
[----:B------:R0:W-:Y:S03]  /*4c90*/  @!P1 SYNCS.ARRIVE.TRANS64.RED.A1T0 RZ, [R0+URZ], RZ ;  /* 0x000000ff00ff99a7 */ /* 0x0001e6000810043f */
[----:B------:R-:W-:Y:S01]  /*4ca0*/  FADD.FTZ R12, R176, R153 ;  /* 0x00000099b00c7221 */ /* 0x000fe20000010000 */
[----:B0-----:R-:W-:Y:S01]  /*4cb0*/  FADD.FTZ R0, R173, R157 ;  /* 0x0000009dad007221 */ /* 0x001fe20000010000 */
[----:B---3--:R-:W-:Y:S06]  /*4cc0*/  @!P2 BRA `(.L_x_5355) ;  /* 0x00000030001ca947 */ /* 0x008fec0003800000 */
[----:B------:R-:W-:Y:S01]  /*4cd0*/  IMAD.MOV.U32 R214, RZ, RZ, R169 ;  /* 0x000000ffffd67224 */ /* 0x000fe200078e00a9 */
[----:B------:R-:W-:Y:S01]  /*4ce0*/  ULDC UR4, c[0x0][0xad0] ;  /* 0x0002b40000047ab9 */ /* 0x000fe20000000800 */
[----:B------:R-:W-:-:S07]  /*4cf0*/  IMAD.MOV.U32 R215, RZ, RZ, R20 ;  /* 0x000000ffffd77224 */ /* 0x000fce00078e0014 */
.L_x_5364:
[----:B------:R-:W-:-:S04]  /*4d00*/  UIADD3 UR36, UR36, 0x1, URZ ;  /* 0x0000000124247890 */ /* 0x000fc8000fffe03f */
[----:B------:R-:W-:-:S04]  /*4d10*/  UISETP.NE.AND UP0, UPT, UR36, 0x2, UPT ;  /* 0x000000022400788c */ /* 0x000fc8000bf05270 */
[----:B------:R-:W-:Y:S02]  /*4d20*/  USEL UR5, URZ, 0x1, UP0 ;  /* 0x000000013f057887 */ /* 0x000fe40008000000 */
[----:B------:R-:W-:Y:S02]  /*4d30*/  USEL UR36, UR36, URZ, UP0 ;  /* 0x0000003f24247287 */ /* 0x000fe40008000000 */
[----:B------:R-:W-:Y:S01]  /*4d40*/  ULOP3.LUT UR37, UR37, UR5, URZ, 0x3c, !UPT ;  /* 0x0000000525257292 */ /* 0x000fe2000f8e3c3f */
[----:B------:R-:W-:Y:S11]  /*4d50*/  @!P0 BRA `(.L_x_5356) ;  /* 0x0000000000048947 */ /* 0x000ff60003800000 */
[----:B------:R-:W-:Y:S01]  /*4d60*/  BPT.TRAP 0x1 ;  /* 0x000000040000795c */ /* 0x000fe20000300000 */
.L_x_5356:
        /* <DEDUP_REMOVED lines=9> */
.L_x_5357:
[----:B-1----:R-:W-:Y:S05]  /*4e00*/  @P2 BRA `(.L_x_5358) ;  /* 0x0000000000082947 */ /* 0x002fea0003800000 */
[----:B------:R-:W1:Y:S02]  /*4e10*/  SYNCS.PHASECHK.TRANS64.TRYWAIT P2, [UR5+0x32430], R13 ;  /* 0x0324300dff0075a7 */ /* 0x000e640008040145 */
[----:B-1----:R-:W-:Y:S05]  /*4e20*/  @!P2 BRA `(.L_x_5359) ;  /* 0x0000012400e0a947 */ /* 0x002fea0003800000 */
.L_x_5358:
        /* <DEDUP_REMOVED lines=31> */
.L_x_5360:
[----:B------:R2:W3:Y:S01]  /*5020*/  SYNCS.PHASECHK.TRANS64.TRYWAIT P2, [UR5+0x32450], R13 ;  /* 0x0324500dff0075a7 */ /* 0x0004e20008040145 */
[----:B------:R-:W-:Y:S05]  /*5030*/  @!P0 BRA `(.L_x_5361) ;  /* 0x0000000000048947 */ /* 0x000fea0003800000 */
[----:B------:R-:W-:Y:S01]  /*5040*/  BPT.TRAP 0x1 ;  /* 0x000000040000795c */ /* 0x000fe20000300000 */
.L_x_5361:
[----:B---3--:R-:W-:Y:S05]  /*5050*/  @P2 BRA `(.L_x_5362) ;  /* 0x0000000000082947 */ /* 0x008fea0003800000 */
[----:B------:R-:W3:Y:S02]  /*5060*/  SYNCS.PHASECHK.TRANS64.TRYWAIT P2, [UR5+0x32450], R13 ;  /* 0x0324500dff0075a7 */ /* 0x000ee40008040145 */
[----:B---3--:R-:W-:Y:S05]  /*5070*/  @!P2 BRA `(.L_x_5363) ;  /* 0x000001240064a947 */ /* 0x008fea0003800000 */
.L_x_5362:
[----:B------:R-:W-:Y:S01]  /*5080*/  R2UR UR52, R10 ;  /* 0x000000000a3472ca */ /* 0x000fe200000e0000 */
[----:B------:R-:W-:Y:S01]  /*5090*/  UIMAD UR6, UR36, 0xc00, UR60 ;  /* 0x00000c00240678a4 */ /* 0x000fe2000f8e023c */
[----:B------:R-:W-:Y:S01]  /*50a0*/  R2UR UR53, R11 ;  /* 0x000000000b3572ca */ /* 0x000fe200000e0000 */
[----:B------:R-:W-:Y:S01]  /*50b0*/  WARPGROUP.ARRIVE ;  /* 0x00000000000079c5 */ /* 0x000fe20000000000 */
[----:B------:R-:W-:Y:S01]  /*50c0*/  UMOV UR55, 0x40000040 ;  /* 0x4000004000377882 */ /* 0x000fe20000000000 */
[----:B------:R-:W-:Y:S01]  /*50d0*/  UIADD3 UR10, UR6, 0x302, URZ ;  /* 0x00000302060a7890 */ /* 0x000fe2000fffe03f */
[----:B-1----:R-:W1:Y:S01]  /*50e0*/  LDC R20, c[0x0][0x448] ;  /* 0x00011200ff147b82 */ /* 0x002e620000000800 */
[----:B------:R-:W-:Y:S01]  /*50f0*/  UMOV UR11, 0x40000040 ;  /* 0x40000040000b7882 */ /* 0x000fe20000000000 */
[----:B------:R-:W-:Y:S01]  /*5100*/  UMOV UR54, UR6 ;  /* 0x0000000600367c82 */ /* 0x000fe20008000000 */
[----:B------:R-:W-:Y:S01]  /*5110*/  UIADD3 UR14, UR6, 0x304, URZ ;  /* 0x00000304060e7890 */ /* 0x000fe2000fffe03f */
[----:B------:R-:W-:Y:S01]  /*5120*/  IMAD.IADD R217, R206, 0x1, R200 ;  /* 0x00000001ced97824 */ /* 0x000fe200078e02c8 */
[----:B------:R-:W-:Y:S01]  /*5130*/  UMOV UR15, 0x40000040 ;  /* 0x40000040000f7882 */ /* 0x000fe20000000000 */
[----:B------:R-:W-:Y:S01]  /*5140*/  UIADD3 UR18, UR6, 0x306, URZ ;  /* 0x0000030606127890 */ /* 0x000fe2000fffe03f */
[----:B------:R-:W-:-:S02]  /*5150*/  UMOV UR19, 0x40000040 ;  /* 0x4000004000137882 */ /* 0x000fc40000000000 */
        /* <DEDUP_REMOVED lines=12> */
[----:B-1----:R-:W-:Y:S01]  /*5220*/  ISETP.NE.AND P2, PT, R20, 0x1, PT ;  /* 0x000000011400780c */ /* 0x002fe20003f45270 */
[----:B------:R-:W-:Y:S01]  /*5230*/  UMOV UR35, 0x40000040 ;  /* 0x4000004000237882 */ /* 0x000fe20000000000 */
[----:B------:R-:W-:Y:S01]  /*5240*/  UIADD3 UR42, UR6, 0x900, URZ ;  /* 0x00000900062a7890 */ /* 0x000fe2000fffe03f */
[----:B------:R-:W-:Y:S01]  /*5250*/  UMOV UR43, 0x40000040 ;  /* 0x40000040002b7882 */ /* 0x000fe20000000000 */
[----:B------:R-:W-:Y:S01]  /*5260*/  UIADD3 UR46, UR6, 0x902, URZ ;  /* 0x00000902062e7890 */ /* 0x000fe2000fffe03f */
[----:B------:R-:W-:Y:S01]  /*5270*/  UMOV UR47, 0x40000040 ;  /* 0x40000040002f7882 */ /* 0x000fe20000000000 */
[----:B------:R-:W-:Y:S01]  /*5280*/  UIADD3 UR50, UR6, 0x904, URZ ;  /* 0x0000090406327890 */ /* 0x000fe2000fffe03f */
[----:B------:R-:W-:-:S06]  /*5290*/  UMOV UR51, 0x40000040 ;  /* 0x4000004000337882 */ /* 0x000fcc0000000000 */
[----:B------:R-:W1:Y:S08]  /*52a0*/  @P2 LDC R20, c[0x0][0x44c] ;  /* 0x00011300ff142b82 */ /* 0x000e700000000800 */
[----:B0-2---:R-:W0:Y:S01]  /*52b0*/  @P2 LDC R13, c[0x0][0x450] ;  /* 0x00011400ff0d2b82 */ /* 0x005e220000000800 */
[----:B-1----:R-:W-:-:S05]  /*52c0*/  @P2 IMAD.HI.U32 R20, R217, R20, RZ ;  /* 0x00000014d9142227 */ /* 0x002fca00078e00ff */
[----:B0-----:R-:W-:Y:S01]  /*52d0*/  @P2 SHF.R.U32.HI R217, RZ, R13, R20 ;  /* 0x0000000dffd92219 */ /* 0x001fe20000011614 */
        /* <DEDUP_REMOVED lines=67> */
[----:B------:R-:W0:Y:S01]  /*5710*/  SHFL.IDX PT, R174, R217, RZ, 0x1c1f ;  /* 0x001c1fffd9ae7589 */ /* 0x000e2200000e0000 */
[----:B------:R-:W-:Y:S01]  /*5720*/  FMUL.FTZ R153, R154, UR4 ;  /* 0x000000049a997c20 */ /* 0x000fe20008410000 */
[----:B------:R-:W-:Y:S01]  /*5730*/  FMUL.FTZ R154, R156, UR4 ;  /* 0x000000049c9a7c20 */ /* 0x000fe20008410000 */
[----:B------:R-:W-:Y:S01]  /*5740*/  FMUL.FTZ R156, R157, UR4 ;  /* 0x000000049d9c7c20 */ /* 0x000fe20008410000 */
[----:B------:R-:W-:Y:S01]  /*5750*/  FMUL.FTZ R157, R161, UR4 ;  /* 0x00000004a19d7c20 */ /* 0x000fe20008410000 */
[----:B------:R-:W-:-:S02]  /*5760*/  IMAD R161, R212, -0x60, RZ ;  /* 0xffffffa0d4a17824 */ /* 0x000fc400078e02ff */
[----:B------:R-:W-:Y:S01]  /*5770*/  FMUL.FTZ R219, R152, UR4 ;  /* 0x0000000498db7c20 */ /* 0x000fe20008410000 */
[----:B------:R-:W-:Y:S01]  /*5780*/  FMUL.FTZ R13, R158, UR4 ;  /* 0x000000049e0d7c20 */ /* 0x000fe20008410000 */
[----:B------:R-:W1:Y:S01]  /*5790*/  MUFU.TANH R220, R220 ;  /* 0x000000dc00dc7308 */ /* 0x000e620000002400 */
[----:B------:R-:W-:Y:S01]  /*57a0*/  FMUL.FTZ R20, R159, UR4 ;  /* 0x000000049f147c20 */ /* 0x000fe20008410000 */
[----:B------:R-:W-:Y:S01]  /*57b0*/  IADD3 R161, -R201, 0x1, R161 ;  /* 0x00000001c9a17810 */ /* 0x000fe20007ffe1a1 */
[----:B------:R-:W-:Y:S01]  /*57c0*/  FMUL.FTZ R158, R164, UR4 ;  /* 0x00000004a49e7c20 */ /* 0x000fe20008410000 */
[----:B------:R-:W-:Y:S01]  /*57d0*/  FMUL.FTZ R159, R165, UR4 ;  /* 0x00000004a59f7c20 */ /* 0x000fe20008410000 */
[----:B------:R-:W-:Y:S01]  /*57e0*/  FMUL.FTZ R224, R170, UR4 ;  /* 0x00000004aae07c20 */ /* 0x000fe20008410000 */
[----:B------:R-:W-:Y:S01]  /*57f0*/  FMUL.FTZ R218, R160, UR4 ;  /* 0x00000004a0da7c20 */ /* 0x000fe20008410000 */
[----:B------:R-:W-:Y:S01]  /*5800*/  IADD3 R170, -R203, R161, R204 ;  /* 0x000000a1cbaa7210 */ /* 0x000fe20007ffe1cc */
        /* <DEDUP_REMOVED lines=9> */
[----:B0-----:R-:W-:-:S02]  /*58a0*/  IMAD.IADD R174, R170, 0x1, R174 ;  /* 0x00000001aaae7824 */ /* 0x001fc400078e02ae */
[----:B------:R-:W-:Y:S01]  /*58b0*/  FMUL.FTZ R166, R180, UR4 ;  /* 0x00000004b4a67c20 */ /* 0x000fe20008410000 */
[----:B------:R-:W-:Y:S01]  /*58c0*/  FMUL.FTZ R222, R167, UR4 ;  /* 0x00000004a7de7c20 */ /* 0x000fe20008410000 */
[----:B------:R-:W-:Y:S01]  /*58d0*/  FMUL.FTZ R167, R181, UR4 ;  /* 0x00000004b5a77c20 */ /* 0x000fe20008410000 */
[----:B------:R-:W-:Y:S01]  /*58e0*/  FMUL.FTZ R216, R162, UR4 ;  /* 0x00000004a2d87c20 */ /* 0x000fe20008410000 */
[----:B------:R-:W-:Y:S01]  /*58f0*/  ISETP.GT.AND P3, PT, R174, 0x1, PT ;  /* 0x00000001ae00780c */ /* 0x000fe20003f64270 */
[----:B------:R-:W-:Y:S01]  /*5900*/  FMUL.FTZ R161, R184, UR4 ;  /* 0x00000004b8a17c20 */ /* 0x000fe20008410000 */
[----:B------:R-:W0:Y:S01]  /*5910*/  MUFU.TANH R219, R219 ;  /* 0x000000db00db7308 */ /* 0x000e220000002400 */
[C---:B------:R-:W-:Y:S01]  /*5920*/  ISETP.GT.AND P4, PT, R174.reuse, 0x8, PT ;  /* 0x00000008ae00780c */ /* 0x040fe20003f84270 */
[----:B------:R-:W-:Y:S01]  /*5930*/  FMUL.FTZ R152, R163, UR4 ;  /* 0x00000004a3987c20 */ /* 0x000fe20008410000 */
[C---:B------:R-:W-:Y:S01]  /*5940*/  ISETP.GT.AND P5, PT, R174.reuse, 0x9, PT ;  /* 0x00000009ae00780c */ /* 0x040fe20003fa4270 */
[----:B------:R-:W-:Y:S01]  /*5950*/  FMUL.FTZ R225, R175, UR4 ;  /* 0x00000004afe17c20 */ /* 0x000fe20008410000 */
[----:B------:R-:W-:Y:S01]  /*5960*/  ISETP.GT.AND P2, PT, R174, RZ, PT ;  /* 0x000000ffae00720c */ /* 0x000fe20003f44270 */
[----:B------:R-:W-:Y:S01]  /*5970*/  FMUL.FTZ R162, R185, UR4 ;  /* 0x00000004b9a27c20 */ /* 0x000fe20008410000 */
[----:B-1----:R-:W-:Y:S01]  /*5980*/  FSEL R220, R220, -INF , P3 ;  /* 0xff800000dcdc7808 */ /* 0x002fe20001800000 */
[----:B------:R-:W1:Y:S01]  /*5990*/  MUFU.TANH R157, R157 ;  /* 0x0000009d009d7308 */ /* 0x000e620000002400 */
[----:B------:R-:W-:Y:S01]  /*59a0*/  ISETP.GT.AND P3, PT, R174, 0x11, PT ;  /* 0x00000011ae00780c */ /* 0x000fe20003f64270 */
[----:B------:R-:W4:Y:S01]  /*59b0*/  SHFL.IDX PT, R175, R217, 0x1, 0x1c1f ;  /* 0x003c1f00d9af7f89 */ /* 0x000f2200000e0000 */
[----:B--2---:R-:W-:Y:S01]  /*59c0*/  FSEL R154, R154, -INF , P4 ;  /* 0xff8000009a9a7808 */ /* 0x004fe20002000000 */
[----:B------:R-:W-:Y:S01]  /*59d0*/  FMUL.FTZ R163, R188, UR4 ;  /* 0x00000004bca37c20 */ /* 0x000fe20008410000 */
[----:B------:R-:W-:Y:S01]  /*59e0*/  ISETP.GT.AND P4, PT, R174, 0x18, PT ;  /* 0x00000018ae00780c */ /* 0x000fe20003f84270 */
[----:B------:R-:W-:Y:S01]  /*59f0*/  FMUL.FTZ R223, R171, UR4 ;  /* 0x00000004abdf7c20 */ /* 0x000fe20008410000 */
[----:B---3--:R-:W-:Y:S01]  /*5a00*/  FSEL R169, R156, -INF , P5 ;  /* 0xff8000009ca97808 */ /* 0x008fe20002800000 */
[----:B------:R-:W2:Y:S01]  /*5a10*/  MUFU.TANH R158, R158 ;  /* 0x0000009e009e7308 */ /* 0x000ea20000002400 */
[C---:B------:R-:W-:Y:S01]  /*5a20*/  ISETP.GT.AND P5, PT, R174.reuse, 0x19, PT ;  /* 0x00000019ae00780c */ /* 0x040fe20003fa4270 */
[----:B------:R-:W-:Y:S01]  /*5a30*/  FMUL.FTZ R156, R189, UR4 ;  /* 0x00000004bd9c7c20 */ /* 0x000fe20008410000 */
[----:B0-----:R-:W-:Y:S01]  /*5a40*/  FSEL R219, R219, -INF , P2 ;  /* 0xff800000dbdb7808 */ /* 0x001fe20001000000 */
[----:B------:R-:W-:Y:S01]  /*5a50*/  FMUL.FTZ R188, R179, UR4 ;  /* 0x00000004b3bc7c20 */ /* 0x000fe20008410000 */
[----:B------:R-:W-:Y:S01]  /*5a60*/  ISETP.GT.AND P2, PT, R174, 0x10, PT ;  /* 0x00000010ae00780c */ /* 0x000fe20003f44270 */
[----:B------:R-:W-:Y:S01]  /*5a70*/  FMUL.FTZ R176, R197, UR4 ;  /* 0x00000004c5b07c20 */ /* 0x000fe20008410000 */
[----:B------:R-:W-:Y:S01]  /*5a80*/  FMUL.FTZ R155, R155, UR4 ;  /* 0x000000049b9b7c20 */ /* 0x000fe20008410000 */
[----:B------:R-:W0:Y:S01]  /*5a90*/  MUFU.TANH R159, R159 ;  /* 0x0000009f009f7308 */ /* 0x000e220000002400 */
[----:B-1----:R-:W-:Y:S01]  /*5aa0*/  FSEL R180, R157, -INF , P3 ;  /* 0xff8000009db47808 */ /* 0x002fe20001800000 */
[----:B------:R-:W-:Y:S01]  /*5ab0*/  FMUL.FTZ R157, R192, UR4 ;  /* 0x00000004c09d7c20 */ /* 0x000fe20008410000 */
[----:B------:R-:W-:Y:S01]  /*5ac0*/  ISETP.GT.AND P3, PT, R174, 0x21, PT ;  /* 0x00000021ae00780c */ /* 0x000fe20003f64270 */
        /* <DEDUP_REMOVED lines=8> */
[----:B----4-:R-:W-:-:S02]  /*5b50*/  IMAD.IADD R179, R170, 0x1, R175 ;  /* 0x00000001aab37824 */ /* 0x010fc400078e02af */
[----:B------:R-:W-:Y:S01]  /*5b60*/  FMUL.FTZ R193, R187, UR4 ;  /* 0x00000004bbc17c20 */ /* 0x000fe20008410000 */
[----:B------:R-:W-:Y:S01]  /*5b70*/  FMUL.FTZ R191, R191, UR4 ;  /* 0x00000004bfbf7c20 */ /* 0x000fe20008410000 */
[----:B------:R-:W-:Y:S01]  /*5b80*/  FMUL.FTZ R194, R194, UR4 ;  /* 0x00000004c2c27c20 */ /* 0x000fe20008410000 */
[----:B------:R-:W2:Y:S01]  /*5b90*/  MUFU.TANH R168, R168 ;  /* 0x000000a800a87308 */ /* 0x000ea20000002400 */
[----:B0-----:R-:W-:Y:S01]  /*5ba0*/  FSEL R217, R159, -INF , P5 ;  /* 0xff8000009fd97808 */ /* 0x001fe20002800000 */
[----:B------:R-:W-:Y:S01]  /*5bb0*/  FMUL.FTZ R159, R196, UR4 ;  /* 0x00000004c49f7c20 */ /* 0x000fe20008410000 */
[----:B------:R-:W-:Y:S01]  /*5bc0*/  ISETP.GT.AND P5, PT, R174, 0x29, PT ;  /* 0x00000029ae00780c */ /* 0x000fe20003fa4270 */
[----:B------:R-:W-:Y:S01]  /*5bd0*/  FMUL.FTZ R196, R190, UR4 ;  /* 0x00000004bec47c20 */ /* 0x000fe20008410000 */
[----:B------:R-:W-:-:S03]  /*5be0*/  FMUL.FTZ R199, R199, UR4 ;  /* 0x00000004c7c77c20 */ /* 0x000fc60008410000 */
[----:B------:R-:W0:Y:S01]  /*5bf0*/  MUFU.TANH R160, R160 ;  /* 0x000000a000a07308 */ /* 0x000e220000002400 */
[----:B-1----:R-:W-:Y:S02]  /*5c00*/  FSEL R218, R218, -INF , P2 ;  /* 0xff800000dada7808 */ /* 0x002fe40001000000 */
[----:B------:R-:W-:-:S05]  /*5c10*/  ISETP.GT.AND P2, PT, R174, 0x20, PT ;  /* 0x00000020ae00780c */ /* 0x000fca0003f44270 */
[----:B------:R-:W1:Y:S01]  /*5c20*/  MUFU.TANH R172, R172 ;  /* 0x000000ac00ac7308 */ /* 0x000e620000002400 */
[----:B--2---:R-:W-:Y:S02]  /*5c30*/  FSEL R168, R168, -INF , P2 ;  /* 0xff800000a8a87808 */ /* 0x004fe40001000000 */
[----:B------:R-:W-:-:S05]  /*5c40*/  ISETP.GT.AND P2, PT, R174, 0x30, PT ;  /* 0x00000030ae00780c */ /* 0x000fca0003f44270 */
[----:B------:R-:W2:Y:S01]  /*5c50*/  MUFU.TANH R173, R173 ;  /* 0x000000ad00ad7308 */ /* 0x000ea20000002400 */
[----:B0-----:R-:W-:Y:S02]  /*5c60*/  FSEL R171, R160, -INF , P3 ;  /* 0xff800000a0ab7808 */ /* 0x001fe40001800000 */
[----:B------:R-:W-:-:S05]  /*5c70*/  ISETP.GT.AND P3, PT, R174, 0x31, PT ;  /* 0x00000031ae00780c */ /* 0x000fca0003f64270 */
        /* <DEDUP_REMOVED lines=32> */
[----:B------:R-:W-:-:S05]  /*5e80*/  ISETP.GT.AND P2, PT, R179, RZ, PT ;  /* 0x000000ffb300720c */ /* 0x000fca0003f44270 */
        /* <DEDUP_REMOVED lines=8> */
[----:B------:R-:W-:Y:S02]  /*5f10*/  FMNMX.FTZ R13, R219, R215, !PT ;  /* 0x000000d7db0d7209 */ /* 0x000fe40007810000 */
[----:B------:R-:W-:Y:S02]  /*5f20*/  ISETP.GT.AND P4, PT, R179, 0x18, PT ;  /* 0x00000018b300780c */ /* 0x000fe40003f84270 */
[----:B------:R-:W-:Y:S01]  /*5f30*/  FMNMX.FTZ R13, R220, R13, !PT ;  /* 0x0000000ddc0d7209 */ /* 0x000fe20007810000 */
[----:B------:R-:W2:Y:S01]  /*5f40*/  MUFU.TANH R153, R153 ;  /* 0x0000009900997308 */ /* 0x000ea20000002400 */
[----:B0-----:R-:W-:Y:S02]  /*5f50*/  FSEL R159, R176, -INF , P5 ;  /* 0xff800000b09f7808 */ /* 0x001fe40002800000 */
[----:B------:R-:W-:-:S02]  /*5f60*/  FMNMX.FTZ R13, R154, R13, !PT ;  /* 0x0000000d9a0d7209 */ /* 0x000fc40007810000 */
[----:B------:R-:W-:Y:S02]  /*5f70*/  ISETP.GT.AND P5, PT, R179, 0x9, PT ;  /* 0x00000009b300780c */ /* 0x000fe40003fa4270 */
[----:B------:R-:W-:Y:S01]  /*5f80*/  FMNMX.FTZ R13, R169, R13, !PT ;  /* 0x0000000da90d7209 */ /* 0x000fe20007810000 */
[----:B------:R-:W0:Y:S01]  /*5f90*/  MUFU.TANH R155, R155 ;  /* 0x0000009b009b7308 */ /* 0x000e220000002400 */
[----:B-1----:R-:W-:Y:S02]  /*5fa0*/  FSEL R174, R20, -INF , P5 ;  /* 0xff80000014ae7808 */ /* 0x002fe40002800000 */
[----:B------:R-:W-:Y:S02]  /*5fb0*/  FMNMX.FTZ R13, R218, R13, !PT ;  /* 0x0000000dda0d7209 */ /* 0x000fe40007810000 */
[----:B------:R-:W-:Y:S02]  /*5fc0*/  ISETP.GT.AND P5, PT, R179, 0x19, PT ;  /* 0x00000019b300780c */ /* 0x000fe40003fa4270 */
[----:B------:R-:W-:Y:S01]  /*5fd0*/  FMNMX.FTZ R13, R180, R13, !PT ;  /* 0x0000000db40d7209 */ /* 0x000fe20007810000 */
[----:B------:R-:W1:Y:S01]  /*5fe0*/  MUFU.TANH R216, R216 ;  /* 0x000000d800d87308 */ /* 0x000e620000002400 */
[----:B--2---:R-:W-:-:S02]  /*5ff0*/  FSEL R153, R153, -INF , P2 ;  /* 0xff80000099997808 */ /* 0x004fc40001000000 */
[----:B------:R-:W-:Y:S02]  /*6000*/  FMNMX.FTZ R13, R181, R13, !PT ;  /* 0x0000000db50d7209 */ /* 0x000fe40007810000 */
[----:B------:R-:W-:Y:S02]  /*6010*/  ISETP.GT.AND P2, PT, R179, 0x10, PT ;  /* 0x00000010b300780c */ /* 0x000fe40003f44270 */
[----:B------:R-:W-:Y:S01]  /*6020*/  FMNMX.FTZ R13, R217, R13, !PT ;  /* 0x0000000dd90d7209 */ /* 0x000fe20007810000 */
[----:B------:R-:W2:Y:S01]  /*6030*/  MUFU.TANH R152, R152 ;  /* 0x0000009800987308 */ /* 0x000ea20000002400 */
[----:B0-----:R-:W-:Y:S02]  /*6040*/  FSEL R155, R155, -INF , P3 ;  /* 0xff8000009b9b7808 */ /* 0x001fe40001800000 */
[----:B------:R-:W-:Y:S02]  /*6050*/  FMNMX.FTZ R13, R168, R13, !PT ;  /* 0x0000000da80d7209 */ /* 0x000fe40007810000 */
[----:B------:R-:W-:-:S02]  /*6060*/  ISETP.GT.AND P3, PT, R179, 0x11, PT ;  /* 0x00000011b300780c */ /* 0x000fc40003f64270 */
        /* <DEDUP_REMOVED lines=13> */
[----:B------:R-:W-:Y:S01]  /*6140*/  FMNMX.FTZ R13, R166, R13, !PT ;  /* 0x0000000da60d7209 */ /* 0x000fe20007810000 */
[----:B------:R-:W0:Y:S01]  /*6150*/  S2R R221, SR_TID.X ;  /* 0x0000000000dd7919 */ /* 0x000e220000002100 */
[----:B------:R-:W-:-:S02]  /*6160*/  ISETP.GT.AND P4, PT, R179, 0x28, PT ;  /* 0x00000028b300780c */ /* 0x000fc40003f84270 */
[----:B------:R-:W-:Y:S01]  /*6170*/  FMNMX.FTZ R13, R167, R13, !PT ;  /* 0x0000000da70d7209 */ /* 0x000fe20007810000 */
[----:B------:R-:W3:Y:S01]  /*6180*/  MUFU.TANH R223, R223 ;  /* 0x000000df00df7308 */ /* 0x000ee20000002400 */
        /* <DEDUP_REMOVED lines=10> */
[----:B---3--:R-:W-:Y:S02]  /*6230*/  FSEL R184, R223, -INF , P3 ;  /* 0xff800000dfb87808 */ /* 0x008fe40001800000 */
[----:B------:R-:W-:Y:S02]  /*6240*/  FMNMX.FTZ R13, R156, R13, !PT ;  /* 0x0000000d9c0d7209 */ /* 0x000fe40007810000 */
        /* <DEDUP_REMOVED lines=9> */
[----:B------:R-:W-:Y:S01]  /*62e0*/  ISETP.GT.AND P5, PT, R179, 0x39, PT ;  /* 0x00000039b300780c */ /* 0x000fe20003fa4270 */
[----:B------:R-:W2:Y:S01]  /*62f0*/  SHFL.BFLY PT, R20, R13, 0x2, 0x1f ;  /* 0x0c401f000d147f89 */ /* 0x000ea200000e0000 */
[----:B0-----:R-:W-:-:S03]  /*6300*/  SHF.R.U32.HI R221, RZ, 0x7, R221 ;  /* 0x00000007ffdd7819 */ /* 0x001fc600000116dd */
[----:B------:R-:W0:Y:S01]  /*6310*/  MUFU.TANH R189, R189 ;  /* 0x000000bd00bd7308 */ /* 0x000e220000002400 */
[----:B---3--:R-:W-:Y:S02]  /*6320*/  FSEL R187, R227, -INF , P2 ;  /* 0xff800000e3bb7808 */ /* 0x008fe40001000000 */
[----:B------:R-:W-:-:S05]  /*6330*/  ISETP.GT.AND P2, PT, R179, 0x40, PT ;  /* 0x00000040b300780c */ /* 0x000fca0003f44270 */
[----:B------:R-:W3:Y:S01]  /*6340*/  MUFU.TANH R182, R182 ;  /* 0x000000b600b67308 */ /* 0x000ee20000002400 */
[----:B-1----:R-:W-:Y:S02]  /*6350*/  FSEL R188, R188, -INF , P3 ;  /* 0xff800000bcbc7808 */ /* 0x002fe40001800000 */
[----:B------:R-:W-:-:S05]  /*6360*/  ISETP.GT.AND P3, PT, R179, 0x41, PT ;  /* 0x00000041b300780c */ /* 0x000fca0003f64270 */
[----:B------:R-:W1:Y:S01]  /*6370*/  MUFU.TANH R192, R192 ;  /* 0x000000c000c07308 */ /* 0x000e620000002400 */
[----:B0-----:R-:W-:Y:S02]  /*6380*/  FSEL R189, R189, -INF , P4 ;  /* 0xff800000bdbd7808 */ /* 0x001fe40002000000 */
[----:B------:R-:W-:Y:S02]  /*6390*/  ISETP.GT.AND P4, PT, R179, 0x48, PT ;  /* 0x00000048b300780c */ /* 0x000fe40003f84270 */
[----:B--2---:R-:W-:-:S03]  /*63a0*/  FMNMX.FTZ R20, R13, R20, !PT ;  /* 0x000000140d147209 */ /* 0x004fc60007810000 */
[----:B------:R-:W0:Y:S01]  /*63b0*/  MUFU.TANH R193, R193 ;  /* 0x000000c100c17308 */ /* 0x000e220000002400 */
[----:B---3--:R-:W-:Y:S01]  /*63c0*/  FSEL R190, R182, -INF , P5 ;  /* 0xff800000b6be7808 */ /* 0x008fe20002800000 */
[----:B------:R-:W2:Y:S01]  /*63d0*/  SHFL.BFLY PT, R13, R20, 0x1, 0x1f ;  /* 0x0c201f00140d7f89 */ /* 0x000ea200000e0000 */
[----:B------:R-:W-:-:S05]  /*63e0*/  ISETP.GT.AND P5, PT, R179, 0x59, PT ;  /* 0x00000059b300780c */ /* 0x000fca0003fa4270 */
[----:B------:R-:W3:Y:S01]  /*63f0*/  MUFU.TANH R196, R196 ;  /* 0x000000c400c47308 */ /* 0x000ee20000002400 */
[----:B-1----:R-:W-:Y:S02]  /*6400*/  FSEL R192, R192, -INF , P2 ;  /* 0xff800000c0c07808 */ /* 0x002fe40001000000 */
[----:B------:R-:W-:-:S05]  /*6410*/  ISETP.GT.AND P2, PT, R179, 0x50, PT ;  /* 0x00000050b300780c */ /* 0x000fca0003f44270 */
[----:B------:R-:W1:Y:S01]  /*6420*/  MUFU.TANH R191, R191 ;  /* 0x000000bf00bf7308 */ /* 0x000e620000002400 */
[----:B0-----:R-:W-:Y:S02]  /*6430*/  FSEL R193, R193, -INF , P3 ;  /* 0xff800000c1c17808 */ /* 0x001fe40001800000 */
[C---:B------:R-:W-:Y:S02]  /*6440*/  ISETP.GT.AND P3, PT, R179.reuse, 0x51, PT ;  /* 0x00000051b300780c */ /* 0x040fe40003f64270 */
[----:B---3--:R-:W-:Y:S02]  /*6450*/  FSEL R196, R196, -INF , P4 ;  /* 0xff800000c4c47808 */ /* 0x008fe40002000000 */
[----:B--2---:R-:W-:Y:S02]  /*6460*/  FMNMX.FTZ R20, R20, R13, !PT ;  /* 0x0000000d14147209 */ /* 0x004fe40007810000 */
[----:B------:R-:W0:Y:S01]  /*6470*/  LDC R13, c[0x0][0xa80] ;  /* 0x0002a000ff0d7b82 */ /* 0x000e220000000800 */
[----:B------:R-:W-:-:S02]  /*6480*/  ISETP.GT.AND P4, PT, R179, 0x58, PT ;  /* 0x00000058b300780c */ /* 0x000fc40003f84270 */
[----:B------:R-:W-:-:S04]  /*6490*/  FSETP.NEU.FTZ.AND P6, PT, R20, -INF , PT ;  /* 0xff8000001400780b */ /* 0x000fc80003fdd000 */
[----:B------:R-:W-:-:S05]  /*64a0*/  FSEL R152, R20, RZ, P6 ;  /* 0x000000ff14987208 */ /* 0x000fca0003000000 */
[----:B------:R-:W-:Y:S01]  /*64b0*/  FADD.FTZ R152, -R152, R215 ;  /* 0x000000d798987221 */ /* 0x000fe20000010100 */
[----:B0-----:R-:W-:-:S03]  /*64c0*/  FMUL.FTZ R197, R20, R13 ;  /* 0x0000000d14c57220 */ /* 0x001fc60000410000 */
[----:B------:R-:W-:Y:S02]  /*64d0*/  FMUL.FTZ R152, R152, R13 ;  /* 0x0000000d98987220 */ /* 0x000fe40000410000 */
[----:B------:R-:W-:Y:S02]  /*64e0*/  FSEL R197, R197, RZ, P6 ;  /* 0x000000ffc5c57208 */ /* 0x000fe40003000000 */
[----:B------:R-:W-:-:S03]  /*64f0*/  ISETP.GT.AND P6, PT, R179, 0x49, PT ;  /* 0x00000049b300780c */ /* 0x000fc60003fc4270 */
        /* <DEDUP_REMOVED lines=25> */
[----:B-1----:R-:W-:-:S07]  /*6690*/  FSEL R191, R191, -INF , P6 ;  /* 0xff800000bfbf7808 */ /* 0x002fce0003000000 */
[----:B------:R-:W0:Y:S08]  /*66a0*/  MUFU.EX2 R197, R152 ;  /* 0x0000009800c57308 */ /* 0x000e300000000800 */
[----:B------:R-:W1:Y:S08]  /*66b0*/  MUFU.EX2 R152, R216 ;  /* 0x000000d800987308 */ /* 0x000e700000000800 */
[----:B------:R-:W2:Y:S01]  /*66c0*/  MUFU.EX2 R154, R154 ;  /* 0x0000009a009a7308 */ /* 0x000ea20000000800 */
        /* <DEDUP_REMOVED lines=21> */
[-C--:B------:R-:W-:Y:S01]  /*6820*/  FMUL.FTZ R56, R56, R197.reuse ;  /* 0x000000c538387220 */ /* 0x080fe20000410000 */
[-C--:B------:R-:W-:Y:S01]  /*6830*/  FMUL.FTZ R57, R57, R197.reuse ;  /* 0x000000c539397220 */ /* 0x080fe20000410000 */
[-C--:B------:R-:W-:Y:S01]  /*6840*/  FMUL.FTZ R60, R60, R197.reuse ;  /* 0x000000c53c3c7220 */ /* 0x080fe20000410000 */
[C---:B0-----:R-:W-:Y:S01]  /*6850*/  FADD.FTZ R0, R169.reuse, R0 ;  /* 0x00000000a9007221 */ /* 0x041fe20000010000 */
[----:B------:R-:W-:Y:S01]  /*6860*/  F2FP.F16.F32.PACK_AB R154, R169, R154 ;  /* 0x0000009aa99a723e */ /* 0x000fe200000000ff */
[-C--:B------:R-:W-:Y:S01]  /*6870*/  FMUL.FTZ R61, R61, R197.reuse ;  /* 0x000000c53d3d7220 */ /* 0x080fe20000410000 */
        /* <DEDUP_REMOVED lines=46> */
[----:B------:R0:W1:Y:S01]  /*6b60*/  MUFU.TANH R169, R194 ;  /* 0x000000c200a97308 */ /* 0x0000620000002400 */
[----:B------:R-:W-:Y:S01]  /*6b70*/  FMUL.FTZ R132, R132, R197 ;  /* 0x000000c584847220 */ /* 0x000fe20000410000 */
[----:B------:R-:W-:Y:S01]  /*6b80*/  FMNMX.FTZ R215, R187, R215, !PT ;  /* 0x000000d7bbd77209 */ /* 0x000fe20007810000 */
[-C--:B------:R-:W-:Y:S01]  /*6b90*/  FMUL.FTZ R133, R133, R197.reuse ;  /* 0x000000c585857220 */ /* 0x080fe20000410000 */
[-C--:B------:R-:W-:Y:S01]  /*6ba0*/  FMUL.FTZ R136, R136, R197.reuse ;  /* 0x000000c588887220 */ /* 0x080fe20000410000 */
[----:B------:R-:W-:Y:S01]  /*6bb0*/  FMUL.FTZ R137, R137, R197 ;  /* 0x000000c589897220 */ /* 0x000fe20000410000 */
[----:B------:R-:W-:Y:S01]  /*6bc0*/  FMNMX.FTZ R215, R188, R215, !PT ;  /* 0x000000d7bcd77209 */ /* 0x000fe20007810000 */
[-C--:B------:R-:W-:Y:S01]  /*6bd0*/  FMUL.FTZ R140, R140, R197.reuse ;  /* 0x000000c58c8c7220 */ /* 0x080fe20000410000 */
[----:B------:R-:W-:Y:S01]  /*6be0*/  FMUL.FTZ R141, R141, R197 ;  /* 0x000000c58d8d7220 */ /* 0x000fe20000410000 */
[----:B0-----:R-:W-:Y:S01]  /*6bf0*/  FMUL.FTZ R194, R195, UR4 ;  /* 0x00000004c3c27c20 */ /* 0x001fe20008410000 */
[----:B------:R-:W-:Y:S01]  /*6c00*/  FMNMX.FTZ R215, R189, R215, !PT ;  /* 0x000000d7bdd77209 */ /* 0x000fe20007810000 */
[----:B------:R-:W-:Y:S01]  /*6c10*/  FMUL.FTZ R195, R198, UR4 ;  /* 0x00000004c6c37c20 */ /* 0x000fe20008410000 */
[-C--:B------:R-:W-:Y:S01]  /*6c20*/  FMUL.FTZ R144, R144, R197.reuse ;  /* 0x000000c590907220 */ /* 0x080fe20000410000 */
[----:B------:R-:W-:Y:S01]  /*6c30*/  FMUL.FTZ R145, R145, R197 ;  /* 0x000000c591917220 */ /* 0x000fe20000410000 */
[----:B------:R-:W-:Y:S01]  /*6c40*/  FMNMX.FTZ R215, R190, R215, !PT ;  /* 0x000000d7bed77209 */ /* 0x000fe20007810000 */
[----:B------:R-:W0:Y:S01]  /*6c50*/  MUFU.TANH R194, R194 ;  /* 0x000000c200c27308 */ /* 0x000e220000002400 */
[-C--:B------:R-:W-:Y:S01]  /*6c60*/  FMUL.FTZ R148, R148, R197.reuse ;  /* 0x000000c594947220 */ /* 0x080fe20000410000 */
[----:B------:R-:W-:Y:S01]  /*6c70*/  FMUL.FTZ R149, R149, R197 ;  /* 0x000000c595957220 */ /* 0x000fe20000410000 */
[----:B------:R-:W-:-:S04]  /*6c80*/  FMNMX.FTZ R215, R192, R215, !PT ;  /* 0x000000d7c0d77209 */ /* 0x000fc80007810000 */
[----:B------:R-:W-:Y:S01]  /*6c90*/  FMNMX.FTZ R198, R193, R215, !PT ;  /* 0x000000d7c1c67209 */ /* 0x000fe20007810000 */
[----:B------:R-:W2:Y:S03]  /*6ca0*/  MUFU.TANH R195, R195 ;  /* 0x000000c300c37308 */ /* 0x000ea60000002400 */
[----:B------:R-:W-:-:S05]  /*6cb0*/  FMNMX.FTZ R198, R196, R198, !PT ;  /* 0x000000c6c4c67209 */ /* 0x000fca0007810000 */
[----:B------:R1:W3:Y:S08]  /*6cc0*/  MUFU.TANH R215, R199 ;  /* 0x000000c700d77308 */ /* 0x0002f00000002400 */
[----:B------:R-:W-:Y:S01]  /*6cd0*/  MUFU.EX2 R180, R180 ;  /* 0x000000b400b47308 */ /* 0x000fe20000000800 */
[----:B-1----:R-:W-:Y:S02]  /*6ce0*/  FSEL R199, R169, -INF , P2 ;  /* 0xff800000a9c77808 */ /* 0x002fe40001000000 */
[----:B------:R-:W-:-:S02]  /*6cf0*/  FMNMX.FTZ R169, R191, R198, !PT ;  /* 0x000000c6bfa97209 */ /* 0x000fc40007810000 */
[----:B0-----:R-:W-:Y:S02]  /*6d00*/  FSEL R198, R194, -INF , P3 ;  /* 0xff800000c2c67808 */ /* 0x001fe40001800000 */
[----:B------:R-:W-:Y:S01]  /*6d10*/  FMNMX.FTZ R169, R199, R169, !PT ;  /* 0x000000a9c7a97209 */ /* 0x000fe20007810000 */
[----:B------:R-:W-:Y:S01]  /*6d20*/  MUFU.EX2 R182, R182 ;  /* 0x000000b600b67308 */ /* 0x000fe20000000800 */
[----:B--2---:R-:W-:Y:S02]  /*6d30*/  FSEL R195, R195, -INF , P4 ;  /* 0xff800000c3c37808 */ /* 0x004fe40002000000 */
[----:B------:R-:W-:Y:S02]  /*6d40*/  FMNMX.FTZ R169, R198, R169, !PT ;  /* 0x000000a9c6a97209 */ /* 0x000fe40007810000 */
[----:B---3--:R-:W-:Y:S02]  /*6d50*/  FSEL R194, R215, -INF , P5 ;  /* 0xff800000d7c27808 */ /* 0x008fe40002800000 */
        /* <DEDUP_REMOVED lines=13> */
[----:B0-----:R-:W-:-:S04]  /*6e30*/  FMNMX.FTZ R169, R169, R215, !PT ;  /* 0x000000d7a9a97209 */ /* 0x001fc80007810000 */
[----:B------:R-:W-:-:S04]  /*6e40*/  FSETP.NEU.FTZ.AND P2, PT, R169, -INF , PT ;  /* 0xff800000a900780b */ /* 0x000fc80003f5d000 */
[----:B------:R-:W-:-:S05]  /*6e50*/  FSEL R215, R169, RZ, P2 ;  /* 0x000000ffa9d77208 */ /* 0x000fca0001000000 */
[----:B------:R-:W-:Y:S01]  /*6e60*/  FADD.FTZ R215, -R215, R214 ;  /* 0x000000d6d7d77221 */ /* 0x000fe20000010100 */
[----:B------:R-:W-:-:S05]  /*6e70*/  FMUL.FTZ R214, R169, R13 ;  /* 0x0000000da9d67220 */ /* 0x000fca0000410000 */
[----:B------:R-:W-:Y:S02]  /*6e80*/  FSEL R214, R214, RZ, P2 ;  /* 0x000000ffd6d67208 */ /* 0x000fe40001000000 */
[C---:B------:R-:W-:Y:S01]  /*6e90*/  ISETP.GT.AND P2, PT, R212.reuse, R21, PT ;  /* 0x00000015d400720c */ /* 0x040fe20003f44270 */
[----:B------:R-:W-:Y:S02]  /*6ea0*/  VIADD R212, R212, 0xffffffff ;  /* 0xffffffffd4d47836 */ /* 0x000fe40000000000 */
        /* <DEDUP_REMOVED lines=24> */
[----:B------:R-:W-:Y:S01]  /*7030*/  FMUL.FTZ R214, R215, R13 ;  /* 0x0000000dd7d67220 */ /* 0x000fe20000410000 */
[----:B------:R-:W-:Y:S08]  /*7040*/  MUFU.EX2 R153, R153 ;  /* 0x0000009900997308 */ /* 0x000ff00000000800 */
[----:B------:R-:W0:Y:S08]  /*7050*/  MUFU.EX2 R214, R214 ;  /* 0x000000d600d67308 */ /* 0x000e300000000800 */
[----:B------:R0:W1:Y:S08]  /*7060*/  MUFU.EX2 R215, R155 ;  /* 0x0000009b00d77308 */ /* 0x0000700000000800 */
[----:B------:R-:W-:Y:S01]  /*7070*/  MUFU.EX2 R174, R174 ;  /* 0x000000ae00ae7308 */ /* 0x000fe20000000800 */
[----:B0-----:R-:W-:Y:S01]  /*7080*/  FFMA.FTZ R155, R214, R12, R153 ;  /* 0x0000000cd69b7223 */ /* 0x001fe20000010099 */
[----:B------:R-:W-:-:S02]  /*7090*/  IMAD.U32 R12, RZ, RZ, UR5 ;  /* 0x00000005ff0c7e24 */ /* 0x000fc4000f8e00ff */
[-C--:B------:R-:W-:Y:S01]  /*70a0*/  FMUL.FTZ R26, R26, R214.reuse ;  /* 0x000000d61a1a7220 */ /* 0x080fe20000410000 */
[-C--:B------:R-:W-:Y:S01]  /*70b0*/  FMUL.FTZ R27, R27, R214.reuse ;  /* 0x000000d61b1b7220 */ /* 0x080fe20000410000 */
[-C--:B------:R-:W-:Y:S01]  /*70c0*/  FMUL.FTZ R30, R30, R214.reuse ;  /* 0x000000d61e1e7220 */ /* 0x080fe20000410000 */
[----:B------:R-:W-:Y:S02]  /*70d0*/  @!P1 VIADD R197, R12, 0x32440 ;  /* 0x000324400cc59836 */ /* 0x000fe40000000000 */
[-C--:B------:R-:W-:Y:S01]  /*70e0*/  FMUL.FTZ R31, R31, R214.reuse ;  /* 0x000000d61f1f7220 */ /* 0x080fe20000410000 */
[-C--:B------:R-:W-:Y:S01]  /*70f0*/  FMUL.FTZ R34, R34, R214.reuse ;  /* 0x000000d622227220 */ /* 0x080fe20000410000 */
[C---:B-1----:R-:W-:Y:S01]  /*7100*/  FADD.FTZ R155, R215.reuse, R155 ;  /* 0x0000009bd79b7221 */ /* 0x042fe20000010000 */
[----:B------:R-:W-:Y:S01]  /*7110*/  F2FP.F16.F32.PACK_AB R153, R215, R153 ;  /* 0x00000099d799723e */ /* 0x000fe200000000ff */
[-C--:B------:R-:W-:Y:S01]  /*7120*/  FMUL.FTZ R35, R35, R214.reuse ;  /* 0x000000d623237220 */ /* 0x080fe20000410000 */
[----:B------:R0:W1:Y:S01]  /*7130*/  MUFU.EX2 R215, R170 ;  /* 0x000000aa00d77308 */ /* 0x0000620000000800 */
[----:B------:R-:W-:Y:S01]  /*7140*/  @!P1 PRMT R197, RZ, 0x654, R197 ;  /* 0x00000654ffc59816 */ /* 0x000fe200000000c5 */
[-C--:B------:R-:W-:Y:S01]  /*7150*/  FMUL.FTZ R38, R38, R214.reuse ;  /* 0x000000d626267220 */ /* 0x080fe20000410000 */
[-C--:B------:R-:W-:Y:S01]  /*7160*/  FMUL.FTZ R39, R39, R214.reuse ;  /* 0x000000d627277220 */ /* 0x080fe20000410000 */
[-C--:B------:R-:W-:Y:S01]  /*7170*/  FMUL.FTZ R42, R42, R214.reuse ;  /* 0x000000d62a2a7220 */ /* 0x080fe20000410000 */
[-C--:B------:R-:W-:Y:S01]  /*7180*/  FMUL.FTZ R43, R43, R214.reuse ;  /* 0x000000d62b2b7220 */ /* 0x080fe20000410000 */
[-C--:B------:R-:W-:Y:S01]  /*7190*/  FMUL.FTZ R46, R46, R214.reuse ;  /* 0x000000d62e2e7220 */ /* 0x080fe20000410000 */
[-C--:B------:R-:W-:Y:S01]  /*71a0*/  FMUL.FTZ R47, R47, R214.reuse ;  /* 0x000000d62f2f7220 */ /* 0x080fe20000410000 */
[-C--:B------:R-:W-:Y:S01]  /*71b0*/  FMUL.FTZ R50, R50, R214.reuse ;  /* 0x000000d632327220 */ /* 0x080fe20000410000 */
[----:B0-----:R-:W-:Y:S01]  /*71c0*/  IADD3 R170, -R221, 0xb, RZ ;  /* 0x0000000bddaa7810 */ /* 0x001fe20007ffe1ff */
[-C--:B------:R-:W-:Y:S01]  /*71d0*/  FMUL.FTZ R51, R51, R214.reuse ;  /* 0x000000d633337220 */ /* 0x080fe20000410000 */
[-C--:B------:R-:W-:Y:S01]  /*71e0*/  FMUL.FTZ R54, R54, R214.reuse ;  /* 0x000000d636367220 */ /* 0x080fe20000410000 */
[-C--:B------:R-:W-:Y:S01]  /*71f0*/  FMUL.FTZ R55, R55, R214.reuse ;  /* 0x000000d637377220 */ /* 0x080fe20000410000 */
[-C--:B------:R-:W-:Y:S01]  /*7200*/  FMUL.FTZ R58, R58, R214.reuse ;  /* 0x000000d63a3a7220 */ /* 0x080fe20000410000 */
[----:B------:R0:W-:Y:S06]  /*7210*/  BAR.ARV R170, 0x100 ;  /* 0x000400aa0000751d */ /* 0x0001ec0000002000 */
[----:B------:R2:W-:Y:S01]  /*7220*/  @!P1 SYNCS.ARRIVE.TRANS64.RED.A1T0 RZ, [R197+URZ], RZ ;  /* 0x000000ffc5ff99a7 */ /* 0x0005e2000810043f */
[-C--:B------:R-:W-:Y:S01]  /*7230*/  FMUL.FTZ R59, R59, R214.reuse ;  /* 0x000000d63b3b7220 */ /* 0x080fe20000410000 */
[-C--:B------:R-:W-:Y:S01]  /*7240*/  FMUL.FTZ R62, R62, R214.reuse ;  /* 0x000000d63e3e7220 */ /* 0x080fe20000410000 */
[-C--:B------:R-:W-:Y:S01]  /*7250*/  FMUL.FTZ R63, R63, R214.reuse ;  /* 0x000000d63f3f7220 */ /* 0x080fe20000410000 */
[-C--:B------:R-:W-:Y:S01]  /*7260*/  FMUL.FTZ R66, R66, R214.reuse ;  /* 0x000000d642427220 */ /* 0x080fe20000410000 */
[-C--:B------:R-:W-:Y:S01]  /*7270*/  FMUL.FTZ R67, R67, R214.reuse ;  /* 0x000000d643437220 */ /* 0x080fe20000410000 */
[-C--:B------:R-:W-:Y:S01]  /*7280*/  FMUL.FTZ R70, R70, R214.reuse ;  /* 0x000000d646467220 */ /* 0x080fe20000410000 */
[----:B------:R-:W-:Y:S01]  /*7290*/  FMUL.FTZ R71, R71, R214 ;  /* 0x000000d647477220 */ /* 0x000fe20000410000 */
[----:B--2---:R-:W-:-:S02]  /*72a0*/  VIADD R197, R221, 0x8 ;  /* 0x00000008ddc57836 */ /* 0x004fc40000000000 */
[-C--:B------:R-:W-:Y:S01]  /*72b0*/  FMUL.FTZ R74, R74, R214.reuse ;  /* 0x000000d64a4a7220 */ /* 0x080fe20000410000 */
[-C--:B------:R-:W-:Y:S01]  /*72c0*/  FMUL.FTZ R75, R75, R214.reuse ;  /* 0x000000d64b4b7220 */ /* 0x080fe20000410000 */
        /* <DEDUP_REMOVED lines=40> */
[----:B------:R-:W-:Y:S01]  /*7550*/  F2FP.F16.F32.PACK_AB R155, R174, R215 ;  /* 0x000000d7ae9b723e */ /* 0x000fe200000000ff */
[----:B------:R-:W1:Y:S01]  /*7560*/  MUFU.EX2 R175, R175 ;  /* 0x000000af00af7308 */ /* 0x000e620000000800 */
[----:B------:R-:W-:-:S02]  /*7570*/  @!P1 VIADD R12, R12, 0x32460 ;  /* 0x000324600c0c9836 */ /* 0x000fc40000000000 */
[----:B------:R-:W-:Y:S01]  /*7580*/  FADD.FTZ R197, R174, R197 ;  /* 0x000000c5aec57221 */ /* 0x000fe20000010000 */
[----:B------:R-:W-:Y:S01]  /*7590*/  WARPGROUP.ARRIVE ;  /* 0x00000000000079c5 */ /* 0x000fe20000000000 */
[----:B------:R-:W-:Y:S01]  /*75a0*/  IMAD.MOV.U32 R214, RZ, RZ, R169 ;  /* 0x000000ffffd67224 */ /* 0x000fe200078e00a9 */
[----:B------:R-:W-:Y:S01]  /*75b0*/  @!P1 PRMT R12, RZ, 0x654, R12 ;  /* 0x00000654ff0c9816 */ /* 0x000fe2000000000c */
[----:B------:R-:W-:Y:S01]  /*75c0*/  IMAD.MOV.U32 R215, RZ, RZ, R20 ;  /* 0x000000ffffd77224 */ /* 0x000fe200078e0014 */
[----:B------:R-:W2:Y:S02]  /*75d0*/  MUFU.EX2 R176, R176 ;  /* 0x000000b000b07308 */ /* 0x000ea40000000800 */
[----:B------:R-:W-:Y:S01]  /*75e0*/  HGMMA.64x256x16.F32 R24, R152, gdesc[UR8].tnspB, R24, gsb0 ;  /* 0x43e0000898187df0 */ /* 0x000fe20008000818 */
[----:B------:R-:W-:Y:S01]  /*75f0*/  UIADD3 UR10, UR6, 0x80, URZ ;  /* 0x00000080060a7890 */ /* 0x000fe2000fffe03f */
[----:B------:R-:W-:-:S04]  /*7600*/  UMOV UR11, 0x40000040 ;  /* 0x40000040000b7882 */ /* 0x000fc80000000000 */
[----:B------:R-:W3:Y:S01]  /*7610*/  MUFU.EX2 R177, R177 ;  /* 0x000000b100b17308 */ /* 0x000ee20000000800 */
[----:B-1----:R-:W-:-:S07]  /*7620*/  FADD.FTZ R197, R175, R197 ;  /* 0x000000c5afc57221 */ /* 0x002fce0000010000 */
[----:B------:R-:W1:Y:S01]  /*7630*/  MUFU.EX2 R178, R178 ;  /* 0x000000b200b27308 */ /* 0x000e620000000800 */
[----:B--2---:R-:W-:-:S07]  /*7640*/  FADD.FTZ R197, R176, R197 ;  /* 0x000000c5b0c57221 */ /* 0x004fce0000010000 */
[----:B------:R-:W2:Y:S01]  /*7650*/  MUFU.EX2 R183, R183 ;  /* 0x000000b700b77308 */ /* 0x000ea20000000800 */
[----:B---3--:R-:W-:-:S07]  /*7660*/  FADD.FTZ R197, R177, R197 ;  /* 0x000000c5b1c57221 */ /* 0x008fce0000010000 */
        /* <DEDUP_REMOVED lines=18> */
[----:B------:R-:W-:Y:S01]  /*7790*/  MUFU.EX2 R196, R196 ;  /* 0x000000c400c47308 */ /* 0x000fe20000000800 */
[----:B-1----:R-:W-:-:S07]  /*77a0*/  FADD.FTZ R197, R192, R197 ;  /* 0x000000c5c0c57221 */ /* 0x002fce0000010000 */
[----:B------:R-:W-:Y:S01]  /*77b0*/  MUFU.EX2 R191, R191 ;  /* 0x000000bf00bf7308 */ /* 0x000fe20000000800 */
[----:B--2---:R-:W-:-:S07]  /*77c0*/  FADD.FTZ R197, R193, R197 ;  /* 0x000000c5c1c57221 */ /* 0x004fce0000010000 */
[----:B------:R-:W-:Y:S08]  /*77d0*/  MUFU.EX2 R199, R199 ;  /* 0x000000c700c77308 */ /* 0x000ff00000000800 */
[----:B------:R-:W-:Y:S08]  /*77e0*/  MUFU.EX2 R198, R198 ;  /* 0x000000c600c67308 */ /* 0x000ff00000000800 */
[----:B------:R-:W-:Y:S08]  /*77f0*/  MUFU.EX2 R195, R195 ;  /* 0x000000c300c37308 */ /* 0x000ff00000000800 */
[----:B------:R-:W-:Y:S01]  /*7800*/  MUFU.EX2 R194, R194 ;  /* 0x000000c200c27308 */ /* 0x000fe20000000800 */
[----:B------:R-:W-:-:S07]  /*7810*/  WARPGROUP.DEPBAR.LE gsb0, 0x0 ;  /* 0x00008000000079c5 */ /* 0x000fce0000010000 */
[----:B------:R-:W1:Y:S01]  /*7820*/  MUFU.EX2 R152, R179 ;  /* 0x000000b300987308 */ /* 0x000e620000000800 */
[----:B------:R-:W-:Y:S02]  /*7830*/  F2FP.F16.F32.PACK_AB R153, R176, R175 ;  /* 0x000000afb099723e */ /* 0x000fe400000000ff */
[----:B------:R-:W-:-:S05]  /*7840*/  F2FP.F16.F32.PACK_AB R155, R178, R177 ;  /* 0x000000b1b29b723e */ /* 0x000fca00000000ff */
[----:B------:R-:W2:Y:S01]  /*7850*/  MUFU.EX2 R154, R181 ;  /* 0x000000b5009a7308 */ /* 0x000ea20000000800 */
[----:B-1----:R-:W-:Y:S01]  /*7860*/  FADD.FTZ R0, R152, R0 ;  /* 0x0000000098007221 */ /* 0x002fe20000010000 */
[----:B------:R-:W-:-:S03]  /*7870*/  F2FP.F16.F32.PACK_AB R152, R180, R152 ;  /* 0x00000098b498723e */ /* 0x000fc600000000ff */
[----:B------:R-:W-:-:S04]  /*7880*/  FADD.FTZ R0, R180, R0 ;  /* 0x00000000b4007221 */ /* 0x000fc80000010000 */
[----:B--2---:R-:W-:Y:S01]  /*7890*/  FADD.FTZ R0, R154, R0 ;  /* 0x000000009a007221 */ /* 0x004fe20000010000 */
[----:B------:R-:W-:-:S03]  /*78a0*/  F2FP.F16.F32.PACK_AB R154, R182, R154 ;  /* 0x0000009ab69a723e */ /* 0x000fc600000000ff */
[----:B------:R-:W-:Y:S01]  /*78b0*/  FADD.FTZ R0, R182, R0 ;  /* 0x00000000b6007221 */ /* 0x000fe20000010000 */
[----:B------:R-:W-:-:S06]  /*78c0*/  WARPGROUP.ARRIVE ;  /* 0x00000000000079c5 */ /* 0x000fcc0000000000 */
[----:B------:R-:W-:Y:S01]  /*78d0*/  HGMMA.64x256x16.F32 R24, R152, gdesc[UR8].tnspB, R24, gsb0 ;  /* 0x43e0000898187df0 */ /* 0x000fe20008000818 */
[----:B------:R-:W-:Y:S01]  /*78e0*/  UIADD3 UR10, UR6, 0x100, URZ ;  /* 0x00000100060a7890 */ /* 0x000fe2000fffe03f */
[----:B------:R-:W-:Y:S01]  /*78f0*/  UMOV UR11, 0x40000040 ;  /* 0x40000040000b7882 */ /* 0x000fe20000000000 */
[----:B------:R-:W-:Y:S02]  /*7900*/  WARPGROUP.DEPBAR.LE gsb0, 0x0 ;  /* 0x00008000000079c5 */ /* 0x000fe40000010000 */
        /* <DEDUP_REMOVED lines=29> */
[----:B------:R-:W-:Y:S01]  /*7ae0*/  UIADD3 UR6, UR6, 0x280, URZ ;  /* 0x0000028006067890 */ /* 0x000fe2000fffe03f */
[----:B------:R-:W-:Y:S02]  /*7af0*/  WARPGROUP.DEPBAR.LE gsb0, 0x0 ;  /* 0x00008000000079c5 */ /* 0x000fe40000010000 */
[----:B------:R-:W1:Y:S01]  /*7b00*/  MUFU.EX2 R152, R160 ;  /* 0x000000a000987308 */ /* 0x000e620000000800 */
[----:B------:R-:W-:Y:S02]  /*7b10*/  F2FP.F16.F32.PACK_AB R153, R193, R192 ;  /* 0x000000c0c199723e */ /* 0x000fe400000000ff */
[----:B------:R-:W-:Y:S01]  /*7b20*/  F2FP.F16.F32.PACK_AB R155, R191, R196 ;  /* 0x000000c4bf9b723e */ /* 0x000fe200000000ff */
[----:B------:R-:W-:-:S04]  /*7b30*/  FADD.FTZ R196, R196, R197 ;  /* 0x000000c5c4c47221 */ /* 0x000fc80000010000 */
[----:B------:R-:W2:Y:S01]  /*7b40*/  MUFU.EX2 R154, R162 ;  /* 0x000000a2009a7308 */ /* 0x000ea20000000800 */
[----:B------:R-:W-:Y:S01]  /*7b50*/  FADD.FTZ R196, R191, R196 ;  /* 0x000000c4bfc47221 */ /* 0x000fe20000010000 */
        /* <DEDUP_REMOVED lines=8> */
[----:B------:R-:W-:Y:S01]  /*7be0*/  UMOV UR10, UR6 ;  /* 0x00000006000a7c82 */ /* 0x000fe20008000000 */
[----:B------:R-:W-:Y:S01]  /*7bf0*/  UMOV UR11, 0x40000040 ;  /* 0x40000040000b7882 */ /* 0x000fe20000000000 */
[----:B------:R-:W-:Y:S02]  /*7c00*/  WARPGROUP.DEPBAR.LE gsb0, 0x0 ;  /* 0x00008000000079c5 */ /* 0x000fe40000010000 */
[----:B------:R-:W1:Y:S01]  /*7c10*/  MUFU.EX2 R152, R156 ;  /* 0x0000009c00987308 */ /* 0x000e620000000800 */
[----:B------:R-:W-:Y:S01]  /*7c20*/  F2FP.F16.F32.PACK_AB R153, R198, R199 ;  /* 0x000000c7c699723e */ /* 0x000fe200000000ff */
[----:B------:R-:W-:Y:S01]  /*7c30*/  FADD.FTZ R199, R199, R196 ;  /* 0x000000c4c7c77221 */ /* 0x000fe20000010000 */
[----:B------:R-:W-:-:S03]  /*7c40*/  F2FP.F16.F32.PACK_AB R155, R194, R195 ;  /* 0x000000c3c29b723e */ /* 0x000fc600000000ff */
[----:B------:R-:W-:Y:S02]  /*7c50*/  FADD.FTZ R198, R198, R199 ;  /* 0x000000c7c6c67221 */ /* 0x000fe40000010000 */
[----:B------:R-:W2:Y:S02]  /*7c60*/  MUFU.EX2 R154, R158 ;  /* 0x0000009e009a7308 */ /* 0x000ea40000000800 */
        /* <DEDUP_REMOVED lines=8> */
[----:B------:R-:W-:Y:S03]  /*7cf0*/  HGMMA.64x256x16.F32 R24, R152, gdesc[UR8].tnspB, R24, gsb0 ;  /* 0x43e0000898187df0 */ /* 0x000fe60008000818 */
[----:B------:R-:W-:Y:S02]  /*7d00*/  WARPGROUP.DEPBAR.LE gsb0, 0x0 ;  /* 0x00008000000079c5 */ /* 0x000fe40000010000 */
[----:B------:R1:W-:Y:S02]  /*7d10*/  @!P1 SYNCS.ARRIVE.TRANS64.RED.A1T0 RZ, [R12+URZ], RZ ;  /* 0x000000ff0cff99a7 */ /* 0x0003e4000810043f */
[----:B-1----:R-:W-:Y:S01]  /*7d20*/  FADD.FTZ R12, R194, R195 ;  /* 0x000000c3c20c7221 */ /* 0x002fe20000010000 */
[----:B0-----:R-:W-:Y:S06]  /*7d30*/  @P2 BRA `(.L_x_5364) ;  /* 0xffffffcc00f02947 */ /* 0x001fec000383ffff */
.L_x_5355:
[----:B------:R-:W-:-:S13]  /*7d40*/  ISETP.GE.AND P2, PT, R212, R205, PT ;  /* 0x000000cdd400720c */ /* 0x000fda0003f46270 */
[----:B------:R-:W-:Y:S05]  /*7d50*/  @!P2 BRA `(.L_x_5365) ;  /* 0x00000028004ca947 */ /* 0x000fea0003800000 */
[----:B------:R-:W-:Y:S01]  /*7d60*/  IMAD.MOV.U32 R21, RZ, RZ, R169 ;  /* 0x000000ffff157224 */ /* 0x000fe200078e00a9 */
[----:B------:R-:W-:Y:S01]  /*7d70*/  ULDC UR4, c[0x0][0xad0] ;  /* 0x0002b40000047ab9 */ /* 0x000fe20000000800 */
[----:B------:R-:W-:-:S07]  /*7d80*/  IMAD.MOV.U32 R203, RZ, RZ, R20 ;  /* 0x000000ffffcb7224 */ /* 0x000fce00078e0014 */
.L_x_5374:
[----:B------:R-:W-:-:S04]  /*7d90*/  UIADD3 UR36, UR36, 0x1, URZ ;  /* 0x0000000124247890 */ /* 0x000fc8000fffe03f */
[----:B------:R-:W-:-:S04]  /*7da0*/  UISETP.NE.AND UP0, UPT, UR36, 0x2, UPT ;  /* 0x000000022400788c */ /* 0x000fc8000bf05270 */
[----:B------:R-:W-:Y:S02]  /*7db0*/  USEL UR5, URZ, 0x1, UP0 ;  /* 0x000000013f057887 */ /* 0x000fe40008000000 */
[----:B------:R-:W-:Y:S02]  /*7dc0*/  USEL UR36, UR36, URZ, UP0 ;  /* 0x0000003f24247287 */ /* 0x000fe40008000000 */
[----:B------:R-:W-:Y:S01]  /*7dd0*/  ULOP3.LUT UR37, UR37, UR5, URZ, 0x3c, !UPT ;  /* 0x0000000525257292 */ /* 0x000fe2000f8e3c3f */
[----:B------:R-:W-:Y:S11]  /*7de0*/  @!P0 BRA `(.L_x_5366) ;  /* 0x0000000000048947 */ /* 0x000ff60003800000 */
[----:B------:R-:W-:Y:S01]  /*7df0*/  BPT.TRAP 0x1 ;  /* 0x000000040000795c */ /* 0x000fe20000300000 */
.L_x_5366:
        /* <DEDUP_REMOVED lines=9> */
.L_x_5367:
[----:B-1----:R-:W-:Y:S05]  /*7e90*/  @P2 BRA `(.L_x_5368) ;  /* 0x0000000000082947 */ /* 0x002fea0003800000 */
[----:B------:R-:W1:Y:S02]  /*7ea0*/  SYNCS.PHASECHK.TRANS64.TRYWAIT P2, [UR5+0x32430], R13 ;  /* 0x0324300dff0075a7 */ /* 0x000e640008040145 */
[----:B-1----:R-:W-:Y:S05]  /*7eb0*/  @!P2 BRA `(.L_x_5369) ;  /* 0x000000f400eca947 */ /* 0x002fea0003800000 */
.L_x_5368:
        /* <DEDUP_REMOVED lines=31> */
.L_x_5370:
[----:B------:R2:W3:Y:S01]  /*80b0*/  SYNCS.PHASECHK.TRANS64.TRYWAIT P2, [UR5+0x32450], R13 ;  /* 0x0324500dff0075a7 */ /* 0x0004e20008040145 */
[----:B------:R-:W-:Y:S05]  /*80c0*/  @!P0 BRA `(.L_x_5371) ;  /* 0x0000000000048947 */ /* 0x000fea0003800000 */
[----:B------:R-:W-:Y:S01]  /*80d0*/  BPT.TRAP 0x1 ;  /* 0x000000040000795c */ /* 0x000fe20000300000 */
.L_x_5371:
[----:B---3--:R-:W-:Y:S05]  /*80e0*/  @P2 BRA `(.L_x_5372) ;  /* 0x0000000000082947 */ /* 0x008fea0003800000 */
[----:B------:R-:W3:Y:S02]  /*80f0*/  SYNCS.PHASECHK.TRANS64.TRYWAIT P2, [UR5+0x32450], R13 ;  /* 0x0324500dff0075a7 */ /* 0x000ee40008040145 */
[----:B---3--:R-:W-:Y:S05]  /*8100*/  @!P2 BRA `(.L_x_5373) ;  /* 0x000000f40070a947 */ /* 0x008fea0003800000 */
.L_x_5372:
[----:B------:R-:W-:Y:S01]  /*8110*/  R2UR UR52, R10 ;  /* 0x000000000a3472ca */ /* 0x000fe200000e0000 */
[----:B------:R-:W-:Y:S01]  /*8120*/  UIMAD UR6, UR36, 0xc00, UR60 ;  /* 0x00000c00240678a4 */ /* 0x000fe2000f8e023c */
[----:B------:R-:W-:Y:S01]  /*8130*/  R2UR UR53, R11 ;  /* 0x000000000b3572ca */ /* 0x000fe200000e0000 */
[----:B------:R-:W-:Y:S01]  /*8140*/  WARPGROUP.ARRIVE ;  /* 0x00000000000079c5 */ /* 0x000fe20000000000 */
[----:B------:R-:W-:Y:S01]  /*8150*/  UMOV UR55, 0x40000040 ;  /* 0x4000004000377882 */ /* 0x000fe20000000000 */
[----:B------:R-:W-:-:S04]  /*8160*/  UIADD3 UR10, UR6, 0x302, URZ ;  /* 0x00000302060a7890 */ /* 0x000fc8000fffe03f */
[----:B------:R-:W3:Y:S01]  /*8170*/  S2R R216, SR_TID.X ;  /* 0x0000000000d87919 */ /* 0x000ee20000002100 */
[----:B------:R-:W-:Y:S01]  /*8180*/  UMOV UR11, 0x40000040 ;  /* 0x40000040000b7882 */ /* 0x000fe20000000000 */
[----:B------:R-:W-:Y:S01]  /*8190*/  UMOV UR54, UR6 ;  /* 0x0000000600367c82 */ /* 0x000fe20008000000 */
[----:B------:R-:W-:Y:S01]  /*81a0*/  UIADD3 UR14, UR6, 0x304, URZ ;  /* 0x00000304060e7890 */ /* 0x000fe2000fffe03f */
[C---:B------:R-:W-:Y:S01]  /*81b0*/  ISETP.GT.AND P2, PT, R212.reuse, R205, PT ;  /* 0x000000cdd400720c */ /* 0x040fe20003f44270 */
[----:B------:R-:W-:Y:S01]  /*81c0*/  UMOV UR15, 0x40000040 ;  /* 0x40000040000f7882 */ /* 0x000fe20000000000 */
[----:B------:R-:W-:Y:S01]  /*81d0*/  UIADD3 UR18, UR6, 0x306, URZ ;  /* 0x0000030606127890 */ /* 0x000fe2000fffe03f */
[----:B------:R-:W-:Y:S01]  /*81e0*/  VIADD R212, R212, 0xffffffff ;  /* 0xffffffffd4d47836 */ /* 0x000fe20000000000 */
[----:B------:R-:W-:Y:S01]  /*81f0*/  UMOV UR19, 0x40000040 ;  /* 0x4000004000137882 */ /* 0x000fe20000000000 */
        /* <DEDUP_REMOVED lines=18> */
[----:B---3--:R-:W-:Y:S01]  /*8320*/  SHF.R.U32.HI R216, RZ, 0x7, R216 ;  /* 0x00000007ffd87819 */ /* 0x008fe200000116d8 */
        /* <DEDUP_REMOVED lines=162> */
[----:B------:R-:W-:Y:S01]  /*8d50*/  FADD.FTZ R170, -R20, R203 ;  /* 0x000000cb14aa7221 */ /* 0x000fe20000010100 */
[----:B------:R-:W-:Y:S01]  /*8d60*/  FMUL.FTZ R203, R175, UR4 ;  /* 0x00000004afcb7c20 */ /* 0x000fe20008410000 */
[----:B------:R-:W-:Y:S01]  /*8d70*/  FMUL.FTZ R175, R179, UR4 ;  /* 0x00000004b3af7c20 */ /* 0x000fe20008410000 */
[----:B------:R-:W-:Y:S01]  /*8d80*/  FMUL.FTZ R179, R182, UR4 ;  /* 0x00000004b6b37c20 */ /* 0x000fe20008410000 */
[----:B------:R-:W-:Y:S01]  /*8d90*/  MUFU.TANH R183, R183 ;  /* 0x000000b700b77308 */ /* 0x000fe20000002400 */
[----:B------:R-:W-:Y:S01]  /*8da0*/  FMUL.FTZ R182, R190, UR4 ;  /* 0x00000004beb67c20 */ /* 0x000fe20008410000 */
[----:B------:R-:W-:-:S06]  /*8db0*/  FMUL.FTZ R190, R195, UR4 ;  /* 0x00000004c3be7c20 */ /* 0x000fcc0008410000 */
[----:B------:R-:W-:Y:S08]  /*8dc0*/  MUFU.TANH R203, R203 ;  /* 0x000000cb00cb7308 */ /* 0x000ff00000002400 */
[----:B------:R-:W-:Y:S01]  /*8dd0*/  MUFU.TANH R175, R175 ;  /* 0x000000af00af7308 */ /* 0x000fe20000002400 */
[-C--:B0-----:R-:W-:Y:S01]  /*8de0*/  FMUL.FTZ R154, R20, R13.reuse ;  /* 0x0000000d149a7220 */ /* 0x081fe20000410000 */
[----:B------:R-:W-:-:S03]  /*8df0*/  FMUL.FTZ R170, R170, R13 ;  /* 0x0000000daaaa7220 */ /* 0x000fc60000410000 */
        /* <DEDUP_REMOVED lines=19> */
[----:B------:R1:W2:Y:S01]  /*8f30*/  MUFU.EX2 R169, R167 ;  /* 0x000000a700a97308 */ /* 0x0002a20000000800 */
        /* <DEDUP_REMOVED lines=8> */
[----:B0-----:R-:W-:Y:S01]  /*8fc0*/  FFMA.FTZ R154, R170, R0, R152 ;  /* 0x00000000aa9a7223 */ /* 0x001fe20000010098 */
[----:B-1----:R-:W-:Y:S01]  /*8fd0*/  FMUL.FTZ R167, R171, UR4 ;  /* 0x00000004aba77c20 */ /* 0x002fe20008410000 */
[----:B------:R-:W-:Y:S01]  /*8fe0*/  FMUL.FTZ R171, R174, UR4 ;  /* 0x00000004aeab7c20 */ /* 0x000fe20008410000 */
[----:B------:R-:W-:Y:S01]  /*8ff0*/  FMUL.FTZ R0, R178, UR4 ;  /* 0x00000004b2007c20 */ /* 0x000fe20008410000 */
[----:B------:R-:W-:Y:S01]  /*9000*/  FMUL.FTZ R174, R186, UR4 ;  /* 0x00000004baae7c20 */ /* 0x000fe20008410000 */
[----:B------:R-:W-:Y:S01]  /*9010*/  FMUL.FTZ R178, R187, UR4 ;  /* 0x00000004bbb27c20 */ /* 0x000fe20008410000 */
[----:B------:R-:W-:Y:S01]  /*9020*/  FMUL.FTZ R186, R191, UR4 ;  /* 0x00000004bfba7c20 */ /* 0x000fe20008410000 */
[----:B------:R-:W-:Y:S01]  /*9030*/  MUFU.TANH R167, R167 ;  /* 0x000000a700a77308 */ /* 0x000fe20000002400 */
[C---:B--2---:R-:W-:Y:S01]  /*9040*/  FADD.FTZ R154, R169.reuse, R154 ;  /* 0x0000009aa99a7221 */ /* 0x044fe20000010000 */
[----:B------:R-:W-:Y:S01]  /*9050*/  F2FP.F16.F32.PACK_AB R152, R169, R152 ;  /* 0x00000098a998723e */ /* 0x000fe200000000ff */
[----:B------:R-:W-:Y:S01]  /*9060*/  FMUL.FTZ R187, R194, UR4 ;  /* 0x00000004c2bb7c20 */ /* 0x000fe20008410000 */
[----:B------:R-:W-:Y:S01]  /*9070*/  FMUL.FTZ R191, R198, UR4 ;  /* 0x00000004c6bf7c20 */ /* 0x000fe20008410000 */
[----:B------:R-:W-:Y:S01]  /*9080*/  FMUL.FTZ R194, R199, UR4 ;  /* 0x00000004c7c27c20 */ /* 0x000fe20008410000 */
        /* <DEDUP_REMOVED lines=17> */
[-C--:B------:R-:W-:Y:S01]  /*91a0*/  FMUL.FTZ R52, R52, R170.reuse ;  /* 0x000000aa34347220 */ /* 0x080fe20000410000 */
[----:B------:R-:W2:Y:S01]  /*91b0*/  MUFU.TANH R0, R0 ;  /* 0x0000000000007308 */ /* 0x000ea20000002400 */
[C---:B0-----:R-:W-:Y:S01]  /*91c0*/  FADD.FTZ R157, R169.reuse, R154 ;  /* 0x0000009aa99d7221 */ /* 0x041fe20000010000 */
[----:B------:R-:W-:Y:S01]  /*91d0*/  F2FP.F16.F32.PACK_AB R154, R169, R153 ;  /* 0x00000099a99a723e */ /* 0x000fe200000000ff */
[-C--:B------:R-:W-:Y:S01]  /*91e0*/  FMUL.FTZ R53, R53, R170.reuse ;  /* 0x000000aa35357220 */ /* 0x080fe20000410000 */
[----:B------:R-:W-:Y:S01]  /*91f0*/  FMNMX.FTZ R153, R193, R21, !PT ;  /* 0x00000015c1997209 */ /* 0x000fe20007810000 */
[-C--:B------:R-:W-:Y:S01]  /*9200*/  FMUL.FTZ R56, R56, R170.reuse ;  /* 0x000000aa38387220 */ /* 0x080fe20000410000 */
[-C--:B------:R-:W-:Y:S01]  /*9210*/  FMUL.FTZ R57, R57, R170.reuse ;  /* 0x000000aa39397220 */ /* 0x080fe20000410000 */
[-C--:B------:R-:W-:Y:S01]  /*9220*/  FMUL.FTZ R60, R60, R170.reuse ;  /* 0x000000aa3c3c7220 */ /* 0x080fe20000410000 */
[----:B------:R-:W-:Y:S01]  /*9230*/  FMNMX.FTZ R153, R155, R153, !PT ;  /* 0x000000999b997209 */ /* 0x000fe20007810000 */
[----:B------:R-:W0:Y:S01]  /*9240*/  MUFU.TANH R179, R179 ;  /* 0x000000b300b37308 */ /* 0x000e220000002400 */
[-C--:B------:R-:W-:Y:S01]  /*9250*/  FMUL.FTZ R61, R61, R170.reuse ;  /* 0x000000aa3d3d7220 */ /* 0x080fe20000410000 */
[-C--:B------:R-:W-:Y:S01]  /*9260*/  FMUL.FTZ R64, R64, R170.reuse ;  /* 0x000000aa40407220 */ /* 0x080fe20000410000 */
[----:B------:R-:W-:Y:S01]  /*9270*/  FMNMX.FTZ R153, R197, R153, !PT ;  /* 0x00000099c5997209 */ /* 0x000fe20007810000 */
[-C--:B------:R-:W-:Y:S01]  /*9280*/  FMUL.FTZ R65, R65, R170.reuse ;  /* 0x000000aa41417220 */ /* 0x080fe20000410000 */
[-C--:B------:R-:W-:Y:S01]  /*9290*/  FMUL.FTZ R68, R68, R170.reuse ;  /* 0x000000aa44447220 */ /* 0x080fe20000410000 */
[-C--:B------:R-:W-:Y:S01]  /*92a0*/  FMUL.FTZ R69, R69, R170.reuse ;  /* 0x000000aa45457220 */ /* 0x080fe20000410000 */
[----:B------:R-:W-:Y:S01]  /*92b0*/  FMNMX.FTZ R153, R214, R153, !PT ;  /* 0x00000099d6997209 */ /* 0x000fe20007810000 */
[----:B------:R-:W3:Y:S01]  /*92c0*/  MUFU.TANH R174, R174 ;  /* 0x000000ae00ae7308 */ /* 0x000ee20000002400 */
[-C--:B------:R-:W-:Y:S01]  /*92d0*/  FMUL.FTZ R72, R72, R170.reuse ;  /* 0x000000aa48487220 */ /* 0x080fe20000410000 */
[-C--:B------:R-:W-:Y:S01]  /*92e0*/  FMUL.FTZ R73, R73, R170.reuse ;  /* 0x000000aa49497220 */ /* 0x080fe20000410000 */
[----:B------:R-:W-:Y:S01]  /*92f0*/  FMNMX.FTZ R153, R158, R153, !PT ;  /* 0x000000999e997209 */ /* 0x000fe20007810000 */
[-C--:B------:R-:W-:Y:S01]  /*9300*/  FMUL.FTZ R76, R76, R170.reuse ;  /* 0x000000aa4c4c7220 */ /* 0x080fe20000410000 */
[-C--:B------:R-:W-:Y:S01]  /*9310*/  FMUL.FTZ R77, R77, R170.reuse ;  /* 0x000000aa4d4d7220 */ /* 0x080fe20000410000 */
[-C--:B------:R-:W-:Y:S01]  /*9320*/  FMUL.FTZ R80, R80, R170.reuse ;  /* 0x000000aa50507220 */ /* 0x080fe20000410000 */
[----:B------:R-:W-:Y:S01]  /*9330*/  FMNMX.FTZ R153, R159, R153, !PT ;  /* 0x000000999f997209 */ /* 0x000fe20007810000 */
[----:B------:R-:W4:Y:S01]  /*9340*/  MUFU.TANH R178, R178 ;  /* 0x000000b200b27308 */ /* 0x000f220000002400 */
[-C--:B------:R-:W-:Y:S01]  /*9350*/  FMUL.FTZ R81, R81, R170.reuse ;  /* 0x000000aa51517220 */ /* 0x080fe20000410000 */
[-C--:B------:R-:W-:Y:S01]  /*9360*/  FMUL.FTZ R84, R84, R170.reuse ;  /* 0x000000aa54547220 */ /* 0x080fe20000410000 */
[----:B------:R-:W-:Y:S01]  /*9370*/  FMNMX.FTZ R153, R163, R153, !PT ;  /* 0x00000099a3997209 */ /* 0x000fe20007810000 */
[-C--:B------:R-:W-:Y:S01]  /*9380*/  FMUL.FTZ R85, R85, R170.reuse ;  /* 0x000000aa55557220 */ /* 0x080fe20000410000 */
[-C--:B------:R-:W-:Y:S01]  /*9390*/  FMUL.FTZ R88, R88, R170.reuse ;  /* 0x000000aa58587220 */ /* 0x080fe20000410000 */
[-C--:B------:R-:W-:Y:S01]  /*93a0*/  FMUL.FTZ R89, R89, R170.reuse ;  /* 0x000000aa59597220 */ /* 0x080fe20000410000 */
[----:B------:R-:W-:Y:S01]  /*93b0*/  FMNMX.FTZ R153, R166, R153, !PT ;  /* 0x00000099a6997209 */ /* 0x000fe20007810000 */
[----:B------:R-:W5:Y:S01]  /*93c0*/  MUFU.TANH R182, R182 ;  /* 0x000000b600b67308 */ /* 0x000f620000002400 */
        /* <DEDUP_REMOVED lines=10> */
[----:B-1----:R-:W-:Y:S01]  /*9470*/  FMNMX.FTZ R153, R171, R153, !PT ;  /* 0x00000099ab997209 */ /* 0x002fe20007810000 */
[-C--:B------:R-:W-:Y:S01]  /*9480*/  FMUL.FTZ R105, R105, R170.reuse ;  /* 0x000000aa69697220 */ /* 0x080fe20000410000 */
[-C--:B------:R-:W-:Y:S01]  /*9490*/  FMUL.FTZ R108, R108, R170.reuse ;  /* 0x000000aa6c6c7220 */ /* 0x080fe20000410000 */
[-C--:B------:R-:W-:Y:S01]  /*94a0*/  FMUL.FTZ R109, R109, R170.reuse ;  /* 0x000000aa6d6d7220 */ /* 0x080fe20000410000 */
[----:B------:R-:W-:Y:S01]  /*94b0*/  FMNMX.FTZ R153, R203, R153, !PT ;  /* 0x00000099cb997209 */ /* 0x000fe20007810000 */
[----:B------:R-:W1:Y:S01]  /*94c0*/  MUFU.TANH R187, R187 ;  /* 0x000000bb00bb7308 */ /* 0x000e620000002400 */
[-C--:B------:R-:W-:Y:S01]  /*94d0*/  FMUL.FTZ R112, R112, R170.reuse ;  /* 0x000000aa70707220 */ /* 0x080fe20000410000 */
[-C--:B------:R-:W-:Y:S01]  /*94e0*/  FMUL.FTZ R113, R113, R170.reuse ;  /* 0x000000aa71717220 */ /* 0x080fe20000410000 */
[----:B--2---:R-:W-:Y:S01]  /*94f0*/  FMNMX.FTZ R153, R0, R153, !PT ;  /* 0x0000009900997209 */ /* 0x004fe20007810000 */
[-C--:B------:R-:W-:Y:S01]  /*9500*/  FMUL.FTZ R116, R116, R170.reuse ;  /* 0x000000aa74747220 */ /* 0x080fe20000410000 */
[-C--:B------:R-:W-:Y:S01]  /*9510*/  FMUL.FTZ R117, R117, R170.reuse ;  /* 0x000000aa75757220 */ /* 0x080fe20000410000 */
[-C--:B------:R-:W-:Y:S01]  /*9520*/  FMUL.FTZ R120, R120, R170.reuse ;  /* 0x000000aa78787220 */ /* 0x080fe20000410000 */
[----:B------:R-:W-:Y:S01]  /*9530*/  FMNMX.FTZ R153, R175, R153, !PT ;  /* 0x00000099af997209 */ /* 0x000fe20007810000 */
[----:B------:R-:W2:Y:S01]  /*9540*/  MUFU.TANH R190, R190 ;  /* 0x000000be00be7308 */ /* 0x000ea20000002400 */
[-C--:B------:R-:W-:Y:S01]  /*9550*/  FMUL.FTZ R121, R121, R170.reuse ;  /* 0x000000aa79797220 */ /* 0x080fe20000410000 */
[-C--:B------:R-:W-:Y:S01]  /*9560*/  FMUL.FTZ R124, R124, R170.reuse ;  /* 0x000000aa7c7c7220 */ /* 0x080fe20000410000 */
[----:B0-----:R-:W-:Y:S01]  /*9570*/  FMNMX.FTZ R153, R179, R153, !PT ;  /* 0x00000099b3997209 */ /* 0x001fe20007810000 */
[-C--:B------:R-:W-:Y:S01]  /*9580*/  FMUL.FTZ R125, R125, R170.reuse ;  /* 0x000000aa7d7d7220 */ /* 0x080fe20000410000 */
[-C--:B------:R-:W-:Y:S01]  /*9590*/  FMUL.FTZ R128, R128, R170.reuse ;  /* 0x000000aa80807220 */ /* 0x080fe20000410000 */
[-C--:B------:R-:W-:Y:S01]  /*95a0*/  FMUL.FTZ R129, R129, R170.reuse ;  /* 0x000000aa81817220 */ /* 0x080fe20000410000 */
[----:B------:R-:W-:Y:S01]  /*95b0*/  FMNMX.FTZ R153, R183, R153, !PT ;  /* 0x00000099b7997209 */ /* 0x000fe20007810000 */
[----:B------:R-:W0:Y:S01]  /*95c0*/  MUFU.TANH R191, R191 ;  /* 0x000000bf00bf7308 */ /* 0x000e220000002400 */
[-C--:B------:R-:W-:Y:S01]  /*95d0*/  FMUL.FTZ R132, R132, R170.reuse ;  /* 0x000000aa84847220 */ /* 0x080fe20000410000 */
[-C--:B------:R-:W-:Y:S01]  /*95e0*/  FMUL.FTZ R133, R133, R170.reuse ;  /* 0x000000aa85857220 */ /* 0x080fe20000410000 */
[----:B---3--:R-:W-:Y:S01]  /*95f0*/  FMNMX.FTZ R153, R174, R153, !PT ;  /* 0x00000099ae997209 */ /* 0x008fe20007810000 */
[-C--:B------:R-:W-:Y:S01]  /*9600*/  FMUL.FTZ R136, R136, R170.reuse ;  /* 0x000000aa88887220 */ /* 0x080fe20000410000 */
[-C--:B------:R-:W-:Y:S01]  /*9610*/  FMUL.FTZ R137, R137, R170.reuse ;  /* 0x000000aa89897220 */ /* 0x080fe20000410000 */
[-C--:B------:R-:W-:Y:S01]  /*9620*/  FMUL.FTZ R140, R140, R170.reuse ;  /* 0x000000aa8c8c7220 */ /* 0x080fe20000410000 */
[----:B----4-:R-:W-:Y:S01]  /*9630*/  FMNMX.FTZ R153, R178, R153, !PT ;  /* 0x00000099b2997209 */ /* 0x010fe20007810000 */
[----:B------:R-:W3:Y:S01]  /*9640*/  MUFU.TANH R194, R194 ;  /* 0x000000c200c27308 */ /* 0x000ee20000002400 */
[-C--:B------:R-:W-:Y:S01]  /*9650*/  FMUL.FTZ R141, R141, R170.reuse ;  /* 0x000000aa8d8d7220 */ /* 0x080fe20000410000 */
[-C--:B------:R-:W-:Y:S01]  /*9660*/  FMUL.FTZ R144, R144, R170.reuse ;  /* 0x000000aa90907220 */ /* 0x080fe20000410000 */
[----:B-----5:R-:W-:Y:S01]  /*9670*/  FMNMX.FTZ R153, R182, R153, !PT ;  /* 0x00000099b6997209 */ /* 0x020fe20007810000 */
[-C--:B------:R-:W-:Y:S01]  /*9680*/  FMUL.FTZ R145, R145, R170.reuse ;  /* 0x000000aa91917220 */ /* 0x080fe20000410000 */
[-C--:B------:R-:W-:Y:S01]  /*9690*/  FMUL.FTZ R148, R148, R170.reuse ;  /* 0x000000aa94947220 */ /* 0x080fe20000410000 */
[----:B------:R-:W-:Y:S01]  /*96a0*/  FMUL.FTZ R149, R149, R170 ;  /* 0x000000aa95957220 */ /* 0x000fe20000410000 */
[----:B------:R-:W-:Y:S01]  /*96b0*/  FMNMX.FTZ R153, R186, R153, !PT ;  /* 0x00000099ba997209 */ /* 0x000fe20007810000 */
[----:B------:R-:W-:Y:S01]  /*96c0*/  MUFU.EX2 R161, R161 ;  /* 0x000000a100a17308 */ /* 0x000fe20000000800 */
[----:B------:R-:W-:-:S02]  /*96d0*/  IADD3 R170, -R216, 0xb, RZ ;  /* 0x0000000bd8aa7810 */ /* 0x000fc40007ffe1ff */
[----:B-1----:R-:W-:-:S04]  /*96e0*/  FMNMX.FTZ R153, R187, R153, !PT ;  /* 0x00000099bb997209 */ /* 0x002fc80007810000 */
[----:B--2---:R-:W-:Y:S01]  /*96f0*/  FMNMX.FTZ R153, R190, R153, !PT ;  /* 0x00000099be997209 */ /* 0x004fe20007810000 */
[----:B------:R-:W-:Y:S03]  /*9700*/  MUFU.EX2 R168, R168 ;  /* 0x000000a800a87308 */ /* 0x000fe60000000800 */
[----:B0-----:R-:W-:-:S04]  /*9710*/  FMNMX.FTZ R153, R191, R153, !PT ;  /* 0x00000099bf997209 */ /* 0x001fc80007810000 */
[----:B---3--:R-:W-:Y:S01]  /*9720*/  FMNMX.FTZ R153, R194, R153, !PT ;  /* 0x00000099c2997209 */ /* 0x008fe20007810000 */
[----:B------:R-:W-:Y:S04]  /*9730*/  MUFU.EX2 R164, R164 ;  /* 0x000000a400a47308 */ /* 0x000fe80000000800 */
[----:B------:R-:W0:Y:S04]  /*9740*/  SHFL.BFLY PT, R169, R153, 0x2, 0x1f ;  /* 0x0c401f0099a97f89 */ /* 0x000e2800000e0000 */
        /* <DEDUP_REMOVED lines=19> */
[----:B------:R0:W1:Y:S01]  /*9880*/  MUFU.EX2 R195, R21 ;  /* 0x0000001500c37308 */ /* 0x0000620000000800 */
[-CC-:B------:R-:W-:Y:S01]  /*9890*/  FFMA.FTZ R190, R190, R13.reuse, -R198.reuse ;  /* 0x0000000dbebe7223 */ /* 0x180fe200000108c6 */
[-CC-:B------:R-:W-:Y:S01]  /*98a0*/  FFMA.FTZ R191, R191, R13.reuse, -R198.reuse ;  /* 0x0000000dbfbf7223 */ /* 0x180fe200000108c6 */
[----:B------:R-:W-:-:S05]  /*98b0*/  FFMA.FTZ R194, R194, R13, -R198 ;  /* 0x0000000dc2c27223 */ /* 0x000fca00000108c6 */
[----:B------:R-:W-:Y:S01]  /*98c0*/  MUFU.EX2 R193, R193 ;  /* 0x000000c100c17308 */ /* 0x000fe20000000800 */
[----:B0-----:R-:W-:-:S04]  /*98d0*/  IMAD.U32 R21, RZ, RZ, UR5 ;  /* 0x00000005ff157e24 */ /* 0x001fc8000f8e00ff */
[C---:B------:R-:W-:Y:S02]  /*98e0*/  @!P1 VIADD R153, R21.reuse, 0x32440 ;  /* 0x0003244015999836 */ /* 0x040fe40000000000 */
[----:B------:R-:W-:Y:S01]  /*98f0*/  @!P1 VIADD R21, R21, 0x32460 ;  /* 0x0003246015159836 */ /* 0x000fe20000000000 */
[----:B------:R-:W0:Y:S01]  /*9900*/  MUFU.EX2 R199, R199 ;  /* 0x000000c700c77308 */ /* 0x000e220000000800 */
[-C--:B-1----:R-:W-:Y:S01]  /*9910*/  FMUL.FTZ R26, R26, R195.reuse ;  /* 0x000000c31a1a7220 */ /* 0x082fe20000410000 */
[----:B------:R-:W-:Y:S01]  /*9920*/  @!P1 PRMT R153, RZ, 0x654, R153 ;  /* 0x00000654ff999816 */ /* 0x000fe20000000099 */
[----:B------:R1:W-:Y:S06]  /*9930*/  BAR.ARV R170, 0x100 ;  /* 0x000400aa0000751d */ /* 0x0003ec0000002000 */
[----:B------:R2:W-:Y:S01]  /*9940*/  @!P1 SYNCS.ARRIVE.TRANS64.RED.A1T0 RZ, [R153+URZ], RZ ;  /* 0x000000ff99ff99a7 */ /* 0x0005e2000810043f */
[----:B------:R-:W-:Y:S01]  /*9950*/  MUFU.EX2 R197, R197 ;  /* 0x000000c500c57308 */ /* 0x000fe20000000800 */
[-C--:B------:R-:W-:Y:S01]  /*9960*/  FMUL.FTZ R27, R27, R195.reuse ;  /* 0x000000c31b1b7220 */ /* 0x080fe20000410000 */
[-C--:B------:R-:W-:Y:S01]  /*9970*/  FMUL.FTZ R30, R30, R195.reuse ;  /* 0x000000c31e1e7220 */ /* 0x080fe20000410000 */
[-C--:B------:R-:W-:Y:S01]  /*9980*/  FMUL.FTZ R31, R31, R195.reuse ;  /* 0x000000c31f1f7220 */ /* 0x080fe20000410000 */
[-C--:B------:R-:W-:Y:S01]  /*9990*/  FMUL.FTZ R34, R34, R195.reuse ;  /* 0x000000c322227220 */ /* 0x080fe20000410000 */
[-C--:B------:R-:W-:Y:S01]  /*99a0*/  FMUL.FTZ R35, R35, R195.reuse ;  /* 0x000000c323237220 */ /* 0x080fe20000410000 */
[-C--:B------:R-:W-:Y:S01]  /*99b0*/  FMUL.FTZ R38, R38, R195.reuse ;  /* 0x000000c326267220 */ /* 0x080fe20000410000 */
[----:B--2---:R-:W-:Y:S01]  /*99c0*/  VIADD R153, R216, 0x8 ;  /* 0x00000008d8997836 */ /* 0x004fe20000000000 */
[----:B------:R-:W2:Y:S01]  /*99d0*/  MUFU.EX2 R214, R214 ;  /* 0x000000d600d67308 */ /* 0x000ea20000000800 */
        /* <DEDUP_REMOVED lines=59> */
[----:B------:R-:W0:Y:S01]  /*9d90*/  MUFU.EX2 R216, R160 ;  /* 0x000000a000d87308 */ /* 0x000e220000000800 */
[----:B--2---:R-:W-:Y:S01]  /*9da0*/  F2FP.F16.F32.PACK_AB R155, R214, R197 ;  /* 0x000000c5d69b723e */ /* 0x004fe200000000ff */
[----:B------:R-:W-:Y:S01]  /*9db0*/  FFMA.FTZ R193, R195, R12, R193 ;  /* 0x0000000cc3c17223 */ /* 0x000fe200000100c1 */
[----:B------:R-:W-:Y:S01]  /*9dc0*/  FFMA.FTZ R12, R167, R13, -R198 ;  /* 0x0000000da70c7223 */ /* 0x000fe200000108c6 */
[----:B------:R-:W-:Y:S01]  /*9dd0*/  @!P1 PRMT R21, RZ, 0x654, R21 ;  /* 0x00000654ff159816 */ /* 0x000fe20000000015 */
[----:B------:R-:W-:Y:S01]  /*9de0*/  WARPGROUP.ARRIVE ;  /* 0x00000000000079c5 */ /* 0x000fe20000000000 */
[----:B------:R-:W-:-:S02]  /*9df0*/  FADD.FTZ R193, R199, R193 ;  /* 0x000000c1c7c17221 */ /* 0x000fc40000010000 */
[----:B------:R2:W-:Y:S02]  /*9e00*/  MUFU.EX2 R160, R165 ;  /* 0x000000a500a07308 */ /* 0x0005e40000000800 */
[----:B------:R-:W-:Y:S01]  /*9e10*/  FADD.FTZ R193, R197, R193 ;  /* 0x000000c1c5c17221 */ /* 0x000fe20000010000 */
[----:B------:R-:W-:Y:S01]  /*9e20*/  HGMMA.64x256x16.F32 R24, R152, gdesc[UR8].tnspB, R24, gsb0 ;  /* 0x43e0000898187df0 */ /* 0x000fe20008000818 */
[----:B------:R-:W-:Y:S01]  /*9e30*/  UIADD3 UR10, UR6, 0x80, URZ ;  /* 0x00000080060a7890 */ /* 0x000fe2000fffe03f */
[----:B------:R-:W-:Y:S01]  /*9e40*/  UMOV UR11, 0x40000040 ;  /* 0x40000040000b7882 */ /* 0x000fe20000000000 */
[----:B------:R-:W-:Y:S02]  /*9e50*/  FADD.FTZ R214, R214, R193 ;  /* 0x000000c1d6d67221 */ /* 0x000fe40000010000 */
[----:B------:R-:W-:Y:S01]  /*9e60*/  MUFU.EX2 R12, R12 ;  /* 0x0000000c000c7308 */ /* 0x000fe20000000800 */
[----:B--2---:R-:W-:Y:S01]  /*9e70*/  FFMA.FTZ R165, R163, R13, -R198 ;  /* 0x0000000da3a57223 */ /* 0x004fe200000108c6 */
[----:B0-----:R-:W-:-:S04]  /*9e80*/  FADD.FTZ R157, R216, R157 ;  /* 0x0000009dd89d7221 */ /* 0x001fc80000010000 */
[----:B------:R-:W-:Y:S02]  /*9e90*/  FADD.FTZ R163, R161, R157 ;  /* 0x0000009da1a37221 */ /* 0x000fe40000010000 */
        /* <DEDUP_REMOVED lines=15> */
[----:B------:R0:W2:Y:S01]  /*9f90*/  MUFU.EX2 R155, R156 ;  /* 0x0000009c009b7308 */ /* 0x0000a20000000800 */
[----:B------:R-:W-:-:S07]  /*9fa0*/  F2FP.F16.F32.PACK_AB R166, R181, R180 ;  /* 0x000000b4b5a6723e */ /* 0x000fce00000000ff */
[----:B------:R-:W3:Y:S01]  /*9fb0*/  MUFU.EX2 R153, R153 ;  /* 0x0000009900997308 */ /* 0x000ee20000000800 */
[----:B0-----:R-:W-:-:S07]  /*9fc0*/  F2FP.F16.F32.PACK_AB R156, R161, R216 ;  /* 0x000000d8a19c723e */ /* 0x001fce00000000ff */
[----:B------:R-:W0:Y:S01]  /*9fd0*/  MUFU.EX2 R154, R154 ;  /* 0x0000009a009a7308 */ /* 0x000e220000000800 */
[----:B--2---:R-:W-:Y:S01]  /*9fe0*/  F2FP.F16.F32.PACK_AB R158, R160, R155 ;  /* 0x0000009ba09e723e */ /* 0x004fe200000000ff */
[----:B------:R-:W-:-:S04]  /*9ff0*/  FADD.FTZ R155, R155, R163 ;  /* 0x000000a39b9b7221 */ /* 0x000fc80000010000 */
[----:B------:R-:W-:Y:S01]  /*a000*/  FADD.FTZ R155, R160, R155 ;  /* 0x0000009ba09b7221 */ /* 0x000fe20000010000 */
[----:B------:R-:W-:Y:S01]  /*a010*/  F2FP.F16.F32.PACK_AB R160, R164, R168 ;  /* 0x000000a8a4a0723e */ /* 0x000fe200000000ff */
[----:B------:R-:W2:Y:S01]  /*a020*/  MUFU.EX2 R152, R152 ;  /* 0x0000009800987308 */ /* 0x000ea20000000800 */
[----:B---3--:R-:W-:Y:S01]  /*a030*/  FADD.FTZ R214, R153, R214 ;  /* 0x000000d699d67221 */ /* 0x008fe20000010000 */
[----:B------:R-:W-:-:S04]  /*a040*/  FADD.FTZ R155, R168, R155 ;  /* 0x0000009ba89b7221 */ /* 0x000fc80000010000 */
[----:B------:R-:W-:Y:S01]  /*a050*/  FADD.FTZ R155, R164, R155 ;  /* 0x0000009ba49b7221 */ /* 0x000fe20000010000 */
[----:B------:R-:W-:Y:S02]  /*a060*/  F2FP.F16.F32.PACK_AB R164, R177, R176 ;  /* 0x000000b0b1a4723e */ /* 0x000fe400000000ff */
[C---:B0-----:R-:W-:Y:S01]  /*a070*/  F2FP.F16.F32.PACK_AB R157, R154.reuse, R153 ;  /* 0x000000999a9d723e */ /* 0x041fe200000000ff */
[----:B------:R-:W-:Y:S01]  /*a080*/  FADD.FTZ R153, R154, R214 ;  /* 0x000000d69a997221 */ /* 0x000fe20000010000 */
[----:B------:R-:W-:-:S03]  /*a090*/  F2FP.F16.F32.PACK_AB R154, R189, R188 ;  /* 0x000000bcbd9a723e */ /* 0x000fc600000000ff */
[----:B------:R-:W-:Y:S01]  /*a0a0*/  FADD.FTZ R153, R165, R153 ;  /* 0x00000099a5997221 */ /* 0x000fe20000010000 */
[----:B--2---:R-:W-:-:S03]  /*a0b0*/  F2FP.F16.F32.PACK_AB R159, R152, R165 ;  /* 0x000000a5989f723e */ /* 0x004fc600000000ff */
[----:B------:R-:W-:Y:S01]  /*a0c0*/  FADD.FTZ R153, R152, R153 ;  /* 0x0000009998997221 */ /* 0x000fe20000010000 */
[----:B------:R-:W-:Y:S01]  /*a0d0*/  F2FP.F16.F32.PACK_AB R152, R185, R184 ;  /* 0x000000b8b998723e */ /* 0x000fe200000000ff */
        /* <DEDUP_REMOVED lines=8> */
[----:B------:R-:W-:Y:S01]  /*a160*/  F2FP.F16.F32.PACK_AB R162, R173, R172 ;  /* 0x000000acada2723e */ /* 0x000fe200000000ff */
[----:B------:R-:W-:Y:S01]  /*a170*/  FFMA.FTZ R159, R179, R13, -R198 ;  /* 0x0000000db39f7223 */ /* 0x000fe200000108c6 */
[----:B------:R-:W-:Y:S01]  /*a180*/  FADD.FTZ R172, R172, R155 ;  /* 0x0000009bacac7221 */ /* 0x000fe20000010000 */
[----:B------:R-:W0:Y:S01]  /*a190*/  MUFU.EX2 R157, R157 ;  /* 0x0000009d009d7308 */ /* 0x000e220000000800 */
[----:B------:R-:W-:-:S02]  /*a1a0*/  IMAD.MOV.U32 R203, RZ, RZ, R20 ;  /* 0x000000ffffcb7224 */ /* 0x000fc400078e0014 */
[----:B------:R-:W-:-:S04]  /*a1b0*/  FADD.FTZ R172, R173, R172 ;  /* 0x000000acadac7221 */ /* 0x000fc80000010000 */
[----:B------:R-:W-:Y:S01]  /*a1c0*/  FADD.FTZ R172, R176, R172 ;  /* 0x000000acb0ac7221 */ /* 0x000fe20000010000 */
[----:B------:R-:W2:Y:S03]  /*a1d0*/  MUFU.EX2 R156, R156 ;  /* 0x0000009c009c7308 */ /* 0x000ea60000000800 */
[----:B------:R-:W-:-:S04]  /*a1e0*/  FADD.FTZ R172, R177, R172 ;  /* 0x000000acb1ac7221 */ /* 0x000fc80000010000 */
[----:B------:R-:W-:Y:S01]  /*a1f0*/  FADD.FTZ R172, R180, R172 ;  /* 0x000000acb4ac7221 */ /* 0x000fe20000010000 */
[----:B------:R-:W3:Y:S01]  /*a200*/  MUFU.EX2 R158, R158 ;  /* 0x0000009e009e7308 */ /* 0x000ee20000000800 */
[----:B0-----:R-:W-:Y:S01]  /*a210*/  F2FP.F16.F32.PACK_AB R161, R12, R157 ;  /* 0x0000009d0ca1723e */ /* 0x001fe200000000ff */
[----:B------:R-:W-:Y:S01]  /*a220*/  FADD.FTZ R157, R157, R153 ;  /* 0x000000999d9d7221 */ /* 0x000fe20000010000 */
[----:B------:R-:W-:-:S03]  /*a230*/  FADD.FTZ R172, R181, R172 ;  /* 0x000000acb5ac7221 */ /* 0x000fc60000010000 */
[----:B------:R-:W-:Y:S01]  /*a240*/  FADD.FTZ R157, R12, R157 ;  /* 0x0000009d0c9d7221 */ /* 0x000fe20000010000 */
[----:B------:R-:W-:Y:S01]  /*a250*/  FADD.FTZ R172, R184, R172 ;  /* 0x000000acb8ac7221 */ /* 0x000fe20000010000 */
[----:B------:R-:W-:Y:S02]  /*a260*/  MUFU.EX2 R159, R159 ;  /* 0x0000009f009f7308 */ /* 0x000fe40000000800 */
[----:B--2---:R-:W-:Y:S01]  /*a270*/  FADD.FTZ R157, R156, R157 ;  /* 0x0000009d9c9d7221 */ /* 0x004fe20000010000 */
[----:B------:R-:W-:-:S04]  /*a280*/  FADD.FTZ R172, R185, R172 ;  /* 0x000000acb9ac7221 */ /* 0x000fc80000010000 */
[----:B------:R-:W-:Y:S01]  /*a290*/  FADD.FTZ R172, R188, R172 ;  /* 0x000000acbcac7221 */ /* 0x000fe20000010000 */
[C---:B---3--:R-:W-:Y:S01]  /*a2a0*/  F2FP.F16.F32.PACK_AB R163, R158.reuse, R156 ;  /* 0x0000009c9ea3723e */ /* 0x048fe200000000ff */
[----:B------:R-:W-:Y:S02]  /*a2b0*/  FADD.FTZ R157, R158, R157 ;  /* 0x0000009d9e9d7221 */ /* 0x000fe40000010000 */
[----:B------:R-:W-:Y:S01]  /*a2c0*/  FADD.FTZ R189, R189, R172 ;  /* 0x000000acbdbd7221 */ /* 0x000fe20000010000 */
[----:B------:R-:W-:-:S03]  /*a2d0*/  WARPGROUP.ARRIVE ;  /* 0x00000000000079c5 */ /* 0x000fc60000000000 */
[----:B------:R-:W-:-:S03]  /*a2e0*/  FADD.FTZ R189, R192, R189 ;  /* 0x000000bdc0bd7221 */ /* 0x000fc60000010000 */
[----:B------:R-:W-:Y:S01]  /*a2f0*/  HGMMA.64x256x16.F32 R24, R160, gdesc[UR8].tnspB, R24, gsb0 ;  /* 0x43e00008a0187df0 */ /* 0x000fe20008000818 */
[----:B------:R-:W-:Y:S01]  /*a300*/  UIADD3 UR10, UR6, 0x180, URZ ;  /* 0x00000180060a7890 */ /* 0x000fe2000fffe03f */
[----:B------:R-:W-:Y:S01]  /*a310*/  FADD.FTZ R189, R204, R189 ;  /* 0x000000bdccbd7221 */ /* 0x000fe20000010000 */
[----:B------:R-:W-:Y:S01]  /*a320*/  UMOV UR11, 0x40000040 ;  /* 0x40000040000b7882 */ /* 0x000fe20000000000 */
[----:B------:R-:W-:Y:S02]  /*a330*/  WARPGROUP.DEPBAR.LE gsb0, 0x0 ;  /* 0x00008000000079c5 */ /* 0x000fe40000010000 */
[-CC-:B------:R-:W-:Y:S01]  /*a340*/  FFMA.FTZ R160, R0, R13.reuse, -R198.reuse ;  /* 0x0000000d00a07223 */ /* 0x180fe200000108c6 */
[-CC-:B------:R-:W-:Y:S01]  /*a350*/  FFMA.FTZ R0, R175, R13.reuse, -R198.reuse ;  /* 0x0000000daf007223 */ /* 0x180fe200000108c6 */
[-CC-:B------:R-:W-:Y:S01]  /*a360*/  FFMA.FTZ R161, R183, R13.reuse, -R198.reuse ;  /* 0x0000000db7a17223 */ /* 0x180fe200000108c6 */
[-CC-:B------:R-:W-:Y:S01]  /*a370*/  FFMA.FTZ R162, R174, R13.reuse, -R198.reuse ;  /* 0x0000000daea27223 */ /* 0x180fe200000108c6 */
[----:B------:R-:W-:-:S02]  /*a380*/  FFMA.FTZ R163, R178, R13, -R198 ;  /* 0x0000000db2a37223 */ /* 0x000fc400000108c6 */
[----:B------:R-:W-:Y:S08]  /*a390*/  MUFU.EX2 R160, R160 ;  /* 0x000000a000a07308 */ /* 0x000ff00000000800 */
[----:B------:R-:W0:Y:S08]  /*a3a0*/  MUFU.EX2 R0, R0 ;  /* 0x0000000000007308 */ /* 0x000e300000000800 */
[----:B------:R-:W2:Y:S08]  /*a3b0*/  MUFU.EX2 R161, R161 ;  /* 0x000000a100a17308 */ /* 0x000eb00000000800 */
[----:B------:R-:W3:Y:S01]  /*a3c0*/  MUFU.EX2 R162, R162 ;  /* 0x000000a200a27308 */ /* 0x000ee20000000800 */
[----:B0-----:R-:W-:Y:S01]  /*a3d0*/  F2FP.F16.F32.PACK_AB R165, R0, R160 ;  /* 0x000000a000a5723e */ /* 0x001fe200000000ff */
[----:B------:R-:W-:-:S04]  /*a3e0*/  FADD.FTZ R160, R160, R157 ;  /* 0x0000009da0a07221 */ /* 0x000fc80000010000 */
[----:B------:R-:W-:Y:S01]  /*a3f0*/  FADD.FTZ R160, R0, R160 ;  /* 0x000000a000a07221 */ /* 0x000fe20000010000 */
[----:B------:R-:W-:Y:S01]  /*a400*/  FADD.FTZ R0, R196, R189 ;  /* 0x000000bdc4007221 */ /* 0x000fe20000010000 */
[----:B------:R-:W0:Y:S01]  /*a410*/  MUFU.EX2 R163, R163 ;  /* 0x000000a300a37308 */ /* 0x000e220000000800 */
[----:B--2---:R-:W-:Y:S01]  /*a420*/  F2FP.F16.F32.PACK_AB R167, R161, R159 ;  /* 0x0000009fa1a7723e */ /* 0x004fe200000000ff */
[----:B------:R-:W-:Y:S01]  /*a430*/  FADD.FTZ R160, R159, R160 ;  /* 0x000000a09fa07221 */ /* 0x000fe20000010000 */
[----:B------:R-:W-:Y:S02]  /*a440*/  FADD.FTZ R0, R215, R0 ;  /* 0x00000000d7007221 */ /* 0x000fe40000010000 */
[----:B------:R-:W-:Y:S01]  /*a450*/  WARPGROUP.ARRIVE ;  /* 0x00000000000079c5 */ /* 0x000fe20000000000 */
[----:B------:R-:W-:-:S04]  /*a460*/  FADD.FTZ R160, R161, R160 ;  /* 0x000000a0a1a07221 */ /* 0x000fc80000010000 */
[----:B---3--:R-:W-:Y:S01]  /*a470*/  FADD.FTZ R160, R162, R160 ;  /* 0x000000a0a2a07221 */ /* 0x008fe20000010000 */
[----:B------:R-:W-:Y:S01]  /*a480*/  HGMMA.64x256x16.F32 R24, R164, gdesc[UR8].tnspB, R24, gsb0 ;  /* 0x43e00008a4187df0 */ /* 0x000fe20008000818 */
[----:B------:R-:W-:Y:S01]  /*a490*/  UIADD3 UR10, UR6, 0x200, URZ ;  /* 0x00000200060a7890 */ /* 0x000fe2000fffe03f */
[----:B------:R-:W-:Y:S01]  /*a4a0*/  UMOV UR11, 0x40000040 ;  /* 0x40000040000b7882 */ /* 0x000fe20000000000 */
[----:B------:R-:W-:Y:S01]  /*a4b0*/  UIADD3 UR6, UR6, 0x280, URZ ;  /* 0x0000028006067890 */ /* 0x000fe2000fffe03f */
[C---:B0-----:R-:W-:Y:S01]  /*a4c0*/  F2FP.F16.F32.PACK_AB R153, R163.reuse, R162 ;  /* 0x000000a2a399723e */ /* 0x041fe200000000ff */
[----:B------:R-:W-:Y:S01]  /*a4d0*/  FADD.FTZ R160, R163, R160 ;  /* 0x000000a0a3a07221 */ /* 0x000fe20000010000 */
[----:B------:R-:W-:Y:S02]  /*a4e0*/  WARPGROUP.DEPBAR.LE gsb0, 0x0 ;  /* 0x00008000000079c5 */ /* 0x000fe40000010000 */
[-CC-:B------:R-:W-:Y:S01]  /*a4f0*/  FFMA.FTZ R164, R182, R13.reuse, -R198.reuse ;  /* 0x0000000db6a47223 */ /* 0x180fe200000108c6 */
[----:B------:R-:W-:-:S05]  /*a500*/  FFMA.FTZ R165, R186, R13, -R198 ;  /* 0x0000000dbaa57223 */ /* 0x000fca00000108c6 */
[----:B------:R-:W0:Y:S08]  /*a510*/  MUFU.EX2 R164, R164 ;  /* 0x000000a400a47308 */ /* 0x000e300000000800 */
[----:B------:R-:W2:Y:S01]  /*a520*/  MUFU.EX2 R165, R165 ;  /* 0x000000a500a57308 */ /* 0x000ea20000000800 */
[----:B0-----:R-:W-:Y:S01]  /*a530*/  FADD.FTZ R160, R164, R160 ;  /* 0x000000a0a4a07221 */ /* 0x001fe20000010000 */
[----:B--2---:R-:W-:-:S03]  /*a540*/  F2FP.F16.F32.PACK_AB R155, R165, R164 ;  /* 0x000000a4a59b723e */ /* 0x004fc600000000ff */
[----:B------:R-:W-:Y:S01]  /*a550*/  FADD.FTZ R160, R165, R160 ;  /* 0x000000a0a5a07221 */ /* 0x000fe20000010000 */
[----:B------:R-:W-:-:S06]  /*a560*/  WARPGROUP.ARRIVE ;  /* 0x00000000000079c5 */ /* 0x000fcc0000000000 */
[----:B------:R-:W-:Y:S01]  /*a570*/  HGMMA.64x256x16.F32 R24, R152, gdesc[UR8].tnspB, R24, gsb0 ;  /* 0x43e0000898187df0 */ /* 0x000fe20008000818 */
[----:B------:R-:W-:Y:S01]  /*a580*/  UMOV UR10, UR6 ;  /* 0x00000006000a7c82 */ /* 0x000fe20008000000 */
[----:B------:R-:W-:Y:S01]  /*a590*/  UMOV UR11, 0x40000040 ;  /* 0x40000040000b7882 */ /* 0x000fe20000000000 */
[----:B------:R-:W-:Y:S02]  /*a5a0*/  WARPGROUP.DEPBAR.LE gsb0, 0x0 ;  /* 0x00008000000079c5 */ /* 0x000fe40000010000 */
[----:B------:R-:W-:Y:S02]  /*a5b0*/  F2FP.F16.F32.PACK_AB R152, R204, R192 ;  /* 0x000000c0cc98723e */ /* 0x000fe400000000ff */
[----:B------:R-:W-:Y:S01]  /*a5c0*/  F2FP.F16.F32.PACK_AB R153, R190, R187 ;  /* 0x000000bbbe99723e */ /* 0x000fe200000000ff */
[----:B------:R-:W-:Y:S01]  /*a5d0*/  FADD.FTZ R187, R187, R160 ;  /* 0x000000a0bbbb7221 */ /* 0x000fe20000010000 */
[----:B------:R-:W-:Y:S02]  /*a5e0*/  F2FP.F16.F32.PACK_AB R154, R215, R196 ;  /* 0x000000c4d79a723e */ /* 0x000fe400000000ff */
[----:B------:R-:W-:Y:S01]  /*a5f0*/  F2FP.F16.F32.PACK_AB R155, R194, R191 ;  /* 0x000000bfc29b723e */ /* 0x000fe200000000ff */
[----:B------:R-:W-:-:S03]  /*a600*/  FADD.FTZ R190, R190, R187 ;  /* 0x000000bbbebe7221 */ /* 0x000fc60000010000 */
[----:B------:R-:W-:Y:S01]  /*a610*/  WARPGROUP.ARRIVE ;  /* 0x00000000000079c5 */ /* 0x000fe20000000000 */
[----:B------:R-:W-:-:S04]  /*a620*/  FADD.FTZ R191, R191, R190 ;  /* 0x000000bebfbf7221 */ /* 0x000fc80000010000 */
[----:B------:R-:W-:-:S08]  /*a630*/  FADD.FTZ R12, R194, R191 ;  /* 0x000000bfc20c7221 */ /* 0x000fd00000010000 */
[----:B------:R-:W-:Y:S03]  /*a640*/  HGMMA.64x256x16.F32 R24, R152, gdesc[UR8].tnspB, R24, gsb0 ;  /* 0x43e0000898187df0 */ /* 0x000fe60008000818 */
[----:B------:R-:W-:Y:S02]  /*a650*/  WARPGROUP.DEPBAR.LE gsb0, 0x0 ;  /* 0x00008000000079c5 */ /* 0x000fe40000010000 */
[----:B------:R0:W-:Y:S02]  /*a660*/  @!P1 SYNCS.ARRIVE.TRANS64.RED.A1T0 RZ, [R21+URZ], RZ ;  /* 0x000000ff15ff99a7 */ /* 0x0001e4000810043f */
[----:B0-----:R-:W-:Y:S01]  /*a670*/  IMAD.MOV.U32 R21, RZ, RZ, R169 ;  /* 0x000000ffff157224 */ /* 0x001fe200078e00a9 */
[----:B-1----:R-:W-:Y:S06]  /*a680*/  @P2 BRA `(.L_x_5374) ;  /* 0xffffffd400c02947 */ /* 0x002fec000383ffff */
.L_x_5365:
[----:B------:R-:W2:Y:S01]  /*a690*/  LDL.LU R152, [R1+0x40] ;  /* 0x0000400001987983 */ /* 0x000ea20000300800 */
[----:B------:R-:W-:Y:S01]  /*a6a0*/  UIADD3 UR36, UR36, 0x1, URZ ;  /* 0x0000000124247890 */ /* 0x000fe2000fffe03f */
[----:B------:R0:W-:Y:S06]  /*a6b0*/  BAR.ARV R170, 0x100 ;  /* 0x000400aa0000751d */ /* 0x0001ec0000002000 */
[----:B------:R-:W-:Y:S02]  /*a6c0*/  UISETP.NE.AND UP0, UPT, UR36, 0x2, UPT ;  /* 0x000000022400788c */ /* 0x000fe4000bf05270 */
[----:B------:R-:W-:Y:S06]  /*a6d0*/  BAR.ARV 0x8, 0x180 ;  /* 0x0206000000007b1d */ /* 0x000fec0000002000 */
[----:B------:R-:W-:Y:S01]  /*a6e0*/  USEL UR4, URZ, 0x1, UP0 ;  /* 0x000000013f047887 */ /* 0x000fe20008000000 */
[----:B------:R-:W-:Y:S01]  /*a6f0*/  PLOP3.LUT P0, PT, PT, PT, PT, 0x8, 0x0 ;  /* 0x000000000000781c */ /* 0x000fe20003f0e170 */
[----:B------:R-:W1:Y:S01]  /*a700*/  SHFL.BFLY PT, R3, R0, 0x2, 0x1f ;  /* 0x0c401f0000037f89 */ /* 0x000e6200000e0000 */
[----:B------:R-:W-:-:S02]  /*a710*/  USEL UR36, UR36, URZ, UP0 ;  /* 0x0000003f24247287 */ /* 0x000fc40008000000 */
[----:B------:R-:W-:Y:S01]  /*a720*/  ULOP3.LUT UR37, UR37, UR4, URZ, 0x3c, !UPT ;  /* 0x0000000425257292 */ /* 0x000fe2000f8e3c3f */
[----:B------:R-:W3:Y:S01]  /*a730*/  SHFL.BFLY PT, R5, R12, 0x2, 0x1f ;  /* 0x0c401f000c057f89 */ /* 0x000ee200000e0000 */
[----:B-1----:R-:W-:Y:S01]  /*a740*/  FADD.FTZ R3, R3, R0 ;  /* 0x0000000003037221 */ /* 0x002fe20000010000 */
[----:B------:R-:W-:Y:S02]  /*a750*/  IMAD.MOV.U32 R0, RZ, RZ, RZ ;  /* 0x000000ffff007224 */ /* 0x000fe400078e00ff */
[----:B---3--:R-:W-:Y:S02]  /*a760*/  FADD.FTZ R5, R5, R12 ;  /* 0x0000000c05057221 */ /* 0x008fe40000010000 */
[----:B------:R-:W1:Y:S04]  /*a770*/  SHFL.BFLY PT, R2, R3, 0x1, 0x1f ;  /* 0x0c201f0003027f89 */ /* 0x000e6800000e0000 */
[----:B------:R-:W3:Y:S01]  /*a780*/  SHFL.BFLY PT, R4, R5, 0x1, 0x1f ;  /* 0x0c201f0005047f89 */ /* 0x000ee200000e0000 */
[----:B-1----:R-:W-:Y:S01]  /*a790*/  FADD.FTZ R6, R3, R2 ;  /* 0x0000000203067221 */ /* 0x002fe20000010000 */
[----:B------:R-:W-:-:S02]  /*a7a0*/  IMAD.MOV.U32 R2, RZ, RZ, RZ ;  /* 0x000000ffff027224 */ /* 0x000fc400078e00ff */
[----:B------:R-:W-:Y:S02]  /*a7b0*/  IMAD.MOV.U32 R3, RZ, RZ, -0x800000 ;  /* 0xff800000ff037424 */ /* 0x000fe400078e00ff */
[----:B---3--:R-:W-:Y:S01]  /*a7c0*/  FADD.FTZ R7, R5, R4 ;  /* 0x0000000405077221 */ /* 0x008fe20000010000 */
[----:B------:R-:W-:-:S04]  /*a7d0*/  FSETP.NE.FTZ.AND P1, PT, R6, RZ, PT ;  /* 0x000000ff0600720b */ /* 0x000fc80003f35000 */
[----:B------:R-:W-:-:S09]  /*a7e0*/  FSETP.NE.FTZ.AND P2, PT, R7, RZ, PT ;  /* 0x000000ff0700720b */ /* 0x000fd20003f55000 */
[----:B------:R-:W1:Y:S08]  /*a7f0*/  @P1 MUFU.LG2 R4, R6 ;  /* 0x0000000600041308 */ /* 0x000e700000000c00 */
[----:B------:R-:W3:Y:S08]  /*a800*/  @P2 MUFU.LG2 R5, R7 ;  /* 0x0000000700052308 */ /* 0x000ef00000000c00 */
[----:B------:R4:W5:Y:S01]  /*a810*/  @P1 MUFU.RCP R2, R6 ;  /* 0x0000000600021308 */ /* 0x0009620000001000 */
[----:B-1----:R-:W-:-:S07]  /*a820*/  @P1 FMUL.FTZ R4, R4, 0.69314718246459960938 ;  /* 0x3f31721804041820 */ /* 0x002fce0000410000 */
[----:B------:R-:W1:Y:S01]  /*a830*/  @P2 MUFU.RCP R0, R7 ;  /* 0x0000000700002308 */ /* 0x000e620000001000 */
[C---:B----4-:R-:W-:Y:S01]  /*a840*/  @P1 FMUL.FTZ R6, R13.reuse, 0.69314718246459960938 ;  /* 0x3f3172180d061820 */ /* 0x050fe20000410000 */
[----:B------:R-:W-:Y:S01]  /*a850*/  @P2 FMUL.FTZ R13, R13, 0.69314718246459960938 ;  /* 0x3f3172180d0d2820 */ /* 0x000fe20000410000 */
[----:B---3--:R-:W-:Y:S02]  /*a860*/  @P2 FMUL.FTZ R5, R5, 0.69314718246459960938 ;  /* 0x3f31721805052820 */ /* 0x008fe40000410000 */
[----:B------:R-:W-:Y:S01]  /*a870*/  @P1 FFMA.FTZ R3, R6, R20, R4 ;  /* 0x0000001406031223 */ /* 0x000fe20000010004 */
        /* <DEDUP_REMOVED lines=132> */
.L_x_5343:
[----:B------:R-:W1:Y:S01]  /*b0c0*/  S2R R5, SR_CgaCtaId ;  /* 0x0000000000057919 */ /* 0x000e620000008800 */
[----:B------:R-:W-:Y:S01]  /*b0d0*/  MOV R0, 0x400 ;  /* 0x0000040000007802 */ /* 0x000fe20000000f00 */
[----:B------:R-:W-:Y:S01]  /*b0e0*/  BSSY B0, `(.L_x_5375) ;  /* 0x000047c000007945 */ /* 0x000fe20003800000 */
[----:B------:R-:W-:Y:S02]  /*b0f0*/  BAR.SYNC.DEFER_BLOCKING 0x5, 0x180 ;  /* 0x0146000000007b1d */ /* 0x000fe40000010000 */
[----:B-1----:R-:W-:-:S05]  /*b100*/  LEA R0, R5, R0, 0x18 ;  /* 0x0000000005007211 */ /* 0x002fca00078ec0ff */
[----:B------:R1:W2:Y:S01]  /*b110*/  LDS.128 R4, [R0+0x324d0] ;  /* 0x0324d00000047984 */ /* 0x0002a20000000c00 */
[----:B------:R-:W-:Y:S06]  /*b120*/  BAR.ARV 0x4, 0x180 ;  /* 0x0106000000007b1d */ /* 0x000fec0000002000 */
[----:B------:R-:W-:Y:S05]  /*b130*/  @P0 BRA `(.L_x_5376) ;  /* 0x0000003800440947 */ /* 0x000fea0003800000 */
[----:B------:R-:W3:Y:S01]  /*b140*/  LDL R8, [R1+0x80] ;  /* 0x0000800001087983 */ /* 0x000ee20000100800 */
[----:B------:R-:W4:Y:S01]  /*b150*/  S2R R9, SR_SWINHI ;  /* 0x0000000000097919 */ /* 0x000f220000002f00 */
[----:B------:R-:W-:Y:S01]  /*b160*/  F2FP.F16.F32.PACK_AB R10, R29, R28 ;  /* 0x0000001c1d0a723e */ /* 0x000fe200000000ff */
[----:B------:R-:W-:Y:S01]  /*b170*/  ULDC.64 UR4, c[0x0][0xd08] ;  /* 0x0003420000047ab9 */ /* 0x000fe20000000a00 */
[----:B------:R-:W-:Y:S01]  /*b180*/  F2FP.F16.F32.PACK_AB R11, R31, R30 ;  /* 0x0000001e1f0b723e */ /* 0x000fe200000000ff */
[----:B------:R-:W2:Y:S01]  /*b190*/  LDL R158, [R1+0x3c] ;  /* 0x00003c00019e7983 */ /* 0x000ea20000100800 */
[----:B------:R-:W-:Y:S02]  /*b1a0*/  MOV R20, R0 ;  /* 0x0000000000147202 */ /* 0x000fe40000000f00 */
[----:B----4-:R-:W-:Y:S02]  /*b1b0*/  MOV R21, R9 ;  /* 0x0000000900157202 */ /* 0x010fe40000000f00 */
[----:B------:R-:W-:-:S02]  /*b1c0*/  F2FP.F16.F32.PACK_AB R14, R37, R36 ;  /* 0x00000024250e723e */ /* 0x000fc400000000ff */
[----:B------:R-:W-:Y:S01]  /*b1d0*/  F2FP.F16.F32.PACK_AB R15, R39, R38 ;  /* 0x00000026270f723e */ /* 0x000fe200000000ff */
[----:B------:R-:W-:Y:S01]  /*b1e0*/  BAR.SYNC.DEFER_BLOCKING 0x1, 0x100 ;  /* 0x0044000000007b1d */ /* 0x000fe20000010000 */
[----:B---3--:R-:W-:-:S03]  /*b1f0*/  IMAD.WIDE R22, R8, 0x2, R20 ;  /* 0x0000000208167825 */ /* 0x008fc600078e0214 */
[C---:B------:R-:W-:Y:S02]  /*b200*/  IADD3 R13, P0, R22.reuse, 0x20, RZ ;  /* 0x00000020160d7810 */ /* 0x040fe40007f1e0ff */
[C---:B------:R-:W-:Y:S02]  /*b210*/  LOP3.LUT R9, R22.reuse, 0x380, RZ, 0xc0, !PT ;  /* 0x0000038016097812 */ /* 0x040fe400078ec0ff */
[----:B------:R-:W-:Y:S02]  /*b220*/  LOP3.LUT R12, R13, 0x380, RZ, 0xc0, !PT ;  /* 0x000003800d0c7812 */ /* 0x000fe400078ec0ff */
[----:B------:R-:W-:Y:S02]  /*b230*/  IADD3 R19, P1, R22, 0x40, RZ ;  /* 0x0000004016137810 */ /* 0x000fe40007f3e0ff */
[----:B------:R-:W-:Y:S02]  /*b240*/  SHF.R.U64 R9, R9, 0x3, RZ ;  /* 0x0000000309097819 */ /* 0x000fe400000012ff */
[----:B------:R-:W-:-:S02]  /*b250*/  SHF.R.U64 R12, R12, 0x3, RZ ;  /* 0x000000030c0c7819 */ /* 0x000fc400000012ff */
[----:B------:R-:W-:Y:S02]  /*b260*/  LOP3.LUT R18, R19, 0x380, RZ, 0xc0, !PT ;  /* 0x0000038013127812 */ /* 0x000fe400078ec0ff */
[----:B------:R-:W-:Y:S01]  /*b270*/  LOP3.LUT R8, R9, R22, RZ, 0x3c, !PT ;  /* 0x0000001609087212 */ /* 0x000fe200078e3cff */
[--C-:B------:R-:W-:Y:S01]  /*b280*/  IMAD.MOV.U32 R9, RZ, RZ, R23.reuse ;  /* 0x000000ffff097224 */ /* 0x100fe200078e0017 */
[----:B------:R-:W-:Y:S01]  /*b290*/  LOP3.LUT R12, R12, R13, RZ, 0x3c, !PT ;  /* 0x0000000d0c0c7212 */ /* 0x000fe200078e3cff */
[----:B------:R-:W-:Y:S01]  /*b2a0*/  IMAD.X R13, RZ, RZ, R23, P0 ;  /* 0x000000ffff0d7224 */ /* 0x000fe200000e0617 */
[----:B------:R-:W-:Y:S02]  /*b2b0*/  SHF.R.U64 R18, R18, 0x3, RZ ;  /* 0x0000000312127819 */ /* 0x000fe400000012ff */
[----:B------:R-:W-:Y:S02]  /*b2c0*/  IADD3 R17, P0, R22, 0x60, RZ ;  /* 0x0000006016117810 */ /* 0x000fe40007f1e0ff */
[----:B--2---:R-:W-:-:S02]  /*b2d0*/  MOV R4, R8 ;  /* 0x0000000800047202 */ /* 0x004fc40000000f00 */
[----:B------:R-:W-:Y:S02]  /*b2e0*/  F2FP.F16.F32.PACK_AB R8, R25, R24 ;  /* 0x000000181908723e */ /* 0x000fe400000000ff */
[----:B------:R-:W-:Y:S02]  /*b2f0*/  F2FP.F16.F32.PACK_AB R9, R27, R26 ;  /* 0x0000001a1b09723e */ /* 0x000fe400000000ff */
[----:B------:R-:W-:Y:S01]  /*b300*/  LOP3.LUT R18, R18, R19, RZ, 0x3c, !PT ;  /* 0x0000001312127212 */ /* 0x000fe200078e3cff */
[----:B------:R-:W-:Y:S01]  /*b310*/  IMAD.X R19, RZ, RZ, R23, P1 ;  /* 0x000000ffff137224 */ /* 0x000fe200008e0617 */
[----:B------:R-:W-:Y:S02]  /*b320*/  LOP3.LUT R16, R17, 0x380, RZ, 0xc0, !PT ;  /* 0x0000038011107812 */ /* 0x000fe400078ec0ff */
[----:B------:R-:W-:Y:S01]  /*b330*/  IADD3 R153, P1, R22, 0x4000, RZ ;  /* 0x0000400016997810 */ /* 0x000fe20007f3e0ff */
[----:B------:R2:W-:Y:S01]  /*b340*/  STSM.16.M88.4 [R4], R8 ;  /* 0x0000000804007844 */ /* 0x0005e20000000200 */
[----:B------:R-:W-:-:S02]  /*b350*/  SHF.R.U64 R16, R16, 0x3, RZ ;  /* 0x0000000310107819 */ /* 0x000fc400000012ff */
[----:B0-----:R-:W-:Y:S02]  /*b360*/  MOV R152, R12 ;  /* 0x0000000c00987202 */ /* 0x001fe40000000f00 */
[----:B------:R-:W-:Y:S01]  /*b370*/  LOP3.LUT R16, R16, R17, RZ, 0x3c, !PT ;  /* 0x0000001110107212 */ /* 0x000fe200078e3cff */
[----:B------:R-:W-:Y:S01]  /*b380*/  IMAD.X R17, RZ, RZ, R23, P0 ;  /* 0x000000ffff117224 */ /* 0x000fe200000e0617 */
[----:B------:R-:W-:Y:S02]  /*b390*/  F2FP.F16.F32.PACK_AB R12, R33, R32 ;  /* 0x00000020210c723e */ /* 0x000fe400000000ff */
[----:B------:R-:W-:Y:S02]  /*b3a0*/  F2FP.F16.F32.PACK_AB R13, R35, R34 ;  /* 0x00000022230d723e */ /* 0x000fe400000000ff */
[----:B--2---:R-:W-:Y:S02]  /*b3b0*/  MOV R4, R18 ;  /* 0x0000001200047202 */ /* 0x004fe40000000f00 */
[----:B------:R-:W-:-:S02]  /*b3c0*/  LOP3.LUT R18, R153, 0x380, RZ, 0xc0, !PT ;  /* 0x0000038099127812 */ /* 0x000fc400078ec0ff */
[----:B------:R-:W-:Y:S02]  /*b3d0*/  IADD3 R155, P0, R22, 0x4020, RZ ;  /* 0x00004020169b7810 */ /* 0x000fe40007f1e0ff */
[----:B------:R-:W-:Y:S01]  /*b3e0*/  SHF.R.U64 R18, R18, 0x3, RZ ;  /* 0x0000000312127819 */ /* 0x000fe200000012ff */
[----:B------:R0:W-:Y:S01]  /*b3f0*/  STSM.16.M88.4 [R152], R12 ;  /* 0x0000000c98007844 */ /* 0x0001e20000000200 */
[----:B------:R-:W-:Y:S02]  /*b400*/  F2FP.F16.F32.PACK_AB R8, R41, R40 ;  /* 0x000000282908723e */ /* 0x000fe400000000ff */
[----:B------:R-:W-:Y:S01]  /*b410*/  LOP3.LUT R18, R18, R153, RZ, 0x3c, !PT ;  /* 0x0000009912127212 */ /* 0x000fe200078e3cff */
[----:B------:R-:W-:Y:S01]  /*b420*/  IMAD.X R19, RZ, RZ, R23, P1 ;  /* 0x000000ffff137224 */ /* 0x000fe200008e0617 */
[----:B------:R-:W-:Y:S02]  /*b430*/  F2FP.F16.F32.PACK_AB R9, R43, R42 ;  /* 0x0000002a2b09723e */ /* 0x000fe400000000ff */
[----:B------:R-:W-:-:S02]  /*b440*/  F2FP.F16.F32.PACK_AB R10, R45, R44 ;  /* 0x0000002c2d0a723e */ /* 0x000fc400000000ff */
[----:B------:R-:W-:Y:S02]  /*b450*/  F2FP.F16.F32.PACK_AB R11, R47, R46 ;  /* 0x0000002e2f0b723e */ /* 0x000fe400000000ff */
[----:B------:R-:W-:Y:S02]  /*b460*/  MOV R153, R16 ;  /* 0x0000001000997202 */ /* 0x000fe40000000f00 */
[----:B------:R-:W-:Y:S02]  /*b470*/  LOP3.LUT R16, R155, 0x380, RZ, 0xc0, !PT ;  /* 0x000003809b107812 */ /* 0x000fe400078ec0ff */
[----:B0-----:R-:W-:Y:S02]  /*b480*/  F2FP.F16.F32.PACK_AB R12, R49, R48 ;  /* 0x00000030310c723e */ /* 0x001fe400000000ff */
[----:B------:R-:W-:Y:S02]  /*b490*/  F2FP.F16.F32.PACK_AB R13, R51, R50 ;  /* 0x00000032330d723e */ /* 0x000fe400000000ff */
[----:B------:R-:W-:-:S02]  /*b4a0*/  F2FP.F16.F32.PACK_AB R14, R53, R52 ;  /* 0x00000034350e723e */ /* 0x000fc400000000ff */
[----:B------:R-:W-:Y:S01]  /*b4b0*/  F2FP.F16.F32.PACK_AB R15, R55, R54 ;  /* 0x00000036370f723e */ /* 0x000fe200000000ff */
[----:B------:R0:W-:Y:S01]  /*b4c0*/  STSM.16.M88.4 [R4], R8 ;  /* 0x0000000804007844 */ /* 0x0001e20000000200 */
[----:B------:R-:W-:Y:S02]  /*b4d0*/  SHF.R.U64 R16, R16, 0x3, RZ ;  /* 0x0000000310107819 */ /* 0x000fe400000012ff */
[----:B------:R-:W-:Y:S01]  /*b4e0*/  MOV R152, R18 ;  /* 0x0000001200987202 */ /* 0x000fe20000000f00 */
[----:B------:R2:W-:Y:S01]  /*b4f0*/  STSM.16.M88.4 [R153], R12 ;  /* 0x0000000c99007844 */ /* 0x0005e20000000200 */
[----:B------:R-:W-:Y:S01]  /*b500*/  LOP3.LUT R16, R16, R155, RZ, 0x3c, !PT ;  /* 0x0000009b10107212 */ /* 0x000fe200078e3cff */
[----:B------:R-:W-:Y:S01]  /*b510*/  IMAD.X R17, RZ, RZ, R23, P0 ;  /* 0x000000ffff117224 */ /* 0x000fe200000e0617 */
[C---:B------:R-:W-:Y:S02]  /*b520*/  IADD3 R155, P1, R22.reuse, 0x8060, RZ ;  /* 0x00008060169b7810 */ /* 0x040fe40007f3e0ff */
[----:B------:R-:W-:-:S02]  /*b530*/  IADD3 R156, P0, R22, 0xc040, RZ ;  /* 0x0000c040169c7810 */ /* 0x000fc40007f1e0ff */
[----:B0-----:R-:W-:Y:S02]  /*b540*/  F2FP.F16.F32.PACK_AB R8, R57, R56 ;  /* 0x000000383908723e */ /* 0x001fe400000000ff */
[----:B------:R-:W-:Y:S02]  /*b550*/  F2FP.F16.F32.PACK_AB R9, R59, R58 ;  /* 0x0000003a3b09723e */ /* 0x000fe400000000ff */
[----:B------:R-:W-:Y:S02]  /*b560*/  F2FP.F16.F32.PACK_AB R10, R61, R60 ;  /* 0x0000003c3d0a723e */ /* 0x000fe400000000ff */
[----:B------:R-:W-:Y:S02]  /*b570*/  F2FP.F16.F32.PACK_AB R11, R63, R62 ;  /* 0x0000003e3f0b723e */ /* 0x000fe400000000ff */
[----:B--2---:R-:W-:-:S03]  /*b580*/  IADD3 R13, P5, R22, 0x4040, RZ ;  /* 0x00004040160d7810 */ /* 0x004fc60007fbe0ff */
[----:B------:R0:W-:Y:S01]  /*b590*/  STSM.16.M88.4 [R152], R8 ;  /* 0x0000000898007844 */ /* 0x0001e20000000200 */
[----:B------:R-:W-:Y:S02]  /*b5a0*/  LOP3.LUT R154, R155, 0x380, RZ, 0xc0, !PT ;  /* 0x000003809b9a7812 */ /* 0x000fe400078ec0ff */
[----:B------:R-:W-:Y:S02]  /*b5b0*/  MOV R4, R16 ;  /* 0x0000001000047202 */ /* 0x000fe40000000f00 */
[----:B------:R-:W-:Y:S02]  /*b5c0*/  IADD3 R15, P2, R22, 0x8000, RZ ;  /* 0x00008000160f7810 */ /* 0x000fe40007f5e0ff */
[----:B------:R-:W-:Y:S02]  /*b5d0*/  F2FP.F16.F32.PACK_AB R16, R65, R64 ;  /* 0x000000404110723e */ /* 0x000fe400000000ff */
[----:B------:R-:W-:Y:S02]  /*b5e0*/  LOP3.LUT R153, R156, 0x380, RZ, 0xc0, !PT ;  /* 0x000003809c997812 */ /* 0x000fe400078ec0ff */
[----:B------:R-:W-:-:S02]  /*b5f0*/  F2FP.F16.F32.PACK_AB R17, R67, R66 ;  /* 0x000000424311723e */ /* 0x000fc400000000ff */
[----:B0-----:R-:W-:Y:S02]  /*b600*/  LOP3.LUT R8, R13, 0x380, RZ, 0xc0, !PT ;  /* 0x000003800d087812 */ /* 0x001fe400078ec0ff */
[----:B------:R-:W-:Y:S02]  /*b610*/  IADD3 R11, P4, R22, 0x4060, RZ ;  /* 0x00004060160b7810 */ /* 0x000fe40007f9e0ff */
[----:B------:R-:W-:Y:S02]  /*b620*/  F2FP.F16.F32.PACK_AB R18, R69, R68 ;  /* 0x000000444512723e */ /* 0x000fe400000000ff */
[----:B------:R-:W-:Y:S02]  /*b630*/  F2FP.F16.F32.PACK_AB R19, R71, R70 ;  /* 0x000000464713723e */ /* 0x000fe400000000ff */
[----:B------:R-:W-:Y:S02]  /*b640*/  SHF.R.U64 R8, R8, 0x3, RZ ;  /* 0x0000000308087819 */ /* 0x000fe400000012ff */
[----:B------:R-:W-:Y:S01]  /*b650*/  LOP3.LUT R12, R11, 0x380, RZ, 0xc0, !PT ;  /* 0x000003800b0c7812 */ /* 0x000fe200078ec0ff */
[----:B------:R-:W-:Y:S01]  /*b660*/  IMAD.X R9, RZ, RZ, R23, P5 ;  /* 0x000000ffff097224 */ /* 0x000fe200028e0617 */
[----:B------:R-:W-:-:S02]  /*b670*/  SHF.R.U64 R154, R154, 0x3, RZ ;  /* 0x000000039a9a7819 */ /* 0x000fc400000012ff */
[----:B------:R-:W-:Y:S01]  /*b680*/  LOP3.LUT R10, R15, 0x380, RZ, 0xc0, !PT ;  /* 0x000003800f0a7812 */ /* 0x000fe200078ec0ff */
[----:B------:R0:W-:Y:S01]  /*b690*/  STSM.16.M88.4 [R4], R16 ;  /* 0x0000001004007844 */ /* 0x0001e20000000200 */
[----:B------:R-:W-:Y:S02]  /*b6a0*/  SHF.R.U64 R153, R153, 0x3, RZ ;  /* 0x0000000399997819 */ /* 0x000fe400000012ff */
[----:B------:R-:W-:Y:S02]  /*b6b0*/  LOP3.LUT R8, R8, R13, RZ, 0x3c, !PT ;  /* 0x0000000d08087212 */ /* 0x000fe400078e3cff */
[----:B------:R-:W-:Y:S02]  /*b6c0*/  SHF.R.U64 R12, R12, 0x3, RZ ;  /* 0x000000030c0c7819 */ /* 0x000fe400000012ff */
[----:B------:R-:W-:Y:S02]  /*b6d0*/  IADD3 R157, P3, R22, 0x8020, RZ ;  /* 0x00008020169d7810 */ /* 0x000fe40007f7e0ff */
[----:B------:R-:W-:Y:S01]  /*b6e0*/  LOP3.LUT R154, R154, R155, RZ, 0x3c, !PT ;  /* 0x0000009b9a9a7212 */ /* 0x000fe200078e3cff */
[----:B------:R-:W-:Y:S01]  /*b6f0*/  IMAD.X R13, RZ, RZ, R23, P4 ;  /* 0x000000ffff0d7224 */ /* 0x000fe200020e0617 */
[----:B------:R-:W-:-:S02]  /*b700*/  LOP3.LUT R152, R153, R156, RZ, 0x3c, !PT ;  /* 0x0000009c99987212 */ /* 0x000fc400078e3cff */
[----:B------:R-:W-:Y:S01]  /*b710*/  LOP3.LUT R12, R12, R11, RZ, 0x3c, !PT ;  /* 0x0000000b0c0c7212 */ /* 0x000fe200078e3cff */
[----:B0-----:R-:W-:Y:S01]  /*b720*/  IMAD.X R17, RZ, RZ, R23, P2 ;  /* 0x000000ffff117224 */ /* 0x001fe200010e0617 */
[----:B------:R-:W-:Y:S02]  /*b730*/  SHF.R.U64 R16, R10, 0x3, RZ ;  /* 0x000000030a107819 */ /* 0x000fe400000012ff */
[----:B------:R-:W-:Y:S02]  /*b740*/  IADD3 R155, P2, R22, 0x8040, RZ ;  /* 0x00008040169b7810 */ /* 0x000fe40007f5e0ff */
[----:B------:R-:W-:Y:S02]  /*b750*/  MOV R18, R8 ;  /* 0x0000000800127202 */ /* 0x000fe40000000f00 */
[----:B------:R-:W-:Y:S02]  /*b760*/  LOP3.LUT R156, R157, 0x380, RZ, 0xc0, !PT ;  /* 0x000003809d9c7812 */ /* 0x000fe400078ec0ff */
[----:B------:R-:W-:-:S02]  /*b770*/  F2FP.F16.F32.PACK_AB R8, R73, R72 ;  /* 0x000000484908723e */ /* 0x000fc400000000ff */
[----:B------:R-:W-:Y:S02]  /*b780*/  F2FP.F16.F32.PACK_AB R9, R75, R74 ;  /* 0x0000004a4b09723e */ /* 0x000fe400000000ff */
[----:B------:R-:W-:Y:S02]  /*b790*/  F2FP.F16.F32.PACK_AB R10, R77, R76 ;  /* 0x0000004c4d0a723e */ /* 0x000fe400000000ff */
[----:B------:R-:W-:Y:S02]  /*b7a0*/  F2FP.F16.F32.PACK_AB R11, R79, R78 ;  /* 0x0000004e4f0b723e */ /* 0x000fe400000000ff */
[----:B------:R-:W-:Y:S02]  /*b7b0*/  LOP3.LUT R16, R16, R15, RZ, 0x3c, !PT ;  /* 0x0000000f10107212 */ /* 0x000fe400078e3cff */
[----:B------:R-:W-:Y:S01]  /*b7c0*/  LOP3.LUT R19, R155, 0x380, RZ, 0xc0, !PT ;  /* 0x000003809b137812 */ /* 0x000fe200078ec0ff */
[----:B------:R0:W-:Y:S01]  /*b7d0*/  STSM.16.M88.4 [R18], R8 ;  /* 0x0000000812007844 */ /* 0x0001e20000000200 */
[----:B------:R-:W-:-:S02]  /*b7e0*/  SHF.R.U64 R156, R156, 0x3, RZ ;  /* 0x000000039c9c7819 */ /* 0x000fc400000012ff */
[----:B------:R-:W-:Y:S02]  /*b7f0*/  MOV R153, R12 ;  /* 0x0000000c00997202 */ /* 0x000fe40000000f00 */
[----:B------:R-:W-:Y:S02]  /*b800*/  F2FP.F16.F32.PACK_AB R12, R81, R80 ;  /* 0x00000050510c723e */ /* 0x000fe400000000ff */
[----:B------:R-:W-:Y:S02]  /*b810*/  F2FP.F16.F32.PACK_AB R13, R83, R82 ;  /* 0x00000052530d723e */ /* 0x000fe400000000ff */
[----:B------:R-:W-:Y:S02]  /*b820*/  F2FP.F16.F32.PACK_AB R14, R85, R84 ;  /* 0x00000054550e723e */ /* 0x000fe400000000ff */
[----:B------:R-:W-:Y:S02]  /*b830*/  F2FP.F16.F32.PACK_AB R15, R87, R86 ;  /* 0x00000056570f723e */ /* 0x000fe400000000ff */
[----:B------:R-:W-:-:S02]  /*b840*/  MOV R4, R16 ;  /* 0x0000001000047202 */ /* 0x000fc40000000f00 */
[----:B------:R-:W-:Y:S02]  /*b850*/  F2FP.F16.F32.PACK_AB R16, R89, R88 ;  /* 0x000000585910723e */ /* 0x000fe400000000ff */
[----:B0-----:R-:W-:Y:S02]  /*b860*/  SHF.R.U64 R8, R19, 0x3, RZ ;  /* 0x0000000313087819 */ /* 0x001fe400000012ff */
[----:B------:R-:W-:Y:S02]  /*b870*/  F2FP.F16.F32.PACK_AB R17, R91, R90 ;  /* 0x0000005a5b11723e */ /* 0x000fe400000000ff */
[----:B------:R-:W-:Y:S02]  /*b880*/  F2FP.F16.F32.PACK_AB R18, R93, R92 ;  /* 0x0000005c5d12723e */ /* 0x000fe400000000ff */
[----:B------:R-:W-:Y:S02]  /*b890*/  F2FP.F16.F32.PACK_AB R19, R95, R94 ;  /* 0x0000005e5f13723e */ /* 0x000fe400000000ff */
[----:B------:R-:W-:Y:S01]  /*b8a0*/  LOP3.LUT R156, R156, R157, RZ, 0x3c, !PT ;  /* 0x0000009d9c9c7212 */ /* 0x000fe200078e3cff */
[----:B------:R-:W-:Y:S01]  /*b8b0*/  IMAD.X R157, RZ, RZ, R23, P3 ;  /* 0x000000ffff9d7224 */ /* 0x000fe200018e0617 */
[----:B------:R0:W-:Y:S04]  /*b8c0*/  STSM.16.M88.4 [R153], R12 ;  /* 0x0000000c99007844 */ /* 0x0001e80000000200 */
[----:B------:R2:W-:Y:S01]  /*b8d0*/  STSM.16.M88.4 [R4], R16 ;  /* 0x0000001004007844 */ /* 0x0005e20000000200 */
[----:B------:R-:W-:-:S02]  /*b8e0*/  MOV R156, R156 ;  /* 0x0000009c009c7202 */ /* 0x000fc40000000f00 */
[----:B0-----:R-:W-:Y:S01]  /*b8f0*/  LOP3.LUT R12, R8, R155, RZ, 0x3c, !PT ;  /* 0x0000009b080c7212 */ /* 0x001fe200078e3cff */
[--C-:B------:R-:W-:Y:S02]  /*b900*/  IMAD.X R155, RZ, RZ, R23.reuse, P1 ;  /* 0x000000ffff9b7224 */ /* 0x100fe400008e0617 */
[----:B------:R-:W-:Y:S01]  /*b910*/  IMAD.X R13, RZ, RZ, R23, P2 ;  /* 0x000000ffff0d7224 */ /* 0x000fe200010e0617 */
[C---:B--2---:R-:W-:Y:S02]  /*b920*/  IADD3 R19, P1, R22.reuse, 0xc020, RZ ;  /* 0x0000c02016137810 */ /* 0x044fe40007f3e0ff */
[----:B------:R-:W-:Y:S02]  /*b930*/  IADD3 R157, P2, R22, 0xc000, RZ ;  /* 0x0000c000169d7810 */ /* 0x000fe40007f5e0ff */
[----:B------:R-:W-:Y:S02]  /*b940*/  LOP3.LUT R18, R19, 0x380, RZ, 0xc0, !PT ;  /* 0x0000038013127812 */ /* 0x000fe400078ec0ff */
[----:B------:R-:W-:-:S02]  /*b950*/  LOP3.LUT R14, R157, 0x380, RZ, 0xc0, !PT ;  /* 0x000003809d0e7812 */ /* 0x000fc400078ec0ff */
[----:B------:R-:W-:Y:S02]  /*b960*/  SHF.R.U64 R18, R18, 0x3, RZ ;  /* 0x0000000312127819 */ /* 0x000fe400000012ff */
[----:B------:R-:W-:Y:S02]  /*b970*/  SHF.R.U64 R16, R14, 0x3, RZ ;  /* 0x000000030e107819 */ /* 0x000fe400000012ff */
[----:B------:R-:W-:Y:S01]  /*b980*/  LOP3.LUT R18, R18, R19, RZ, 0x3c, !PT ;  /* 0x0000001312127212 */ /* 0x000fe200078e3cff */
[--C-:B------:R-:W-:Y:S01]  /*b990*/  IMAD.X R19, RZ, RZ, R23.reuse, P1 ;  /* 0x000000ffff137224 */ /* 0x100fe200008e0617 */
[----:B------:R-:W-:Y:S01]  /*b9a0*/  F2FP.F16.F32.PACK_AB R8, R97, R96 ;  /* 0x000000606108723e */ /* 0x000fe200000000ff */
[----:B------:R-:W-:Y:S01]  /*b9b0*/  IMAD.X R17, RZ, RZ, R23, P2 ;  /* 0x000000ffff117224 */ /* 0x000fe200010e0617 */
        /* <DEDUP_REMOVED lines=20> */
[----:B------:R2:W-:Y:S03]  /*bb00*/  STSM.16.M88.4 [R153], R12 ;  /* 0x0000000c99007844 */ /* 0x0005e60000000200 */
[----:B------:R-:W-:Y:S01]  /*bb10*/  SHF.R.U64 R19, R19, 0x3, RZ ;  /* 0x0000000313137819 */ /* 0x000fe200000012ff */
[----:B------:R3:W-:Y:S03]  /*bb20*/  STSM.16.M88.4 [R154], R8 ;  /* 0x000000089a007844 */ /* 0x0007e60000000200 */
[----:B------:R-:W-:-:S02]  /*bb30*/  LOP3.LUT R22, R19, R22, RZ, 0x3c, !PT ;  /* 0x0000001613167212 */ /* 0x000fc400078e3cff */
[----:B--2---:R-:W-:Y:S01]  /*bb40*/  F2FP.F16.F32.PACK_AB R12, R121, R120 ;  /* 0x00000078790c723e */ /* 0x004fe200000000ff */
[--C-:B------:R-:W-:Y:S01]  /*bb50*/  IMAD.X R153, RZ, RZ, R23.reuse, P0 ;  /* 0x000000ffff997224 */ /* 0x100fe200000e0617 */
[----:B------:R-:W-:Y:S02]  /*bb60*/  F2FP.F16.F32.PACK_AB R13, R123, R122 ;  /* 0x0000007a7b0d723e */ /* 0x000fe400000000ff */
[----:B------:R-:W-:Y:S02]  /*bb70*/  F2FP.F16.F32.PACK_AB R14, R125, R124 ;  /* 0x0000007c7d0e723e */ /* 0x000fe400000000ff */
[----:B------:R-:W-:Y:S01]  /*bb80*/  F2FP.F16.F32.PACK_AB R15, R127, R126 ;  /* 0x0000007e7f0f723e */ /* 0x000fe200000000ff */
[----:B------:R-:W-:Y:S01]  /*bb90*/  IMAD.X R23, RZ, RZ, R23, P1 ;  /* 0x000000ffff177224 */ /* 0x000fe200008e0617 */
[----:B---3--:R-:W-:Y:S02]  /*bba0*/  F2FP.F16.F32.PACK_AB R8, R129, R128 ;  /* 0x000000808108723e */ /* 0x008fe400000000ff */
[----:B------:R-:W-:-:S02]  /*bbb0*/  F2FP.F16.F32.PACK_AB R9, R131, R130 ;  /* 0x000000828309723e */ /* 0x000fc400000000ff */
[----:B------:R-:W-:Y:S02]  /*bbc0*/  F2FP.F16.F32.PACK_AB R10, R133, R132 ;  /* 0x00000084850a723e */ /* 0x000fe400000000ff */
[----:B------:R-:W-:Y:S01]  /*bbd0*/  F2FP.F16.F32.PACK_AB R11, R135, R134 ;  /* 0x00000086870b723e */ /* 0x000fe200000000ff */
[----:B------:R2:W-:Y:S01]  /*bbe0*/  STSM.16.M88.4 [R4], R12 ;  /* 0x0000000c04007844 */ /* 0x0005e20000000200 */
[----:B------:R-:W-:Y:S02]  /*bbf0*/  MOV R152, R152 ;  /* 0x0000009800987202 */ /* 0x000fe40000000f00 */
[----:B------:R-:W-:Y:S01]  /*bc00*/  MOV R22, R22 ;  /* 0x0000001600167202 */ /* 0x000fe20000000f00 */
[----:B------:R3:W-:Y:S01]  /*bc10*/  STSM.16.M88.4 [R18], R8 ;  /* 0x0000000812007844 */ /* 0x0007e20000000200 */
[----:B--2---:R-:W-:Y:S02]  /*bc20*/  F2FP.F16.F32.PACK_AB R12, R137, R136 ;  /* 0x00000088890c723e */ /* 0x004fe400000000ff */
[----:B------:R-:W-:-:S02]  /*bc30*/  F2FP.F16.F32.PACK_AB R13, R139, R138 ;  /* 0x0000008a8b0d723e */ /* 0x000fc400000000ff */
[----:B------:R-:W-:Y:S02]  /*bc40*/  F2FP.F16.F32.PACK_AB R14, R141, R140 ;  /* 0x0000008c8d0e723e */ /* 0x000fe400000000ff */
[----:B------:R-:W-:Y:S02]  /*bc50*/  F2FP.F16.F32.PACK_AB R15, R143, R142 ;  /* 0x0000008e8f0f723e */ /* 0x000fe400000000ff */
[----:B---3--:R-:W-:Y:S02]  /*bc60*/  F2FP.F16.F32.PACK_AB R8, R145, R144 ;  /* 0x000000909108723e */ /* 0x008fe400000000ff */
[----:B------:R-:W-:Y:S02]  /*bc70*/  F2FP.F16.F32.PACK_AB R9, R147, R146 ;  /* 0x000000929309723e */ /* 0x000fe400000000ff */
[----:B------:R-:W-:Y:S02]  /*bc80*/  F2FP.F16.F32.PACK_AB R10, R149, R148 ;  /* 0x00000094950a723e */ /* 0x000fe400000000ff */
[----:B------:R-:W-:Y:S01]  /*bc90*/  F2FP.F16.F32.PACK_AB R11, R151, R150 ;  /* 0x00000096970b723e */ /* 0x000fe200000000ff */
[----:B------:R2:W-:Y:S04]  /*bca0*/  STSM.16.M88.4 [R152], R12 ;  /* 0x0000000c98007844 */ /* 0x0005e80000000200 */
[----:B------:R3:W-:Y:S01]  /*bcb0*/  STSM.16.M88.4 [R22], R8 ;  /* 0x0000000816007844 */ /* 0x0007e20000000200 */
[----:B0-----:R-:W-:Y:S01]  /*bcc0*/  ISETP.NE.U32.AND P0, PT, R16, RZ, PT ;  /* 0x000000ff1000720c */ /* 0x001fe20003f05070 */
[----:B------:R-:W-:-:S03]  /*bcd0*/  IMAD.SHL.U32 R19, R207, 0x4, RZ ;  /* 0x00000004cf137824 */ /* 0x000fc600078e00ff */
[----:B------:R-:W-:Y:S02]  /*bce0*/  ISETP.NE.AND.EX P0, PT, R17, RZ, PT, P0 ;  /* 0x000000ff1100720c */ /* 0x000fe40003f05300 */
[----:B------:R-:W-:Y:S01]  /*bcf0*/  SHF.L.U64.HI R154, R207, 0x2, R211 ;  /* 0x00000002cf9a7819 */ /* 0x000fe200000102d3 */
[----:B------:R-:W-:Y:S01]  /*bd00*/  IMAD.MOV.U32 R4, RZ, RZ, RZ ;  /* 0x000000ffff047224 */ /* 0x000fe200078e00ff */
[----:B------:R-:W-:Y:S01]  /*bd10*/  BAR.SYNC.DEFER_BLOCKING 0x1, 0x100 ;  /* 0x0044000000007b1d */ /* 0x000fe20000010000 */
[----:B--2---:R-:W-:-:S07]  /*bd20*/  IADD3 R12, P1, R19, R16, RZ ;  /* 0x00000010130c7210 */ /* 0x004fce0007f3e0ff */
[----:B------:R-:W0:Y:S01]  /*bd30*/  LDC R152, c[0x0][0xce8] ;  /* 0x00033a00ff987b82 */ /* 0x000e220000000800 */
[----:B------:R-:W-:-:S07]  /*bd40*/  IMAD.X R13, R154, 0x1, R17, P1 ;  /* 0x000000019a0d7824 */ /* 0x000fce00008e0611 */
[----:B---3--:R-:W2:Y:S01]  /*bd50*/  LDC R10, c[0x0][0xbd4] ;  /* 0x0002f500ff0a7b82 */ /* 0x008ea20000000800 */
[----:B------:R-:W3:Y:S01]  /*bd60*/  @P0 LDG.E R4, desc[UR38][R12.64] ;  /* 0x000000260c040981 */ /* 0x000ee2000c1e1900 */
[----:B------:R-:W-:-:S04]  /*bd70*/  ISETP.NE.U32.AND P1, PT, RZ, UR4, PT ;  /* 0x00000004ff007c0c */ /* 0x000fc8000bf25070 */
[----:B------:R-:W-:Y:S01]  /*bd80*/  ISETP.NE.AND.EX P1, PT, RZ, UR5, PT, P1 ;  /* 0x00000005ff007c0c */ /* 0x000fe2000bf25310 */
[----:B------:R-:W-:-:S12]  /*bd90*/  IMAD.MOV.U32 R22, RZ, RZ, 0xab8 ;  /* 0x00000ab8ff167424 */ /* 0x000fd800078e00ff */
[----:B------:R-:W-:-:S04]  /*bda0*/  @P1 IADD3 R8, P2, R19, UR4, RZ ;  /* 0x0000000413081c10 */ /* 0x000fc8000ff5e0ff */
[----:B------:R-:W-:Y:S02]  /*bdb0*/  @P1 IADD3.X R9, R154, UR5, RZ, P2, !PT ;  /* 0x000000059a091c10 */ /* 0x000fe400097fe4ff */
[----:B------:R-:W-:Y:S01]  /*bdc0*/  ISETP.NE.AND P2, PT, R209, RZ, PT ;  /* 0x000000ffd100720c */ /* 0x000fe20003f45270 */
[----:B------:R-:W-:-:S03]  /*bdd0*/  ULDC UR4, c[0x0][0xb88] ;  /* 0x0002e20000047ab9 */ /* 0x000fc60000000800 */
[----:B--2---:R-:W-:Y:S01]  /*bde0*/  SEL R10, R209, R10, P2 ;  /* 0x0000000ad10a7207 */ /* 0x004fe20001000000 */
[----:B------:R-:W-:-:S03]  /*bdf0*/  IMAD.U32 R19, RZ, RZ, UR4 ;  /* 0x00000004ff137e24 */ /* 0x000fc6000f8e00ff */
[----:B------:R-:W-:-:S03]  /*be00*/  ISETP.GT.AND P3, PT, R10, 0x1, PT ;  /* 0x000000010a00780c */ /* 0x000fc60003f64270 */
[----:B------:R2:W5:Y:S01]  /*be10*/  @P1 LDG.E R19, desc[UR38][R8.64] ;  /* 0x0000002608131981 */ /* 0x000562000c1e1900 */
[----:B------:R-:W-:-:S04]  /*be20*/  SEL R22, R22, 0xa78, P3 ;  /* 0x00000a7816167807 */ /* 0x000fc80001800000 */
[----:B------:R-:W4:Y:S08]  /*be30*/  LDC.64 R10, c[0x0][R22+0x218] ;  /* 0x00008600160a7b82 */ /* 0x000f300000000a00 */
[----:B--2---:R-:W2:Y:S01]  /*be40*/  LDC.64 R8, c[0x0][R22+0x220] ;  /* 0x0000880016087b82 */ /* 0x004ea20000000a00 */
[----:B------:R-:W-:Y:S02]  /*be50*/  ISETP.NE.U32.AND P2, PT, R16, RZ, PT ;  /* 0x000000ff1000720c */ /* 0x000fe40003f45070 */
[----:B0-----:R-:W-:-:S02]  /*be60*/  ISETP.NE.AND P4, PT, R152, 0x1, PT ;  /* 0x000000019800780c */ /* 0x001fc40003f85270 */
[----:B------:R-:W-:-:S04]  /*be70*/  ISETP.NE.AND.EX P2, PT, R17, RZ, PT, P2 ;  /* 0x000000ff1100720c */ /* 0x000fc80003f45320 */
[----:B------:R-:W-:Y:S02]  /*be80*/  SEL R207, R207, RZ, !P2 ;  /* 0x000000ffcfcf7207 */ /* 0x000fe40005000000 */
[----:B------:R-:W-:Y:S01]  /*be90*/  SEL R211, R211, RZ, !P2 ;  /* 0x000000ffd3d37207 */ /* 0x000fe20005000000 */
[----:B----4-:R-:W-:-:S04]  /*bea0*/  IMAD R11, R11, R208, RZ ;  /* 0x000000d00b0b7224 */ /* 0x010fc800078e02ff */
[----:B------:R-:W0:Y:S01]  /*beb0*/  @P4 LDC R23, c[0x0][0xcec] ;  /* 0x00033b00ff174b82 */ /* 0x000e220000000800 */
[----:B--2---:R-:W-:-:S07]  /*bec0*/  IMAD R9, R9, R207, RZ ;  /* 0x000000cf09097224 */ /* 0x004fce00078e02ff */
[----:B------:R-:W2:Y:S01]  /*bed0*/  @P4 LDC R155, c[0x0][0xcf0] ;  /* 0x00033c00ff9b4b82 */ /* 0x000ea20000000800 */
[----:B------:R-:W-:-:S04]  /*bee0*/  IMAD.WIDE.U32 R14, R8, R207, RZ ;  /* 0x000000cf080e7225 */ /* 0x000fc800078e00ff */
[----:B------:R-:W-:Y:S02]  /*bef0*/  IMAD R211, R8, R211, R9 ;  /* 0x000000d308d37224 */ /* 0x000fe400078e0209 */
[----:B------:R-:W-:Y:S01]  /*bf00*/  IMAD.WIDE.U32 R8, R10, R208, RZ ;  /* 0x000000d00a087225 */ /* 0x000fe200078e00ff */
[----:B------:R-:W4:Y:S03]  /*bf10*/  LDC.64 R16, c[0x0][R22+0x228] ;  /* 0x00008a0016107b82 */ /* 0x000f260000000a00 */
[----:B------:R-:W-:-:S05]  /*bf20*/  IMAD.IADD R154, R9, 0x1, R11 ;  /* 0x00000001099a7824 */ /* 0x000fca00078e020b */
[----:B------:R-:W1:Y:S01]  /*bf30*/  LDC.64 R10, c[0x0][0xca8] ;  /* 0x00032a00ff0a7b82 */ /* 0x000e620000000a00 */
[----:B------:R-:W-:Y:S02]  /*bf40*/  IMAD.IADD R211, R15, 0x1, R211 ;  /* 0x000000010fd37824 */ /* 0x000fe400078e02d3 */
[----:B------:R-:W-:Y:S01]  /*bf50*/  IMAD.IADD R18, R206, 0x1, R200 ;  /* 0x00000001ce127824 */ /* 0x000fe200078e02c8 */
[----:B------:R-:W-:-:S05]  /*bf60*/  SEL R9, R158, RZ, P3 ;  /* 0x000000ff9e097207 */ /* 0x000fca0001800000 */
[-C--:B----4-:R-:W-:Y:S02]  /*bf70*/  IMAD R157, R17, R9.reuse, RZ ;  /* 0x00000009119d7224 */ /* 0x090fe400078e02ff */
[----:B------:R-:W-:Y:S01]  /*bf80*/  IMAD.WIDE.U32 R16, R16, R9, RZ ;  /* 0x0000000910107225 */ /* 0x000fe200078e00ff */
[----:B-1----:R-:W1:Y:S03]  /*bf90*/  @!P3 LDC R10, c[0x0][0xc50] ;  /* 0x00031400ff0abb82 */ /* 0x002e660000000800 */
[----:B------:R-:W-:-:S05]  /*bfa0*/  IMAD.IADD R157, R17, 0x1, R157 ;  /* 0x00000001119d7824 */ /* 0x000fca00078e029d */
[----:B------:R-:W4:Y:S01]  /*bfb0*/  @!P3 LDC R11, c[0x0][0xc54] ;  /* 0x00031500ff0bbb82 */ /* 0x000f220000000800 */
[----:B---3--:R-:W-:-:S07]  /*bfc0*/  IADD3 R153, P2, P5, R14, R8, R4 ;  /* 0x000000080e997210 */ /* 0x008fce0007d5e004 */
[----:B------:R-:W3:Y:S01]  /*bfd0*/  LDC.64 R14, c[0x0][R22+0x210] ;  /* 0x00008400160e7b82 */ /* 0x000ee20000000a00 */
[----:B0-----:R-:W-:-:S04]  /*bfe0*/  @P4 IMAD.HI.U32 R8, R18, R23, RZ ;  /* 0x0000001712084227 */ /* 0x001fc800078e00ff */
[----:B------:R-:W-:Y:S01]  /*bff0*/  IMAD.MOV.U32 R23, RZ, RZ, R18 ;  /* 0x000000ffff177224 */ /* 0x000fe200078e0012 */
[----:B--2---:R-:W-:Y:S02]  /*c000*/  @P4 SHF.R.U32.HI R23, RZ, R155, R8 ;  /* 0x0000009bff174219 */ /* 0x004fe40000011608 */
[----:B------:R-:W-:-:S03]  /*c010*/  SHF.R.S32.HI R9, RZ, 0x1f, R4 ;  /* 0x0000001fff097819 */ /* 0x000fc60000011404 */
[----:B------:R-:W-:Y:S01]  /*c020*/  IMAD.MOV R17, RZ, RZ, -R23 ;  /* 0x000000ffff117224 */ /* 0x000fe200078e0a17 */
[----:B------:R-:W-:Y:S02]  /*c030*/  IADD3.X R155, R211, R154, R9, P2, P5 ;  /* 0x0000009ad39b7210 */ /* 0x000fe400017ea409 */
[----:B------:R-:W-:Y:S02]  /*c040*/  IADD3 R16, P2, P5, R23, R153, R16 ;  /* 0x0000009917107210 */ /* 0x000fe40007d5e010 */
[----:B------:R-:W-:Y:S01]  /*c050*/  SHF.R.S32.HI R8, RZ, 0x1f, R23 ;  /* 0x0000001fff087819 */ /* 0x000fe20000011417 */
[----:B------:R-:W-:-:S03]  /*c060*/  IMAD R23, R152, R17, R18 ;  /* 0x0000001198177224 */ /* 0x000fc600078e0212 */
[----:B------:R-:W-:Y:S02]  /*c070*/  IADD3.X R17, R8, R155, R157, P2, P5 ;  /* 0x0000009b08117210 */ /* 0x000fe400017ea49d */
[----:B------:R-:W-:Y:S01]  /*c080*/  SHF.R.S32.HI R153, RZ, 0x1f, R23 ;  /* 0x0000001fff997819 */ /* 0x000fe20000011417 */
[-C--:B---3--:R-:W-:Y:S02]  /*c090*/  IMAD R8, R15, R23.reuse, RZ ;  /* 0x000000170f087224 */ /* 0x088fe400078e02ff */
[----:B------:R-:W-:-:S04]  /*c0a0*/  IMAD.WIDE.U32 R16, R14, R23, R16 ;  /* 0x000000170e107225 */ /* 0x000fc800078e0010 */
[----:B------:R-:W-:Y:S01]  /*c0b0*/  IMAD R153, R14, R153, R8 ;  /* 0x000000990e997224 */ /* 0x000fe200078e0208 */
[----:B-1----:R-:W-:-:S03]  /*c0c0*/  LEA R15, P2, R16, R10, 0x2 ;  /* 0x0000000a100f7211 */ /* 0x002fc600078410ff */
[----:B------:R-:W-:-:S05]  /*c0d0*/  IMAD.IADD R8, R17, 0x1, R153 ;  /* 0x0000000111087824 */ /* 0x000fca00078e0299 */
[----:B----4-:R-:W-:Y:S01]  /*c0e0*/  LEA.HI.X R17, R16, R11, R8, 0x2, P2 ;  /* 0x0000000b10117211 */ /* 0x010fe200010f1408 */
[----:B------:R-:W-:Y:S06]  /*c0f0*/  @P1 BRA `(.L_x_5377) ;  /* 0x0000000000101947 */ /* 0x000fec0003800000 */
[----:B------:R-:W-:Y:S05]  /*c100*/  @!P0 BRA `(.L_x_5377) ;  /* 0x00000000000c8947 */ /* 0x000fea0003800000 */
[----:B------:R-:W2:Y:S04]  /*c110*/  LDG.E R8, desc[UR38][R12.64] ;  /* 0x000000260c087981 */ /* 0x000ea8000c1e1900 */
[----:B-----5:R-:W2:Y:S02]  /*c120*/  LDG.E R19, desc[UR38][R12.64+0x4] ;  /* 0x000004260c137981 */ /* 0x020ea4000c1e1900 */
[----:B--2---:R-:W-:-:S07]  /*c130*/  IMAD.IADD R19, R19, 0x1, -R8 ;  /* 0x0000000113137824 */ /* 0x004fce00078e0a08 */
.L_x_5377:
        /* <DEDUP_REMOVED lines=12> */
[----:B--2---:R-:W-:Y:S02]  /*c200*/  IMAD.IADD R14, R8, 0x1, R200 ;  /* 0x00000001080e7824 */ /* 0x004fe400078e02c8 */
        /* <DEDUP_REMOVED lines=45> */
[----:B------:R-:W-:Y:S02]  /*c4e0*/  LOP3.LUT R48, R49, 0x380, RZ, 0xc0, !PT ;  /* 0x0000038031307812 */ /* 0x000fe400078ec0ff */
[----:B------:R-:W-:Y:S02]  /*c4f0*/  LOP3.LUT R28, R29, 0x380, RZ, 0xc0, !PT ;  /* 0x000003801d1c7812 */ /* 0x000fe400078ec0ff */
[----:B------:R-:W-:-:S02]  /*c500*/  LOP3.LUT R32, R33, 0x380, RZ, 0xc0, !PT ;  /* 0x0000038021207812 */ /* 0x000fc400078ec0ff */
[----:B------:R-:W-:Y:S02]  /*c510*/  LOP3.LUT R36, R37, 0x380, RZ, 0xc0, !PT ;  /* 0x0000038025247812 */ /* 0x000fe400078ec0ff */
[----:B------:R-:W-:Y:S02]  /*c520*/  LOP3.LUT R40, R41, 0x380, RZ, 0xc0, !PT ;  /* 0x0000038029287812 */ /* 0x000fe400078ec0ff */
[----:B------:R-:W-:Y:S02]  /*c530*/  LOP3.LUT R44, R45, 0x380, RZ, 0xc0, !PT ;  /* 0x000003802d2c7812 */ /* 0x000fe400078ec0ff */
[----:B------:R-:W-:Y:S02]  /*c540*/  SHF.R.U64 R48, R48, 0x3, RZ ;  /* 0x0000000330307819 */ /* 0x000fe400000012ff */
        /* <DEDUP_REMOVED lines=18> */
[----:B------:R-:W-:Y:S01]  /*c670*/  LOP3.LUT R15, R10, 0x380, RZ, 0xc0, !PT ;  /* 0x000003800a0f7812 */ /* 0x000fe200078ec0ff */
        /* <DEDUP_REMOVED lines=38> */
[----:B------:R-:W5:Y:S04]  /*c8e0*/  LD.E.128 R52, desc[UR38][R52.64] ;  /* 0x0000002634347980 */ /* 0x000f68000c101d00 */
[----:B------:R0:W5:Y:S01]  /*c8f0*/  LD.E.128 R12, desc[UR38][R10.64] ;  /* 0x000000260a0c7980 */ /* 0x000162000c101d00 */
[----:B------:R-:W-:-:S03]  /*c900*/  IMAD.IADD R83, R3, 0x1, R200 ;  /* 0x0000000103537824 */ /* 0x000fc600078e02c8 */
[----:B------:R-:W5:Y:S04]  /*c910*/  LD.E.128 R56, desc[UR38][R56.64] ;  /* 0x0000002638387980 */ /* 0x000f68000c101d00 */
[----:B------:R-:W5:Y:S01]  /*c920*/  LD.E.128 R60, desc[UR38][R60.64] ;  /* 0x000000263c3c7980 */ /* 0x000f62000c101d00 */
[----:B0-----:R-:W-:Y:S01]  /*c930*/  IMAD.WIDE.U32 R10, R4, UR4, RZ ;  /* 0x00000004040a7c25 */ /* 0x001fe2000f8e00ff */
[----:B------:R-:W-:Y:S02]  /*c940*/  ULDC.64 UR4, c[0x0][0xbe8] ;  /* 0x0002fa0000047ab9 */ /* 0x000fe40000000a00 */
[----:B------:R-:W5:Y:S01]  /*c950*/  LD.E.128 R64, desc[UR38][R64.64] ;  /* 0x0000002640407980 */ /* 0x000f62000c101d00 */
[----:B------:R-:W-:Y:S02]  /*c960*/  IMAD.IADD R11, R11, 0x1, R9 ;  /* 0x000000010b0b7824 */ /* 0x000fe400078e0209 */
[----:B------:R-:W-:Y:S01]  /*c970*/  IMAD R9, R76, 0x20, R3 ;  /* 0x000000204c097824 */ /* 0x000fe200078e0203 */
[----:B------:R-:W5:Y:S01]  /*c980*/  LD.E.128 R68, desc[UR38][R68.64] ;  /* 0x0000002644447980 */ /* 0x000f62000c101d00 */
[----:B------:R-:W-:-:S03]  /*c990*/  IMAD.WIDE.U32 R10, R208, UR4, R10 ;  /* 0x00000004d00a7c25 */ /* 0x000fc6000f8e000a */
[----:B------:R-:W5:Y:S01]  /*c9a0*/  LD.E.128 R72, desc[UR38][R72.64] ;  /* 0x0000002648487980 */ /* 0x000f62000c101d00 */
[----:B------:R-:W-:Y:S01]  /*c9b0*/  IMAD.IADD R78, R200, 0x1, R9 ;  /* 0x00000001c84e7824 */ /* 0x000fe200078e0209 */
[----:B------:R-:W-:Y:S01]  /*c9c0*/  SHF.R.S32.HI R76, RZ, 0x1f, R207 ;  /* 0x0000001fff4c7819 */ /* 0x000fe200000114cf */
[----:B------:R-:W-:Y:S01]  /*c9d0*/  IMAD R11, R208, UR5, R11 ;  /* 0x00000005d00b7c24 */ /* 0x000fe2000f8e020b */
[----:B------:R-:W-:Y:S01]  /*c9e0*/  ULDC.64 UR4, c[0x0][0xbf0] ;  /* 0x0002fc0000047ab9 */ /* 0x000fe20000000a00 */
[----:B--2---:R-:W-:Y:S01]  /*c9f0*/  @P4 IMAD.HI.U32 R4, R78, R77, RZ ;  /* 0x0000004d4e044227 */ /* 0x004fe200078e00ff */
[----:B------:R-:W-:Y:S01]  /*ca00*/  @!PT LDS RZ, [RZ] ;  /* 0x00000000fffff984 */ /* 0x000fe20000000800 */
[----:B------:R-:W-:Y:S01]  /*ca10*/  @!PT LDS RZ, [RZ] ;  /* 0x00000000fffff984 */ /* 0x000fe20000000800 */
[----:B------:R-:W-:Y:S01]  /*ca20*/  @!PT LDS RZ, [RZ] ;  /* 0x00000000fffff984 */ /* 0x000fe20000000800 */
[----:B------:R-:W-:Y:S01]  /*ca30*/  @!PT LDS RZ, [RZ] ;  /* 0x00000000fffff984 */ /* 0x000fe20000000800 */
[----:B------:R0:W-:Y:S06]  /*ca40*/  MEMBAR.ALL.CTA ;  /* 0x0000000000007992 */ /* 0x0001ec0000008000 */
[----:B0-----:R-:W0:Y:S01]  /*ca50*/  FENCE.VIEW.ASYNC.S ;  /* 0x00000000000073c6 */ /* 0x001e220000000000 */
[----:B------:R-:W-:Y:S01]  /*ca60*/  IMAD.MOV.U32 R9, RZ, RZ, R78 ;  /* 0x000000ffff097224 */ /* 0x000fe200078e004e */
[----:B---3--:R-:W-:Y:S01]  /*ca70*/  @P4 SHF.R.U32.HI R9, RZ, R79, R4 ;  /* 0x0000004fff094219 */ /* 0x008fe20000011604 */
[----:B------:R-:W-:-:S02]  /*ca80*/  IMAD R76, R76, UR4, RZ ;  /* 0x000000044c4c7c24 */ /* 0x000fc4000f8e02ff */
        /* <DEDUP_REMOVED lines=8> */
[----:B------:R-:W-:-:S02]  /*cb10*/  IMAD R79, R9, UR5, R4 ;  /* 0x00000005094f7c24 */ /* 0x000fc4000f8e0204 */
[----:B------:R-:W-:Y:S01]  /*cb20*/  IMAD.WIDE.U32 R10, R9, UR4, R10 ;  /* 0x00000004090a7c25 */ /* 0x000fe2000f8e000a */
[----:B------:R-:W-:Y:S01]  /*cb30*/  SHF.R.S32.HI R4, RZ, 0x1f, R77 ;  /* 0x0000001fff047819 */ /* 0x000fe2000001144d */
[----:B------:R-:W-:Y:S02]  /*cb40*/  ULDC.64 UR4, c[0x0][0xbd8] ;  /* 0x0002f60000047ab9 */ /* 0x000fe40000000a00 */
[----:B------:R-:W-:Y:S02]  /*cb50*/  IMAD.IADD R11, R11, 0x1, R79 ;  /* 0x000000010b0b7824 */ /* 0x000fe400078e024f */
[----:B------:R-:W-:Y:S02]  /*cb60*/  IMAD R4, R4, UR4, RZ ;  /* 0x0000000404047c24 */ /* 0x000fe4000f8e02ff */
[----:B------:R-:W-:-:S04]  /*cb70*/  IMAD.WIDE.U32 R10, R77, UR4, R10 ;  /* 0x000000044d0a7c25 */ /* 0x000fc8000f8e000a */
[----:B------:R-:W-:Y:S01]  /*cb80*/  IMAD R79, R77, UR5, R4 ;  /* 0x000000054d4f7c24 */ /* 0x000fe2000f8e0204 */
[----:B------:R-:W-:Y:S01]  /*cb90*/  ULDC.64 UR4, c[0x0][0xb80] ;  /* 0x0002e00000047ab9 */ /* 0x000fe20000000a00 */
        /* <DEDUP_REMOVED lines=11> */
[C---:B------:R-:W-:Y:S01]  /*cc50*/  VIADD R86, R2.reuse, 0x80 ;  /* 0x0000008002567836 */ /* 0x040fe20000000000 */
[----:B0-----:R0:W-:Y:S01]  /*cc60*/  SYNCS.ARRIVE.TRANS64.RED.A1T0 RZ, [R0+URZ], RZ ;  /* 0x000000ff00ff79a7 */ /* 0x0011e2000810043f */
[----:B------:R-:W-:Y:S01]  /*cc70*/  VIADD R88, R2, 0xc0 ;  /* 0x000000c002587836 */ /* 0x000fe20000000000 */
[----:B------:R1:W2:Y:S01]  /*cc80*/  SHFL.IDX PT, R81, R4, RZ, 0x181f ;  /* 0x00181fff04517589 */ /* 0x0002a200000e0000 */
[----:B------:R-:W-:Y:S03]  /*cc90*/  BSSY B1, `(.L_x_5379) ;  /* 0x0000018000017945 */ /* 0x000fe60003800000 */
[----:B------:R1:W3:Y:S01]  /*cca0*/  SHFL.IDX PT, R3, R9, RZ, 0x181f ;  /* 0x00181fff09037589 */ /* 0x0002e200000e0000 */
[----:B------:R-:W-:-:S02]  /*ccb0*/  SHF.R.S32.HI R84, RZ, 0x1f, R82 ;  /* 0x0000001fff547819 */ /* 0x000fc40000011452 */
[----:B0-----:R-:W-:Y:S02]  /*ccc0*/  SHF.R.S32.HI R0, RZ, 0x1f, R2 ;  /* 0x0000001fff007819 */ /* 0x001fe40000011402 */
[----:B------:R-:W-:Y:S02]  /*ccd0*/  SHF.R.S32.HI R85, RZ, 0x1f, R86 ;  /* 0x0000001fff557819 */ /* 0x000fe40000011456 */
[----:B------:R-:W-:Y:S01]  /*cce0*/  SHF.R.S32.HI R87, RZ, 0x1f, R88 ;  /* 0x0000001fff577819 */ /* 0x000fe20000011458 */
[----:B-1----:R-:W-:Y:S06]  /*ccf0*/  @P2 BRA `(.L_x_5380) ;  /* 0x0000000000442947 */ /* 0x002fec0003800000 */
        /* <DEDUP_REMOVED lines=17> */
.L_x_5380:
[----:B------:R-:W-:Y:S05]  /*ce10*/  BSYNC B1 ;  /* 0x0000000000017941 */ /* 0x000fea0003800000 */
.L_x_5379:
[----:B---3--:R1:W3:Y:S01]  /*ce20*/  SHFL.IDX PT, R3, R9, 0x1, 0x181f ;  /* 0x00381f0009037f89 */ /* 0x0082e200000e0000 */
        /* <DEDUP_REMOVED lines=20> */
.L_x_5382:
[----:B------:R-:W-:Y:S05]  /*cf70*/  BSYNC B1 ;  /* 0x0000000000017941 */ /* 0x000fea0003800000 */
.L_x_5381:
        /* <DEDUP_REMOVED lines=21> */
.L_x_5384:
[----:B------:R-:W-:Y:S05]  /*d0d0*/  BSYNC B1 ;  /* 0x0000000000017941 */ /* 0x000fea0003800000 */
.L_x_5383:
        /* <DEDUP_REMOVED lines=12> */
[-C--:B-1-3--:R-:W-:Y:S02]  /*d1a0*/  @!P3 LEA.HI.X R9, R2, R15.reuse, R0, 0x1, P0 ;  /* 0x0000000f0209b211 */ /* 0x08afe400000f0c00 */
        /* <DEDUP_REMOVED lines=11> */
.L_x_5378:
[----:B0-----:R-:W0:Y:S01]  /*d260*/  @P4 LDC R13, c[0x0][0xcec] ;  /* 0x00033b00ff0d4b82 */ /* 0x001e220000000800 */
[----:B------:R-:W-:Y:S01]  /*d270*/  ULDC.64 UR4, c[0x0][0xc08] ;  /* 0x0003020000047ab9 */ /* 0x000fe20000000a00 */
[----:B------:R-:W-:Y:S01]  /*d280*/  ULDC.64 UR6, c[0x0][0xc30] ;  /* 0x00030c0000067ab9 */ /* 0x000fe20000000a00 */
[----:B------:R-:W-:Y:S01]  /*d290*/  IMAD R9, R9, UR4, RZ ;  /* 0x0000000409097c24 */ /* 0x000fe2000f8e02ff */
[----:B------:R-:W-:Y:S01]  /*d2a0*/  ISETP.GE.AND P0, PT, R14, R8, PT ;  /* 0x000000080e00720c */ /* 0x000fe20003f06270 */
[C---:B------:R-:W-:Y:S01]  /*d2b0*/  IMAD.WIDE.U32 R2, R4.reuse, UR4, RZ ;  /* 0x0000000404027c25 */ /* 0x040fe2000f8e00ff */
[----:B------:R-:W-:Y:S01]  /*d2c0*/  BSSY B1, `(.L_x_5386) ;  /* 0x00000eb000017945 */ /* 0x000fe20003800000 */
[----:B------:R-:W-:Y:S01]  /*d2d0*/  SHF.R.S32.HI R22, RZ, 0x1f, R213 ;  /* 0x0000001fff167819 */ /* 0x000fe200000114d5 */
[----:B------:R-:W1:Y:S01]  /*d2e0*/  @P4 LDC R10, c[0x0][0xcf0] ;  /* 0x00033c00ff0a4b82 */ /* 0x000e620000000800 */
[----:B------:R-:W-:Y:S01]  /*d2f0*/  IMAD R9, R4, UR5, R9 ;  /* 0x0000000504097c24 */ /* 0x000fe2000f8e0209 */
[----:B------:R-:W-:Y:S01]  /*d300*/  ULDC.64 UR4, c[0x0][0xc38] ;  /* 0x00030e0000047ab9 */ /* 0x000fe20000000a00 */
[----:B------:R-:W-:Y:S01]  /*d310*/  SHF.R.S32.HI R4, RZ, 0x1f, R207 ;  /* 0x0000001fff047819 */ /* 0x000fe200000114cf */
[----:B------:R-:W-:Y:S01]  /*d320*/  VIADD R163, R201, 0x80 ;  /* 0x00000080c9a37836 */ /* 0x000fe20000000000 */
[----:B------:R-:W-:Y:S01]  /*d330*/  SHF.R.S32.HI R153, RZ, 0x1f, R229 ;  /* 0x0000001fff997819 */ /* 0x000fe200000114e5 */
[----:B------:R-:W-:Y:S01]  /*d340*/  IMAD.IADD R3, R3, 0x1, R9 ;  /* 0x0000000103037824 */ /* 0x000fe200078e0209 */
[----:B------:R-:W-:Y:S01]  /*d350*/  SHF.R.S32.HI R154, RZ, 0x1f, R230 ;  /* 0x0000001fff9a7819 */ /* 0x000fe200000114e6 */
[----:B------:R-:W-:Y:S01]  /*d360*/  IMAD.MOV.U32 R9, RZ, RZ, R18 ;  /* 0x000000ffff097224 */ /* 0x000fe200078e0012 */
[----:B------:R-:W-:Y:S01]  /*d370*/  SHF.R.S32.HI R155, RZ, 0x1f, R231 ;  /* 0x0000001fff9b7819 */ /* 0x000fe200000114e7 */
[----:B------:R-:W-:Y:S01]  /*d380*/  IMAD.WIDE.U32 R2, R208, UR4, R2 ;  /* 0x00000004d0027c25 */ /* 0x000fe2000f8e0002 */
[----:B------:R-:W-:-:S02]  /*d390*/  SHF.R.S32.HI R156, RZ, 0x1f, R232 ;  /* 0x0000001fff9c7819 */ /* 0x000fc400000114e8 */
[----:B------:R-:W-:Y:S01]  /*d3a0*/  SHF.R.S32.HI R157, RZ, 0x1f, R233 ;  /* 0x0000001fff9d7819 */ /* 0x000fe200000114e9 */
[----:B------:R-:W-:Y:S01]  /*d3b0*/  IMAD R3, R208, UR5, R3 ;  /* 0x00000005d0037c24 */ /* 0x000fe2000f8e0203 */
[----:B------:R-:W-:Y:S01]  /*d3c0*/  ULDC.64 UR4, c[0x0][0xc40] ;  /* 0x0003100000047ab9 */ /* 0x000fe20000000a00 */
[----:B0-----:R-:W-:Y:S01]  /*d3d0*/  @P4 IMAD.HI.U32 R13, R18, R13, RZ ;  /* 0x0000000d120d4227 */ /* 0x001fe200078e00ff */
[----:B------:R-:W-:Y:S02]  /*d3e0*/  SHF.R.S32.HI R159, RZ, 0x1f, R235 ;  /* 0x0000001fff9f7819 */ /* 0x000fe400000114eb */
[----:B------:R-:W-:Y:S01]  /*d3f0*/  SHF.R.S32.HI R160, RZ, 0x1f, R236 ;  /* 0x0000001fffa07819 */ /* 0x000fe200000114ec */
[----:B------:R-:W-:Y:S01]  /*d400*/  IMAD R4, R4, UR4, RZ ;  /* 0x0000000404047c24 */ /* 0x000fe2000f8e02ff */
[----:B------:R-:W-:Y:S01]  /*d410*/  SHF.R.S32.HI R161, RZ, 0x1f, R237 ;  /* 0x0000001fffa17819 */ /* 0x000fe200000114ed */
[----:B------:R-:W-:Y:S01]  /*d420*/  IMAD.WIDE.U32 R2, R207, UR4, R2 ;  /* 0x00000004cf027c25 */ /* 0x000fe2000f8e0002 */
[----:B------:R-:W-:-:S02]  /*d430*/  SHF.R.S32.HI R163, RZ, 0x1f, R163 ;  /* 0x0000001fffa37819 */ /* 0x000fc400000114a3 */
[----:B-1----:R-:W-:Y:S01]  /*d440*/  @P4 SHF.R.U32.HI R9, RZ, R10, R13 ;  /* 0x0000000aff094219 */ /* 0x002fe2000001160d */
[----:B------:R-:W-:Y:S01]  /*d450*/  IMAD R11, R207, UR5, R4 ;  /* 0x00000005cf0b7c24 */ /* 0x000fe2000f8e0204 */
[----:B------:R-:W-:Y:S01]  /*d460*/  ULDC.64 UR4, c[0x0][0xc48] ;  /* 0x0003120000047ab9 */ /* 0x000fe20000000a00 */
[----:B------:R-:W-:Y:S01]  /*d470*/  VIADD R165, R201, 0x78 ;  /* 0x00000078c9a57836 */ /* 0x000fe20000000000 */
[----:B------:R-:W-:Y:S01]  /*d480*/  SHF.R.S32.HI R4, RZ, 0x1f, R9 ;  /* 0x0000001fff047819 */ /* 0x000fe20000011409 */
[----:B------:R-:W-:Y:S02]  /*d490*/  IMAD.IADD R3, R3, 0x1, R11 ;  /* 0x0000000103037824 */ /* 0x000fe400078e020b */
[----:B------:R-:W-:Y:S01]  /*d4a0*/  IMAD.MOV R11, RZ, RZ, -R9 ;  /* 0x000000ffff0b7224 */ /* 0x000fe200078e0a09 */
[----:B------:R-:W-:Y:S01]  /*d4b0*/  SHF.R.S32.HI R165, RZ, 0x1f, R165 ;  /* 0x0000001fffa57819 */ /* 0x000fe200000114a5 */
[----:B------:R-:W-:-:S04]  /*d4c0*/  IMAD.WIDE.U32 R2, R158, UR4, R2 ;  /* 0x000000049e027c25 */ /* 0x000fc8000f8e0002 */
[----:B------:R-:W-:Y:S01]  /*d4d0*/  IMAD R11, R152, R11, R18 ;  /* 0x0000000b980b7224 */ /* 0x000fe200078e0212 */
[----:B------:R-:W-:Y:S01]  /*d4e0*/  SHF.R.S32.HI R152, RZ, 0x1f, R228 ;  /* 0x0000001fff987819 */ /* 0x000fe200000114e4 */
[----:B------:R-:W-:Y:S02]  /*d4f0*/  IMAD R4, R4, UR6, RZ ;  /* 0x0000000604047c24 */ /* 0x000fe4000f8e02ff */
[----:B------:R-:W-:Y:S01]  /*d500*/  IMAD R3, R158, UR5, R3 ;  /* 0x000000059e037c24 */ /* 0x000fe2000f8e0203 */
[----:B------:R-:W-:Y:S01]  /*d510*/  ULDC.64 UR4, c[0x0][0xc28] ;  /* 0x00030a0000047ab9 */ /* 0x000fe20000000a00 */
[C---:B------:R-:W-:Y:S01]  /*d520*/  IMAD R13, R9.reuse, UR7, R4 ;  /* 0x00000007090d7c24 */ /* 0x040fe2000f8e0204 */
[----:B------:R-:W-:Y:S01]  /*d530*/  SHF.R.S32.HI R4, RZ, 0x1f, R11 ;  /* 0x0000001fff047819 */ /* 0x000fe2000001140b */
[----:B------:R-:W-:Y:S01]  /*d540*/  IMAD.WIDE.U32 R2, R9, UR6, R2 ;  /* 0x0000000609027c25 */ /* 0x000fe2000f8e0002 */
[----:B------:R-:W-:-:S03]  /*d550*/  SHF.R.S32.HI R158, RZ, 0x1f, R234 ;  /* 0x0000001fff9e7819 */ /* 0x000fc600000114ea */
[----:B------:R-:W-:Y:S02]  /*d560*/  IMAD R4, R4, UR4, RZ ;  /* 0x0000000404047c24 */ /* 0x000fe4000f8e02ff */
[----:B------:R-:W-:Y:S02]  /*d570*/  IMAD.IADD R3, R3, 0x1, R13 ;  /* 0x0000000103037824 */ /* 0x000fe400078e020d */
[C---:B------:R-:W-:Y:S02]  /*d580*/  IMAD R9, R11.reuse, UR5, R4 ;  /* 0x000000050b097c24 */ /* 0x040fe4000f8e0204 */
[----:B------:R-:W-:Y:S01]  /*d590*/  IMAD.WIDE.U32 R2, R11, UR4, R2 ;  /* 0x000000040b027c25 */ /* 0x000fe2000f8e0002 */
[----:B------:R-:W-:-:S03]  /*d5a0*/  ULDC.64 UR4, c[0x0][0xc00] ;  /* 0x0003000000047ab9 */ /* 0x000fc60000000a00 */
[----:B------:R-:W-:Y:S01]  /*d5b0*/  VIADD R4, R0, 0x32420 ;  /* 0x0003242000047836 */ /* 0x000fe20000000000 */
[C---:B------:R-:W-:Y:S01]  /*d5c0*/  LEA R0, P1, R2.reuse, UR4, 0x2 ;  /* 0x0000000402007c11 */ /* 0x040fe2000f8210ff */
[----:B------:R-:W-:Y:S02]  /*d5d0*/  IMAD.IADD R3, R3, 0x1, R9 ;  /* 0x0000000103037824 */ /* 0x000fe400078e0209 */
[C---:B------:R-:W-:Y:S01]  /*d5e0*/  VIADD R167, R201.reuse, 0x70 ;  /* 0x00000070c9a77836 */ /* 0x040fe20000000000 */
[----:B------:R-:W-:Y:S01]  /*d5f0*/  PRMT R9, RZ, 0x654, R4 ;  /* 0x00000654ff097816 */ /* 0x000fe20000000004 */
[C---:B------:R-:W-:Y:S01]  /*d600*/  VIADD R169, R201.reuse, 0x68 ;  /* 0x00000068c9a97836 */ /* 0x040fe20000000000 */
[----:B------:R-:W-:Y:S01]  /*d610*/  LEA.HI.X R4, R2, UR5, R3, 0x2, P1 ;  /* 0x0000000502047c11 */ /* 0x000fe200088f1403 */
[C---:B------:R-:W-:Y:S01]  /*d620*/  VIADD R171, R201.reuse, 0x60 ;  /* 0x00000060c9ab7836 */ /* 0x040fe20000000000 */
[----:B------:R0:W-:Y:S01]  /*d630*/  SYNCS.ARRIVE.TRANS64.RED.A1T0 RZ, [R9+URZ], RZ ;  /* 0x000000ff09ff79a7 */ /* 0x0001e2000810043f */
[C---:B------:R-:W-:Y:S01]  /*d640*/  VIADD R173, R201.reuse, 0x58 ;  /* 0x00000058c9ad7836 */ /* 0x040fe20000000000 */
[----:B------:R0:W1:Y:S01]  /*d650*/  SHFL.IDX PT, R2, R0, RZ, 0x1c1f ;  /* 0x001c1fff00027589 */ /* 0x00006200000e0000 */
[C---:B------:R-:W-:Y:S01]  /*d660*/  VIADD R175, R201.reuse, 0x50 ;  /* 0x00000050c9af7836 */ /* 0x040fe20000000000 */
[----:B------:R-:W-:Y:S01]  /*d670*/  SHF.R.S32.HI R167, RZ, 0x1f, R167 ;  /* 0x0000001fffa77819 */ /* 0x000fe200000114a7 */
[C---:B------:R-:W-:Y:S01]  /*d680*/  VIADD R177, R201.reuse, 0x48 ;  /* 0x00000048c9b17836 */ /* 0x040fe20000000000 */
[----:B------:R0:W2:Y:S01]  /*d690*/  SHFL.IDX PT, R3, R4, RZ, 0x1c1f ;  /* 0x001c1fff04037589 */ /* 0x0000a200000e0000 */
        /* <DEDUP_REMOVED lines=36> */
[----:B------:R-:W-:Y:S01]  /*d8e0*/  VIADD R192, R201, 0x8 ;  /* 0x00000008c9c07836 */ /* 0x000fe20000000000 */
[----:B012---:R-:W-:Y:S06]  /*d8f0*/  @P0 BRA `(.L_x_5387) ;  /* 0x00000008001c0947 */ /* 0x007fec0003800000 */
[----:B------:R-:W-:Y:S01]  /*d900*/  ULDC UR4, c[0x0][0xbc8] ;  /* 0x0002f20000047ab9 */ /* 0x000fe20000000800 */
[C---:B------:R-:W-:Y:S01]  /*d910*/  VIADD R17, R201.reuse, 0xe8 ;  /* 0x000000e8c9117836 */ /* 0x040fe20000000000 */
[----:B------:R-:W-:Y:S01]  /*d920*/  ISETP.GE.AND P4, PT, R192, UR4, PT ;  /* 0x00000004c0007c0c */ /* 0x000fe2000bf86270 */
[C---:B------:R-:W-:Y:S01]  /*d930*/  VIADD R23, R201.reuse, 0xf8 ;  /* 0x000000f8c9177836 */ /* 0x040fe20000000000 */
[----:B------:R-:W-:Y:S02]  /*d940*/  ISETP.GE.AND P3, PT, R190, UR4, PT ;  /* 0x00000004be007c0c */ /* 0x000fe4000bf66270 */
[----:B------:R-:W-:Y:S02]  /*d950*/  ISETP.GE.AND P5, PT, R201, UR4, PT ;  /* 0x00000004c9007c0c */ /* 0x000fe4000bfa6270 */
[----:B------:R-:W-:Y:S02]  /*d960*/  ISETP.GE.AND P1, PT, R186, UR4, PT ;  /* 0x00000004ba007c0c */ /* 0x000fe4000bf26270 */
[----:B------:R-:W-:-:S02]  /*d970*/  ISETP.GE.AND P0, PT, R188, UR4, PT ;  /* 0x00000004bc007c0c */ /* 0x000fc4000bf06270 */
[----:B------:R-:W-:-:S03]  /*d980*/  SHF.R.S32.HI R9, RZ, 0x1f, R210 ;  /* 0x0000001fff097819 */ /* 0x000fc600000114d2 */
[-C--:B------:R-:W-:Y:S02]  /*d990*/  @!P4 LEA R10, P2, R192, R2.reuse, 0x2 ;  /* 0x00000002c00ac211 */ /* 0x080fe400078410ff */
[----:B------:R-:W-:Y:S02]  /*d9a0*/  @!P3 LEA R12, P6, R190, R2, 0x2 ;  /* 0x00000002be0cb211 */ /* 0x000fe400078c10ff */
[----:B------:R-:W-:Y:S01]  /*d9b0*/  @!P5 IMAD.WIDE R14, R201, 0x4, R2 ;  /* 0x00000004c90ed825 */ /* 0x000fe200078e0202 */
[-C--:B------:R-:W-:Y:S02]  /*d9c0*/  @!P4 LEA.HI.X R11, R192, R3.reuse, R193, 0x2, P2 ;  /* 0x00000003c00bc211 */ /* 0x080fe400010f14c1 */
[----:B------:R-:W-:Y:S02]  /*d9d0*/  ISETP.GE.AND P2, PT, R184, UR4, PT ;  /* 0x00000004b8007c0c */ /* 0x000fe4000bf46270 */
[----:B------:R-:W-:Y:S01]  /*d9e0*/  @!P3 LEA.HI.X R13, R190, R3, R191, 0x2, P6 ;  /* 0x00000003be0db211 */ /* 0x000fe200030f14bf */
[----:B------:R0:W-:Y:S04]  /*d9f0*/  @!P5 ST.E.64 desc[UR38][R14.64], R24 ;  /* 0x000000180e00d985 */ /* 0x0001e8000c101b26 */
[----:B------:R1:W-:Y:S01]  /*da00*/  @!P4 ST.E.64 desc[UR38][R10.64], R28 ;  /* 0x0000001c0a00c985 */ /* 0x0003e2000c101b26 */
[----:B------:R-:W-:-:S03]  /*da10*/  ISETP.GE.AND P4, PT, R180, UR4, PT ;  /* 0x00000004b4007c0c */ /* 0x000fc6000bf86270 */
[----:B------:R2:W-:Y:S01]  /*da20*/  @!P3 ST.E.64 desc[UR38][R12.64], R32 ;  /* 0x000000200c00b985 */ /* 0x0005e2000c101b26 */
[----:B------:R-:W-:Y:S01]  /*da30*/  ISETP.GE.AND P3, PT, R182, UR4, PT ;  /* 0x00000004b6007c0c */ /* 0x000fe2000bf66270 */
[----:B0-----:R-:W-:Y:S01]  /*da40*/  VIADD R25, R201, 0xf0 ;  /* 0x000000f0c9197836 */ /* 0x001fe20000000000 */
[-C--:B-1----:R-:W-:Y:S02]  /*da50*/  @!P0 LEA R10, P6, R188, R2.reuse, 0x2 ;  /* 0x00000002bc0a8211 */ /* 0x082fe400078c10ff */
[-C--:B--2---:R-:W-:Y:S02]  /*da60*/  @!P1 LEA R12, P5, R186, R2.reuse, 0x2 ;  /* 0x00000002ba0c9211 */ /* 0x084fe400078a10ff */
        /* <DEDUP_REMOVED lines=10> */
[-C--:B0-----:R-:W-:Y:S02]  /*db10*/  @!P3 LEA R10, P6, R182, R2.reuse, 0x2 ;  /* 0x00000002b60ab211 */ /* 0x081fe400078c10ff */
[-C--:B-1----:R-:W-:Y:S02]  /*db20*/  @!P4 LEA R12, P2, R180, R2.reuse, 0x2 ;  /* 0x00000002b40cc211 */ /* 0x082fe400078410ff */
        /* <DEDUP_REMOVED lines=9> */
[-C--:B0-----:R-:W-:Y:S02]  /*dbc0*/  @!P0 LEA R10, P4, R176, R2.reuse, 0x2 ;  /* 0x00000002b00a8211 */ /* 0x081fe400078810ff */
[----:B-1----:R-:W-:Y:S02]  /*dbd0*/  @!P1 LEA R12, P5, R174, R2, 0x2 ;  /* 0x00000002ae0c9211 */ /* 0x002fe400078a10ff */
        /* <DEDUP_REMOVED lines=11> */
[-C--:B0-----:R-:W-:Y:S02]  /*dc90*/  @!P3 LEA R10, P6, R170, R2.reuse, 0x2 ;  /* 0x00000002aa0ab211 */ /* 0x081fe400078c10ff */
[-C--:B-1----:R-:W-:Y:S02]  /*dca0*/  @!P4 LEA R12, P2, R168, R2.reuse, 0x2 ;  /* 0x00000002a80cc211 */ /* 0x082fe400078410ff */
        /* <DEDUP_REMOVED lines=22> */
[CC--:B-1----:R-:W-:Y:S02]  /*de10*/  @!P4 LEA R12, P0, R235.reuse, R2.reuse, 0x2 ;  /* 0x00000002eb0cc211 */ /* 0x0c2fe400078010ff */
[-C--:B------:R-:W-:Y:S02]  /*de20*/  @!P5 LEA.HI.X R11, R236, R3.reuse, R160, 0x2, P1 ;  /* 0x00000003ec0bd211 */ /* 0x080fe400008f14a0 */
[----:B------:R-:W-:Y:S02]  /*de30*/  ISETP.GE.AND P1, PT, R232, UR4, PT ;  /* 0x00000004e8007c0c */ /* 0x000fe4000bf26270 */
[----:B--2---:R-:W-:Y:S01]  /*de40*/  @!P3 LEA R14, P6, R234, R2, 0x2 ;  /* 0x00000002ea0eb211 */ /* 0x004fe200078c10ff */
[----:B------:R0:W-:Y:S01]  /*de50*/  @!P5 ST.E.64 desc[UR38][R10.64], R96 ;  /* 0x000000600a00d985 */ /* 0x0001e2000c101b26 */
[----:B------:R-:W-:-:S02]  /*de60*/  @!P4 LEA.HI.X R13, R235, R3, R159, 0x2, P0 ;  /* 0x00000003eb0dc211 */ /* 0x000fc400000f149f */
[----:B------:R-:W-:Y:S02]  /*de70*/  @!P3 LEA.HI.X R15, R234, R3, R158, 0x2, P6 ;  /* 0x00000003ea0fb211 */ /* 0x000fe400030f149e */
[----:B------:R-:W-:Y:S01]  /*de80*/  ISETP.GE.AND P0, PT, R231, UR4, PT ;  /* 0x00000004e7007c0c */ /* 0x000fe2000bf06270 */
[----:B------:R1:W-:Y:S01]  /*de90*/  @!P4 ST.E.64 desc[UR38][R12.64], R100 ;  /* 0x000000640c00c985 */ /* 0x0003e2000c101b26 */
[----:B------:R-:W-:-:S03]  /*dea0*/  ISETP.GE.AND P4, PT, R229, UR4, PT ;  /* 0x00000004e5007c0c */ /* 0x000fc6000bf86270 */
[----:B------:R2:W-:Y:S01]  /*deb0*/  @!P3 ST.E.64 desc[UR38][R14.64], R104 ;  /* 0x000000680e00b985 */ /* 0x0005e2000c101b26 */
[----:B------:R-:W-:Y:S02]  /*dec0*/  ISETP.GE.AND P3, PT, R230, UR4, PT ;  /* 0x00000004e6007c0c */ /* 0x000fe4000bf66270 */
[----:B0-----:R-:W-:-:S04]  /*ded0*/  @!P2 LEA R10, P6, R233, R2, 0x2 ;  /* 0x00000002e90aa211 */ /* 0x001fc800078c10ff */
[----:B------:R-:W-:Y:S02]  /*dee0*/  @!P2 LEA.HI.X R11, R233, R3, R157, 0x2, P6 ;  /* 0x00000003e90ba211 */ /* 0x000fe400030f149d */
[----:B-1----:R-:W-:-:S03]  /*def0*/  @!P1 LEA R12, P5, R232, R2, 0x2 ;  /* 0x00000002e80c9211 */ /* 0x002fc600078a10ff */
[----:B------:R0:W-:Y:S01]  /*df00*/  @!P2 ST.E.64 desc[UR38][R10.64], R108 ;  /* 0x0000006c0a00a985 */ /* 0x0001e2000c101b26 */
[-C--:B------:R-:W-:Y:S02]  /*df10*/  @!P1 LEA.HI.X R13, R232, R3.reuse, R156, 0x2, P5 ;  /* 0x00000003e80d9211 */ /* 0x080fe400028f149c */
[-C--:B--2---:R-:W-:Y:S02]  /*df20*/  @!P0 LEA R14, P6, R231, R2.reuse, 0x2 ;  /* 0x00000002e70e8211 */ /* 0x084fe400078c10ff */
[-C--:B------:R-:W-:Y:S01]  /*df30*/  @!P4 LEA R20, P5, R229, R2.reuse, 0x2 ;  /* 0x00000002e514c211 */ /* 0x080fe200078a10ff */
[----:B------:R1:W-:Y:S01]  /*df40*/  @!P1 ST.E.64 desc[UR38][R12.64], R112 ;  /* 0x000000700c009985 */ /* 0x0003e2000c101b26 */
[----:B------:R-:W-:Y:S02]  /*df50*/  @!P3 LEA R18, P1, R230, R2, 0x2 ;  /* 0x00000002e612b211 */ /* 0x000fe400078210ff */
[----:B------:R-:W-:Y:S02]  /*df60*/  @!P0 LEA.HI.X R15, R231, R3, R155, 0x2, P6 ;  /* 0x00000003e70f8211 */ /* 0x000fe400030f149b */
[----:B------:R-:W-:-:S02]  /*df70*/  ISETP.GE.AND P2, PT, R228, UR4, PT ;  /* 0x00000004e4007c0c */ /* 0x000fc4000bf46270 */
[-C--:B------:R-:W-:Y:S01]  /*df80*/  @!P3 LEA.HI.X R19, R230, R3.reuse, R154, 0x2, P1 ;  /* 0x00000003e613b211 */ /* 0x080fe200008f149a */
[----:B------:R2:W-:Y:S01]  /*df90*/  @!P0 ST.E.64 desc[UR38][R14.64], R116 ;  /* 0x000000740e008985 */ /* 0x0005e2000c101b26 */
[----:B------:R-:W-:Y:S02]  /*dfa0*/  ISETP.GE.AND P1, PT, R213, UR4, PT ;  /* 0x00000004d5007c0c */ /* 0x000fe4000bf26270 */
[----:B------:R-:W-:Y:S01]  /*dfb0*/  @!P4 LEA.HI.X R21, R229, R3, R153, 0x2, P5 ;  /* 0x00000003e515c211 */ /* 0x000fe200028f1499 */
[----:B------:R3:W-:Y:S01]  /*dfc0*/  @!P3 ST.E.64 desc[UR38][R18.64], R120 ;  /* 0x000000781200b985 */ /* 0x0007e2000c101b26 */
[----:B------:R-:W-:Y:S02]  /*dfd0*/  ISETP.GE.AND P0, PT, R210, UR4, PT ;  /* 0x00000004d2007c0c */ /* 0x000fe4000bf06270 */
[----:B------:R-:W-:Y:S01]  /*dfe0*/  ISETP.GE.AND P3, PT, R25, UR4, PT ;  /* 0x0000000419007c0c */ /* 0x000fe2000bf66270 */
[----:B------:R4:W-:Y:S01]  /*dff0*/  @!P4 ST.E.64 desc[UR38][R20.64], R124 ;  /* 0x0000007c1400c985 */ /* 0x0009e2000c101b26 */
[----:B------:R-:W-:-:S02]  /*e000*/  ISETP.GE.AND P4, PT, R17, UR4, PT ;  /* 0x0000000411007c0c */ /* 0x000fc4000bf86270 */
[----:B0-----:R-:W-:-:S03]  /*e010*/  @!P2 LEA R10, P5, R228, R2, 0x2 ;  /* 0x00000002e40aa211 */ /* 0x001fc600078a10ff */
[CC--:B-1----:R-:W-:Y:S02]  /*e020*/  @!P1 LEA R12, P6, R213.reuse, R2.reuse, 0x2 ;  /* 0x00000002d50c9211 */ /* 0x0c2fe400078c10ff */
[-C--:B------:R-:W-:Y:S02]  /*e030*/  @!P2 LEA.HI.X R11, R228, R3.reuse, R152, 0x2, P5 ;  /* 0x00000003e40ba211 */ /* 0x080fe400028f1498 */
[C---:B--2---:R-:W-:Y:S02]  /*e040*/  @!P0 LEA R14, P5, R210.reuse, R2, 0x2 ;  /* 0x00000002d20e8211 */ /* 0x044fe400078a10ff */
[-C--:B------:R-:W-:Y:S01]  /*e050*/  @!P1 LEA.HI.X R13, R213, R3.reuse, R22, 0x2, P6 ;  /* 0x00000003d50d9211 */ /* 0x080fe200030f1416 */
[----:B------:R0:W-:Y:S01]  /*e060*/  @!P2 ST.E.64 desc[UR38][R10.64], R128 ;  /* 0x000000800a00a985 */ /* 0x0001e2000c101b26 */
[----:B------:R-:W-:Y:S02]  /*e070*/  ISETP.GE.AND P6, PT, R23, UR4, PT ;  /* 0x0000000417007c0c */ /* 0x000fe4000bfc6270 */
[----:B------:R-:W-:Y:S01]  /*e080*/  @!P0 LEA.HI.X R15, R210, R3, R9, 0x2, P5 ;  /* 0x00000003d20f8211 */ /* 0x000fe200028f1409 */
[----:B------:R0:W-:Y:S01]  /*e090*/  @!P1 ST.E.64 desc[UR38][R12.64], R132 ;  /* 0x000000840c009985 */ /* 0x0001e2000c101b26 */
[----:B---3--:R-:W-:-:S02]  /*e0a0*/  SHF.R.S32.HI R19, RZ, 0x1f, R17 ;  /* 0x0000001fff137819 */ /* 0x008fc40000011411 */
[CC--:B------:R-:W-:Y:S01]  /*e0b0*/  @!P4 LEA R18, P5, R17.reuse, R2.reuse, 0x2 ;  /* 0x000000021112c211 */ /* 0x0c0fe200078a10ff */
[----:B------:R0:W-:Y:S01]  /*e0c0*/  @!P0 ST.E.64 desc[UR38][R14.64], R136 ;  /* 0x000000880e008985 */ /* 0x0001e2000c101b26 */
[----:B------:R-:W-:Y:S02]  /*e0d0*/  SHF.R.S32.HI R9, RZ, 0x1f, R25 ;  /* 0x0000001fff097819 */ /* 0x000fe40000011419 */
[----:B------:R-:W-:Y:S02]  /*e0e0*/  @!P4 LEA.HI.X R19, R17, R3, R19, 0x2, P5 ;  /* 0x000000031113c211 */ /* 0x000fe400028f1413 */
[----:B----4-:R-:W-:-:S03]  /*e0f0*/  @!P3 LEA R20, P5, R25, R2, 0x2 ;  /* 0x000000021914b211 */ /* 0x010fc600078a10ff */
[----:B------:R0:W-:Y:S01]  /*e100*/  @!P4 ST.E.64 desc[UR38][R18.64], R140 ;  /* 0x0000008c1200c985 */ /* 0x0001e2000c101b26 */
[-C--:B------:R-:W-:Y:S02]  /*e110*/  @!P3 LEA.HI.X R21, R25, R3.reuse, R9, 0x2, P5 ;  /* 0x000000031915b211 */ /* 0x080fe400028f1409 */
[----:B------:R-:W-:Y:S02]  /*e120*/  SHF.R.S32.HI R9, RZ, 0x1f, R23 ;  /* 0x0000001fff097819 */ /* 0x000fe40000011417 */
[C---:B------:R-:W-:Y:S01]  /*e130*/  @!P6 LEA R2, P5, R23.reuse, R2, 0x2 ;  /* 0x000000021702e211 */ /* 0x040fe200078a10ff */
[----:B------:R0:W-:Y:S03]  /*e140*/  @!P3 ST.E.64 desc[UR38][R20.64], R144 ;  /* 0x000000901400b985 */ /* 0x0001e6000c101b26 */
[----:B------:R-:W-:-:S05]  /*e150*/  @!P6 LEA.HI.X R3, R23, R3, R9, 0x2, P5 ;  /* 0x000000031703e211 */ /* 0x000fca00028f1409 */
[----:B------:R0:W-:Y:S04]  /*e160*/  @!P6 ST.E.64 desc[UR38][R2.64], R148 ;  /* 0x000000940200e985 */ /* 0x0001e8000c101b26 */
.L_x_5387:
[----:B------:R-:W-:Y:S05]  /*e170*/  BSYNC B1 ;  /* 0x0000000000017941 */ /* 0x000fea0003800000 */
.L_x_5386:
[----:B------:R-:W-:Y:S01]  /*e180*/  ISETP.GE.AND P0, PT, R16, R8, PT ;  /* 0x000000081000720c */ /* 0x000fe20003f06270 */
[----:B0-----:R0:W1:Y:S04]  /*e190*/  SHFL.IDX PT, R3, R4, 0x1, 0x1c1f ;  /* 0x003c1f0004037f89 */ /* 0x00106800000e0000 */
[----:B------:R0:W2:Y:S08]  /*e1a0*/  SHFL.IDX PT, R2, R0, 0x1, 0x1c1f ;  /* 0x003c1f0000027f89 */ /* 0x0000b000000e0000 */
[----:B0-----:R-:W-:Y:S05]  /*e1b0*/  @P0 BRA `(.L_x_5385) ;  /* 0x0000001400b80947 */ /* 0x001fea0003800000 */
        /* <DEDUP_REMOVED lines=9> */
[CC--:B--2---:R-:W-:Y:S02]  /*e250*/  @!P5 LEA R10, P3, R192.reuse, R2.reuse, 0x2 ;  /* 0x00000002c00ad211 */ /* 0x0c4fe400078610ff */
[----:B-1----:R-:W-:Y:S02]  /*e260*/  @!P4 IMAD.WIDE R8, R201, 0x4, R2 ;  /* 0x00000004c908c825 */ /* 0x002fe400078e0202 */
[-C--:B------:R-:W-:Y:S02]  /*e270*/  @!P5 LEA.HI.X R11, R192, R3.reuse, R193, 0x2, P3 ;  /* 0x00000003c00bd211 */ /* 0x080fe400018f14c1 */
[-C--:B------:R-:W-:Y:S01]  /*e280*/  @!P2 LEA R12, P6, R190, R2.reuse, 0x2 ;  /* 0x00000002be0ca211 */ /* 0x080fe200078c10ff */
[----:B------:R0:W-:Y:S01]  /*e290*/  @!P4 ST.E.64 desc[UR38][R8.64], R26 ;  /* 0x0000001a0800c985 */ /* 0x0001e2000c101b26 */
[----:B------:R-:W-:Y:S02]  /*e2a0*/  ISETP.GE.AND P3, PT, R184, UR4, PT ;  /* 0x00000004b8007c0c */ /* 0x000fe4000bf66270 */
[----:B------:R-:W-:Y:S01]  /*e2b0*/  @!P2 LEA.HI.X R13, R190, R3, R191, 0x2, P6 ;  /* 0x00000003be0da211 */ /* 0x000fe200030f14bf */
[----:B------:R1:W-:Y:S01]  /*e2c0*/  @!P5 ST.E.64 desc[UR38][R10.64], R30 ;  /* 0x0000001e0a00d985 */ /* 0x0003e2000c101b26 */
[----:B------:R-:W-:-:S02]  /*e2d0*/  @!P1 LEA R14, P5, R188, R2, 0x2 ;  /* 0x00000002bc0e9211 */ /* 0x000fc400078a10ff */
[----:B------:R-:W-:Y:S01]  /*e2e0*/  ISETP.GE.AND P4, PT, R182, UR4, PT ;  /* 0x00000004b6007c0c */ /* 0x000fe2000bf86270 */
[----:B------:R2:W-:Y:S01]  /*e2f0*/  @!P2 ST.E.64 desc[UR38][R12.64], R34 ;  /* 0x000000220c00a985 */ /* 0x0005e2000c101b26 */
[-C--:B------:R-:W-:Y:S02]  /*e300*/  @!P0 LEA R16, P6, R186, R2.reuse, 0x2 ;  /* 0x00000002ba108211 */ /* 0x080fe400078c10ff */
        /* <DEDUP_REMOVED lines=8> */
[-C--:B-1----:R-:W-:Y:S02]  /*e390*/  @!P4 LEA R10, P2, R182, R2.reuse, 0x2 ;  /* 0x00000002b60ac211 */ /* 0x082fe400078410ff */
[-C--:B------:R-:W-:Y:S02]  /*e3a0*/  @!P3 LEA.HI.X R9, R184, R3.reuse, R185, 0x2, P6 ;  /* 0x00000003b809b211 */ /* 0x080fe400030f14b9 */
[----:B------:R-:W-:Y:S02]  /*e3b0*/  @!P5 LEA R18, P6, R180, R2, 0x2 ;  /* 0x00000002b412d211 */ /* 0x000fe400078c10ff */
[----:B------:R-:W-:Y:S01]  /*e3c0*/  @!P4 LEA.HI.X R11, R182, R3, R183, 0x2, P2 ;  /* 0x00000003b60bc211 */ /* 0x000fe200010f14b7 */
[----:B------:R1:W-:Y:S01]  /*e3d0*/  @!P3 ST.E.64 desc[UR38][R8.64], R46 ;  /* 0x0000002e0800b985 */ /* 0x0003e2000c101b26 */
[----:B------:R-:W-:-:S02]  /*e3e0*/  ISETP.GE.AND P2, PT, R174, UR4, PT ;  /* 0x00000004ae007c0c */ /* 0x000fc4000bf46270 */
[-C--:B------:R-:W-:Y:S01]  /*e3f0*/  @!P5 LEA.HI.X R19, R180, R3.reuse, R181, 0x2, P6 ;  /* 0x00000003b413d211 */ /* 0x080fe200030f14b5 */
[----:B------:R4:W-:Y:S01]  /*e400*/  @!P4 ST.E.64 desc[UR38][R10.64], R50 ;  /* 0x000000320a00c985 */ /* 0x0009e2000c101b26 */
[-C--:B--2---:R-:W-:Y:S02]  /*e410*/  @!P0 LEA R12, P4, R178, R2.reuse, 0x2 ;  /* 0x00000002b20c8211 */ /* 0x084fe400078810ff */
        /* <DEDUP_REMOVED lines=8> */
[-C--:B0-----:R-:W-:Y:S01]  /*e4a0*/  @!P2 LEA R16, P6, R174, R2.reuse, 0x2 ;  /* 0x00000002ae10a211 */ /* 0x081fe200078c10ff */
        /* <DEDUP_REMOVED lines=20> */
[-C--:B-1----:R-:W-:Y:S02]  /*e5f0*/  @!P0 LEA R16, P6, R162, R2.reuse, 0x2 ;  /* 0x00000002a2108211 */ /* 0x082fe400078c10ff */
        /* <DEDUP_REMOVED lines=52> */
[-C--:B------:R-:W-:Y:S01]  /*e940*/  @!P4 LEA.HI.X R9, R213, R3.reuse, R22, 0x2, P6 ;  /* 0x00000003d509c211 */ /* 0x080fe200030f1416 */
[----:B---3--:R-:W-:Y:S01]  /*e950*/  VIADD R19, R201, 0xf8 ;  /* 0x000000f8c9137836 */ /* 0x008fe20000000000 */
[----:B------:R-:W-:Y:S02]  /*e960*/  SHF.R.S32.HI R0, RZ, 0x1f, R23 ;  /* 0x0000001fff007819 */ /* 0x000fe40000011417 */
[C---:B------:R-:W-:Y:S01]  /*e970*/  @!P2 LEA R16, P6, R23.reuse, R2, 0x2 ;  /* 0x000000021710a211 */ /* 0x040fe200078c10ff */
[----:B------:R0:W-:Y:S01]  /*e980*/  @!P4 ST.E.64 desc[UR38][R8.64], R134 ;  /* 0x000000860800c985 */ /* 0x0001e2000c101b26 */
[-C--:B------:R-:W-:Y:S02]  /*e990*/  @!P5 LEA.HI.X R11, R210, R3.reuse, R21, 0x2, P3 ;  /* 0x00000003d20bd211 */ /* 0x080fe400018f1415 */
[----:B------:R-:W-:-:S02]  /*e9a0*/  @!P2 LEA.HI.X R17, R23, R3, R0, 0x2, P6 ;  /* 0x000000031711a211 */ /* 0x000fc400030f1400 */
        /* <DEDUP_REMOVED lines=10> */
.L_x_5376:
[----:B------:R-:W3:Y:S01]  /*ea50*/  LDC.64 R8, c[0x0][0xd00] ;  /* 0x00034000ff087b82 */ /* 0x000ee20000000a00 */
[----:B------:R-:W-:Y:S01]  /*ea60*/  ULDC.64 UR4, c[0x0][0xd08] ;  /* 0x0003420000047ab9 */ /* 0x000fe20000000a00 */
[----:B------:R-:W-:Y:S01]  /*ea70*/  IMAD.MOV.U32 R17, RZ, RZ, RZ ;  /* 0x000000ffff117224 */ /* 0x000fe200078e00ff */
[----:B------:R-:W-:-:S04]  /*ea80*/  ISETP.NE.U32.AND P0, PT, RZ, UR4, PT ;  /* 0x00000004ff007c0c */ /* 0x000fc8000bf05070 */
[----:B------:R-:W-:Y:S01]  /*ea90*/  ISETP.NE.AND.EX P1, PT, RZ, UR5, PT, P0 ;  /* 0x00000005ff007c0c */ /* 0x000fe2000bf25300 */
[----:B------:R-:W4:Y:S01]  /*eaa0*/  LDC.64 R2, c[0x0][0xd00] ;  /* 0x00034000ff027b82 */ /* 0x000f220000000a00 */
[----:B---3--:R-:W-:-:S04]  /*eab0*/  ISETP.NE.U32.AND P0, PT, R8, RZ, PT ;  /* 0x000000ff0800720c */ /* 0x008fc80003f05070 */
[----:B------:R-:W-:-:S07]  /*eac0*/  ISETP.NE.AND.EX P0, PT, R9, RZ, PT, P0 ;  /* 0x000000ff0900720c */ /* 0x000fce0003f05300 */
[----:B------:R-:W3:Y:S01]  /*ead0*/  @P1 LDC.64 R8, c[0x0][0xd08] ;  /* 0x00034200ff081b82 */ /* 0x000ee20000000a00 */
[----:B------:R-:W-:Y:S01]  /*eae0*/  ULDC UR4, c[0x0][0xb88] ;  /* 0x0002e20000047ab9 */ /* 0x000fe20000000800 */
[----:B----4-:R-:W-:-:S04]  /*eaf0*/  IMAD.WIDE R10, R207, 0x4, R2 ;  /* 0x00000004cf0a7825 */ /* 0x010fc800078e0202 */
[----:B-1----:R-:W-:Y:S01]  /*eb00*/  IMAD.U32 R0, RZ, RZ, UR4 ;  /* 0x00000004ff007e24 */ /* 0x002fe2000f8e00ff */
[----:B------:R1:W5:Y:S01]  /*eb10*/  @P0 LDG.E R17, desc[UR38][R10.64] ;  /* 0x000000260a110981 */ /* 0x000362000c1e1900 */
[----:B--2---:R-:W2:Y:S01]  /*eb20*/  S2R R4, SR_TID.X ;  /* 0x0000000000047919 */ /* 0x004ea20000002100 */
[----:B---3--:R-:W-:-:S05]  /*eb30*/  @P1 IMAD.WIDE R2, R207, 0x4, R8 ;  /* 0x00000004cf021825 */ /* 0x008fca00078e0208 */
[----:B------:R1:W5:Y:S01]  /*eb40*/  @P1 LDG.E R0, desc[UR38][R2.64] ;  /* 0x0000002602001981 */ /* 0x000362000c1e1900 */
[----:B------:R-:W-:-:S13]  /*eb50*/  ISETP.NE.AND P2, PT, R209, RZ, PT ;  /* 0x000000ffd100720c */ /* 0x000fda0003f45270 */
[----:B------:R-:W3:Y:S01]  /*eb60*/  @!P2 LDC R209, c[0x0][0xbd4] ;  /* 0x0002f500ffd1ab82 */ /* 0x000ee20000000800 */
[----:B--2---:R-:W-:-:S05]  /*eb70*/  VIADD R20, R4, 0xffffff80 ;  /* 0xffffff8004147836 */ /* 0x004fca0000000000 */
[----:B------:R-:W-:Y:S02]  /*eb80*/  ISETP.GT.AND P3, PT, R20, 0x7f, PT ;  /* 0x0000007f1400780c */ /* 0x000fe40003f64270 */
[----:B---3--:R-:W-:Y:S01]  /*eb90*/  ISETP.GT.AND P2, PT, R209, 0x1, PT ;  /* 0x00000001d100780c */ /* 0x008fe20003f44270 */
[----:B-1----:R-:W-:-:S12]  /*eba0*/  @P1 BRA `(.L_x_5388) ;  /* 0x0000000000101947 */ /* 0x002fd80003800000 */
[----:B------:R-:W-:Y:S05]  /*ebb0*/  @!P0 BRA `(.L_x_5388) ;  /* 0x00000000000c8947 */ /* 0x000fea0003800000 */
[----:B------:R-:W2:Y:S04]  /*ebc0*/  LDG.E R3, desc[UR38][R10.64] ;  /* 0x000000260a037981 */ /* 0x000ea8000c1e1900 */
[----:B-----5:R-:W2:Y:S02]  /*ebd0*/  LDG.E R0, desc[UR38][R10.64+0x4] ;  /* 0x000004260a007981 */ /* 0x020ea4000c1e1900 */
[----:B--2---:R-:W-:-:S07]  /*ebe0*/  IMAD.IADD R0, R0, 0x1, -R3 ;  /* 0x0000000100007824 */ /* 0x004fce00078e0a03 */
.L_x_5388:
[----:B------:R-:W-:Y:S01]  /*ebf0*/  BSSY B1, `(.L_x_5389) ;  /* 0x0000036000017945 */ /* 0x000fe20003800000 */
[----:B------:R-:W-:Y:S02]  /*ec00*/  SEL R207, R207, RZ, !P0 ;  /* 0x000000ffcfcf7207 */ /* 0x000fe40004000000 */
[----:B------:R-:W-:Y:S02]  /*ec10*/  SEL R211, R211, RZ, !P0 ;  /* 0x000000ffd3d37207 */ /* 0x000fe40004000000 */
[----:B-----5:R-:W-:Y:S01]  /*ec20*/  SHF.R.S32.HI R18, RZ, 0x1f, R17 ;  /* 0x0000001fff127819 */ /* 0x020fe20000011411 */
[----:B------:R-:W-:Y:S06]  /*ec30*/  @P3 BRA `(.L_x_5390) ;  /* 0x0000000000c43947 */ /* 0x000fec0003800000 */
[----:B------:R-:W1:Y:S01]  /*ec40*/  LDC R29, c[0x0][0xce8] ;  /* 0x00033a00ff1d7b82 */ /* 0x000e620000000800 */
[----:B------:R-:W-:Y:S01]  /*ec50*/  IADD3 R25, R200, -0x80, R4 ;  /* 0xffffff80c8197810 */ /* 0x000fe20007ffe004 */
[----:B-1----:R-:W-:-:S05]  /*ec60*/  IMAD R2, R0, R29, RZ ;  /* 0x0000001d00027224 */ /* 0x002fca00078e02ff */
[----:B------:R-:W-:-:S13]  /*ec70*/  ISETP.GE.AND P0, PT, R25, R2, PT ;  /* 0x000000021900720c */ /* 0x000fda0003f06270 */
[----:B------:R-:W-:Y:S05]  /*ec80*/  @P0 BRA `(.L_x_5390) ;  /* 0x0000000000b00947 */ /* 0x000fea0003800000 */
[----:B------:R-:W2:Y:S01]  /*ec90*/  LDL.LU R22, [R1+0x3c] ;  /* 0x00003c0001167983 */ /* 0x000ea20000300800 */
[----:B------:R-:W-:Y:S01]  /*eca0*/  ISETP.NE.AND P1, PT, R29, 0x1, PT ;  /* 0x000000011d00780c */ /* 0x000fe20003f25270 */
[----:B------:R-:W-:Y:S01]  /*ecb0*/  IMAD.MOV.U32 R16, RZ, RZ, 0xab8 ;  /* 0x00000ab8ff107424 */ /* 0x000fe200078e00ff */
[----:B------:R-:W-:Y:S01]  /*ecc0*/  ISETP.GT.AND P0, PT, R209, 0x1, PT ;  /* 0x00000001d100780c */ /* 0x000fe20003f04270 */
[----:B------:R-:W1:Y:S01]  /*ecd0*/  LDC.64 R26, c[0x0][0xca8] ;  /* 0x00032a00ff1a7b82 */ /* 0x000e620000000a00 */
[----:B------:R-:W-:Y:S02]  /*ece0*/  IMAD.MOV.U32 R19, RZ, RZ, R25 ;  /* 0x000000ffff137224 */ /* 0x000fe400078e0019 */
[----:B------:R-:W-:-:S05]  /*ecf0*/  SEL R16, R16, 0xa78, P0 ;  /* 0x00000a7810107807 */ /* 0x000fca0000000000 */
[----:B------:R-:W3:Y:S08]  /*ed00*/  LDC.64 R8, c[0x0][R16+0x220] ;  /* 0x0000880010087b82 */ /* 0x000ef00000000a00 */
[----:B------:R-:W4:Y:S08]  /*ed10*/  @P1 LDC R4, c[0x0][0xcec] ;  /* 0x00033b00ff041b82 */ /* 0x000f300000000800 */
[----:B------:R-:W5:Y:S08]  /*ed20*/  LDC.64 R2, c[0x0][R16+0x218] ;  /* 0x0000860010027b82 */ /* 0x000f700000000a00 */
[----:B------:R-:W0:Y:S01]  /*ed30*/  @P1 LDC R23, c[0x0][0xcf0] ;  /* 0x00033c00ff171b82 */ /* 0x000e220000000800 */
[----:B---3--:R-:W-:-:S02]  /*ed40*/  IMAD R9, R9, R207, RZ ;  /* 0x000000cf09097224 */ /* 0x008fc400078e02ff */
[----:B------:R-:W-:-:S05]  /*ed50*/  IMAD.WIDE.U32 R14, R8, R207, RZ ;  /* 0x000000cf080e7225 */ /* 0x000fca00078e00ff */
[----:B------:R-:W3:Y:S01]  /*ed60*/  LDC.64 R10, c[0x0][R16+0x228] ;  /* 0x00008a00100a7b82 */ /* 0x000ee20000000a00 */
[----:B----4-:R-:W-:-:S07]  /*ed70*/  @P1 IMAD.HI.U32 R4, R25, R4, RZ ;  /* 0x0000000419041227 */ /* 0x010fce00078e00ff */
[----:B------:R-:W4:Y:S01]  /*ed80*/  LDC.64 R12, c[0x0][R16+0x210] ;  /* 0x00008400100c7b82 */ /* 0x000f220000000a00 */
[-C--:B-----5:R-:W-:Y:S02]  /*ed90*/  IMAD R21, R3, R208.reuse, RZ ;  /* 0x000000d003157224 */ /* 0x0a0fe400078e02ff */
[----:B------:R-:W-:-:S04]  /*eda0*/  IMAD.WIDE.U32 R2, R2, R208, RZ ;  /* 0x000000d002027225 */ /* 0x000fc800078e00ff */
[----:B------:R-:W-:Y:S01]  /*edb0*/  IMAD.IADD R21, R3, 0x1, R21 ;  /* 0x0000000103157824 */ /* 0x000fe200078e0215 */
[----:B0-----:R-:W-:Y:S01]  /*edc0*/  @P1 SHF.R.U32.HI R19, RZ, R23, R4 ;  /* 0x00000017ff131219 */ /* 0x001fe20000011604 */
[----:B------:R-:W-:Y:S01]  /*edd0*/  IMAD R23, R8, R211, R9 ;  /* 0x000000d308177224 */ /* 0x000fe200078e0209 */
[----:B-1----:R-:W0:Y:S01]  /*ede0*/  @!P0 LDC R26, c[0x0][0xc50] ;  /* 0x00031400ff1a8b82 */ /* 0x002e220000000800 */
        /* <DEDUP_REMOVED lines=22> */
.L_x_5390:
[----:B------:R-:W-:Y:S05]  /*ef50*/  BSYNC B1 ;  /* 0x0000000000017941 */ /* 0x000fea0003800000 */
.L_x_5389:
[----:B------:R-:W-:Y:S05]  /*ef60*/  @P2 BRA `(.L_x_5385) ;  /* 0x00000008004c2947 */ /* 0x000fea0003800000 */
[----:B------:R-:W2:Y:S01]  /*ef70*/  LDC R15, c[0x0][0xce8] ;  /* 0x00033a00ff0f7b82 */ /* 0x000ea20000000800 */
[----:B-1----:R-:W-:Y:S01]  /*ef80*/  SHF.R.S32.HI R3, RZ, 0x1f, R20 ;  /* 0x0000001fff037819 */ /* 0x002fe20000011414 */
        /* <DEDUP_REMOVED lines=14> */
[----:B------:R-:W-:Y:S02]  /*f070*/  IMAD.IADD R13, R200, 0x1, R9 ;  /* 0x00000001c80d7824 */ /* 0x000fe400078e0209 */
[----:B------:R-:W-:Y:S01]  /*f080*/  IMAD R3, R208, UR5, R3 ;  /* 0x00000005d0037c24 */ /* 0x000fe2000f8e0203 */
[----:B------:R-:W-:Y:S01]  /*f090*/  ULDC.64 UR4, c[0x0][0xbf0] ;  /* 0x0002fc0000047ab9 */ /* 0x000fe20000000a00 */
[----:B------:R-:W-:Y:S02]  /*f0a0*/  IMAD.MOV.U32 R9, RZ, RZ, R13 ;  /* 0x000000ffff097224 */ /* 0x000fe400078e000d */
[----:B------:R-:W-:Y:S02]  /*f0b0*/  IMAD R8, R211, UR4, RZ ;  /* 0x00000004d3087c24 */ /* 0x000fe4000f8e02ff */
[----:B------:R-:W-:Y:S02]  /*f0c0*/  IMAD.WIDE.U32 R2, R207, UR4, R2 ;  /* 0x00000004cf027c25 */ /* 0x000fe4000f8e0002 */
[----:B------:R-:W1:Y:S02]  /*f0d0*/  @P0 LDC R4, c[0x0][0xcec] ;  /* 0x00033b00ff040b82 */ /* 0x000e640000000800 */
[----:B------:R-:W-:-:S06]  /*f0e0*/  IMAD.IADD R200, R17, 0x1, R200 ;  /* 0x0000000111c87824 */ /* 0x000fcc00078e02c8 */
[----:B------:R-:W2:Y:S01]  /*f0f0*/  @P0 LDC R11, c[0x0][0xcf0] ;  /* 0x00033c00ff0b0b82 */ /* 0x000ea20000000800 */
[----:B-1----:R-:W-:-:S05]  /*f100*/  @P0 IMAD.HI.U32 R4, R13, R4, RZ ;  /* 0x000000040d040227 */ /* 0x002fca00078e00ff */
        /* <DEDUP_REMOVED lines=54> */
.L_x_5392:
[----:B------:R-:W-:Y:S05]  /*f470*/  BSYNC B1 ;  /* 0x0000000000017941 */ /* 0x000fea0003800000 */
.L_x_5391:
        /* <DEDUP_REMOVED lines=21> */
.L_x_5394:
[----:B------:R-:W-:Y:S05]  /*f5d0*/  BSYNC B1 ;  /* 0x0000000000017941 */ /* 0x000fea0003800000 */
.L_x_5393:
        /* <DEDUP_REMOVED lines=21> */
.L_x_5396:
[----:B------:R-:W-:Y:S05]  /*f730*/  BSYNC B1 ;  /* 0x0000000000017941 */ /* 0x000fea0003800000 */
.L_x_5395:
[----:B0-----:R-:W-:Y:S01]  /*f740*/  VIADD R0, R200, 0x60 ;  /* 0x00000060c8007836 */ /* 0x001fe20000000000 */
[----:B-1-3--:R-:W3:Y:S04]  /*f750*/  SHFL.IDX PT, R4, R4, 0x3, 0x181f ;  /* 0x00781f0004047f89 */ /* 0x00aee800000e0000 */
        /* <DEDUP_REMOVED lines=8> */
[----:B0-2---:R-:W-:-:S04]  /*f7e0*/  @!P3 LEA R8, P4, R9, R2, 0x1 ;  /* 0x000000020908b211 */ /* 0x005fc800078808ff */
        /* <DEDUP_REMOVED lines=11> */
.L_x_5385:
[----:B------:R-:W-:Y:S05]  /*f8a0*/  BSYNC B0 ;  /* 0x0000000000007941 */ /* 0x000fea0003800000 */
.L_x_5375:
[----:B------:R-:W-:Y:S02]  /*f8b0*/  ULDC UR4, c[0x0][0xd3c] ;  /* 0x00034f0000047ab9 */ /* 0x000fe40000000800 */
[----:B------:R-:W-:-:S13]  /*f8c0*/  ISETP.GE.AND P0, PT, R7, UR4, PT ;  /* 0x0000000407007c0c */ /* 0x000fda000bf06270 */
[----:B------:R-:W-:Y:S05]  /*f8d0*/  @!P0 BRA `(.L_x_5397) ;  /* 0xffffff1800208947 */ /* 0x000fea000383ffff */
[----:B------:R-:W-:Y:S05]  /*f8e0*/  EXIT ;  /* 0x000000000000794d */ /* 0x000fea0003800000 */
.L_x_5337:
        /* <DEDUP_REMOVED lines=20> */
.L_x_5398:
        /* <DEDUP_REMOVED lines=44> */
.L_x_5402:
        /* <DEDUP_REMOVED lines=39> */
.L_x_5400:
        /* <DEDUP_REMOVED lines=12> */
.L_x_5403:
[----:B---34-:R-:W-:Y:S01]  /*10020*/  IMAD R3, R4, UR5, R8 ;  /* 0x0000000504037c24 */ /* 0x018fe2000f8e0208 */
[----:B-1----:R-:W-:Y:S01]  /*10030*/  ISETP.NE.AND P0, PT, R7, 0x1, PT ;  /* 0x000000010700780c */ /* 0x002fe20003f05270 */
[----:B------:R-:W-:-:S03]  /*10040*/  VIADD R13, R9, UR4 ;  /* 0x00000004090d7c36 */ /* 0x000fc60008000000 */
[----:B------:R1:W-:Y:S01]  /*10050*/  STL [R1], R3 ;  /* 0x0000000301007387 */ /* 0x0003e20000100800 */
[----:B------:R-:W-:-:S03]  /*10060*/  IADD3 R4, -R3, UR6, RZ ;  /* 0x0000000603047c10 */ /* 0x000fc6000fffe1ff */
[----:B------:R1:W-:Y:S05]  /*10070*/  STL [R1+0xc], R13 ;  /* 0x00000c0d01007387 */ /* 0x0003ea0000100800 */
[----:B------:R-:W-:Y:S05]  /*10080*/  @!P0 BRA `(.L_x_5404) ;  /* 0x0000000000e08947 */ /* 0x000fea0003800000 */
[----:B0-2---:R-:W-:Y:S01]  /*10090*/  IABS R6, R5 ;  /* 0x0000000500067213 */ /* 0x005fe20000000000 */
[----:B------:R-:W-:Y:S01]  /*100a0*/  IMAD.MOV.U32 R2, RZ, RZ, RZ ;  /* 0x000000ffff027224 */ /* 0x000fe200078e00ff */
[----:B------:R-:W-:Y:S02]  /*100b0*/  IABS R8, R7 ;  /* 0x0000000700087213 */ /* 0x000fe40000000000 */
[----:B------:R-:W0:Y:S08]  /*100c0*/  I2F.RP R9, R6 ;  /* 0x0000000600097306 */ /* 0x000e300000209400 */
[----:B------:R-:W-:Y:S08]  /*100d0*/  I2F.RP R12, R8 ;  /* 0x00000008000c7306 */ /* 0x000ff00000209400 */
[----:B0-----:R-:W1:Y:S02]  /*100e0*/  MUFU.RCP R9, R9 ;  /* 0x0000000900097308 */ /* 0x001e640000001000 */
[----:B-1----:R-:W-:-:S06]  /*100f0*/  VIADD R3, R9, 0xffffffe ;  /* 0x0ffffffe09037836 */ /* 0x002fcc0000000000 */
[----:B------:R-:W0:Y:S02]  /*10100*/  F2I.FTZ.U32.TRUNC.NTZ R3, R3 ;  /* 0x0000000300037305 */ /* 0x000e24000021f000 */
[----:B0-----:R-:W-:-:S04]  /*10110*/  IMAD.MOV R11, RZ, RZ, -R3 ;  /* 0x000000ffff0b7224 */ /* 0x001fc800078e0a03 */
[----:B------:R-:W-:-:S04]  /*10120*/  IMAD R11, R11, R6, RZ ;  /* 0x000000060b0b7224 */ /* 0x000fc800078e02ff */
[----:B------:R-:W-:Y:S01]  /*10130*/  IMAD.HI.U32 R10, R3, R11, R2 ;  /* 0x0000000b030a7227 */ /* 0x000fe200078e0002 */
[----:B------:R-:W-:Y:S01]  /*10140*/  IABS R11, R4 ;  /* 0x00000004000b7213 */ /* 0x000fe20000000000 */
[----:B------:R-:W0:Y:S01]  /*10150*/  MUFU.RCP R2, R12 ;  /* 0x0000000c00027308 */ /* 0x000e220000001000 */
[----:B------:R-:W-:-:S03]  /*10160*/  IABS R3, R5 ;  /* 0x0000000500037213 */ /* 0x000fc60000000000 */
[----:B------:R-:W-:-:S04]  /*10170*/  IMAD.HI.U32 R9, R10, R11, RZ ;  /* 0x0000000b0a097227 */ /* 0x000fc800078e00ff */
[----:B------:R-:W-:-:S04]  /*10180*/  IMAD.MOV R14, RZ, RZ, -R3 ;  /* 0x000000ffff0e7224 */ /* 0x000fc800078e0a03 */
[----:B------:R-:W-:Y:S02]  /*10190*/  IMAD R11, R9, R14, R11 ;  /* 0x0000000e090b7224 */ /* 0x000fe400078e020b */
[----:B0-----:R-:W-:-:S03]  /*101a0*/  VIADD R3, R2, 0xffffffe ;  /* 0x0ffffffe02037836 */ /* 0x001fc60000000000 */
[----:B------:R-:W-:Y:S01]  /*101b0*/  ISETP.GT.U32.AND P1, PT, R6, R11, PT ;  /* 0x0000000b0600720c */ /* 0x000fe20003f24070 */
[----:B------:R-:W-:Y:S02]  /*101c0*/  IMAD.MOV.U32 R2, RZ, RZ, RZ ;  /* 0x000000ffff027224 */ /* 0x000fe400078e00ff */
        /* <DEDUP_REMOVED lines=24> */
[----:B------:R-:W-:Y:S01]  /*10350*/  ISETP.GE.U32.AND P0, PT, R3, R8, PT ;  /* 0x000000080300720c */ /* 0x000fe20003f06070 */
[----:B------:R-:W-:-:S04]  /*10360*/  IMAD.MOV R3, RZ, RZ, -R9 ;  /* 0x000000ffff037224 */ /* 0x000fc800078e0a09 */
[----:B------:R-:W-:-:S08]  /*10370*/  IMAD R3, R5, R3, R4 ;  /* 0x0000000305037224 */ /* 0x000fd000078e0204 */
[----:B------:R-:W-:-:S04]  /*10380*/  @P0 VIADD R6, R6, 0x1 ;  /* 0x0000000106060836 */ /* 0x000fc80000000000 */
        /* <DEDUP_REMOVED lines=8> */
.L_x_5404:
        /* <DEDUP_REMOVED lines=15> */
[----:B------:R-:W-:Y:S02]  /*10500*/  IMAD.MOV R12, RZ, RZ, -R11 ;  /* 0x000000ffff0c7224 */ /* 0x000fe400078e0a0b */
[----:B------:R-:W-:Y:S01]  /*10510*/  IMAD.HI.U32 R11, R2, R3, RZ ;  /* 0x00000003020b7227 */ /* 0x000fe200078e00ff */
[----:B------:R-:W-:-:S03]  /*10520*/  LOP3.LUT R2, R4, R7, RZ, 0x3c, !PT ;  /* 0x0000000704027212 */ /* 0x000fc600078e3cff */
[----:B------:R-:W-:Y:S01]  /*10530*/  IMAD R3, R11, R12, R3 ;  /* 0x0000000c0b037224 */ /* 0x000fe200078e0203 */
[----:B------:R-:W-:-:S04]  /*10540*/  ISETP.GE.AND P2, PT, R2, RZ, PT ;  /* 0x000000ff0200720c */ /* 0x000fc80003f46270 */
        /* <DEDUP_REMOVED lines=11> */
[----:B------:R-:W-:-:S03]  /*10600*/  IMAD R7, R7, R11, R4 ;  /* 0x0000000b07077224 */ /* 0x000fc600078e0204 */
[----:B------:R-:W-:Y:S02]  /*10610*/  VIADDMNMX R6, R3, UR5, R6, PT ;  /* 0x0000000503067c46 */ /* 0x000fe4000b800106 */
[----:B------:R-:W-:Y:S02]  /*10620*/  IADD3 R8, R8, 0x1000000, R7 ;  /* 0x0100000008087810 */ /* 0x000fe40007ffe007 */
[----:B------:R-:W-:-:S04]  /*10630*/  IABS R9, R6 ;  /* 0x0000000600097213 */ /* 0x000fc80000000000 */
[----:B------:R-:W0:Y:S08]  /*10640*/  I2F.RP R10, R9 ;  /* 0x00000009000a7306 */ /* 0x000e300000209400 */
[----:B0-----:R-:W0:Y:S02]  /*10650*/  MUFU.RCP R10, R10 ;  /* 0x0000000a000a7308 */ /* 0x001e240000001000 */
[----:B0-----:R-:W-:Y:S01]  /*10660*/  VIADD R2, R10, 0xffffffe ;  /* 0x0ffffffe0a027836 */ /* 0x001fe20000000000 */
[----:B------:R-:W-:-:S05]  /*10670*/  IABS R10, R6 ;  /* 0x00000006000a7213 */ /* 0x000fca0000000000 */
[----:B------:R0:W1:Y:S02]  /*10680*/  F2I.FTZ.U32.TRUNC.NTZ R3, R2 ;  /* 0x0000000200037305 */ /* 0x000064000021f000 */
[----:B0-----:R-:W-:Y:S02]  /*10690*/  IMAD.MOV.U32 R2, RZ, RZ, RZ ;  /* 0x000000ffff027224 */ /* 0x001fe400078e00ff */
[----:B-1----:R-:W-:-:S04]  /*106a0*/  IMAD.MOV R4, RZ, RZ, -R3 ;  /* 0x000000ffff047224 */ /* 0x002fc800078e0a03 */
[----:B------:R-:W-:Y:S01]  /*106b0*/  IMAD R11, R4, R9, RZ ;  /* 0x00000009040b7224 */ /* 0x000fe200078e02ff */
[----:B------:R-:W-:-:S03]  /*106c0*/  IABS R4, R7 ;  /* 0x0000000700047213 */ /* 0x000fc60000000000 */
[----:B------:R-:W-:-:S04]  /*106d0*/  IMAD.HI.U32 R3, R3, R11, R2 ;  /* 0x0000000b03037227 */ /* 0x000fc800078e0002 */
        /* <DEDUP_REMOVED lines=16> */
.L_x_5405:
[----:B01----:R-:W-:-:S05]  /*107e0*/  LOP3.LUT R2, RZ, R3, RZ, 0x33, !PT ;  /* 0x00000003ff027212 */ /* 0x003fca00078e33ff */
[----:B------:R-:W-:-:S05]  /*107f0*/  IMAD.IADD R2, R5, 0x1, R2 ;  /* 0x0000000105027824 */ /* 0x000fca00078e0202 */
[----:B------:R1:W-:Y:S01]  /*10800*/  STL [R1+0x4], R2 ;  /* 0x0000040201007387 */ /* 0x0003e20000100800 */
[----:B------:R-:W-:Y:S05]  /*10810*/  BRA `(.L_x_5406) ;  /* 0x0000000000107947 */ /* 0x000fea0003800000 */
.L_x_5401:
[----:B------:R-:W-:Y:S01]  /*10820*/  IMAD.U32 R2, RZ, RZ, UR6 ;  /* 0x00000006ff027e24 */ /* 0x000fe2000f8e00ff */
[----:B------:R0:W-:Y:S04]  /*10830*/  STL [R1+0x4], RZ ;  /* 0x000004ff01007387 */ /* 0x0001e80000100800 */
[----:B------:R0:W-:Y:S04]  /*10840*/  STL [R1+0x8], RZ ;  /* 0x000008ff01007387 */ /* 0x0001e80000100800 */
[----:B------:R0:W-:Y:S02]  /*10850*/  STL [R1], R2 ;  /* 0x0000000201007387 */ /* 0x0001e40000100800 */
.L_x_5406:
        /* <DEDUP_REMOVED lines=10> */
.L_x_5399:
        /* <DEDUP_REMOVED lines=8> */
[----:B-1----:R-:W1:Y:S01]  /*10980*/  S2R R5, SR_TID.X ;  /* 0x0000000000057919 */ /* 0x002e620000002100 */
        /* <DEDUP_REMOVED lines=8> */
[C---:B-1----:R-:W-:Y:S01]  /*10a10*/  LOP3.LUT R4, R5.reuse, 0x7f, RZ, 0xc0, !PT ;  /* 0x0000007f05047812 */ /* 0x042fe200078ec0ff */
[----:B--2---:R-:W-:-:S05]  /*10a20*/  IMAD.SHL.U32 R0, R5, 0x8, RZ ;  /* 0x0000000805007824 */ /* 0x004fca00078e00ff */
        /* <DEDUP_REMOVED lines=16> */
.L_x_5517:
[----:B--2---:R-:W2:Y:S01]  /*10b30*/  LDL R0, [R1+0xc] ;  /* 0x00000c0001007983 */ /* 0x004ea20000100800 */
[----:B-1----:R-:W2:Y:S01]  /*10b40*/  LDC.64 R2, c[0x0][0xd88] ;  /* 0x00036200ff027b82 */ /* 0x002ea20000000a00 */
[----:B------:R-:W-:Y:S05]  /*10b50*/  YIELD ;  /* 0x0000000000007946 */ /* 0x000fea0003800000 */
[----:B------:R-:W-:Y:S01]  /*10b60*/  ULDC.64 UR4, c[0x0][0xb20] ;  /* 0x0002c80000047ab9 */ /* 0x000fe20000000a00 */
[----:B0-----:R-:W-:Y:S01]  /*10b70*/  IMAD.MOV.U32 R6, RZ, RZ, RZ ;  /* 0x000000ffff067224 */ /* 0x001fe200078e00ff */
        /* <DEDUP_REMOVED lines=51> */
.L_x_5408:
        /* <DEDUP_REMOVED lines=18> */
.L_x_5409:
[----:B------:R-:W-:Y:S05]  /*10fd0*/  @!P0 BRA `(.L_x_5410) ;  /* 0x00000000000c8947 */ /* 0x000fea0003800000 */
[----:B------:R-:W3:Y:S04]  /*10fe0*/  LDG.E R6, desc[UR38][R4.64] ;  /* 0x0000002604067981 */ /* 0x000ee8000c1e1900 */
[----:B------:R-:W3:Y:S02]  /*10ff0*/  LDG.E R4, desc[UR38][R4.64+0x4] ;  /* 0x0000042604047981 */ /* 0x000ee4000c1e1900 */
[----:B---3--:R-:W-:-:S07]  /*11000*/  IMAD.IADD R6, R4, 0x1, -R6 ;  /* 0x0000000104067824 */ /* 0x008fce00078e0a06 */
.L_x_5410:
[----:B------:R-:W3:Y:S01]  /*11010*/  LDL R5, [R1+0x4] ;  /* 0x0000040001057983 */ /* 0x000ee20000100800 */
[----:B-----5:R-:W-:Y:S01]  /*11020*/  IMAD.IADD R6, R6, 0x1, -R0 ;  /* 0x0000000106067824 */ /* 0x020fe200078e0a00 */
[----:B------:R-:W-:Y:S01]  /*11030*/  BSSY B0, `(.L_x_5411) ;  /* 0x000003a000007945 */ /* 0x000fe20003800000 */
[----:B------:R-:W4:Y:S02]  /*11040*/  LDC R0, c[0x0][0x448] ;  /* 0x00011200ff007b82 */ /* 0x000f240000000800 */
[----:B----4-:R-:W-:-:S13]  /*11050*/  ISETP.NE.AND P0, PT, R0, 0x1, PT ;  /* 0x000000010000780c */ /* 0x010fda0003f05270 */
[----:B--2---:R-:W2:Y:S08]  /*11060*/  @P0 LDC R2, c[0x0][0x44c] ;  /* 0x00011300ff020b82 */ /* 0x004eb00000000800 */
[----:B------:R-:W4:Y:S01]  /*11070*/  @P0 LDC R4, c[0x0][0x450] ;  /* 0x00011400ff040b82 */ /* 0x000f220000000800 */
[----:B---3--:R-:W-:Y:S02]  /*11080*/  IMAD.SHL.U32 R0, R5, 0x80, RZ ;  /* 0x0000008005007824 */ /* 0x008fe400078e00ff */
[----:B------:R-:W-:-:S02]  /*11090*/  IMAD.MOV.U32 R5, RZ, RZ, RZ ;  /* 0x000000ffff057224 */ /* 0x000fc400078e00ff */
[----:B------:R-:W-:Y:S02]  /*110a0*/  VIADD R0, R0, 0x7f ;  /* 0x0000007f00007836 */ /* 0x000fe40000000000 */
[----:B------:R-:W-:Y:S02]  /*110b0*/  IMAD.MOV.U32 R10, RZ, RZ, R5 ;  /* 0x000000ffff0a7224 */ /* 0x000fe400078e0005 */
[----:B--2---:R-:W-:-:S05]  /*110c0*/  @P0 IMAD.HI.U32 R2, R0, R2, RZ ;  /* 0x0000000200020227 */ /* 0x004fca00078e00ff */
[----:B----4-:R-:W-:Y:S01]  /*110d0*/  @P0 SHF.R.U32.HI R0, RZ, R4, R2 ;  /* 0x00000004ff000219 */ /* 0x010fe20000011602 */
[C---:B------:R-:W-:Y:S01]  /*110e0*/  VIADD R4, R6.reuse, 0x5f ;  /* 0x0000005f06047836 */ /* 0x040fe20000000000 */
[----:B------:R-:W-:Y:S02]  /*110f0*/  IADD3 R2, R6, 0x60, -R9 ;  /* 0x0000006006027810 */ /* 0x000fe40007ffe809 */
[----:B01----:R-:W-:-:S03]  /*11100*/  LOP3.LUT R9, R3, 0xff, RZ, 0xc0, !PT ;  /* 0x000000ff03097812 */ /* 0x003fc600078ec0ff */
[----:B------:R-:W-:Y:S02]  /*11110*/  IMAD.IADD R2, R2, 0x1, R0 ;  /* 0x0000000102027824 */ /* 0x000fe400078e0200 */
[----:B------:R-:W-:-:S04]  /*11120*/  IMAD.HI R0, R4, 0x2aaaaaab, RZ ;  /* 0x2aaaaaab04007827 */ /* 0x000fc800078e02ff */
[----:B------:R-:W-:Y:S01]  /*11130*/  IMAD.HI R2, R2, 0x2aaaaaab, RZ ;  /* 0x2aaaaaab02027827 */ /* 0x000fe200078e02ff */
[----:B------:R-:W-:-:S04]  /*11140*/  SHF.R.U32.HI R4, RZ, 0x1f, R0 ;  /* 0x0000001fff047819 */ /* 0x000fc80000011600 */
[----:B------:R-:W-:Y:S02]  /*11150*/  LEA.HI.SX32 R4, R0, R4, 0x1c ;  /* 0x0000000400047211 */ /* 0x000fe400078fe2ff */
[----:B------:R-:W-:-:S04]  /*11160*/  SHF.R.U32.HI R0, RZ, 0x1f, R2 ;  /* 0x0000001fff007819 */ /* 0x000fc80000011602 */
[----:B------:R-:W-:-:S04]  /*11170*/  LEA.HI.SX32 R0, R2, R0, 0x1c ;  /* 0x0000000002007211 */ /* 0x000fc800078fe2ff */
[----:B------:R-:W-:Y:S02]  /*11180*/  VIMNMX R8, R4, R0, PT ;  /* 0x0000000004087248 */ /* 0x000fe40003fe0100 */
[----:B------:R-:W-:Y:S02]  /*11190*/  SHF.R.U32.HI R0, RZ, 0x10, R3 ;  /* 0x00000010ff007819 */ /* 0x000fe40000011603 */
[----:B------:R-:W-:Y:S01]  /*111a0*/  ISETP.GE.AND P1, PT, R8, 0x1, PT ;  /* 0x000000010800780c */ /* 0x000fe20003f26270 */
[----:B------:R0:W-:Y:S01]  /*111b0*/  STL [R1+0x3c], R8 ;  /* 0x00003c0801007387 */ /* 0x0001e20000100800 */
[----:B------:R-:W-:-:S03]  /*111c0*/  ISETP.NE.AND P0, PT, R0, RZ, PT ;  /* 0x000000ff0000720c */ /* 0x000fc60003f05270 */
[----:B------:R0:W-:Y:S04]  /*111d0*/  STL [R1+0x44], R5 ;  /* 0x0000440501007387 */ /* 0x0001e80000100800 */
[----:B------:R0:W-:Y:S06]  /*111e0*/  STL [R1+0x74], R9 ;  /* 0x0000740901007387 */ /* 0x0001ec0000100800 */
[----:B------:R-:W1:Y:S01]  /*111f0*/  @!P0 LDC R0, c[0x0][0xae8] ;  /* 0x0002ba00ff008b82 */ /* 0x000e620000000800 */
        /* <DEDUP_REMOVED lines=29> */
.L_x_5412:
[----:B------:R-:W-:Y:S05]  /*113d0*/  BSYNC B0 ;  /* 0x0000000000007941 */ /* 0x000fea0003800000 */
.L_x_5411:
        /* <DEDUP_REMOVED lines=12> */
[----:B------:R-:W1:Y:S01]  /*114a0*/  S2R R3, SR_LANEID ;  /* 0x0000000000037919 */ /* 0x000e620000000000 */
[----:B------:R-:W-:Y:S02]  /*114b0*/  VOTEU.ANY UR4, UPT, PT ;  /* 0x0000000000047886 */ /* 0x000fe400038e0100 */
[----:B------:R-:W1:Y:S08]  /*114c0*/  FLO.U32 R0, UR4 ;  /* 0x0000000400007d00 */ /* 0x000e7000080e0000 */
[----:B0-----:R-:W0:Y:S01]  /*114d0*/  POPC R5, UR4 ;  /* 0x0000000400057d09 */ /* 0x001e220008000000 */
[----:B-1----:R-:W-:-:S02]  /*114e0*/  ISETP.EQ.U32.AND P0, PT, R0, R3, PT ;  /* 0x000000030000720c */ /* 0x002fc40003f02070 */
[----:B------:R-:W0:Y:S11]  /*114f0*/  LDC.64 R2, c[0x0][0xd60] ;  /* 0x00035800ff027b82 */ /* 0x000e360000000a00 */
[----:B0-----:R-:W3:Y:S01]  /*11500*/  @P0 ATOMG.E.ADD.STRONG.GPU PT, R3, desc[UR38][R2.64], R5 ;  /* 0x00000005020309a8 */ /* 0x001ee200081ee1e6 */
[----:B------:R-:W0:Y:S02]  /*11510*/  S2R R4, SR_LTMASK ;  /* 0x0000000000047919 */ /* 0x000e240000003900 */
[----:B0-----:R-:W-:-:S04]  /*11520*/  LOP3.LUT R4, R4, UR4, RZ, 0xc0, !PT ;  /* 0x0000000404047c12 */ /* 0x001fc8000f8ec0ff */
[----:B------:R-:W0:Y:S01]  /*11530*/  POPC R7, R4 ;  /* 0x0000000400077309 */ /* 0x000e220000000000 */
[----:B---3--:R-:W0:Y:S02]  /*11540*/  SHFL.IDX PT, R0, R3, R0, 0x1f ;  /* 0x00001f0003007589 */ /* 0x008e2400000e0000 */
[----:B0-----:R-:W-:-:S05]  /*11550*/  IADD3 R0, R0, UR40, R7 ;  /* 0x0000002800007c10 */ /* 0x001fca000fffe007 */
[----:B------:R4:W-:Y:S01]  /*11560*/  STL [R1], R0 ;  /* 0x0000000001007387 */ /* 0x0009e20000100800 */
[----:B------:R-:W-:Y:S05]  /*11570*/  BRA `(.L_x_5415) ;  /* 0x00000048004c7947 */ /* 0x000fea0003800000 */
.L_x_5414:
        /* <DEDUP_REMOVED lines=20> */
.L_x_5417:
[----:B------:R-:W-:Y:S05]  /*116c0*/  BSYNC B6 ;  /* 0x0000000000067941 */ /* 0x000fea0003800000 */
.L_x_5416:
        /* <DEDUP_REMOVED lines=9> */
[----:B------:R-:W-:Y:S02]  /*11760*/  IMAD.U32 R4, RZ, RZ, UR6 ;  /* 0x00000006ff047e24 */ /* 0x000fe4000f8e00ff */
[----:B0-----:R-:W-:Y:S02]  /*11770*/  IMAD.U32 R5, RZ, RZ, UR7 ;  /* 0x00000007ff057e24 */ /* 0x001fe4000f8e00ff */
[----:B------:R-:W-:Y:S02]  /*11780*/  IMAD.U32 R6, RZ, RZ, UR8 ;  /* 0x00000008ff067e24 */ /* 0x000fe4000f8e00ff */
[----:B------:R-:W-:-:S02]  /*11790*/  IMAD.U32 R7, RZ, RZ, UR9 ;  /* 0x00000009ff077e24 */ /* 0x000fc4000f8e00ff */
[----:B--2---:R-:W-:Y:S02]  /*117a0*/  IMAD.U32 R10, RZ, RZ, UR4 ;  /* 0x00000004ff0a7e24 */ /* 0x004fe4000f8e00ff */
[----:B------:R-:W-:Y:S02]  /*117b0*/  IMAD.U32 R11, RZ, RZ, UR5 ;  /* 0x00000005ff0b7e24 */ /* 0x000fe4000f8e00ff */
[----:B------:R-:W-:Y:S02]  /*117c0*/  IMAD.MOV.U32 R8, RZ, RZ, 0x70 ;  /* 0x00000070ff087424 */ /* 0x000fe400078e00ff */
[----:B------:R-:W-:Y:S02]  /*117d0*/  IMAD.MOV.U32 R12, RZ, RZ, 0x1 ;  /* 0x00000001ff0c7424 */ /* 0x000fe400078e00ff */
[----:B-1----:R-:W-:-:S07]  /*117e0*/  IMAD.MOV.U32 R13, RZ, RZ, RZ ;  /* 0x000000ffff0d7224 */ /* 0x002fce00078e00ff */
[----:B------:R-:W-:-:S07]  /*117f0*/  LEPC R20, `(.L_x_5420) ;  /* 0x000000001014794e */ /* 0x000fce0000000000 */
[----:B---3--:R-:W-:Y:S05]  /*11800*/  CALL.ABS.NOINC R2 ;  /* 0x0000000002007343 */ /* 0x008fea0003c00000 */
.L_x_5420:
        /* <DEDUP_REMOVED lines=16> */
.L_x_5419:
[----:B------:R-:W-:Y:S05]  /*11910*/  BSYNC B6 ;  /* 0x0000000000067941 */ /* 0x000fea0003800000 */
.L_x_5418:
[----:B------:R-:W3:Y:S01]  /*11920*/  LDL.LU R4, [R1+0x18] ;  /* 0x0000180001047983 */ /* 0x000ee20000300800 */
[----:B------:R-:W-:-:S03]  /*11930*/  ULDC.64 UR4, c[0x0][0xaf0] ;  /* 0x0002bc0000047ab9 */ /* 0x000fc60000000a00 */
[----:B------:R-:W4:Y:S01]  /*11940*/  LDL R7, [R1+0x8] ;  /* 0x0000080001077983 */ /* 0x000f220000100800 */
[----:B------:R-:W-:-:S03]  /*11950*/  ISETP.NE.U32.AND P0, PT, RZ, UR4, PT ;  /* 0x00000004ff007c0c */ /* 0x000fc6000bf05070 */
[----:B------:R-:W5:Y:S01]  /*11960*/  LDL R0, [R1+0x40] ;  /* 0x0000400001007983 */ /* 0x000f620000100800 */
[----:B------:R-:W-:-:S13]  /*11970*/  ISETP.NE.AND.EX P0, PT, RZ, UR5, PT, P0 ;  /* 0x00000005ff007c0c */ /* 0x000fda000bf05300 */
[----:B------:R-:W-:-:S04]  /*11980*/  @P0 IADD3 R2, P1, R16, UR4, RZ ;  /* 0x0000000410020c10 */ /* 0x000fc8000ff3e0ff */
[----:B---3--:R-:W-:Y:S01]  /*11990*/  @P0 IADD3.X R3, R4, UR5, RZ, P1, !PT ;  /* 0x0000000504030c10 */ /* 0x008fe20008ffe4ff */
[----:B------:R-:W-:-:S04]  /*119a0*/  ULDC.64 UR4, c[0x0][0xb00] ;  /* 0x0002c00000047ab9 */ /* 0x000fc80000000a00 */
[----:B----4-:R1:W0:Y:S02]  /*119b0*/  @P0 LDG.E R7, desc[UR38][R2.64] ;  /* 0x0000002602070981 */ /* 0x010224000c1e1900 */
        /* <DEDUP_REMOVED lines=14> */
.L_x_5534:
        /* <DEDUP_REMOVED lines=11> */
.L_x_5537:
        /* <DEDUP_REMOVED lines=24> */
.L_x_5424:
[----:B-1----:R-:W3:Y:S01]  /*11cd0*/  LDL R2, [R1+0x14] ;  /* 0x0000140001027983 */ /* 0x002ee20000100800 */
[----:B0-----:R-:W-:Y:S01]  /*11ce0*/  IMAD R0, R19, 0x8, R18 ;  /* 0x0000000813007824 */ /* 0x001fe200078e0212 */
[----:B---3--:R-:W-:-:S04]  /*11cf0*/  SHF.L.U32 R2, R2, 0x1f, RZ ;  /* 0x0000001f02027819 */ /* 0x008fc800000006ff */
[----:B------:R-:W0:Y:S02]  /*11d00*/  SYNCS.PHASECHK.TRANS64.TRYWAIT P0, [R0+URZ+0x32440], R2 ;  /* 0x03244002000075a7 */ /* 0x000e24000800017f */
[----:B0-----:R-:W-:Y:S05]  /*11d10*/  @!P0 BRA `(.L_x_5425) ;  /* 0x0000005800d88947 */ /* 0x001fea0003800000 */
.L_x_5538:
        /* <DEDUP_REMOVED lines=11> */
.L_x_5426:
        /* <DEDUP_REMOVED lines=24> */
.L_x_5422:
[----:B0-----:R-:W3:Y:S04]  /*11f50*/  LDL.LU R4, [R1+0x28] ;  /* 0x0000280001047983 */ /* 0x001ee80000300800 */
[----:B------:R-:W4:Y:S04]  /*11f60*/  LDL.LU R3, [R1+0x48] ;  /* 0x0000480001037983 */ /* 0x000f280000300800 */
[----:B-1----:R-:W5:Y:S01]  /*11f70*/  LDL R2, [R1+0x2c] ;  /* 0x00002c0001027983 */ /* 0x002f620000100800 */
        /* <DEDUP_REMOVED lines=10> */
[----:B------:R5:W-:Y:S02]  /*12020*/  STL [R1+0x38], R0 ;  /* 0x0000380001007387 */ /* 0x000be40000100800 */
[----:B-----5:R-:W-:-:S05]  /*12030*/  SHF.R.S32.HI R0, RZ, 0x1f, R2 ;  /* 0x0000001fff007819 */ /* 0x020fca0000011402 */
        /* <DEDUP_REMOVED lines=19> */
.L_x_5428:
[----:B------:R-:W-:Y:S05]  /*12170*/  BSYNC B6 ;  /* 0x0000000000067941 */ /* 0x000fea0003800000 */
.L_x_5427:
[----:B--2---:R-:W2:Y:S01]  /*12180*/  LDL R10, [R1+0x4] ;  /* 0x00000400010a7983 */ /* 0x004ea20000100800 */
        /* <DEDUP_REMOVED lines=15> */
[----:B------:R-:W0:Y:S03]  /*12280*/  @P0 LDC R2, c[0x0][0x44c] ;  /* 0x00011300ff020b82 */ /* 0x000e260000000800 */
[----:B--2---:R-:W-:-:S04]  /*12290*/  IMAD R5, R10, 0x80, R0 ;  /* 0x000000800a057824 */ /* 0x004fc800078e0200 */
        /* <DEDUP_REMOVED lines=30> */
[C---:B0-----:R-:W-:Y:S01]  /*12480*/  IMAD.WIDE.U32 R4, R0.reuse, UR4, R2 ;  /* 0x0000000400047c25 */ /* 0x041fe2000f8e0002 */
        /* <DEDUP_REMOVED lines=14> */
[----:B------:R-:W0:Y:S03]  /*12570*/  SHFL.IDX PT, R5, R3, RZ, 0x181f ;  /* 0x00181fff03057589 */ /* 0x000e2600000e0000 */
[----:B------:R-:W-:Y:S02]  /*12580*/  IMAD R10, R10, 0x80, R6 ;  /* 0x000000800a0a7824 */ /* 0x000fe400078e0206 */
[----:B------:R-:W1:Y:S04]  /*12590*/  SHFL.IDX PT, R6, R3, 0x1, 0x181f ;  /* 0x00381f0003067f89 */ /* 0x000e6800000e0000 */
[----:B------:R-:W-:Y:S01]  /*125a0*/  STL [R1+0x4], R10 ;  /* 0x0000040a01007387 */ /* 0x000fe20000100800 */
[----:B--2---:R-:W-:-:S05]  /*125b0*/  IMAD R0, R11, R7, RZ ;  /* 0x000000070b007224 */ /* 0x004fca00078e02ff */
[C---:B------:R-:W-:Y:S01]  /*125c0*/  ISETP.GE.AND P1, PT, R10.reuse, R0, PT ;  /* 0x000000000a00720c */ /* 0x040fe20003f26270 */
[----:B------:R-:W2:Y:S01]  /*125d0*/  SHFL.IDX PT, R7, R2, 0x1, 0x181f ;  /* 0x00381f0002077f89 */ /* 0x000ea200000e0000 */
[----:B------:R-:W-:-:S11]  /*125e0*/  VIADD R11, R10, 0x10 ;  /* 0x000000100a0b7836 */ /* 0x000fd60000000000 */
        /* <DEDUP_REMOVED lines=71> */
.L_x_5555:
        /* <DEDUP_REMOVED lines=12> */
.L_x_5430:
        /* <DEDUP_REMOVED lines=37> */
.L_x_5432:
[----:B------:R-:W-:Y:S05]  /*12d70*/  BSYNC B6 ;  /* 0x0000000000067941 */ /* 0x000fea0003800000 */
.L_x_5431:
        /* <DEDUP_REMOVED lines=10> */
[----:B--2---:R-:W-:-:S12]  /*12e20*/  IMAD.MOV.U32 R3, RZ, RZ, R5 ;  /* 0x000000ffff037224 */ /* 0x004fd800078e0005 */
        /* <DEDUP_REMOVED lines=12> */
[----:B0-----:R-:W-:-:S04]  /*12ef0*/  @P0 SHF.R.U32.HI R0, RZ, R5, R4 ;  /* 0x00000005ff000219 */ /* 0x001fc80000011604 */
[--C-:B------:R-:W-:Y:S01]  /*12f00*/  SHF.R.S32.HI R4, RZ, 0x1f, R0.reuse ;  /* 0x0000001fff047819 */ /* 0x100fe20000011400 */
[----:B------:R-:W-:Y:S02]  /*12f10*/  IMAD.MOV R6, RZ, RZ, -R0 ;  /* 0x000000ffff067224 */ /* 0x000fe400078e0a00 */
[----:B------:R-:W-:-:S04]  /*12f20*/  IMAD.WIDE.U32 R2, R0, UR4, R2 ;  /* 0x0000000400027c25 */ /* 0x000fc8000f8e0002 */
[----:B------:R-:W-:Y:S02]  /*12f30*/  IMAD R4, R4, UR4, RZ ;  /* 0x0000000404047c24 */ /* 0x000fe4000f8e02ff */
[----:B------:R-:W-:Y:S02]  /*12f40*/  IMAD R6, R7, R6, R8 ;  /* 0x0000000607067224 */ /* 0x000fe400078e0208 */
[----:B------:R-:W-:Y:S01]  /*12f50*/  IMAD R0, R0, UR5, R4 ;  /* 0x0000000500007c24 */ /* 0x000fe2000f8e0204 */
[----:B------:R-:W-:Y:S01]  /*12f60*/  ULDC.64 UR4, c[0x0][0x3c8] ;  /* 0x0000f20000047ab9 */ /* 0x000fe20000000a00 */
[----:B-1----:R-:W-:Y:S02]  /*12f70*/  IMAD.SHL.U32 R8, R9, 0x8, RZ ;  /* 0x0000000809087824 */ /* 0x002fe400078e00ff */
        /* <DEDUP_REMOVED lines=99> */
.L_x_5573:
        /* <DEDUP_REMOVED lines=14> */
.L_x_5435:
[----:B------:R-:W-:Y:S05]  /*13690*/  BSYNC B0 ;  /* 0x0000000000007941 */ /* 0x000fea0003800000 */
.L_x_5434:
[----:B------:R-:W-:Y:S01]  /*136a0*/  NOP ;  /* 0x0000000000007918 */ /* 0x000fe20000000000 */
[----:B------:R-:W-:-:S13]  /*136b0*/  PLOP3.LUT P0, PT, PT, PT, PT, 0x80, 0x0 ;  /* 0x000000000000781c */ /* 0x000fda0003f0f070 */
.L_x_5436:
        /* <DEDUP_REMOVED lines=18> */
.L_x_5574:
[----:B------:R-:W-:Y:S05]  /*137e0*/  BSYNC B0 ;  /* 0x0000000000007941 */ /* 0x000fea0003800000 */
.L_x_5437:
        /* <DEDUP_REMOVED lines=13> */
.L_x_5575:
[----:B------:R-:W-:Y:S05]  /*138c0*/  BSYNC B1 ;  /* 0x0000000000017941 */ /* 0x000fea0003800000 */
.L_x_5441:
        /* <DEDUP_REMOVED lines=9> */
.L_x_5444:
[----:B------:R-:W-:Y:S05]  /*13960*/  BSYNC B1 ;  /* 0x0000000000017941 */ /* 0x000fea0003800000 */
.L_x_5443:
        /* <DEDUP_REMOVED lines=12> */
.L_x_5445:
        /* <DEDUP_REMOVED lines=15> */
.L_x_5446:
        /* <DEDUP_REMOVED lines=15> */
.L_x_5447:
        /* <DEDUP_REMOVED lines=15> */
.L_x_5448:
        /* <DEDUP_REMOVED lines=10> */
.L_x_5440:
[----:B------:R-:W-:Y:S05]  /*13da0*/  BSYNC B0 ;  /* 0x0000000000007941 */ /* 0x000fea0003800000 */
.L_x_5439:
        /* <DEDUP_REMOVED lines=54> */
.L_x_5455:
        /* <DEDUP_REMOVED lines=8> */
.L_x_5576:
[----:B------:R-:W-:Y:S05]  /*14190*/  BSYNC B3 ;  /* 0x0000000000037941 */ /* 0x000fea0003800000 */
.L_x_5456:
        /* <DEDUP_REMOVED lines=9> */
.L_x_5459:
[----:B------:R-:W-:Y:S05]  /*14230*/  BSYNC B3 ;  /* 0x0000000000037941 */ /* 0x000fea0003800000 */
.L_x_5458:
        /* <DEDUP_REMOVED lines=12> */
.L_x_5460:
        /* <DEDUP_REMOVED lines=13> */
.L_x_5577:
[----:B------:R-:W-:Y:S05]  /*143d0*/  BSYNC B3 ;  /* 0x0000000000037941 */ /* 0x000fea0003800000 */
.L_x_5461:
        /* <DEDUP_REMOVED lines=11> */
.L_x_5464:
[----:B------:R-:W-:Y:S05]  /*14490*/  BSYNC B3 ;  /* 0x0000000000037941 */ /* 0x000fea0003800000 */
.L_x_5463:
        /* <DEDUP_REMOVED lines=9> */
.L_x_5465:
        /* <DEDUP_REMOVED lines=15> */
.L_x_5466:
        /* <DEDUP_REMOVED lines=15> */
.L_x_5467:
        /* <DEDUP_REMOVED lines=15> */
.L_x_5468:
        /* <DEDUP_REMOVED lines=10> */
.L_x_5454:
[----:B------:R-:W-:Y:S05]  /*148a0*/  BSYNC B1 ;  /* 0x0000000000017941 */ /* 0x000fea0003800000 */
.L_x_5453:
[----:B------:R-:W2:Y:S02]  /*148b0*/  LDL.LU R5, [R1+0x40] ;  /* 0x0000400001057983 */ /* 0x000ea40000300800 */
[----:B--2---:R-:W-:-:S07]  /*148c0*/  VIADD R0, R5, 0xfffffffd ;  /* 0xfffffffd05007836 */ /* 0x004fce0000000000 */
.L_x_5452:
[----:B------:R-:W-:Y:S05]  /*148d0*/  BSYNC B2 ;  /* 0x0000000000027941 */ /* 0x000fea0003800000 */
.L_x_5451:
[----:B------:R-:W-:Y:S01]  /*148e0*/  VIADD R8, R8, 0xfffffffe ;  /* 0xfffffffe08087836 */ /* 0x000fe20000000000 */
[----:B------:R-:W-:-:S04]  /*148f0*/  LOP3.LUT R4, RZ, R4, RZ, 0x33, !PT ;  /* 0x00000004ff047212 */ /* 0x000fc800078e33ff */
[----:B------:R-:W-:-:S13]  /*14900*/  ISETP.NE.AND P0, PT, R8, R4, PT ;  /* 0x000000040800720c */ /* 0x000fda0003f05270 */
[----:B------:R-:W-:Y:S05]  /*14910*/  @!P0 BRA `(.L_x_5450) ;  /* 0x0000001000f88947 */ /* 0x000fea0003800000 */
.L_x_5501:
        /* <DEDUP_REMOVED lines=35> */
.L_x_5471:
        /* <DEDUP_REMOVED lines=8> */
.L_x_5578:
[----:B------:R-:W-:Y:S05]  /*14bd0*/  BSYNC B2 ;  /* 0x0000000000027941 */ /* 0x000fea0003800000 */
.L_x_5472:
        /* <DEDUP_REMOVED lines=9> */
.L_x_5475:
[----:B------:R-:W-:Y:S05]  /*14c70*/  BSYNC B2 ;  /* 0x0000000000027941 */ /* 0x000fea0003800000 */
.L_x_5474:
        /* <DEDUP_REMOVED lines=12> */
.L_x_5476:
        /* <DEDUP_REMOVED lines=13> */
.L_x_5579:
[----:B------:R-:W-:Y:S05]  /*14e10*/  BSYNC B2 ;  /* 0x0000000000027941 */ /* 0x000fea0003800000 */
.L_x_5477:
        /* <DEDUP_REMOVED lines=11> */
.L_x_5480:
[----:B------:R-:W-:Y:S05]  /*14ed0*/  BSYNC B2 ;  /* 0x0000000000027941 */ /* 0x000fea0003800000 */
.L_x_5479:
        /* <DEDUP_REMOVED lines=9> */
.L_x_5481:
        /* <DEDUP_REMOVED lines=15> */
.L_x_5482:
        /* <DEDUP_REMOVED lines=15> */
.L_x_5483:
        /* <DEDUP_REMOVED lines=15> */
.L_x_5484:
        /* <DEDUP_REMOVED lines=10> */
.L_x_5470:
[----:B------:R-:W-:Y:S05]  /*152e0*/  BSYNC B1 ;  /* 0x0000000000017941 */ /* 0x000fea0003800000 */
.L_x_5469:
        /* <DEDUP_REMOVED lines=35> */
.L_x_5487:
        /* <DEDUP_REMOVED lines=8> */
.L_x_5580:
[----:B------:R-:W-:Y:S05]  /*155a0*/  BSYNC B2 ;  /* 0x0000000000027941 */ /* 0x000fea0003800000 */
.L_x_5488:
        /* <DEDUP_REMOVED lines=9> */
.L_x_5491:
[----:B------:R-:W-:Y:S05]  /*15640*/  BSYNC B2 ;  /* 0x0000000000027941 */ /* 0x000fea0003800000 */
.L_x_5490:
        /* <DEDUP_REMOVED lines=12> */
.L_x_5492:
        /* <DEDUP_REMOVED lines=13> */
.L_x_5581:
[----:B------:R-:W-:Y:S05]  /*157e0*/  BSYNC B2 ;  /* 0x0000000000027941 */ /* 0x000fea0003800000 */
.L_x_5493:
        /* <DEDUP_REMOVED lines=11> */
.L_x_5496:
[----:B------:R-:W-:Y:S05]  /*158a0*/  BSYNC B2 ;  /* 0x0000000000027941 */ /* 0x000fea0003800000 */
.L_x_5495:
        /* <DEDUP_REMOVED lines=9> */
.L_x_5497:
        /* <DEDUP_REMOVED lines=15> */
.L_x_5498:
        /* <DEDUP_REMOVED lines=15> */
.L_x_5499:
        /* <DEDUP_REMOVED lines=15> */
.L_x_5500:
        /* <DEDUP_REMOVED lines=10> */
.L_x_5486:
[----:B------:R-:W-:Y:S05]  /*15cb0*/  BSYNC B1 ;  /* 0x0000000000017941 */ /* 0x000fea0003800000 */
.L_x_5485:
[----:B------:R-:W2:Y:S01]  /*15cc0*/  LDL R5, [R1+0x24] ;  /* 0x0000240001057983 */ /* 0x000ea20000100800 */
[----:B------:R-:W-:Y:S01]  /*15cd0*/  VIADD R0, R0, 0xfffffffe ;  /* 0xfffffffe00007836 */ /* 0x000fe20000000000 */
[----:B--2---:R-:W-:-:S13]  /*15ce0*/  ISETP.GT.AND P0, PT, R6, R5, PT ;  /* 0x000000050600720c */ /* 0x004fda0003f04270 */
[----:B------:R-:W-:Y:S05]  /*15cf0*/  @P0 BRA `(.L_x_5501) ;  /* 0xffffffec00080947 */ /* 0x000fea000383ffff */
.L_x_5450:
[----:B------:R-:W-:Y:S05]  /*15d00*/  BSYNC B0 ;  /* 0x0000000000007941 */ /* 0x000fea0003800000 */
.L_x_5449:
        /* <DEDUP_REMOVED lines=24> */
.L_x_5503:
[----:B------:R-:W-:Y:S05]  /*15e90*/  BSYNC B0 ;  /* 0x0000000000007941 */ /* 0x000fea0003800000 */
.L_x_5502:
[----:B------:R-:W-:-:S07]  /*15ea0*/  SEL R19, R19, RZ, P0 ;  /* 0x000000ff13137207 */ /* 0x000fce0000000000 */
.L_x_5415:
[----:B------:R-:W-:Y:S05]  /*15eb0*/  BSYNC B7 ;  /* 0x0000000000077941 */ /* 0x000fea0003800000 */
.L_x_5413:
        /* <DEDUP_REMOVED lines=9> */
[----:B0-2---:R-:W0:Y:S04]  /*15f50*/  LDS.128 R4, [R18+0x324d0] ;  /* 0x0324d00012047984 */ /* 0x005e280000000c00 */
[----:B0-----:R2:W-:Y:S04]  /*15f60*/  STL.64 [R1], R4 ;  /* 0x0000000401007387 */ /* 0x0015e80000100a00 */
[----:B------:R2:W-:Y:S01]  /*15f70*/  STL.64 [R1+0x8], R6 ;  /* 0x0000080601007387 */ /* 0x0005e20000100a00 */
[----:B------:R-:W-:Y:S06]  /*15f80*/  BAR.ARV 0x4, 0x180 ;  /* 0x0106000000007b1d */ /* 0x000fec0000002000 */
[----:B------:R-:W-:Y:S05]  /*15f90*/  BRA `(.L_x_5505) ;  /* 0x0000001000347947 */ /* 0x000fea0003800000 */
.L_x_5504:
[----:B------:R-:W3:Y:S01]  /*15fa0*/  S2R R0, SR_TID.X ;  /* 0x0000000000007919 */ /* 0x000ee20000002100 */
[----:B------:R-:W-:Y:S01]  /*15fb0*/  UMOV UR4, 0xffffffff ;  /* 0xffffffff00047882 */ /* 0x000fe20000000000 */
[----:B---3--:R-:W-:-:S04]  /*15fc0*/  LOP3.LUT R16, R0, 0x1f, RZ, 0xc0, !PT ;  /* 0x0000001f00107812 */ /* 0x008fc800078ec0ff */
[----:B------:R-:W-:Y:S01]  /*15fd0*/  ISETP.NE.AND P0, PT, R16, 0x1f, PT ;  /* 0x0000001f1000780c */ /* 0x000fe20003f05270 */
[----:B------:R-:W-:-:S12]  /*15fe0*/  BRA.DIV UR4, `(.L_x_5506) ;  /* 0x0000003604087947 */ /* 0x000fd8000b800000 */
[----:B------:R-:W3:Y:S01]  /*15ff0*/  LDL.LU R3, [R1] ;  /* 0x0000000001037983 */ /* 0x000ee20000300800 */
[----:B------:R-:W-:-:S03]  /*16000*/  ULDC UR4, c[0x0][0xd3c] ;  /* 0x00034f0000047ab9 */ /* 0x000fc60000000800 */
[----:B------:R-:W4:Y:S01]  /*16010*/  LDL R4, [R1+0xc] ;  /* 0x00000c0001047983 */ /* 0x000f220000100800 */
[----:B---3--:R-:W-:Y:S02]  /*16020*/  IMAD.MOV.U32 R7, RZ, RZ, R3 ;  /* 0x000000ffff077224 */ /* 0x008fe400078e0003 */
[----:B----4-:R-:W-:-:S05]  /*16030*/  IMAD.IADD R0, R4, 0x1, R16 ;  /* 0x0000000104007824 */ /* 0x010fca00078e0210 */
[----:B------:R-:W-:-:S13]  /*16040*/  ISETP.GE.OR P1, PT, R0, UR4, !P0 ;  /* 0x0000000400007c0c */ /* 0x000fda000c726670 */
[----:B-1----:R-:W1:Y:S08]  /*16050*/  @!P1 LDC.64 R2, c[0x0][0xd80] ;  /* 0x00036000ff029b82 */ /* 0x002e700000000a00 */
[----:B0-----:R-:W0:Y:S01]  /*16060*/  @!P1 LDC.64 R4, c[0x0][0xd78] ;  /* 0x00035e00ff049b82 */ /* 0x001e220000000a00 */
[----:B-1----:R-:W-:-:S05]  /*16070*/  @!P1 IMAD.WIDE R2, R0, 0x4, R2 ;  /* 0x0000000400029825 */ /* 0x002fca00078e0202 */
[----:B--2---:R0:W2:Y:S02]  /*16080*/  @!P1 LDG.E R6, desc[UR38][R2.64] ;  /* 0x0000002602069981 */ /* 0x0040a4000c1e1900 */
[----:B0-----:R-:W-:-:S06]  /*16090*/  @!P1 IMAD.WIDE R2, R0, 0x4, R4 ;  /* 0x0000000400029825 */ /* 0x001fcc00078e0204 */
        /* <DEDUP_REMOVED lines=30> */
.L_x_5591:
[----:B------:R-:W-:Y:S02]  /*16280*/  ULDC UR4, c[0x0][0xd38] ;  /* 0x00034e0000047ab9 */ /* 0x000fe40000000800 */
[----:B------:R-:W-:-:S04]  /*16290*/  IMAD.U32 R7, RZ, RZ, UR4 ;  /* 0x00000004ff077e24 */ /* 0x000fc8000f8e00ff */
[----:B-1----:R-:W-:-:S04]  /*162a0*/  IMAD R10, R10, R7, RZ ;  /* 0x000000070a0a7224 */ /* 0x002fc800078e02ff */
[----:B------:R-:W-:-:S05]  /*162b0*/  IMAD.IADD R4, R9, 0x1, R10 ;  /* 0x0000000109047824 */ /* 0x000fca00078e020a */
[----:B------:R-:W-:-:S13]  /*162c0*/  ISETP.GT.AND P6, PT, R4, R0, PT ;  /* 0x000000000400720c */ /* 0x000fda0003fc4270 */
[----:B------:R-:W-:Y:S05]  /*162d0*/  @P6 BRA `(.L_x_5507) ;  /* 0x0000000000ac6947 */ /* 0x000fea0003800000 */
.L_x_5510:
        /* <DEDUP_REMOVED lines=37> */
.L_x_5599:
[----:B------:R-:W-:Y:S02]  /*16530*/  ULDC UR4, c[0x0][0xd38] ;  /* 0x00034e0000047ab9 */ /* 0x000fe40000000800 */
[----:B------:R-:W-:-:S04]  /*16540*/  IMAD.U32 R7, RZ, RZ, UR4 ;  /* 0x00000004ff077e24 */ /* 0x000fc8000f8e00ff */
[----:B-1----:R-:W-:-:S04]  /*16550*/  IMAD R10, R10, R7, RZ ;  /* 0x000000070a0a7224 */ /* 0x002fc800078e02ff */
[----:B------:R-:W-:-:S05]  /*16560*/  IMAD.IADD R4, R10, 0x1, R4 ;  /* 0x000000010a047824 */ /* 0x000fca00078e0204 */
[----:B------:R-:W-:-:S13]  /*16570*/  ISETP.GT.AND P6, PT, R4, R0, PT ;  /* 0x000000000400720c */ /* 0x000fda0003fc4270 */
[----:B------:R-:W-:Y:S05]  /*16580*/  @!P6 BRA `(.L_x_5510) ;  /* 0xfffffffc0054e947 */ /* 0x000fea000383ffff */
.L_x_5507:
        /* <DEDUP_REMOVED lines=12> */
.L_x_5604:
[----:B------:R-:W-:-:S13]  /*16650*/  ISETP.NE.AND P0, PT, R3, RZ, PT ;  /* 0x000000ff0300720c */ /* 0x000fda0003f05270 */
[----:B------:R-:W-:Y:S05]  /*16660*/  @!P0 BRA `(.L_x_5512) ;  /* 0x0000000000148947 */ /* 0x000fea0003800000 */
[----:B------:R-:W-:Y:S01]  /*16670*/  UMOV UR4, 0xffffffff ;  /* 0xffffffff00047882 */ /* 0x000fe20000000000 */
[----:B---3--:R-:W-:Y:S02]  /*16680*/  VIADD R9, R9, 0xffffffff ;  /* 0xffffffff09097836 */ /* 0x008fe40000000000 */
[----:B------:R-:W-:Y:S05]  /*16690*/  BRA.DIV UR4, `(.L_x_5513) ;  /* 0x0000003604fc7947 */ /* 0x000fea000b800000 */
[----:B0-----:R0:W2:Y:S02]  /*166a0*/  SHFL.IDX PT, R2, R2, R9, 0x1f ;  /* 0x00001f0902027589 */ /* 0x0010a400000e0000 */
.L_x_5607:
[----:B--2---:R-:W-:-:S07]  /*166b0*/  IMAD.MOV.U32 R8, RZ, RZ, R2 ;  /* 0x000000ffff087224 */ /* 0x004fce00078e0002 */
.L_x_5512:
[----:B0-----:R-:W-:Y:S01]  /*166c0*/  IMAD R2, R8, R7, R10 ;  /* 0x0000000708027224 */ /* 0x001fe200078e020a */
[----:B------:R-:W-:-:S03]  /*166d0*/  ISETP.NE.AND P0, PT, R6, 0x1, PT ;  /* 0x000000010600780c */ /* 0x000fc60003f05270 */
[----:B------:R-:W-:Y:S01]  /*166e0*/  IMAD.IADD R0, R0, 0x1, -R2 ;  /* 0x0000000100007824 */ /* 0x000fe200078e0a02 */
[----:B------:R0:W-:Y:S09]  /*166f0*/  STL [R1], R2 ;  /* 0x0000000201007387 */ /* 0x0001f20000100800 */
        /* <DEDUP_REMOVED lines=58> */
.L_x_5514:
        /* <DEDUP_REMOVED lines=56> */
[----:B------:R-:W-:-:S06]  /*16e20*/  @P0 VIADD R2, R2, 0x1 ;  /* 0x0000000102020836 */ /* 0x000fcc0000000000 */
[----:B------:R-:W-:Y:S01]  /*16e30*/  @!P2 IMAD.MOV R2, RZ, RZ, -R2 ;  /* 0x000000ffff02a224 */ /* 0x000fe200078e0a02 */
[----:B------:R-:W-:Y:S01]  /*16e40*/  @!P1 LOP3.LUT R2, RZ, R6, RZ, 0x33, !PT ;  /* 0x00000006ff029212 */ /* 0x000fe200078e33ff */
[----:B------:R-:W-:-:S04]  /*16e50*/  IMAD.MOV R6, RZ, RZ, -R6 ;  /* 0x000000ffff067224 */ /* 0x000fc800078e0a06 */
[----:B------:R-:W-:Y:S02]  /*16e60*/  IMAD R3, R2, R6, R0 ;  /* 0x0000000602037224 */ /* 0x000fe400078e0200 */
[----:B------:R-:W-:-:S03]  /*16e70*/  IMAD.MOV.U32 R0, RZ, RZ, R2 ;  /* 0x000000ffff007224 */ /* 0x000fc600078e0002 */
[----:B------:R1:W-:Y:S04]  /*16e80*/  STL [R1+0x8], R3 ;  /* 0x0000080301007387 */ /* 0x0003e80000100800 */
.L_x_5515:
[----:B-1----:R-:W-:-:S05]  /*16e90*/  LOP3.LUT R3, RZ, R0, RZ, 0x33, !PT ;  /* 0x00000000ff037212 */ /* 0x002fca00078e33ff */
[----:B------:R-:W-:-:S05]  /*16ea0*/  IMAD.IADD R0, R4, 0x1, R3 ;  /* 0x0000000104007824 */ /* 0x000fca00078e0203 */
[----:B------:R2:W-:Y:S01]  /*16eb0*/  STL [R1+0x4], R0 ;  /* 0x0000040001007387 */ /* 0x0005e20000100800 */
[----:B------:R-:W-:Y:S05]  /*16ec0*/  BRA `(.L_x_5516) ;  /* 0x0000000000287947 */ /* 0x000fea0003800000 */
.L_x_5508:
        /* <DEDUP_REMOVED lines=10> */
.L_x_5516:
[----:B01----:R-:W3:Y:S04]  /*16f70*/  LDL R2, [R1+0xc] ;  /* 0x00000c0001027983 */ /* 0x003ee80000100800 */
[----:B------:R-:W4:Y:S04]  /*16f80*/  LDL R3, [R1+0x8] ;  /* 0x0000080001037983 */ /* 0x000f280000100800 */
[----:B------:R-:W5:Y:S04]  /*16f90*/  LDL R4, [R1] ;  /* 0x0000000001047983 */ /* 0x000f680000100800 */
[----:B------:R-:W5:Y:S01]  /*16fa0*/  LDL R5, [R1+0x4] ;  /* 0x0000040001057983 */ /* 0x000f620000100800 */
[----:B--2---:R-:W0:Y:S01]  /*16fb0*/  S2R R0, SR_TID.X ;  /* 0x0000000000007919 */ /* 0x004e220000002100 */
[----:B------:R-:W-:Y:S05]  /*16fc0*/  WARPSYNC.ALL ;  /* 0x0000000000007948 */ /* 0x000fea0003800000 */
[----:B0-----:R-:W-:Y:S01]  /*16fd0*/  LOP3.LUT R0, R0, 0x1f, RZ, 0xc0, !PT ;  /* 0x0000001f00007812 */ /* 0x001fe200078ec0ff */
[----:B------:R-:W-:Y:S03]  /*16fe0*/  BAR.SYNC.DEFER_BLOCKING 0x4, 0x180 ;  /* 0x0106000000007b1d */ /* 0x000fe60000010000 */
[----:B------:R-:W-:-:S13]  /*16ff0*/  ISETP.NE.AND P0, PT, R0, RZ, PT ;  /* 0x000000ff0000720c */ /* 0x000fda0003f05270 */
[----:B------:R-:W0:Y:S01]  /*17000*/  @!P0 S2R R0, SR_CgaCtaId ;  /* 0x0000000000008919 */ /* 0x000e220000008800 */
[----:B---3--:R-:W-:Y:S01]  /*17010*/  IMAD.MOV.U32 R7, RZ, RZ, R2 ;  /* 0x000000ffff077224 */ /* 0x008fe200078e0002 */
[----:B------:R-:W-:Y:S01]  /*17020*/  @!P0 MOV R2, 0x400 ;  /* 0x0000040000028802 */ /* 0x000fe20000000f00 */
[----:B----4-:R-:W-:-:S03]  /*17030*/  IMAD.MOV.U32 R6, RZ, RZ, R3 ;  /* 0x000000ffff067224 */ /* 0x010fc600078e0003 */
[----:B0-----:R-:W-:-:S05]  /*17040*/  @!P0 LEA R18, R0, R2, 0x18 ;  /* 0x0000000200128211 */ /* 0x001fca00078ec0ff */
[----:B-----5:R0:W-:Y:S01]  /*17050*/  @!P0 STS.128 [R18+0x324d0], R4 ;  /* 0x0324d00412008388 */ /* 0x0201e20000000c00 */
[----:B------:R-:W-:Y:S06]  /*17060*/  BAR.ARV 0x5, 0x180 ;  /* 0x0146000000007b1d */ /* 0x000fec0000002000 */
.L_x_5505:
[----:B------:R-:W3:Y:S01]  /*17070*/  LDL R0, [R1+0xc] ;  /* 0x00000c0001007983 */ /* 0x000ee20000100800 */
[----:B------:R-:W-:Y:S02]  /*17080*/  ULDC UR4, c[0x0][0xd3c] ;  /* 0x00034f0000047ab9 */ /* 0x000fe40000000800 */
[----:B---3--:R-:W-:-:S13]  /*17090*/  ISETP.GE.AND P0, PT, R0, UR4, PT ;  /* 0x0000000400007c0c */ /* 0x008fda000bf06270 */
[----:B------:R-:W-:Y:S05]  /*170a0*/  @!P0 BRA `(.L_x_5517) ;  /* 0xffffff9800a08947 */ /* 0x000fea000383ffff */
[----:B------:R-:W-:Y:S05]  /*170b0*/  BSYNC B8 ;  /* 0x0000000000087941 */ /* 0x000fea0003800000 */
.L_x_5407:
[----:B--2---:R-:W2:Y:S01]  /*170c0*/  LDL.LU R0, [R1+0x70] ;  /* 0x0000700001007983 */ /* 0x004ea20000300800 */
        /* <DEDUP_REMOVED lines=11> */
.L_x_5608:
[----:B------:R-:W-:Y:S05]  /*17180*/  BSYNC B0 ;  /* 0x0000000000007941 */ /* 0x000fea0003800000 */
.L_x_5518:
[----:B------:R-:W-:-:S03]  /*17190*/  UMOV UR4, 0xffffffff ;  /* 0xffffffff00047882 */ /* 0x000fc60000000000 */
[----:B------:R-:W-:Y:S05]  /*171a0*/  BRA.DIV UR4, `(.L_x_5520) ;  /* 0x0000002e04787947 */ /* 0x000fea000b800000 */
[----:B------:R-:W1:Y:S02]  /*171b0*/  S2R R2, SR_TID.X ;  /* 0x0000000000027919 */ /* 0x000e640000002100 */
[----:B-1----:R-:W-:-:S04]  /*171c0*/  SHF.R.U32.HI R2, RZ, 0x5, R2 ;  /* 0x00000005ff027819 */ /* 0x002fc80000011602 */
[----:B------:R-:W-:-:S05]  /*171d0*/  LOP3.LUT R2, R2, 0x3, RZ, 0xc0, !PT ;  /* 0x0000000302027812 */ /* 0x000fca00078ec0ff */
[----:B------:R1:W2:Y:S02]  /*171e0*/  SHFL.IDX PT, R14, R2, RZ, 0x1f ;  /* 0x00001fff020e7589 */ /* 0x0002a400000e0000 */
.L_x_5611:
[----:B--2---:R-:W-:Y:S01]  /*171f0*/  ISETP.NE.AND P0, PT, R14, RZ, PT ;  /* 0x000000ff0e00720c */ /* 0x004fe20003f05270 */
[----:B------:R-:W-:-:S12]  /*17200*/  BSSY B0, `(.L_x_5521) ;  /* 0x0000025000007945 */ /* 0x000fd80003800000 */
[----:B------:R-:W-:Y:S05]  /*17210*/  @P0 BRA `(.L_x_5522) ;  /* 0x00000000008c0947 */ /* 0x000fea0003800000 */
[----:B------:R-:W-:-:S03]  /*17220*/  UMOV UR4, 0xffffffff ;  /* 0xffffffff00047882 */ /* 0x000fc60000000000 */
[----:B------:R-:W-:Y:S05]  /*17230*/  BRA.DIV UR4, `(.L_x_5523) ;  /* 0x0000002e04887947 */ /* 0x000fea000b800000 */
[----:B------:R-:W-:-:S13]  /*17240*/  ELECT P6, URZ, PT ;  /* 0x00000000003f782f */ /* 0x000fda00038c0000 */
.L_x_5614:
[----:B------:R-:W-:Y:S05]  /*17250*/  @!P6 BRA `(.L_x_5522) ;  /* 0x00000000007ce947 */ /* 0x000fea0003800000 */
[----:B-1----:R-:W2:Y:S02]  /*17260*/  LDL.LU R2, [R1+0x78] ;  /* 0x0000780001027983 */ /* 0x002ea40000300800 */
[----:B--2---:R-:W-:-:S04]  /*17270*/  LOP3.LUT R2, R2, 0x2, RZ, 0xfc, !PT ;  /* 0x0000000202027812 */ /* 0x004fc800078efcff */
[----:B------:R-:W-:-:S13]  /*17280*/  ISETP.NE.AND P2, PT, R2, 0x3, PT ;  /* 0x000000030200780c */ /* 0x000fda0003f45270 */
[----:B------:R-:W-:Y:S05]  /*17290*/  @!P2 BRA `(.L_x_5524) ;  /* 0x000000000004a947 */ /* 0x000fea0003800000 */
[----:B------:R-:W-:Y:S01]  /*172a0*/  BPT.TRAP 0x1 ;  /* 0x000000040000795c */ /* 0x000fe20000300000 */
.L_x_5524:
        /* <DEDUP_REMOVED lines=13> */
.L_x_5615:
[----:B------:R-:W1:Y:S02]  /*17380*/  SYNCS.PHASECHK.TRANS64.TRYWAIT P0, [R7+URZ], R2 ;  /* 0x00000002070075a7 */ /* 0x000e64000800017f */
[----:B-1----:R-:W-:Y:S05]  /*17390*/  @!P0 BRA `(.L_x_5526) ;  /* 0x0000002c00648947 */ /* 0x002fea0003800000 */
.L_x_5616:
[----:B------:R-:W-:Y:S05]  /*173a0*/  @!P2 BRA `(.L_x_5527) ;  /* 0x000000000004a947 */ /* 0x000fea0003800000 */
[----:B------:R-:W-:Y:S01]  /*173b0*/  BPT.TRAP 0x1 ;  /* 0x000000040000795c */ /* 0x000fe20000300000 */
.L_x_5527:
[----:B------:R-:W-:-:S04]  /*173c0*/  VIADD R0, R0, 0x32460 ;  /* 0x0003246000007836 */ /* 0x000fc80000000000 */
[----:B------:R-:W-:-:S04]  /*173d0*/  IMAD R4, R19, 0x8, R0 ;  /* 0x0000000813047824 */ /* 0x000fc800078e0200 */
[----:B------:R-:W2:Y:S02]  /*173e0*/  SYNCS.PHASECHK.TRANS64.TRYWAIT P0, [R4+URZ], R5 ;  /* 0x00000005040075a7 */ /* 0x000ea4000800017f */
[----:B--2---:R-:W-:Y:S05]  /*173f0*/  @!P0 BRA `(.L_x_5528) ;  /* 0x0000002c00608947 */ /* 0x004fea0003800000 */
.L_x_5617:
[----:B------:R-:W-:-:S07]  /*17400*/  IMAD R3, R3, 0x8, R0 ;  /* 0x0000000803037824 */ /* 0x000fce00078e0200 */
.L_x_5529:
[----:B---3--:R3:W4:Y:S02]  /*17410*/  SYNCS.PHASECHK.TRANS64.TRYWAIT P0, [R3+URZ], R2 ;  /* 0x00000002030075a7 */ /* 0x008724000800017f */
[----:B----4-:R-:W-:Y:S05]  /*17420*/  @!P0 NANOSLEEP.SYNCS 0x989680 ;  /* 0x009896800000895d */ /* 0x010fea0003900000 */
[----:B------:R-:W4:Y:S02]  /*17430*/  @!P0 SYNCS.PHASECHK.TRANS64 P0, [R3+URZ], R2 ;  /* 0x00000002030085a7 */ /* 0x000f24000800007f */
[----:B----4-:R-:W-:Y:S05]  /*17440*/  @!P0 BRA `(.L_x_5529) ;  /* 0xfffffffc00f08947 */ /* 0x010fea000383ffff */
.L_x_5522:
[----:B------:R-:W-:Y:S05]  /*17450*/  BSYNC B0 ;  /* 0x0000000000007941 */ /* 0x000fea0003800000 */
.L_x_5521:
[----:B------:R-:W-:Y:S05]  /*17460*/  EXIT ;  /* 0x000000000000794d */ /* 0x000fea0003800000 */
.L_x_5345:
[----:B0-----:R0:W1:Y:S02]  /*17470*/  SYNCS.PHASECHK.TRANS64.TRYWAIT P0, [R5+URZ+0x32400], R2 ;  /* 0x03240002050075a7 */ /* 0x001064000800017f */
[----:B-1----:R-:W-:Y:S05]  /*17480*/  @!P0 NANOSLEEP.SYNCS 0x989680 ;  /* 0x009896800000895d */ /* 0x002fea0003900000 */
[----:B------:R-:W1:Y:S02]  /*17490*/  @!P0 SYNCS.PHASECHK.TRANS64 P0, [R5+URZ+0x32400], R2 ;  /* 0x03240002050085a7 */ /* 0x000e64000800007f */
[----:B-1----:R-:W-:Y:S05]  /*174a0*/  @!P0 BRA `(.L_x_5345) ;  /* 0xfffffffc00f08947 */ /* 0x002fea000383ffff */
[----:B------:R-:W-:Y:S05]  /*174b0*/  BRA `(.L_x_5530) ;  /* 0xfffffea800e47947 */ /* 0x000fea000383ffff */
.L_x_5349:
[----:B---3--:R3:W4:Y:S02]  /*174c0*/  SYNCS.PHASECHK.TRANS64.TRYWAIT P1, [R0+URZ+0x32430], R3 ;  /* 0x03243003000075a7 */ /* 0x008724000802017f */
[----:B----4-:R-:W-:Y:S05]  /*174d0*/  @!P1 NANOSLEEP.SYNCS 0x989680 ;  /* 0x009896800000995d */ /* 0x010fea0003900000 */
[----:B------:R-:W4:Y:S02]  /*174e0*/  @!P1 SYNCS.PHASECHK.TRANS64 P1, [R0+URZ+0x32430], R3 ;  /* 0x03243003000095a7 */ /* 0x000f24000802007f */
[----:B----4-:R-:W-:Y:S05]  /*174f0*/  @!P1 BRA `(.L_x_5349) ;  /* 0xfffffffc00f09947 */ /* 0x010fea000383ffff */
[----:B------:R-:W-:Y:S05]  /*17500*/  BRA `(.L_x_5348) ;  /* 0xfffffeac000c7947 */ /* 0x000fea000383ffff */
.L_x_5350:
[----:B----4-:R4:W0:Y:S02]  /*17510*/  SYNCS.PHASECHK.TRANS64.TRYWAIT P1, [R5+URZ+0x32410], R2 ;  /* 0x03241002050075a7 */ /* 0x010824000802017f */
[----:B0-----:R-:W-:Y:S05]  /*17520*/  @!P1 NANOSLEEP.SYNCS 0x989680 ;  /* 0x009896800000995d */ /* 0x001fea0003900000 */
[----:B------:R-:W0:Y:S02]  /*17530*/  @!P1 SYNCS.PHASECHK.TRANS64 P1, [R5+URZ+0x32410], R2 ;  /* 0x03241002050095a7 */ /* 0x000e24000802007f */
[----:B0-----:R-:W-:Y:S05]  /*17540*/  @!P1 BRA `(.L_x_5350) ;  /* 0xfffffffc00f09947 */ /* 0x001fea000383ffff */
[----:B------:R-:W-:Y:S05]  /*17550*/  BRA `(.L_x_5531) ;  /* 0xfffffeac00b87947 */ /* 0x000fea000383ffff */
.L_x_5354:
[----:B------:R0:W0:Y:S02]  /*17560*/  SYNCS.PHASECHK.TRANS64.TRYWAIT P1, [R0+URZ+0x32450], R3 ;  /* 0x03245003000075a7 */ /* 0x000024000802017f */
[----:B0-----:R-:W-:Y:S05]  /*17570*/  @!P1 NANOSLEEP.SYNCS 0x989680 ;  /* 0x009896800000995d */ /* 0x001fea0003900000 */
[----:B------:R-:W0:Y:S02]  /*17580*/  @!P1 SYNCS.PHASECHK.TRANS64 P1, [R0+URZ+0x32450], R3 ;  /* 0x03245003000095a7 */ /* 0x000e24000802007f */
[----:B0-----:R-:W-:Y:S05]  /*17590*/  @!P1 BRA `(.L_x_5354) ;  /* 0xfffffffc00f09947 */ /* 0x001fea000383ffff */
[----:B------:R-:W-:Y:S05]  /*175a0*/  BRA `(.L_x_5353) ;  /* 0xfffffeac00c47947 */ /* 0x000fea000383ffff */
.L_x_5359:
[----:B-1----:R-:W-:-:S04]  /*175b0*/  IMAD.U32 R20, RZ, RZ, UR5 ;  /* 0x00000005ff147e24 */ /* 0x002fc8000f8e00ff */
[----:B------:R1:W2:Y:S03]  /*175c0*/  SYNCS.PHASECHK.TRANS64.TRYWAIT P2, [R20+URZ+0x32430], R13 ;  /* 0x0324300d140075a7 */ /* 0x0002a6000804017f */
[----:B--2---:R-:W-:Y:S05]  /*175d0*/  @!P2 NANOSLEEP.SYNCS 0x989680 ;  /* 0x009896800000a95d */ /* 0x004fea0003900000 */
[----:B------:R-:W2:Y:S02]  /*175e0*/  @!P2 SYNCS.PHASECHK.TRANS64 P2, [R20+URZ+0x32430], R13 ;  /* 0x0324300d1400a5a7 */ /* 0x000ea4000804007f */
[----:B--2---:R-:W-:Y:S05]  /*175f0*/  @!P2 BRA `(.L_x_5359) ;  /* 0xfffffffc00eca947 */ /* 0x004fea000383ffff */
[----:B------:R-:W-:Y:S05]  /*17600*/  BRA `(.L_x_5358) ;  /* 0xfffffed800087947 */ /* 0x000fea000383ffff */
.L_x_5363:
[----:B-1----:R-:W-:-:S04]  /*17610*/  IMAD.U32 R20, RZ, RZ, UR5 ;  /* 0x00000005ff147e24 */ /* 0x002fc8000f8e00ff */
[----:B------:R1:W3:Y:S03]  /*17620*/  SYNCS.PHASECHK.TRANS64.TRYWAIT P2, [R20+URZ+0x32450], R13 ;  /* 0x0324500d140075a7 */ /* 0x0002e6000804017f */
[----:B---3--:R-:W-:Y:S05]  /*17630*/  @!P2 NANOSLEEP.SYNCS 0x989680 ;  /* 0x009896800000a95d */ /* 0x008fea0003900000 */
[----:B------:R-:W3:Y:S02]  /*17640*/  @!P2 SYNCS.PHASECHK.TRANS64 P2, [R20+URZ+0x32450], R13 ;  /* 0x0324500d1400a5a7 */ /* 0x000ee4000804007f */
[----:B---3--:R-:W-:Y:S05]  /*17650*/  @!P2 BRA `(.L_x_5363) ;  /* 0xfffffffc00eca947 */ /* 0x008fea000383ffff */
[----:B------:R-:W-:Y:S05]  /*17660*/  BRA `(.L_x_5362) ;  /* 0xfffffed800847947 */ /* 0x000fea000383ffff */
.L_x_5369:
[----:B-1----:R-:W-:-:S04]  /*17670*/  IMAD.U32 R20, RZ, RZ, UR5 ;  /* 0x00000005ff147e24 */ /* 0x002fc8000f8e00ff */
[----:B------:R1:W2:Y:S03]  /*17680*/  SYNCS.PHASECHK.TRANS64.TRYWAIT P2, [R20+URZ+0x32430], R13 ;  /* 0x0324300d140075a7 */ /* 0x0002a6000804017f */
[----:B--2---:R-:W-:Y:S05]  /*17690*/  @!P2 NANOSLEEP.SYNCS 0x989680 ;  /* 0x009896800000a95d */ /* 0x004fea0003900000 */
[----:B------:R-:W2:Y:S02]  /*176a0*/  @!P2 SYNCS.PHASECHK.TRANS64 P2, [R20+URZ+0x32430], R13 ;  /* 0x0324300d1400a5a7 */ /* 0x000ea4000804007f */
[----:B--2---:R-:W-:Y:S05]  /*176b0*/  @!P2 BRA `(.L_x_5369) ;  /* 0xfffffffc00eca947 */ /* 0x004fea000383ffff */
[----:B------:R-:W-:Y:S05]  /*176c0*/  BRA `(.L_x_5368) ;  /* 0xffffff0400fc7947 */ /* 0x000fea000383ffff */
.L_x_5373:
[----:B-1----:R-:W-:-:S04]  /*176d0*/  IMAD.U32 R20, RZ, RZ, UR5 ;  /* 0x00000005ff147e24 */ /* 0x002fc8000f8e00ff */
[----:B------:R1:W3:Y:S03]  /*176e0*/  SYNCS.PHASECHK.TRANS64.TRYWAIT P2, [R20+URZ+0x32450], R13 ;  /* 0x0324500d140075a7 */ /* 0x0002e6000804017f */
[----:B---3--:R-:W-:Y:S05]  /*176f0*/  @!P2 NANOSLEEP.SYNCS 0x989680 ;  /* 0x009896800000a95d */ /* 0x008fea0003900000 */
[----:B------:R-:W3:Y:S02]  /*17700*/  @!P2 SYNCS.PHASECHK.TRANS64 P2, [R20+URZ+0x32450], R13 ;  /* 0x0324500d1400a5a7 */ /* 0x000ee4000804007f */
[----:B---3--:R-:W-:Y:S05]  /*17710*/  @!P2 BRA `(.L_x_5373) ;  /* 0xfffffffc00eca947 */ /* 0x008fea000383ffff */
[----:B------:R-:W-:Y:S05]  /*17720*/  BRA `(.L_x_5372) ;  /* 0xffffff0800787947 */ /* 0x000fea000383ffff */
.L_x_5421:
        /* <DEDUP_REMOVED lines=11> */
.L_x_5533:
[----:B------:R-:W-:Y:S05]  /*177e0*/  BSYNC B0 ;  /* 0x0000000000007941 */ /* 0x000fea0003800000 */
.L_x_5532:
[----:B------:R-:W-:Y:S05]  /*177f0*/  BRA `(.L_x_5534) ;  /* 0xffffffa000a87947 */ /* 0x000fea000383ffff */
.L_x_5423:
[----:B------:R-:W-:Y:S01]  /*17800*/  BSSY B0, `(.L_x_5535) ;  /* 0x0000006000007945 */ /* 0x000fe20003800000 */
[----:B------:R-:W-:-:S07]  /*17810*/  IMAD.MOV.U32 R15, RZ, RZ, -0x1 ;  /* 0xffffffffff0f7424 */ /* 0x000fce00078e00ff */
[----:B0-2---:R-:W-:Y:S05]  /*17820*/  WARPSYNC.COLLECTIVE R15, `(.L_x_5536) ;  /* 0x000000000f0c7348 */ /* 0x005fea0003c00000 */
[----:B------:R-:W-:Y:S02]  /*17830*/  ELECT P6, UR62, PT ;  /* 0x00000000003e782f */ /* 0x000fe400038c0000 */
[----:B------:R-:W-:Y:S01]  /*17840*/  MOV R14, UR62 ;  /* 0x0000003e000e7c02 */ /* 0x000fe20008000f00 */
[----:B0-2---:R-:W-:Y:S10]  /*17850*/  ENDCOLLECTIVE ;  /* 0x000000000000791b */ /* 0x005ff40003800000 */
.L_x_5536:
[----:B------:R-:W-:Y:S05]  /*17860*/  BSYNC B0 ;  /* 0x0000000000007941 */ /* 0x000fea0003800000 */
.L_x_5535:
[----:B------:R-:W-:Y:S05]  /*17870*/  BRA `(.L_x_5537) ;  /* 0xffffffa000b47947 */ /* 0x000fea000383ffff */
.L_x_5425:
[----:B0-----:R0:W1:Y:S02]  /*17880*/  SYNCS.PHASECHK.TRANS64.TRYWAIT P0, [R0+URZ+0x32440], R2 ;  /* 0x03244002000075a7 */ /* 0x001064000800017f */
[----:B-1----:R-:W-:Y:S05]  /*17890*/  @!P0 NANOSLEEP.SYNCS 0x989680 ;  /* 0x009896800000895d */ /* 0x002fea0003900000 */
[----:B------:R-:W1:Y:S02]  /*178a0*/  @!P0 SYNCS.PHASECHK.TRANS64 P0, [R0+URZ+0x32440], R2 ;  /* 0x03244002000085a7 */ /* 0x000e64000800007f */
[----:B-1----:R-:W-:Y:S05]  /*178b0*/  @!P0 BRA `(.L_x_5425) ;  /* 0xfffffffc00f08947 */ /* 0x002fea000383ffff */
[----:B------:R-:W-:Y:S05]  /*178c0*/  BRA `(.L_x_5538) ;  /* 0xffffffa400147947 */ /* 0x000fea000383ffff */
.L_x_5429:
        /* <DEDUP_REMOVED lines=9> */
.L_x_5539:
[----:B------:R-:W-:Y:S02]  /*17960*/  IMAD.MOV.U32 R13, RZ, RZ, R3 ;  /* 0x000000ffff0d7224 */ /* 0x000fe400078e0003 */
[----:B------:R-:W-:Y:S01]  /*17970*/  IMAD.MOV.U32 R4, RZ, RZ, R14 ;  /* 0x000000ffff047224 */ /* 0x000fe200078e000e */
[----:B------:R-:W-:-:S07]  /*17980*/  LOP3.LUT R6, R6, 0x7f, RZ, 0xc0, !PT ;  /* 0x0000007f06067812 */ /* 0x000fce00078ec0ff */
[----:B------:R-:W-:Y:S05]  /*17990*/  WARPSYNC.COLLECTIVE R15, `(.L_x_5540) ;  /* 0x000000000f087348 */ /* 0x000fea0003c00000 */
[----:B------:R0:W1:Y:S02]  /*179a0*/  SHFL.IDX P6, R14, R13, R12, R11 ;  /* 0x0000000c0d0e7389 */ /* 0x00006400000c000b */
[----:B01----:R-:W-:Y:S01]  /*179b0*/  ENDCOLLECTIVE ;  /* 0x000000000000791b */ /* 0x003fe20003800000 */
.L_x_5540:
[----:B------:R-:W-:-:S05]  /*179c0*/  SHF.R.U32.HI R6, RZ, 0x3, R6 ;  /* 0x00000003ff067819 */ /* 0x000fca0000011606 */
[----:B------:R-:W-:-:S05]  /*179d0*/  IMAD R10, R10, 0x80, R6 ;  /* 0x000000800a0a7824 */ /* 0x000fca00078e0206 */
[----:B------:R0:W-:Y:S01]  /*179e0*/  STL [R1+0x4], R10 ;  /* 0x0000040a01007387 */ /* 0x0001e20000100800 */
[----:B------:R-:W-:Y:S02]  /*179f0*/  IMAD.MOV.U32 R13, RZ, RZ, R2 ;  /* 0x000000ffff0d7224 */ /* 0x000fe400078e0002 */
[----:B------:R-:W-:Y:S02]  /*17a00*/  IMAD.MOV.U32 R12, RZ, RZ, 0x1 ;  /* 0x00000001ff0c7424 */ /* 0x000fe400078e00ff */
[----:B------:R-:W-:-:S07]  /*17a10*/  IMAD.MOV.U32 R5, RZ, RZ, R14 ;  /* 0x000000ffff057224 */ /* 0x000fce00078e000e */
[----:B0-----:R-:W-:Y:S05]  /*17a20*/  WARPSYNC.COLLECTIVE R15, `(.L_x_5541) ;  /* 0x000000000f087348 */ /* 0x001fea0003c00000 */
[----:B------:R1:W2:Y:S02]  /*17a30*/  SHFL.IDX P6, R14, R13, R12, R11 ;  /* 0x0000000c0d0e7389 */ /* 0x0002a400000c000b */
[----:B012---:R-:W-:Y:S01]  /*17a40*/  ENDCOLLECTIVE ;  /* 0x000000000000791b */ /* 0x007fe20003800000 */
.L_x_5541:
[----:B------:R-:W-:Y:S02]  /*17a50*/  IMAD.MOV.U32 R13, RZ, RZ, R3 ;  /* 0x000000ffff0d7224 */ /* 0x000fe400078e0003 */
[----:B------:R-:W-:Y:S02]  /*17a60*/  IMAD R0, R0, R7, RZ ;  /* 0x0000000700007224 */ /* 0x000fe400078e02ff */
[----:B------:R-:W-:-:S07]  /*17a70*/  IMAD.MOV.U32 R7, RZ, RZ, R14 ;  /* 0x000000ffff077224 */ /* 0x000fce00078e000e */
[----:B------:R-:W-:Y:S05]  /*17a80*/  WARPSYNC.COLLECTIVE R15, `(.L_x_5542) ;  /* 0x000000000f087348 */ /* 0x000fea0003c00000 */
[----:B------:R0:W1:Y:S02]  /*17a90*/  SHFL.IDX P6, R14, R13, R12, R11 ;  /* 0x0000000c0d0e7389 */ /* 0x00006400000c000b */
[----:B01----:R-:W-:Y:S01]  /*17aa0*/  ENDCOLLECTIVE ;  /* 0x000000000000791b */ /* 0x003fe20003800000 */
.L_x_5542:
        /* <DEDUP_REMOVED lines=10> */
.L_x_5543:
        /* <DEDUP_REMOVED lines=15> */
.L_x_5544:
        /* <DEDUP_REMOVED lines=19> */
.L_x_5545:
        /* <DEDUP_REMOVED lines=10> */
.L_x_5546:
        /* <DEDUP_REMOVED lines=13> */
.L_x_5547:
        /* <DEDUP_REMOVED lines=10> */
.L_x_5548:
        /* <DEDUP_REMOVED lines=13> */
.L_x_5549:
        /* <DEDUP_REMOVED lines=10> */
.L_x_5550:
        /* <DEDUP_REMOVED lines=13> */
.L_x_5551:
        /* <DEDUP_REMOVED lines=10> */
.L_x_5552:
        /* <DEDUP_REMOVED lines=11> */
.L_x_5553:
        /* <DEDUP_REMOVED lines=14> */
.L_x_5554:
[----:B------:R-:W-:Y:S01]  /*183f0*/  IMAD.MOV.U32 R3, RZ, RZ, R14 ;  /* 0x000000ffff037224 */ /* 0x000fe200078e000e */
[----:B------:R-:W-:Y:S06]  /*18400*/  BRA `(.L_x_5555) ;  /* 0xffffffa400947947 */ /* 0x000fec000383ffff */
.L_x_5433:
        /* <DEDUP_REMOVED lines=12> */
[-C--:B----4-:R-:W-:Y:S01]  /*184d0*/  ISETP.GE.AND P5, PT, R15, R3.reuse, PT ;  /* 0x000000030f00720c */ /* 0x090fe20003fa6270 */
[----:B------:R-:W-:Y:S01]  /*184e0*/  IMAD.MOV.U32 R15, RZ, RZ, -0x1 ;  /* 0xffffffffff0f7424 */ /* 0x000fe200078e00ff */
[----:B-----5:R-:W-:Y:S02]  /*184f0*/  ISETP.GE.AND P6, PT, R14, R3, PT ;  /* 0x000000030e00720c */ /* 0x020fe40003fc6270 */
[----:B------:R-:W-:-:S07]  /*18500*/  LOP3.LUT R9, R9, 0xffffffef, RZ, 0xc0, !PT ;  /* 0xffffffef09097812 */ /* 0x000fce00078ec0ff */
[----:B------:R-:W-:Y:S02]  /*18510*/  @P4 LOP3.LUT R9, R9, 0x10, RZ, 0xfc, !PT ;  /* 0x0000001009094812 */ /* 0x000fe400078efcff */
[----:B------:R-:W-:Y:S01]  /*18520*/  ISETP.GE.AND P4, PT, R13, R3, PT ;  /* 0x000000030d00720c */ /* 0x000fe20003f86270 */
[----:B------:R-:W-:Y:S01]  /*18530*/  IMAD.MOV.U32 R13, RZ, RZ, R0 ;  /* 0x000000ffff0d7224 */ /* 0x000fe200078e0000 */
[----:B------:R-:W-:-:S04]  /*18540*/  LOP3.LUT R9, R9, 0xfffffff7, RZ, 0xc0, !PT ;  /* 0xfffffff709097812 */ /* 0x000fc800078ec0ff */
        /* <DEDUP_REMOVED lines=16> */
.L_x_5557:
[----:B------:R-:W-:Y:S05]  /*18650*/  BSYNC B0 ;  /* 0x0000000000007941 */ /* 0x000fea0003800000 */
.L_x_5556:
        /* <DEDUP_REMOVED lines=10> */
.L_x_5558:
        /* <DEDUP_REMOVED lines=16> */
.L_x_5559:
        /* <DEDUP_REMOVED lines=15> */
.L_x_5560:
        /* <DEDUP_REMOVED lines=12> */
.L_x_5561:
        /* <DEDUP_REMOVED lines=12> */
.L_x_5562:
        /* <DEDUP_REMOVED lines=12> */
.L_x_5563:
        /* <DEDUP_REMOVED lines=12> */
.L_x_5564:
        /* <DEDUP_REMOVED lines=12> */
.L_x_5565:
        /* <DEDUP_REMOVED lines=12> */
.L_x_5566:
        /* <DEDUP_REMOVED lines=12> */
.L_x_5567:
        /* <DEDUP_REMOVED lines=11> */
.L_x_5568:
        /* <DEDUP_REMOVED lines=16> */
.L_x_5569:
[----:B------:R-:W-:Y:S02]  /*18fe0*/  IMAD.MOV.U32 R13, RZ, RZ, R2 ;  /* 0x000000ffff0d7224 */ /* 0x000fe400078e0002 */
[----:B------:R-:W-:-:S07]  /*18ff0*/  IMAD.MOV.U32 R6, RZ, RZ, R14 ;  /* 0x000000ffff067224 */ /* 0x000fce00078e000e */
[----:B------:R-:W-:Y:S05]  /*19000*/  WARPSYNC.COLLECTIVE R15, `(.L_x_5570) ;  /* 0x000000000f087348 */ /* 0x000fea0003c00000 */
[----:B------:R0:W1:Y:S02]  /*19010*/  SHFL.IDX P6, R14, R13, R12, R11 ;  /* 0x0000000c0d0e7389 */ /* 0x00006400000c000b */
[----:B01----:R-:W-:Y:S01]  /*19020*/  ENDCOLLECTIVE ;  /* 0x000000000000791b */ /* 0x003fe20003800000 */
.L_x_5570:
[----:B------:R-:W-:Y:S02]  /*19030*/  IMAD.MOV.U32 R13, RZ, RZ, R0 ;  /* 0x000000ffff0d7224 */ /* 0x000fe400078e0000 */
[----:B------:R-:W-:Y:S02]  /*19040*/  IMAD.MOV.U32 R12, RZ, RZ, 0x7 ;  /* 0x00000007ff0c7424 */ /* 0x000fe400078e00ff */
[----:B------:R-:W-:-:S07]  /*19050*/  IMAD.MOV.U32 R4, RZ, RZ, R14 ;  /* 0x000000ffff047224 */ /* 0x000fce00078e000e */
[----:B------:R-:W-:Y:S05]  /*19060*/  WARPSYNC.COLLECTIVE R15, `(.L_x_5571) ;  /* 0x000000000f087348 */ /* 0x000fea0003c00000 */
[----:B------:R0:W1:Y:S02]  /*19070*/  SHFL.IDX P6, R14, R13, R12, R11 ;  /* 0x0000000c0d0e7389 */ /* 0x00006400000c000b */
[----:B01----:R-:W-:Y:S01]  /*19080*/  ENDCOLLECTIVE ;  /* 0x000000000000791b */ /* 0x003fe20003800000 */
.L_x_5571:
        /* <DEDUP_REMOVED lines=14> */
.L_x_5572:
[----:B------:R-:W-:Y:S01]  /*19170*/  IMAD.MOV.U32 R2, RZ, RZ, R14 ;  /* 0x000000ffff027224 */ /* 0x000fe200078e000e */
[----:B------:R-:W-:Y:S06]  /*19180*/  BRA `(.L_x_5573) ;  /* 0xffffffa400087947 */ /* 0x000fec000383ffff */
.L_x_5438:
[----:B0-----:R0:W1:Y:S02]  /*19190*/  SYNCS.PHASECHK.TRANS64.TRYWAIT P0, [R18+URZ+0x32420], R0 ;  /* 0x03242000120075a7 */ /* 0x001064000800017f */
[----:B-1----:R-:W-:Y:S05]  /*191a0*/  @!P0 NANOSLEEP.SYNCS 0x989680 ;  /* 0x009896800000895d */ /* 0x002fea0003900000 */
[----:B------:R-:W1:Y:S02]  /*191b0*/  @!P0 SYNCS.PHASECHK.TRANS64 P0, [R18+URZ+0x32420], R0 ;  /* 0x03242000120085a7 */ /* 0x000e64000800007f */
[----:B-1----:R-:W-:Y:S05]  /*191c0*/  @!P0 BRA `(.L_x_5438) ;  /* 0xfffffffc00f08947 */ /* 0x002fea000383ffff */
[----:B------:R-:W-:Y:S05]  /*191d0*/  BRA `(.L_x_5574) ;  /* 0xffffffa400807947 */ /* 0x000fea000383ffff */
.L_x_5442:
[----:B0-----:R0:W1:Y:S02]  /*191e0*/  SYNCS.PHASECHK.TRANS64.TRYWAIT P0, [R2+URZ+0x32460], R0 ;  /* 0x03246000020075a7 */ /* 0x001064000800017f */
[----:B-1----:R-:W-:Y:S05]  /*191f0*/  @!P0 NANOSLEEP.SYNCS 0x989680 ;  /* 0x009896800000895d */ /* 0x002fea0003900000 */
[----:B------:R-:W1:Y:S02]  /*19200*/  @!P0 SYNCS.PHASECHK.TRANS64 P0, [R2+URZ+0x32460], R0 ;  /* 0x03246000020085a7 */ /* 0x000e64000800007f */
[----:B-1----:R-:W-:Y:S05]  /*19210*/  @!P0 BRA `(.L_x_5442) ;  /* 0xfffffffc00f08947 */ /* 0x002fea000383ffff */
[----:B------:R-:W-:Y:S05]  /*19220*/  BRA `(.L_x_5575) ;  /* 0xffffffa400a47947 */ /* 0x000fea000383ffff */
.L_x_5457:
[----:B-1----:R1:W2:Y:S02]  /*19230*/  SYNCS.PHASECHK.TRANS64.TRYWAIT P0, [R2+URZ+0x32440], R6 ;  /* 0x03244006020075a7 */ /* 0x0022a4000800017f */
[----:B--2---:R-:W-:Y:S05]  /*19240*/  @!P0 NANOSLEEP.SYNCS 0x989680 ;  /* 0x009896800000895d */ /* 0x004fea0003900000 */
[----:B------:R-:W2:Y:S02]  /*19250*/  @!P0 SYNCS.PHASECHK.TRANS64 P0, [R2+URZ+0x32440], R6 ;  /* 0x03244006020085a7 */ /* 0x000ea4000800007f */
[----:B--2---:R-:W-:Y:S05]  /*19260*/  @!P0 BRA `(.L_x_5457) ;  /* 0xfffffffc00f08947 */ /* 0x004fea000383ffff */
[----:B------:R-:W-:Y:S05]  /*19270*/  BRA `(.L_x_5576) ;  /* 0xffffffac00c47947 */ /* 0x000fea000383ffff */
.L_x_5462:
[----:B0-----:R0:W2:Y:S02]  /*19280*/  SYNCS.PHASECHK.TRANS64.TRYWAIT P0, [R2+URZ+0x32460], R6 ;  /* 0x03246006020075a7 */ /* 0x0010a4000800017f */
[----:B--2---:R-:W-:Y:S05]  /*19290*/  @!P0 NANOSLEEP.SYNCS 0x989680 ;  /* 0x009896800000895d */ /* 0x004fea0003900000 */
[----:B------:R-:W2:Y:S02]  /*192a0*/  @!P0 SYNCS.PHASECHK.TRANS64 P0, [R2+URZ+0x32460], R6 ;  /* 0x03246006020085a7 */ /* 0x000ea4000800007f */
[----:B--2---:R-:W-:Y:S05]  /*192b0*/  @!P0 BRA `(.L_x_5462) ;  /* 0xfffffffc00f08947 */ /* 0x004fea000383ffff */
[----:B------:R-:W-:Y:S05]  /*192c0*/  BRA `(.L_x_5577) ;  /* 0xffffffb000407947 */ /* 0x000fea000383ffff */
.L_x_5473:
[----:B-1----:R1:W2:Y:S02]  /*192d0*/  SYNCS.PHASECHK.TRANS64.TRYWAIT P0, [R2+URZ+0x32440], R3 ;  /* 0x03244003020075a7 */ /* 0x0022a4000800017f */
[----:B--2---:R-:W-:Y:S05]  /*192e0*/  @!P0 NANOSLEEP.SYNCS 0x989680 ;  /* 0x009896800000895d */ /* 0x004fea0003900000 */
[----:B------:R-:W2:Y:S02]  /*192f0*/  @!P0 SYNCS.PHASECHK.TRANS64 P0, [R2+URZ+0x32440], R3 ;  /* 0x03244003020085a7 */ /* 0x000ea4000800007f */
[----:B--2---:R-:W-:Y:S05]  /*19300*/  @!P0 BRA `(.L_x_5473) ;  /* 0xfffffffc00f08947 */ /* 0x004fea000383ffff */
[----:B------:R-:W-:Y:S05]  /*19310*/  BRA `(.L_x_5578) ;  /* 0xffffffb8002c7947 */ /* 0x000fea000383ffff */
.L_x_5478:
[----:B--2---:R2:W3:Y:S02]  /*19320*/  SYNCS.PHASECHK.TRANS64.TRYWAIT P0, [R2+URZ+0x32460], R3 ;  /* 0x03246003020075a7 */ /* 0x0044e4000800017f */
[----:B---3--:R-:W-:Y:S05]  /*19330*/  @!P0 NANOSLEEP.SYNCS 0x989680 ;  /* 0x009896800000895d */ /* 0x008fea0003900000 */
[----:B------:R-:W3:Y:S02]  /*19340*/  @!P0 SYNCS.PHASECHK.TRANS64 P0, [R2+URZ+0x32460], R3 ;  /* 0x03246003020085a7 */ /* 0x000ee4000800007f */
[----:B---3--:R-:W-:Y:S05]  /*19350*/  @!P0 BRA `(.L_x_5478) ;  /* 0xfffffffc00f08947 */ /* 0x008fea000383ffff */
[----:B------:R-:W-:Y:S05]  /*19360*/  BRA `(.L_x_5579) ;  /* 0xffffffb800a87947 */ /* 0x000fea000383ffff */
.L_x_5489:
[----:B-1----:R1:W2:Y:S02]  /*19370*/  SYNCS.PHASECHK.TRANS64.TRYWAIT P0, [R3+URZ+0x32440], R2 ;  /* 0x03244002030075a7 */ /* 0x0022a4000800017f */
[----:B--2---:R-:W-:Y:S05]  /*19380*/  @!P0 NANOSLEEP.SYNCS 0x989680 ;  /* 0x009896800000895d */ /* 0x004fea0003900000 */
[----:B------:R-:W2:Y:S02]  /*19390*/  @!P0 SYNCS.PHASECHK.TRANS64 P0, [R3+URZ+0x32440], R2 ;  /* 0x03244002030085a7 */ /* 0x000ea4000800007f */
[----:B--2---:R-:W-:Y:S05]  /*193a0*/  @!P0 BRA `(.L_x_5489) ;  /* 0xfffffffc00f08947 */ /* 0x004fea000383ffff */
[----:B------:R-:W-:Y:S05]  /*193b0*/  BRA `(.L_x_5580) ;  /* 0xffffffc000787947 */ /* 0x000fea000383ffff */
.L_x_5494:
[----:B--2---:R2:W3:Y:S02]  /*193c0*/  SYNCS.PHASECHK.TRANS64.TRYWAIT P0, [R3+URZ+0x32460], R2 ;  /* 0x03246002030075a7 */ /* 0x0044e4000800017f */
[----:B---3--:R-:W-:Y:S05]  /*193d0*/  @!P0 NANOSLEEP.SYNCS 0x989680 ;  /* 0x009896800000895d */ /* 0x008fea0003900000 */
[----:B------:R-:W3:Y:S02]  /*193e0*/  @!P0 SYNCS.PHASECHK.TRANS64 P0, [R3+URZ+0x32460], R2 ;  /* 0x03246002030085a7 */ /* 0x000ee4000800007f */
[----:B---3--:R-:W-:Y:S05]  /*193f0*/  @!P0 BRA `(.L_x_5494) ;  /* 0xfffffffc00f08947 */ /* 0x008fea000383ffff */
[----:B------:R-:W-:Y:S05]  /*19400*/  BRA `(.L_x_5581) ;  /* 0xffffffc000f47947 */ /* 0x000fea000383ffff */
.L_x_5506:
        /* <DEDUP_REMOVED lines=9> */
.L_x_5583:
[----:B------:R-:W-:Y:S05]  /*194a0*/  BSYNC B0 ;  /* 0x0000000000007941 */ /* 0x000fea0003800000 */
.L_x_5582:
        /* <DEDUP_REMOVED lines=9> */
.L_x_5584:
        /* <DEDUP_REMOVED lines=26> */
.L_x_5585:
        /* <DEDUP_REMOVED lines=8> */
.L_x_5586:
        /* <DEDUP_REMOVED lines=8> */
.L_x_5587:
        /* <DEDUP_REMOVED lines=8> */
.L_x_5588:
        /* <DEDUP_REMOVED lines=8> */
.L_x_5589:
        /* <DEDUP_REMOVED lines=9> */
.L_x_5590:
[----:B------:R-:W-:Y:S01]  /*19970*/  IMAD.MOV.U32 R10, RZ, RZ, R14 ;  /* 0x000000ffff0a7224 */ /* 0x000fe200078e000e */
[----:B------:R-:W-:Y:S06]  /*19980*/  BRA `(.L_x_5591) ;  /* 0xffffffc8003c7947 */ /* 0x000fec000383ffff */
.L_x_5509:
        /* <DEDUP_REMOVED lines=8> */
.L_x_5593:
[----:B------:R-:W-:Y:S05]  /*19a10*/  BSYNC B0 ;  /* 0x0000000000007941 */ /* 0x000fea0003800000 */
.L_x_5592:
        /* <DEDUP_REMOVED lines=10> */
.L_x_5594:
        /* <DEDUP_REMOVED lines=8> */
.L_x_5595:
        /* <DEDUP_REMOVED lines=8> */
.L_x_5596:
        /* <DEDUP_REMOVED lines=8> */
.L_x_5597:
        /* <DEDUP_REMOVED lines=9> */
.L_x_5598:
[----:B------:R-:W-:Y:S01]  /*19cd0*/  IMAD.MOV.U32 R10, RZ, RZ, R14 ;  /* 0x000000ffff0a7224 */ /* 0x000fe200078e000e */
[----:B------:R-:W-:Y:S06]  /*19ce0*/  BRA `(.L_x_5599) ;  /* 0xffffffc800107947 */ /* 0x000fec000383ffff */
.L_x_5511:
[----:B------:R-:W-:Y:S01]  /*19cf0*/  BSSY B0, `(.L_x_5600) ;  /* 0x0000006000007945 */ /* 0x000fe20003800000 */
[----:B------:R-:W-:Y:S01]  /*19d00*/  PLOP3.LUT P6, PT, P6, PT, PT, 0x8, 0x0 ;  /* 0x000000000000781c */ /* 0x000fe200037ce170 */
[----:B------:R-:W-:-:S12]  /*19d10*/  IMAD.MOV.U32 R15, RZ, RZ, -0x1 ;  /* 0xffffffffff0f7424 */ /* 0x000fd800078e00ff */
[----:B0-----:R-:W-:Y:S05]  /*19d20*/  WARPSYNC.COLLECTIVE R15, `(.L_x_5601) ;  /* 0x000000000f087348 */ /* 0x001fea0003c00000 */
[----:B------:R-:W-:Y:S01]  /*19d30*/  VOTE.ANY R14, PT, P6 ;  /* 0x00000000000e7806 */ /* 0x000fe200030e0100 */
[----:B0-----:R-:W-:Y:S06]  /*19d40*/  ENDCOLLECTIVE ;  /* 0x000000000000791b */ /* 0x001fec0003800000 */
.L_x_5601:
[----:B------:R-:W-:Y:S05]  /*19d50*/  BSYNC B0 ;  /* 0x0000000000007941 */ /* 0x000fea0003800000 */
.L_x_5600:
        /* <DEDUP_REMOVED lines=10> */
.L_x_5602:
[----:B------:R-:W-:Y:S02]  /*19e00*/  IMAD.MOV.U32 R13, RZ, RZ, R6 ;  /* 0x000000ffff0d7224 */ /* 0x000fe400078e0006 */
[----:B------:R-:W-:-:S07]  /*19e10*/  IMAD.MOV.U32 R4, RZ, RZ, R14 ;  /* 0x000000ffff047224 */ /* 0x000fce00078e000e */
[----:B------:R-:W-:Y:S05]  /*19e20*/  WARPSYNC.COLLECTIVE R15, `(.L_x_5603) ;  /* 0x000000000f087348 */ /* 0x000fea0003c00000 */
[----:B------:R0:W1:Y:S02]  /*19e30*/  SHFL.IDX P6, R14, R13, R12, R11 ;  /* 0x0000000c0d0e7389 */ /* 0x00006400000c000b */
[----:B01----:R-:W-:Y:S01]  /*19e40*/  ENDCOLLECTIVE ;  /* 0x000000000000791b */ /* 0x003fe20003800000 */
.L_x_5603:
[----:B------:R-:W-:Y:S02]  /*19e50*/  IMAD.MOV.U32 R6, RZ, RZ, R14 ;  /* 0x000000ffff067224 */ /* 0x000fe400078e000e */
[----:B------:R-:W-:-:S05]  /*19e60*/  IMAD.IADD R5, R9, 0x1, R16 ;  /* 0x0000000109057824 */ /* 0x000fca00078e0210 */
[----:B------:R1:W-:Y:S01]  /*19e70*/  STL [R1+0xc], R5 ;  /* 0x00000c0501007387 */ /* 0x0003e20000100800 */
[----:B------:R-:W-:Y:S05]  /*19e80*/  BRA `(.L_x_5604) ;  /* 0xffffffc400f07947 */ /* 0x000fea000383ffff */
.L_x_5513:
        /* <DEDUP_REMOVED lines=8> */
.L_x_5606:
[----:B------:R-:W-:Y:S05]  /*19f10*/  BSYNC B0 ;  /* 0x0000000000007941 */ /* 0x000fea0003800000 */
.L_x_5605:
[----:B------:R-:W-:Y:S01]  /*19f20*/  IMAD.MOV.U32 R2, RZ, RZ, R14 ;  /* 0x000000ffff027224 */ /* 0x000fe200078e000e */
[----:B------:R-:W-:Y:S06]  /*19f30*/  BRA `(.L_x_5607) ;  /* 0xffffffc400dc7947 */ /* 0x000fec000383ffff */
.L_x_5519:
[----:B0-----:R0:W1:Y:S02]  /*19f40*/  SYNCS.PHASECHK.TRANS64.TRYWAIT P0, [R0+URZ+0x32420], R3 ;  /* 0x03242003000075a7 */ /* 0x001064000800017f */
[----:B-1----:R-:W-:Y:S05]  /*19f50*/  @!P0 NANOSLEEP.SYNCS 0x989680 ;  /* 0x009896800000895d */ /* 0x002fea0003900000 */
[----:B------:R-:W1:Y:S02]  /*19f60*/  @!P0 SYNCS.PHASECHK.TRANS64 P0, [R0+URZ+0x32420], R3 ;  /* 0x03242003000085a7 */ /* 0x000e64000800007f */
[----:B-1----:R-:W-:Y:S05]  /*19f70*/  @!P0 BRA `(.L_x_5519) ;  /* 0xfffffffc00f08947 */ /* 0x002fea000383ffff */
[----:B------:R-:W-:Y:S05]  /*19f80*/  BRA `(.L_x_5608) ;  /* 0xffffffd0007c7947 */ /* 0x000fea000383ffff */
.L_x_5520:
        /* <DEDUP_REMOVED lines=11> */
.L_x_5610:
[----:B------:R-:W-:Y:S05]  /*1a040*/  BSYNC B0 ;  /* 0x0000000000007941 */ /* 0x000fea0003800000 */
.L_x_5609:
[----:B------:R-:W-:Y:S05]  /*1a050*/  BRA `(.L_x_5611) ;  /* 0xffffffd000647947 */ /* 0x000fea000383ffff */
.L_x_5523:
[----:B------:R-:W-:Y:S01]  /*1a060*/  BSSY B1, `(.L_x_5612) ;  /* 0x0000006000017945 */ /* 0x000fe20003800000 */
[----:B------:R-:W-:-:S07]  /*1a070*/  IMAD.MOV.U32 R15, RZ, RZ, -0x1 ;  /* 0xffffffffff0f7424 */ /* 0x000fce00078e00ff */
[----:B01----:R-:W-:Y:S05]  /*1a080*/  WARPSYNC.COLLECTIVE R15, `(.L_x_5613) ;  /* 0x000000000f0c7348 */ /* 0x003fea0003c00000 */
[----:B------:R-:W-:Y:S02]  /*1a090*/  ELECT P6, UR62, PT ;  /* 0x00000000003e782f */ /* 0x000fe400038c0000 */
[----:B------:R-:W-:Y:S01]  /*1a0a0*/  MOV R14, UR62 ;  /* 0x0000003e000e7c02 */ /* 0x000fe20008000f00 */
[----:B01----:R-:W-:Y:S10]  /*1a0b0*/  ENDCOLLECTIVE ;  /* 0x000000000000791b */ /* 0x003ff40003800000 */
.L_x_5613:
[----:B------:R-:W-:Y:S05]  /*1a0c0*/  BSYNC B1 ;  /* 0x0000000000017941 */ /* 0x000fea0003800000 */
.L_x_5612:
[----:B------:R-:W-:Y:S05]  /*1a0d0*/  BRA `(.L_x_5614) ;  /* 0xffffffd0005c7947 */ /* 0x000fea000383ffff */
.L_x_5525:
[----:B0-----:R0:W1:Y:S02]  /*1a0e0*/  SYNCS.PHASECHK.TRANS64.TRYWAIT P0, [R6+URZ], R5 ;  /* 0x00000005060075a7 */ /* 0x001064000800017f */
[----:B-1----:R-:W-:Y:S05]  /*1a0f0*/  @!P0 NANOSLEEP.SYNCS 0x989680 ;  /* 0x009896800000895d */ /* 0x002fea0003900000 */
[----:B------:R-:W1:Y:S02]  /*1a100*/  @!P0 SYNCS.PHASECHK.TRANS64 P0, [R6+URZ], R5 ;  /* 0x00000005060085a7 */ /* 0x000e64000800007f */
[----:B-1----:R-:W-:Y:S05]  /*1a110*/  @!P0 BRA `(.L_x_5525) ;  /* 0xfffffffc00f08947 */ /* 0x002fea000383ffff */
[----:B------:R-:W-:Y:S05]  /*1a120*/  BRA `(.L_x_5615) ;  /* 0xffffffd000947947 */ /* 0x000fea000383ffff */
.L_x_5526:
[----:B-1----:R1:W2:Y:S02]  /*1a130*/  SYNCS.PHASECHK.TRANS64.TRYWAIT P0, [R7+URZ], R2 ;  /* 0x00000002070075a7 */ /* 0x0022a4000800017f */
[----:B--2---:R-:W-:Y:S05]  /*1a140*/  @!P0 NANOSLEEP.SYNCS 0x989680 ;  /* 0x009896800000895d */ /* 0x004fea0003900000 */
[----:B------:R-:W2:Y:S02]  /*1a150*/  @!P0 SYNCS.PHASECHK.TRANS64 P0, [R7+URZ], R2 ;  /* 0x00000002070085a7 */ /* 0x000ea4000800007f */
[----:B--2---:R-:W-:Y:S05]  /*1a160*/  @!P0 BRA `(.L_x_5526) ;  /* 0xfffffffc00f08947 */ /* 0x004fea000383ffff */
[----:B------:R-:W-:Y:S05]  /*1a170*/  BRA `(.L_x_5616) ;  /* 0xffffffd000887947 */ /* 0x000fea000383ffff */
.L_x_5528:
[----:B--2---:R2:W3:Y:S02]  /*1a180*/  SYNCS.PHASECHK.TRANS64.TRYWAIT P0, [R4+URZ], R5 ;  /* 0x00000005040075a7 */ /* 0x0044e4000800017f */
[----:B---3--:R-:W-:Y:S05]  /*1a190*/  @!P0 NANOSLEEP.SYNCS 0x989680 ;  /* 0x009896800000895d */ /* 0x008fea0003900000 */
[----:B------:R-:W3:Y:S02]  /*1a1a0*/  @!P0 SYNCS.PHASECHK.TRANS64 P0, [R4+URZ], R5 ;  /* 0x00000005040085a7 */ /* 0x000ee4000800007f */
[----:B---3--:R-:W-:Y:S05]  /*1a1b0*/  @!P0 BRA `(.L_x_5528) ;  /* 0xfffffffc00f08947 */ /* 0x008fea000383ffff */
[----:B------:R-:W-:Y:S05]  /*1a1c0*/  BRA `(.L_x_5617) ;  /* 0xffffffd0008c7947 */ /* 0x000fea000383ffff */
.L_x_5618:
        /* <DEDUP_REMOVED lines=11> */
.L_x_6147:


//--------------------- .text._ZN7cutlass13device_kernelIN5flash11enable_sm90INS1_16FlashAttnFwdSm90INS1_25CollectiveMainloopFwdSm90ILi2EN4cute5tupleIJNS5_1CILi1EEES8_S8_EEENS6_IJNS7_ILi128EEENS7_ILi96EEENS7_ILi64EEEEEELi256ENS_6half_tEfNS_4arch4Sm90ELb1ELb0ELb1ELb1ELb0ELb1ELb1ELb1ELb0ELb1ELb1ELb0EEENS1_21CollectiveEpilogueFwdINS6_IJSA_NS7_ILi256EEESB_EEES9_SE_SG_Li256ELb1ELb1ELb1ELb0EEENS1_36VarlenDynamicPersistentTileSchedulerILi128ELi96ELi256ELi128ELb1ELb1ELb1ELb1ELb1ELb1EEEEEEEEEvNT_6ParamsE --------------------------
	.section	.text._ZN7cutlass13device_kernelIN5flash11enable_sm90INS1_16FlashAttnFwdSm90INS1_25CollectiveMainloopFwdSm90ILi2EN4cute5tupleIJNS5_1CILi1EEES8_S8_EEENS6_IJNS7_ILi128EEENS7_ILi96EEENS7_ILi64EEEEEELi256ENS_6half_tEfNS_4arch4Sm90ELb1ELb0ELb1ELb1ELb0ELb1ELb1ELb1ELb0ELb1ELb1ELb0EEENS1_21CollectiveEpilogueFwdINS6_IJSA_NS7_ILi256EEESB_EEES9_SE_SG_Li256ELb1ELb1ELb1ELb0EEENS1_36VarlenDynamicPersistentTileSchedulerILi128ELi96ELi256ELi128ELb1ELb1ELb1ELb1ELb1ELb1EEEEEEEEEvNT_6ParamsE,"ax",@progbits
	.align	128
.text._ZN7cutlass13device_kernelIN5flash11enable_sm90INS1_16FlashAttnFwdSm90INS1_25CollectiveMainloopFwdSm90ILi2EN4cute5tupleIJNS5_1CILi1EEES8_S8_EEENS6_IJNS7_ILi128EEENS7_ILi96EEENS7_ILi64EEEEEELi256ENS_6half_tEfNS_4arch4Sm90ELb1ELb0ELb1ELb1ELb0ELb1ELb1ELb1ELb0ELb1ELb1ELb0EEENS1_21CollectiveEpilogueFwdINS6_IJSA_NS7_ILi256EEESB_EEES9_SE_SG_Li256ELb1ELb1ELb1ELb0EEENS1_36VarlenDynamicPersistentTileSchedulerILi128ELi96ELi256ELi128ELb1ELb1ELb1ELb1ELb1ELb1EEEEEEEEEvNT_6ParamsE:
        .type           _ZN7cutlass13device_kernelIN5flash11enable_sm90INS1_16FlashAttnFwdSm90INS1_25CollectiveMainloopFwdSm90ILi2EN4cute5tupleIJNS5_1CILi1EEES8_S8_EEENS6_IJNS7_ILi128EEENS7_ILi96EEENS7_ILi64EEEEEELi256ENS_6half_tEfNS_4arch4Sm90ELb1ELb0ELb1ELb1ELb0ELb1ELb1ELb1ELb0ELb1ELb1ELb0EEENS1_21CollectiveEpilogueFwdINS6_IJSA_NS7_ILi256EEESB_EEES9_SE_SG_Li256ELb1ELb1ELb1ELb0EEENS1_36VarlenDynamicPersistentTileSchedulerILi128ELi96ELi256ELi128ELb1ELb1ELb1ELb1ELb1ELb1EEEEEEEEEvNT_6ParamsE,@function
        .size           _ZN7cutlass13device_kernelIN5flash11enable_sm90INS1_16FlashAttnFwdSm90INS1_25CollectiveMainloopFwdSm90ILi2EN4cute5tupleIJNS5_1CILi1EEES8_S8_EEENS6_IJNS7_ILi128EEENS7_ILi96EEENS7_ILi64EEEEEELi256ENS_6half_tEfNS_4arch4Sm90ELb1ELb0ELb1ELb1ELb0ELb1ELb1ELb1ELb0ELb1ELb1ELb0EEENS1_21CollectiveEpilogueFwdINS6_IJSA_NS7_ILi256EEESB_EEES9_SE_SG_Li256ELb1ELb1ELb1ELb0EEENS1_36VarlenDynamicPersistentTileSchedulerILi128ELi96ELi256ELi128ELb1ELb1ELb1ELb1ELb1ELb1EEEEEEEEEvNT_6ParamsE,(.L_x_6148 - _ZN7cutlass13device_kernelIN5flash11enable_sm90INS1_16FlashAttnFwdSm90INS1_25CollectiveMainloopFwdSm90ILi2EN4cute5tupleIJNS5_1CILi1EEES8_S8_EEENS6_IJNS7_ILi128EEENS7_ILi96EEENS7_ILi64EEEEEELi256ENS_6half_tEfNS_4arch4Sm90ELb1ELb0ELb1ELb1ELb0ELb1ELb1ELb1ELb0ELb1ELb1ELb0EEENS1_21CollectiveEpilogueFwdINS6_IJSA_NS7_ILi256EEESB_EEES9_SE_SG_Li256ELb1ELb1ELb1ELb0EEENS1_36VarlenDynamicPersistentTileSchedulerILi128ELi96ELi256ELi128ELb1ELb1ELb1ELb1ELb1ELb1EEEEEEEEEvNT_6ParamsE)
        .other          _ZN7cutlass13device_kernelIN5flash11enable_sm90INS1_16FlashAttnFwdSm90INS1_25CollectiveMainloopFwdSm90ILi2EN4cute5tupleIJNS5_1CILi1EEES8_S8_EEENS6_IJNS7_ILi128EEENS7_ILi96EEENS7_ILi64EEEEEELi256ENS_6half_tEfNS_4arch4Sm90ELb1ELb0ELb1ELb1ELb0ELb1ELb1ELb1ELb0ELb1ELb1ELb0EEENS1_21CollectiveEpilogueFwdINS6_IJSA_NS7_ILi256EEESB_EEES9_SE_SG_Li256ELb1ELb1ELb1ELb0EEENS1_36VarlenDynamicPersistentTileSchedulerILi128ELi96ELi256ELi128ELb1ELb1ELb1ELb1ELb1ELb1EEEEEEEEEvNT_6ParamsE,@"STO_CUDA_ENTRY STV_DEFAULT"
_ZN7cutlass13device_kernelIN5flash11enable_sm90INS1_16FlashAttnFwdSm90INS1_25CollectiveMainloopFwdSm90ILi2EN4cute5tupleIJNS5_1CILi1EEES8_S8_EEENS6_IJNS7_ILi128EEENS7_ILi96EEENS7_ILi64EEEEEELi256ENS_6half_tEfNS_4arch4Sm90ELb1ELb0ELb1ELb1ELb0ELb1ELb1ELb1ELb0ELb1ELb1ELb0EEENS1_21CollectiveEpilogueFwdINS6_IJSA_NS7_ILi256EEESB_EEES9_SE_SG_Li256ELb1ELb1ELb1ELb0EEENS1_36VarlenDynamicPersistentTileSchedulerILi128ELi96ELi256ELi128ELb1ELb1ELb1ELb1ELb1ELb1EEEEEEEEEvNT_6ParamsE:
        /* <DEDUP_REMOVED lines=24> */
.L_x_5620:
[----:B------:R-:W-:Y:S05]  /*0180*/  BSYNC B0 ;  /* 0x0000000000007941 */ /* 0x000fea0003800000 */
.L_x_5619:
        /* <DEDUP_REMOVED lines=43> */
.L_x_5621:
        /* <DEDUP_REMOVED lines=22> */
.L_x_5622:
        /* <DEDUP_REMOVED lines=18> */
.L_x_5623:
        /* <DEDUP_REMOVED lines=22> */
.L_x_5624:
        /* <DEDUP_REMOVED lines=22> */
.L_x_5625:
[----:B------:R-:W-:Y:S01]  /*0980*/  PLOP3.LUT P0, PT, PT, PT, UP0, 0x80, 0x0 ;  /* 0x000000000000781c */ /* 0x000fe20003f0f008 */
[----:B------:R-:W-:Y:S01]  /*0990*/  UMOV UR36, 0x1 ;  /* 0x0000000100247882 */ /* 0x000fe20000000000 */
[----:B------:R-:W-:Y:S01]  /*09a0*/  NOP ;  /* 0x0000000000007918 */ /* 0x000fe20000000000 */
[----:B------:R-:W-:Y:S01]  /*09b0*/  USEL UR36, UR36, 0x2, !UP0 ;  /* 0x0000000224247887 */ /* 0x000fe2000c000000 */
[----:B------:R-:W-:Y:S01]  /*09c0*/  BSSY B9, `(.L_x_5626) ;  /* 0x0002257000097945 */ /* 0x000fe20003800000 */
[----:B------:R-:W-:Y:S01]  /*09d0*/  ULDC.64 UR40, c[0x0][0x208] ;  /* 0x0000820000287ab9 */ /* 0x000fe20000000a00 */
[----:B0123--:R-:W-:Y:S07]  /*09e0*/  BAR.SYNC.DEFER_BLOCKING 0x0 ;  /* 0x0000000000007b1d */ /* 0x00ffee0000010000 */
[----:B------:R-:W-:Y:S05]  /*09f0*/  @!P0 BRA `(.L_x_5627) ;  /* 0x00000190002c8947 */ /* 0x000fea0003800000 */
.L_x_5628:
[----:B------:R-:W-:-:S08]  /*0a00*/  NOP ;  /* 0x0000000000007918 */ /* 0x000fd00000000000 */
[----:B------:R-:W0:Y:S02]  /*0a10*/  USETMAXREG.TRY_ALLOC.CTAPOOL UP0, 0xf0 ;  /* 0x000000f0000079c8 */ /* 0x000e240008000600 */
[----:B0-----:R-:W-:-:S13]  /*0a20*/  PLOP3.LUT P0, PT, PT, PT, UP0, 0x80, 0x0 ;  /* 0x000000000000781c */ /* 0x001fda0003f0f008 */
[----:B------:R-:W-:Y:S05]  /*0a30*/  @!P0 BRA `(.L_x_5628) ;  /* 0xfffffffc00f08947 */ /* 0x000fea000383ffff */
[----:B------:R-:W2:Y:S01]  /*0a40*/  LDL.LU R0, [R1+0x48] ;  /* 0x0000480001007983 */ /* 0x000ea20000300800 */
[----:B------:R-:W-:Y:S01]  /*0a50*/  SHF.R.U32.HI R2, RZ, 0x7, R6 ;  /* 0x00000007ff027819 */ /* 0x000fe20000011606 */
[----:B------:R-:W0:Y:S01]  /*0a60*/  S2UR UR5, SR_CgaCtaId ;  /* 0x00000000000579c3 */ /* 0x000e220000008800 */
[----:B------:R-:W-:-:S07]  /*0a70*/  UMOV UR4, 0x400 ;  /* 0x0000040000047882 */ /* 0x000fce0000000000 */
[----:B------:R-:W-:Y:S06]  /*0a80*/  BAR.ARV 0x8, 0x180 ;  /* 0x0206000000007b1d */ /* 0x000fec0000002000 */
[----:B------:R-:W-:-:S13]  /*0a90*/  ISETP.NE.AND P0, PT, R2, 0x1, PT ;  /* 0x000000010200780c */ /* 0x000fda0003f05270 */
[----:B------:R-:W-:Y:S06]  /*0aa0*/  @!P0 BAR.ARV 0x9, 0x100 ;  /* 0x0244000000008b1d */ /* 0x000fec0000002000 */
[----:B0-----:R-:W-:Y:S02]  /*0ab0*/  ULEA UR4, UR5, UR4, 0x18 ;  /* 0x0000000405047291 */ /* 0x001fe4000f8ec03f */
[----:B------:R-:W-:Y:S04]  /*0ac0*/  BAR.SYNC.DEFER_BLOCKING 0x5, 0x180 ;  /* 0x0146000000007b1d */ /* 0x000fe80000010000 */
[----:B------:R-:W-:-:S02]  /*0ad0*/  IMAD.U32 R19, RZ, RZ, UR4 ;  /* 0x00000004ff137e24 */ /* 0x000fc4000f8e00ff */
[----:B------:R-:W-:-:S03]  /*0ae0*/  ULDC UR4, c[0x0][0xd3c] ;  /* 0x00034f0000047ab9 */ /* 0x000fc60000000800 */
[----:B------:R-:W0:Y:S01]  /*0af0*/  LDS.128 R12, [R19+0x324d0] ;  /* 0x0324d000130c7984 */ /* 0x000e220000000c00 */
[----:B------:R-:W-:Y:S06]  /*0b00*/  BAR.ARV 0x4, 0x180 ;  /* 0x0106000000007b1d */ /* 0x000fec0000002000 */
[----:B--2---:R-:W-:-:S04]  /*0b10*/  LOP3.LUT R0, R0, 0xfffffffb, RZ, 0xc0, !PT ;  /* 0xfffffffb00007812 */ /* 0x004fc800078ec0ff */
[----:B------:R-:W-:Y:S02]  /*0b20*/  @P0 LOP3.LUT R0, R0, 0x4, RZ, 0xfc, !PT ;  /* 0x0000000400000812 */ /* 0x000fe400078efcff */
[----:B0-----:R-:W-:-:S03]  /*0b30*/  ISETP.GE.AND P0, PT, R15, UR4, PT ;  /* 0x000000040f007c0c */ /* 0x001fc6000bf06270 */
[----:B------:R0:W-:Y:S10]  /*0b40*/  STL [R1+0x48], R0 ;  /* 0x0000480001007387 */ /* 0x0001f40000100800 */
[----:B0-----:R-:W-:Y:S05]  /*0b50*/  @P0 BRA `(.L_x_5629) ;  /* 0x0000022000f40947 */ /* 0x001fea0003800000 */
[----:B------:R-:W-:Y:S01]  /*0b60*/  VIADD R6, R6, 0xffffff80 ;  /* 0xffffff8006067836 */ /* 0x000fe20000000000 */
[----:B------:R-:W-:Y:S01]  /*0b70*/  ULOP3.LUT UR37, UR36, 0x1, URZ, 0xfc, !UPT ;  /* 0x0000000124257892 */ /* 0x000fe2000f8efc3f */
[----:B------:R-:W-:Y:S02]  /*0b80*/  IMAD.MOV.U32 R18, RZ, RZ, RZ ;  /* 0x000000ffff127224 */ /* 0x000fe400078e00ff */
[----:B------:R-:W-:Y:S01]  /*0b90*/  IMAD.MOV.U32 R202, RZ, RZ, RZ ;  /* 0x000000ffffca7224 */ /* 0x000fe200078e00ff */
[----:B------:R-:W-:Y:S01]  /*0ba0*/  SHF.R.S32.HI R3, RZ, 0x1f, R6 ;  /* 0x0000001fff037819 */ /* 0x000fe20000011406 */
[----:B------:R-:W-:-:S03]  /*0bb0*/  IMAD.MOV.U32 R23, RZ, RZ, RZ ;  /* 0x000000ffff177224 */ /* 0x000fc600078e00ff */
        /* <DEDUP_REMOVED lines=14> */
[----:B------:R-:W-:Y:S02]  /*0ca0*/  SHF.R.S32.HI R8, RZ, 0x1f, R10 ;  /* 0x0000001fff087819 */ /* 0x000fe4000001140a */
[----:B------:R-:W-:Y:S02]  /*0cb0*/  LEA.HI R9, R9, R21, RZ, 0x5 ;  /* 0x0000001509097211 */ /* 0x000fe400078f28ff */
[----:B------:R-:W-:Y:S02]  /*0cc0*/  LEA.HI R8, R8, R11, RZ, 0x3 ;  /* 0x0000000b08087211 */ /* 0x000fe400078f18ff */
[----:B------:R-:W-:Y:S02]  /*0cd0*/  LOP3.LUT R4, R4, 0x1ffffffe, RZ, 0xc0, !PT ;  /* 0x1ffffffe04047812 */ /* 0x000fe400078ec0ff */
[----:B------:R-:W-:Y:S01]  /*0ce0*/  LOP3.LUT R12, R8, 0xfffffff8, RZ, 0xc0, !PT ;  /* 0xfffffff8080c7812 */ /* 0x000fe200078ec0ff */
[----:B------:R-:W-:Y:S01]  /*0cf0*/  IMAD.IADD R8, R5, 0x1, -R0 ;  /* 0x0000000105087824 */ /* 0x000fe200078e0a00 */
[-C--:B------:R-:W-:Y:S01]  /*0d00*/  LEA.HI R0, R3, R6.reuse, RZ, 0x5 ;  /* 0x0000000603007211 */ /* 0x080fe200078f28ff */
[----:B------:R-:W-:Y:S01]  /*0d10*/  IMAD.IADD R4, R7, 0x1, -R4 ;  /* 0x0000000107047824 */ /* 0x000fe200078e0a04 */
[----:B------:R-:W-:Y:S01]  /*0d20*/  LEA.HI R3, R3, R6, RZ, 0x3 ;  /* 0x0000000603037211 */ /* 0x000fe200078f18ff */
[----:B------:R-:W-:Y:S01]  /*0d30*/  IMAD.IADD R12, R11, 0x1, -R12 ;  /* 0x000000010b0c7824 */ /* 0x000fe200078e0a0c */
[----:B------:R-:W-:-:S02]  /*0d40*/  SHF.R.S32.HI R9, RZ, 0x5, R9 ;  /* 0x00000005ff097819 */ /* 0x000fc40000011409 */
[----:B------:R-:W-:Y:S02]  /*0d50*/  LOP3.LUT R7, R3, 0xfffffff8, RZ, 0xc0, !PT ;  /* 0xfffffff803077812 */ /* 0x000fe400078ec0ff */
[----:B------:R-:W-:Y:S01]  /*0d60*/  LOP3.LUT R5, R2, 0x3fffff0, RZ, 0xc0, !PT ;  /* 0x03fffff002057812 */ /* 0x000fe200078ec0ff */
[----:B------:R-:W-:Y:S01]  /*0d70*/  IMAD R9, R9, 0x10, R12 ;  /* 0x0000001009097824 */ /* 0x000fe200078e020c */
[----:B------:R-:W-:Y:S01]  /*0d80*/  LOP3.LUT R3, R22, 0xfffffffc, RZ, 0xc0, !PT ;  /* 0xfffffffc16037812 */ /* 0x000fe200078ec0ff */
[----:B------:R-:W-:Y:S01]  /*0d90*/  IMAD.MOV.U32 R2, RZ, RZ, RZ ;  /* 0x000000ffff027224 */ /* 0x000fe200078e00ff */
[----:B------:R-:W-:Y:S01]  /*0da0*/  SHF.R.S32.HI R22, RZ, 0x2, R22 ;  /* 0x00000002ff167819 */ /* 0x000fe20000011416 */
[----:B------:R-:W-:Y:S01]  /*0db0*/  IMAD R20, R8, 0x40, R9 ;  /* 0x0000004008147824 */ /* 0x000fe200078e0209 */
[----:B------:R-:W-:Y:S01]  /*0dc0*/  SHF.R.S32.HI R16, RZ, 0x5, R0 ;  /* 0x00000005ff107819 */ /* 0x000fe20000011400 */
[----:B------:R-:W-:Y:S01]  /*0dd0*/  IMAD.IADD R5, R6, 0x1, -R5 ;  /* 0x0000000106057824 */ /* 0x000fe200078e0a05 */
[----:B------:R-:W-:Y:S01]  /*0de0*/  IADD3 R9, R22, 0x40, RZ ;  /* 0x0000004016097810 */ /* 0x000fe20007ffe0ff */
[C---:B------:R-:W-:Y:S01]  /*0df0*/  IMAD.IADD R3, R6.reuse, 0x1, -R3 ;  /* 0x0000000106037824 */ /* 0x040fe200078e0a03 */
[----:B------:R-:W-:Y:S01]  /*0e00*/  IADD3 R228, R6, -R7, RZ ;  /* 0x8000000706e47210 */ /* 0x000fe20007ffe0ff */
[----:B------:R-:W-:Y:S01]  /*0e10*/  IMAD R5, R16, 0x10, R5 ;  /* 0x0000001010057824 */ /* 0x000fe200078e0205 */
[----:B------:R-:W-:Y:S01]  /*0e20*/  SHF.R.S32.HI R8, RZ, 0x1f, R9 ;  /* 0x0000001fff087819 */ /* 0x000fe20000011409 */
[----:B------:R0:W-:Y:S01]  /*0e30*/  STL [R1+0x64], R16 ;  /* 0x0000641001007387 */ /* 0x0001e20000100800 */
[----:B------:R-:W-:Y:S01]  /*0e40*/  LEA.HI R0, R3, R3, RZ, 0x1 ;  /* 0x0000000303007211 */ /* 0x000fe200078f08ff */
[----:B------:R-:W-:Y:S01]  /*0e50*/  IMAD R11, R5, 0x8, R4 ;  /* 0x00000008050b7824 */ /* 0x000fe200078e0204 */
[----:B------:R-:W-:Y:S01]  /*0e60*/  LEA.HI R8, R8, R9, RZ, 0x3 ;  /* 0x0000000908087211 */ /* 0x000fe200078f18ff */
[----:B------:R-:W-:Y:S01]  /*0e70*/  IMAD.SHL.U32 R228, R228, 0x8, RZ ;  /* 0x00000008e4e47824 */ /* 0x000fe200078e00ff */
[----:B------:R-:W-:Y:S01]  /*0e80*/  SHF.R.S32.HI R4, RZ, 0x1f, R22 ;  /* 0x0000001fff047819 */ /* 0x000fe20000011416 */
[----:B------:R-:W-:Y:S01]  /*0e90*/  IMAD.SHL.U32 R4, R9, 0x40, RZ ;  /* 0x0000004009047824 */ /* 0x000fe200078e00ff */
[----:B------:R-:W-:Y:S01]  /*0ea0*/  LOP3.LUT R0, R0, 0x1ffffffe, RZ, 0xc0, !PT ;  /* 0x1ffffffe00007812 */ /* 0x000fe200078ec0ff */
[----:B------:R-:W-:Y:S01]  /*0eb0*/  IMAD.SHL.U32 R8, R8, 0x40, RZ ;  /* 0x0000004008087824 */ /* 0x000fe200078e00ff */
[----:B------:R-:W-:Y:S01]  /*0ec0*/  LOP3.LUT R10, R10, 0x7ffffffc, RZ, 0xc0, !PT ;  /* 0x7ffffffc0a0a7812 */ /* 0x000fe200078ec0ff */
[C---:B------:R-:W-:Y:S01]  /*0ed0*/  IMAD.SHL.U32 R200, R3.reuse, 0x4, RZ ;  /* 0x0000000403c87824 */ /* 0x040fe200078e00ff */
[----:B------:R-:W-:Y:S01]  /*0ee0*/  STL [R1+0x198], R20 ;  /* 0x0001981401007387 */ /* 0x000fe20000100800 */
[----:B------:R-:W-:-:S02]  /*0ef0*/  IMAD.IADD R0, R3, 0x1, -R0 ;  /* 0x0000000103007824 */ /* 0x000fc400078e0a00 */
[----:B0-----:R-:W-:Y:S01]  /*0f00*/  IMAD.SHL.U32 R16, R3, 0x8, RZ ;  /* 0x0000000803107824 */ /* 0x001fe200078e00ff */
[----:B------:R-:W-:Y:S01]  /*0f10*/  LOP3.LUT R3, R4, 0x1c0, RZ, 0xc0, !PT ;  /* 0x000001c004037812 */ /* 0x000fe200078ec0ff */
[----:B------:R-:W-:Y:S01]  /*0f20*/  IMAD.IADD R10, R21, 0x1, -R10 ;  /* 0x00000001150a7824 */ /* 0x000fe200078e0a0a */
[----:B------:R-:W-:Y:S01]  /*0f30*/  SHF.R.S32.HI R4, RZ, 0x1f, R228 ;  /* 0x0000001fff047819 */ /* 0x000fe200000114e4 */
[----:B------:R-:W-:Y:S01]  /*0f40*/  STL [R1+0x8c], RZ ;  /* 0x00008cff01007387 */ /* 0x000fe20000100800 */
[----:B------:R-:W-:Y:S01]  /*0f50*/  LOP3.LUT R4, R8, 0xfffffe00, RZ, 0xc0, !PT ;  /* 0xfffffe0008047812 */ /* 0x000fe200078ec0ff */
[C---:B------:R-:W-:Y:S01]  /*0f60*/  VIADD R8, R228.reuse, 0x80 ;  /* 0x00000080e4087836 */ /* 0x040fe20000000000 */
[----:B------:R-:W-:Y:S01]  /*0f70*/  SHF.R.U32.HI R9, RZ, 0x3, R3 ;  /* 0x00000003ff097819 */ /* 0x000fe20000011603 */
[----:B------:R-:W-:Y:S01]  /*0f80*/  VIADD R12, R228, 0x40 ;  /* 0x00000040e40c7836 */ /* 0x000fe20000000000 */
[----:B------:R-:W-:Y:S01]  /*0f90*/  LOP3.LUT R3, R3, 0x38, R16, 0xf8, !PT ;  /* 0x0000003803037812 */ /* 0x000fe200078ef810 */
[----:B------:R0:W-:Y:S01]  /*0fa0*/  STL [R1+0x68], R4 ;  /* 0x0000680401007387 */ /* 0x0001e20000100800 */
[----:B------:R-:W-:Y:S01]  /*0fb0*/  SHF.L.U32 R45, R10, 0x1, RZ ;  /* 0x000000010a2d7819 */ /* 0x000fe200000006ff */
[----:B------:R-:W-:Y:S01]  /*0fc0*/  IMAD.MOV.U32 R7, RZ, RZ, R15 ;  /* 0x000000ffff077224 */ /* 0x000fe200078e000f */
[----:B------:R-:W-:Y:S01]  /*0fd0*/  SHF.R.S32.HI R12, RZ, 0x1f, R12 ;  /* 0x0000001fff0c7819 */ /* 0x000fe2000001140c */
[----:B------:R-:W-:Y:S01]  /*0fe0*/  IMAD.MOV.U32 R6, RZ, RZ, R14 ;  /* 0x000000ffff067224 */ /* 0x000fe200078e000e */
[C---:B------:R-:W-:Y:S01]  /*0ff0*/  IADD3 R36, R45.reuse, 0x48, RZ ;  /* 0x000000482d247810 */ /* 0x040fe20007ffe0ff */
[C---:B------:R-:W-:Y:S01]  /*1000*/  VIADD R44, R45.reuse, 0x8 ;  /* 0x000000082d2c7836 */ /* 0x040fe20000000000 */
[----:B------:R-:W-:Y:S01]  /*1010*/  STL [R1+0x5c], R45 ;  /* 0x00005c2d01007387 */ /* 0x000fe20000100800 */
[C---:B------:R-:W-:Y:S01]  /*1020*/  VIADD R43, R45.reuse, 0x10 ;  /* 0x000000102d2b7836 */ /* 0x040fe20000000000 */
[C---:B------:R-:W-:Y:S01]  /*1030*/  IADD3 R25, R45.reuse, 0xa0, RZ ;  /* 0x000000a02d197810 */ /* 0x040fe20007ffe0ff */
[C---:B------:R-:W-:Y:S01]  /*1040*/  VIADD R42, R45.reuse, 0x18 ;  /* 0x000000182d2a7836 */ /* 0x040fe20000000000 */
[----:B0-----:R-:W-:Y:S01]  /*1050*/  LOP3.LUT R4, R4, R3, R9, 0xf6, !PT ;  /* 0x0000000304047212 */ /* 0x001fe200078ef609 */
[----:B------:R-:W-:Y:S01]  /*1060*/  VIADD R41, R45, 0x20 ;  /* 0x000000202d297836 */ /* 0x000fe20000000000 */
[----:B------:R-:W-:Y:S01]  /*1070*/  SHF.R.S32.HI R9, RZ, 0x1f, R8 ;  /* 0x0000001fff097819 */ /* 0x000fe20000011408 */
[----:B------:R-:W-:-:S02]  /*1080*/  IMAD.SHL.U32 R8, R11, 0x8, RZ ;  /* 0x000000080b087824 */ /* 0x000fc400078e00ff */
[----:B------:R-:W-:Y:S01]  /*1090*/  IMAD R3, R4, 0x2, R19 ;  /* 0x0000000204037824 */ /* 0x000fe200078e0213 */
[----:B------:R-:W-:Y:S01]  /*10a0*/  SHF.R.S32.HI R4, RZ, 0x1f, R44 ;  /* 0x0000001fff047819 */ /* 0x000fe2000001142c */
[C---:B------:R-:W-:Y:S01]  /*10b0*/  VIADD R40, R45.reuse, 0x28 ;  /* 0x000000282d287836 */ /* 0x040fe20000000000 */
[----:B------:R-:W-:Y:S01]  /*10c0*/  STL [R1+0x19c], R8 ;  /* 0x00019c0801007387 */ /* 0x000fe20000100800 */
[C---:B------:R-:W-:Y:S02]  /*10d0*/  VIADD R39, R45.reuse, 0x30 ;  /* 0x000000302d277836 */ /* 0x040fe40000000000 */
[C---:B------:R-:W-:Y:S01]  /*10e0*/  VIADD R38, R45.reuse, 0x38 ;  /* 0x000000382d267836 */ /* 0x040fe20000000000 */
[----:B------:R0:W-:Y:S01]  /*10f0*/  STL [R1+0x194], R3 ;  /* 0x0001940301007387 */ /* 0x0001e20000100800 */
[C---:B------:R-:W-:Y:S02]  /*1100*/  VIADD R37, R45.reuse, 0x40 ;  /* 0x000000402d257836 */ /* 0x040fe40000000000 */
[C---:B------:R-:W-:Y:S01]  /*1110*/  VIADD R35, R45.reuse, 0x50 ;  /* 0x000000502d237836 */ /* 0x040fe20000000000 */
[----:B------:R-:W-:Y:S01]  /*1120*/  STL [R1+0x10c], R44 ;  /* 0x00010c2c01007387 */ /* 0x000fe20000100800 */
[----:B------:R-:W-:-:S02]  /*1130*/  VIADD R34, R45, 0x58 ;  /* 0x000000582d227836 */ /* 0x000fc40000000000 */
[C---:B------:R-:W-:Y:S01]  /*1140*/  VIADD R33, R45.reuse, 0x60 ;  /* 0x000000602d217836 */ /* 0x040fe20000000000 */
[----:B------:R1:W-:Y:S01]  /*1150*/  STL [R1+0x108], R43 ;  /* 0x0001082b01007387 */ /* 0x0003e20000100800 */
[C---:B------:R-:W-:Y:S01]  /*1160*/  VIADD R32, R45.reuse, 0x68 ;  /* 0x000000682d207836 */ /* 0x040fe20000000000 */
[C---:B0-----:R-:W-:Y:S01]  /*1170*/  IADD3 R3, R45.reuse, 0xf8, RZ ;  /* 0x000000f82d037810 */ /* 0x041fe20007ffe0ff */
[C---:B------:R-:W-:Y:S01]  /*1180*/  VIADD R31, R45.reuse, 0x70 ;  /* 0x000000702d1f7836 */ /* 0x040fe20000000000 */
[----:B------:R-:W-:Y:S01]  /*1190*/  STL [R1+0x104], R42 ;  /* 0x0001042a01007387 */ /* 0x000fe20000100800 */
[C---:B------:R-:W-:Y:S02]  /*11a0*/  VIADD R30, R45.reuse, 0x78 ;  /* 0x000000782d1e7836 */ /* 0x040fe40000000000 */
[C---:B------:R-:W-:Y:S01]  /*11b0*/  VIADD R29, R45.reuse, 0x80 ;  /* 0x000000802d1d7836 */ /* 0x040fe20000000000 */
[----:B------:R0:W-:Y:S01]  /*11c0*/  STL [R1+0x100], R41 ;  /* 0x0001002901007387 */ /* 0x0001e20000100800 */
[C---:B------:R-:W-:Y:S01]  /*11d0*/  VIADD R28, R45.reuse, 0x88 ;  /* 0x000000882d1c7836 */ /* 0x040fe20000000000 */
[----:B-1----:R-:W-:Y:S01]  /*11e0*/  SHF.R.S32.HI R43, RZ, 0x1f, R43 ;  /* 0x0000001fff2b7819 */ /* 0x002fe2000001142b */
[C---:B------:R-:W-:Y:S01]  /*11f0*/  VIADD R27, R45.reuse, 0x90 ;  /* 0x000000902d1b7836 */ /* 0x040fe20000000000 */
[----:B------:R1:W-:Y:S01]  /*1200*/  STL [R1+0xfc], R40 ;  /* 0x0000fc2801007387 */ /* 0x0003e20000100800 */
[----:B------:R-:W-:-:S02]  /*1210*/  VIADD R26, R45, 0x98 ;  /* 0x000000982d1a7836 */ /* 0x000fc40000000000 */
[C---:B------:R-:W-:Y:S01]  /*1220*/  VIADD R24, R45.reuse, 0xa8 ;  /* 0x000000a82d187836 */ /* 0x040fe20000000000 */
[----:B------:R-:W-:Y:S01]  /*1230*/  STL [R1+0xf8], R39 ;  /* 0x0000f82701007387 */ /* 0x000fe20000100800 */
[C---:B------:R-:W-:Y:S01]  /*1240*/  VIADD R21, R45.reuse, 0xb0 ;  /* 0x000000b02d157836 */ /* 0x040fe20000000000 */
[----:B0-----:R-:W-:Y:S01]  /*1250*/  SHF.R.S32.HI R41, RZ, 0x1f, R41 ;  /* 0x0000001fff297819 */ /* 0x001fe20000011429 */
[C---:B------:R-:W-:Y:S01]  /*1260*/  VIADD R15, R45.reuse, 0xb8 ;  /* 0x000000b82d0f7836 */ /* 0x040fe20000000000 */
[----:B------:R0:W-:Y:S01]  /*1270*/  STL [R1+0xf4], R38 ;  /* 0x0000f42601007387 */ /* 0x0001e20000100800 */
[----:B------:R-:W-:Y:S01]  /*1280*/  IMAD.MOV.U32 R5, RZ, RZ, R13 ;  /* 0x000000ffff057224 */ /* 0x000fe200078e000d */
        /* <DEDUP_REMOVED lines=10> */
[C---:B------:R-:W-:Y:S01]  /*1330*/  VIADD R9, R45.reuse, 0xe8 ;  /* 0x000000e82d097836 */ /* 0x040fe20000000000 */
[----:B-1----:R-:W-:Y:S01]  /*1340*/  SHF.R.S32.HI R37, RZ, 0x1f, R37 ;  /* 0x0000001fff257819 */ /* 0x002fe20000011425 */
[----:B------:R-:W-:Y:S01]  /*1350*/  VIADD R8, R45, 0xf0 ;  /* 0x000000f02d087836 */ /* 0x000fe20000000000 */
[----:B------:R1:W-:Y:S01]  /*1360*/  STL [R1+0xe4], R34 ;  /* 0x0000e42201007387 */ /* 0x0003e20000100800 */
[----:B------:R-:W-:-:S02]  /*1370*/  IMAD R0, R0, 0x8, R20 ;  /* 0x0000000800007824 */ /* 0x000fc400078e0214 */
[----:B------:R-:W-:Y:S01]  /*1380*/  VIADD R203, R200, 0x10 ;  /* 0x00000010c8cb7836 */ /* 0x000fe20000000000 */
[----:B------:R-:W-:Y:S01]  /*1390*/  STL [R1+0xe0], R33 ;  /* 0x0000e02101007387 */ /* 0x000fe20000100800 */
[----:B0-----:R-:W-:-:S03]  /*13a0*/  SHF.R.S32.HI R35, RZ, 0x1f, R35 ;  /* 0x0000001fff237819 */ /* 0x001fc60000011423 */
[----:B------:R0:W-:Y:S01]  /*13b0*/  STL [R1+0xdc], R32 ;  /* 0x0000dc2001007387 */ /* 0x0001e20000100800 */
[----:B-1----:R-:W-:-:S03]  /*13c0*/  SHF.R.S32.HI R34, RZ, 0x1f, R34 ;  /* 0x0000001fff227819 */ /* 0x002fc60000011422 */
[----:B------:R1:W-:Y:S04]  /*13d0*/  STL [R1+0xd8], R31 ;  /* 0x0000d81f01007387 */ /* 0x0003e80000100800 */
        /* <DEDUP_REMOVED lines=25> */
[----:B------:R2:W-:Y:S01]  /*1570*/  STL [R1+0x190], R4 ;  /* 0x0001900401007387 */ /* 0x0005e20000100800 */
[----:B0-----:R-:W-:-:S03]  /*1580*/  SHF.R.S32.HI R10, RZ, 0x1f, R10 ;  /* 0x0000001fff0a7819 */ /* 0x001fc6000001140a */
[----:B------:R-:W-:Y:S01]  /*1590*/  STL [R1+0x98], R8 ;  /* 0x0000980801007387 */ /* 0x000fe20000100800 */
[----:B-1----:R-:W-:-:S03]  /*15a0*/  SHF.R.S32.HI R9, RZ, 0x1f, R9 ;  /* 0x0000001fff097819 */ /* 0x002fc60000011409 */
[----:B------:R-:W-:Y:S01]  /*15b0*/  STL [R1+0x18c], R43 ;  /* 0x00018c2b01007387 */ /* 0x000fe20000100800 */
[----:B--2---:R-:W-:-:S03]  /*15c0*/  SHF.R.S32.HI R4, RZ, 0x1f, R42 ;  /* 0x0000001fff047819 */ /* 0x004fc6000001142a */
[----:B------:R0:W-:Y:S04]  /*15d0*/  STL [R1+0x94], R3 ;  /* 0x0000940301007387 */ /* 0x0001e80000100800 */
[----:B------:R1:W-:Y:S04]  /*15e0*/  STL [R1+0x188], R4 ;  /* 0x0001880401007387 */ /* 0x0003e80000100800 */
[----:B------:R-:W-:Y:S01]  /*15f0*/  STL [R1+0x184], R41 ;  /* 0x0001842901007387 */ /* 0x000fe20000100800 */
[----:B0-----:R-:W-:-:S03]  /*1600*/  SHF.R.S32.HI R3, RZ, 0x1f, R3 ;  /* 0x0000001fff037819 */ /* 0x001fc60000011403 */
[----:B------:R-:W-:Y:S01]  /*1610*/  STL [R1+0x180], R40 ;  /* 0x0001802801007387 */ /* 0x000fe20000100800 */
[----:B-1----:R-:W-:-:S05]  /*1620*/  SHF.R.S32.HI R4, RZ, 0x1f, R39 ;  /* 0x0000001fff047819 */ /* 0x002fca0000011427 */
[----:B------:R0:W-:Y:S04]  /*1630*/  STL [R1+0x17c], R4 ;  /* 0x00017c0401007387 */ /* 0x0001e80000100800 */
[----:B------:R-:W-:Y:S04]  /*1640*/  STL [R1+0x178], R38 ;  /* 0x0001782601007387 */ /* 0x000fe80000100800 */
[----:B------:R-:W-:Y:S01]  /*1650*/  STL [R1+0x174], R37 ;  /* 0x0001742501007387 */ /* 0x000fe20000100800 */
[----:B0-----:R-:W-:-:S05]  /*1660*/  SHF.R.S32.HI R4, RZ, 0x1f, R36 ;  /* 0x0000001fff047819 */ /* 0x001fca0000011424 */
        /* <DEDUP_REMOVED lines=25> */
[----:B------:R1:W-:Y:S04]  /*1800*/  STL [R1+0x124], R10 ;  /* 0x0001240a01007387 */ /* 0x0003e80000100800 */
[----:B------:R1:W-:Y:S01]  /*1810*/  STL [R1+0x120], R9 ;  /* 0x0001200901007387 */ /* 0x0003e20000100800 */
[----:B0-----:R-:W-:-:S05]  /*1820*/  SHF.R.S32.HI R4, RZ, 0x1f, R8 ;  /* 0x0000001fff047819 */ /* 0x001fca0000011408 */
[----:B------:R1:W-:Y:S04]  /*1830*/  STL [R1+0x11c], R4 ;  /* 0x00011c0401007387 */ /* 0x0003e80000100800 */
[----:B------:R1:W-:Y:S04]  /*1840*/  STL [R1+0x6c], R0 ;  /* 0x00006c0001007387 */ /* 0x0003e80000100800 */
[----:B------:R1:W-:Y:S02]  /*1850*/  STL [R1+0x118], R3 ;  /* 0x0001180301007387 */ /* 0x0003e40000100800 */
.L_x_5791:
[----:B0123--:R-:W0:Y:S02]  /*1860*/  LDC.64 R8, c[0x0][0xd88] ;  /* 0x00036200ff087b82 */ /* 0x00fe240000000a00 */
[----:B0-----:R-:W-:-:S05]  /*1870*/  IMAD.WIDE R8, R7, 0x4, R8 ;  /* 0x0000000407087825 */ /* 0x001fca00078e0208 */
[----:B------:R-:W2:Y:S01]  /*1880*/  LDG.E R33, desc[UR40][R8.64] ;  /* 0x0000002808217981 */ /* 0x000ea2000c1e1900 */
[----:B------:R-:W-:Y:S05]  /*1890*/  YIELD ;  /* 0x0000000000007946 */ /* 0x000fea0003800000 */
[----:B------:R-:W-:Y:S01]  /*18a0*/  ULDC.64 UR4, c[0x0][0xb20] ;  /* 0x0002c80000047ab9 */ /* 0x000fe20000000a00 */
[----:B------:R-:W-:Y:S01]  /*18b0*/  ULDC.64 UR8, c[0x0][0xb10] ;  /* 0x0002c40000087ab9 */ /* 0x000fe20000000a00 */
[----:B------:R-:W-:Y:S01]  /*18c0*/  ISETP.NE.U32.AND P1, PT, RZ, UR4, PT ;  /* 0x00000004ff007c0c */ /* 0x000fe2000bf25070 */
[----:B------:R-:W-:Y:S01]  /*18d0*/  IMAD.MOV.U32 R15, RZ, RZ, RZ ;  /* 0x000000ffff0f7224 */ /* 0x000fe200078e00ff */
[----:B------:R-:W-:Y:S01]  /*18e0*/  ULDC.64 UR6, c[0x0][0xb00] ;  /* 0x0002c00000067ab9 */ /* 0x000fe20000000a00 */
[----:B------:R-:W-:Y:S01]  /*18f0*/  IMAD.MOV.U32 R31, RZ, RZ, RZ ;  /* 0x000000ffff1f7224 */ /* 0x000fe200078e00ff */
[----:B------:R-:W-:-:S02]  /*1900*/  ISETP.NE.AND.EX P1, PT, RZ, UR5, PT, P1 ;  /* 0x00000005ff007c0c */ /* 0x000fc4000bf25310 */
[----:B------:R-:W-:-:S04]  /*1910*/  ISETP.NE.U32.AND P0, PT, RZ, UR6, PT ;  /* 0x00000006ff007c0c */ /* 0x000fc8000bf05070 */
[----:B------:R-:W-:Y:S02]  /*1920*/  ISETP.NE.AND.EX P0, PT, RZ, UR7, PT, P0 ;  /* 0x00000007ff007c0c */ /* 0x000fe4000bf05300 */
[----:B--2---:R-:W-:Y:S01]  /*1930*/  SHF.R.S32.HI R0, RZ, 0x1f, R33 ;  /* 0x0000001fff007819 */ /* 0x004fe20000011421 */
[----:B------:R-:W-:-:S04]  /*1940*/  IMAD.SHL.U32 R35, R33, 0x4, RZ ;  /* 0x0000000421237824 */ /* 0x000fc800078e00ff */
[C---:B------:R-:W-:Y:S01]  /*1950*/  @P1 LEA R10, P2, R33.reuse, UR4, 0x2 ;  /* 0x00000004210a1c11 */ /* 0x040fe2000f8410ff */
[----:B------:R-:W-:Y:S01]  /*1960*/  STL [R1+0x80], R33 ;  /* 0x0000802101007387 */ /* 0x000fe20000100800 */
[C-C-:B------:R-:W-:Y:S02]  /*1970*/  SHF.L.U64.HI R34, R33.reuse, 0x2, R0.reuse ;  /* 0x0000000221227819 */ /* 0x140fe40000010200 */
[----:B------:R-:W-:Y:S01]  /*1980*/  @P1 LEA.HI.X R11, R33, UR5, R0, 0x2, P2 ;  /* 0x00000005210b1c11 */ /* 0x000fe200090f1400 */
[----:B------:R-:W-:Y:S01]  /*1990*/  ULDC UR4, c[0x0][0x288] ;  /* 0x0000a20000047ab9 */ /* 0x000fe20000000800 */
[----:B------:R-:W-:Y:S01]  /*19a0*/  ISETP.NE.U32.AND P2, PT, RZ, UR8, PT ;  /* 0x00000008ff007c0c */ /* 0x000fe2000bf45070 */
[----:B------:R0:W-:Y:S01]  /*19b0*/  STL [R1+0x110], R0 ;  /* 0x0001100001007387 */ /* 0x0001e20000100800 */
[----:B------:R-:W-:Y:S02]  /*19c0*/  IADD3 R12, P3, R35, UR6, RZ ;  /* 0x00000006230c7c10 */ /* 0x000fe4000ff7e0ff */
[----:B------:R-:W-:Y:S01]  /*19d0*/  ISETP.NE.AND.EX P2, PT, RZ, UR9, PT, P2 ;  /* 0x00000009ff007c0c */ /* 0x000fe2000bf45320 */
[----:B------:R1:W5:Y:S01]  /*19e0*/  @P1 LDG.E R15, desc[UR40][R10.64] ;  /* 0x000000280a0f1981 */ /* 0x000362000c1e1900 */
[----:B------:R-:W-:-:S03]  /*19f0*/  IADD3.X R13, R34, UR7, RZ, P3, !PT ;  /* 0x00000007220d7c10 */ /* 0x000fc60009ffe4ff */
[----:B------:R1:W-:Y:S01]  /*1a00*/  STL [R1+0x84], R35 ;  /* 0x0000842301007387 */ /* 0x0003e20000100800 */
[----:B0-----:R-:W-:Y:S01]  /*1a10*/  IMAD.U32 R0, RZ, RZ, UR4 ;  /* 0x00000004ff007e24 */ /* 0x001fe2000f8e00ff */
[----:B------:R-:W-:Y:S02]  /*1a20*/  ULDC.64 UR4, c[0x0][0x418] ;  /* 0x0001060000047ab9 */ /* 0x000fe40000000a00 */
[----:B------:R1:W5:Y:S04]  /*1a30*/  @P0 LDG.E R31, desc[UR40][R12.64] ;  /* 0x000000280c1f0981 */ /* 0x000368000c1e1900 */
[----:B------:R-:W-:Y:S01]  /*1a40*/  @P2 IADD3 R8, P1, R35, UR8, RZ ;  /* 0x0000000823082c10 */ /* 0x000fe2000ff3e0ff */
[----:B------:R1:W-:Y:S03]  /*1a50*/  STL [R1+0x88], R34 ;  /* 0x0000882201007387 */ /* 0x0003e60000100800 */
[----:B------:R-:W-:-:S05]  /*1a60*/  @P2 IADD3.X R9, R34, UR9, RZ, P1, !PT ;  /* 0x0000000922092c10 */ /* 0x000fca0008ffe4ff */
[----:B------:R-:W2:Y:S01]  /*1a70*/  @P2 LDG.E R0, desc[UR40][R8.64] ;  /* 0x0000002808002981 */ /* 0x000ea2000c1e1900 */
        /* <DEDUP_REMOVED lines=9> */
[----:B--2---:R1:W-:Y:S01]  /*1b10*/  STL [R1+0x24], R0 ;  /* 0x0000240001007387 */ /* 0x0043e20000100800 */
[----:B----4-:R-:W-:Y:S01]  /*1b20*/  IMAD.MOV.U32 R14, RZ, RZ, R0 ;  /* 0x000000ffff0e7224 */ /* 0x010fe200078e0000 */
[----:B------:R-:W-:Y:S06]  /*1b30*/  @P2 BRA `(.L_x_5630) ;  /* 0x0000000000282947 */ /* 0x000fec0003800000 */
[----:B------:R-:W-:Y:S02]  /*1b40*/  ULDC.64 UR4, c[0x0][0xaf8] ;  /* 0x0002be0000047ab9 */ /* 0x000fe40000000a00 */
[----:B------:R-:W-:-:S04]  /*1b50*/  ISETP.NE.U32.AND P1, PT, RZ, UR4, PT ;  /* 0x00000004ff007c0c */ /* 0x000fc8000bf25070 */
[----:B------:R-:W-:-:S13]  /*1b60*/  ISETP.NE.AND.EX P1, PT, RZ, UR5, PT, P1 ;  /* 0x00000005ff007c0c */ /* 0x000fda000bf25310 */
[----:B------:R-:W-:Y:S05]  /*1b70*/  @!P1 BRA `(.L_x_5630) ;  /* 0x0000000000189947 */ /* 0x000fea0003800000 */
[----:B------:R-:W0:Y:S02]  /*1b80*/  LDC.64 R8, c[0x0][0xaf8] ;  /* 0x0002be00ff087b82 */ /* 0x000e240000000a00 */
[----:B0-----:R-:W-:-:S05]  /*1b90*/  IMAD.WIDE R8, R33, 0x4, R8 ;  /* 0x0000000421087825 */ /* 0x001fca00078e0208 */
[----:B-1----:R-:W2:Y:S04]  /*1ba0*/  LDG.E R0, desc[UR40][R8.64] ;  /* 0x0000002808007981 */ /* 0x002ea8000c1e1900 */
[----:B------:R-:W2:Y:S02]  /*1bb0*/  LDG.E R3, desc[UR40][R8.64+0x4] ;  /* 0x0000042808037981 */ /* 0x000ea4000c1e1900 */
[----:B--2---:R-:W-:-:S05]  /*1bc0*/  IMAD.IADD R14, R3, 0x1, -R0 ;  /* 0x00000001030e7824 */ /* 0x004fca00078e0a00 */
[----:B------:R0:W-:Y:S02]  /*1bd0*/  STL [R1+0x24], R14 ;  /* 0x0000240e01007387 */ /* 0x0001e40000100800 */
.L_x_5630:
[C---:B------:R-:W-:Y:S01]  /*1be0*/  LOP3.LUT R32, R6.reuse, 0xffff, RZ, 0xc0, !PT ;  /* 0x0000ffff06207812 */ /* 0x040fe200078ec0ff */
[----:B------:R-:W-:Y:S01]  /*1bf0*/  ULDC.64 UR4, c[0x0][0xb18] ;  /* 0x0002c60000047ab9 */ /* 0x000fe20000000a00 */
[C---:B------:R-:W-:Y:S02]  /*1c00*/  LOP3.LUT R3, R6.reuse, 0xff000000, RZ, 0xc0, !PT ;  /* 0xff00000006037812 */ /* 0x040fe400078ec0ff */
[----:B------:R-:W-:Y:S01]  /*1c10*/  ISETP.NE.U32.AND P1, PT, RZ, UR4, PT ;  /* 0x00000004ff007c0c */ /* 0x000fe2000bf25070 */
[----:B------:R2:W-:Y:S01]  /*1c20*/  STL [R1+0x78], R32 ;  /* 0x0000782001007387 */ /* 0x0005e20000100800 */
[----:B-1----:R-:W-:Y:S02]  /*1c30*/  LOP3.LUT R0, R6, 0xff0000, RZ, 0xc0, !PT ;  /* 0x00ff000006007812 */ /* 0x002fe400078ec0ff */
[----:B------:R-:W-:Y:S02]  /*1c40*/  ISETP.NE.AND.EX P1, PT, RZ, UR5, PT, P1 ;  /* 0x00000005ff007c0c */ /* 0x000fe4000bf25310 */
[----:B------:R-:W-:-:S04]  /*1c50*/  SHF.R.U32.HI R3, RZ, 0x8, R3 ;  /* 0x00000008ff037819 */ /* 0x000fc80000011603 */
[----:B------:R-:W-:-:S07]  /*1c60*/  LEA.HI R10, R0, R3, RZ, 0x10 ;  /* 0x00000003000a7211 */ /* 0x000fce00078f80ff */
[----:B--2---:R-:W-:Y:S05]  /*1c70*/  @!P1 BRA `(.L_x_5631) ;  /* 0x0000000000109947 */ /* 0x004fea0003800000 */
[----:B------:R-:W-:-:S04]  /*1c80*/  IADD3 R6, P0, R35, UR4, RZ ;  /* 0x0000000423067c10 */ /* 0x000fc8000ff1e0ff */
[----:B------:R-:W-:-:S05]  /*1c90*/  IADD3.X R7, R34, UR5, RZ, P0, !PT ;  /* 0x0000000522077c10 */ /* 0x000fca00087fe4ff */
[----:B------:R1:W5:Y:S01]  /*1ca0*/  LDG.E R30, desc[UR40][R6.64] ;  /* 0x00000028061e7981 */ /* 0x000362000c1e1900 */
[----:B------:R-:W-:Y:S05]  /*1cb0*/  BRA `(.L_x_5632) ;  /* 0x0000000000107947 */ /* 0x000fea0003800000 */
.L_x_5631:
[----:B------:R-:W-:Y:S05]  /*1cc0*/  @!P0 BRA `(.L_x_5632) ;  /* 0x00000000000c8947 */ /* 0x000fea0003800000 */
[----:B------:R-:W2:Y:S04]  /*1cd0*/  LDG.E R3, desc[UR40][R12.64] ;  /* 0x000000280c037981 */ /* 0x000ea8000c1e1900 */
[----:B------:R-:W2:Y:S02]  /*1ce0*/  LDG.E R30, desc[UR40][R12.64+0x4] ;  /* 0x000004280c1e7981 */ /* 0x000ea4000c1e1900 */
[----:B--2---:R-:W-:-:S07]  /*1cf0*/  IMAD.IADD R30, R30, 0x1, -R3 ;  /* 0x000000011e1e7824 */ /* 0x004fce00078e0a03 */
.L_x_5632:
[----:B------:R-:W-:Y:S01]  /*1d00*/  ULDC.64 UR4, c[0x0][0xb08] ;  /* 0x0002c20000047ab9 */ /* 0x000fe20000000a00 */
[----:B------:R-:W2:Y:S01]  /*1d10*/  LDC R4, c[0x0][0x448] ;  /* 0x00011200ff047b82 */ /* 0x000ea20000000800 */
[----:B------:R-:W-:-:S04]  /*1d20*/  ISETP.NE.U32.AND P0, PT, RZ, UR4, PT ;  /* 0x00000004ff007c0c */ /* 0x000fc8000bf05070 */
[----:B------:R-:W-:Y:S01]  /*1d30*/  ISETP.NE.AND.EX P0, PT, RZ, UR5, PT, P0 ;  /* 0x00000005ff007c0c */ /* 0x000fe2000bf05300 */
[----:B------:R-:W-:-:S12]  /*1d40*/  ULDC.64 UR4, c[0x0][0xb28] ;  /* 0x0002ca0000047ab9 */ /* 0x000fd80000000a00 */
[----:B-1----:R-:W1:Y:S02]  /*1d50*/  @P0 LDC.64 R6, c[0x0][0xb08] ;  /* 0x0002c200ff060b82 */ /* 0x002e640000000a00 */
[----:B-1----:R-:W-:-:S05]  /*1d60*/  @P0 IMAD.WIDE R6, R33, 0x4, R6 ;  /* 0x0000000421060825 */ /* 0x002fca00078e0206 */
[----:B------:R-:W3:Y:S04]  /*1d70*/  @P0 LDG.E R0, desc[UR40][R6.64] ;  /* 0x0000002806000981 */ /* 0x000ee8000c1e1900 */
[----:B------:R1:W3:Y:S01]  /*1d80*/  @P0 LDG.E R3, desc[UR40][R6.64+0x4] ;  /* 0x0000042806030981 */ /* 0x0002e2000c1e1900 */
[----:B------:R-:W-:Y:S02]  /*1d90*/  ISETP.NE.U32.AND P1, PT, RZ, UR4, PT ;  /* 0x00000004ff007c0c */ /* 0x000fe4000bf25070 */
[----:B-----5:R-:W-:Y:S02]  /*1da0*/  MOV R152, R30 ;  /* 0x0000001e00987202 */ /* 0x020fe40000000f00 */
[----:B------:R-:W-:-:S13]  /*1db0*/  ISETP.NE.AND.EX P1, PT, RZ, UR5, PT, P1 ;  /* 0x00000005ff007c0c */ /* 0x000fda000bf25310 */
[----:B------:R-:W-:-:S04]  /*1dc0*/  @P1 IADD3 R8, P2, R35, UR4, RZ ;  /* 0x0000000423081c10 */ /* 0x000fc8000ff5e0ff */
[----:B------:R-:W-:-:S05]  /*1dd0*/  @P1 IADD3.X R9, R34, UR5, RZ, P2, !PT ;  /* 0x0000000522091c10 */ /* 0x000fca00097fe4ff */
[----:B------:R4:W5:Y:S01]  /*1de0*/  @P1 LDG.E R152, desc[UR40][R8.64] ;  /* 0x0000002808981981 */ /* 0x000962000c1e1900 */
[----:B--2---:R-:W-:Y:S01]  /*1df0*/  ISETP.NE.AND P1, PT, R4, 0x1, PT ;  /* 0x000000010400780c */ /* 0x004fe20003f25270 */
[----:B------:R-:W-:Y:S01]  /*1e00*/  IMAD.SHL.U32 R5, R5, 0x80, RZ ;  /* 0x0000008005057824 */ /* 0x000fe200078e00ff */
[----:B------:R-:W-:Y:S01]  /*1e10*/  LOP3.LUT R12, R10, 0xff, RZ, 0xc0, !PT ;  /* 0x000000ff0a0c7812 */ /* 0x000fe200078ec0ff */
[----:B------:R-:W-:Y:S01]  /*1e20*/  IMAD.IADD R15, R30, 0x1, -R15 ;  /* 0x000000011e0f7824 */ /* 0x000fe200078e0a0f */
[----:B------:R-:W-:Y:S01]  /*1e30*/  BSSY B0, `(.L_x_5633) ;  /* 0x0000037000007945 */ /* 0x000fe20003800000 */
[----:B------:R-:W-:Y:S01]  /*1e40*/  VIADD R4, R5, 0x7f ;  /* 0x0000007f05047836 */ /* 0x000fe20000000000 */
[----:B------:R2:W-:Y:S07]  /*1e50*/  STL [R1+0x50], R5 ;  /* 0x0000500501007387 */ /* 0x0005ee0000100800 */
[----:B------:R-:W0:Y:S08]  /*1e60*/  @P1 LDC R11, c[0x0][0x44c] ;  /* 0x00011300ff0b1b82 */ /* 0x000e300000000800 */
[----:B-1----:R-:W1:Y:S01]  /*1e70*/  @P1 LDC R7, c[0x0][0x450] ;  /* 0x00011400ff071b82 */ /* 0x002e620000000800 */
[----:B---3--:R-:W-:-:S02]  /*1e80*/  @P0 IMAD.IADD R24, R3, 0x1, -R0 ;  /* 0x0000000103180824 */ /* 0x008fc400078e0a00 */
[----:B0-----:R-:W-:-:S04]  /*1e90*/  @P1 IMAD.HI.U32 R0, R4, R11, RZ ;  /* 0x0000000b04001227 */ /* 0x001fc800078e00ff */
[----:B--2---:R-:W-:Y:S01]  /*1ea0*/  IMAD.IADD R5, R15, 0x1, R24 ;  /* 0x000000010f057824 */ /* 0x004fe200078e0218 */
[----:B-1----:R-:W-:-:S03]  /*1eb0*/  @P1 SHF.R.U32.HI R4, RZ, R7, R0 ;  /* 0x00000007ff041219 */ /* 0x002fc60000011600 */
[C---:B------:R-:W-:Y:S01]  /*1ec0*/  VIADD R0, R5.reuse, 0x5f ;  /* 0x0000005f05007836 */ /* 0x040fe20000000000 */
[----:B------:R-:W-:Y:S01]  /*1ed0*/  IADD3 R60, R5, 0x60, -R14 ;  /* 0x00000060053c7810 */ /* 0x000fe20007ffe80e */
[----:B------:R0:W-:Y:S02]  /*1ee0*/  STL [R1+0x28], R5 ;  /* 0x0000280501007387 */ /* 0x0001e40000100800 */
[----:B------:R-:W-:Y:S02]  /*1ef0*/  IMAD.HI R0, R0, 0x2aaaaaab, RZ ;  /* 0x2aaaaaab00007827 */ /* 0x000fe400078e02ff */
[----:B------:R1:W-:Y:S02]  /*1f00*/  STL [R1+0x90], R12 ;  /* 0x0000900c01007387 */ /* 0x0003e40000100800 */
[----:B------:R-:W-:Y:S01]  /*1f10*/  IMAD.IADD R4, R60, 0x1, R4 ;  /* 0x000000013c047824 */ /* 0x000fe200078e0204 */
[----:B------:R-:W-:-:S03]  /*1f20*/  SHF.R.U32.HI R29, RZ, 0x1f, R0 ;  /* 0x0000001fff1d7819 */ /* 0x000fc60000011600 */
[----:B------:R-:W-:Y:S01]  /*1f30*/  IMAD.HI R4, R4, 0x2aaaaaab, RZ ;  /* 0x2aaaaaab04047827 */ /* 0x000fe200078e02ff */
[----:B0-----:R-:W-:Y:S02]  /*1f40*/  SHF.R.U32.HI R5, RZ, 0x10, R10 ;  /* 0x00000010ff057819 */ /* 0x001fe4000001160a */
[----:B------:R-:W-:Y:S01]  /*1f50*/  LEA.HI.SX32 R29, R0, R29, 0x1c ;  /* 0x0000001d001d7211 */ /* 0x000fe200078fe2ff */
[----:B------:R-:W-:Y:S01]  /*1f60*/  IMAD.MOV.U32 R0, RZ, RZ, RZ ;  /* 0x000000ffff007224 */ /* 0x000fe200078e00ff */
[----:B------:R-:W-:Y:S01]  /*1f70*/  SHF.R.U32.HI R3, RZ, 0x1f, R4 ;  /* 0x0000001fff037819 */ /* 0x000fe20000011604 */
[----:B------:R1:W-:Y:S03]  /*1f80*/  STL [R1+0x7c], R5 ;  /* 0x00007c0501007387 */ /* 0x0003e60000100800 */
[----:B------:R-:W-:-:S04]  /*1f90*/  LEA.HI.SX32 R4, R4, R3, 0x1c ;  /* 0x0000000304047211 */ /* 0x000fc800078fe2ff */
[----:B----4-:R-:W-:-:S04]  /*1fa0*/  VIMNMX R9, R29, R4, PT ;  /* 0x000000041d097248 */ /* 0x010fc80003fe0100 */
[----:B------:R-:W-:-:S13]  /*1fb0*/  ISETP.GE.AND P0, PT, R9, 0x1, PT ;  /* 0x000000010900780c */ /* 0x000fda0003f06270 */
[----:B-1----:R-:W-:Y:S05]  /*1fc0*/  @!P0 BRA `(.L_x_5634) ;  /* 0x0000000000748947 */ /* 0x002fea0003800000 */
        /* <DEDUP_REMOVED lines=11> */
[----:B0-----:R-:W-:Y:S01]  /*2080*/  VIADD R4, R3, 0xffffffe ;  /* 0x0ffffffe03047836 */ /* 0x001fe20000000000 */
[----:B------:R-:W-:-:S05]  /*2090*/  IADD3 R3, RZ, -R11, RZ ;  /* 0x8000000bff037210 */ /* 0x000fca0007ffe0ff */
        /* <DEDUP_REMOVED lines=16> */
.L_x_5634:
[----:B------:R-:W-:Y:S05]  /*21a0*/  BSYNC B0 ;  /* 0x0000000000007941 */ /* 0x000fea0003800000 */
.L_x_5633:
        /* <DEDUP_REMOVED lines=25> */
[----:B------:R-:W-:Y:S01]  /*2340*/  MOV R5, UR5 ;  /* 0x0000000500057c02 */ /* 0x000fe20008000f00 */
[----:B------:R-:W-:Y:S01]  /*2350*/  ULDC.64 UR4, c[0x4][0xa0] ;  /* 0x0100280000047ab9 */ /* 0x000fe20000000a00 */
        /* <DEDUP_REMOVED lines=9> */
[----:B0----5:R-:W-:Y:S05]  /*23f0*/  CALL.ABS.NOINC R14 ;  /* 0x000000000e007343 */ /* 0x021fea0003c00000 */
.L_x_5637:
[----:B------:R-:W-:Y:S05]  /*2400*/  BSYNC B6 ;  /* 0x0000000000067941 */ /* 0x000fea0003800000 */
.L_x_5636:
        /* <DEDUP_REMOVED lines=9> */
[----:B------:R-:W-:Y:S01]  /*24a0*/  IMAD.U32 R5, RZ, RZ, UR5 ;  /* 0x00000005ff057e24 */ /* 0x000fe2000f8e00ff */
[----:B------:R-:W0:Y:S01]  /*24b0*/  LDC.64 R14, c[0x4][R14] ;  /* 0x010000000e0e7b82 */ /* 0x000e220000000a00 */
[----:B------:R-:W-:Y:S01]  /*24c0*/  ULDC.64 UR4, c[0x4][0x18] ;  /* 0x0100060000047ab9 */ /* 0x000fe20000000a00 */
        /* <DEDUP_REMOVED lines=8> */
.L_x_5639:
[----:B------:R-:W-:Y:S05]  /*2550*/  BSYNC B6 ;  /* 0x0000000000067941 */ /* 0x000fea0003800000 */
.L_x_5638:
[----:B------:R-:W-:Y:S01]  /*2560*/  ULDC.64 UR4, c[0x0][0xaf0] ;  /* 0x0002bc0000047ab9 */ /* 0x000fe20000000a00 */
[----:B------:R-:W-:Y:S01]  /*2570*/  IMAD.MOV.U32 R0, RZ, RZ, R33 ;  /* 0x000000ffff007224 */ /* 0x000fe200078e0021 */
[----:B------:R-:W-:Y:S01]  /*2580*/  ISETP.NE.U32.AND P0, PT, RZ, UR4, PT ;  /* 0x00000004ff007c0c */ /* 0x000fe2000bf05070 */
[----:B------:R-:W0:Y:S01]  /*2590*/  LDC.64 R8, c[0x0][0x300] ;  /* 0x0000c000ff087b82 */ /* 0x000e220000000a00 */
[----:B------:R-:W1:Y:S02]  /*25a0*/  S2R R42, SR_TID.X ;  /* 0x00000000002a7919 */ /* 0x000e640000002100 */
[----:B------:R-:W-:Y:S01]  /*25b0*/  ISETP.NE.AND.EX P0, PT, RZ, UR5, PT, P0 ;  /* 0x00000005ff007c0c */ /* 0x000fe2000bf05300 */
[----:B------:R-:W-:Y:S01]  /*25c0*/  IMAD.IADD R59, R31, 0x1, R30 ;  /* 0x000000011f3b7824 */ /* 0x000fe200078e021e */
[----:B------:R-:W2:Y:S01]  /*25d0*/  S2R R11, SR_TID.X ;  /* 0x00000000000b7919 */ /* 0x000ea20000002100 */
[----:B------:R-:W-:Y:S02]  /*25e0*/  SHF.R.S32.HI R17, RZ, 0x1f, R16 ;  /* 0x0000001fff117819 */ /* 0x000fe40000011410 */
[----:B------:R-:W-:Y:S01]  /*25f0*/  SHF.R.S32.HI R40, RZ, 0x1f, R22 ;  /* 0x0000001fff287819 */ /* 0x000fe20000011416 */
[C---:B------:R-:W-:Y:S01]  /*2600*/  VIADD R64, R16.reuse, 0x60 ;  /* 0x0000006010407836 */ /* 0x040fe20000000000 */
[----:B------:R-:W3:Y:S01]  /*2610*/  LDC.64 R14, c[0x0][0x3f8] ;  /* 0x0000fe00ff0e7b82 */ /* 0x000ee20000000a00 */
[C---:B------:R-:W-:Y:S01]  /*2620*/  VIADD R12, R16.reuse, 0xe0 ;  /* 0x000000e0100c7836 */ /* 0x040fe20000000000 */
[----:B------:R-:W4:Y:S04]  /*2630*/  LDL R38, [R1+0x68] ;  /* 0x0000680001267983 */ /* 0x000f280000100800 */
[----:B------:R-:W-:Y:S01]  /*2640*/  @P0 IADD3 R6, P1, R35, UR4, RZ ;  /* 0x0000000423060c10 */ /* 0x000fe2000ff3e0ff */
[----:B------:R-:W-:Y:S01]  /*2650*/  VIADD R65, R16, 0x80 ;  /* 0x0000008010417836 */ /* 0x000fe20000000000 */
[----:B------:R-:W3:Y:S02]  /*2660*/  LDC.64 R56, c[0x0][0x408] ;  /* 0x00010200ff387b82 */ /* 0x000ee40000000a00 */
[----:B------:R-:W-:Y:S01]  /*2670*/  @P0 IADD3.X R7, R34, UR5, RZ, P1, !PT ;  /* 0x0000000522070c10 */ /* 0x000fe20008ffe4ff */
[----:B------:R-:W-:-:S04]  /*2680*/  ULDC.64 UR4, c[0x0][0xb00] ;  /* 0x0002c00000047ab9 */ /* 0x000fc80000000a00 */
[----:B------:R2:W4:Y:S01]  /*2690*/  @P0 LDG.E R0, desc[UR40][R6.64] ;  /* 0x0000002806000981 */ /* 0x000522000c1e1900 */
[----:B------:R-:W-:Y:S01]  /*26a0*/  SHF.R.S32.HI R33, RZ, 0x1f, R59 ;  /* 0x0000001fff217819 */ /* 0x000fe2000001143b */
[-C--:B0-----:R-:W-:Y:S01]  /*26b0*/  IMAD.WIDE.U32 R4, R59, R8.reuse, RZ ;  /* 0x000000083b047225 */ /* 0x081fe200078e00ff */
[----:B------:R-:W-:Y:S01]  /*26c0*/  ISETP.NE.U32.AND P0, PT, RZ, UR4, PT ;  /* 0x00000004ff007c0c */ /* 0x000fe2000bf05070 */
[----:B------:R-:W0:Y:S02]  /*26d0*/  LDC R75, c[0x0][0x3f4] ;  /* 0x0000fd00ff4b7b82 */ /* 0x000e240000000800 */
[----:B------:R-:W-:Y:S01]  /*26e0*/  IMAD R10, R33, R8, RZ ;  /* 0x00000008210a7224 */ /* 0x000fe200078e02ff */
[----:B------:R-:W-:Y:S01]  /*26f0*/  ISETP.NE.AND.EX P0, PT, RZ, UR5, PT, P0 ;  /* 0x00000005ff007c0c */ /* 0x000fe2000bf05300 */
[----:B------:R-:W-:Y:S01]  /*2700*/  ULDC.64 UR4, c[0x0][0x308] ;  /* 0x0000c20000047ab9 */ /* 0x000fe20000000a00 */
[----:B-1----:R-:W-:Y:S01]  /*2710*/  SHF.R.U32.HI R42, RZ, 0x7, R42 ;  /* 0x00000007ff2a7819 */ /* 0x002fe2000001162a */
[----:B------:R-:W-:-:S02]  /*2720*/  IMAD R3, R59, R9, R10 ;  /* 0x000000093b037224 */ /* 0x000fc400078e020a */
[----:B------:R-:W-:Y:S01]  /*2730*/  IMAD.WIDE.U32 R62, R22, R8, R16 ;  /* 0x00000008163e7225 */ /* 0x000fe200078e0010 */
[----:B------:R-:W-:-:S03]  /*2740*/  ISETP.NE.AND P6, PT, R42, 0x1, PT ;  /* 0x000000012a00780c */ /* 0x000fc60003fc5270 */
[----:B------:R-:W-:Y:S02]  /*2750*/  IMAD.IADD R5, R5, 0x1, R3 ;  /* 0x0000000105057824 */ /* 0x000fe400078e0203 */
[----:B--2---:R-:W-:Y:S02]  /*2760*/  VIADD R11, R11, 0xffffff80 ;  /* 0xffffff800b0b7836 */ /* 0x004fe40000000000 */
[----:B------:R-:W-:-:S03]  /*2770*/  IMAD.WIDE.U32 R4, R32, UR4, R4 ;  /* 0x0000000420047c25 */ /* 0x000fc6000f8e0004 */
[----:B------:R-:W-:Y:S01]  /*2780*/  SHF.R.S32.HI R6, RZ, 0x1f, R11 ;  /* 0x0000001fff067819 */ /* 0x000fe2000001140b */
[----:B------:R-:W-:Y:S01]  /*2790*/  IMAD R5, R32, UR5, R5 ;  /* 0x0000000520057c24 */ /* 0x000fe2000f8e0205 */
[----:B------:R-:W-:Y:S01]  /*27a0*/  ULDC.64 UR4, c[0x0][0x310] ;  /* 0x0000c40000047ab9 */ /* 0x000fe20000000a00 */
[----:B------:R-:W-:Y:S01]  /*27b0*/  VIADD R66, R16, 0xa0 ;  /* 0x000000a010427836 */ /* 0x000fe20000000000 */
[----:B------:R-:W-:Y:S01]  /*27c0*/  LEA.HI R36, R6, R11, RZ, 0x2 ;  /* 0x0000000b06247211 */ /* 0x000fe200078f10ff */
[----:B------:R-:W-:Y:S01]  /*27d0*/  VIADD R11, R16, 0xc0 ;  /* 0x000000c0100b7836 */ /* 0x000fe20000000000 */
[----:B------:R-:W-:Y:S01]  /*27e0*/  SHF.R.S32.HI R201, RZ, 0x1f, R200 ;  /* 0x0000001fffc97819 */ /* 0x000fe200000114c8 */
[----:B---3--:R-:W-:-:S04]  /*27f0*/  IMAD R30, R40, R56, RZ ;  /* 0x00000038281e7224 */ /* 0x008fc800078e02ff */
[C---:B------:R-:W-:Y:S02]  /*2800*/  IMAD R39, R22.reuse, R57, R30 ;  /* 0x0000003916277224 */ /* 0x040fe400078e021e */
[----:B------:R-:W-:-:S04]  /*2810*/  IMAD.WIDE.U32 R30, R22, R56, R16 ;  /* 0x00000038161e7225 */ /* 0x000fc800078e0010 */
[----:B------:R-:W-:Y:S01]  /*2820*/  IMAD.IADD R31, R39, 0x1, R31 ;  /* 0x00000001271f7824 */ /* 0x000fe200078e021f */
[----:B----4-:R-:W-:Y:S02]  /*2830*/  SHF.R.S32.HI R3, RZ, 0x1f, R0 ;  /* 0x0000001fff037819 */ /* 0x010fe40000011400 */
        /* <DEDUP_REMOVED lines=8> */
[----:B------:R-:W-:Y:S01]  /*28c0*/  IADD3 R0, R16, 0x20, RZ ;  /* 0x0000002010007810 */ /* 0x000fe20007ffe0ff */
[----:B------:R-:W-:Y:S05]  /*28d0*/  @!P6 WARPSYNC.ALL ;  /* 0x000000000000e948 */ /* 0x000fea0003800000 */
[----:B------:R-:W-:Y:S01]  /*28e0*/  ULDC UR4, c[0x0][0x320] ;  /* 0x0000c80000047ab9 */ /* 0x000fe20000000800 */
[----:B------:R-:W-:Y:S01]  /*28f0*/  IMAD.IADD R61, R5, 0x1, R61 ;  /* 0x00000001053d7824 */ /* 0x000fe200078e023d */
[----:B------:R-:W-:Y:S01]  /*2900*/  ISETP.GE.AND P1, PT, R0, UR4, PT ;  /* 0x0000000400007c0c */ /* 0x000fe2000bf26270 */
[----:B------:R-:W-:Y:S01]  /*2910*/  ULDC.64 UR6, c[0x0][0x330] ;  /* 0x0000cc0000067ab9 */ /* 0x000fe20000000a00 */
[----:B------:R-:W-:-:S02]  /*2920*/  ISETP.GE.AND P0, PT, R16, UR4, PT ;  /* 0x0000000410007c0c */ /* 0x000fc4000bf06270 */
[----:B------:R-:W-:Y:S02]  /*2930*/  SEL R7, RZ, 0xffffffff, P1 ;  /* 0xffffffffff077807 */ /* 0x000fe40000800000 */
[----:B------:R-:W-:Y:S01]  /*2940*/  IADD3.X R62, R61, R63, R10, P2, !PT ;  /* 0x0000003f3d3e7210 */ /* 0x000fe200017fe40a */
[----:B------:R-:W-:Y:S01]  /*2950*/  VIADD R63, R16, 0x40 ;  /* 0x00000040103f7836 */ /* 0x000fe20000000000 */
[----:B------:R-:W-:Y:S01]  /*2960*/  SEL R6, RZ, 0x1, P0 ;  /* 0x00000001ff067807 */ /* 0x000fe20000000000 */
[----:B------:R-:W-:Y:S01]  /*2970*/  IMAD.SHL.U32 R7, R7, 0x2, RZ ;  /* 0x0000000207077824 */ /* 0x000fe200078e00ff */
[----:B------:R-:W-:Y:S02]  /*2980*/  ISETP.GE.AND P1, PT, R64, UR4, PT ;  /* 0x0000000440007c0c */ /* 0x000fe4000bf26270 */
        /* <DEDUP_REMOVED lines=11> */
[----:B------:R-:W-:-:S02]  /*2a40*/  LOP3.LUT R10, R12, R10, R11, 0xfe, !PT ;  /* 0x0000000a0c0a7212 */ /* 0x000fc400078efe0b */
[----:B------:R-:W-:Y:S02]  /*2a50*/  SEL R11, RZ, 0x10, P0 ;  /* 0x00000010ff0b7807 */ /* 0x000fe40000000000 */
[----:B------:R-:W-:-:S04]  /*2a60*/  SEL R12, RZ, 0x20, P1 ;  /* 0x00000020ff0c7807 */ /* 0x000fc80000800000 */
[----:B------:R-:W-:Y:S02]  /*2a70*/  LOP3.LUT R11, R12, R10, R11, 0xfe, !PT ;  /* 0x0000000a0c0b7212 */ /* 0x000fe400078efe0b */
[----:B------:R-:W-:Y:S01]  /*2a80*/  SEL R10, RZ, 0x40, P2 ;  /* 0x00000040ff0a7807 */ /* 0x000fe20001000000 */
[----:B------:R-:W-:-:S03]  /*2a90*/  IMAD R13, R13, UR4, RZ ;  /* 0x000000040d0d7c24 */ /* 0x000fc6000f8e02ff */
[----:B------:R-:W-:Y:S01]  /*2aa0*/  LOP3.LUT R95, R11, R10, RZ, 0xfc, !PT ;  /* 0x0000000a0b5f7212 */ /* 0x000fe200078efcff */
[-C--:B------:R-:W-:Y:S02]  /*2ab0*/  IMAD R10, R40, R14.reuse, RZ ;  /* 0x0000000e280a7224 */ /* 0x080fe400078e02ff */
[----:B------:R-:W-:Y:S02]  /*2ac0*/  IMAD R93, R21, UR5, R13 ;  /* 0x00000005155d7c24 */ /* 0x000fe4000f8e020d */
[C---:B------:R-:W-:Y:S02]  /*2ad0*/  IMAD R37, R22.reuse, R15, R10 ;  /* 0x0000000f16257224 */ /* 0x040fe400078e020a */
[----:B------:R-:W-:-:S04]  /*2ae0*/  IMAD.WIDE.U32 R10, R22, R14, R200 ;  /* 0x0000000e160a7225 */ /* 0x000fc800078e00c8 */
[----:B------:R-:W-:-:S04]  /*2af0*/  IMAD.WIDE.U32 R12, R22, R14, R16 ;  /* 0x0000000e160c7225 */ /* 0x000fc800078e0010 */
[----:B------:R-:W-:Y:S02]  /*2b00*/  IMAD.IADD R11, R11, 0x1, R37 ;  /* 0x000000010b0b7824 */ /* 0x000fe400078e0225 */
[----:B------:R-:W-:Y:S01]  /*2b10*/  IMAD.IADD R13, R37, 0x1, R13 ;  /* 0x00000001250d7824 */ /* 0x000fe200078e020d */
[----:B-----5:R-:W-:Y:S01]  /*2b20*/  SHF.R.S32.HI R37, RZ, 0x1f, R152 ;  /* 0x0000001fff257819 */ /* 0x020fe20000011498 */
[----:B------:R-:W-:Y:S01]  /*2b30*/  IMAD.WIDE.U32 R6, R21, UR4, R6 ;  /* 0x0000000415067c25 */ /* 0x000fe2000f8e0006 */
[----:B0-----:R-:W-:Y:S01]  /*2b40*/  ISETP.GE.AND P0, PT, R16, R75, PT ;  /* 0x0000004b1000720c */ /* 0x001fe20003f06270 */
[----:B------:R-:W-:Y:S02]  /*2b50*/  ULDC UR4, c[0x0][0x2f4] ;  /* 0x0000bd0000047ab9 */ /* 0x000fe40000000800 */
[----:B------:R-:W-:-:S04]  /*2b60*/  IMAD.WIDE.U32 R20, R22, R56, R200 ;  /* 0x0000003816147225 */ /* 0x000fc800078e00c8 */
[----:B------:R-:W-:Y:S01]  /*2b70*/  IMAD R34, R37, R14, RZ ;  /* 0x0000000e25227224 */ /* 0x000fe200078e02ff */
[----:B------:R-:W-:-:S03]  /*2b80*/  IADD3 R21, R21, R39, RZ ;  /* 0x0000002715157210 */ /* 0x000fc60007ffe0ff */
[----:B------:R-:W-:Y:S02]  /*2b90*/  IMAD R39, R152, R15, R34 ;  /* 0x0000000f98277224 */ /* 0x000fe400078e0222 */
[----:B------:R-:W2:Y:S01]  /*2ba0*/  LDL R34, [R1+0x64] ;  /* 0x0000640001227983 */ /* 0x000ea20000100800 */
[----:B------:R-:W-:Y:S02]  /*2bb0*/  IADD3 R58, P1, R22, R59, RZ ;  /* 0x0000003b163a7210 */ /* 0x000fe40007f3e0ff */
[----:B------:R-:W-:-:S03]  /*2bc0*/  SEL R35, R75, RZ, P0 ;  /* 0x000000ff4b237207 */ /* 0x000fc60000000000 */
[----:B------:R-:W-:Y:S02]  /*2bd0*/  IMAD.X R59, R40, 0x1, R33, P1 ;  /* 0x00000001283b7824 */ /* 0x000fe400008e0621 */
[----:B------:R-:W-:Y:S02]  /*2be0*/  IMAD.IADD R35, R16, 0x1, R35 ;  /* 0x0000000110237824 */ /* 0x000fe400078e0223 */
[----:B------:R-:W-:Y:S01]  /*2bf0*/  VIADD R40, R22, 0x40 ;  /* 0x0000004016287836 */ /* 0x000fe20000000000 */
[----:B------:R-:W-:Y:S02]  /*2c00*/  SHF.R.S32.HI R43, RZ, 0x1f, R36 ;  /* 0x0000001fff2b7819 */ /* 0x000fe40000011424 */
[----:B------:R-:W-:Y:S01]  /*2c10*/  SHF.R.S32.HI R32, RZ, 0x1f, R35 ;  /* 0x0000001fff207819 */ /* 0x000fe20000011423 */
[----:B------:R-:W-:Y:S01]  /*2c20*/  IMAD.SHL.U32 R40, R40, 0x40, RZ ;  /* 0x0000004028287824 */ /* 0x000fe200078e00ff */
[----:B------:R-:W-:Y:S02]  /*2c30*/  LEA.HI R43, R43, R22, RZ, 0x3 ;  /* 0x000000162b2b7211 */ /* 0x000fe400078f18ff */
[----:B------:R-:W-:-:S02]  /*2c40*/  LEA.HI R32, R32, R35, RZ, 0x3 ;  /* 0x0000002320207211 */ /* 0x000fc400078f18ff */
[----:B------:R-:W-:Y:S02]  /*2c50*/  LOP3.LUT R40, R40, 0x1c0, RZ, 0xc0, !PT ;  /* 0x000001c028287812 */ /* 0x000fe400078ec0ff */
[----:B------:R-:W-:Y:S02]  /*2c60*/  LOP3.LUT R43, R43, 0xfffffff8, RZ, 0xc0, !PT ;  /* 0xfffffff82b2b7812 */ /* 0x000fe400078ec0ff */
[----:B------:R-:W-:Y:S02]  /*2c70*/  LOP3.LUT R33, R40, 0x38, R32, 0xf8, !PT ;  /* 0x0000003828217812 */ /* 0x000fe400078ef820 */
[C---:B------:R-:W-:Y:S01]  /*2c80*/  IADD3 R40, R22.reuse, 0x40, RZ ;  /* 0x0000004016287810 */ /* 0x040fe20007ffe0ff */
[----:B------:R-:W-:Y:S01]  /*2c90*/  IMAD.IADD R43, R22, 0x1, -R43 ;  /* 0x00000001162b7824 */ /* 0x000fe200078e0a2b */
[----:B------:R-:W-:-:S03]  /*2ca0*/  SHF.L.U64.HI R67, R8, 0x6, R9 ;  /* 0x0000000608437819 */ /* 0x000fc60000010209 */
[----:B------:R-:W-:Y:S02]  /*2cb0*/  IMAD.SHL.U32 R40, R40, 0x40, RZ ;  /* 0x0000004028287824 */ /* 0x000fe400078e00ff */
[----:B------:R-:W-:Y:S02]  /*2cc0*/  IMAD.SHL.U32 R83, R43, 0x40, RZ ;  /* 0x000000402b537824 */ /* 0x000fe400078e00ff */
[----:B------:R-:W-:Y:S02]  /*2cd0*/  IMAD R35, R9, 0x60, RZ ;  /* 0x0000006009237824 */ /* 0x000fe400078e02ff */
[----:B------:R-:W-:Y:S01]  /*2ce0*/  IMAD.SHL.U32 R68, R8, 0x40, RZ ;  /* 0x0000004008447824 */ /* 0x000fe200078e00ff */
[----:B------:R-:W-:Y:S01]  /*2cf0*/  LOP3.LUT R40, R40, 0x1c0, RZ, 0xc0, !PT ;  /* 0x000001c028287812 */ /* 0x000fe200078ec0ff */
[----:B------:R-:W-:Y:S01]  /*2d00*/  IMAD.WIDE.U32 R8, R8, 0x60, RZ ;  /* 0x0000006008087825 */ /* 0x000fe200078e00ff */
[----:B------:R-:W-:Y:S02]  /*2d10*/  LOP3.LUT R83, R83, 0x1c0, RZ, 0xc0, !PT ;  /* 0x000001c053537812 */ /* 0x000fe400078ec0ff */
[----:B------:R-:W-:-:S02]  /*2d20*/  SHF.R.U32.HI R40, RZ, 0x3, R40 ;  /* 0x00000003ff287819 */ /* 0x000fc40000011628 */
[----:B------:R-:W-:Y:S02]  /*2d30*/  IADD3 R76, R9, R35, RZ ;  /* 0x00000023094c7210 */ /* 0x000fe40007ffe0ff */
[----:B------:R-:W-:Y:S02]  /*2d40*/  SHF.R.U32.HI R86, RZ, 0x3, R83 ;  /* 0x00000003ff567819 */ /* 0x000fe40000011653 */
[----:B------:R-:W-:Y:S01]  /*2d50*/  LOP3.LUT R35, R83, 0x18, R16, 0xf8, !PT ;  /* 0x0000001853237812 */ /* 0x000fe200078ef810 */
[----:B------:R-:W-:Y:S01]  /*2d60*/  IMAD.MOV.U32 R89, RZ, RZ, 0x20 ;  /* 0x00000020ff597424 */ /* 0x000fe200078e00ff */
[----:B------:R-:W-:Y:S01]  /*2d70*/  LOP3.LUT R88, R33, R40, RZ, 0x3c, !PT ;  /* 0x0000002821587212 */ /* 0x000fe200078e3cff */
[----:B------:R-:W-:Y:S01]  /*2d80*/  IMAD R37, R37, R56, RZ ;  /* 0x0000003825257224 */ /* 0x000fe200078e02ff */
[----:B------:R-:W-:Y:S02]  /*2d90*/  LOP3.LUT P1, RZ, R43, 0x4, RZ, 0xc0, !PT ;  /* 0x000000042bff7812 */ /* 0x000fe4000782c0ff */
[----:B------:R-:W-:-:S02]  /*2da0*/  LOP3.LUT R33, R83, 0x38, R32, 0xf8, !PT ;  /* 0x0000003853217812 */ /* 0x000fc400078ef820 */
[----:B------:R-:W-:Y:S01]  /*2db0*/  LOP3.LUT R35, R35, R86, RZ, 0x3c, !PT ;  /* 0x0000005623237212 */ /* 0x000fe200078e3cff */
[----:B------:R-:W-:Y:S01]  /*2dc0*/  IMAD R77, R15, 0x60, RZ ;  /* 0x000000600f4d7824 */ /* 0x000fe200078e02ff */
[C---:B------:R-:W-:Y:S01]  /*2dd0*/  SHF.L.U64.HI R69, R14.reuse, 0x6, R15 ;  /* 0x000000060e457819 */ /* 0x040fe2000001020f */
[----:B------:R-:W-:Y:S01]  /*2de0*/  IMAD.SHL.U32 R70, R14, 0x40, RZ ;  /* 0x000000400e467824 */ /* 0x000fe200078e00ff */
[----:B------:R-:W-:Y:S01]  /*2df0*/  SHF.L.U64.HI R71, R56, 0x6, R57 ;  /* 0x0000000638477819 */ /* 0x000fe20000010239 */
[C---:B------:R-:W-:Y:S01]  /*2e00*/  IMAD.WIDE.U32 R10, R152.reuse, R14, R10 ;  /* 0x0000000e980a7225 */ /* 0x040fe200078e000a */
[----:B------:R-:W-:Y:S02]  /*2e10*/  SEL R89, R89, 0xffffffe0, !P1 ;  /* 0xffffffe059597807 */ /* 0x000fe40004800000 */
[----:B------:R-:W-:Y:S01]  /*2e20*/  LOP3.LUT R33, R33, R86, RZ, 0x3c, !PT ;  /* 0x0000005621217212 */ /* 0x000fe200078e3cff */
[----:B------:R-:W-:Y:S01]  /*2e30*/  IMAD.WIDE.U32 R12, R152, R14, R12 ;  /* 0x0000000e980c7225 */ /* 0x000fe200078e000c */
[----:B------:R-:W-:-:S02]  /*2e40*/  SEL R94, RZ, 0xffffff80, P3 ;  /* 0xffffff80ff5e7807 */ /* 0x000fc40001800000 */
[----:B------:R-:W-:Y:S01]  /*2e50*/  LOP3.LUT R85, R32, 0xfffffff8, RZ, 0xc0, !PT ;  /* 0xfffffff820557812 */ /* 0x000fe200078ec0ff */
[----:B------:R-:W-:Y:S02]  /*2e60*/  IMAD R37, R152, R57, R37 ;  /* 0x0000003998257224 */ /* 0x000fe400078e0225 */
[----:B------:R-:W-:Y:S02]  /*2e70*/  IMAD R41, R57, 0x60, RZ ;  /* 0x0000006039297824 */ /* 0x000fe400078e02ff */
[----:B------:R-:W-:Y:S02]  /*2e80*/  IMAD.SHL.U32 R72, R56, 0x40, RZ ;  /* 0x0000004038487824 */ /* 0x000fe400078e00ff */
[----:B------:R-:W-:-:S04]  /*2e90*/  IMAD.WIDE.U32 R20, R152, R56, R20 ;  /* 0x0000003898147225 */ /* 0x000fc800078e0014 */
[----:B------:R-:W-:Y:S02]  /*2ea0*/  VIADD R44, R22, 0x40 ;  /* 0x00000040162c7836 */ /* 0x000fe40000000000 */
[----:B------:R-:W-:Y:S01]  /*2eb0*/  IMAD.WIDE.U32 R30, R152, R56, R30 ;  /* 0x00000038981e7225 */ /* 0x000fe200078e001e */
[----:B------:R-:W-:-:S03]  /*2ec0*/  LOP3.LUT R94, R95, 0x80, R94, 0xc8, !PT ;  /* 0x000000805f5e7812 */ /* 0x000fc600078ec85e */
[----:B------:R-:W-:-:S04]  /*2ed0*/  IMAD.WIDE.U32 R14, R14, 0x60, RZ ;  /* 0x000000600e0e7825 */ /* 0x000fc800078e00ff */
[----:B------:R-:W-:Y:S01]  /*2ee0*/  IMAD.WIDE.U32 R56, R56, 0x60, RZ ;  /* 0x0000006038387825 */ /* 0x000fe200078e00ff */
[----:B------:R-:W-:Y:S02]  /*2ef0*/  SHF.R.S32.HI R73, RZ, 0x1f, R44 ;  /* 0x0000001fff497819 */ /* 0x000fe4000001142c */
[----:B------:R-:W-:Y:S01]  /*2f00*/  SHF.R.S32.HI R84, RZ, 0x3, R32 ;  /* 0x00000003ff547819 */ /* 0x000fe20000011420 */
[----:B------:R-:W-:Y:S01]  /*2f10*/  VIADD R74, R42, 0x8 ;  /* 0x000000082a4a7836 */ /* 0x000fe20000000000 */
[----:B------:R-:W-:Y:S01]  /*2f20*/  SHF.R.S32.HI R87, RZ, 0x1f, R85 ;  /* 0x0000001fff577819 */ /* 0x000fe20000011455 */
[----:B------:R-:W-:Y:S01]  /*2f30*/  IMAD.SHL.U32 R75, R75, 0x2, RZ ;  /* 0x000000024b4b7824 */ /* 0x000fe200078e00ff */
[----:B------:R-:W-:Y:S01]  /*2f40*/  ISETP.GE.AND P1, PT, R16, UR4, PT ;  /* 0x0000000410007c0c */ /* 0x000fe2000bf26270 */
[----:B------:R-:W-:Y:S01]  /*2f50*/  IMAD.IADD R77, R15, 0x1, R77 ;  /* 0x000000010f4d7824 */ /* 0x000fe200078e024d */
[----:B------:R-:W-:Y:S01]  /*2f60*/  ISETP.GE.AND P2, PT, R0, UR4, PT ;  /* 0x0000000400007c0c */ /* 0x000fe2000bf46270 */
[----:B------:R-:W-:Y:S01]  /*2f70*/  IMAD.IADD R78, R57, 0x1, R41 ;  /* 0x00000001394e7824 */ /* 0x000fe200078e0229 */
[----:B------:R-:W-:Y:S01]  /*2f80*/  LOP3.LUT R95, R95, 0x40, RZ, 0xc0, !PT ;  /* 0x000000405f5f7812 */ /* 0x000fe200078ec0ff */
[----:B------:R-:W-:-:S02]  /*2f90*/  IMAD.IADD R79, R11, 0x1, R39 ;  /* 0x000000010b4f7824 */ /* 0x000fc400078e0227 */
[----:B------:R-:W-:Y:S02]  /*2fa0*/  IMAD.IADD R80, R39, 0x1, R13 ;  /* 0x0000000127507824 */ /* 0x000fe400078e020d */
[----:B------:R-:W-:Y:S02]  /*2fb0*/  IMAD.IADD R81, R21, 0x1, R37 ;  /* 0x0000000115517824 */ /* 0x000fe400078e0225 */
[----:B------:R-:W-:Y:S02]  /*2fc0*/  IMAD.IADD R82, R37, 0x1, R31 ;  /* 0x0000000125527824 */ /* 0x000fe400078e021f */
[----:B------:R-:W-:Y:S02]  /*2fd0*/  IMAD.IADD R88, R38, 0x1, R88 ;  /* 0x0000000126587824 */ /* 0x000fe400078e0258 */
[----:B------:R-:W-:Y:S01]  /*2fe0*/  IMAD.IADD R93, R7, 0x1, R93 ;  /* 0x00000001075d7824 */ /* 0x000fe200078e025d */
[----:B------:R-:W-:Y:S01]  /*2ff0*/  @!P6 BAR.SYNC.DEFER_BLOCKING 0x9, 0x100 ;  /* 0x024400000000eb1d */ /* 0x000fe20000010000 */
[----:B--2---:R-:W-:-:S02]  /*3000*/  IMAD R90, R34, 0x200, R35 ;  /* 0x00000200225a7824 */ /* 0x004fc400078e0223 */
[----:B------:R-:W-:Y:S02]  /*3010*/  IMAD R91, R34, 0x200, R33 ;  /* 0x00000200225b7824 */ /* 0x000fe400078e0221 */
[----:B------:R-:W-:-:S07]  /*3020*/  IMAD.IADD R92, R89, 0x1, R90 ;  /* 0x00000001595c7824 */ /* 0x000fce00078e025a */
.L_x_5687:
        /* <DEDUP_REMOVED lines=12> */
[----:B------:R-:W-:Y:S02]  /*30f0*/  IADD3 R27, P3, P4, R3, R100, R68 ;  /* 0x00000064031b7210 */ /* 0x000fe40007c7e044 */
[----:B------:R-:W-:Y:S01]  /*3100*/  LEA R103, R103, R26, 0x1 ;  /* 0x0000001a67677211 */ /* 0x000fe200078e08ff */
        /* <DEDUP_REMOVED lines=12> */
[----:B---3--:R-:W-:Y:S05]  /*31d0*/  @!P3 BRA `(.L_x_5641) ;  /* 0x00000028000cb947 */ /* 0x008fea0003800000 */
        /* <DEDUP_REMOVED lines=41> */
.L_x_5644:
[----:B------:R-:W-:Y:S05]  /*3470*/  BSYNC B1 ;  /* 0x0000000000017941 */ /* 0x000fea0003800000 */
.L_x_5643:
[----:B0-----:R-:W-:Y:S01]  /*3480*/  VIADD R36, R22, 0x40 ;  /* 0x0000004016247836 */ /* 0x001fe20000000000 */
[----:B------:R-:W-:Y:S01]  /*3490*/  BSSY B1, `(.L_x_5645) ;  /* 0x000001c000017945 */ /* 0x000fe20003800000 */
[----:B------:R-:W-:Y:S01]  /*34a0*/  CS2R R44, SRZ ;  /* 0x00000000002c7805 */ /* 0x000fe2000001ff00 */
[----:B-----5:R-:W-:Y:S01]  /*34b0*/  IMAD.MOV.U32 R98, RZ, RZ, R50 ;  /* 0x000000ffff627224 */ /* 0x020fe200078e0032 */
[----:B------:R-:W-:Y:S02]  /*34c0*/  CS2R R46, SRZ ;  /* 0x00000000002e7805 */ /* 0x000fe4000001ff00 */
[----:B------:R-:W-:Y:S02]  /*34d0*/  ISETP.GE.AND P5, PT, R36, R106, PT ;  /* 0x0000006a2400720c */ /* 0x000fe40003fa6270 */
[----:B------:R-:W-:Y:S01]  /*34e0*/  CS2R R36, SRZ ;  /* 0x0000000000247805 */ /* 0x000fe2000001ff00 */
[----:B------:R-:W-:-:S10]  /*34f0*/  IMAD.MOV.U32 R99, RZ, RZ, R51 ;  /* 0x000000ffff637224 */ /* 0x000fd400078e0033 */
        /* <DEDUP_REMOVED lines=21> */
.L_x_5646:
[----:B------:R-:W-:Y:S05]  /*3650*/  BSYNC B1 ;  /* 0x0000000000017941 */ /* 0x000fea0003800000 */
.L_x_5645:
        /* <DEDUP_REMOVED lines=24> */
[----:B------:R-:W-:Y:S02]  /*37e0*/  PRMT R101, R34, 0x7610, R101 ;  /* 0x0000761022657816 */ /* 0x000fe40000000065 */
[----:B------:R-:W-:Y:S01]  /*37f0*/  PRMT R100, R100, 0x5410, R35 ;  /* 0x0000541064647816 */ /* 0x000fe20000000023 */
[----:B------:R-:W-:Y:S06]  /*3800*/  @!P3 BRA `(.L_x_5647) ;  /* 0x000000000004b947 */ /* 0x000fec0003800000 */
[----:B------:R-:W-:Y:S01]  /*3810*/  BPT.TRAP 0x1 ;  /* 0x000000040000795c */ /* 0x000fe20000300000 */
.L_x_5647:
[----:B------:R-:W-:Y:S01]  /*3820*/  IMAD R96, R18, 0x8, R19 ;  /* 0x0000000812607824 */ /* 0x000fe200078e0213 */
[----:B------:R-:W-:Y:S01]  /*3830*/  SHF.L.U32 R107, R202, 0x1f, RZ ;  /* 0x0000001fca6b7819 */ /* 0x000fe200000006ff */
[----:B------:R-:W-:Y:S03]  /*3840*/  BSSY B1, `(.L_x_5648) ;  /* 0x0000003000017945 */ /* 0x000fe60003800000 */
[----:B------:R-:W0:Y:S02]  /*3850*/  SYNCS.PHASECHK.TRANS64.TRYWAIT P6, [R96+URZ+0x32490], R107 ;  /* 0x0324906b600075a7 */ /* 0x000e2400080c017f */
[----:B0-----:R-:W-:Y:S05]  /*3860*/  @!P6 BRA `(.L_x_5649) ;  /* 0x000001f400b8e947 */ /* 0x001fea0003800000 */
.L_x_5962:
[----:B------:R-:W-:Y:S05]  /*3870*/  BSYNC B1 ;  /* 0x0000000000017941 */ /* 0x000fea0003800000 */
.L_x_5648:
        /* <DEDUP_REMOVED lines=19> */
[-C--:B------:R-:W-:Y:S01]  /*39b0*/  FMUL.FTZ R110, R35, R108.reuse ;  /* 0x0000006c236e7220 */ /* 0x080fe20000410000 */
[----:B------:R-:W-:Y:S02]  /*39c0*/  HADD2.F32 R52, -RZ, R52.H0_H0 ;  /* 0x20000034ff347230 */ /* 0x000fe40000004100 */
        /* <DEDUP_REMOVED lines=28> */
.L_x_5655:
[----:B------:R-:W-:Y:S05]  /*3b90*/  BSYNC B3 ;  /* 0x0000000000037941 */ /* 0x000fea0003800000 */
.L_x_5654:
[----:B--2---:R1:W-:Y:S02]  /*3ba0*/  STG.E.128 desc[UR40][R42.64], R32 ;  /* 0x000000202a007986 */ /* 0x0043e4000c101d28 */
.L_x_5653:
[----:B------:R-:W-:Y:S05]  /*3bb0*/  BSYNC B2 ;  /* 0x0000000000027941 */ /* 0x000fea0003800000 */
.L_x_5652:
        /* <DEDUP_REMOVED lines=46> */
.L_x_5657:
[----:B------:R-:W-:Y:S05]  /*3ea0*/  BSYNC B2 ;  /* 0x0000000000027941 */ /* 0x000fea0003800000 */
.L_x_5656:
[----:B--2---:R2:W-:Y:S02]  /*3eb0*/  STG.E.128 desc[UR40][R42.64+0x40], R32 ;  /* 0x000040202a007986 */ /* 0x0045e4000c101d28 */
.L_x_5651:
[----:B------:R-:W-:Y:S05]  /*3ec0*/  BSYNC B1 ;  /* 0x0000000000017941 */ /* 0x000fea0003800000 */
.L_x_5650:
        /* <DEDUP_REMOVED lines=48> */
.L_x_5662:
[----:B------:R-:W-:Y:S05]  /*41d0*/  BSYNC B2 ;  /* 0x0000000000027941 */ /* 0x000fea0003800000 */
.L_x_5661:
[----:B--2---:R3:W-:Y:S02]  /*41e0*/  STG.E.128 desc[UR40][R40.64], R32 ;  /* 0x0000002028007986 */ /* 0x0047e4000c101d28 */
.L_x_5660:
[----:B------:R-:W-:Y:S05]  /*41f0*/  BSYNC B1 ;  /* 0x0000000000017941 */ /* 0x000fea0003800000 */
.L_x_5659:
        /* <DEDUP_REMOVED lines=46> */
.L_x_5664:
[----:B------:R-:W-:Y:S05]  /*44e0*/  BSYNC B1 ;  /* 0x0000000000017941 */ /* 0x000fea0003800000 */
.L_x_5663:
[----:B--2---:R4:W-:Y:S01]  /*44f0*/  STG.E.128 desc[UR40][R40.64+0x40], R32 ;  /* 0x0000402028007986 */ /* 0x0049e2000c101d28 */
[----:B------:R-:W-:Y:S05]  /*4500*/  BRA `(.L_x_5658) ;  /* 0x0000001400ac7947 */ /* 0x000fea0003800000 */
.L_x_5642:
[----:B------:R-:W-:-:S05]  /*4510*/  VIADD R36, R22, 0x40 ;  /* 0x0000004016247836 */ /* 0x000fca0000000000 */
        /* <DEDUP_REMOVED lines=39> */
[----:B---3--:R-:W-:Y:S01]  /*4790*/  IMAD.MOV.U32 R50, RZ, RZ, R34 ;  /* 0x000000ffff327224 */ /* 0x008fe200078e0022 */
[----:B------:R-:W-:Y:S01]  /*47a0*/  MOV R53, R32 ;  /* 0x0000002000357202 */ /* 0x000fe20000000f00 */
[----:B------:R-:W-:Y:S02]  /*47b0*/  IMAD.MOV.U32 R52, RZ, RZ, R35 ;  /* 0x000000ffff347224 */ /* 0x000fe400078e0023 */
[----:B------:R-:W-:Y:S01]  /*47c0*/  IMAD.MOV.U32 R54, RZ, RZ, R33 ;  /* 0x000000ffff367224 */ /* 0x000fe200078e0021 */
[----:B------:R-:W-:Y:S02]  /*47d0*/  PRMT R127, R50, 0x7610, R127 ;  /* 0x00007610327f7816 */ /* 0x000fe4000000007f */
[----:B------:R-:W-:Y:S02]  /*47e0*/  PRMT R123, R52, 0x5410, R53 ;  /* 0x00005410347b7816 */ /* 0x000fe40000000035 */
[----:B------:R-:W-:Y:S01]  /*47f0*/  PRMT R118, R54, 0x7610, R118 ;  /* 0x0000761036767816 */ /* 0x000fe20000000076 */
[----:B----4-:R-:W-:-:S02]  /*4800*/  IMAD.MOV.U32 R50, RZ, RZ, R38 ;  /* 0x000000ffff327224 */ /* 0x010fc400078e0026 */
        /* <DEDUP_REMOVED lines=22> */
.L_x_5665:
        /* <DEDUP_REMOVED lines=9> */
.L_x_5963:
[----:B------:R-:W-:Y:S05]  /*4a00*/  BSYNC B1 ;  /* 0x0000000000017941 */ /* 0x000fea0003800000 */
.L_x_5666:
[----:B------:R-:W-:Y:S01]  /*4a10*/  ISETP.GE.OR P5, PT, R22, R106, P1 ;  /* 0x0000006a1600720c */ /* 0x000fe20000fa6670 */
[----:B------:R-:W-:-:S12]  /*4a20*/  BSSY B1, `(.L_x_5668) ;  /* 0x000007b000017945 */ /* 0x000fd80003800000 */
[----:B------:R-:W-:Y:S05]  /*4a30*/  @P5 BRA `(.L_x_5669) ;  /* 0x0000000400e45947 */ /* 0x000fea0003800000 */
[----:B------:R-:W3:Y:S01]  /*4a40*/  LDL R50, [R1+0x64] ;  /* 0x0000640001327983 */ /* 0x000ee20000100800 */
[----:B------:R-:W-:Y:S01]  /*4a50*/  SHF.R.S32.HI R48, RZ, 0x1f, R22 ;  /* 0x0000001fff307819 */ /* 0x000fe20000011416 */
[----:B--2---:R-:W-:-:S04]  /*4a60*/  IMAD.WIDE.U32 R104, R22, R102, R100 ;  /* 0x0000006616687225 */ /* 0x004fc800078e0064 */
[----:B------:R-:W-:-:S04]  /*4a70*/  IMAD R48, R48, R102, RZ ;  /* 0x0000006630307224 */ /* 0x000fc800078e02ff */
[----:B------:R-:W-:Y:S01]  /*4a80*/  IMAD R49, R22, R103, R48 ;  /* 0x0000006716317224 */ /* 0x000fe200078e0230 */
[----:B------:R-:W-:-:S03]  /*4a90*/  SEL R48, R75, R110, !P0 ;  /* 0x0000006e4b307207 */ /* 0x000fc60004000000 */
[----:B------:R-:W-:Y:S01]  /*4aa0*/  IMAD.IADD R114, R49, 0x1, R105 ;  /* 0x0000000131727824 */ /* 0x000fe200078e0269 */
[----:B------:R-:W-:-:S04]  /*4ab0*/  SHF.R.S32.HI R49, RZ, 0x1f, R48 ;  /* 0x0000001fff317819 */ /* 0x000fc80000011430 */
[----:B------:R-:W-:-:S04]  /*4ac0*/  LEA.HI R49, R49, R48, RZ, 0x4 ;  /* 0x0000003031317211 */ /* 0x000fc800078f20ff */
[----:B------:R-:W-:-:S05]  /*4ad0*/  LEA.HI.SX32 R49, R49, R84, 0x1c ;  /* 0x0000005431317211 */ /* 0x000fca00078fe2ff */
[----:B------:R-:W-:-:S05]  /*4ae0*/  IMAD.SHL.U32 R111, R49, 0x8, RZ ;  /* 0x00000008316f7824 */ /* 0x000fca00078e00ff */
[----:B------:R-:W-:-:S04]  /*4af0*/  LOP3.LUT R49, R83, 0x38, R111, 0xf8, !PT ;  /* 0x0000003853317812 */ /* 0x000fc800078ef86f */
[----:B------:R-:W-:Y:S01]  /*4b00*/  LOP3.LUT R49, R49, R86, RZ, 0x3c, !PT ;  /* 0x0000005631317212 */ /* 0x000fe200078e3cff */
[----:B------:R-:W-:-:S04]  /*4b10*/  IMAD R48, R18, 0x1800, R91 ;  /* 0x0000180012307824 */ /* 0x000fc800078e025b */
[----:B------:R-:W-:Y:S01]  /*4b20*/  IMAD R48, R48, 0x2, R19 ;  /* 0x0000000230307824 */ /* 0x000fe200078e0213 */
[----:B------:R-:W-:Y:S01]  /*4b30*/  IADD3 R109, P5, P6, R4, R104, R85 ;  /* 0x00000068046d7210 */ /* 0x000fe20007ebe055 */
[----:B------:R-:W-:Y:S03]  /*4b40*/  BSSY B2, `(.L_x_5670) ;  /* 0x000005c000027945 */ /* 0x000fe60003800000 */
[----:B------:R-:W-:Y:S01]  /*4b50*/  IADD3.X R112, R61, R114, R87, P5, P6 ;  /* 0x000000723d707210 */ /* 0x000fe20002fec457 */
[----:B---3--:R-:W-:-:S04]  /*4b60*/  IMAD R49, R50, 0x200, R49 ;  /* 0x0000020032317824 */ /* 0x008fc800078e0231 */
        /* <DEDUP_REMOVED lines=10> */
[----:B------:R-:W-:Y:S01]  /*4c10*/  SHF.R.U64 R34, R38, 0x10, R39 ;  /* 0x0000001026227819 */ /* 0x000fe20000001227 */
[----:B------:R-:W-:Y:S01]  /*4c20*/  HADD2.F32 R113, -RZ, R113.H0_H0 ;  /* 0x20000071ff717230 */ /* 0x000fe20000004100 */
[--C-:B------:R-:W-:Y:S01]  /*4c30*/  SHF.R.U64 R36, R36, 0x10, R37.reuse ;  /* 0x0000001024247819 */ /* 0x100fe20000001225 */
[----:B------:R-:W-:Y:S01]  /*4c40*/  HADD2.F32 R33, -RZ, R33.H0_H0 ;  /* 0x20000021ff217230 */ /* 0x000fe20000004100 */
[----:B------:R-:W-:Y:S01]  /*4c50*/  SHF.R.U32.HI R115, RZ, 0x10, R37 ;  /* 0x00000010ff737819 */ /* 0x000fe20000011625 */
[----:B-1----:R-:W-:Y:S01]  /*4c60*/  HADD2.F32 R37, -RZ, R49.H0_H0 ;  /* 0x20000031ff257230 */ /* 0x002fe20000004100 */
[----:B------:R-:W-:Y:S01]  /*4c70*/  SHF.R.U32.HI R38, RZ, 0x10, R39 ;  /* 0x00000010ff267819 */ /* 0x000fe20000011627 */
[----:B--2---:R-:W-:Y:S01]  /*4c80*/  HADD2.F32 R39, -RZ, R53.H0_H0 ;  /* 0x20000035ff277230 */ /* 0x004fe20000004100 */
[----:B------:R-:W-:Y:S01]  /*4c90*/  SHF.R.U32.HI R35, RZ, 0x10, R35 ;  /* 0x00000010ff237819 */ /* 0x000fe20000011623 */
[----:B------:R-:W-:-:S02]  /*4ca0*/  HADD2.F32 R115, -RZ, R115.H0_H0 ;  /* 0x20000073ff737230 */ /* 0x000fc40000004100 */
[-C--:B------:R-:W-:Y:S01]  /*4cb0*/  FMUL.FTZ R124, R37, R116.reuse ;  /* 0x00000074257c7220 */ /* 0x080fe20000410000 */
[C---:B------:R-:W-:Y:S01]  /*4cc0*/  FMUL.FTZ R122, R39.reuse, R116 ;  /* 0x00000074277a7220 */ /* 0x040fe20000410000 */
[----:B------:R-:W-:Y:S02]  /*4cd0*/  HADD2.F32 R116, -RZ, R53.H1_H1 ;  /* 0x30000035ff747230 */ /* 0x000fe40000004100 */
[-C--:B------:R-:W-:Y:S01]  /*4ce0*/  FFMA.FTZ R39, R39, R118.reuse, R124 ;  /* 0x0000007627277223 */ /* 0x080fe2000001007c */
[----:B------:R-:W-:Y:S02]  /*4cf0*/  HADD2.F32 R53, -RZ, R49.H1_H1 ;  /* 0x30000031ff357230 */ /* 0x000fe40000004100 */
[----:B------:R-:W-:Y:S01]  /*4d00*/  FFMA.FTZ R37, R37, R118, -R122 ;  /* 0x0000007625257223 */ /* 0x000fe2000001087a */
[----:B------:R-:W-:Y:S01]  /*4d10*/  MOV R49, R54 ;  /* 0x0000003600317202 */ /* 0x000fe20000000f00 */
[----:B------:R-:W-:Y:S01]  /*4d20*/  FMUL.FTZ R118, R116, R115 ;  /* 0x0000007374767220 */ /* 0x000fe20000410000 */
[----:B------:R-:W-:-:S02]  /*4d30*/  HADD2.F32 R122, -RZ, R125.H0_H0 ;  /* 0x2000007dff7a7230 */ /* 0x000fc40000004100 */
[C---:B------:R-:W-:Y:S01]  /*4d40*/  FMUL.FTZ R115, R53.reuse, R115 ;  /* 0x0000007335737220 */ /* 0x040fe20000410000 */
[----:B------:R-:W-:Y:S02]  /*4d50*/  HADD2.F32 R124, -RZ, R38.H0_H0 ;  /* 0x20000026ff7c7230 */ /* 0x000fe40000004100 */
[-C--:B------:R-:W-:Y:S01]  /*4d60*/  FFMA.FTZ R54, R53, R113.reuse, -R118 ;  /* 0x0000007135367223 */ /* 0x080fe20000010876 */
[----:B------:R-:W-:Y:S02]  /*4d70*/  HADD2.F32 R53, -RZ, R55.H0_H0 ;  /* 0x20000037ff357230 */ /* 0x000fe40000004100 */
[----:B------:R-:W-:Y:S01]  /*4d80*/  FFMA.FTZ R116, R116, R113, R115 ;  /* 0x0000007174747223 */ /* 0x000fe20000010073 */
[----:B------:R-:W-:Y:S02]  /*4d90*/  HADD2.F32 R118, -RZ, R123.H0_H0 ;  /* 0x2000007bff767230 */ /* 0x000fe40000004100 */
[----:B------:R-:W-:Y:S02]  /*4da0*/  HADD2.F32 R113, -RZ, R51.H0_H0 ;  /* 0x20000033ff717230 */ /* 0x000fe40000004100 */
[----:B------:R-:W-:Y:S01]  /*4db0*/  FMUL.FTZ R126, R53, R122 ;  /* 0x0000007a357e7220 */ /* 0x000fe20000410000 */
[----:B------:R-:W-:Y:S01]  /*4dc0*/  HADD2.F32 R55, -RZ, R55.H1_H1 ;  /* 0x30000037ff377230 */ /* 0x000fe20000004100 */
[----:B------:R-:W-:Y:S01]  /*4dd0*/  F2FP.F16.F32.PACK_AB R39, R116, R39 ;  /* 0x000000277427723e */ /* 0x000fe200000000ff */
[----:B------:R-:W-:-:S02]  /*4de0*/  HADD2.F32 R51, -RZ, R51.H1_H1 ;  /* 0x30000033ff337230 */ /* 0x000fc40000004100 */
[C---:B------:R-:W-:Y:S01]  /*4df0*/  FMUL.FTZ R128, R113.reuse, R122 ;  /* 0x0000007a71807220 */ /* 0x040fe20000410000 */
[----:B------:R-:W-:Y:S01]  /*4e00*/  FFMA.FTZ R38, R113, R118, -R126 ;  /* 0x0000007671267223 */ /* 0x000fe2000001087e */
[----:B------:R-:W-:Y:S02]  /*4e10*/  HADD2.F32 R122, -RZ, R35.H0_H0 ;  /* 0x20000023ff7a7230 */ /* 0x000fe40000004100 */
[-C--:B------:R-:W-:Y:S01]  /*4e20*/  FMUL.FTZ R126, R55, R124.reuse ;  /* 0x0000007c377e7220 */ /* 0x080fe20000410000 */
[----:B------:R-:W-:Y:S01]  /*4e30*/  FMUL.FTZ R124, R51, R124 ;  /* 0x0000007c337c7220 */ /* 0x000fe20000410000 */
[----:B------:R-:W-:Y:S01]  /*4e40*/  FFMA.FTZ R35, R53, R118, R128 ;  /* 0x0000007635237223 */ /* 0x000fe20000010080 */
[----:B------:R-:W-:Y:S02]  /*4e50*/  HADD2.F32 R115, -RZ, R125.H1_H1 ;  /* 0x3000007dff737230 */ /* 0x000fe40000004100 */
[-C--:B------:R-:W-:Y:S01]  /*4e60*/  FFMA.FTZ R51, R51, R122.reuse, -R126 ;  /* 0x0000007a33337223 */ /* 0x080fe2000001087e */
[----:B------:R-:W-:Y:S01]  /*4e70*/  FFMA.FTZ R118, R55, R122, R124 ;  /* 0x0000007a37767223 */ /* 0x000fe2000001007c */
[----:B------:R-:W-:-:S02]  /*4e80*/  HADD2.F32 R55, -RZ, R123.H1_H1 ;  /* 0x3000007bff377230 */ /* 0x000fc40000004100 */
[----:B------:R-:W-:Y:S01]  /*4e90*/  HADD2.F32 R123, -RZ, R36.H0_H0 ;  /* 0x20000024ff7b7230 */ /* 0x000fe20000004100 */
[----:B------:R-:W-:Y:S01]  /*4ea0*/  F2FP.F16.F32.PACK_AB R51, R51, R38 ;  /* 0x000000263333723e */ /* 0x000fe200000000ff */
[----:B------:R-:W-:Y:S01]  /*4eb0*/  HADD2.F32 R53, -RZ, R52.H0_H0 ;  /* 0x20000034ff357230 */ /* 0x000fe20000004100 */
        /* <DEDUP_REMOVED lines=9> */
[C---:B------:R-:W-:Y:S01]  /*4f50*/  FMUL.FTZ R123, R48.reuse, R123 ;  /* 0x0000007b307b7220 */ /* 0x040fe20000410000 */
[----:B------:R-:W-:Y:S01]  /*4f60*/  FFMA.FTZ R36, R53, R55, R122 ;  /* 0x0000003735247223 */ /* 0x000fe2000001007a */
[-C--:B------:R-:W-:Y:S01]  /*4f70*/  FFMA.FTZ R53, R48, R113.reuse, -R115 ;  /* 0x0000007130357223 */ /* 0x080fe20000010873 */
[----:B------:R-:W-:Y:S02]  /*4f80*/  HADD2.F32 R48, -RZ, R49.H0_H0 ;  /* 0x20000031ff307230 */ /* 0x000fe40000004100 */
[----:B------:R-:W-:Y:S01]  /*4f90*/  FFMA.FTZ R55, R52, R113, R123 ;  /* 0x0000007134377223 */ /* 0x000fe2000001007b */
[----:B------:R-:W-:Y:S02]  /*4fa0*/  HADD2.F32 R52, -RZ, R34.H0_H0 ;  /* 0x20000022ff347230 */ /* 0x000fe40000004100 */
[----:B------:R-:W-:-:S02]  /*4fb0*/  HADD2.F32 R115, -RZ, R127.H1_H1 ;  /* 0x3000007fff737230 */ /* 0x000fc40000004100 */
[--C-:B------:R-:W-:Y:S01]  /*4fc0*/  HADD2.F32 R34, -RZ, R50.reuse.H0_H0 ;  /* 0x20000032ff227230 */ /* 0x100fe20000004100 */
[----:B------:R-:W-:Y:S01]  /*4fd0*/  F2FP.F16.F32.PACK_AB R38, R55, R36 ;  /* 0x000000243726723e */ /* 0x000fe200000000ff */
[----:B------:R-:W-:Y:S02]  /*4fe0*/  HADD2.F32 R49, -RZ, R49.H1_H1 ;  /* 0x30000031ff317230 */ /* 0x000fe40000004100 */
[-C--:B------:R-:W-:Y:S01]  /*4ff0*/  FMUL.FTZ R123, R48, R115.reuse ;  /* 0x00000073307b7220 */ /* 0x080fe20000410000 */
[----:B------:R-:W-:Y:S02]  /*5000*/  HADD2.F32 R50, -RZ, R50.H1_H1 ;  /* 0x30000032ff327230 */ /* 0x000fe40000004100 */
[----:B------:R-:W-:Y:S01]  /*5010*/  FMUL.FTZ R115, R34, R115 ;  /* 0x0000007322737220 */ /* 0x000fe20000410000 */
[----:B------:R-:W-:Y:S02]  /*5020*/  HADD2.F32 R113, -RZ, R127.H0_H0 ;  /* 0x2000007fff717230 */ /* 0x000fe40000004100 */
[----:B------:R-:W-:Y:S01]  /*5030*/  FMUL.FTZ R125, R49, R52 ;  /* 0x00000034317d7220 */ /* 0x000fe20000410000 */
[----:B------:R-:W-:-:S02]  /*5040*/  IMAD.MOV.U32 R55, RZ, RZ, R35 ;  /* 0x000000ffff377224 */ /* 0x000fc400078e0023 */
[----:B------:R-:W-:Y:S01]  /*5050*/  FMUL.FTZ R52, R50, R52 ;  /* 0x0000003432347220 */ /* 0x000fe20000410000 */
[-C--:B------:R-:W-:Y:S01]  /*5060*/  FFMA.FTZ R115, R48, R113.reuse, R115 ;  /* 0x0000007130737223 */ /* 0x080fe20000010073 */
[----:B------:R-:W-:Y:S02]  /*5070*/  FFMA.FTZ R123, R34, R113, -R123 ;  /* 0x00000071227b7223 */ /* 0x000fe4000001087b */
[-C--:B------:R-:W-:Y:S01]  /*5080*/  FFMA.FTZ R52, R49, R33.reuse, R52 ;  /* 0x0000002131347223 */ /* 0x080fe20000010034 */
[----:B------:R-:W-:Y:S01]  /*5090*/  FFMA.FTZ R50, R50, R33, -R125 ;  /* 0x0000002132327223 */ /* 0x000fe2000001087d */
[----:B------:R-:W-:Y:S02]  /*50a0*/  F2FP.F16.F32.PACK_AB R49, R54, R37 ;  /* 0x000000253631723e */ /* 0x000fe400000000ff */
[----:B------:R-:W-:Y:S01]  /*50b0*/  F2FP.F16.F32.PACK_AB R48, R53, R32 ;  /* 0x000000203530723e */ /* 0x000fe200000000ff */
[----:B------:R-:W-:Y:S01]  /*50c0*/  IMAD.MOV.U32 R53, RZ, RZ, R39 ;  /* 0x000000ffff357224 */ /* 0x000fe200078e0027 */
[----:B------:R-:W-:Y:S01]  /*50d0*/  F2FP.F16.F32.PACK_AB R54, R52, R115 ;  /* 0x000000733436723e */ /* 0x000fe200000000ff */
[----:B------:R-:W-:Y:S01]  /*50e0*/  IMAD.MOV.U32 R52, RZ, RZ, R38 ;  /* 0x000000ffff347224 */ /* 0x000fe200078e0026 */
[----:B------:R-:W-:-:S07]  /*50f0*/  F2FP.F16.F32.PACK_AB R50, R50, R123 ;  /* 0x0000007b3232723e */ /* 0x000fce00000000ff */
.L_x_5671:
[----:B------:R-:W-:Y:S05]  /*5100*/  BSYNC B2 ;  /* 0x0000000000027941 */ /* 0x000fea0003800000 */
.L_x_5670:
        /* <DEDUP_REMOVED lines=12> */
.L_x_5669:
[----:B------:R-:W-:Y:S05]  /*51d0*/  BSYNC B1 ;  /* 0x0000000000017941 */ /* 0x000fea0003800000 */
.L_x_5668:
[----:B-1----:R-:W-:Y:S02]  /*51e0*/  VIADD R33, R22, 0x40 ;  /* 0x0000004016217836 */ /* 0x002fe40000000000 */
[-C--:B--2---:R-:W-:Y:S02]  /*51f0*/  IMAD R32, R73, R102.reuse, RZ ;  /* 0x0000006649207224 */ /* 0x084fe400078e02ff */
[C---:B------:R-:W-:Y:S01]  /*5200*/  IMAD.WIDE.U32 R100, R33.reuse, R102, R100 ;  /* 0x0000006621647225 */ /* 0x040fe200078e0064 */
[----:B------:R-:W-:-:S03]  /*5210*/  ISETP.GE.OR P5, PT, R33, R106, P1 ;  /* 0x0000006a2100720c */ /* 0x000fc60000fa6670 */
[----:B------:R-:W-:-:S10]  /*5220*/  IMAD R103, R33, R103, R32 ;  /* 0x0000006721677224 */ /* 0x000fd400078e0220 */
[----:B------:R-:W-:Y:S05]  /*5230*/  @P5 BRA `(.L_x_5658) ;  /* 0x0000000800605947 */ /* 0x000fea0003800000 */
[----:B------:R-:W2:Y:S01]  /*5240*/  LDL R34, [R1+0x68] ;  /* 0x0000680001227983 */ /* 0x000ea20000100800 */
[----:B------:R-:W-:Y:S01]  /*5250*/  IMAD.IADD R50, R101, 0x1, R103 ;  /* 0x0000000165327824 */ /* 0x000fe200078e0267 */
[----:B------:R-:W-:Y:S01]  /*5260*/  IADD3 R32, P5, P6, R4, R100, R85 ;  /* 0x0000006404207210 */ /* 0x000fe20007ebe055 */
[C---:B------:R-:W-:Y:S01]  /*5270*/  VIADD R35, R22.reuse, 0x40 ;  /* 0x0000004016237836 */ /* 0x040fe20000000000 */
[----:B------:R-:W-:Y:S01]  /*5280*/  SEL R110, R75, R110, !P0 ;  /* 0x0000006e4b6e7207 */ /* 0x000fe20004000000 */
[----:B------:R-:W-:Y:S01]  /*5290*/  VIADD R36, R22, 0x40 ;  /* 0x0000004016247836 */ /* 0x000fe20000000000 */
[----:B------:R-:W-:Y:S01]  /*52a0*/  IADD3.X R33, R61, R50, R87, P5, P6 ;  /* 0x000000323d217210 */ /* 0x000fe20002fec457 */
[----:B------:R-:W-:Y:S01]  /*52b0*/  IMAD.SHL.U32 R35, R35, 0x40, RZ ;  /* 0x0000004023237824 */ /* 0x000fe200078e00ff */
[----:B------:R-:W-:Y:S01]  /*52c0*/  LEA R48, P5, R32, R98, 0x1 ;  /* 0x0000006220307211 */ /* 0x000fe200078a08ff */
[----:B------:R-:W-:Y:S01]  /*52d0*/  IMAD.SHL.U32 R36, R36, 0x40, RZ ;  /* 0x0000004024247824 */ /* 0x000fe200078e00ff */
[----:B------:R-:W-:Y:S02]  /*52e0*/  BSSY B1, `(.L_x_5672) ;  /* 0x0000068000017945 */ /* 0x000fe40003800000 */
[----:B------:R-:W-:-:S02]  /*52f0*/  LEA.HI.X R49, R32, R99, R33, 0x1, P5 ;  /* 0x0000006320317211 */ /* 0x000fc400028f0c21 */
[----:B------:R-:W-:Y:S02]  /*5300*/  SHF.R.S32.HI R33, RZ, 0x1f, R110 ;  /* 0x0000001fff217819 */ /* 0x000fe4000001146e */
[----:B------:R-:W-:Y:S02]  /*5310*/  LOP3.LUT R35, R35, 0x1c0, RZ, 0xc0, !PT ;  /* 0x000001c023237812 */ /* 0x000fe400078ec0ff */
[----:B------:R-:W-:Y:S02]  /*5320*/  LEA.HI R33, R33, R110, RZ, 0x4 ;  /* 0x0000006e21217211 */ /* 0x000fe400078f20ff */
[----:B------:R-:W-:Y:S02]  /*5330*/  LOP3.LUT R36, R36, 0x1c0, RZ, 0xc0, !PT ;  /* 0x000001c024247812 */ /* 0x000fe400078ec0ff */
[----:B------:R-:W-:Y:S02]  /*5340*/  LEA.HI.SX32 R33, R33, R84, 0x1c ;  /* 0x0000005421217211 */ /* 0x000fe400078fe2ff */
[----:B------:R-:W-:-:S03]  /*5350*/  SHF.R.U32.HI R35, RZ, 0x3, R35 ;  /* 0x00000003ff237819 */ /* 0x000fc60000011623 */
[----:B------:R-:W-:-:S05]  /*5360*/  IMAD.SHL.U32 R51, R33, 0x8, RZ ;  /* 0x0000000821337824 */ /* 0x000fca00078e00ff */
[----:B------:R-:W-:-:S04]  /*5370*/  LOP3.LUT R32, R36, 0x38, R51, 0xf8, !PT ;  /* 0x0000003824207812 */ /* 0x000fc800078ef833 */
[----:B------:R-:W-:-:S04]  /*5380*/  LOP3.LUT R32, R32, R35, RZ, 0x3c, !PT ;  /* 0x0000002320207212 */ /* 0x000fc800078e3cff */
[----:B--2---:R-:W-:Y:S01]  /*5390*/  IADD3 R33, R34, R32, RZ ;  /* 0x0000002022217210 */ /* 0x004fe20007ffe0ff */
        /* <DEDUP_REMOVED lines=20> */
[----:B------:R-:W-:Y:S01]  /*54e0*/  HADD2.F32 R39, -RZ, R46.H0_H0 ;  /* 0x2000002eff277230 */ /* 0x000fe20000004100 */
[----:B------:R-:W-:Y:S01]  /*54f0*/  SHF.R.U32.HI R45, RZ, 0x10, R43 ;  /* 0x00000010ff2d7819 */ /* 0x000fe2000001162b */
[----:B------:R-:W-:-:S02]  /*5500*/  IMAD.MOV.U32 R43, RZ, RZ, R36 ;  /* 0x000000ffff2b7224 */ /* 0x000fc400078e0024 */
[----:B------:R-:W-:Y:S02]  /*5510*/  HADD2.F32 R46, -RZ, R46.H1_H1 ;  /* 0x3000002eff2e7230 */ /* 0x000fe40000004100 */
[-C--:B------:R-:W-:Y:S01]  /*5520*/  FMUL.FTZ R102, R39, R54.reuse ;  /* 0x0000003627667220 */ /* 0x080fe20000410000 */
[----:B------:R-:W-:Y:S02]  /*5530*/  HADD2.F32 R35, -RZ, R33.H0_H0 ;  /* 0x20000021ff237230 */ /* 0x000fe40000004100 */
        /* <DEDUP_REMOVED lines=9> */
[--C-:B------:R-:W-:Y:S02]  /*55d0*/  HADD2.F32 R54, -RZ, R120.reuse.H0_H0 ;  /* 0x20000078ff367230 */ /* 0x100fe40000004100 */
[----:B------:R-:W-:Y:S01]  /*55e0*/  FFMA.FTZ R46, R46, R53, R55 ;  /* 0x000000352e2e7223 */ /* 0x000fe20000010037 */
[----:B------:R-:W-:Y:S02]  /*55f0*/  HADD2.F32 R120, -RZ, R120.H1_H1 ;  /* 0x30000078ff787230 */ /* 0x000fe40000004100 */
[----:B------:R-:W-:Y:S01]  /*5600*/  HADD2.F32 R53, -RZ, R47.H0_H0 ;  /* 0x2000002fff357230 */ /* 0x000fe20000004100 */
[----:B------:R-:W-:Y:S01]  /*5610*/  F2FP.F16.F32.PACK_AB R33, R36, R33 ;  /* 0x000000212421723e */ /* 0x000fe200000000ff */
[----:B------:R-:W-:-:S02]  /*5620*/  HADD2.F32 R39, -RZ, R37.H0_H0 ;  /* 0x20000025ff277230 */ /* 0x000fc40000004100 */
[----:B------:R-:W-:Y:S02]  /*5630*/  HADD2.F32 R47, -RZ, R47.H1_H1 ;  /* 0x3000002fff2f7230 */ /* 0x000fe40000004100 */
[-C--:B------:R-:W-:Y:S01]  /*5640*/  FMUL.FTZ R102, R53, R120.reuse ;  /* 0x0000007835667220 */ /* 0x080fe20000410000 */
[----:B------:R-:W-:Y:S02]  /*5650*/  HADD2.F32 R55, -RZ, R104.H0_H0 ;  /* 0x20000068ff377230 */ /* 0x000fe40000004100 */
[C---:B------:R-:W-:Y:S01]  /*5660*/  FMUL.FTZ R120, R39.reuse, R120 ;  /* 0x0000007827787220 */ /* 0x040fe20000410000 */
[----:B------:R-:W-:Y:S02]  /*5670*/  HADD2.F32 R52, -RZ, R37.H1_H1 ;  /* 0x30000025ff347230 */ /* 0x000fe40000004100 */
[-C--:B------:R-:W-:Y:S01]  /*5680*/  FFMA.FTZ R37, R39, R54.reuse, -R102 ;  /* 0x0000003627257223 */ /* 0x080fe20000010866 */
[----:B------:R-:W-:Y:S02]  /*5690*/  HADD2.F32 R45, -RZ, R45.H0_H0 ;  /* 0x2000002dff2d7230 */ /* 0x000fe40000004100 */
[-C--:B------:R-:W-:Y:S01]  /*56a0*/  FMUL.FTZ R103, R47, R55.reuse ;  /* 0x000000372f677220 */ /* 0x080fe20000410000 */
[----:B------:R-:W-:Y:S01]  /*56b0*/  FFMA.FTZ R39, R53, R54, R120 ;  /* 0x0000003635277223 */ /* 0x000fe20000010078 */
[----:B------:R-:W-:Y:S01]  /*56c0*/  FMUL.FTZ R104, R52, R55 ;  /* 0x0000003734687220 */ /* 0x000fe20000410000 */
[----:B------:R-:W-:-:S02]  /*56d0*/  HADD2.F32 R55, -RZ, R44.H0_H0 ;  /* 0x2000002cff377230 */ /* 0x000fc40000004100 */
[-C--:B------:R-:W-:Y:S01]  /*56e0*/  FFMA.FTZ R52, R52, R45.reuse, -R103 ;  /* 0x0000002d34347223 */ /* 0x080fe20000010867 */
[----:B------:R-:W-:Y:S02]  /*56f0*/  HADD2.F32 R53, -RZ, R119.H1_H1 ;  /* 0x30000077ff357230 */ /* 0x000fe40000004100 */
[----:B------:R-:W-:Y:S01]  /*5700*/  FFMA.FTZ R54, R47, R45, R104 ;  /* 0x0000002d2f367223 */ /* 0x000fe20000010068 */
[--C-:B------:R-:W-:Y:S02]  /*5710*/  HADD2.F32 R45, -RZ, R43.reuse.H0_H0 ;  /* 0x2000002bff2d7230 */ /* 0x100fe40000004100 */
        /* <DEDUP_REMOVED lines=17> */
[----:B------:R-:W-:Y:S01]  /*5830*/  HADD2.F32 R43, -RZ, R42.H0_H0 ;  /* 0x2000002aff2b7230 */ /* 0x000fe20000004100 */
[----:B------:R-:W-:Y:S01]  /*5840*/  F2FP.F16.F32.PACK_AB R39, R54, R39 ;  /* 0x000000273627723e */ /* 0x000fe200000000ff */
[----:B------:R-:W-:-:S02]  /*5850*/  HADD2.F32 R32, -RZ, R34.H0_H0 ;  /* 0x20000022ff207230 */ /* 0x000fc40000004100 */
[-C--:B------:R-:W-:Y:S01]  /*5860*/  FMUL.FTZ R47, R40, R119.reuse ;  /* 0x00000077282f7220 */ /* 0x080fe20000410000 */
[----:B------:R-:W-:Y:S01]  /*5870*/  HADD2.F32 R38, -RZ, R38.H1_H1 ;  /* 0x30000026ff267230 */ /* 0x000fe20000004100 */
[----:B------:R-:W-:Y:S01]  /*5880*/  F2FP.F16.F32.PACK_AB R36, R45, R102 ;  /* 0x000000662d24723e */ /* 0x000fe200000000ff */
[----:B------:R-:W-:Y:S02]  /*5890*/  HADD2.F32 R34, -RZ, R34.H1_H1 ;  /* 0x30000022ff227230 */ /* 0x000fe40000004100 */
[----:B------:R-:W-:Y:S01]  /*58a0*/  FMUL.FTZ R119, R32, R119 ;  /* 0x0000007720777220 */ /* 0x000fe20000410000 */
[----:B------:R-:W-:Y:S02]  /*58b0*/  HADD2.F32 R41, -RZ, R41.H0_H0 ;  /* 0x20000029ff297230 */ /* 0x000fe40000004100 */
[----:B------:R-:W-:Y:S01]  /*58c0*/  FMUL.FTZ R53, R38, R43 ;  /* 0x0000002b26357220 */ /* 0x000fe20000410000 */
[----:B------:R-:W-:Y:S01]  /*58d0*/  FFMA.FTZ R47, R32, R117, -R47 ;  /* 0x00000075202f7223 */ /* 0x000fe2000001082f */
[----:B------:R-:W-:Y:S01]  /*58e0*/  FMUL.FTZ R43, R34, R43 ;  /* 0x0000002b222b7220 */ /* 0x000fe20000410000 */
[----:B------:R-:W-:Y:S01]  /*58f0*/  FFMA.FTZ R119, R40, R117, R119 ;  /* 0x0000007528777223 */ /* 0x000fe20000010077 */
[----:B------:R-:W-:Y:S01]  /*5900*/  FFMA.FTZ R34, R34, R41, -R53 ;  /* 0x0000002922227223 */ /* 0x000fe20000010835 */
[----:B------:R-:W-:Y:S01]  /*5910*/  F2FP.F16.F32.PACK_AB R32, R44, R103 ;  /* 0x000000672c20723e */ /* 0x000fe200000000ff */
[----:B------:R-:W-:Y:S01]  /*5920*/  FFMA.FTZ R38, R38, R41, R43 ;  /* 0x0000002926267223 */ /* 0x000fe2000001002b */
[----:B------:R-:W-:-:S02]  /*5930*/  IMAD.MOV.U32 R35, RZ, RZ, R52 ;  /* 0x000000ffff237224 */ /* 0x000fc400078e0034 */
[----:B------:R-:W-:Y:S02]  /*5940*/  F2FP.F16.F32.PACK_AB R34, R34, R47 ;  /* 0x0000002f2222723e */ /* 0x000fe400000000ff */
[----:B------:R-:W-:-:S07]  /*5950*/  F2FP.F16.F32.PACK_AB R38, R38, R119 ;  /* 0x000000772626723e */ /* 0x000fce00000000ff */
.L_x_5673:
[----:B------:R-:W-:Y:S05]  /*5960*/  BSYNC B1 ;  /* 0x0000000000017941 */ /* 0x000fea0003800000 */
.L_x_5672:
        /* <DEDUP_REMOVED lines=10> */
.L_x_5641:
[----:B------:R-:W-:-:S06]  /*5a10*/  UISETP.NE.AND UP0, UPT, UR37, 0x3, UPT ;  /* 0x000000032500788c */ /* 0x000fcc000bf05270 */
[----:B------:R-:W-:-:S13]  /*5a20*/  PLOP3.LUT P3, PT, PT, PT, UP0, 0x80, 0x0 ;  /* 0x000000000000781c */ /* 0x000fda0003f6f008 */
[----:B------:R-:W-:Y:S05]  /*5a30*/  @!P3 BRA `(.L_x_5674) ;  /* 0x000000000004b947 */ /* 0x000fea0003800000 */
[----:B------:R-:W-:Y:S01]  /*5a40*/  BPT.TRAP 0x1 ;  /* 0x000000040000795c */ /* 0x000fe20000300000 */
.L_x_5674:
[----:B------:R-:W-:Y:S01]  /*5a50*/  IMAD R96, R18, 0x8, R19 ;  /* 0x0000000812607824 */ /* 0x000fe200078e0213 */
[----:B------:R-:W-:Y:S01]  /*5a60*/  SHF.L.U32 R107, R202, 0x1f, RZ ;  /* 0x0000001fca6b7819 */ /* 0x000fe200000006ff */
[----:B------:R-:W-:Y:S01]  /*5a70*/  IMAD R106, R27, -0x60, R24 ;  /* 0xffffffa01b6a7824 */ /* 0x000fe200078e0218 */
[----:B------:R-:W-:Y:S02]  /*5a80*/  BSSY B1, `(.L_x_5675) ;  /* 0x0000004000017945 */ /* 0x000fe40003800000 */
[----:B------:R-:W0:Y:S02]  /*5a90*/  SYNCS.PHASECHK.TRANS64.TRYWAIT P4, [R96+URZ+0x32490], R107 ;  /* 0x0324906b600075a7 */ /* 0x000e24000808017f */
[----:B------:R-:W-:Y:S01]  /*5aa0*/  VIMNMX R106, R106, 0x60, PT ;  /* 0x000000606a6a7848 */ /* 0x000fe20003fe0100 */
[----:B0-----:R-:W-:Y:S06]  /*5ab0*/  @!P4 BRA `(.L_x_5676) ;  /* 0x000001d4004cc947 */ /* 0x001fec0003800000 */
.L_x_5964:
[----:B------:R-:W-:Y:S05]  /*5ac0*/  BSYNC B1 ;  /* 0x0000000000017941 */ /* 0x000fea0003800000 */
.L_x_5675:
[CC--:B------:R-:W-:Y:S01]  /*5ad0*/  ISETP.GE.AND P5, PT, R22.reuse, R106.reuse, PT ;  /* 0x0000006a1600720c */ /* 0x0c0fe20003fa6270 */
[----:B------:R-:W-:Y:S01]  /*5ae0*/  VIADD R32, R22, 0x40 ;  /* 0x0000004016207836 */ /* 0x000fe20000000000 */
[----:B------:R-:W-:Y:S04]  /*5af0*/  BSSY B1, `(.L_x_5677) ;  /* 0x0000007000017945 */ /* 0x000fe80003800000 */
[----:B------:R-:W-:-:S07]  /*5b00*/  ISETP.GE.AND P4, PT, R32, R106, PT ;  /* 0x0000006a2000720c */ /* 0x000fce0003f86270 */
[----:B------:R-:W-:Y:S06]  /*5b10*/  @P5 BRA `(.L_x_5678) ;  /* 0x0000000000105947 */ /* 0x000fec0003800000 */
[----:B------:R-:W1:Y:S04]  /*5b20*/  @!P1 LDS.128 R32, [R104] ;  /* 0x0000000068209984 */ /* 0x000e680000000c00 */
[----:B------:R-:W2:Y:S04]  /*5b30*/  @!P2 LDS.128 R36, [R103] ;  /* 0x000000006724a984 */ /* 0x000ea80000000c00 */
[----:B-1----:R1:W-:Y:S04]  /*5b40*/  @!P1 STG.E.128 desc[UR40][R42.64], R32 ;  /* 0x000000202a009986 */ /* 0x0023e8000c101d28 */
[----:B--2---:R1:W-:Y:S02]  /*5b50*/  @!P2 STG.E.128 desc[UR40][R42.64+0x40], R36 ;  /* 0x000040242a00a986 */ /* 0x0043e4000c101d28 */
.L_x_5678:
[----:B------:R-:W-:Y:S05]  /*5b60*/  BSYNC B1 ;  /* 0x0000000000017941 */ /* 0x000fea0003800000 */
.L_x_5677:
[----:B------:R-:W-:Y:S05]  /*5b70*/  @P4 BRA `(.L_x_5658) ;  /* 0x0000000000104947 */ /* 0x000fea0003800000 */
[----:B-1----:R-:W1:Y:S04]  /*5b80*/  @!P1 LDS.128 R32, [R104+0x2000] ;  /* 0x0020000068209984 */ /* 0x002e680000000c00 */
[----:B------:R-:W2:Y:S04]  /*5b90*/  @!P2 LDS.128 R36, [R103+0x2000] ;  /* 0x002000006724a984 */ /* 0x000ea80000000c00 */
[----:B-1----:R1:W-:Y:S04]  /*5ba0*/  @!P1 STG.E.128 desc[UR40][R40.64], R32 ;  /* 0x0000002028009986 */ /* 0x0023e8000c101d28 */
[----:B--2---:R1:W-:Y:S02]  /*5bb0*/  @!P2 STG.E.128 desc[UR40][R40.64+0x40], R36 ;  /* 0x000040242800a986 */ /* 0x0043e4000c101d28 */
.L_x_5658:
[----:B------:R-:W-:Y:S05]  /*5bc0*/  BSYNC B0 ;  /* 0x0000000000007941 */ /* 0x000fea0003800000 */
.L_x_5640:
        /* <DEDUP_REMOVED lines=17> */
.L_x_5680:
[----:B------:R-:W-:Y:S05]  /*5ce0*/  BSYNC B0 ;  /* 0x0000000000007941 */ /* 0x000fea0003800000 */
.L_x_5679:
[----:B------:R-:W2:Y:S01]  /*5cf0*/  SYNCS.PHASECHK.TRANS64.TRYWAIT P3, [R96+URZ+0x324b0], R107 ;  /* 0x0324b06b600075a7 */ /* 0x000ea2000806017f */
[----:B------:R-:W-:Y:S01]  /*5d00*/  ULDC UR38, c[0x0][0x320] ;  /* 0x0000c80000267ab9 */ /* 0x000fe20000000800 */
[----:B------:R-:W-:Y:S01]  /*5d10*/  ULDC.64 UR44, c[0x0][0x328] ;  /* 0x0000ca00002c7ab9 */ /* 0x000fe20000000a00 */
[----:B------:R-:W-:Y:S01]  /*5d20*/  ULDC.64 UR46, c[0x0][0x318] ;  /* 0x0000c600002e7ab9 */ /* 0x000fe20000000a00 */
[----:B------:R-:W-:Y:S01]  /*5d30*/  BSSY B0, `(.L_x_5681) ;  /* 0x0000003000007945 */ /* 0x000fe20003800000 */
[----:B-1----:R-:W-:-:S03]  /*5d40*/  IMAD R32, R18, 0x6000, R90 ;  /* 0x0000600012207824 */ /* 0x002fc600078e025a */
[----:B--2---:R-:W-:Y:S05]  /*5d50*/  @!P3 BRA `(.L_x_5682) ;  /* 0x000001d000b8b947 */ /* 0x004fea0003800000 */
.L_x_5965:
[----:B------:R-:W-:Y:S05]  /*5d60*/  BSYNC B0 ;  /* 0x0000000000007941 */ /* 0x000fea0003800000 */
.L_x_5681:
[----:B------:R-:W-:Y:S01]  /*5d70*/  ISETP.GE.AND P3, PT, R22, R106, PT ;  /* 0x0000006a1600720c */ /* 0x000fe20003f66270 */
[----:B------:R-:W-:Y:S01]  /*5d80*/  BSSY B0, `(.L_x_5683) ;  /* 0x0000026000007945 */ /* 0x000fe20003800000 */
[----:B------:R-:W-:Y:S01]  /*5d90*/  IADD3 R40, R89, R32, RZ ;  /* 0x0000002059287210 */ /* 0x000fe20007ffe0ff */
        /* <DEDUP_REMOVED lines=36> */
.L_x_5684:
[----:B------:R-:W-:Y:S05]  /*5fe0*/  BSYNC B0 ;  /* 0x0000000000007941 */ /* 0x000fea0003800000 */
.L_x_5683:
[----:B--2---:R-:W-:Y:S01]  /*5ff0*/  VIADD R32, R22, 0x40 ;  /* 0x0000004016207836 */ /* 0x004fe20000000000 */
[----:B------:R-:W-:Y:S04]  /*6000*/  BSSY B0, `(.L_x_5685) ;  /* 0x0000025000007945 */ /* 0x000fe80003800000 */
[----:B------:R-:W-:-:S13]  /*6010*/  ISETP.GE.AND P3, PT, R32, R106, PT ;  /* 0x0000006a2000720c */ /* 0x000fda0003f66270 */
[----:B------:R-:W-:Y:S05]  /*6020*/  @P3 BRA `(.L_x_5686) ;  /* 0x0000000000883947 */ /* 0x000fea0003800000 */
[----:B------:R-:W-:Y:S01]  /*6030*/  IADD3 R35, P3, R36, 0x40, RZ ;  /* 0x0000004024237810 */ /* 0x000fe20007f7e0ff */
        /* <DEDUP_REMOVED lines=33> */
.L_x_5686:
[----:B------:R-:W-:Y:S05]  /*6250*/  BSYNC B0 ;  /* 0x0000000000007941 */ /* 0x000fea0003800000 */
.L_x_5685:
[----:B------:R-:W-:Y:S01]  /*6260*/  @!PT LDS RZ, [RZ] ;  /* 0x00000000fffff984 */ /* 0x000fe20000000800 */
[----:B------:R-:W-:Y:S01]  /*6270*/  @!PT LDS RZ, [RZ] ;  /* 0x00000000fffff984 */ /* 0x000fe20000000800 */
[----:B------:R-:W-:Y:S01]  /*6280*/  @!PT LDS RZ, [RZ] ;  /* 0x00000000fffff984 */ /* 0x000fe20000000800 */
[----:B------:R-:W-:Y:S01]  /*6290*/  @!PT LDS RZ, [RZ] ;  /* 0x00000000fffff984 */ /* 0x000fe20000000800 */
[----:B------:R3:W-:Y:S06]  /*62a0*/  MEMBAR.ALL.CTA ;  /* 0x0000000000007992 */ /* 0x0007ec0000008000 */
[----:B---3--:R-:W3:Y:S02]  /*62b0*/  FENCE.VIEW.ASYNC.S ;  /* 0x00000000000073c6 */ /* 0x008ee40000000000 */
[----:B---3--:R3:W-:Y:S01]  /*62c0*/  BAR.SYNC.DEFER_BLOCKING R74, 0x80 ;  /* 0x0002004a0000751d */ /* 0x0087e20000010000 */
[----:B------:R-:W-:Y:S01]  /*62d0*/  ISETP.NE.AND P5, PT, R97, RZ, PT ;  /* 0x000000ff6100720c */ /* 0x000fe20003fa5270 */
[----:B------:R-:W-:Y:S01]  /*62e0*/  VIADD R18, R18, 0x1 ;  /* 0x0000000112127836 */ /* 0x000fe20000000000 */
[----:B01----:R-:W-:-:S04]  /*62f0*/  @!P4 IADD3 R96, R96, 0x324c0, RZ ;  /* 0x000324c06060c810 */ /* 0x003fc80007ffe0ff */
[C---:B------:R-:W-:Y:S02]  /*6300*/  ISETP.NE.AND P3, PT, R18.reuse, 0x2, PT ;  /* 0x000000021200780c */ /* 0x040fe40003f65270 */
[----:B------:R-:W-:Y:S02]  /*6310*/  @!P4 PRMT R96, RZ, 0x654, R96 ;  /* 0x00000654ff60c816 */ /* 0x000fe40000000060 */
[----:B--2---:R-:W-:Y:S02]  /*6320*/  SEL R33, RZ, 0x1, P3 ;  /* 0x00000001ff217807 */ /* 0x004fe40001800000 */
        /* <DEDUP_REMOVED lines=9> */
.L_x_5635:
[----:B------:R-:W2:Y:S01]  /*63c0*/  LDL R3, [R1+0x50] ;  /* 0x0000500001037983 */ /* 0x000ea20000100800 */
[----:B------:R-:W0:Y:S01]  /*63d0*/  LDC R0, c[0x0][0x448] ;  /* 0x00011200ff007b82 */ /* 0x000e220000000800 */
[----:B------:R-:W-:Y:S01]  /*63e0*/  IMAD.MOV.U32 R210, RZ, RZ, RZ ;  /* 0x000000ffffd27224 */ /* 0x000fe200078e00ff */
[----:B0-----:R-:W-:-:S13]  /*63f0*/  ISETP.NE.AND P1, PT, R0, 0x1, PT ;  /* 0x000000010000780c */ /* 0x001fda0003f25270 */
[----:B------:R-:W0:Y:S08]  /*6400*/  @P1 LDC R0, c[0x0][0x44c] ;  /* 0x00011300ff001b82 */ /* 0x000e300000000800 */
[----:B------:R-:W1:Y:S01]  /*6410*/  @P1 LDC R5, c[0x0][0x450] ;  /* 0x00011400ff051b82 */ /* 0x000e620000000800 */
[----:B--2---:R-:W-:-:S04]  /*6420*/  VIADD R3, R3, 0x7f ;  /* 0x0000007f03037836 */ /* 0x004fc80000000000 */
        /* <DEDUP_REMOVED lines=12> */
.L_x_5688:
[----:B------:R-:W-:Y:S04]  /*64f0*/  BSSY B0, `(.L_x_5689) ;  /* 0x0000020000007945 */ /* 0x000fe80003800000 */
[----:B------:R-:W-:Y:S05]  /*6500*/  @!P1 BRA `(.L_x_5690) ;  /* 0x0000000000789947 */ /* 0x000fea0003800000 */
[----:B------:R-:W2:Y:S01]  /*6510*/  LDL R0, [R1+0x7c] ;  /* 0x00007c0001007983 */ /* 0x000ea20000100800 */
[----:B------:R-:W-:Y:S01]  /*6520*/  ULDC UR4, c[0x0][0xae8] ;  /* 0x0002ba0000047ab9 */ /* 0x000fe20000000800 */
[----:B--2---:R-:W-:-:S04]  /*6530*/  ISETP.NE.AND P0, PT, R0, RZ, PT ;  /* 0x000000ff0000720c */ /* 0x004fc80003f05270 */
        /* <DEDUP_REMOVED lines=23> */
[----:B------:R-:W-:-:S05]  /*66b0*/  @P0 IADD3 R5, R5, 0x1, RZ ;  /* 0x0000000105050810 */ /* 0x000fca0007ffe0ff */
[----:B------:R-:W-:Y:S01]  /*66c0*/  @!P2 IMAD.MOV R5, RZ, RZ, -R5 ;  /* 0x000000ffff05a224 */ /* 0x000fe200078e0a05 */
[----:B------:R-:W-:-:S05]  /*66d0*/  @!P1 LOP3.LUT R5, RZ, R9, RZ, 0x33, !PT ;  /* 0x00000009ff059212 */ /* 0x000fca00078e33ff */
[----:B------:R-:W-:-:S07]  /*66e0*/  IMAD.MOV.U32 R210, RZ, RZ, R5 ;  /* 0x000000ffffd27224 */ /* 0x000fce00078e0005 */
.L_x_5690:
[----:B------:R-:W-:Y:S05]  /*66f0*/  BSYNC B0 ;  /* 0x0000000000007941 */ /* 0x000fea0003800000 */
.L_x_5689:
[----:B------:R-:W2:Y:S01]  /*6700*/  LDL R0, [R1+0x90] ;  /* 0x0000900001007983 */ /* 0x000ea20000100800 */
[----:B------:R-:W-:Y:S01]  /*6710*/  PLOP3.LUT P0, PT, PT, PT, PT, 0x80, 0x0 ;  /* 0x000000000000781c */ /* 0x000fe20003f0f070 */
[----:B------:R-:W-:Y:S01]  /*6720*/  IMAD.MOV.U32 R3, RZ, RZ, RZ ;  /* 0x000000ffff037224 */ /* 0x000fe200078e00ff */
        /* <DEDUP_REMOVED lines=28> */
[----:B---3--:R-:W-:Y:S02]  /*68f0*/  CS2R R96, SRZ ;  /* 0x0000000000607805 */ /* 0x008fe4000001ff00 */
        /* <DEDUP_REMOVED lines=35> */
[----:B--2---:R-:W-:-:S05]  /*6b30*/  IMAD R0, R0, R210, RZ ;  /* 0x000000d200007224 */ /* 0x004fca00078e02ff */
[----:B------:R0:W-:Y:S01]  /*6b40*/  STL [R1+0x60], R0 ;  /* 0x0000600001007387 */ /* 0x0001e20000100800 */
[----:B------:R-:W-:Y:S02]  /*6b50*/  VIADDMNMX R210, R0, R210, R29, PT ;  /* 0x000000d200d27246 */ /* 0x000fe4000380011d */
[----:B------:R-:W-:Y:S02]  /*6b60*/  CS2R R28, SRZ ;  /* 0x00000000001c7805 */ /* 0x000fe4000001ff00 */
[----:B------:R-:W-:-:S13]  /*6b70*/  ISETP.GT.AND P1, PT, R210, R0, PT ;  /* 0x00000000d200720c */ /* 0x000fda0003f24270 */
[----:B0-----:R-:W-:Y:S05]  /*6b80*/  @!P1 BRA `(.L_x_5691) ;  /* 0x000000d0004c9947 */ /* 0x001fea0003800000 */
        /* <DEDUP_REMOVED lines=8> */
.L_x_5968:
[----:B-1----:R-:W-:Y:S01]  /*6c10*/  LEA.HI R0, R14, R14, RZ, 0x1 ;  /* 0x0000000e0e007211 */ /* 0x002fe200078f08ff */
[----:B------:R-:W-:Y:S01]  /*6c20*/  VIADD R24, R19, 0x18400 ;  /* 0x0001840013187836 */ /* 0x000fe20000000000 */
[----:B------:R-:W-:Y:S01]  /*6c30*/  BSSY B6, `(.L_x_5693) ;  /* 0x000001d000067945 */ /* 0x000fe20003800000 */
[----:B------:R-:W-:Y:S01]  /*6c40*/  IMAD.MOV.U32 R225, RZ, RZ, 0x40000040 ;  /* 0x40000040ffe17424 */ /* 0x000fe200078e00ff */
[----:B------:R-:W-:Y:S02]  /*6c50*/  LOP3.LUT R3, R0, 0x7fffe, RZ, 0xc0, !PT ;  /* 0x0007fffe00037812 */ /* 0x000fe400078ec0ff */
[----:B------:R-:W-:-:S03]  /*6c60*/  LOP3.LUT P0, RZ, R24, 0x1bf, RZ, 0xc0, !PT ;  /* 0x000001bf18ff7812 */ /* 0x000fc6000780c0ff */
[----:B------:R-:W-:-:S04]  /*6c70*/  IMAD.IADD R3, R14, 0x1, -R3 ;  /* 0x000000010e037824 */ /* 0x000fc800078e0a03 */
[----:B------:R-:W-:-:S05]  /*6c80*/  IMAD R3, R3, 0x2000, R24 ;  /* 0x0000200003037824 */ /* 0x000fca00078e0218 */
[----:B------:R-:W-:Y:S01]  /*6c90*/  SHF.R.U32.HI R0, RZ, 0x4, R3 ;  /* 0x00000004ff007819 */ /* 0x000fe20000011603 */
[----:B------:R-:W-:-:S03]  /*6ca0*/  VIADD R3, R3, 0xa000 ;  /* 0x0000a00003037836 */ /* 0x000fc60000000000 */
[----:B------:R-:W-:Y:S02]  /*6cb0*/  LOP3.LUT R0, R0, 0x3fff, RZ, 0xc0, !PT ;  /* 0x00003fff00007812 */ /* 0x000fe400078ec0ff */
[----:B------:R-:W-:Y:S02]  /*6cc0*/  SHF.R.U32.HI R3, RZ, 0x4, R3 ;  /* 0x00000004ff037819 */ /* 0x000fe40000011603 */
[----:B------:R-:W-:Y:S02]  /*6cd0*/  LOP3.LUT R224, R0, 0x10000, RZ, 0xfc, !PT ;  /* 0x0001000000e07812 */ /* 0x000fe400078efcff */
[----:B------:R-:W-:Y:S01]  /*6ce0*/  LOP3.LUT R72, R3, 0x3fff, RZ, 0xc0, !PT ;  /* 0x00003fff03487812 */ /* 0x000fe200078ec0ff */
[----:B------:R-:W-:Y:S06]  /*6cf0*/  @!P0 BRA `(.L_x_5694) ;  /* 0x0000000000408947 */ /* 0x000fec0003800000 */
[----:B------:R-:W-:Y:S01]  /*6d00*/  MOV R14, 0x0 ;  /* 0x00000000000e7802 */ /* 0x000fe20000000f00 */
[----:B------:R-:W-:Y:S01]  /*6d10*/  ULDC.64 UR4, c[0x4][0x98] ;  /* 0x0100260000047ab9 */ /* 0x000fe20000000a00 */
[----:B------:R-:W-:Y:S01]  /*6d20*/  ULDC.64 UR6, c[0x4][0xa0] ;  /* 0x0100280000067ab9 */ /* 0x000fe20000000a00 */
[----:B------:R-:W-:Y:S01]  /*6d30*/  MOV R4, UR4 ;  /* 0x0000000400047c02 */ /* 0x000fe20008000f00 */
[----:B------:R-:W-:Y:S01]  /*6d40*/  IMAD.U32 R5, RZ, RZ, UR5 ;  /* 0x00000005ff057e24 */ /* 0x000fe2000f8e00ff */
[----:B------:R-:W-:Y:S01]  /*6d50*/  ULDC.64 UR4, c[0x4][0x38] ;  /* 0x01000e0000047ab9 */ /* 0x000fe20000000a00 */
[----:B------:R-:W1:Y:S01]  /*6d60*/  LDC.64 R14, c[0x4][R14] ;  /* 0x010000000e0e7b82 */ /* 0x000e620000000a00 */
        /* <DEDUP_REMOVED lines=9> */
.L_x_5694:
[----:B------:R-:W-:Y:S05]  /*6e00*/  BSYNC B6 ;  /* 0x0000000000067941 */ /* 0x000fea0003800000 */
.L_x_5693:
[----:B------:R-:W-:Y:S02]  /*6e10*/  ULDC UR4, c[0x0][0x3f4] ;  /* 0x0000fd0000047ab9 */ /* 0x000fe40000000800 */
[----:B------:R-:W-:-:S13]  /*6e20*/  ISETP.LT.AND P0, PT, RZ, UR4, PT ;  /* 0x00000004ff007c0c */ /* 0x000fda000bf01270 */
[----:B------:R-:W-:Y:S05]  /*6e30*/  @P0 BRA `(.L_x_5695) ;  /* 0x0000000000400947 */ /* 0x000fea0003800000 */
[----:B------:R-:W2:Y:S02]  /*6e40*/  LDL R20, [R1+0x8c] ;  /* 0x00008c0001147983 */ /* 0x000ea40000100800 */
[----:B--2---:R-:W-:-:S04]  /*6e50*/  LEA.HI R0, R20, R20, RZ, 0x1 ;  /* 0x0000001414007211 */ /* 0x004fc800078f08ff */
        /* <DEDUP_REMOVED lines=8> */
.L_x_5698:
[----:B--2---:R2:W3:Y:S02]  /*6ee0*/  SYNCS.PHASECHK.TRANS64.TRYWAIT P0, [R19+URZ+0x32400], R4 ;  /* 0x03240004130075a7 */ /* 0x0044e4000800017f */
[----:B---3--:R-:W-:Y:S05]  /*6ef0*/  @!P0 NANOSLEEP.SYNCS 0x989680 ;  /* 0x009896800000895d */ /* 0x008fea0003900000 */
[----:B------:R-:W3:Y:S02]  /*6f00*/  @!P0 SYNCS.PHASECHK.TRANS64 P0, [R19+URZ+0x32400], R4 ;  /* 0x03240004130085a7 */ /* 0x000ee4000800007f */
[----:B---3--:R-:W-:Y:S05]  /*6f10*/  @!P0 BRA `(.L_x_5698) ;  /* 0xfffffffc00f08947 */ /* 0x008fea000383ffff */
.L_x_5697:
[----:B------:R-:W-:Y:S05]  /*6f20*/  BSYNC B0 ;  /* 0x0000000000007941 */ /* 0x000fea0003800000 */
.L_x_5696:
[----:B------:R-:W-:Y:S05]  /*6f30*/  BRA `(.L_x_5699) ;  /* 0x0000002c00387947 */ /* 0x000fea0003800000 */
.L_x_5695:
[----:B-----5:R-:W-:Y:S01]  /*6f40*/  SHF.R.S32.HI R0, RZ, 0x1f, R152 ;  /* 0x0000001fff007819 */ /* 0x020fe20000011498 */
[----:B------:R-:W-:Y:S01]  /*6f50*/  ULDC.64 UR4, c[0x0][0x3f8] ;  /* 0x0000fe0000047ab9 */ /* 0x000fe20000000a00 */
[----:B------:R-:W-:Y:S01]  /*6f60*/  LOP3.LUT P0, RZ, R24, 0x3ff, RZ, 0xc0, !PT ;  /* 0x000003ff18ff7812 */ /* 0x000fe2000780c0ff */
        /* <DEDUP_REMOVED lines=8> */
[----:B------:R-:W-:Y:S01]  /*6ff0*/  IMAD.IADD R27, R3, 0x1, R25 ;  /* 0x00000001031b7824 */ /* 0x000fe200078e0219 */
[----:B------:R-:W-:Y:S01]  /*7000*/  IADD3 R29, R5, R153, RZ ;  /* 0x00000099051d7210 */ /* 0x000fe20007ffe0ff */
        /* <DEDUP_REMOVED lines=17> */
.L_x_5701:
[----:B------:R-:W-:Y:S05]  /*7120*/  BSYNC B6 ;  /* 0x0000000000067941 */ /* 0x000fea0003800000 */
.L_x_5700:
[----:B------:R-:W2:Y:S01]  /*7130*/  LDL R35, [R1+0x50] ;  /* 0x0000500001237983 */ /* 0x000ea20000100800 */
[----:B------:R-:W-:Y:S01]  /*7140*/  LEA.HI R31, R31, R26, RZ, 0x2 ;  /* 0x0000001a1f1f7211 */ /* 0x000fe200078f10ff */
[----:B------:R-:W-:Y:S01]  /*7150*/  ULDC.U8 UR4, c[0x0][0x410] ;  /* 0x0001040000047ab9 */ /* 0x000fe20000000000 */
[----:B------:R-:W-:Y:S01]  /*7160*/  BSSY B0, `(.L_x_5702) ;  /* 0x00002a3000007945 */ /* 0x000fe20003800000 */
[----:B------:R-:W-:Y:S02]  /*7170*/  ISETP.NE.AND P0, PT, RZ, UR4, PT ;  /* 0x00000004ff007c0c */ /* 0x000fe4000bf05270 */
[----:B------:R-:W-:Y:S02]  /*7180*/  SHF.R.S32.HI R3, RZ, 0x1f, R31 ;  /* 0x0000001fff037819 */ /* 0x000fe4000001141f */
[----:B------:R-:W-:Y:S02]  /*7190*/  LOP3.LUT R31, R31, 0xfffffffc, RZ, 0xc0, !PT ;  /* 0xfffffffc1f1f7812 */ /* 0x000fe400078ec0ff */
[----:B------:R-:W-:-:S03]  /*71a0*/  LEA.HI R3, R3, R22, RZ, 0x3 ;  /* 0x0000001603037211 */ /* 0x000fc600078f18ff */
[----:B------:R-:W-:Y:S01]  /*71b0*/  IMAD.IADD R26, R26, 0x1, -R31 ;  /* 0x000000011a1a7824 */ /* 0x000fe200078e0a1f */
[----:B------:R-:W-:-:S05]  /*71c0*/  LOP3.LUT R3, R3, 0xfffffff8, RZ, 0xc0, !PT ;  /* 0xfffffff803037812 */ /* 0x000fca00078ec0ff */
[C---:B------:R-:W-:Y:S01]  /*71d0*/  IMAD.IADD R36, R22.reuse, 0x1, -R3 ;  /* 0x0000000116247824 */ /* 0x040fe200078e0a03 */
[----:B--2---:R-:W-:Y:S01]  /*71e0*/  IADD3 R37, R22, R35, RZ ;  /* 0x0000002316257210 */ /* 0x004fe20007ffe0ff */
        /* <DEDUP_REMOVED lines=36> */
.L_x_5974:
[----:B------:R-:W5:Y:S01]  /*7430*/  LDL R8, [R1+0x24] ;  /* 0x0000240001087983 */ /* 0x000f620000100800 */
[----:B------:R-:W-:Y:S01]  /*7440*/  BSSY B1, `(.L_x_5705) ;  /* 0x000001e000017945 */ /* 0x000fe20003800000 */
[----:B------:R-:W-:Y:S02]  /*7450*/  CS2R R26, SRZ ;  /* 0x00000000001a7805 */ /* 0x000fe4000001ff00 */
[----:B------:R-:W-:Y:S02]  /*7460*/  CS2R R24, SRZ ;  /* 0x0000000000187805 */ /* 0x000fe4000001ff00 */
[----:B------:R-:W-:Y:S02]  /*7470*/  CS2R R28, SRZ ;  /* 0x00000000001c7805 */ /* 0x000fe4000001ff00 */
[----:B------:R-:W-:Y:S01]  /*7480*/  CS2R R20, SRZ ;  /* 0x0000000000147805 */ /* 0x000fe2000001ff00 */
[----:B-----5:R-:W-:-:S05]  /*7490*/  IMAD R38, R8, R38, RZ ;  /* 0x0000002608267224 */ /* 0x020fca00078e02ff */
[----:B------:R-:W-:-:S13]  /*74a0*/  ISETP.GE.AND P0, PT, R37, R38, PT ;  /* 0x000000262500720c */ /* 0x000fda0003f06270 */
        /* <DEDUP_REMOVED lines=9> */
[C---:B------:R-:W-:Y:S02]  /*7540*/  @!P3 SHF.L.U32 R9, R203.reuse, 0x1, RZ ;  /* 0x00000001cb09b819 */ /* 0x040fe400000006ff */
[----:B------:R-:W-:Y:S02]  /*7550*/  @!P3 SHF.L.U64.HI R24, R203, 0x1, R40 ;  /* 0x00000001cb18b819 */ /* 0x000fe40000010228 */
[----:B------:R-:W-:Y:S02]  /*7560*/  CS2R R26, SRZ ;  /* 0x00000000001a7805 */ /* 0x000fe4000001ff00 */
[----:B------:R-:W-:Y:S02]  /*7570*/  @!P3 IADD3 R10, P0, R0, R9, RZ ;  /* 0x00000009000ab210 */ /* 0x000fe40007f1e0ff */
[----:B------:R-:W-:-:S02]  /*7580*/  CS2R R20, SRZ ;  /* 0x0000000000147805 */ /* 0x000fc4000001ff00 */
[----:B0-----:R-:W-:Y:S01]  /*7590*/  @!P3 IADD3 R8, P1, R14, R9, RZ ;  /* 0x000000090e08b210 */ /* 0x001fe20007f3e0ff */
[----:B------:R-:W-:Y:S01]  /*75a0*/  @!P2 IMAD.WIDE R12, R200, 0x2, R14 ;  /* 0x00000002c80ca825 */ /* 0x000fe200078e020e */
[----:B------:R0:W5:Y:S03]  /*75b0*/  @!P2 LD.E.64 R28, desc[UR40][R32.64] ;  /* 0x00000028201ca980 */ /* 0x000166000c101b00 */
[--C-:B------:R-:W-:Y:S01]  /*75c0*/  @!P3 IMAD.X R11, R3, 0x1, R24.reuse, P0 ;  /* 0x00000001030bb824 */ /* 0x100fe200000e0618 */
[----:B------:R0:W5:Y:S01]  /*75d0*/  @!P2 LD.E.64 R26, desc[UR40][R12.64] ;  /* 0x000000280c1aa980 */ /* 0x000162000c101b00 */
[----:B------:R-:W-:Y:S01]  /*75e0*/  @!P3 IMAD.X R9, R5, 0x1, R24, P1 ;  /* 0x000000010509b824 */ /* 0x000fe200008e0618 */
[----:B------:R-:W-:Y:S02]  /*75f0*/  CS2R R24, SRZ ;  /* 0x0000000000187805 */ /* 0x000fe4000001ff00 */
[----:B------:R0:W5:Y:S04]  /*7600*/  @!P3 LD.E.64 R20, desc[UR40][R10.64] ;  /* 0x000000280a14b980 */ /* 0x000168000c101b00 */
[----:B------:R0:W5:Y:S02]  /*7610*/  @!P3 LD.E.64 R24, desc[UR40][R8.64] ;  /* 0x000000280818b980 */ /* 0x000164000c101b00 */
.L_x_5706:
[----:B------:R-:W-:Y:S05]  /*7620*/  BSYNC B1 ;  /* 0x0000000000017941 */ /* 0x000fea0003800000 */
.L_x_5705:
[----:B----45:R-:W-:Y:S01]  /*7630*/  IMAD.MOV.U32 R5, RZ, RZ, R24 ;  /* 0x000000ffff057224 */ /* 0x030fe200078e0018 */
[----:B------:R-:W-:Y:S01]  /*7640*/  UMOV UR4, 0xffffffff ;  /* 0xffffffff00047882 */ /* 0x000fe20000000000 */
[----:B0-----:R-:W-:Y:S02]  /*7650*/  IMAD.MOV.U32 R8, RZ, RZ, R25 ;  /* 0x000000ffff087224 */ /* 0x001fe400078e0019 */
[----:B---3--:R-:W-:Y:S02]  /*7660*/  IMAD.MOV.U32 R0, RZ, RZ, R26 ;  /* 0x000000ffff007224 */ /* 0x008fe400078e001a */
[----:B--2---:R-:W-:Y:S01]  /*7670*/  IMAD.MOV.U32 R3, RZ, RZ, R27 ;  /* 0x000000ffff037224 */ /* 0x004fe200078e001b */
[----:B------:R-:W-:Y:S01]  /*7680*/  PRMT R43, R5, 0x5410, R8 ;  /* 0x00005410052b7816 */ /* 0x000fe20000000008 */
[----:B------:R-:W-:Y:S01]  /*7690*/  IMAD.MOV.U32 R5, RZ, RZ, R20 ;  /* 0x000000ffff057224 */ /* 0x000fe200078e0014 */
[----:B------:R-:W-:Y:S02]  /*76a0*/  MOV R8, R21 ;  /* 0x0000001500087202 */ /* 0x000fe40000000f00 */
[----:B------:R-:W-:Y:S01]  /*76b0*/  PRMT R42, R0, 0x5410, R3 ;  /* 0x00005410002a7816 */ /* 0x000fe20000000003 */
[----:B------:R-:W-:Y:S01]  /*76c0*/  IMAD.MOV.U32 R0, RZ, RZ, R28 ;  /* 0x000000ffff007224 */ /* 0x000fe200078e001c */
[----:B------:R-:W-:Y:S01]  /*76d0*/  PRMT R45, R5, 0x5410, R8 ;  /* 0x00005410052d7816 */ /* 0x000fe20000000008 */
[----:B------:R-:W-:Y:S01]  /*76e0*/  IMAD.MOV.U32 R3, RZ, RZ, R29 ;  /* 0x000000ffff037224 */ /* 0x000fe200078e001d */
[----:B------:R-:W-:-:S04]  /*76f0*/  CS2R R8, SRZ ;  /* 0x0000000000087805 */ /* 0x000fc8000001ff00 */
[----:B------:R-:W-:Y:S01]  /*7700*/  PRMT R44, R0, 0x5410, R3 ;  /* 0x00005410002c7816 */ /* 0x000fe20000000003 */
[----:B------:R-:W-:Y:S06]  /*7710*/  BRA.DIV UR4, `(.L_x_5707) ;  /* 0x000001ba04f07947 */ /* 0x000fec000b800000 */
[----:B------:R0:W2:Y:S04]  /*7720*/  SHFL.IDX PT, R3, R6, 0x1, 0x1c1f ;  /* 0x003c1f0006037f89 */ /* 0x0000a800000e0000 */
[----:B-1----:R-:W1:Y:S04]  /*7730*/  SHFL.IDX PT, R4, R4, 0x1, 0x1c1f ;  /* 0x003c1f0004047f89 */ /* 0x002e6800000e0000 */
[----:B------:R-:W3:Y:S04]  /*7740*/  SHFL.IDX PT, R7, R7, 0x1, 0x1c1f ;  /* 0x003c1f0007077f89 */ /* 0x000ee800000e0000 */
[----:B0-----:R-:W4:Y:S02]  /*7750*/  SHFL.IDX PT, R30, R30, 0x1, 0x1c1f ;  /* 0x003c1f001e1e7f89 */ /* 0x001f2400000e0000 */
.L_x_5980:
[----:B------:R-:W5:Y:S01]  /*7760*/  LDL R5, [R1+0x8c] ;  /* 0x00008c0001057983 */ /* 0x000f620000100800 */
[----:B------:R-:W-:Y:S01]  /*7770*/  VIADD R37, R37, 0x40 ;  /* 0x0000004025257836 */ /* 0x000fe20000000000 */
[----:B------:R-:W-:Y:S01]  /*7780*/  BSSY B1, `(.L_x_5708) ;  /* 0x0000020000017945 */ /* 0x000fe20003800000 */
[----:B------:R-:W-:Y:S02]  /*7790*/  CS2R R10, SRZ ;  /* 0x00000000000a7805 */ /* 0x000fe4000001ff00 */
[----:B------:R-:W-:Y:S02]  /*77a0*/  CS2R R14, SRZ ;  /* 0x00000000000e7805 */ /* 0x000fe4000001ff00 */
[----:B------:R-:W-:Y:S02]  /*77b0*/  CS2R R12, SRZ ;  /* 0x00000000000c7805 */ /* 0x000fe4000001ff00 */
[----:B------:R-:W-:Y:S02]  /*77c0*/  ISETP.GE.AND P0, PT, R37, R38, PT ;  /* 0x000000262500720c */ /* 0x000fe40003f06270 */
[----:B-----5:R-:W-:-:S04]  /*77d0*/  LEA.HI R0, R5, R5, RZ, 0x1 ;  /* 0x0000000505007211 */ /* 0x020fc800078f08ff */
[----:B------:R-:W-:-:S05]  /*77e0*/  LOP3.LUT R0, R0, 0xfffffffe, RZ, 0xc0, !PT ;  /* 0xfffffffe00007812 */ /* 0x000fca00078ec0ff */
[----:B------:R-:W-:-:S05]  /*77f0*/  IMAD.IADD R0, R5, 0x1, -R0 ;  /* 0x0000000105007824 */ /* 0x000fca00078e0a00 */
[----:B------:R-:W-:Y:S01]  /*7800*/  SHF.L.U32 R34, R0, 0x1f, RZ ;  /* 0x0000001f00227819 */ /* 0x000fe200000006ff */
[----:B------:R-:W-:Y:S06]  /*7810*/  @P0 BRA `(.L_x_5709) ;  /* 0x0000000000580947 */ /* 0x000fec0003800000 */
[----:B------:R-:W-:Y:S01]  /*7820*/  ULDC UR4, c[0x0][0x3f4] ;  /* 0x0000fd0000047ab9 */ /* 0x000fe20000000800 */
[----:B--2---:R-:W-:Y:S01]  /*7830*/  IMAD.MOV.U32 R5, RZ, RZ, R3 ;  /* 0x000000ffff057224 */ /* 0x004fe200078e0003 */
[----:B------:R-:W-:Y:S02]  /*7840*/  ISETP.GE.AND P2, PT, R200, UR4, PT ;  /* 0x00000004c8007c0c */ /* 0x000fe4000bf46270 */
[----:B------:R-:W-:Y:S02]  /*7850*/  CS2R R14, SRZ ;  /* 0x00000000000e7805 */ /* 0x000fe4000001ff00 */
[----:B------:R-:W-:Y:S01]  /*7860*/  ISETP.GE.AND P3, PT, R203, UR4, PT ;  /* 0x00000004cb007c0c */ /* 0x000fe2000bf66270 */
[----:B----4-:R-:W-:Y:S02]  /*7870*/  IMAD.MOV.U32 R10, RZ, RZ, R30 ;  /* 0x000000ffff0a7224 */ /* 0x010fe400078e001e */
[----:B---3--:R-:W-:-:S06]  /*7880*/  IMAD.MOV.U32 R11, RZ, RZ, R7 ;  /* 0x000000ffff0b7224 */ /* 0x008fcc00078e0007 */
[----:B-1----:R-:W-:-:S04]  /*7890*/  @!P2 IMAD.WIDE R32, R200, 0x2, R4 ;  /* 0x00000002c820a825 */ /* 0x002fc800078e0204 */
[C---:B------:R-:W-:Y:S01]  /*78a0*/  @!P3 SHF.L.U64.HI R40, R203.reuse, 0x1, R40 ;  /* 0x00000001cb28b819 */ /* 0x040fe20000010228 */
[----:B------:R-:W-:Y:S01]  /*78b0*/  @!P3 IMAD.SHL.U32 R5, R203, 0x2, RZ ;  /* 0x00000002cb05b824 */ /* 0x000fe200078e00ff */
[----:B------:R-:W-:Y:S02]  /*78c0*/  CS2R R8, SRZ ;  /* 0x0000000000087805 */ /* 0x000fe4000001ff00 */
[----:B------:R-:W-:Y:S01]  /*78d0*/  CS2R R12, SRZ ;  /* 0x00000000000c7805 */ /* 0x000fe2000001ff00 */
[----:B------:R0:W5:Y:S01]  /*78e0*/  @!P2 LD.E.64 R14, desc[UR40][R32.64] ;  /* 0x00000028200ea980 */ /* 0x000162000c101b00 */
[-C--:B------:R-:W-:Y:S02]  /*78f0*/  @!P3 IADD3 R4, P0, R4, R5.reuse, RZ ;  /* 0x000000050404b210 */ /* 0x080fe40007f1e0ff */
[----:B------:R-:W-:Y:S01]  /*7900*/  @!P3 IADD3 R6, P1, R30, R5, RZ ;  /* 0x000000051e06b210 */ /* 0x000fe20007f3e0ff */
[----:B------:R-:W-:Y:S01]  /*7910*/  @!P2 IMAD.WIDE R30, R200, 0x2, R10 ;  /* 0x00000002c81ea825 */ /* 0x000fe200078e020a */
[----:B------:R-:W-:-:S03]  /*7920*/  CS2R R10, SRZ ;  /* 0x00000000000a7805 */ /* 0x000fc6000001ff00 */
[--C-:B------:R-:W-:Y:S01]  /*7930*/  @!P3 IMAD.X R5, R3, 0x1, R40.reuse, P0 ;  /* 0x000000010305b824 */ /* 0x100fe200000e0628 */
[----:B------:R0:W5:Y:S01]  /*7940*/  @!P2 LD.E.64 R8, desc[UR40][R30.64] ;  /* 0x000000281e08a980 */ /* 0x000162000c101b00 */
[----:B------:R-:W-:-:S03]  /*7950*/  @!P3 IMAD.X R7, R7, 0x1, R40, P1 ;  /* 0x000000010707b824 */ /* 0x000fc600008e0628 */
[----:B------:R0:W5:Y:S04]  /*7960*/  @!P3 LD.E.64 R12, desc[UR40][R4.64] ;  /* 0x00000028040cb980 */ /* 0x000168000c101b00 */
[----:B------:R0:W5:Y:S02]  /*7970*/  @!P3 LD.E.64 R10, desc[UR40][R6.64] ;  /* 0x00000028060ab980 */ /* 0x000164000c101b00 */
.L_x_5709:
[----:B------:R-:W-:Y:S05]  /*7980*/  BSYNC B1 ;  /* 0x0000000000017941 */ /* 0x000fea0003800000 */
.L_x_5708:
[----:B0---4-:R-:W4:Y:S01]  /*7990*/  LDL R30, [R1+0x64] ;  /* 0x00006400011e7983 */ /* 0x011f220000100800 */
[----:B------:R-:W0:Y:S01]  /*79a0*/  SYNCS.PHASECHK.TRANS64.TRYWAIT P0, [R19+URZ+0x32400], R34 ;  /* 0x03240022130075a7 */ /* 0x000e22000800017f */
[----:B--2---:R-:W-:Y:S01]  /*79b0*/  IMAD.SHL.U32 R3, R36, 0x40, RZ ;  /* 0x0000004024037824 */ /* 0x004fe200078e00ff */
[----:B------:R-:W-:Y:S01]  /*79c0*/  VIADDMNMX R31, R38, -R35, 0x80, PT ;  /* 0x00000080261f7446 */ /* 0x000fe20003800923 */
[----:B-----5:R-:W-:Y:S01]  /*79d0*/  IMAD.MOV.U32 R5, RZ, RZ, R8 ;  /* 0x000000ffff057224 */ /* 0x020fe200078e0008 */
[----:B------:R-:W-:Y:S01]  /*79e0*/  BSSY B1, `(.L_x_5710) ;  /* 0x0000019000017945 */ /* 0x000fe20003800000 */
[----:B---3--:R-:W-:Y:S01]  /*79f0*/  IMAD.MOV.U32 R7, RZ, RZ, R14 ;  /* 0x000000ffff077224 */ /* 0x008fe200078e000e */
[----:B------:R-:W-:Y:S01]  /*7a00*/  LOP3.LUT R3, R3, 0x1c0, RZ, 0xc0, !PT ;  /* 0x000001c003037812 */ /* 0x000fe200078ec0ff */
[----:B------:R-:W-:Y:S01]  /*7a10*/  IMAD.MOV.U32 R6, RZ, RZ, R11 ;  /* 0x000000ffff067224 */ /* 0x000fe200078e000b */
[----:B------:R-:W-:Y:S01]  /*7a20*/  PRMT R46, R5, 0x7610, R46 ;  /* 0x00007610052e7816 */ /* 0x000fe2000000002e */
[----:B------:R-:W-:Y:S01]  /*7a30*/  IMAD.MOV.U32 R5, RZ, RZ, R10 ;  /* 0x000000ffff057224 */ /* 0x000fe200078e000a */
[----:B-1----:R-:W-:-:S02]  /*7a40*/  LOP3.LUT R4, R3, 0x18, R16, 0xf8, !PT ;  /* 0x0000001803047812 */ /* 0x002fc400078ef810 */
[----:B------:R-:W-:Y:S02]  /*7a50*/  SHF.R.U32.HI R3, RZ, 0x3, R3 ;  /* 0x00000003ff037819 */ /* 0x000fe40000011603 */
[----:B------:R-:W-:Y:S02]  /*7a60*/  PRMT R48, R7, 0x7610, R48 ;  /* 0x0000761007307816 */ /* 0x000fe40000000030 */
[----:B------:R-:W-:Y:S02]  /*7a70*/  LOP3.LUT R3, R4, R3, RZ, 0x3c, !PT ;  /* 0x0000000304037212 */ /* 0x000fe400078e3cff */
[----:B------:R-:W-:Y:S02]  /*7a80*/  MOV R4, R9 ;  /* 0x0000000900047202 */ /* 0x000fe40000000f00 */
[----:B------:R-:W-:Y:S01]  /*7a90*/  PRMT R47, R5, 0x5410, R6 ;  /* 0x00005410052f7816 */ /* 0x000fe20000000006 */
[----:B------:R-:W-:Y:S01]  /*7aa0*/  IMAD.MOV.U32 R5, RZ, RZ, R13 ;  /* 0x000000ffff057224 */ /* 0x000fe200078e000d */
[----:B------:R-:W-:Y:S01]  /*7ab0*/  PRMT R46, R46, 0x5410, R4 ;  /* 0x000054102e2e7816 */ /* 0x000fe20000000004 */
[----:B------:R-:W-:Y:S01]  /*7ac0*/  IMAD.MOV.U32 R4, RZ, RZ, R12 ;  /* 0x000000ffff047224 */ /* 0x000fe200078e000c */
[----:B------:R-:W-:-:S02]  /*7ad0*/  LOP3.LUT P2, RZ, R36, 0x4, RZ, 0xc0, !PT ;  /* 0x0000000424ff7812 */ /* 0x000fc4000784c0ff */
[----:B------:R-:W-:Y:S02]  /*7ae0*/  ISETP.GE.AND P1, PT, R22, R31, PT ;  /* 0x0000001f1600720c */ /* 0x000fe40003f26270 */
[----:B------:R-:W-:Y:S01]  /*7af0*/  PRMT R49, R4, 0x7610, R49 ;  /* 0x0000761004317816 */ /* 0x000fe20000000031 */
[----:B----4-:R-:W-:Y:S02]  /*7b00*/  IMAD R30, R30, 0x200, R3 ;  /* 0x000002001e1e7824 */ /* 0x010fe400078e0203 */
[----:B------:R-:W-:Y:S02]  /*7b10*/  IMAD.MOV.U32 R3, RZ, RZ, R15 ;  /* 0x000000ffff037224 */ /* 0x000fe400078e000f */
[----:B------:R-:W-:-:S03]  /*7b20*/  IMAD R30, R30, 0x2, R19 ;  /* 0x000000021e1e7824 */ /* 0x000fc600078e0213 */
[----:B------:R-:W-:Y:S01]  /*7b30*/  PRMT R48, R48, 0x5410, R3 ;  /* 0x0000541030307816 */ /* 0x000fe20000000003 */
[C---:B------:R-:W-:Y:S02]  /*7b40*/  VIADD R4, R30.reuse, 0x18400 ;  /* 0x000184001e047836 */ /* 0x040fe40000000000 */
[----:B------:R-:W-:Y:S01]  /*7b50*/  VIADD R3, R30, 0x18440 ;  /* 0x000184401e037836 */ /* 0x000fe20000000000 */
[----:B0-----:R-:W-:Y:S06]  /*7b60*/  @!P0 BRA `(.L_x_5711) ;  /* 0x000001b800508947 */ /* 0x001fec0003800000 */
.L_x_5981:
[----:B------:R-:W-:Y:S05]  /*7b70*/  BSYNC B1 ;  /* 0x0000000000017941 */ /* 0x000fea0003800000 */
.L_x_5710:
[----:B------:R-:W-:Y:S01]  /*7b80*/  BSSY B1, `(.L_x_5712) ;  /* 0x000005f000017945 */ /* 0x000fe20003800000 */
[----:B------:R-:W-:Y:S02]  /*7b90*/  PRMT R49, R49, 0x5410, R5 ;  /* 0x0000541031317816 */ /* 0x000fe40000000005 */
[----:B------:R-:W-:Y:S01]  /*7ba0*/  @P2 IADD3 R3, R4, -0x40, RZ ;  /* 0xffffffc004032810 */ /* 0x000fe20007ffe0ff */
[----:B------:R-:W-:Y:S06]  /*7bb0*/  @P1 BRA `(.L_x_5713) ;  /* 0x00000004006c1947 */ /* 0x000fec0003800000 */
[----:B------:R-:W1:Y:S01]  /*7bc0*/  LDC R4, c[0x0][0x3f4] ;  /* 0x0000fd00ff047b82 */ /* 0x000e620000000800 */
[----:B------:R-:W-:Y:S01]  /*7bd0*/  BSSY B2, `(.L_x_5714) ;  /* 0x000002e000027945 */ /* 0x000fe20003800000 */
[-C--:B-1----:R-:W-:Y:S02]  /*7be0*/  ISETP.GE.AND P0, PT, R200, R4.reuse, PT ;  /* 0x00000004c800720c */ /* 0x082fe40003f06270 */
[----:B------:R-:W-:-:S11]  /*7bf0*/  ISETP.GE.AND P1, PT, R203, R4, PT ;  /* 0x00000004cb00720c */ /* 0x000fd60003f26270 */
[----:B------:R-:W-:Y:S05]  /*7c00*/  @P0 BRA `(.L_x_5715) ;  /* 0x0000000000a80947 */ /* 0x000fea0003800000 */
[----:B------:R-:W1:Y:S01]  /*7c10*/  LDS.128 R4, [R30+0x18400] ;  /* 0x018400001e047984 */ /* 0x000e620000000c00 */
[----:B------:R-:W-:Y:S01]  /*7c20*/  SHF.R.U32.HI R33, RZ, 0x10, R29 ;  /* 0x00000010ff217819 */ /* 0x000fe2000001161d */
[----:B0-----:R-:W-:Y:S01]  /*7c30*/  HADD2.F32 R34, -RZ, R42.H0_H0 ;  /* 0x2000002aff227230 */ /* 0x001fe20000004100 */
        /* <DEDUP_REMOVED lines=39> */
.L_x_5715:
[----:B------:R-:W-:Y:S05]  /*7eb0*/  BSYNC B2 ;  /* 0x0000000000027941 */ /* 0x000fea0003800000 */
.L_x_5714:
[----:B------:R-:W-:Y:S05]  /*7ec0*/  @P1 BRA `(.L_x_5713) ;  /* 0x0000000000a81947 */ /* 0x000fea0003800000 */
[----:B-1----:R-:W1:Y:S01]  /*7ed0*/  LDS.128 R4, [R3] ;  /* 0x0000000003047984 */ /* 0x002e620000000c00 */
[----:B------:R-:W-:Y:S01]  /*7ee0*/  SHF.R.U32.HI R27, RZ, 0x10, R21 ;  /* 0x00000010ff1b7819 */ /* 0x000fe20000011615 */
[----:B------:R-:W-:Y:S01]  /*7ef0*/  HADD2.F32 R28, -RZ, R43.H0_H0 ;  /* 0x2000002bff1c7230 */ /* 0x000fe20000004100 */
        /* <DEDUP_REMOVED lines=10> */
[C---:B0-----:R-:W-:Y:S01]  /*7fa0*/  FMUL.FTZ R34, R25.reuse, R27 ;  /* 0x0000001b19227220 */ /* 0x041fe20000410000 */
        /* <DEDUP_REMOVED lines=28> */
.L_x_5713:
[----:B------:R-:W-:Y:S05]  /*8170*/  BSYNC B1 ;  /* 0x0000000000017941 */ /* 0x000fea0003800000 */
.L_x_5712:
[----:B-12---:R-:W-:-:S05]  /*8180*/  VIADD R4, R22, 0x40 ;  /* 0x0000004016047836 */ /* 0x006fca0000000000 */
[----:B------:R-:W-:-:S13]  /*8190*/  ISETP.GE.AND P0, PT, R4, R31, PT ;  /* 0x0000001f0400720c */ /* 0x000fda0003f06270 */
        /* <DEDUP_REMOVED lines=48> */
.L_x_5718:
[----:B------:R-:W-:Y:S05]  /*84a0*/  BSYNC B1 ;  /* 0x0000000000017941 */ /* 0x000fea0003800000 */
.L_x_5717:
[----:B------:R-:W-:Y:S05]  /*84b0*/  @P1 BRA `(.L_x_5716) ;  /* 0x0000001400b41947 */ /* 0x000fea0003800000 */
[----:B-1----:R-:W1:Y:S01]  /*84c0*/  LDS.128 R4, [R3+0x2000] ;  /* 0x0020000003047984 */ /* 0x002e620000000c00 */
[--C-:B------:R-:W-:Y:S01]  /*84d0*/  SHF.R.U64 R27, R12, 0x10, R13.reuse ;  /* 0x000000100c1b7819 */ /* 0x100fe2000000120d */
[----:B------:R-:W-:Y:S01]  /*84e0*/  HADD2.F32 R14, -RZ, R47.H0_H0 ;  /* 0x2000002fff0e7230 */ /* 0x000fe20000004100 */
[----:B------:R-:W-:Y:S01]  /*84f0*/  SHF.R.U32.HI R13, RZ, 0x10, R13 ;  /* 0x00000010ff0d7819 */ /* 0x000fe2000001160d */
[----:B------:R-:W-:Y:S01]  /*8500*/  HADD2.F32 R12, -RZ, R49.H0_H0 ;  /* 0x20000031ff0c7230 */ /* 0x000fe20000004100 */
[--C-:B------:R-:W-:Y:S02]  /*8510*/  SHF.R.U32.HI R15, RZ, 0x10, R11.reuse ;  /* 0x00000010ff0f7819 */ /* 0x100fe4000001160b */
[----:B------:R-:W-:Y:S01]  /*8520*/  SHF.R.U64 R25, R10, 0x10, R11 ;  /* 0x000000100a197819 */ /* 0x000fe2000000120b */
[----:B------:R-:W-:Y:S02]  /*8530*/  HADD2.F32 R13, -RZ, R13.H0_H0 ;  /* 0x2000000dff0d7230 */ /* 0x000fe40000004100 */
[----:B------:R-:W-:-:S02]  /*8540*/  HADD2.F32 R15, -RZ, R15.H0_H0 ;  /* 0x2000000fff0f7230 */ /* 0x000fc40000004100 */
[--C-:B-1----:R-:W-:Y:S02]  /*8550*/  HADD2.F32 R10, -RZ, R7.reuse.H0_H0 ;  /* 0x20000007ff0a7230 */ /* 0x102fe40000004100 */
[----:B------:R-:W-:Y:S02]  /*8560*/  HADD2.F32 R11, -RZ, R7.H1_H1 ;  /* 0x30000007ff0b7230 */ /* 0x000fe40000004100 */
[--C-:B------:R-:W-:Y:S02]  /*8570*/  HADD2.F32 R7, -RZ, R4.reuse.H0_H0 ;  /* 0x20000004ff077230 */ /* 0x100fe40000004100 */
[----:B------:R-:W-:Y:S02]  /*8580*/  HADD2.F32 R4, -RZ, R4.H1_H1 ;  /* 0x30000004ff047230 */ /* 0x000fe40000004100 */
[C---:B------:R-:W-:Y:S01]  /*8590*/  FMUL.FTZ R24, R11.reuse, R13 ;  /* 0x0000000d0b187220 */ /* 0x040fe20000410000 */
[----:B------:R-:W-:Y:S01]  /*85a0*/  FMUL.FTZ R21, R11, R15 ;  /* 0x0000000f0b157220 */ /* 0x000fe20000410000 */
[----:B------:R-:W-:-:S02]  /*85b0*/  HADD2.F32 R8, -RZ, R6.H0_H0 ;  /* 0x20000006ff087230 */ /* 0x000fc40000004100 */
[----:B------:R-:W-:Y:S01]  /*85c0*/  FMUL.FTZ R20, R4, R14 ;  /* 0x0000000e04147220 */ /* 0x000fe20000410000 */
[----:B------:R-:W-:Y:S01]  /*85d0*/  FFMA.FTZ R26, R10, R15, R24 ;  /* 0x0000000f0a1a7223 */ /* 0x000fe20000010018 */
[----:B------:R-:W-:Y:S02]  /*85e0*/  HADD2.F32 R9, -RZ, R6.H1_H1 ;  /* 0x30000006ff097230 */ /* 0x000fe40000004100 */
[-C--:B------:R-:W-:Y:S01]  /*85f0*/  FMUL.FTZ R24, R4, R12.reuse ;  /* 0x0000000c04187220 */ /* 0x080fe20000410000 */
[C---:B------:R-:W-:Y:S01]  /*8600*/  FFMA.FTZ R20, R7.reuse, R12, -R20 ;  /* 0x0000000c07147223 */ /* 0x040fe20000010814 */
[----:B------:R-:W-:Y:S02]  /*8610*/  HADD2.F32 R6, -RZ, R5.H0_H0 ;  /* 0x20000005ff067230 */ /* 0x000fe40000004100 */
[----:B------:R-:W-:Y:S01]  /*8620*/  FFMA.FTZ R21, R10, R13, -R21 ;  /* 0x0000000d0a157223 */ /* 0x000fe20000010815 */
        /* <DEDUP_REMOVED lines=8> */
[C---:B------:R-:W-:Y:S01]  /*86b0*/  FFMA.FTZ R15, R8.reuse, R10, -R15 ;  /* 0x0000000a080f7223 */ /* 0x040fe2000001080f */
[C---:B------:R-:W-:Y:S01]  /*86c0*/  FMUL.FTZ R7, R5.reuse, R11 ;  /* 0x0000000b05077220 */ /* 0x040fe20000410000 */
[----:B------:R-:W-:Y:S01]  /*86d0*/  FMUL.FTZ R14, R5, R4 ;  /* 0x00000004050e7220 */ /* 0x000fe20000410000 */
[----:B------:R-:W-:-:S02]  /*86e0*/  FFMA.FTZ R8, R8, R12, R9 ;  /* 0x0000000c08087223 */ /* 0x000fc40000010009 */
[----:B------:R-:W-:Y:S01]  /*86f0*/  FFMA.FTZ R5, R6, R4, -R7 ;  /* 0x0000000406057223 */ /* 0x000fe20000010807 */
[----:B------:R-:W-:Y:S01]  /*8700*/  F2FP.F16.F32.PACK_AB R7, R26, R21 ;  /* 0x000000151a07723e */ /* 0x000fe200000000ff */
[----:B------:R-:W-:Y:S01]  /*8710*/  FFMA.FTZ R14, R6, R11, R14 ;  /* 0x0000000b060e7223 */ /* 0x000fe2000001000e */
[----:B------:R-:W-:Y:S02]  /*8720*/  F2FP.F16.F32.PACK_AB R4, R13, R20 ;  /* 0x000000140d04723e */ /* 0x000fe400000000ff */
[----:B------:R-:W-:Y:S02]  /*8730*/  F2FP.F16.F32.PACK_AB R6, R8, R15 ;  /* 0x0000000f0806723e */ /* 0x000fe400000000ff */
[----:B------:R-:W-:-:S05]  /*8740*/  F2FP.F16.F32.PACK_AB R5, R14, R5 ;  /* 0x000000050e05723e */ /* 0x000fca00000000ff */
[----:B------:R3:W-:Y:S01]  /*8750*/  STS.128 [R3+0x2000], R4 ;  /* 0x0020000403007388 */ /* 0x0007e20000000c00 */
[----:B------:R-:W-:Y:S05]  /*8760*/  BRA `(.L_x_5716) ;  /* 0x0000001400087947 */ /* 0x000fea0003800000 */
.L_x_5703:
        /* <DEDUP_REMOVED lines=30> */
[----:B------:R-:W2:Y:S01]  /*8950*/  LDL R0, [R1+0x24] ;  /* 0x0000240001007983 */ /* 0x000ea20000100800 */
[----:B------:R-:W1:Y:S03]  /*8960*/  LDC R39, c[0x0][0x3f4] ;  /* 0x0000fd00ff277b82 */ /* 0x000e660000000800 */
[----:B------:R-:W3:Y:S04]  /*8970*/  SHFL.IDX PT, R3, R24, RZ, 0x1c1f ;  /* 0x001c1fff18037589 */ /* 0x000ee800000e0000 */
[----:B------:R-:W-:Y:S04]  /*8980*/  SHFL.IDX PT, R14, R27, RZ, 0x1c1f ;  /* 0x001c1fff1b0e7589 */ /* 0x000fe800000e0000 */
[----:B------:R-:W-:Y:S01]  /*8990*/  SHFL.IDX PT, R4, R25, RZ, 0x1c1f ;  /* 0x001c1fff19047589 */ /* 0x000fe200000e0000 */
[----:B-1----:R-:W-:Y:S01]  /*89a0*/  ISETP.GE.AND P0, PT, R16, R39, PT ;  /* 0x000000271000720c */ /* 0x002fe20003f06270 */
[----:B--2---:R-:W-:-:S02]  /*89b0*/  IMAD R34, R0, R34, RZ ;  /* 0x0000002200227224 */ /* 0x004fc400078e02ff */
[----:B------:R-:W1:Y:S03]  /*89c0*/  SHFL.IDX PT, R0, R26, RZ, 0x1c1f ;  /* 0x001c1fff1a007589 */ /* 0x000e6600000e0000 */
[----:B------:R-:W-:-:S13]  /*89d0*/  ISETP.GE.OR P1, PT, R37, R34, P0 ;  /* 0x000000222500720c */ /* 0x000fda0000726670 */
[C---:B------:R-:W-:Y:S01]  /*89e0*/  @!P1 IMAD.SHL.U32 R5, R16.reuse, 0x2, RZ ;  /* 0x0000000210059824 */ /* 0x040fe200078e00ff */
[----:B------:R-:W-:-:S04]  /*89f0*/  @!P1 SHF.L.U64.HI R21, R16, 0x1, R41 ;  /* 0x0000000110159819 */ /* 0x000fc80000010229 */
[----:B---3--:R-:W-:-:S05]  /*8a00*/  @!P1 IADD3 R6, P2, R3, R5, RZ ;  /* 0x0000000503069210 */ /* 0x008fca0007f5e0ff */
[----:B-1----:R-:W-:-:S05]  /*8a10*/  @!P1 IMAD.X R7, R0, 0x1, R21, P2 ;  /* 0x0000000100079824 */ /* 0x002fca00010e0615 */
[----:B------:R-:W2:Y:S01]  /*8a20*/  @!P1 LD.E.128 R8, desc[UR40][R6.64] ;  /* 0x0000002806089980 */ /* 0x000ea2000c101d00 */
[----:B------:R-:W-:-:S05]  /*8a30*/  @!P1 IADD3 R14, P2, R14, R5, RZ ;  /* 0x000000050e0e9210 */ /* 0x000fca0007f5e0ff */
[----:B------:R-:W-:Y:S01]  /*8a40*/  @!P1 IMAD.X R5, R4, 0x1, R21, P2 ;  /* 0x0000000104059824 */ /* 0x000fe200010e0615 */
[----:B------:R-:W-:-:S06]  /*8a50*/  @!P1 MOV R4, R14 ;  /* 0x0000000e00049202 */ /* 0x000fcc0000000f00 */
[----:B------:R-:W3:Y:S01]  /*8a60*/  @!P1 LD.E.128 R4, desc[UR40][R4.64] ;  /* 0x0000002804049980 */ /* 0x000ee2000c101d00 */
[----:B------:R-:W-:Y:S02]  /*8a70*/  CS2R R20, SRZ ;  /* 0x0000000000147805 */ /* 0x000fe4000001ff00 */
[----:B------:R-:W-:Y:S02]  /*8a80*/  CS2R R28, SRZ ;  /* 0x00000000001c7805 */ /* 0x000fe4000001ff00 */
[----:B------:R-:W-:Y:S01]  /*8a90*/  CS2R R32, SRZ ;  /* 0x0000000000207805 */ /* 0x000fe2000001ff00 */
[----:B------:R-:W1:Y:S01]  /*8aa0*/  SHFL.IDX PT, R24, R24, 0x1, 0x1c1f ;  /* 0x003c1f0018187f89 */ /* 0x000e6200000e0000 */
[----:B------:R-:W-:-:S03]  /*8ab0*/  CS2R R30, SRZ ;  /* 0x00000000001e7805 */ /* 0x000fc6000001ff00 */
[----:B------:R4:W0:Y:S04]  /*8ac0*/  SHFL.IDX PT, R14, R27, 0x1, 0x1c1f ;  /* 0x003c1f001b0e7f89 */ /* 0x00082800000e0000 */
[----:B------:R-:W0:Y:S01]  /*8ad0*/  SHFL.IDX PT, R25, R25, 0x1, 0x1c1f ;  /* 0x003c1f0019197f89 */ /* 0x000e2200000e0000 */
[----:B--2---:R-:W-:Y:S02]  /*8ae0*/  @!P1 IMAD.MOV.U32 R21, RZ, RZ, R9 ;  /* 0x000000ffff159224 */ /* 0x004fe400078e0009 */
[----:B------:R-:W-:Y:S02]  /*8af0*/  @!P1 IMAD.MOV.U32 R20, RZ, RZ, R8 ;  /* 0x000000ffff149224 */ /* 0x000fe400078e0008 */
[----:B------:R-:W-:Y:S02]  /*8b00*/  IMAD.MOV.U32 R3, RZ, RZ, R21 ;  /* 0x000000ffff037224 */ /* 0x000fe400078e0015 */
[----:B------:R-:W-:-:S02]  /*8b10*/  IMAD.MOV.U32 R0, RZ, RZ, R20 ;  /* 0x000000ffff007224 */ /* 0x000fc400078e0014 */
[----:B------:R-:W-:Y:S01]  /*8b20*/  @!P1 IMAD.MOV.U32 R28, RZ, RZ, R10 ;  /* 0x000000ffff1c9224 */ /* 0x000fe200078e000a */
[----:B------:R-:W-:Y:S01]  /*8b30*/  PRMT R42, R42, 0x5410, R3 ;  /* 0x000054102a2a7816 */ /* 0x000fe20000000003 */
[----:B------:R-:W-:Y:S01]  /*8b40*/  @!P1 IMAD.MOV.U32 R29, RZ, RZ, R11 ;  /* 0x000000ffff1d9224 */ /* 0x000fe200078e000b */
[----:B------:R4:W2:Y:S01]  /*8b50*/  SHFL.IDX PT, R3, R26, 0x1, 0x1c1f ;  /* 0x003c1f001a037f89 */ /* 0x0008a200000e0000 */
[----:B------:R-:W-:Y:S01]  /*8b60*/  PRMT R53, R53, 0x5410, R0 ;  /* 0x0000541035357816 */ /* 0x000fe20000000000 */
[----:B------:R-:W-:Y:S01]  /*8b70*/  IMAD.MOV.U32 R0, RZ, RZ, R28 ;  /* 0x000000ffff007224 */ /* 0x000fe200078e001c */
[----:B---3--:R-:W-:Y:S01]  /*8b80*/  @!P1 MOV R32, R6 ;  /* 0x0000000600209202 */ /* 0x008fe20000000f00 */
[----:B------:R-:W-:Y:S02]  /*8b90*/  IMAD.MOV.U32 R8, RZ, RZ, R29 ;  /* 0x000000ffff087224 */ /* 0x000fe400078e001d */
[----:B------:R-:W-:Y:S02]  /*8ba0*/  @!P1 IMAD.MOV.U32 R31, RZ, RZ, R5 ;  /* 0x000000ffff1f9224 */ /* 0x000fe400078e0005 */
[----:B------:R-:W-:Y:S01]  /*8bb0*/  @!P1 IMAD.MOV.U32 R30, RZ, RZ, R4 ;  /* 0x000000ffff1e9224 */ /* 0x000fe200078e0004 */
[----:B------:R-:W-:Y:S01]  /*8bc0*/  PRMT R35, R0, 0x5410, R8 ;  /* 0x0000541000237816 */ /* 0x000fe20000000008 */
[----:B------:R-:W-:-:S02]  /*8bd0*/  @!P1 IMAD.MOV.U32 R33, RZ, RZ, R7 ;  /* 0x000000ffff219224 */ /* 0x000fc400078e0007 */
[----:B------:R-:W-:Y:S02]  /*8be0*/  IMAD.MOV.U32 R4, RZ, RZ, R31 ;  /* 0x000000ffff047224 */ /* 0x000fe400078e001f */
[----:B------:R-:W-:Y:S02]  /*8bf0*/  IMAD.MOV.U32 R5, RZ, RZ, R32 ;  /* 0x000000ffff057224 */ /* 0x000fe400078e0020 */
[----:B------:R-:W-:Y:S01]  /*8c00*/  IMAD.MOV.U32 R0, RZ, RZ, R30 ;  /* 0x000000ffff007224 */ /* 0x000fe200078e001e */
[----:B------:R-:W-:Y:S01]  /*8c10*/  PRMT R42, R4, 0x7610, R42 ;  /* 0x00007610042a7816 */ /* 0x000fe2000000002a */
[----:B------:R-:W-:Y:S01]  /*8c20*/  IMAD.MOV.U32 R6, RZ, RZ, R33 ;  /* 0x000000ffff067224 */ /* 0x000fe200078e0021 */
[----:B------:R-:W-:Y:S02]  /*8c30*/  PRMT R53, R5, 0x7610, R53 ;  /* 0x0000761005357816 */ /* 0x000fe40000000035 */
[----:B------:R-:W-:Y:S02]  /*8c40*/  CS2R R4, SRZ ;  /* 0x0000000000047805 */ /* 0x000fe4000001ff00 */
[----:B01--4-:R-:W-:-:S07]  /*8c50*/  PRMT R48, R0, 0x5410, R6 ;  /* 0x0000541000307816 */ /* 0x013fce0000000006 */
.L_x_5991:
[----:B------:R-:W3:Y:S01]  /*8c60*/  LDL R6, [R1+0x8c] ;  /* 0x00008c0001067983 */ /* 0x000ee20000100800 */
[----:B------:R-:W-:Y:S01]  /*8c70*/  VIADD R37, R37, 0x40 ;  /* 0x0000004025257836 */ /* 0x000fe20000000000 */
[----:B------:R-:W-:Y:S01]  /*8c80*/  BSSY B1, `(.L_x_5720) ;  /* 0x0000016000017945 */ /* 0x000fe20003800000 */
[----:B------:R-:W-:Y:S02]  /*8c90*/  CS2R R8, SRZ ;  /* 0x0000000000087805 */ /* 0x000fe4000001ff00 */
[----:B------:R-:W-:Y:S02]  /*8ca0*/  CS2R R10, SRZ ;  /* 0x00000000000a7805 */ /* 0x000fe4000001ff00 */
[----:B------:R-:W-:Y:S02]  /*8cb0*/  ISETP.GE.AND P1, PT, R37, R34, PT ;  /* 0x000000222500720c */ /* 0x000fe40003f26270 */
[----:B---3--:R-:W-:-:S04]  /*8cc0*/  LEA.HI R0, R6, R6, RZ, 0x1 ;  /* 0x0000000606007211 */ /* 0x008fc800078f08ff */
        /* <DEDUP_REMOVED lines=13> */
[--C-:B--2---:R-:W-:Y:S02]  /*8da0*/  IMAD.X R9, R3, 0x1, R6.reuse, P1 ;  /* 0x0000000103097824 */ /* 0x104fe400008e0606 */
[----:B------:R-:W-:-:S04]  /*8db0*/  IMAD.X R5, R25, 0x1, R6, P2 ;  /* 0x0000000119057824 */ /* 0x000fc800010e0606 */
[----:B------:R-:W5:Y:S04]  /*8dc0*/  LD.E.128 R8, desc[UR40][R8.64] ;  /* 0x0000002808087980 */ /* 0x000f68000c101d00 */
[----:B------:R-:W5:Y:S02]  /*8dd0*/  LD.E.128 R4, desc[UR40][R4.64] ;  /* 0x0000002804047980 */ /* 0x000f64000c101d00 */
.L_x_5721:
[----:B------:R-:W-:Y:S05]  /*8de0*/  BSYNC B1 ;  /* 0x0000000000017941 */ /* 0x000fea0003800000 */
.L_x_5720:
[----:B--2---:R-:W2:Y:S01]  /*8df0*/  LDL R3, [R1+0x50] ;  /* 0x0000500001037983 */ /* 0x004ea20000100800 */
[----:B------:R-:W0:Y:S01]  /*8e00*/  SYNCS.PHASECHK.TRANS64.TRYWAIT P1, [R19+URZ+0x32400], R12 ;  /* 0x0324000c130075a7 */ /* 0x000e22000802017f */
[----:B-----5:R-:W-:Y:S01]  /*8e10*/  IMAD.MOV.U32 R13, RZ, RZ, R4 ;  /* 0x000000ffff0d7224 */ /* 0x020fe200078e0004 */
[----:B------:R-:W-:Y:S01]  /*8e20*/  IADD3 R15, R22, 0x40, RZ ;  /* 0x00000040160f7810 */ /* 0x000fe20007ffe0ff */
[----:B------:R-:W-:Y:S01]  /*8e30*/  IMAD.MOV.U32 R14, RZ, RZ, R5 ;  /* 0x000000ffff0e7224 */ /* 0x000fe200078e0005 */
[----:B------:R-:W-:Y:S01]  /*8e40*/  BSSY B1, `(.L_x_5722) ;  /* 0x000000d000017945 */ /* 0x000fe20003800000 */
[----:B------:R-:W-:-:S03]  /*8e50*/  IMAD.IADD R37, R16, 0x1, R39 ;  /* 0x0000000110257824 */ /* 0x000fc600078e0227 */
[----:B------:R-:W-:Y:S01]  /*8e60*/  PRMT R54, R13, 0x5410, R14 ;  /* 0x000054100d367816 */ /* 0x000fe2000000000e */
[----:B------:R-:W-:Y:S02]  /*8e70*/  IMAD.MOV.U32 R13, RZ, RZ, R7 ;  /* 0x000000ffff0d7224 */ /* 0x000fe400078e0007 */
[----:B------:R-:W-:Y:S01]  /*8e80*/  IMAD.MOV.U32 R14, RZ, RZ, R8 ;  /* 0x000000ffff0e7224 */ /* 0x000fe200078e0008 */
[----:B--2---:R-:W-:-:S04]  /*8e90*/  VIADDMNMX R3, R34, -R3, 0x80, PT ;  /* 0x0000008022037446 */ /* 0x004fc80003800903 */
[-C--:B------:R-:W-:Y:S02]  /*8ea0*/  ISETP.GE.OR P2, PT, R22, R3.reuse, P0 ;  /* 0x000000031600720c */ /* 0x080fe40000746670 */
[----:B------:R-:W-:Y:S01]  /*8eb0*/  ISETP.GE.OR P0, PT, R15, R3, P0 ;  /* 0x000000030f00720c */ /* 0x000fe20000706670 */
[----:B------:R-:W-:Y:S02]  /*8ec0*/  IMAD.MOV.U32 R3, RZ, RZ, R6 ;  /* 0x000000ffff037224 */ /* 0x000fe400078e0006 */
[----:B------:R-:W-:-:S03]  /*8ed0*/  IMAD.MOV.U32 R15, RZ, RZ, R9 ;  /* 0x000000ffff0f7224 */ /* 0x000fc600078e0009 */
[----:B------:R-:W-:Y:S02]  /*8ee0*/  PRMT R55, R3, 0x5410, R13 ;  /* 0x0000541003377816 */ /* 0x000fe4000000000d */
[----:B------:R-:W-:Y:S01]  /*8ef0*/  PRMT R56, R14, 0x5410, R15 ;  /* 0x000054100e387816 */ /* 0x000fe2000000000f */
[----:B0-----:R-:W-:Y:S06]  /*8f00*/  @!P1 BRA `(.L_x_5723) ;  /* 0x000001a800e49947 */ /* 0x001fec0003800000 */
.L_x_5992:
[----:B------:R-:W-:Y:S05]  /*8f10*/  BSYNC B1 ;  /* 0x0000000000017941 */ /* 0x000fea0003800000 */
.L_x_5722:
[----:B------:R-:W-:Y:S01]  /*8f20*/  BSSY B1, `(.L_x_5724) ;  /* 0x0000064000017945 */ /* 0x000fe20003800000 */
[----:B------:R-:W-:Y:S01]  /*8f30*/  IMAD.MOV.U32 R3, RZ, RZ, R10 ;  /* 0x000000ffff037224 */ /* 0x000fe200078e000a */
[----:B------:R-:W-:Y:S01]  /*8f40*/  LOP3.LUT R37, R37, 0x38, RZ, 0xc0, !PT ;  /* 0x0000003825257812 */ /* 0x000fe200078ec0ff */
[----:B------:R-:W-:Y:S01]  /*8f50*/  IMAD.MOV.U32 R34, RZ, RZ, R11 ;  /* 0x000000ffff227224 */ /* 0x000fe200078e000b */
[----:B------:R-:W-:Y:S06]  /*8f60*/  @P2 BRA `(.L_x_5725) ;  /* 0x00000004007c2947 */ /* 0x000fec0003800000 */
[----:B------:R-:W2:Y:S01]  /*8f70*/  LDL R25, [R1+0x64] ;  /* 0x0000640001197983 */ /* 0x000ea20000100800 */
[----:B------:R-:W-:Y:S01]  /*8f80*/  IMAD.SHL.U32 R36, R36, 0x40, RZ ;  /* 0x0000004024247824 */ /* 0x000fe200078e00ff */
[--C-:B------:R-:W-:Y:S01]  /*8f90*/  SHF.R.U64 R50, R30, 0x10, R31.reuse ;  /* 0x000000101e327819 */ /* 0x100fe2000000121f */
[--C-:B------:R-:W-:Y:S01]  /*8fa0*/  HADD2.F32 R41, -RZ, R42.reuse.H0_H0 ;  /* 0x2000002aff297230 */ /* 0x100fe20000004100 */
[----:B------:R-:W-:Y:S01]  /*8fb0*/  SHF.R.U32.HI R38, RZ, 0x10, R31 ;  /* 0x00000010ff267819 */ /* 0x000fe2000001161f */
[----:B------:R-:W-:Y:S01]  /*8fc0*/  HADD2.F32 R39, -RZ, R42.H1_H1 ;  /* 0x3000002aff277230 */ /* 0x000fe20000004100 */
[----:B------:R-:W-:Y:S02]  /*8fd0*/  LOP3.LUT R24, R36, 0x1c0, RZ, 0xc0, !PT ;  /* 0x000001c024187812 */ /* 0x000fe400078ec0ff */
[----:B------:R-:W-:Y:S01]  /*8fe0*/  SHF.R.U64 R52, R20, 0x10, R21 ;  /* 0x0000001014347819 */ /* 0x000fe20000001215 */
[----:B------:R-:W-:Y:S01]  /*8ff0*/  HADD2.F32 R38, -RZ, R38.H0_H0 ;  /* 0x20000026ff267230 */ /* 0x000fe20000004100 */
[----:B------:R-:W-:-:S02]  /*9000*/  SHF.R.U32.HI R13, RZ, 0x3, R24 ;  /* 0x00000003ff0d7819 */ /* 0x000fc40000011618 */
[----:B0-----:R-:W-:Y:S02]  /*9010*/  LOP3.LUT R12, R24, 0x38, R16, 0xf8, !PT ;  /* 0x00000038180c7812 */ /* 0x001fe400078ef810 */
[----:B------:R-:W-:Y:S02]  /*9020*/  LOP3.LUT R24, R13, R37, R24, 0x1e, !PT ;  /* 0x000000250d187212 */ /* 0x000fe400078e1e18 */
[----:B------:R-:W-:Y:S02]  /*9030*/  LOP3.LUT R12, R12, R13, RZ, 0x3c, !PT ;  /* 0x0000000d0c0c7212 */ /* 0x000fe400078e3cff */
[----:B------:R-:W-:Y:S02]  /*9040*/  SHF.R.U32.HI R40, RZ, 0x10, R21 ;  /* 0x00000010ff287819 */ /* 0x000fe40000011615 */
[--C-:B------:R-:W-:Y:S02]  /*9050*/  SHF.R.U64 R49, R32, 0x10, R33.reuse ;  /* 0x0000001020317819 */ /* 0x100fe40000001221 */
[----:B------:R-:W-:-:S02]  /*9060*/  SHF.R.U32.HI R44, RZ, 0x10, R33 ;  /* 0x00000010ff2c7819 */ /* 0x000fc40000011621 */
[--C-:B------:R-:W-:Y:S02]  /*9070*/  SHF.R.U64 R51, R28, 0x10, R29.reuse ;  /* 0x000000101c337819 */ /* 0x100fe4000000121d */
[----:B------:R-:W-:Y:S01]  /*9080*/  SHF.R.U32.HI R46, RZ, 0x10, R29 ;  /* 0x00000010ff2e7819 */ /* 0x000fe2000001161d */
[C---:B--2---:R-:W-:Y:S01]  /*9090*/  IMAD R24, R25.reuse, 0x200, R24 ;  /* 0x0000020019187824 */ /* 0x044fe200078e0218 */
[----:B------:R-:W-:-:S03]  /*90a0*/  LEA R12, R25, R12, 0x9 ;  /* 0x0000000c190c7211 */ /* 0x000fc600078e48ff */
[--C-:B------:R-:W-:Y:S02]  /*90b0*/  IMAD R47, R24, 0x2, R19.reuse ;  /* 0x00000002182f7824 */ /* 0x100fe400078e0213 */
[----:B------:R-:W-:-:S03]  /*90c0*/  IMAD R36, R12, 0x2, R19 ;  /* 0x000000020c247824 */ /* 0x000fc600078e0213 */
        /* <DEDUP_REMOVED lines=73> */
.L_x_5725:
[----:B------:R-:W-:Y:S05]  /*9560*/  BSYNC B1 ;  /* 0x0000000000017941 */ /* 0x000fea0003800000 */
.L_x_5724:
[----:B------:R-:W-:Y:S01]  /*9570*/  PRMT R41, R3, 0x5410, R34 ;  /* 0x0000541003297816 */ /* 0x000fe20000000022 */
[----:B------:R-:W-:Y:S06]  /*9580*/  @P0 BRA `(.L_x_5716) ;  /* 0x0000000400800947 */ /* 0x000fec0003800000 */
[----:B------:R-:W2:Y:S01]  /*9590*/  LDL R20, [R1+0x68] ;  /* 0x0000680001147983 */ /* 0x000ea20000100800 */
[C---:B01----:R-:W-:Y:S02]  /*95a0*/  VIADD R12, R22.reuse, 0x40 ;  /* 0x00000040160c7836 */ /* 0x043fe40000000000 */
[----:B------:R-:W-:Y:S01]  /*95b0*/  VIADD R13, R22, 0x40 ;  /* 0x00000040160d7836 */ /* 0x000fe20000000000 */
[----:B------:R-:W3:Y:S01]  /*95c0*/  LDL R42, [R1+0x194] ;  /* 0x00019400012a7983 */ /* 0x000ee20000100800 */
[----:B------:R-:W-:Y:S02]  /*95d0*/  IMAD.SHL.U32 R12, R12, 0x40, RZ ;  /* 0x000000400c0c7824 */ /* 0x000fe400078e00ff */
[----:B------:R-:W-:-:S03]  /*95e0*/  IMAD.SHL.U32 R13, R13, 0x40, RZ ;  /* 0x000000400d0d7824 */ /* 0x000fc600078e00ff */
[----:B------:R-:W-:Y:S02]  /*95f0*/  LOP3.LUT R12, R12, 0x1c0, RZ, 0xc0, !PT ;  /* 0x000001c00c0c7812 */ /* 0x000fe400078ec0ff */
[----:B------:R-:W-:Y:S02]  /*9600*/  LOP3.LUT R13, R13, 0x1c0, RZ, 0xc0, !PT ;  /* 0x000001c00d0d7812 */ /* 0x000fe400078ec0ff */
[----:B------:R-:W-:-:S04]  /*9610*/  SHF.R.U32.HI R12, RZ, 0x3, R12 ;  /* 0x00000003ff0c7819 */ /* 0x000fc8000001160c */
[----:B------:R-:W-:Y:S01]  /*9620*/  LOP3.LUT R37, R12, R37, R13, 0x1e, !PT ;  /* 0x000000250c257212 */ /* 0x000fe200078e1e0d */
[----:B------:R-:W-:Y:S01]  /*9630*/  HADD2.F32 R21, -RZ, R54.H1_H1 ;  /* 0x30000036ff157230 */ /* 0x000fe20000004100 */
[----:B------:R-:W-:Y:S02]  /*9640*/  SHF.R.U64 R40, R8, 0x10, R9 ;  /* 0x0000001008287819 */ /* 0x000fe40000001209 */
[----:B------:R-:W-:Y:S02]  /*9650*/  SHF.R.U32.HI R30, RZ, 0x10, R5 ;  /* 0x00000010ff1e7819 */ /* 0x000fe40000011605 */
[--C-:B------:R-:W-:Y:S02]  /*9660*/  SHF.R.U64 R39, R10, 0x10, R11.reuse ;  /* 0x000000100a277819 */ /* 0x100fe4000000120b */
[----:B------:R-:W-:Y:S01]  /*9670*/  SHF.R.U32.HI R38, RZ, 0x10, R11 ;  /* 0x00000010ff267819 */ /* 0x000fe2000001160b */
[----:B------:R-:W-:Y:S01]  /*9680*/  HADD2.F32 R11, -RZ, R56.H1_H1 ;  /* 0x30000038ff0b7230 */ /* 0x000fe20000004100 */
[----:B------:R-:W-:Y:S01]  /*9690*/  SHF.R.U32.HI R28, RZ, 0x10, R9 ;  /* 0x00000010ff1c7819 */ /* 0x000fe20000011609 */
[----:B------:R-:W-:Y:S01]  /*96a0*/  HADD2.F32 R30, -RZ, R30.H0_H0 ;  /* 0x2000001eff1e7230 */ /* 0x000fe20000004100 */
[----:B------:R-:W-:-:S02]  /*96b0*/  SHF.R.U64 R35, R6, 0x10, R7 ;  /* 0x0000001006237819 */ /* 0x000fc40000001207 */
[----:B------:R-:W-:Y:S01]  /*96c0*/  SHF.R.U32.HI R33, RZ, 0x10, R7 ;  /* 0x00000010ff217819 */ /* 0x000fe20000011607 */
[----:B--2---:R-:W-:-:S04]  /*96d0*/  IMAD.IADD R20, R20, 0x1, R37 ;  /* 0x0000000114147824 */ /* 0x004fc800078e0225 */
[----:B------:R-:W-:Y:S01]  /*96e0*/  IMAD R20, R20, 0x2, R19 ;  /* 0x0000000214147824 */ /* 0x000fe200078e0213 */
[----:B---3--:R-:W0:Y:S04]  /*96f0*/  LDS.128 R12, [R42+0x18400] ;  /* 0x018400002a0c7984 */ /* 0x008e280000000c00 */
[----:B------:R-:W1:Y:S01]  /*9700*/  LDS.128 R24, [R20+0x18400] ;  /* 0x0184000014187984 */ /* 0x000e620000000c00 */
[----:B------:R-:W-:Y:S01]  /*9710*/  SHF.R.U64 R37, R4, 0x10, R5 ;  /* 0x0000001004257819 */ /* 0x000fe20000001205 */
[----:B0-----:R-:W-:Y:S02]  /*9720*/  HADD2.F32 R4, -RZ, R13.H0_H0 ;  /* 0x2000000dff047230 */ /* 0x001fe40000004100 */
[--C-:B-1----:R-:W-:Y:S02]  /*9730*/  HADD2.F32 R8, -RZ, R25.reuse.H0_H0 ;  /* 0x20000019ff087230 */ /* 0x102fe40000004100 */
[----:B------:R-:W-:-:S03]  /*9740*/  HADD2.F32 R25, -RZ, R25.H1_H1 ;  /* 0x30000019ff197230 */ /* 0x000fc60000004100 */
[C---:B------:R-:W-:Y:S01]  /*9750*/  FMUL.FTZ R29, R8.reuse, R21 ;  /* 0x00000015081d7220 */ /* 0x040fe20000410000 */
[-C--:B------:R-:W-:Y:S01]  /*9760*/  FMUL.FTZ R31, R8, R11.reuse ;  /* 0x0000000b081f7220 */ /* 0x080fe20000410000 */
[----:B------:R-:W-:Y:S02]  /*9770*/  HADD2.F32 R13, -RZ, R13.H1_H1 ;  /* 0x3000000dff0d7230 */ /* 0x000fe40000004100 */
[----:B------:R-:W-:Y:S01]  /*9780*/  FMUL.FTZ R32, R25, R30 ;  /* 0x0000001e19207220 */ /* 0x000fe20000410000 */
[----:B------:R-:W-:Y:S02]  /*9790*/  HADD2.F32 R8, -RZ, R28.H0_H0 ;  /* 0x2000001cff087230 */ /* 0x000fe40000004100 */
[C---:B------:R-:W-:Y:S01]  /*97a0*/  FFMA.FTZ R29, R4.reuse, R11, -R29 ;  /* 0x0000000b041d7223 */ /* 0x040fe2000001081d */
[----:B------:R-:W-:Y:S02]  /*97b0*/  HADD2.F32 R7, -RZ, R24.H0_H0 ;  /* 0x20000018ff077230 */ /* 0x000fe40000004100 */
[----:B------:R-:W-:Y:S01]  /*97c0*/  FFMA.FTZ R31, R4, R21, R31 ;  /* 0x00000015041f7223 */ /* 0x000fe2000001001f */
[----:B------:R-:W-:-:S02]  /*97d0*/  HADD2.F32 R28, -RZ, R54.H0_H0 ;  /* 0x20000036ff1c7230 */ /* 0x000fc40000004100 */
[----:B------:R-:W-:Y:S02]  /*97e0*/  HADD2.F32 R4, -RZ, R56.H0_H0 ;  /* 0x20000038ff047230 */ /* 0x000fe40000004100 */
[-C--:B------:R-:W-:Y:S01]  /*97f0*/  FFMA.FTZ R34, R13, R8.reuse, -R32 ;  /* 0x000000080d227223 */ /* 0x080fe20000010820 */
[----:B------:R-:W-:Y:S02]  /*9800*/  HADD2.F32 R3, -RZ, R12.H0_H0 ;  /* 0x2000000cff037230 */ /* 0x000fe40000004100 */
[----:B------:R-:W-:Y:S01]  /*9810*/  FMUL.FTZ R36, R25, R8 ;  /* 0x0000000819247220 */ /* 0x000fe20000410000 */
[C---:B------:R-:W-:Y:S01]  /*9820*/  FMUL.FTZ R32, R7.reuse, R28 ;  /* 0x0000001c07207220 */ /* 0x040fe20000410000 */
[----:B------:R-:W-:Y:S02]  /*9830*/  HADD2.F32 R9, -RZ, R26.H0_H0 ;  /* 0x2000001aff097230 */ /* 0x000fe40000004100 */
[----:B------:R-:W-:Y:S01]  /*9840*/  FMUL.FTZ R7, R7, R4 ;  /* 0x0000000407077220 */ /* 0x000fe20000410000 */
[----:B------:R-:W-:-:S02]  /*9850*/  HADD2.F32 R8, -RZ, R55.H0_H0 ;  /* 0x20000037ff087230 */ /* 0x000fc40000004100 */
[----:B------:R-:W-:Y:S01]  /*9860*/  FFMA.FTZ R36, R13, R30, R36 ;  /* 0x0000001e0d247223 */ /* 0x000fe20000010024 */
[C---:B------:R-:W-:Y:S01]  /*9870*/  FFMA.FTZ R32, R3.reuse, R4, -R32 ;  /* 0x0000000403207223 */ /* 0x040fe20000010820 */
[----:B------:R-:W-:Y:S02]  /*9880*/  HADD2.F32 R5, -RZ, R14.H0_H0 ;  /* 0x2000000eff057230 */ /* 0x000fe40000004100 */
[----:B------:R-:W-:Y:S01]  /*9890*/  FFMA.FTZ R13, R3, R28, R7 ;  /* 0x0000001c030d7223 */ /* 0x000fe20000010007 */
[----:B------:R-:W-:Y:S02]  /*98a0*/  HADD2.F32 R4, -RZ, R41.H0_H0 ;  /* 0x20000029ff047230 */ /* 0x000fe40000004100 */
[----:B------:R-:W-:Y:S01]  /*98b0*/  FMUL.FTZ R28, R9, R8 ;  /* 0x00000008091c7220 */ /* 0x000fe20000410000 */
[----:B------:R-:W-:Y:S02]  /*98c0*/  HADD2.F32 R10, -RZ, R27.H0_H0 ;  /* 0x2000001bff0a7230 */ /* 0x000fe40000004100 */
[----:B------:R-:W-:-:S02]  /*98d0*/  HADD2.F32 R3, -RZ, R41.H1_H1 ;  /* 0x30000029ff037230 */ /* 0x000fc40000004100 */
[----:B------:R-:W-:Y:S02]  /*98e0*/  HADD2.F32 R7, -RZ, R55.H1_H1 ;  /* 0x30000037ff077230 */ /* 0x000fe40000004100 */
[-C--:B------:R-:W-:Y:S01]  /*98f0*/  FMUL.FTZ R30, R9, R4.reuse ;  /* 0x00000004091e7220 */ /* 0x080fe20000410000 */
[----:B------:R-:W-:Y:S01]  /*9900*/  FFMA.FTZ R21, R5, R4, -R28 ;  /* 0x0000000405157223 */ /* 0x000fe2000001081c */
[----:B------:R-:W-:Y:S02]  /*9910*/  HADD2.F32 R6, -RZ, R15.H0_H0 ;  /* 0x2000000fff067230 */ /* 0x000fe40000004100 */
[----:B------:R-:W-:Y:S02]  /*9920*/  HADD2.F32 R4, -RZ, R38.H0_H0 ;  /* 0x20000026ff047230 */ /* 0x000fe40000004100 */
[C---:B------:R-:W-:Y:S01]  /*9930*/  FMUL.FTZ R9, R10.reuse, R7 ;  /* 0x000000070a097220 */ /* 0x040fe20000410000 */
[----:B------:R-:W-:Y:S02]  /*9940*/  HADD2.F32 R27, -RZ, R27.H1_H1 ;  /* 0x3000001bff1b7230 */ /* 0x000fe40000004100 */
[----:B------:R-:W-:Y:S01]  /*9950*/  FMUL.FTZ R38, R10, R3 ;  /* 0x000000030a267220 */ /* 0x000fe20000410000 */
[----:B------:R-:W-:-:S02]  /*9960*/  HADD2.F32 R28, -RZ, R33.H0_H0 ;  /* 0x20000021ff1c7230 */ /* 0x000fc40000004100 */
[----:B------:R-:W-:Y:S01]  /*9970*/  FFMA.FTZ R10, R5, R8, R30 ;  /* 0x00000008050a7223 */ /* 0x000fe2000001001e */
[----:B------:R-:W-:Y:S02]  /*9980*/  HADD2.F32 R15, -RZ, R15.H1_H1 ;  /* 0x3000000fff0f7230 */ /* 0x000fe40000004100 */
[C---:B------:R-:W-:Y:S01]  /*9990*/  FFMA.FTZ R25, R6.reuse, R3, -R9 ;  /* 0x0000000306197223 */ /* 0x040fe20000010809 */
[----:B------:R-:W-:Y:S01]  /*99a0*/  FFMA.FTZ R38, R6, R7, R38 ;  /* 0x0000000706267223 */ /* 0x000fe20000010026 */
[----:B------:R-:W-:Y:S02]  /*99b0*/  HADD2.F32 R24, -RZ, R24.H1_H1 ;  /* 0x30000018ff187230 */ /* 0x000fe40000004100 */
[C---:B------:R-:W-:Y:S01]  /*99c0*/  FMUL.FTZ R8, R27.reuse, R28 ;  /* 0x0000001c1b087220 */ /* 0x040fe20000410000 */
[----:B------:R-:W-:Y:S02]  /*99d0*/  HADD2.F32 R26, -RZ, R26.H1_H1 ;  /* 0x3000001aff1a7230 */ /* 0x000fe40000004100 */
        /* <DEDUP_REMOVED lines=27> */
.L_x_5716:
[----:B------:R-:W-:Y:S05]  /*9b90*/  BSYNC B0 ;  /* 0x0000000000007941 */ /* 0x000fea0003800000 */
.L_x_5702:
        /* <DEDUP_REMOVED lines=8> */
.L_x_5699:
[----:B---3--:R-:W3:Y:S01]  /*9c20*/  S2R R3, SR_TID.X ;  /* 0x0000000000037919 */ /* 0x008ee20000002100 */
[----:B-12---:R-:W-:Y:S01]  /*9c30*/  IMAD.U32 R4, RZ, RZ, UR37 ;  /* 0x00000025ff047e24 */ /* 0x006fe2000f8e00ff */
[----:B------:R-:W-:Y:S05]  /*9c40*/  WARPSYNC.ALL ;  /* 0x0000000000007948 */ /* 0x000fea0003800000 */
[----:B------:R-:W-:Y:S02]  /*9c50*/  ISETP.NE.AND P1, PT, R4, 0x3, PT ;  /* 0x000000030400780c */ /* 0x000fe40003f25270 */
[----:B---3--:R-:W-:-:S04]  /*9c60*/  SHF.R.U32.HI R3, RZ, 0x7, R3 ;  /* 0x00000007ff037819 */ /* 0x008fc80000011603 */
[----:B------:R-:W-:-:S05]  /*9c70*/  IADD3 R3, R3, 0x8, RZ ;  /* 0x0000000803037810 */ /* 0x000fca0007ffe0ff */
[----:B------:R1:W-:Y:S06]  /*9c80*/  BAR.SYNC.DEFER_BLOCKING R3, 0x100 ;  /* 0x000400030000751d */ /* 0x0003ec0000010000 */
[----:B------:R-:W-:Y:S05]  /*9c90*/  @!P1 BRA `(.L_x_5726) ;  /* 0x0000000000049947 */ /* 0x000fea0003800000 */
[----:B------:R-:W-:Y:S01]  /*9ca0*/  BPT.TRAP 0x1 ;  /* 0x000000040000795c */ /* 0x000fe20000300000 */
.L_x_5726:
[----:B------:R-:W-:Y:S01]  /*9cb0*/  IMAD R179, R2, 0x8, R19 ;  /* 0x0000000802b37824 */ /* 0x000fe200078e0213 */
[----:B------:R-:W-:-:S04]  /*9cc0*/  SHF.L.U32 R8, R23, 0x1f, RZ ;  /* 0x0000001f17087819 */ /* 0x000fc800000006ff */
[----:B------:R2:W3:Y:S01]  /*9cd0*/  SYNCS.PHASECHK.TRANS64.TRYWAIT P0, [R179+URZ+0x32430], R8 ;  /* 0x03243008b30075a7 */ /* 0x0004e2000800017f */
[----:B------:R-:W-:Y:S05]  /*9ce0*/  @!P1 BRA `(.L_x_5727) ;  /* 0x0000000000049947 */ /* 0x000fea0003800000 */
[----:B------:R-:W-:Y:S01]  /*9cf0*/  BPT.TRAP 0x1 ;  /* 0x000000040000795c */ /* 0x000fe20000300000 */
.L_x_5727:
[----:B------:R-:W-:-:S05]  /*9d00*/  VIADD R4, R19, 0x1c400 ;  /* 0x0001c40013047836 */ /* 0x000fca0000000000 */
[----:B------:R-:W-:-:S04]  /*9d10*/  SHF.R.U32.HI R4, RZ, 0x4, R4 ;  /* 0x00000004ff047819 */ /* 0x000fc80000011604 */
[----:B------:R-:W-:-:S04]  /*9d20*/  LOP3.LUT R4, R4, 0x3fff, RZ, 0xc0, !PT ;  /* 0x00003fff04047812 */ /* 0x000fc800078ec0ff */
[----:B------:R-:W-:-:S05]  /*9d30*/  LOP3.LUT R4, R4, 0x10000, RZ, 0xfc, !PT ;  /* 0x0001000004047812 */ /* 0x000fca00078efcff */
[----:B------:R4:W-:Y:S01]  /*9d40*/  STL [R1+0x4c], R4 ;  /* 0x00004c0401007387 */ /* 0x0009e20000100800 */
[----:B---3--:R-:W-:Y:S05]  /*9d50*/  @P0 BRA `(.L_x_5728) ;  /* 0x0000000000080947 */ /* 0x008fea0003800000 */
[----:B------:R-:W3:Y:S02]  /*9d60*/  SYNCS.PHASECHK.TRANS64.TRYWAIT P0, [R179+URZ+0x32430], R8 ;  /* 0x03243008b30075a7 */ /* 0x000ee4000800017f */
[----:B---3--:R-:W-:Y:S05]  /*9d70*/  @!P0 BRA `(.L_x_5729) ;  /* 0x0000019c005c8947 */ /* 0x008fea0003800000 */
.L_x_5728:
[----:B----4-:R-:W4:Y:S01]  /*9d80*/  LDL R4, [R1+0x4c] ;  /* 0x00004c0001047983 */ /* 0x010f220000100800 */
[----:B------:R-:W-:Y:S01]  /*9d90*/  IMAD.MOV.U32 R5, RZ, RZ, 0x40000040 ;  /* 0x40000040ff057424 */ /* 0x000fe200078e00ff */
[----:B------:R-:W-:Y:S05]  /*9da0*/  WARPSYNC.ALL ;  /* 0x0000000000007948 */ /* 0x000fea0003800000 */
[C---:B------:R-:W-:Y:S01]  /*9db0*/  R2UR UR4, R224.reuse ;  /* 0x00000000e00472ca */ /* 0x040fe200000e0000 */
[----:B0-----:R-:W-:Y:S01]  /*9dc0*/  WARPGROUP.ARRIVE ;  /* 0x00000000000079c5 */ /* 0x001fe20000000000 */
[----:B------:R-:W-:Y:S01]  /*9dd0*/  R2UR UR5, R225 ;  /* 0x00000000e10572ca */ /* 0x000fe200000e0000 */
[----:B------:R-:W-:Y:S01]  /*9de0*/  VIADD R14, R224, 0x2 ;  /* 0x00000002e00e7836 */ /* 0x000fe20000000000 */
[----:B------:R-:W-:Y:S01]  /*9df0*/  R2UR UR7, R5 ;  /* 0x00000000050772ca */ /* 0x000fe200000e0000 */
[----:B------:R-:W-:Y:S01]  /*9e00*/  IMAD.MOV.U32 R15, RZ, RZ, 0x40000040 ;  /* 0x40000040ff0f7424 */ /* 0x000fe200078e00ff */
[----:B------:R-:W-:Y:S01]  /*9e10*/  SHF.L.U32 R0, R0, 0x1f, RZ ;  /* 0x0000001f00007819 */ /* 0x000fe200000006ff */
[----:B------:R-:W-:Y:S01]  /*9e20*/  IMAD.MOV.U32 R7, RZ, RZ, 0x40000040 ;  /* 0x40000040ff077424 */ /* 0x000fe200078e00ff */
[----:B------:R-:W-:Y:S01]  /*9e30*/  BSSY B0, `(.L_x_5730) ;  /* 0x0000028000007945 */ /* 0x000fe20003800000 */
[----:B------:R-:W-:Y:S01]  /*9e40*/  VIADD R12, R224, 0x4 ;  /* 0x00000004e00c7836 */ /* 0x000fe20000000000 */
[----:B------:R0:W-:Y:S01]  /*9e50*/  STL.64 [R1+0x10], R14 ;  /* 0x0000100e01007387 */ /* 0x0001e20000100a00 */
[----:B------:R-:W-:-:S02]  /*9e60*/  IMAD.MOV.U32 R13, RZ, RZ, 0x40000040 ;  /* 0x40000040ff0d7424 */ /* 0x000fc400078e00ff */
[----:B------:R-:W-:Y:S02]  /*9e70*/  VIADD R10, R224, 0x6 ;  /* 0x00000006e00a7836 */ /* 0x000fe40000000000 */
[----:B------:R-:W-:Y:S01]  /*9e80*/  IMAD.MOV.U32 R11, RZ, RZ, 0x40000040 ;  /* 0x40000040ff0b7424 */ /* 0x000fe200078e00ff */
[----:B------:R0:W-:Y:S01]  /*9e90*/  STL.64 [R1+0x8], R12 ;  /* 0x0000080c01007387 */ /* 0x0001e20000100a00 */
[----:B------:R-:W-:-:S03]  /*9ea0*/  IMAD.MOV.U32 R5, RZ, RZ, 0x40000040 ;  /* 0x40000040ff057424 */ /* 0x000fc600078e00ff */
[----:B------:R0:W-:Y:S01]  /*9eb0*/  STL.64 [R1], R10 ;  /* 0x0000000a01007387 */ /* 0x0001e20000100a00 */
[----:B----4-:R-:W-:-:S04]  /*9ec0*/  IMAD R4, R2, 0x300, R4 ;  /* 0x0000030002047824 */ /* 0x010fc800078e0204 */
[C---:B------:R-:W-:Y:S01]  /*9ed0*/  VIADD R6, R4.reuse, 0x2 ;  /* 0x0000000204067836 */ /* 0x040fe20000000000 */
[----:B------:R-:W-:-:S13]  /*9ee0*/  R2UR UR6, R4 ;  /* 0x00000000040672ca */ /* 0x000fda00000e0000 */
[----:B------:R-:W-:Y:S01]  /*9ef0*/  HGMMA.64x96x16.F32 R24, gdesc[UR4], RZ, !UPT, gsb0 ;  /* 0x01600000041879f0 */ /* 0x000fe2000c0008ff */
[----:B------:R-:W-:Y:S02]  /*9f00*/  R2UR UR4, R14 ;  /* 0x000000000e0472ca */ /* 0x000fe400000e0000 */
[----:B------:R-:W-:Y:S02]  /*9f10*/  R2UR UR5, R15 ;  /* 0x000000000f0572ca */ /* 0x000fe400000e0000 */
[----:B------:R-:W-:Y:S01]  /*9f20*/  R2UR UR6, R6 ;  /* 0x00000000060672ca */ /* 0x000fe200000e0000 */
[C---:B------:R-:W-:Y:S01]  /*9f30*/  VIADD R6, R4.reuse, 0x4 ;  /* 0x0000000404067836 */ /* 0x040fe20000000000 */
[----:B------:R-:W-:Y:S01]  /*9f40*/  R2UR UR7, R7 ;  /* 0x00000000070772ca */ /* 0x000fe200000e0000 */
[----:B------:R-:W-:Y:S01]  /*9f50*/  VIADD R4, R4, 0x6 ;  /* 0x0000000604047836 */ /* 0x000fe20000000000 */
        /* <DEDUP_REMOVED lines=19> */
[----:B------:R-:W4:Y:S02]  /*a090*/  SYNCS.PHASECHK.TRANS64.TRYWAIT P0, [R19+URZ+0x32410], R0 ;  /* 0x03241000130075a7 */ /* 0x000f24000800017f */
[----:B0---4-:R-:W-:Y:S05]  /*a0a0*/  @!P0 BRA `(.L_x_5731) ;  /* 0x0000019800a48947 */ /* 0x011fea0003800000 */
.L_x_5993:
[----:B------:R-:W-:Y:S05]  /*a0b0*/  BSYNC B0 ;  /* 0x0000000000007941 */ /* 0x000fea0003800000 */
.L_x_5730:
[----:B------:R-:W-:Y:S05]  /*a0c0*/  @!P1 BRA `(.L_x_5732) ;  /* 0x0000000000049947 */ /* 0x000fea0003800000 */
[----:B------:R-:W-:Y:S01]  /*a0d0*/  BPT.TRAP 0x1 ;  /* 0x000000040000795c */ /* 0x000fe20000300000 */
.L_x_5732:
[----:B------:R4:W0:Y:S01]  /*a0e0*/  SYNCS.PHASECHK.TRANS64.TRYWAIT P2, [R179+URZ+0x32450], R8 ;  /* 0x03245008b30075a7 */ /* 0x000822000804017f */
[----:B------:R-:W-:Y:S05]  /*a0f0*/  @!P1 BRA `(.L_x_5733) ;  /* 0x0000000000049947 */ /* 0x000fea0003800000 */
[----:B------:R-:W-:Y:S01]  /*a100*/  BPT.TRAP 0x1 ;  /* 0x000000040000795c */ /* 0x000fe20000300000 */
.L_x_5733:
[----:B0-----:R-:W0:Y:S01]  /*a110*/  S2R R0, SR_TID.X ;  /* 0x0000000000007919 */ /* 0x001e220000002100 */
[----:B------:R-:W-:Y:S01]  /*a120*/  BSSY B0, `(.L_x_5734) ;  /* 0x0000006000007945 */ /* 0x000fe20003800000 */
[----:B0-----:R-:W-:-:S04]  /*a130*/  LOP3.LUT R0, R0, 0x7f, RZ, 0xc0, !PT ;  /* 0x0000007f00007812 */ /* 0x001fc800078ec0ff */
[----:B------:R-:W-:Y:S01]  /*a140*/  ISETP.NE.AND P0, PT, R0, RZ, PT ;  /* 0x000000ff0000720c */ /* 0x000fe20003f05270 */
[----:B------:R-:W-:-:S12]  /*a150*/  @P2 BRA `(.L_x_5735) ;  /* 0x0000000000082947 */ /* 0x000fd80003800000 */
[----:B------:R-:W0:Y:S02]  /*a160*/  SYNCS.PHASECHK.TRANS64.TRYWAIT P2, [R179+URZ+0x32450], R8 ;  /* 0x03245008b30075a7 */ /* 0x000e24000804017f */
[----:B0-----:R-:W-:Y:S05]  /*a170*/  @!P2 BRA `(.L_x_5736) ;  /* 0x000001980084a947 */ /* 0x001fea0003800000 */
.L_x_5735:
[----:B------:R-:W-:Y:S05]  /*a180*/  BSYNC B0 ;  /* 0x0000000000007941 */ /* 0x000fea0003800000 */
.L_x_5734:
[----:B------:R-:W-:Y:S05]  /*a190*/  WARPSYNC.ALL ;  /* 0x0000000000007948 */ /* 0x000fea0003800000 */
[----:B------:R-:W-:Y:S01]  /*a1a0*/  R2UR UR42, R19 ;  /* 0x00000000132a72ca */ /* 0x000fe200000e0000 */
[----:B------:R-:W-:Y:S01]  /*a1b0*/  IMAD.MOV.U32 R73, RZ, RZ, 0xc00 ;  /* 0x00000c00ff497424 */ /* 0x000fe200078e00ff */
[----:B------:R-:W-:Y:S01]  /*a1c0*/  LOP3.LUT R4, R72, 0x10000, RZ, 0xfc, !PT ;  /* 0x0001000048047812 */ /* 0x000fe200078efcff */
[----:B------:R-:W-:Y:S01]  /*a1d0*/  IMAD.MOV.U32 R5, RZ, RZ, 0x40000040 ;  /* 0x40000040ff057424 */ /* 0x000fe200078e00ff */
[----:B------:R-:W-:Y:S01]  /*a1e0*/  WARPGROUP.ARRIVE ;  /* 0x00000000000079c5 */ /* 0x000fe20000000000 */
[----:B------:R-:W-:Y:S01]  /*a1f0*/  IMAD.MOV.U32 R237, RZ, RZ, 0x40000040 ;  /* 0x40000040ffed7424 */ /* 0x000fe200078e00ff */
[----:B------:R-:W-:Y:S01]  /*a200*/  MOV R7, 0x40000040 ;  /* 0x4000004000077802 */ /* 0x000fe20000000f00 */
[----:B------:R-:W-:Y:S01]  /*a210*/  IMAD.MOV.U32 R235, RZ, RZ, 0x40000040 ;  /* 0x40000040ffeb7424 */ /* 0x000fe200078e00ff */
[----:B------:R-:W2:Y:S01]  /*a220*/  LDL.LU R78, [R1+0x48] ;  /* 0x00004800014e7983 */ /* 0x000ea20000300800 */
[----:B------:R-:W-:Y:S01]  /*a230*/  IMAD.MOV.U32 R233, RZ, RZ, 0x40000040 ;  /* 0x40000040ffe97424 */ /* 0x000fe200078e00ff */
[----:B------:R-:W-:Y:S01]  /*a240*/  MOV R227, 0x40000040 ;  /* 0x4000004000e37802 */ /* 0x000fe20000000f00 */
[----:B------:R-:W-:Y:S01]  /*a250*/  IMAD.MOV.U32 R215, RZ, RZ, 0x40000040 ;  /* 0x40000040ffd77424 */ /* 0x000fe200078e00ff */
[----:B------:R-:W0:Y:S01]  /*a260*/  LDC R83, c[0x0][0x448] ;  /* 0x00011200ff537b82 */ /* 0x000e220000000800 */
[----:B------:R-:W-:Y:S01]  /*a270*/  UIADD3 UR42, UR42, 0x400, URZ ;  /* 0x000004002a2a7890 */ /* 0x000fe2000fffe03f */
[C---:B------:R-:W-:Y:S01]  /*a280*/  R2UR UR4, R4.reuse ;  /* 0x00000000040472ca */ /* 0x040fe200000e0000 */
[C---:B------:R-:W-:Y:S01]  /*a290*/  VIADD R236, R4.reuse, 0x2 ;  /* 0x0000000204ec7836 */ /* 0x040fe20000000000 */
[----:B------:R-:W-:Y:S01]  /*a2a0*/  R2UR UR5, R5 ;  /* 0x00000000050572ca */ /* 0x000fe200000e0000 */
[----:B------:R-:W-:Y:S01]  /*a2b0*/  USHF.R.U32.HI UR42, URZ, 0x4, UR42 ;  /* 0x000000043f2a7899 */ /* 0x000fe2000801162a */
[----:B------:R-:W-:-:S02]  /*a2c0*/  VIADD R234, R4, 0x4 ;  /* 0x0000000404ea7836 */ /* 0x000fc40000000000 */
[----:B------:R-:W-:Y:S01]  /*a2d0*/  IMAD.MOV.U32 R213, RZ, RZ, 0x40000040 ;  /* 0x40000040ffd57424 */ /* 0x000fe200078e00ff */
[----:B------:R-:W-:Y:S01]  /*a2e0*/  ULOP3.LUT UR42, UR42, 0x3fff, URZ, 0xc0, !UPT ;  /* 0x00003fff2a2a7892 */ /* 0x000fe2000f8ec03f */
[C---:B------:R-:W-:Y:S02]  /*a2f0*/  VIADD R232, R4.reuse, 0x6 ;  /* 0x0000000604e87836 */ /* 0x040fe40000000000 */
[----:B------:R-:W-:Y:S01]  /*a300*/  IMAD.MOV.U32 R209, RZ, RZ, 0x40000040 ;  /* 0x40000040ffd17424 */ /* 0x000fe200078e00ff */
[----:B------:R-:W-:Y:S01]  /*a310*/  ULOP3.LUT UR39, UR42, 0x10000, URZ, 0xfc, !UPT ;  /* 0x000100002a277892 */ /* 0x000fe2000f8efc3f */
[C---:B------:R-:W-:Y:S02]  /*a320*/  VIADD R226, R4.reuse, 0x400 ;  /* 0x0000040004e27836 */ /* 0x040fe40000000000 */
[----:B------:R-:W-:Y:S02]  /*a330*/  IMAD.MOV.U32 R207, RZ, RZ, 0x40000040 ;  /* 0x40000040ffcf7424 */ /* 0x000fe400078e00ff */
[----:B------:R-:W-:Y:S01]  /*a340*/  IMAD.MOV.U32 R205, RZ, RZ, 0x40000040 ;  /* 0x40000040ffcd7424 */ /* 0x000fe200078e00ff */
[----:B------:R-:W-:Y:S01]  /*a350*/  IADD3 R20, R4, 0x804, RZ ;  /* 0x0000080404147810 */ /* 0x000fe20007ffe0ff */
[----:B------:R-:W-:Y:S01]  /*a360*/  IMAD R72, R2, R73, UR39 ;  /* 0x0000002702487e24 */ /* 0x000fe2000f8e0249 */
[----:B------:R-:W2:Y:S01]  /*a370*/  LDL R79, [R1+0x6c] ;  /* 0x00006c00014f7983 */ /* 0x000ea20000100800 */
[----:B------:R-:W-:Y:S01]  /*a380*/  IMAD.MOV.U32 R73, RZ, RZ, 0x40000040 ;  /* 0x40000040ff497424 */ /* 0x000fe200078e00ff */
[----:B------:R-:W-:Y:S01]  /*a390*/  ULDC UR43, c[0x0][0xa80] ;  /* 0x0002a000002b7ab9 */ /* 0x000fe20000000800 */
[----:B------:R-:W-:Y:S01]  /*a3a0*/  IMAD.MOV.U32 R21, RZ, RZ, 0x40000040 ;  /* 0x40000040ff157424 */ /* 0x000fe200078e00ff */
[----:B------:R-:W-:Y:S01]  /*a3b0*/  R2UR UR6, R72 ;  /* 0x00000000480672ca */ /* 0x000fe200000e0000 */
[C---:B------:R-:W-:Y:S01]  /*a3c0*/  VIADD R214, R4.reuse, 0x402 ;  /* 0x0000040204d67836 */ /* 0x040fe20000000000 */
[----:B------:R-:W-:Y:S01]  /*a3d0*/  R2UR UR7, R73 ;  /* 0x00000000490772ca */ /* 0x000fe200000e0000 */
[----:B------:R-:W-:Y:S01]  /*a3e0*/  VIADD R212, R4, 0x404 ;  /* 0x0000040404d47836 */ /* 0x000fe20000000000 */
[----:B------:R-:W2:Y:S01]  /*a3f0*/  LDL R81, [R1+0x50] ;  /* 0x0000500001517983 */ /* 0x000ea20000100800 */
[----:B------:R-:W-:Y:S01]  /*a400*/  VIADD R6, R72, 0x2 ;  /* 0x0000000248067836 */ /* 0x000fe20000000000 */
[----:B0-----:R-:W-:Y:S01]  /*a410*/  ISETP.NE.AND P5, PT, R83, 0x1, PT ;  /* 0x000000015300780c */ /* 0x001fe20003fa5270 */
[C---:B------:R-:W-:Y:S01]  /*a420*/  VIADD R208, R4.reuse, 0x406 ;  /* 0x0000040604d07836 */ /* 0x040fe20000000000 */
[----:B------:R-:W2:Y:S01]  /*a430*/  LDL R182, [R1+0x28] ;  /* 0x0000280001b67983 */ /* 0x000ea20000100800 */
[C---:B------:R-:W-:Y:S01]  /*a440*/  VIADD R206, R4.reuse, 0x800 ;  /* 0x0000080004ce7836 */ /* 0x040fe20000000000 */
[----:B------:R-:W-:Y:S01]  /*a450*/  ULDC UR50, c[0x0][0xad0] ;  /* 0x0002b40000327ab9 */ /* 0x000fe20000000800 */
[C---:B------:R-:W-:Y:S01]  /*a460*/  VIADD R204, R4.reuse, 0x802 ;  /* 0x0000080204cc7836 */ /* 0x040fe20000000000 */
[----:B------:R-:W2:Y:S01]  /*a470*/  LDL R183, [R1+0x24] ;  /* 0x0000240001b77983 */ /* 0x000ea20000100800 */
[----:B------:R-:W-:Y:S01]  /*a480*/  VIADD R14, R4, 0x806 ;  /* 0x00000806040e7836 */ /* 0x000fe20000000000 */
[----:B------:R-:W-:Y:S01]  /*a490*/  ULDC UR51, c[0x0][0xad0] ;  /* 0x0002b40000337ab9 */ /* 0x000fe20000000800 */
[----:B------:R-:W-:Y:S01]  /*a4a0*/  HGMMA.64x96x16.F32 R24, gdesc[UR4], R24, gsb0 ;  /* 0x01600000041879f0 */ /* 0x000fe20008000818 */
[----:B------:R-:W-:Y:S01]  /*a4b0*/  R2UR UR4, R236 ;  /* 0x00000000ec0472ca */ /* 0x000fe200000e0000 */
[----:B------:R-:W-:Y:S01]  /*a4c0*/  IMAD.MOV.U32 R15, RZ, RZ, 0x40000040 ;  /* 0x40000040ff0f7424 */ /* 0x000fe200078e00ff */
[----:B------:R-:W-:Y:S01]  /*a4d0*/  R2UR UR5, R237 ;  /* 0x00000000ed0572ca */ /* 0x000fe200000e0000 */
[----:B------:R-:W-:Y:S01]  /*a4e0*/  VIADD R12, R4, 0xc00 ;  /* 0x00000c00040c7836 */ /* 0x000fe20000000000 */
[----:B------:R-:W-:Y:S01]  /*a4f0*/  R2UR UR6, R6 ;  /* 0x00000000060672ca */ /* 0x000fe200000e0000 */
[----:B------:R-:W-:Y:S01]  /*a500*/  VIADD R6, R72, 0x4 ;  /* 0x0000000448067836 */ /* 0x000fe20000000000 */
[----:B------:R-:W-:Y:S01]  /*a510*/  R2UR UR7, R7 ;  /* 0x00000000070772ca */ /* 0x000fe200000e0000 */
[----:B------:R-:W-:Y:S01]  /*a520*/  IMAD.MOV.U32 R7, RZ, RZ, 0x40000040 ;  /* 0x40000040ff077424 */ /* 0x000fe200078e00ff */
[----:B------:R-:W-:Y:S01]  /*a530*/  ULDC UR48, c[0x0][0xa80] ;  /* 0x0002a00000307ab9 */ /* 0x000fe20000000800 */
[----:B------:R-:W-:Y:S01]  /*a540*/  IMAD.MOV.U32 R13, RZ, RZ, 0x40000040 ;  /* 0x40000040ff0d7424 */ /* 0x000fe200078e00ff */
[----:B------:R-:W-:Y:S01]  /*a550*/  ULDC UR49, c[0x0][0xa80] ;  /* 0x0002a00000317ab9 */ /* 0x000fe20000000800 */
[----:B------:R-:W-:-:S02]  /*a560*/  VIADD R10, R4, 0xc02 ;  /* 0x00000c02040a7836 */ /* 0x000fc40000000000 */
[----:B------:R-:W-:Y:S02]  /*a570*/  IMAD.MOV.U32 R11, RZ, RZ, 0x40000040 ;  /* 0x40000040ff0b7424 */ /* 0x000fe400078e00ff */
[----:B--234-:R-:W-:Y:S02]  /*a580*/  VIADD R8, R4, 0xc04 ;  /* 0x00000c0404087836 */ /* 0x01cfe40000000000 */
[----:B------:R-:W-:Y:S02]  /*a590*/  IMAD.MOV.U32 R9, RZ, RZ, 0x40000040 ;  /* 0x40000040ff097424 */ /* 0x000fe400078e00ff */
[----:B------:R-:W-:Y:S01]  /*a5a0*/  IMAD.MOV.U32 R73, RZ, RZ, 0x40000040 ;  /* 0x40000040ff497424 */ /* 0x000fe200078e00ff */
[----:B------:R-:W-:Y:S02]  /*a5b0*/  WARPGROUP.DEPBAR.LE gsb0, 0x0 ;  /* 0x00008000000079c5 */ /* 0x000fe40000010000 */
        /* <DEDUP_REMOVED lines=42> */
[----:B------:R-:W-:Y:S01]  /*a860*/  IMAD.MOV.U32 R7, RZ, RZ, 0x40000040 ;  /* 0x40000040ff077424 */ /* 0x000fe200078e00ff */
[----:B------:R-:W-:Y:S01]  /*a870*/  IADD3 R6, R72, 0x306, RZ ;  /* 0x0000030648067810 */ /* 0x000fe20007ffe0ff */
[----:B------:R-:W-:-:S02]  /*a880*/  WARPGROUP.DEPBAR.LE gsb0, 0x0 ;  /* 0x00008000000079c5 */ /* 0x000fc40000010000 */
[----:B------:R-:W-:-:S08]  /*a890*/  WARPGROUP.ARRIVE ;  /* 0x00000000000079c5 */ /* 0x000fd00000000000 */
        /* <DEDUP_REMOVED lines=41> */
[----:B------:R-:W-:Y:S02]  /*ab30*/  R2UR UR7, R7 ;  /* 0x00000000070772ca */ /* 0x000fe400000e0000 */
[----:B------:R-:W-:Y:S01]  /*ab40*/  MOV R7, 0x40000040 ;  /* 0x4000004000077802 */ /* 0x000fe20000000f00 */
        /* <DEDUP_REMOVED lines=15> */
[C---:B------:R-:W-:Y:S01]  /*ac40*/  VIADD R6, R72.reuse, 0x904 ;  /* 0x0000090448067836 */ /* 0x040fe20000000000 */
[----:B------:R-:W-:Y:S01]  /*ac50*/  R2UR UR7, R7 ;  /* 0x00000000070772ca */ /* 0x000fe200000e0000 */
[----:B------:R-:W-:Y:S02]  /*ac60*/  IMAD.MOV.U32 R7, RZ, RZ, 0x40000040 ;  /* 0x40000040ff077424 */ /* 0x000fe400078e00ff */
[----:B------:R-:W-:Y:S01]  /*ac70*/  VIADD R72, R72, 0x906 ;  /* 0x0000090648487836 */ /* 0x000fe20000000000 */
[----:B------:R-:W-:-:S02]  /*ac80*/  WARPGROUP.DEPBAR.LE gsb0, 0x0 ;  /* 0x00008000000079c5 */ /* 0x000fc40000010000 */
[----:B------:R-:W-:-:S07]  /*ac90*/  WARPGROUP.ARRIVE ;  /* 0x00000000000079c5 */ /* 0x000fce0000000000 */
        /* <DEDUP_REMOVED lines=21> */
[----:B------:R-:W2:Y:S01]  /*adf0*/  LDL R30, [R1+0x5c] ;  /* 0x00005c00011e7983 */ /* 0x000ea20000100800 */
[----:B------:R-:W-:Y:S01]  /*ae00*/  FMUL.FTZ R24, R28, UR4 ;  /* 0x000000041c187c20 */ /* 0x000fe20008410000 */
[----:B------:R-:W-:Y:S01]  /*ae10*/  FMUL.FTZ R82, R29, UR4 ;  /* 0x000000041d527c20 */ /* 0x000fe20008410000 */
[----:B------:R-:W0:Y:S01]  /*ae20*/  @P5 LDC R28, c[0x0][0x44c] ;  /* 0x00011300ff1c5b82 */ /* 0x000e220000000800 */
[----:B------:R-:W-:Y:S01]  /*ae30*/  LOP3.LUT R78, R78, 0xfffffffe, RZ, 0xc0, !PT ;  /* 0xfffffffe4e4e7812 */ /* 0x000fe200078ec0ff */
[----:B------:R-:W-:Y:S01]  /*ae40*/  FMUL.FTZ R77, R34, UR4 ;  /* 0x00000004224d7c20 */ /* 0x000fe20008410000 */
[----:B------:R-:W-:Y:S01]  /*ae50*/  FMUL.FTZ R0, R25, UR4 ;  /* 0x0000000419007c20 */ /* 0x000fe20008410000 */
[----:B------:R-:W3:Y:S01]  /*ae60*/  MUFU.TANH R84, R84 ;  /* 0x0000005400547308 */ /* 0x000ee20000002400 */
[----:B------:R-:W-:Y:S01]  /*ae70*/  FMUL.FTZ R80, R33, UR4 ;  /* 0x0000000421507c20 */ /* 0x000fe20008410000 */
[----:B------:R-:W-:Y:S01]  /*ae80*/  FMUL.FTZ R73, R26, UR4 ;  /* 0x000000041a497c20 */ /* 0x000fe20008410000 */
[----:B------:R-:W-:Y:S01]  /*ae90*/  FMUL.FTZ R72, R27, UR4 ;  /* 0x000000041b487c20 */ /* 0x000fe20008410000 */
[----:B------:R-:W4:Y:S01]  /*aea0*/  @P5 LDC R29, c[0x0][0x450] ;  /* 0x00011400ff1d5b82 */ /* 0x000f220000000800 */
[----:B------:R-:W-:Y:S01]  /*aeb0*/  @P5 LOP3.LUT R78, R78, 0x1, RZ, 0xfc, !PT ;  /* 0x000000014e4e5812 */ /* 0x000fe200078efcff */
[----:B------:R-:W-:Y:S01]  /*aec0*/  FMUL.FTZ R34, R45, UR4 ;  /* 0x000000042d227c20 */ /* 0x000fe20008410000 */
[----:B------:R-:W-:Y:S01]  /*aed0*/  FMUL.FTZ R25, R32, UR4 ;  /* 0x0000000420197c20 */ /* 0x000fe20008410000 */
[----:B------:R-:W1:Y:S01]  /*aee0*/  MUFU.TANH R0, R0 ;  /* 0x0000000000007308 */ /* 0x000e620000002400 */
[----:B------:R-:W-:Y:S01]  /*aef0*/  FMUL.FTZ R76, R35, UR4 ;  /* 0x00000004234c7c20 */ /* 0x000fe20008410000 */
[----:B------:R3:W-:Y:S01]  /*af00*/  STL [R1+0x48], R78 ;  /* 0x0000484e01007387 */ /* 0x0007e20000100800 */
[----:B------:R-:W-:-:S02]  /*af10*/  IMAD R45, R210, -0x60, R182 ;  /* 0xffffffa0d22d7824 */ /* 0x000fc400078e02b6 */
[----:B------:R-:W-:Y:S01]  /*af20*/  FMUL.FTZ R40, R40, UR4 ;  /* 0x0000000428287c20 */ /* 0x000fe20008410000 */
[----:B------:R-:W-:Y:S02]  /*af30*/  FMUL.FTZ R74, R31, UR4 ;  /* 0x000000041f4a7c20 */ /* 0x000fe40008410000 */
[----:B------:R-:W1:Y:S01]  /*af40*/  MUFU.TANH R24, R24 ;  /* 0x0000001800187308 */ /* 0x000e620000002400 */
[----:B------:R-:W-:Y:S01]  /*af50*/  FMUL.FTZ R26, R36, UR4 ;  /* 0x00000004241a7c20 */ /* 0x000fe20008410000 */
[----:B---3--:R-:W-:Y:S01]  /*af60*/  FMUL.FTZ R78, R38, UR4 ;  /* 0x00000004264e7c20 */ /* 0x008fe20008410000 */
[----:B------:R-:W-:Y:S01]  /*af70*/  FMUL.FTZ R38, R39, UR4 ;  /* 0x0000000427267c20 */ /* 0x000fe20008410000 */
[----:B------:R-:W-:-:S04]  /*af80*/  IMAD.IADD R39, R79, 0x1, R81 ;  /* 0x000000014f277824 */ /* 0x000fc800078e0251 */
[----:B------:R-:W3:Y:S01]  /*af90*/  MUFU.TANH R82, R82 ;  /* 0x0000005200527308 */ /* 0x000ee20000002400 */
[----:B------:R-:W-:Y:S01]  /*afa0*/  FMUL.FTZ R32, R52, UR4 ;  /* 0x0000000434207c20 */ /* 0x000fe20008410000 */
[----:B0-----:R-:W-:-:S06]  /*afb0*/  @P5 IMAD.HI.U32 R28, R39, R28, RZ ;  /* 0x0000001c271c5227 */ /* 0x001fcc00078e00ff */
[----:B------:R-:W0:Y:S01]  /*afc0*/  MUFU.TANH R25, R25 ;  /* 0x0000001900197308 */ /* 0x000e220000002400 */
[----:B----4-:R-:W-:Y:S01]  /*afd0*/  @P5 SHF.R.U32.HI R39, RZ, R29, R28 ;  /* 0x0000001dff275219 */ /* 0x010fe2000001161c */
[----:B------:R-:W-:Y:S01]  /*afe0*/  FMUL.FTZ R27, R37, UR4 ;  /* 0x00000004251b7c20 */ /* 0x000fe20008410000 */
[----:B------:R-:W-:Y:S01]  /*aff0*/  FMUL.FTZ R35, R48, UR4 ;  /* 0x0000000430237c20 */ /* 0x000fe20008410000 */
[----:B------:R-:W-:Y:S01]  /*b000*/  FMUL.FTZ R33, R49, UR4 ;  /* 0x0000000431217c20 */ /* 0x000fe20008410000 */
[----:B------:R-:W-:Y:S01]  /*b010*/  FMUL.FTZ R57, R57, UR4 ;  /* 0x0000000439397c20 */ /* 0x000fe20008410000 */
[----:B------:R-:W4:Y:S02]  /*b020*/  SHFL.IDX PT, R79, R39, RZ, 0x1c1f ;  /* 0x001c1fff274f7589 */ /* 0x000f2400000e0000 */
        /* <DEDUP_REMOVED lines=17> */
[----:B------:R-:W0:Y:S01]  /*b140*/  S2R R83, SR_TID.X ;  /* 0x0000000000537919 */ /* 0x000e220000002100 */
[----:B------:R-:W-:Y:S01]  /*b150*/  ULOP3.LUT UR42, UR42, 0x3000000, URZ, 0xfc, !UPT ;  /* 0x030000002a2a7892 */ /* 0x000fe2000f8efc3f */
[----:B------:R-:W-:Y:S01]  /*b160*/  IMAD.MOV.U32 R180, RZ, RZ, R81 ;  /* 0x000000ffffb47224 */ /* 0x000fe200078e0051 */
[----:B------:R-:W3:Y:S04]  /*b170*/  LDL R181, [R1+0x60] ;  /* 0x0000600001b57983 */ /* 0x000ee80000100800 */
[----:B------:R-:W0:Y:S08]  /*b180*/  MUFU.TANH R40, R40 ;  /* 0x0000002800287308 */ /* 0x000e300000002400 */
[----:B------:R-:W0:Y:S08]  /*b190*/  MUFU.TANH R36, R36 ;  /* 0x0000002400247308 */ /* 0x000e300000002400 */
[----:B------:R-:W0:Y:S08]  /*b1a0*/  MUFU.TANH R37, R37 ;  /* 0x0000002500257308 */ /* 0x000e300000002400 */
[----:B------:R-:W0:Y:S01]  /*b1b0*/  MUFU.TANH R34, R34 ;  /* 0x0000002200227308 */ /* 0x000e220000002400 */
[----:B------:R-:W-:-:S07]  /*b1c0*/  FMUL.FTZ R31, R53, UR4 ;  /* 0x00000004351f7c20 */ /* 0x000fce0008410000 */
[----:B------:R-:W0:Y:S08]  /*b1d0*/  MUFU.TANH R35, R35 ;  /* 0x0000002300237308 */ /* 0x000e300000002400 */
[----:B------:R-:W0:Y:S08]  /*b1e0*/  MUFU.TANH R33, R33 ;  /* 0x0000002100217308 */ /* 0x000e300000002400 */
[----:B------:R-:W0:Y:S08]  /*b1f0*/  MUFU.TANH R32, R32 ;  /* 0x0000002000207308 */ /* 0x000e300000002400 */
[----:B------:R-:W0:Y:S08]  /*b200*/  MUFU.TANH R31, R31 ;  /* 0x0000001f001f7308 */ /* 0x000e300000002400 */
[----:B------:R-:W-:Y:S08]  /*b210*/  MUFU.TANH R28, R57 ;  /* 0x00000039001c7308 */ /* 0x000ff00000002400 */
[----:B------:R-:W-:Y:S08]  /*b220*/  MUFU.TANH R65, R65 ;  /* 0x0000004100417308 */ /* 0x000ff00000002400 */
[----:B------:R-:W-:Y:S01]  /*b230*/  MUFU.TANH R69, R69 ;  /* 0x0000004500457308 */ /* 0x000fe20000002400 */
[----:B------:R-:W-:Y:S01]  /*b240*/  FMUL.FTZ R49, R46, UR4 ;  /* 0x000000042e317c20 */ /* 0x000fe20008410000 */
[----:B------:R-:W0:Y:S06]  /*b250*/  SHFL.IDX PT, R39, R39, 0x1, 0x1c1f ;  /* 0x003c1f0027277f89 */ /* 0x000e2c00000e0000 */
[----:B------:R-:W-:Y:S08]  /*b260*/  MUFU.TANH R73, R73 ;  /* 0x0000004900497308 */ /* 0x000ff00000002400 */
[----:B------:R-:W-:Y:S08]  /*b270*/  MUFU.TANH R72, R72 ;  /* 0x0000004800487308 */ /* 0x000ff00000002400 */
[----:B------:R-:W-:Y:S08]  /*b280*/  MUFU.TANH R75, R75 ;  /* 0x0000004b004b7308 */ /* 0x000ff00000002400 */
[----:B------:R-:W-:Y:S08]  /*b290*/  MUFU.TANH R74, R74 ;  /* 0x0000004a004a7308 */ /* 0x000ff00000002400 */
[----:B------:R-:W-:Y:S08]  /*b2a0*/  MUFU.TANH R77, R77 ;  /* 0x0000004d004d7308 */ /* 0x000ff00000002400 */
[----:B------:R-:W-:Y:S01]  /*b2b0*/  MUFU.TANH R76, R76 ;  /* 0x0000004c004c7308 */ /* 0x000fe20000002400 */
[----:B--2---:R-:W-:-:S02]  /*b2c0*/  IADD3 R86, -R30, 0x61, R45 ;  /* 0x000000611e567810 */ /* 0x004fc40007ffe12d */
[----:B------:R-:W-:-:S03]  /*b2d0*/  IADD3 R45, -R30, 0x60, R45 ;  /* 0x000000601e2d7810 */ /* 0x000fc60007ffe12d */
[----:B------:R-:W-:-:S05]  /*b2e0*/  IMAD.IADD R86, R86, 0x1, -R183 ;  /* 0x0000000156567824 */ /* 0x000fca00078e0ab7 */
[----:B----4-:R-:W-:-:S04]  /*b2f0*/  VIADDMNMX R79, R79, R86, R45, PT ;  /* 0x000000564f4f7246 */ /* 0x010fc8000380012d */
[C---:B------:R-:W-:Y:S02]  /*b300*/  ISETP.GT.AND P3, PT, R79.reuse, RZ, PT ;  /* 0x000000ff4f00720c */ /* 0x040fe40003f64270 */
[C---:B------:R-:W-:Y:S02]  /*b310*/  ISETP.GT.AND P4, PT, R79.reuse, 0x1, PT ;  /* 0x000000014f00780c */ /* 0x040fe40003f84270 */
[C---:B------:R-:W-:Y:S02]  /*b320*/  ISETP.GT.AND P2, PT, R79.reuse, 0x8, PT ;  /* 0x000000084f00780c */ /* 0x040fe40003f44270 */
[----:B------:R-:W-:Y:S02]  /*b330*/  FSEL R84, R84, -INF , P3 ;  /* 0xff80000054547808 */ /* 0x000fe40001800000 */
[----:B-1----:R-:W-:Y:S02]  /*b340*/  FSEL R52, R0, -INF , P4 ;  /* 0xff80000000347808 */ /* 0x002fe40002000000 */
[----:B------:R-:W-:-:S02]  /*b350*/  ISETP.GT.AND P3, PT, R79, 0x9, PT ;  /* 0x000000094f00780c */ /* 0x000fc40003f64270 */
[----:B------:R-:W-:Y:S02]  /*b360*/  FSEL R48, R24, -INF , P2 ;  /* 0xff80000018307808 */ /* 0x000fe40001000000 */
[----:B------:R-:W-:Y:S02]  /*b370*/  FMNMX.FTZ R29, R84, R52, !PT ;  /* 0x00000034541d7209 */ /* 0x000fe40007810000 */
[C---:B------:R-:W-:Y:S02]  /*b380*/  ISETP.GT.AND P2, PT, R79.reuse, 0x10, PT ;  /* 0x000000104f00780c */ /* 0x040fe40003f44270 */
[----:B---3--:R-:W-:Y:S02]  /*b390*/  FSEL R82, R82, -INF , P3 ;  /* 0xff80000052527808 */ /* 0x008fe40001800000 */
[----:B------:R-:W-:Y:S01]  /*b3a0*/  FMNMX.FTZ R29, R48, R29, !PT ;  /* 0x0000001d301d7209 */ /* 0x000fe20007810000 */
[----:B------:R-:W-:Y:S01]  /*b3b0*/  FMUL.FTZ R0, R56, UR4 ;  /* 0x0000000438007c20 */ /* 0x000fe20008410000 */
[----:B------:R-:W-:-:S02]  /*b3c0*/  ISETP.GT.AND P3, PT, R79, 0x11, PT ;  /* 0x000000114f00780c */ /* 0x000fc40003f64270 */
[----:B0-----:R-:W-:Y:S02]  /*b3d0*/  FSEL R56, R25, -INF , P2 ;  /* 0xff80000019387808 */ /* 0x001fe40001000000 */
[----:B------:R-:W-:Y:S02]  /*b3e0*/  FMNMX.FTZ R29, R82, R29, !PT ;  /* 0x0000001d521d7209 */ /* 0x000fe40007810000 */
[C---:B------:R-:W-:Y:S02]  /*b3f0*/  ISETP.GT.AND P2, PT, R79.reuse, 0x18, PT ;  /* 0x000000184f00780c */ /* 0x040fe40003f44270 */
[----:B------:R-:W-:Y:S02]  /*b400*/  FSEL R80, R80, -INF , P3 ;  /* 0xff80000050507808 */ /* 0x000fe40001800000 */
[----:B------:R-:W-:Y:S02]  /*b410*/  FMNMX.FTZ R29, R56, R29, !PT ;  /* 0x0000001d381d7209 */ /* 0x000fe40007810000 */
[----:B------:R-:W-:-:S02]  /*b420*/  ISETP.GT.AND P3, PT, R79, 0x19, PT ;  /* 0x000000194f00780c */ /* 0x000fc40003f64270 */
[----:B------:R-:W-:Y:S02]  /*b430*/  FSEL R44, R26, -INF , P2 ;  /* 0xff8000001a2c7808 */ /* 0x000fe40001000000 */
[----:B------:R-:W-:Y:S02]  /*b440*/  FMNMX.FTZ R29, R80, R29, !PT ;  /* 0x0000001d501d7209 */ /* 0x000fe40007810000 */
[----:B------:R-:W-:Y:S02]  /*b450*/  ISETP.GT.AND P2, PT, R79, 0x20, PT ;  /* 0x000000204f00780c */ /* 0x000fe40003f44270 */
[----:B------:R-:W-:Y:S02]  /*b460*/  FSEL R41, R27, -INF , P3 ;  /* 0xff8000001b297808 */ /* 0x000fe40001800000 */
[----:B------:R-:W-:Y:S02]  /*b470*/  FMNMX.FTZ R24, R44, R29, !PT ;  /* 0x0000001d2c187209 */ /* 0x000fe40007810000 */
[----:B------:R-:W-:-:S02]  /*b480*/  ISETP.GT.AND P3, PT, R79, 0x21, PT ;  /* 0x000000214f00780c */ /* 0x000fc40003f64270 */
[----:B------:R-:W-:Y:S02]  /*b490*/  FSEL R40, R40, -INF , P2 ;  /* 0xff80000028287808 */ /* 0x000fe40001000000 */
[----:B------:R-:W-:Y:S02]  /*b4a0*/  FMNMX.FTZ R25, R41, R24, !PT ;  /* 0x0000001829197209 */ /* 0x000fe40007810000 */
[C---:B------:R-:W-:Y:S02]  /*b4b0*/  ISETP.GT.AND P2, PT, R79.reuse, 0x28, PT ;  /* 0x000000284f00780c */ /* 0x040fe40003f44270 */
[----:B------:R-:W-:Y:S02]  /*b4c0*/  FSEL R36, R36, -INF , P3 ;  /* 0xff80000024247808 */ /* 0x000fe40001800000 */
[----:B------:R-:W-:Y:S01]  /*b4d0*/  FMNMX.FTZ R25, R40, R25, !PT ;  /* 0x0000001928197209 */ /* 0x000fe20007810000 */
[----:B------:R0:W1:Y:S01]  /*b4e0*/  MUFU.TANH R30, R0 ;  /* 0x00000000001e7308 */ /* 0x0000620000002400 */
[----:B------:R-:W-:-:S02]  /*b4f0*/  ISETP.GT.AND P3, PT, R79, 0x29, PT ;  /* 0x000000294f00780c */ /* 0x000fc40003f64270 */
[----:B------:R-:W-:Y:S02]  /*b500*/  FSEL R37, R37, -INF , P2 ;  /* 0xff80000025257808 */ /* 0x000fe40001000000 */
[----:B------:R-:W-:Y:S02]  /*b510*/  ISETP.GT.AND P2, PT, R79, 0x30, PT ;  /* 0x000000304f00780c */ /* 0x000fe40003f44270 */
[----:B0-----:R-:W-:Y:S02]  /*b520*/  FMNMX.FTZ R0, R36, R25, !PT ;  /* 0x0000001924007209 */ /* 0x001fe40007810000 */
[----:B------:R-:W-:Y:S02]  /*b530*/  FSEL R34, R34, -INF , P3 ;  /* 0xff80000022227808 */ /* 0x000fe40001800000 */
[----:B------:R-:W-:Y:S02]  /*b540*/  FMNMX.FTZ R25, R37, R0, !PT ;  /* 0x0000000025197209 */ /* 0x000fe40007810000 */
[----:B------:R-:W-:-:S02]  /*b550*/  ISETP.GT.AND P3, PT, R79, 0x31, PT ;  /* 0x000000314f00780c */ /* 0x000fc40003f64270 */
[----:B------:R-:W-:Y:S02]  /*b560*/  FSEL R35, R35, -INF , P2 ;  /* 0xff80000023237808 */ /* 0x000fe40001000000 */
[----:B------:R-:W-:Y:S02]  /*b570*/  FMNMX.FTZ R0, R34, R25, !PT ;  /* 0x0000001922007209 */ /* 0x000fe40007810000 */
[----:B------:R-:W-:Y:S02]  /*b580*/  ISETP.GT.AND P2, PT, R79, 0x38, PT ;  /* 0x000000384f00780c */ /* 0x000fe40003f44270 */
[----:B------:R-:W-:Y:S02]  /*b590*/  FSEL R33, R33, -INF , P3 ;  /* 0xff80000021217808 */ /* 0x000fe40001800000 */
[----:B------:R-:W-:Y:S01]  /*b5a0*/  FMNMX.FTZ R0, R35, R0, !PT ;  /* 0x0000000023007209 */ /* 0x000fe20007810000 */
[----:B------:R-:W0:Y:S01]  /*b5b0*/  MUFU.TANH R29, R60 ;  /* 0x0000003c001d7308 */ /* 0x000e220000002400 */
[----:B------:R-:W-:-:S02]  /*b5c0*/  ISETP.GT.AND P3, PT, R79, 0x39, PT ;  /* 0x000000394f00780c */ /* 0x000fc40003f64270 */
[----:B------:R-:W-:Y:S02]  /*b5d0*/  FSEL R32, R32, -INF , P2 ;  /* 0xff80000020207808 */ /* 0x000fe40001000000 */
[----:B------:R-:W-:Y:S02]  /*b5e0*/  FMNMX.FTZ R25, R33, R0, !PT ;  /* 0x0000000021197209 */ /* 0x000fe40007810000 */
[----:B------:R-:W-:Y:S01]  /*b5f0*/  ISETP.GT.AND P2, PT, R79, 0x40, PT ;  /* 0x000000404f00780c */ /* 0x000fe20003f44270 */
[----:B------:R-:W2:Y:S01]  /*b600*/  MUFU.TANH R26, R61 ;  /* 0x0000003d001a7308 */ /* 0x000ea20000002400 */
[----:B------:R-:W-:Y:S02]  /*b610*/  FSEL R31, R31, -INF , P3 ;  /* 0xff8000001f1f7808 */ /* 0x000fe40001800000 */
[----:B------:R-:W-:Y:S02]  /*b620*/  FMNMX.FTZ R0, R32, R25, !PT ;  /* 0x0000001920007209 */ /* 0x000fe40007810000 */
[----:B------:R-:W-:-:S02]  /*b630*/  ISETP.GT.AND P3, PT, R79, 0x41, PT ;  /* 0x000000414f00780c */ /* 0x000fc40003f64270 */
[----:B-1----:R-:W-:Y:S01]  /*b640*/  FSEL R30, R30, -INF , P2 ;  /* 0xff8000001e1e7808 */ /* 0x002fe20001000000 */
[----:B------:R-:W1:Y:S01]  /*b650*/  MUFU.TANH R27, R64 ;  /* 0x00000040001b7308 */ /* 0x000e620000002400 */
[----:B------:R-:W-:Y:S02]  /*b660*/  FMNMX.FTZ R25, R31, R0, !PT ;  /* 0x000000001f197209 */ /* 0x000fe40007810000 */
[C---:B------:R-:W-:Y:S02]  /*b670*/  ISETP.GT.AND P2, PT, R79.reuse, 0x48, PT ;  /* 0x000000484f00780c */ /* 0x040fe40003f44270 */
[----:B------:R-:W-:Y:S02]  /*b680*/  FSEL R28, R28, -INF , P3 ;  /* 0xff8000001c1c7808 */ /* 0x000fe40001800000 */
[----:B------:R-:W-:Y:S01]  /*b690*/  FMNMX.FTZ R25, R30, R25, !PT ;  /* 0x000000191e197209 */ /* 0x000fe20007810000 */
[----:B------:R-:W3:Y:S01]  /*b6a0*/  MUFU.TANH R24, R68 ;  /* 0x0000004400187308 */ /* 0x000ee20000002400 */
[----:B------:R-:W-:-:S02]  /*b6b0*/  ISETP.GT.AND P3, PT, R79, 0x49, PT ;  /* 0x000000494f00780c */ /* 0x000fc40003f64270 */
[----:B0-----:R-:W-:Y:S02]  /*b6c0*/  FSEL R29, R29, -INF , P2 ;  /* 0xff8000001d1d7808 */ /* 0x001fe40001000000 */
[----:B------:R-:W-:Y:S02]  /*b6d0*/  FMNMX.FTZ R0, R28, R25, !PT ;  /* 0x000000191c007209 */ /* 0x000fe40007810000 */
[----:B------:R-:W-:Y:S02]  /*b6e0*/  ISETP.GT.AND P2, PT, R79, 0x50, PT ;  /* 0x000000504f00780c */ /* 0x000fe40003f44270 */
[----:B--2---:R-:W-:Y:S02]  /*b6f0*/  FSEL R26, R26, -INF , P3 ;  /* 0xff8000001a1a7808 */ /* 0x004fe40001800000 */
[----:B------:R-:W-:Y:S02]  /*b700*/  FMNMX.FTZ R25, R29, R0, !PT ;  /* 0x000000001d197209 */ /* 0x000fe40007810000 */
[----:B------:R-:W-:-:S02]  /*b710*/  ISETP.GT.AND P3, PT, R79, 0x51, PT ;  /* 0x000000514f00780c */ /* 0x000fc40003f64270 */
[----:B-1----:R-:W-:Y:S02]  /*b720*/  FSEL R27, R27, -INF , P2 ;  /* 0xff8000001b1b7808 */ /* 0x002fe40001000000 */
[----:B------:R-:W-:Y:S02]  /*b730*/  FMNMX.FTZ R0, R26, R25, !PT ;  /* 0x000000191a007209 */ /* 0x000fe40007810000 */
[----:B------:R-:W-:Y:S02]  /*b740*/  ISETP.GT.AND P2, PT, R79, 0x58, PT ;  /* 0x000000584f00780c */ /* 0x000fe40003f44270 */
[----:B------:R-:W-:Y:S02]  /*b750*/  FSEL R25, R65, -INF , P3 ;  /* 0xff80000041197808 */ /* 0x000fe40001800000 */
[----:B------:R-:W-:Y:S02]  /*b760*/  FMNMX.FTZ R0, R27, R0, !PT ;  /* 0x000000001b007209 */ /* 0x000fe40007810000 */
[----:B------:R-:W-:-:S02]  /*b770*/  ISETP.GT.AND P3, PT, R79, 0x59, PT ;  /* 0x000000594f00780c */ /* 0x000fc40003f64270 */
[----:B---3--:R-:W-:Y:S02]  /*b780*/  FSEL R24, R24, -INF , P2 ;  /* 0xff80000018187808 */ /* 0x008fe40001000000 */
[----:B------:R-:W-:Y:S02]  /*b790*/  FMNMX.FTZ R53, R25, R0, !PT ;  /* 0x0000000019357209 */ /* 0x000fe40007810000 */
[----:B------:R-:W-:Y:S02]  /*b7a0*/  FSEL R0, R69, -INF , P3 ;  /* 0xff80000045007808 */ /* 0x000fe40001800000 */
[----:B------:R-:W-:-:S04]  /*b7b0*/  FMNMX.FTZ R53, R24, R53, !PT ;  /* 0x0000003518357209 */ /* 0x000fc80007810000 */
[----:B------:R-:W-:-:S05]  /*b7c0*/  FMNMX.FTZ R46, R0, R53, !PT ;  /* 0x00000035002e7209 */ /* 0x000fca0007810000 */
[----:B------:R-:W0:Y:S01]  /*b7d0*/  SHFL.BFLY PT, R61, R46, 0x2, 0x1f ;  /* 0x0c401f002e3d7f89 */ /* 0x000e2200000e0000 */
[----:B------:R-:W-:Y:S01]  /*b7e0*/  FMUL.FTZ R53, R51, UR4 ;  /* 0x0000000433357c20 */ /* 0x000fe20008410000 */
[----:B------:R-:W-:-:S04]  /*b7f0*/  VIADDMNMX R45, R39, R86, R45, PT ;  /* 0x00000056272d7246 */ /* 0x000fc8000380012d */
[C---:B------:R-:W-:Y:S02]  /*b800*/  ISETP.GT.AND P2, PT, R45.reuse, RZ, PT ;  /* 0x000000ff2d00720c */ /* 0x040fe40003f44270 */
[C---:B------:R-:W-:Y:S02]  /*b810*/  ISETP.GT.AND P3, PT, R45.reuse, 0x1, PT ;  /* 0x000000012d00780c */ /* 0x040fe40003f64270 */
[----:B------:R-:W-:Y:S02]  /*b820*/  ISETP.GT.AND P4, PT, R45, 0x8, PT ;  /* 0x000000082d00780c */ /* 0x000fe40003f84270 */
[----:B0-----:R-:W-:-:S05]  /*b830*/  FMNMX.FTZ R176, R46, R61, !PT ;  /* 0x0000003d2eb07209 */ /* 0x001fca0007810000 */
[----:B------:R-:W0:Y:S01]  /*b840*/  SHFL.BFLY PT, R51, R176, 0x1, 0x1f ;  /* 0x0c201f00b0337f89 */ /* 0x000e2200000e0000 */
[----:B------:R-:W-:Y:S02]  /*b850*/  FSEL R73, R73, -INF , P2 ;  /* 0xff80000049497808 */ /* 0x000fe40001000000 */
[----:B------:R-:W-:Y:S01]  /*b860*/  FSEL R72, R72, -INF , P3 ;  /* 0xff80000048487808 */ /* 0x000fe20001800000 */
[----:B------:R-:W1:Y:S01]  /*b870*/  MUFU.TANH R78, R78 ;  /* 0x0000004e004e7308 */ /* 0x000e620000002400 */
[----:B------:R-:W-:Y:S02]  /*b880*/  ISETP.GT.AND P2, PT, R45, 0x9, PT ;  /* 0x000000092d00780c */ /* 0x000fe40003f44270 */
[----:B------:R-:W-:Y:S02]  /*b890*/  FSEL R75, R75, -INF , P4 ;  /* 0xff8000004b4b7808 */ /* 0x000fe40002000000 */
[----:B------:R-:W-:Y:S02]  /*b8a0*/  FMNMX.FTZ R46, R73, R72, !PT ;  /* 0x00000048492e7209 */ /* 0x000fe40007810000 */
[----:B------:R-:W-:Y:S01]  /*b8b0*/  ISETP.GT.AND P3, PT, R45, 0x10, PT ;  /* 0x000000102d00780c */ /* 0x000fe20003f64270 */
[----:B------:R-:W2:Y:S01]  /*b8c0*/  MUFU.TANH R38, R38 ;  /* 0x0000002600267308 */ /* 0x000ea20000002400 */
[----:B------:R-:W-:-:S02]  /*b8d0*/  FSEL R74, R74, -INF , P2 ;  /* 0xff8000004a4a7808 */ /* 0x000fc40001000000 */
[----:B------:R-:W-:Y:S02]  /*b8e0*/  FMNMX.FTZ R39, R75, R46, !PT ;  /* 0x0000002e4b277209 */ /* 0x000fe40007810000 */
[----:B------:R-:W-:Y:S02]  /*b8f0*/  ISETP.GT.AND P2, PT, R45, 0x11, PT ;  /* 0x000000112d00780c */ /* 0x000fe40003f44270 */
[----:B------:R-:W-:Y:S01]  /*b900*/  FSEL R77, R77, -INF , P3 ;  /* 0xff8000004d4d7808 */ /* 0x000fe20001800000 */
[----:B------:R-:W3:Y:S01]  /*b910*/  MUFU.TANH R42, R42 ;  /* 0x0000002a002a7308 */ /* 0x000ee20000002400 */
[----:B------:R-:W-:Y:S02]  /*b920*/  FMNMX.FTZ R46, R74, R39, !PT ;  /* 0x000000274a2e7209 */ /* 0x000fe40007810000 */
[----:B------:R-:W-:Y:S02]  /*b930*/  ISETP.GT.AND P3, PT, R45, 0x18, PT ;  /* 0x000000182d00780c */ /* 0x000fe40003f64270 */
[----:B0-----:R-:W-:-:S02]  /*b940*/  FMNMX.FTZ R176, R176, R51, !PT ;  /* 0x00000033b0b07209 */ /* 0x001fc40007810000 */
[----:B------:R-:W-:Y:S01]  /*b950*/  FSEL R76, R76, -INF , P2 ;  /* 0xff8000004c4c7808 */ /* 0x000fe20001000000 */
[----:B------:R-:W0:Y:S01]  /*b960*/  MUFU.TANH R43, R43 ;  /* 0x0000002b002b7308 */ /* 0x000e220000002400 */
[----:B------:R-:W-:Y:S01]  /*b970*/  FMNMX.FTZ R39, R77, R46, !PT ;  /* 0x0000002e4d277209 */ /* 0x000fe20007810000 */
[----:B------:R-:W-:Y:S01]  /*b980*/  FMUL.FTZ R60, R55, UR4 ;  /* 0x00000004373c7c20 */ /* 0x000fe20008410000 */
[----:B------:R-:W-:Y:S01]  /*b990*/  ISETP.GT.AND P2, PT, R45, 0x19, PT ;  /* 0x000000192d00780c */ /* 0x000fe20003f44270 */
[----:B------:R-:W-:Y:S01]  /*b9a0*/  FMUL.FTZ R55, R176, UR43 ;  /* 0x0000002bb0377c20 */ /* 0x000fe20008410000 */
[----:B-1----:R-:W-:Y:S02]  /*b9b0*/  FSEL R78, R78, -INF , P3 ;  /* 0xff8000004e4e7808 */ /* 0x002fe40001800000 */
[----:B------:R-:W-:Y:S01]  /*b9c0*/  FMNMX.FTZ R51, R76, R39, !PT ;  /* 0x000000274c337209 */ /* 0x000fe20007810000 */
[----:B------:R-:W1:Y:S01]  /*b9d0*/  MUFU.TANH R49, R49 ;  /* 0x0000003100317308 */ /* 0x000e620000002400 */
[----:B------:R-:W-:-:S02]  /*b9e0*/  FSETP.NEU.FTZ.AND P4, PT, R176, -INF , PT ;  /* 0xff800000b000780b */ /* 0x000fc40003f9d000 */
[----:B------:R-:W-:Y:S02]  /*b9f0*/  ISETP.GT.AND P3, PT, R45, 0x20, PT ;  /* 0x000000202d00780c */ /* 0x000fe40003f64270 */
[----:B--2---:R-:W-:Y:S02]  /*ba00*/  FSEL R46, R38, -INF , P2 ;  /* 0xff800000262e7808 */ /* 0x004fe40001000000 */
[----:B------:R-:W-:Y:S01]  /*ba10*/  FMNMX.FTZ R51, R78, R51, !PT ;  /* 0x000000334e337209 */ /* 0x000fe20007810000 */
[----:B------:R-:W-:Y:S01]  /*ba20*/  MUFU.TANH R47, R47 ;  /* 0x0000002f002f7308 */ /* 0x000fe20000002400 */
[----:B------:R-:W-:Y:S01]  /*ba30*/  FSEL R55, R55, RZ, P4 ;  /* 0x000000ff37377208 */ /* 0x000fe20002000000 */
[----:B------:R-:W-:Y:S01]  /*ba40*/  FMUL.FTZ R57, R54, UR4 ;  /* 0x0000000436397c20 */ /* 0x000fe20008410000 */
[----:B------:R-:W-:Y:S02]  /*ba50*/  ISETP.GT.AND P2, PT, R45, 0x21, PT ;  /* 0x000000212d00780c */ /* 0x000fe40003f44270 */
[----:B---3--:R-:W-:-:S02]  /*ba60*/  FSEL R42, R42, -INF , P3 ;  /* 0xff8000002a2a7808 */ /* 0x008fc40001800000 */
[----:B------:R-:W-:Y:S01]  /*ba70*/  FMNMX.FTZ R51, R46, R51, !PT ;  /* 0x000000332e337209 */ /* 0x000fe20007810000 */
[----:B------:R-:W2:Y:S01]  /*ba80*/  MUFU.TANH R50, R50 ;  /* 0x0000003200327308 */ /* 0x000ea20000002400 */
[--C-:B------:R-:W-:Y:S01]  /*ba90*/  FFMA.FTZ R54, R52, UR43, -R55.reuse ;  /* 0x0000002b34367c23 */ /* 0x100fe20008010837 */
[----:B------:R-:W-:Y:S02]  /*baa0*/  ISETP.GT.AND P3, PT, R45, 0x28, PT ;  /* 0x000000282d00780c */ /* 0x000fe40003f64270 */
[----:B0-----:R-:W-:Y:S02]  /*bab0*/  FSEL R52, R43, -INF , P2 ;  /* 0xff8000002b347808 */ /* 0x001fe40001000000 */
[----:B------:R-:W-:Y:S02]  /*bac0*/  FMNMX.FTZ R51, R42, R51, !PT ;  /* 0x000000332a337209 */ /* 0x000fe40007810000 */
[----:B------:R-:W0:Y:S01]  /*bad0*/  MUFU.TANH R53, R53 ;  /* 0x0000003500357308 */ /* 0x000e220000002400 */
[----:B------:R-:W-:Y:S01]  /*bae0*/  FFMA.FTZ R154, R48, UR43, -R55 ;  /* 0x0000002b309a7c23 */ /* 0x000fe20008010837 */
[----:B------:R-:W-:-:S02]  /*baf0*/  ISETP.GT.AND P2, PT, R45, 0x29, PT ;  /* 0x000000292d00780c */ /* 0x000fc40003f44270 */
[----:B-1----:R-:W-:Y:S02]  /*bb00*/  FSEL R48, R49, -INF , P3 ;  /* 0xff80000031307808 */ /* 0x002fe40001800000 */
[----:B------:R-:W-:Y:S02]  /*bb10*/  FMNMX.FTZ R43, R52, R51, !PT ;  /* 0x00000033342b7209 */ /* 0x000fe40007810000 */
[----:B------:R-:W1:Y:S01]  /*bb20*/  MUFU.TANH R57, R57 ;  /* 0x0000003900397308 */ /* 0x000e620000002400 */
[----:B------:R-:W-:Y:S01]  /*bb30*/  ISETP.GT.AND P3, PT, R45, 0x30, PT ;  /* 0x000000302d00780c */ /* 0x000fe20003f64270 */
[----:B------:R-:W-:Y:S01]  /*bb40*/  FMUL.FTZ R61, R59, UR4 ;  /* 0x000000043b3d7c20 */ /* 0x000fe20008410000 */
[----:B------:R-:W-:-:S05]  /*bb50*/  FMNMX.FTZ R43, R48, R43, !PT ;  /* 0x0000002b302b7209 */ /* 0x000fca0007810000 */
[----:B------:R-:W3:Y:S01]  /*bb60*/  MUFU.TANH R60, R60 ;  /* 0x0000003c003c7308 */ /* 0x000ee20000002400 */
[----:B--2---:R-:W-:Y:S01]  /*bb70*/  FSEL R38, R50, -INF , P3 ;  /* 0xff80000032267808 */ /* 0x004fe20001800000 */
[----:B------:R-:W-:-:S06]  /*bb80*/  FMUL.FTZ R59, R62, UR4 ;  /* 0x000000043e3b7c20 */ /* 0x000fcc0008410000 */
[----:B------:R2:W-:Y:S01]  /*bb90*/  MUFU.EX2 R39, R54 ;  /* 0x0000003600277308 */ /* 0x0005e20000000800 */
[----:B------:R-:W-:Y:S02]  /*bba0*/  ISETP.GT.AND P3, PT, R45, 0x38, PT ;  /* 0x000000382d00780c */ /* 0x000fe40003f64270 */
[----:B--2---:R-:W-:-:S05]  /*bbb0*/  FSEL R54, R47, -INF , P2 ;  /* 0xff8000002f367808 */ /* 0x004fca0001000000 */
[----:B------:R-:W2:Y:S01]  /*bbc0*/  MUFU.TANH R58, R58 ;  /* 0x0000003a003a7308 */ /* 0x000ea20000002400 */
[----:B------:R-:W-:Y:S02]  /*bbd0*/  ISETP.GT.AND P2, PT, R45, 0x31, PT ;  /* 0x000000312d00780c */ /* 0x000fe40003f44270 */
[----:B------:R-:W-:Y:S02]  /*bbe0*/  FMNMX.FTZ R43, R54, R43, !PT ;  /* 0x0000002b362b7209 */ /* 0x000fe40007810000 */
[----:B0-----:R-:W-:Y:S02]  /*bbf0*/  FSEL R50, R53, -INF , P2 ;  /* 0xff80000035327808 */ /* 0x001fe40001000000 */
[----:B------:R-:W-:Y:S01]  /*bc00*/  FMNMX.FTZ R43, R38, R43, !PT ;  /* 0x0000002b262b7209 */ /* 0x000fe20007810000 */
[----:B------:R-:W0:Y:S01]  /*bc10*/  MUFU.TANH R61, R61 ;  /* 0x0000003d003d7308 */ /* 0x000e220000002400 */
[----:B------:R-:W-:Y:S01]  /*bc20*/  FFMA.FTZ R156, R56, UR43, -R55 ;  /* 0x0000002b389c7c23 */ /* 0x000fe20008010837 */
[----:B------:R-:W-:Y:S01]  /*bc30*/  ISETP.GT.AND P2, PT, R45, 0x39, PT ;  /* 0x000000392d00780c */ /* 0x000fe20003f44270 */
[----:B------:R-:W-:Y:S01]  /*bc40*/  FMUL.FTZ R62, R66, UR4 ;  /* 0x00000004423e7c20 */ /* 0x000fe20008410000 */
[----:B-1----:R-:W-:-:S02]  /*bc50*/  FSEL R56, R57, -INF , P3 ;  /* 0xff80000039387808 */ /* 0x002fc40001800000 */
[----:B------:R-:W-:Y:S02]  /*bc60*/  FMNMX.FTZ R43, R50, R43, !PT ;  /* 0x0000002b322b7209 */ /* 0x000fe40007810000 */
[----:B------:R-:W1:Y:S01]  /*bc70*/  MUFU.TANH R59, R59 ;  /* 0x0000003b003b7308 */ /* 0x000e620000002400 */
[----:B---3--:R-:W-:Y:S01]  /*bc80*/  FSEL R57, R60, -INF , P2 ;  /* 0xff8000003c397808 */ /* 0x008fe20001000000 */
[----:B------:R-:W-:Y:S01]  /*bc90*/  FMUL.FTZ R64, R67, UR4 ;  /* 0x0000000443407c20 */ /* 0x000fe20008410000 */
[----:B------:R-:W-:Y:S02]  /*bca0*/  ISETP.GT.AND P3, PT, R45, 0x40, PT ;  /* 0x000000402d00780c */ /* 0x000fe40003f64270 */
[----:B------:R-:W-:-:S03]  /*bcb0*/  FMNMX.FTZ R60, R56, R43, !PT ;  /* 0x0000002b383c7209 */ /* 0x000fc60007810000 */
[----:B------:R-:W3:Y:S01]  /*bcc0*/  MUFU.TANH R63, R63 ;  /* 0x0000003f003f7308 */ /* 0x000ee20000002400 */
[----:B------:R-:W-:Y:S01]  /*bcd0*/  ISETP.GT.AND P2, PT, R45, 0x41, PT ;  /* 0x000000412d00780c */ /* 0x000fe20003f44270 */
[----:B------:R-:W-:Y:S01]  /*bce0*/  FMUL.FTZ R65, R70, UR4 ;  /* 0x0000000446417c20 */ /* 0x000fe20008410000 */
[----:B--2---:R-:W-:Y:S02]  /*bcf0*/  FSEL R58, R58, -INF , P3 ;  /* 0xff8000003a3a7808 */ /* 0x004fe40001800000 */
[----:B------:R-:W-:-:S03]  /*bd00*/  FMNMX.FTZ R43, R57, R60, !PT ;  /* 0x0000003c392b7209 */ /* 0x000fc60007810000 */
[----:B------:R-:W2:Y:S01]  /*bd10*/  MUFU.TANH R62, R62 ;  /* 0x0000003e003e7308 */ /* 0x000ea20000002400 */
[----:B------:R-:W-:Y:S01]  /*bd20*/  FFMA.FTZ R158, R44, UR43, -R55 ;  /* 0x0000002b2c9e7c23 */ /* 0x000fe20008010837 */
[----:B------:R-:W-:Y:S01]  /*bd30*/  ISETP.GT.AND P3, PT, R45, 0x48, PT ;  /* 0x000000482d00780c */ /* 0x000fe20003f64270 */
[----:B------:R-:W-:Y:S01]  /*bd40*/  FMUL.FTZ R66, R71, UR4 ;  /* 0x0000000447427c20 */ /* 0x000fe20008410000 */
[----:B0-----:R-:W-:Y:S02]  /*bd50*/  FSEL R44, R61, -INF , P2 ;  /* 0xff8000003d2c7808 */ /* 0x001fe40001000000 */
[----:B------:R-:W-:Y:S02]  /*bd60*/  FMNMX.FTZ R43, R58, R43, !PT ;  /* 0x0000002b3a2b7209 */ /* 0x000fe40007810000 */
[----:B------:R-:W0:Y:S01]  /*bd70*/  MUFU.TANH R64, R64 ;  /* 0x0000004000407308 */ /* 0x000e220000002400 */
[----:B------:R-:W-:Y:S02]  /*bd80*/  ISETP.GT.AND P2, PT, R45, 0x49, PT ;  /* 0x000000492d00780c */ /* 0x000fe40003f44270 */
[----:B-1----:R-:W-:-:S02]  /*bd90*/  FSEL R59, R59, -INF , P3 ;  /* 0xff8000003b3b7808 */ /* 0x002fc40001800000 */
[----:B------:R-:W-:-:S03]  /*bda0*/  FMNMX.FTZ R68, R44, R43, !PT ;  /* 0x0000002b2c447209 */ /* 0x000fc60007810000 */
[----:B------:R-:W1:Y:S01]  /*bdb0*/  MUFU.TANH R65, R65 ;  /* 0x0000004100417308 */ /* 0x000e620000002400 */
[----:B------:R-:W-:Y:S01]  /*bdc0*/  FFMA.FTZ R49, R41, UR43, -R55 ;  /* 0x0000002b29317c23 */ /* 0x000fe20008010837 */
[----:B------:R-:W-:Y:S02]  /*bdd0*/  ISETP.GT.AND P3, PT, R45, 0x50, PT ;  /* 0x000000502d00780c */ /* 0x000fe40003f64270 */
[----:B---3--:R-:W-:Y:S02]  /*bde0*/  FSEL R60, R63, -INF , P2 ;  /* 0xff8000003f3c7808 */ /* 0x008fe40001000000 */
[----:B------:R-:W-:Y:S02]  /*bdf0*/  FMNMX.FTZ R41, R59, R68, !PT ;  /* 0x000000443b297209 */ /* 0x000fe40007810000 */
[----:B------:R-:W3:Y:S01]  /*be00*/  MUFU.TANH R66, R66 ;  /* 0x0000004200427308 */ /* 0x000ee20000002400 */
[----:B--2---:R-:W-:Y:S02]  /*be10*/  FSEL R61, R62, -INF , P3 ;  /* 0xff8000003e3d7808 */ /* 0x004fe40001800000 */
[----:B------:R-:W-:-:S02]  /*be20*/  ISETP.GT.AND P2, PT, R45, 0x51, PT ;  /* 0x000000512d00780c */ /* 0x000fc40003f44270 */
[----:B------:R-:W-:Y:S01]  /*be30*/  FMNMX.FTZ R62, R60, R41, !PT ;  /* 0x000000293c3e7209 */ /* 0x000fe20007810000 */
[----:B------:R-:W-:Y:S01]  /*be40*/  FFMA.FTZ R160, R40, UR43, -R55 ;  /* 0x0000002b28a07c23 */ /* 0x000fe20008010837 */
[----:B------:R-:W-:Y:S02]  /*be50*/  ISETP.GT.AND P3, PT, R45, 0x58, PT ;  /* 0x000000582d00780c */ /* 0x000fe40003f64270 */
[----:B0-----:R-:W-:Y:S02]  /*be60*/  FSEL R40, R64, -INF , P2 ;  /* 0xff80000040287808 */ /* 0x001fe40001000000 */
[----:B------:R-:W-:Y:S02]  /*be70*/  FMNMX.FTZ R41, R61, R62, !PT ;  /* 0x0000003e3d297209 */ /* 0x000fe40007810000 */
[----:B------:R-:W-:Y:S02]  /*be80*/  ISETP.GT.AND P2, PT, R45, 0x59, PT ;  /* 0x000000592d00780c */ /* 0x000fe40003f44270 */
[----:B-1----:R-:W-:-:S02]  /*be90*/  FSEL R62, R65, -INF , P3 ;  /* 0xff800000413e7808 */ /* 0x002fc40001800000 */
[----:B------:R-:W-:Y:S01]  /*bea0*/  FMNMX.FTZ R43, R40, R41, !PT ;  /* 0x00000029282b7209 */ /* 0x000fe20007810000 */
[----:B------:R-:W-:Y:S01]  /*beb0*/  FFMA.FTZ R45, R36, UR43, -R55 ;  /* 0x0000002b242d7c23 */ /* 0x000fe20008010837 */
[----:B---3--:R-:W-:Y:S02]  /*bec0*/  FSEL R36, R66, -INF , P2 ;  /* 0xff80000042247808 */ /* 0x008fe40001000000 */
[----:B------:R-:W-:-:S04]  /*bed0*/  FMNMX.FTZ R43, R62, R43, !PT ;  /* 0x0000002b3e2b7209 */ /* 0x000fc80007810000 */
[----:B------:R-:W-:Y:S01]  /*bee0*/  FMNMX.FTZ R43, R36, R43, !PT ;  /* 0x0000002b242b7209 */ /* 0x000fe20007810000 */
[----:B------:R-:W-:-:S04]  /*bef0*/  FFMA.FTZ R47, R34, UR43, -R55 ;  /* 0x0000002b222f7c23 */ /* 0x000fc80008010837 */
[----:B------:R-:W0:Y:S01]  /*bf00*/  SHFL.BFLY PT, R34, R43, 0x2, 0x1f ;  /* 0x0c401f002b227f89 */ /* 0x000e2200000e0000 */
[--C-:B------:R-:W-:Y:S01]  /*bf10*/  FFMA.FTZ R164, R35, UR43, -R55.reuse ;  /* 0x0000002b23a47c23 */ /* 0x100fe20008010837 */
[--C-:B------:R-:W-:Y:S01]  /*bf20*/  FFMA.FTZ R35, R33, UR43, -R55.reuse ;  /* 0x0000002b21237c23 */ /* 0x100fe20008010837 */
[----:B------:R-:W-:Y:S01]  /*bf30*/  FFMA.FTZ R33, R31, UR43, -R55 ;  /* 0x0000002b1f217c23 */ /* 0x000fe20008010837 */
[----:B0-----:R-:W-:-:S05]  /*bf40*/  FMNMX.FTZ R34, R43, R34, !PT ;  /* 0x000000222b227209 */ /* 0x001fca0007810000 */
[----:B------:R-:W0:Y:S01]  /*bf50*/  SHFL.BFLY PT, R31, R34, 0x1, 0x1f ;  /* 0x0c201f00221f7f89 */ /* 0x000e2200000e0000 */
[----:B------:R-:W-:Y:S08]  /*bf60*/  MUFU.EX2 R41, R45 ;  /* 0x0000002d00297308 */ /* 0x000ff00000000800 */
[----:B------:R1:W-:Y:S02]  /*bf70*/  MUFU.EX2 R45, R35 ;  /* 0x00000023002d7308 */ /* 0x0003e40000000800 */
[----:B-1----:R-:W-:Y:S01]  /*bf80*/  FFMA.FTZ R35, R25, UR43, -R55 ;  /* 0x0000002b19237c23 */ /* 0x002fe20008010837 */
[----:B0-----:R-:W-:-:S04]  /*bf90*/  FMNMX.FTZ R178, R34, R31, !PT ;  /* 0x0000001f22b27209 */ /* 0x001fc80007810000 */
[C---:B------:R-:W-:Y:S01]  /*bfa0*/  FSETP.NEU.FTZ.AND P2, PT, R178.reuse, -INF , PT ;  /* 0xff800000b200780b */ /* 0x040fe20003f5d000 */
[----:B------:R-:W-:Y:S01]  /*bfb0*/  FMUL.FTZ R25, R178, UR43 ;  /* 0x0000002bb2197c20 */ /* 0x000fe20008410000 */
[----:B-----5:R-:W-:-:S04]  /*bfc0*/  FFMA.FTZ R152, R84, UR43, -R55 ;  /* 0x0000002b54987c23 */ /* 0x020fc80008010837 */
[----:B------:R-:W-:Y:S01]  /*bfd0*/  FSEL R25, R25, RZ, P2 ;  /* 0x000000ff19197208 */ /* 0x000fe20001000000 */
[--C-:B------:R-:W-:Y:S01]  /*bfe0*/  FFMA.FTZ R31, R0, UR43, -R55.reuse ;  /* 0x0000002b001f7c23 */ /* 0x100fe20008010837 */
[--C-:B------:R-:W-:Y:S01]  /*bff0*/  FFMA.FTZ R43, R26, UR43, -R55.reuse ;  /* 0x0000002b1a2b7c23 */ /* 0x100fe20008010837 */
[----:B------:R-:W-:Y:S01]  /*c000*/  FFMA.FTZ R174, R24, UR43, -R55 ;  /* 0x0000002b18ae7c23 */ /* 0x000fe20008010837 */
[----:B------:R-:W0:Y:S01]  /*c010*/  @P5 LDC R26, c[0x0][0x44c] ;  /* 0x00011300ff1a5b82 */ /* 0x000e220000000800 */
[--C-:B------:R-:W-:Y:S01]  /*c020*/  FFMA.FTZ R153, R73, UR43, -R25.reuse ;  /* 0x0000002b49997c23 */ /* 0x100fe20008010819 */
[----:B------:R-:W-:Y:S01]  /*c030*/  FFMA.FTZ R0, R72, UR43, -R25 ;  /* 0x0000002b48007c23 */ /* 0x000fe20008010819 */
[----:B------:R-:W-:Y:S01]  /*c040*/  SHF.R.U32.HI R83, RZ, 0x7, R83 ;  /* 0x00000007ff537819 */ /* 0x000fe20000011653 */
[----:B------:R-:W-:Y:S01]  /*c050*/  FFMA.FTZ R155, R75, UR43, -R25 ;  /* 0x0000002b4b9b7c23 */ /* 0x000fe20008010819 */
[----:B------:R-:W-:Y:S01]  /*c060*/  @!P0 VIADD R24, R179, 0x32440 ;  /* 0x00032440b3188836 */ /* 0x000fe20000000000 */
[----:B------:R-:W1:Y:S01]  /*c070*/  MUFU.EX2 R152, R152 ;  /* 0x0000009800987308 */ /* 0x000e620000000800 */
[--C-:B------:R-:W-:Y:S01]  /*c080*/  FFMA.FTZ R172, R27, UR43, -R55.reuse ;  /* 0x0000002b1bac7c23 */ /* 0x100fe20008010837 */
[----:B------:R-:W-:Y:S01]  /*c090*/  FFMA.FTZ R168, R30, UR43, -R55 ;  /* 0x0000002b1ea87c23 */ /* 0x000fe20008010837 */
[----:B------:R-:W-:Y:S01]  /*c0a0*/  IADD3 R177, -R83, 0xb, RZ ;  /* 0x0000000b53b17810 */ /* 0x000fe20007ffe1ff */
[----:B------:R-:W2:Y:S01]  /*c0b0*/  @P5 LDC R27, c[0x0][0x450] ;  /* 0x00011400ff1b5b82 */ /* 0x000ea20000000800 */
[----:B------:R-:W-:-:S03]  /*c0c0*/  FFMA.FTZ R30, R74, UR43, -R25 ;  /* 0x0000002b4a1e7c23 */ /* 0x000fc60008010819 */
[----:B------:R-:W-:Y:S01]  /*c0d0*/  MUFU.EX2 R153, R153 ;  /* 0x0000009900997308 */ /* 0x000fe20000000800 */
[----:B------:R-:W-:Y:S01]  /*c0e0*/  FFMA.FTZ R82, R82, UR43, -R55 ;  /* 0x0000002b52527c23 */ /* 0x000fe20008010837 */
[----:B------:R-:W-:Y:S01]  /*c0f0*/  @!P0 PRMT R24, RZ, 0x654, R24 ;  /* 0x00000654ff188816 */ /* 0x000fe20000000018 */
[----:B------:R-:W-:Y:S01]  /*c100*/  FFMA.FTZ R157, R77, UR43, -R25 ;  /* 0x0000002b4d9d7c23 */ /* 0x000fe20008010819 */
[----:B------:R3:W-:Y:S06]  /*c110*/  BAR.ARV R177, 0x100 ;  /* 0x000400b10000751d */ /* 0x0007ec0000002000 */
[----:B------:R-:W4:Y:S01]  /*c120*/  MUFU.EX2 R0, R0 ;  /* 0x0000000000007308 */ /* 0x000f220000000800 */
[----:B------:R3:W-:Y:S01]  /*c130*/  @!P0 SYNCS.ARRIVE.TRANS64.RED.A1T0 RZ, [R24+URZ], RZ ;  /* 0x000000ff18ff89a7 */ /* 0x0007e2000810043f */
[----:B------:R-:W-:Y:S01]  /*c140*/  FFMA.FTZ R166, R32, UR43, -R55 ;  /* 0x0000002b20a67c23 */ /* 0x000fe20008010837 */
[--C-:B------:R-:W-:Y:S01]  /*c150*/  FFMA.FTZ R161, R42, UR43, -R25.reuse ;  /* 0x0000002b2aa17c23 */ /* 0x100fe20008010819 */
[----:B------:R1:W-:Y:S01]  /*c160*/  BAR.SYNC.DEFER_BLOCKING R3, 0x100 ;  /* 0x000400030000751d */ /* 0x0003e20000010000 */
[----:B------:R-:W-:-:S05]  /*c170*/  FFMA.FTZ R165, R38, UR43, -R25 ;  /* 0x0000002b26a57c23 */ /* 0x000fca0008010819 */
[----:B------:R-:W4:Y:S01]  /*c180*/  MUFU.EX2 R154, R154 ;  /* 0x0000009a009a7308 */ /* 0x000f220000000800 */
[----:B------:R-:W-:Y:S01]  /*c190*/  FFMA.FTZ R53, R80, UR43, -R55 ;  /* 0x0000002b50357c23 */ /* 0x000fe20008010837 */
[--C-:B------:R-:W-:Y:S01]  /*c1a0*/  FFMA.FTZ R64, R76, UR43, -R25.reuse ;  /* 0x0000002b4c407c23 */ /* 0x100fe20008010819 */
[----:B------:R-:W-:-:S05]  /*c1b0*/  FFMA.FTZ R159, R78, UR43, -R25 ;  /* 0x0000002b4e9f7c23 */ /* 0x000fca0008010819 */
[----:B------:R-:W0:Y:S01]  /*c1c0*/  MUFU.EX2 R155, R155 ;  /* 0x0000009b009b7308 */ /* 0x000e220000000800 */
[--C-:B------:R-:W-:Y:S01]  /*c1d0*/  FFMA.FTZ R32, R46, UR43, -R25.reuse ;  /* 0x0000002b2e207c23 */ /* 0x100fe20008010819 */
[--C-:B------:R-:W-:Y:S01]  /*c1e0*/  FFMA.FTZ R34, R52, UR43, -R25.reuse ;  /* 0x0000002b34227c23 */ /* 0x100fe20008010819 */
[--C-:B------:R-:W-:Y:S01]  /*c1f0*/  FFMA.FTZ R163, R48, UR43, -R25.reuse ;  /* 0x0000002b30a37c23 */ /* 0x100fe20008010819 */
[--C-:B------:R-:W-:Y:S01]  /*c200*/  FFMA.FTZ R42, R54, UR43, -R25.reuse ;  /* 0x0000002b362a7c23 */ /* 0x100fe20008010819 */
[--C-:B------:R-:W-:Y:S01]  /*c210*/  FFMA.FTZ R38, R50, UR43, -R25.reuse ;  /* 0x0000002b32267c23 */ /* 0x100fe20008010819 */
[--C-:B------:R-:W-:Y:S02]  /*c220*/  FFMA.FTZ R167, R56, UR43, -R25.reuse ;  /* 0x0000002b38a77c23 */ /* 0x100fe40008010819 */
[----:B------:R-:W2:Y:S01]  /*c230*/  MUFU.EX2 R51, R82 ;  /* 0x0000005200337308 */ /* 0x000ea20000000800 */
[--C-:B------:R-:W-:Y:S01]  /*c240*/  FFMA.FTZ R57, R57, UR43, -R25.reuse ;  /* 0x0000002b39397c23 */ /* 0x100fe20008010819 */
[--C-:B------:R-:W-:Y:S01]  /*c250*/  FFMA.FTZ R169, R58, UR43, -R25.reuse ;  /* 0x0000002b3aa97c23 */ /* 0x100fe20008010819 */
[--C-:B-1----:R-:W-:Y:S01]  /*c260*/  FFMA.FTZ R3, R44, UR43, -R25.reuse ;  /* 0x0000002b2c037c23 */ /* 0x102fe20008010819 */
[--C-:B------:R-:W-:Y:S01]  /*c270*/  FFMA.FTZ R59, R59, UR43, -R25.reuse ;  /* 0x0000002b3b3b7c23 */ /* 0x100fe20008010819 */
[--C-:B------:R-:W-:Y:S01]  /*c280*/  FFMA.FTZ R60, R60, UR43, -R25.reuse ;  /* 0x0000002b3c3c7c23 */ /* 0x100fe20008010819 */
[--C-:B------:R-:W-:Y:S01]  /*c290*/  FFMA.FTZ R61, R61, UR43, -R25.reuse ;  /* 0x0000002b3d3d7c23 */ /* 0x100fe20008010819 */
[--C-:B------:R-:W-:Y:S01]  /*c2a0*/  FFMA.FTZ R40, R40, UR43, -R25.reuse ;  /* 0x0000002b28287c23 */ /* 0x100fe20008010819 */
[----:B------:R-:W1:Y:S01]  /*c2b0*/  MUFU.EX2 R30, R30 ;  /* 0x0000001e001e7308 */ /* 0x000e620000000800 */
[--C-:B------:R-:W-:Y:S01]  /*c2c0*/  FFMA.FTZ R62, R62, UR43, -R25.reuse ;  /* 0x0000002b3e3e7c23 */ /* 0x100fe20008010819 */
[----:B------:R-:W-:Y:S01]  /*c2d0*/  FFMA.FTZ R36, R36, UR43, -R25 ;  /* 0x0000002b24247c23 */ /* 0x000fe20008010819 */
[----:B------:R-:W-:-:S02]  /*c2e0*/  IMAD.MOV.U32 R25, RZ, RZ, 0x40000040 ;  /* 0x40000040ff197424 */ /* 0x000fc400078e00ff */
[----:B------:R-:W-:Y:S01]  /*c2f0*/  FFMA.FTZ R170, R29, UR43, -R55 ;  /* 0x0000002b1daa7c23 */ /* 0x000fe20008010837 */
[----:B------:R-:W-:Y:S02]  /*c300*/  IMAD.MOV.U32 R29, RZ, RZ, 0xc00 ;  /* 0x00000c00ff1d7424 */ /* 0x000fe400078e00ff */
[----:B------:R-:W1:Y:S01]  /*c310*/  MUFU.EX2 R156, R156 ;  /* 0x0000009c009c7308 */ /* 0x000e620000000800 */
[----:B------:R-:W-:Y:S01]  /*c320*/  R2UR UR7, R25 ;  /* 0x00000000190772ca */ /* 0x000fe200000e0000 */
[----:B------:R-:W-:Y:S01]  /*c330*/  FADD.FTZ R25, R152, R39 ;  /* 0x0000002798197221 */ /* 0x000fe20000010000 */
[----:B---3--:R-:W-:-:S05]  /*c340*/  IMAD R24, R2, R29, UR42 ;  /* 0x0000002a02187e24 */ /* 0x008fca000f8e021d */
[----:B------:R-:W3:Y:S01]  /*c350*/  MUFU.EX2 R157, R157 ;  /* 0x0000009d009d7308 */ /* 0x000ee20000000800 */
[----:B----4-:R-:W-:Y:S01]  /*c360*/  FADD.FTZ R44, R153, R0 ;  /* 0x00000000992c7221 */ /* 0x010fe20000010000 */
[----:B------:R-:W-:Y:S02]  /*c370*/  IMAD.MOV.U32 R29, RZ, RZ, 0x40000040 ;  /* 0x40000040ff1d7424 */ /* 0x000fe400078e00ff */
[----:B------:R-:W-:-:S04]  /*c380*/  FADD.FTZ R46, R154, R25 ;  /* 0x000000199a2e7221 */ /* 0x000fc80000010000 */
[----:B------:R-:W4:Y:S01]  /*c390*/  MUFU.EX2 R53, R53 ;  /* 0x0000003500357308 */ /* 0x000f220000000800 */
[----:B0-----:R-:W-:-:S04]  /*c3a0*/  @P5 IMAD.HI.U32 R26, R81, R26, RZ ;  /* 0x0000001a511a5227 */ /* 0x001fc800078e00ff */
[----:B------:R-:W-:-:S03]  /*c3b0*/  FADD.FTZ R25, R155, R44 ;  /* 0x0000002c9b197221 */ /* 0x000fc60000010000 */
[----:B------:R-:W0:Y:S01]  /*c3c0*/  MUFU.EX2 R64, R64 ;  /* 0x0000004000407308 */ /* 0x000e220000000800 */
[--C-:B------:R-:W-:Y:S01]  /*c3d0*/  FFMA.FTZ R162, R37, UR43, -R55.reuse ;  /* 0x0000002b25a27c23 */ /* 0x100fe20008010837 */
[----:B------:R-:W-:Y:S01]  /*c3e0*/  R2UR UR11, R29 ;  /* 0x000000001d0b72ca */ /* 0x000fe200000e0000 */
[----:B------:R-:W-:-:S05]  /*c3f0*/  FFMA.FTZ R37, R28, UR43, -R55 ;  /* 0x0000002b1c257c23 */ /* 0x000fca0008010837 */
[----:B------:R-:W0:Y:S01]  /*c400*/  MUFU.EX2 R158, R158 ;  /* 0x0000009e009e7308 */ /* 0x000e220000000800 */
[----:B--2---:R-:W-:Y:S01]  /*c410*/  FADD.FTZ R29, R51, R46 ;  /* 0x0000002e331d7221 */ /* 0x004fe20000010000 */
[----:B------:R-:W-:Y:S01]  /*c420*/  VIADD R28, R24, 0x80 ;  /* 0x00000080181c7836 */ /* 0x000fe20000000000 */
[----:B------:R-:W-:-:S05]  /*c430*/  @P5 SHF.R.U32.HI R180, RZ, R27, R26 ;  /* 0x0000001bffb45219 */ /* 0x000fca000001161a */
[----:B------:R-:W2:Y:S01]  /*c440*/  MUFU.EX2 R159, R159 ;  /* 0x0000009f009f7308 */ /* 0x000ea20000000800 */
[----:B-1----:R-:W-:Y:S01]  /*c450*/  FADD.FTZ R46, R30, R25 ;  /* 0x000000191e2e7221 */ /* 0x002fe20000010000 */
[----:B------:R-:W-:Y:S02]  /*c460*/  IMAD.MOV.U32 R27, RZ, RZ, 0x40000040 ;  /* 0x40000040ff1b7424 */ /* 0x000fe400078e00ff */
[----:B------:R-:W-:-:S04]  /*c470*/  FADD.FTZ R48, R156, R29 ;  /* 0x0000001d9c307221 */ /* 0x000fc80000010000 */
[----:B------:R-:W1:Y:S01]  /*c480*/  MUFU.EX2 R49, R49 ;  /* 0x0000003100317308 */ /* 0x000e620000000800 */
[----:B---3--:R-:W-:Y:S01]  /*c490*/  FADD.FTZ R25, R157, R46 ;  /* 0x0000002e9d197221 */ /* 0x008fe20000010000 */
[----:B------:R-:W-:-:S06]  /*c4a0*/  R2UR UR10, R28 ;  /* 0x000000001c0a72ca */ /* 0x000fcc00000e0000 */
[----:B------:R-:W3:Y:S01]  /*c4b0*/  MUFU.EX2 R32, R32 ;  /* 0x0000002000207308 */ /* 0x000ee20000000800 */
[C---:B------:R-:W-:Y:S01]  /*c4c0*/  IADD3 R28, R24.reuse, 0x180, RZ ;  /* 0x00000180181c7810 */ /* 0x040fe20007ffe0ff */
[----:B------:R-:W-:Y:S01]  /*c4d0*/  VIADD R26, R24, 0x100 ;  /* 0x00000100181a7836 */ /* 0x000fe20000000000 */
[----:B------:R-:W-:-:S05]  /*c4e0*/  R2UR UR15, R27 ;  /* 0x000000001b0f72ca */ /* 0x000fca00000e0000 */
[----:B------:R-:W3:Y:S01]  /*c4f0*/  MUFU.EX2 R160, R160 ;  /* 0x000000a000a07308 */ /* 0x000ee20000000800 */
[----:B----4-:R-:W-:Y:S01]  /*c500*/  FADD.FTZ R27, R53, R48 ;  /* 0x00000030351b7221 */ /* 0x010fe20000010000 */
[----:B0-----:R-:W-:-:S06]  /*c510*/  FADD.FTZ R46, R64, R25 ;  /* 0x00000019402e7221 */ /* 0x001fcc0000010000 */
[----:B------:R-:W0:Y:S01]  /*c520*/  MUFU.EX2 R161, R161 ;  /* 0x000000a100a17308 */ /* 0x000e220000000800 */
[----:B------:R-:W-:Y:S01]  /*c530*/  IMAD.MOV.U32 R29, RZ, RZ, 0x40000040 ;  /* 0x40000040ff1d7424 */ /* 0x000fe200078e00ff */
[----:B------:R-:W-:Y:S01]  /*c540*/  R2UR UR18, R28 ;  /* 0x000000001c1272ca */ /* 0x000fe200000e0000 */
[----:B------:R-:W-:-:S05]  /*c550*/  FADD.FTZ R28, R158, R27 ;  /* 0x0000001b9e1c7221 */ /* 0x000fca0000010000 */
[----:B------:R-:W4:Y:S01]  /*c560*/  MUFU.EX2 R34, R34 ;  /* 0x0000002200227308 */ /* 0x000f220000000800 */
[----:B------:R-:W-:Y:S01]  /*c570*/  R2UR UR14, R26 ;  /* 0x000000001a0e72ca */ /* 0x000fe200000e0000 */
[----:B--2---:R-:W-:Y:S01]  /*c580*/  FADD.FTZ R25, R159, R46 ;  /* 0x0000002e9f197221 */ /* 0x004fe20000010000 */
[----:B------:R-:W-:Y:S01]  /*c590*/  VIADD R26, R24, 0x200 ;  /* 0x00000200181a7836 */ /* 0x000fe20000000000 */
[----:B------:R-:W-:-:S04]  /*c5a0*/  R2UR UR19, R29 ;  /* 0x000000001d1372ca */ /* 0x000fc800000e0000 */
[----:B------:R-:W2:Y:S01]  /*c5b0*/  MUFU.EX2 R162, R162 ;  /* 0x000000a200a27308 */ /* 0x000ea20000000800 */
[----:B------:R-:W-:Y:S02]  /*c5c0*/  IMAD.MOV.U32 R27, RZ, RZ, 0x40000040 ;  /* 0x40000040ff1b7424 */ /* 0x000fe400078e00ff */
[----:B-1----:R-:W-:Y:S01]  /*c5d0*/  FADD.FTZ R29, R49, R28 ;  /* 0x0000001c311d7221 */ /* 0x002fe20000010000 */
[----:B---3--:R-:W-:-:S04]  /*c5e0*/  FADD.FTZ R46, R32, R25 ;  /* 0x00000019202e7221 */ /* 0x008fc80000010000 */
[----:B------:R-:W-:Y:S01]  /*c5f0*/  MUFU.EX2 R163, R163 ;  /* 0x000000a300a37308 */ /* 0x000fe20000000800 */
[----:B------:R-:W-:Y:S01]  /*c600*/  R2UR UR6, R24 ;  /* 0x00000000180672ca */ /* 0x000fe200000e0000 */
[----:B------:R-:W-:Y:S01]  /*c610*/  IMAD.MOV.U32 R25, RZ, RZ, 0x40000040 ;  /* 0x40000040ff197424 */ /* 0x000fe200078e00ff */
[----:B------:R-:W-:Y:S01]  /*c620*/  R2UR UR22, R26 ;  /* 0x000000001a1672ca */ /* 0x000fe200000e0000 */
[----:B------:R-:W-:-:S04]  /*c630*/  VIADD R24, R24, 0x280 ;  /* 0x0000028018187836 */ /* 0x000fc80000000000 */
[----:B------:R-:W1:Y:S01]  /*c640*/  MUFU.EX2 R47, R47 ;  /* 0x0000002f002f7308 */ /* 0x000e620000000800 */
[----:B------:R-:W-:Y:S01]  /*c650*/  R2UR UR23, R27 ;  /* 0x000000001b1772ca */ /* 0x000fe200000e0000 */
[----:B------:R-:W-:Y:S01]  /*c660*/  FADD.FTZ R26, R160, R29 ;  /* 0x0000001da01a7221 */ /* 0x000fe20000010000 */
[----:B0-----:R-:W-:-:S05]  /*c670*/  FADD.FTZ R27, R161, R46 ;  /* 0x0000002ea11b7221 */ /* 0x001fca0000010000 */
[----:B------:R-:W-:Y:S01]  /*c680*/  MUFU.EX2 R42, R42 ;  /* 0x0000002a002a7308 */ /* 0x000fe20000000800 */
[----:B------:R-:W-:Y:S01]  /*c690*/  R2UR UR27, R25 ;  /* 0x00000000191b72ca */ /* 0x000fe200000e0000 */
[----:B------:R-:W-:Y:S01]  /*c6a0*/  FADD.FTZ R25, R41, R26 ;  /* 0x0000001a29197221 */ /* 0x000fe20000010000 */
[----:B------:R-:W-:-:S05]  /*c6b0*/  R2UR UR26, R24 ;  /* 0x00000000181a72ca */ /* 0x000fca00000e0000 */
[----:B------:R-:W0:Y:S01]  /*c6c0*/  MUFU.EX2 R164, R164 ;  /* 0x000000a400a47308 */ /* 0x000e220000000800 */
[----:B----4-:R-:W-:-:S07]  /*c6d0*/  FADD.FTZ R24, R34, R27 ;  /* 0x0000001b22187221 */ /* 0x010fce0000010000 */
[----:B------:R-:W3:Y:S01]  /*c6e0*/  MUFU.EX2 R165, R165 ;  /* 0x000000a500a57308 */ /* 0x000ee20000000800 */
[----:B--2---:R-:W-:-:S07]  /*c6f0*/  FADD.FTZ R26, R162, R25 ;  /* 0x00000019a21a7221 */ /* 0x004fce0000010000 */
[----:B------:R-:W2:Y:S01]  /*c700*/  MUFU.EX2 R38, R38 ;  /* 0x0000002600267308 */ /* 0x000ea20000000800 */
[----:B-1----:R-:W-:-:S07]  /*c710*/  FADD.FTZ R25, R47, R26 ;  /* 0x0000001a2f197221 */ /* 0x002fce0000010000 */
[----:B------:R-:W1:Y:S01]  /*c720*/  MUFU.EX2 R167, R167 ;  /* 0x000000a700a77308 */ /* 0x000e620000000800 */
[----:B------:R-:W-:-:S07]  /*c730*/  F2FP.F16.F32.PACK_AB R153, R0, R153 ;  /* 0x000000990099723e */ /* 0x000fce00000000ff */
[----:B------:R4:W-:Y:S01]  /*c740*/  MUFU.EX2 R28, R3 ;  /* 0x00000003001c7308 */ /* 0x0009e20000000800 */
[----:B0-----:R-:W-:-:S07]  /*c750*/  FADD.FTZ R0, R164, R25 ;  /* 0x00000019a4007221 */ /* 0x001fce0000010000 */
[----:B------:R-:W0:Y:S01]  /*c760*/  MUFU.EX2 R166, R166 ;  /* 0x000000a600a67308 */ /* 0x000e220000000800 */
[----:B----4-:R-:W-:-:S04]  /*c770*/  FADD.FTZ R3, R163, R24 ;  /* 0x00000018a3037221 */ /* 0x010fc80000010000 */
[----:B------:R-:W-:-:S03]  /*c780*/  FADD.FTZ R24, R42, R3 ;  /* 0x000000032a187221 */ /* 0x000fc60000010000 */
[----:B------:R-:W4:Y:S01]  /*c790*/  MUFU.EX2 R44, R57 ;  /* 0x00000039002c7308 */ /* 0x000f220000000800 */
[----:B---3--:R-:W-:-:S07]  /*c7a0*/  FADD.FTZ R3, R165, R24 ;  /* 0x00000018a5037221 */ /* 0x008fce0000010000 */
[----:B------:R-:W3:Y:S01]  /*c7b0*/  MUFU.EX2 R33, R33 ;  /* 0x0000002100217308 */ /* 0x000ee20000000800 */
[----:B------:R-:W-:Y:S01]  /*c7c0*/  FADD.FTZ R25, R45, R0 ;  /* 0x000000002d197221 */ /* 0x000fe20000010000 */
[----:B--2---:R-:W-:-:S06]  /*c7d0*/  FADD.FTZ R0, R38, R3 ;  /* 0x0000000326007221 */ /* 0x004fcc0000010000 */
[----:B------:R-:W2:Y:S08]  /*c7e0*/  MUFU.EX2 R169, R169 ;  /* 0x000000a900a97308 */ /* 0x000eb00000000800 */
[----:B------:R-:W2:Y:S01]  /*c7f0*/  MUFU.EX2 R168, R168 ;  /* 0x000000a800a87308 */ /* 0x000ea20000000800 */
[----:B-1----:R-:W-:Y:S01]  /*c800*/  FADD.FTZ R3, R167, R0 ;  /* 0x00000000a7037221 */ /* 0x002fe20000010000 */
[----:B0-----:R-:W-:-:S06]  /*c810*/  FADD.FTZ R24, R166, R25 ;  /* 0x00000019a6187221 */ /* 0x001fcc0000010000 */
[----:B------:R-:W0:Y:S01]  /*c820*/  MUFU.EX2 R37, R37 ;  /* 0x0000002500257308 */ /* 0x000e220000000800 */
[----:B----4-:R-:W-:Y:S01]  /*c830*/  FADD.FTZ R0, R44, R3 ;  /* 0x000000032c007221 */ /* 0x010fe20000010000 */
[----:B---3--:R-:W-:-:S06]  /*c840*/  FADD.FTZ R25, R33, R24 ;  /* 0x0000001821197221 */ /* 0x008fcc0000010000 */
[----:B------:R-:W1:Y:S08]  /*c850*/  MUFU.EX2 R59, R59 ;  /* 0x0000003b003b7308 */ /* 0x000e700000000800 */
[----:B------:R-:W3:Y:S01]  /*c860*/  MUFU.EX2 R170, R170 ;  /* 0x000000aa00aa7308 */ /* 0x000ee20000000800 */
[----:B--2---:R-:W-:Y:S01]  /*c870*/  FADD.FTZ R3, R169, R0 ;  /* 0x00000000a9037221 */ /* 0x004fe20000010000 */
[----:B------:R-:W-:-:S06]  /*c880*/  FADD.FTZ R24, R168, R25 ;  /* 0x00000019a8187221 */ /* 0x000fcc0000010000 */
[----:B------:R-:W2:Y:S08]  /*c890*/  MUFU.EX2 R60, R60 ;  /* 0x0000003c003c7308 */ /* 0x000eb00000000800 */
[----:B------:R-:W4:Y:S01]  /*c8a0*/  MUFU.EX2 R43, R43 ;  /* 0x0000002b002b7308 */ /* 0x000f220000000800 */
[----:B------:R-:W-:Y:S01]  /*c8b0*/  FADD.FTZ R0, R28, R3 ;  /* 0x000000031c007221 */ /* 0x000fe20000010000 */
[----:B0-----:R-:W-:-:S06]  /*c8c0*/  FADD.FTZ R25, R37, R24 ;  /* 0x0000001825197221 */ /* 0x001fcc0000010000 */
[----:B------:R-:W0:Y:S08]  /*c8d0*/  MUFU.EX2 R61, R61 ;  /* 0x0000003d003d7308 */ /* 0x000e300000000800 */
[----:B------:R-:W0:Y:S01]  /*c8e0*/  MUFU.EX2 R172, R172 ;  /* 0x000000ac00ac7308 */ /* 0x000e220000000800 */
[----:B-1----:R-:W-:Y:S01]  /*c8f0*/  FADD.FTZ R3, R59, R0 ;  /* 0x000000003b037221 */ /* 0x002fe20000010000 */
[----:B---3--:R-:W-:-:S06]  /*c900*/  FADD.FTZ R24, R170, R25 ;  /* 0x00000019aa187221 */ /* 0x008fcc0000010000 */
[----:B------:R-:W1:Y:S08]  /*c910*/  MUFU.EX2 R40, R40 ;  /* 0x0000002800287308 */ /* 0x000e700000000800 */
[----:B------:R-:W3:Y:S01]  /*c920*/  MUFU.EX2 R35, R35 ;  /* 0x0000002300237308 */ /* 0x000ee20000000800 */
[----:B--2---:R-:W-:Y:S01]  /*c930*/  FADD.FTZ R0, R60, R3 ;  /* 0x000000033c007221 */ /* 0x004fe20000010000 */
[----:B----4-:R-:W-:-:S06]  /*c940*/  FADD.FTZ R25, R43, R24 ;  /* 0x000000182b197221 */ /* 0x010fcc0000010000 */
[----:B------:R-:W2:Y:S08]  /*c950*/  MUFU.EX2 R62, R62 ;  /* 0x0000003e003e7308 */ /* 0x000eb00000000800 */
[----:B------:R-:W4:Y:S01]  /*c960*/  MUFU.EX2 R174, R174 ;  /* 0x000000ae00ae7308 */ /* 0x000f220000000800 */
[----:B0-----:R-:W-:Y:S01]  /*c970*/  FADD.FTZ R3, R61, R0 ;  /* 0x000000003d037221 */ /* 0x001fe20000010000 */
[----:B------:R-:W-:-:S06]  /*c980*/  FADD.FTZ R24, R172, R25 ;  /* 0x00000019ac187221 */ /* 0x000fcc0000010000 */
[----:B------:R-:W0:Y:S08]  /*c990*/  MUFU.EX2 R175, R36 ;  /* 0x0000002400af7308 */ /* 0x000e300000000800 */
[----:B------:R-:W0:Y:S01]  /*c9a0*/  MUFU.EX2 R31, R31 ;  /* 0x0000001f001f7308 */ /* 0x000e220000000800 */
[----:B-1----:R-:W-:Y:S01]  /*c9b0*/  FADD.FTZ R3, R40, R3 ;  /* 0x0000000328037221 */ /* 0x002fe20000010000 */
[----:B---3--:R-:W-:Y:S01]  /*c9c0*/  FADD.FTZ R25, R35, R24 ;  /* 0x0000001823197221 */ /* 0x008fe20000010000 */
[----:B------:R-:W-:-:S02]  /*c9d0*/  F2FP.F16.F32.PACK_AB R152, R39, R152 ;  /* 0x000000982798723e */ /* 0x000fc400000000ff */
[----:B--2---:R-:W-:Y:S01]  /*c9e0*/  FADD.FTZ R24, R62, R3 ;  /* 0x000000033e187221 */ /* 0x004fe20000010000 */
[----:B----4-:R-:W-:Y:S01]  /*c9f0*/  FADD.FTZ R0, R174, R25 ;  /* 0x00000019ae007221 */ /* 0x010fe20000010000 */
[----:B------:R-:W-:Y:S02]  /*ca00*/  F2FP.F16.F32.PACK_AB R154, R51, R154 ;  /* 0x0000009a339a723e */ /* 0x000fe400000000ff */
[----:B------:R-:W-:Y:S01]  /*ca10*/  F2FP.F16.F32.PACK_AB R155, R30, R155 ;  /* 0x0000009b1e9b723e */ /* 0x000fe200000000ff */
[----:B0-----:R-:W-:Y:S01]  /*ca20*/  FADD.FTZ R3, R175, R24 ;  /* 0x00000018af037221 */ /* 0x001fe20000010000 */
[----:B------:R-:W-:Y:S02]  /*ca30*/  F2FP.F16.F32.PACK_AB R156, R53, R156 ;  /* 0x0000009c359c723e */ /* 0x000fe400000000ff */
[----:B------:R-:W-:Y:S02]  /*ca40*/  F2FP.F16.F32.PACK_AB R157, R64, R157 ;  /* 0x0000009d409d723e */ /* 0x000fe400000000ff */
[----:B------:R-:W-:-:S02]  /*ca50*/  F2FP.F16.F32.PACK_AB R158, R49, R158 ;  /* 0x0000009e319e723e */ /* 0x000fc400000000ff */
[----:B------:R-:W-:Y:S01]  /*ca60*/  F2FP.F16.F32.PACK_AB R159, R32, R159 ;  /* 0x0000009f209f723e */ /* 0x000fe200000000ff */
[----:B------:R-:W-:Y:S01]  /*ca70*/  FADD.FTZ R0, R31, R0 ;  /* 0x000000001f007221 */ /* 0x000fe20000010000 */
        /* <DEDUP_REMOVED lines=16> */
[----:B------:R-:W-:-:S06]  /*cb80*/  WARPGROUP.ARRIVE ;  /* 0x00000000000079c5 */ /* 0x000fcc0000000000 */
        /* <DEDUP_REMOVED lines=16> */
[----:B------:R-:W-:Y:S01]  /*cc90*/  HGMMA.64x256x16.F32 R24, R168, gdesc[UR20].tnspB, R24, gsb0 ;  /* 0x43e00014a8187df0 */ /* 0x000fe20008000818 */
[----:B------:R-:W-:-:S05]  /*cca0*/  IADD3 R152, R180, R182, -R183 ;  /* 0x000000b6b4987210 */ /* 0x000fca0007ffe8b7 */
[----:B------:R-:W-:-:S05]  /*ccb0*/  IMAD.HI R152, R152, 0x2aaaaaab, RZ ;  /* 0x2aaaaaab98987827 */ /* 0x000fca00078e02ff */
[----:B------:R-:W-:-:S04]  /*ccc0*/  SHF.R.U32.HI R153, RZ, 0x1f, R152 ;  /* 0x0000001fff997819 */ /* 0x000fc80000011698 */
[----:B------:R-:W-:-:S04]  /*ccd0*/  LEA.HI.SX32 R153, R152, R153, 0x1c ;  /* 0x0000009998997211 */ /* 0x000fc800078fe2ff */
[----:B------:R-:W-:Y:S01]  /*cce0*/  VIMNMX R154, R181, R153, !PT ;  /* 0x00000099b59a7248 */ /* 0x000fe20007fe0100 */
[----:B------:R-:W-:-:S04]  /*ccf0*/  VIADD R210, R210, 0xfffffffe ;  /* 0xfffffffed2d27836 */ /* 0x000fc80000000000 */
[----:B------:R0:W-:Y:S01]  /*cd00*/  STL [R1+0x2c], R154 ;  /* 0x00002c9a01007387 */ /* 0x0001e20000100800 */
[----:B------:R-:W-:Y:S01]  /*cd10*/  ISETP.GE.AND P2, PT, R210, R154, PT ;  /* 0x0000009ad200720c */ /* 0x000fe20003f46270 */
[----:B------:R-:W-:-:S05]  /*cd20*/  @!P0 VIADD R179, R179, 0x32460 ;  /* 0x00032460b3b38836 */ /* 0x000fca0000000000 */
[----:B------:R-:W-:Y:S01]  /*cd30*/  @!P0 PRMT R179, RZ, 0x654, R179 ;  /* 0x00000654ffb38816 */ /* 0x000fe200000000b3 */
[----:B------:R-:W-:Y:S02]  /*cd40*/  WARPGROUP.DEPBAR.LE gsb0, 0x0 ;  /* 0x00008000000079c5 */ /* 0x000fe40000010000 */
[----:B------:R-:W-:-:S06]  /*cd50*/  WARPGROUP.ARRIVE ;  /* 0x00000000000079c5 */ /* 0x000fcc0000000000 */
[----:B------:R-:W-:Y:S03]  /*cd60*/  HGMMA.64x256x16.F32 R24, R172, gdesc[UR24].tnspB, R24, gsb0 ;  /* 0x43e00018ac187df0 */ /* 0x000fe60008000818 */
[----:B------:R-:W-:Y:S02]  /*cd70*/  WARPGROUP.DEPBAR.LE gsb0, 0x0 ;  /* 0x00008000000079c5 */ /* 0x000fe40000010000 */
[----:B------:R0:W-:Y:S01]  /*cd80*/  @!P0 SYNCS.ARRIVE.TRANS64.RED.A1T0 RZ, [R179+URZ], RZ ;  /* 0x000000ffb3ff89a7 */ /* 0x0001e2000810043f */
[----:B------:R-:W-:Y:S05]  /*cd90*/  @!P2 BRA `(.L_x_5737) ;  /* 0x000000340068a947 */ /* 0x000fea0003800000 */
[----:B------:R-:W-:Y:S02]  /*cda0*/  IMAD.MOV.U32 R216, RZ, RZ, R178 ;  /* 0x000000ffffd87224 */ /* 0x000fe400078e00b2 */
[----:B------:R-:W-:-:S07]  /*cdb0*/  IMAD.MOV.U32 R217, RZ, RZ, R176 ;  /* 0x000000ffffd97224 */ /* 0x000fce00078e00b0 */
.L_x_5747:
[----:B------:R-:W-:Y:S01]  /*cdc0*/  IADD3 R2, R2, 0x1, RZ ;  /* 0x0000000102027810 */ /* 0x000fe20007ffe0ff */
[----:B------:R-:W-:Y:S05]  /*cdd0*/  YIELD ;  /* 0x0000000000007946 */ /* 0x000fea0003800000 */
[----:B------:R-:W-:-:S04]  /*cde0*/  ISETP.NE.AND P2, PT, R2, 0x2, PT ;  /* 0x000000020200780c */ /* 0x000fc80003f45270 */
[----:B------:R-:W-:Y:S02]  /*cdf0*/  SEL R152, RZ, 0x1, P2 ;  /* 0x00000001ff987807 */ /* 0x000fe40001000000 */
[----:B------:R-:W-:Y:S02]  /*ce00*/  SEL R2, R2, RZ, P2 ;  /* 0x000000ff02027207 */ /* 0x000fe40001000000 */
[----:B------:R-:W-:Y:S01]  /*ce10*/  LOP3.LUT R23, R23, R152, RZ, 0x3c, !PT ;  /* 0x0000009817177212 */ /* 0x000fe200078e3cff */
[----:B-1----:R-:W-:Y:S06]  /*ce20*/  @!P1 BRA `(.L_x_5738) ;  /* 0x0000000000049947 */ /* 0x002fec0003800000 */
[----:B------:R-:W-:Y:S01]  /*ce30*/  BPT.TRAP 0x1 ;  /* 0x000000040000795c */ /* 0x000fe20000300000 */
.L_x_5738:
[----:B------:R-:W-:Y:S01]  /*ce40*/  IMAD R211, R2, 0x8, R19 ;  /* 0x0000000802d37824 */ /* 0x000fe200078e0213 */
[----:B------:R-:W-:-:S04]  /*ce50*/  SHF.L.U32 R218, R23, 0x1f, RZ ;  /* 0x0000001f17da7819 */ /* 0x000fc800000006ff */
[----:B------:R1:W2:Y:S01]  /*ce60*/  SYNCS.PHASECHK.TRANS64.TRYWAIT P2, [R211+URZ+0x32430], R218 ;  /* 0x032430dad30075a7 */ /* 0x0002a2000804017f */
[----:B------:R-:W-:Y:S05]  /*ce70*/  @!P1 BRA `(.L_x_5739) ;  /* 0x0000000000049947 */ /* 0x000fea0003800000 */
[----:B------:R-:W-:Y:S01]  /*ce80*/  BPT.TRAP 0x1 ;  /* 0x000000040000795c */ /* 0x000fe20000300000 */
.L_x_5739:
[----:B------:R-:W3:Y:S01]  /*ce90*/  LDL R152, [R1+0x4c] ;  /* 0x00004c0001987983 */ /* 0x000ee20000100800 */
[----:B------:R-:W-:Y:S02]  /*cea0*/  IMAD.MOV.U32 R157, RZ, RZ, 0x40000040 ;  /* 0x40000040ff9d7424 */ /* 0x000fe400078e00ff */
[----:B---3--:R-:W-:Y:S01]  /*ceb0*/  IMAD R156, R2, 0x300, R152 ;  /* 0x00000300029c7824 */ /* 0x008fe200078e0298 */
[----:B--2---:R-:W-:Y:S06]  /*cec0*/  @P2 BRA `(.L_x_5740) ;  /* 0x0000000000082947 */ /* 0x004fec0003800000 */
[----:B------:R-:W2:Y:S02]  /*ced0*/  SYNCS.PHASECHK.TRANS64.TRYWAIT P2, [R211+URZ+0x32430], R218 ;  /* 0x032430dad30075a7 */ /* 0x000ea4000804017f */
[----:B--2---:R-:W-:Y:S05]  /*cee0*/  @!P2 BRA `(.L_x_5741) ;  /* 0x0000016c003ca947 */ /* 0x004fea0003800000 */
.L_x_5740:
[----:B------:R-:W3:Y:S04]  /*cef0*/  LDL.64 R230, [R1+0x10] ;  /* 0x0000100001e67983 */ /* 0x000ee80000100a00 */
[----:B------:R-:W4:Y:S01]  /*cf00*/  LDL.64 R222, [R1+0x8] ;  /* 0x0000080001de7983 */ /* 0x000f220000100a00 */
[----:B------:R-:W-:Y:S05]  /*cf10*/  WARPSYNC.ALL ;  /* 0x0000000000007948 */ /* 0x000fea0003800000 */
[----:B------:R-:W5:Y:S01]  /*cf20*/  LDL.64 R220, [R1] ;  /* 0x0000000001dc7983 */ /* 0x000f620000100a00 */
[C---:B------:R-:W-:Y:S01]  /*cf30*/  R2UR UR6, R156.reuse ;  /* 0x000000009c0672ca */ /* 0x040fe200000e0000 */
[C---:B0-----:R-:W-:Y:S01]  /*cf40*/  VIADD R154, R156.reuse, 0x2 ;  /* 0x000000029c9a7836 */ /* 0x041fe20000000000 */
        /* <DEDUP_REMOVED lines=14> */
[----:B------:R-:W-:-:S06]  /*d030*/  WARPGROUP.ARRIVE ;  /* 0x00000000000079c5 */ /* 0x000fcc0000000000 */
[----:B------:R-:W-:Y:S03]  /*d040*/  HGMMA.64x96x16.F32 R152, gdesc[UR4], RZ, !UPT, gsb0 ;  /* 0x01600000049879f0 */ /* 0x000fe6000c0008ff */
[----:B------:R-:W-:Y:S02]  /*d050*/  WARPGROUP.DEPBAR.LE gsb0, 0x0 ;  /* 0x00008000000079c5 */ /* 0x000fe40000010000 */
[----:B------:R-:W-:Y:S01]  /*d060*/  WARPGROUP.ARRIVE ;  /* 0x00000000000079c5 */ /* 0x000fe20000000000 */
[----:B---3--:R-:W-:Y:S02]  /*d070*/  R2UR UR8, R230 ;  /* 0x00000000e60872ca */ /* 0x008fe400000e0000 */
[----:B------:R-:W-:Y:S02]  /*d080*/  R2UR UR9, R231 ;  /* 0x00000000e70972ca */ /* 0x000fe400000e0000 */
[----:B----4-:R-:W-:-:S02]  /*d090*/  R2UR UR12, R222 ;  /* 0x00000000de0c72ca */ /* 0x010fc400000e0000 */
[----:B------:R-:W-:Y:S02]  /*d0a0*/  R2UR UR13, R223 ;  /* 0x00000000df0d72ca */ /* 0x000fe400000e0000 */
[----:B-----5:R-:W-:Y:S02]  /*d0b0*/  R2UR UR16, R220 ;  /* 0x00000000dc1072ca */ /* 0x020fe400000e0000 */
[----:B------:R-:W-:-:S05]  /*d0c0*/  R2UR UR17, R221 ;  /* 0x00000000dd1172ca */ /* 0x000fca00000e0000 */
        /* <DEDUP_REMOVED lines=10> */
.L_x_5742:
[----:B------:R0:W3:Y:S01]  /*d170*/  SYNCS.PHASECHK.TRANS64.TRYWAIT P2, [R211+URZ+0x32450], R218 ;  /* 0x032450dad30075a7 */ /* 0x0000e2000804017f */
[----:B------:R-:W-:Y:S05]  /*d180*/  @!P1 BRA `(.L_x_5743) ;  /* 0x0000000000049947 */ /* 0x000fea0003800000 */
[----:B------:R-:W-:Y:S01]  /*d190*/  BPT.TRAP 0x1 ;  /* 0x000000040000795c */ /* 0x000fe20000300000 */
.L_x_5743:
[----:B------:R-:W-:Y:S04]  /*d1a0*/  BSSY B0, `(.L_x_5744) ;  /* 0x0000004000007945 */ /* 0x000fe80003800000 */
[----:B---3--:R-:W-:Y:S05]  /*d1b0*/  @P2 BRA `(.L_x_5745) ;  /* 0x0000000000082947 */ /* 0x008fea0003800000 */
[----:B------:R-:W3:Y:S02]  /*d1c0*/  SYNCS.PHASECHK.TRANS64.TRYWAIT P2, [R211+URZ+0x32450], R218 ;  /* 0x032450dad30075a7 */ /* 0x000ee4000804017f */
[----:B---3--:R-:W-:Y:S05]  /*d1d0*/  @!P2 BRA `(.L_x_5746) ;  /* 0x000001680094a947 */ /* 0x008fea0003800000 */
.L_x_5745:
[----:B------:R-:W-:Y:S05]  /*d1e0*/  BSYNC B0 ;  /* 0x0000000000007941 */ /* 0x000fea0003800000 */
.L_x_5744:
[----:B------:R-:W-:Y:S05]  /*d1f0*/  WARPSYNC.ALL ;  /* 0x0000000000007948 */ /* 0x000fea0003800000 */
[----:B------:R-:W0:Y:S01]  /*d200*/  LDL R229, [R1+0x50] ;  /* 0x0000500001e57983 */ /* 0x000e220000100800 */
[----:B------:R-:W4:Y:S03]  /*d210*/  LDC R219, c[0x0][0x448] ;  /* 0x00011200ffdb7b82 */ /* 0x000f260000000800 */
[----:B------:R-:W0:Y:S01]  /*d220*/  LDL R222, [R1+0x6c] ;  /* 0x00006c0001de7983 */ /* 0x000e220000100800 */
[----:B----4-:R-:W-:-:S13]  /*d230*/  ISETP.NE.AND P2, PT, R219, 0x1, PT ;  /* 0x00000001db00780c */ /* 0x010fda0003f45270 */
[----:B------:R-:W4:Y:S08]  /*d240*/  @P2 LDC R220, c[0x0][0x44c] ;  /* 0x00011300ffdc2b82 */ /* 0x000f300000000800 */
[----:B------:R-:W5:Y:S01]  /*d250*/  @P2 LDC R219, c[0x0][0x450] ;  /* 0x00011400ffdb2b82 */ /* 0x000f620000000800 */
[----:B------:R-:W-:Y:S02]  /*d260*/  MOV R221, 0x40000040 ;  /* 0x4000004000dd7802 */ /* 0x000fe40000000f00 */
[----:B------:R-:W-:-:S02]  /*d270*/  R2UR UR4, R4 ;  /* 0x00000000040472ca */ /* 0x000fc400000e0000 */
[----:B------:R-:W-:Y:S02]  /*d280*/  R2UR UR7, R221 ;  /* 0x00000000dd0772ca */ /* 0x000fe400000e0000 */
[----:B------:R-:W-:Y:S01]  /*d290*/  R2UR UR5, R5 ;  /* 0x00000000050572ca */ /* 0x000fe200000e0000 */
[----:B------:R-:W-:Y:S01]  /*d2a0*/  WARPGROUP.ARRIVE ;  /* 0x00000000000079c5 */ /* 0x000fe20000000000 */
[----:B------:R-:W-:Y:S02]  /*d2b0*/  IMAD.MOV.U32 R223, RZ, RZ, 0x40000040 ;  /* 0x40000040ffdf7424 */ /* 0x000fe400078e00ff */
[----:B0123--:R-:W-:Y:S02]  /*d2c0*/  IMAD.IADD R218, R222, 0x1, R229 ;  /* 0x00000001deda7824 */ /* 0x00ffe400078e02e5 */
[----:B------:R-:W-:Y:S01]  /*d2d0*/  IMAD.MOV.U32 R221, RZ, RZ, 0x40000040 ;  /* 0x40000040ffdd7424 */ /* 0x000fe200078e00ff */
[----:B------:R-:W2:Y:S01]  /*d2e0*/  LDL R229, [R1+0x5c] ;  /* 0x00005c0001e57983 */ /* 0x000ea20000100800 */
[----:B----4-:R-:W-:-:S05]  /*d2f0*/  @P2 IMAD.HI.U32 R220, R218, R220, RZ ;  /* 0x000000dcdadc2227 */ /* 0x010fca00078e00ff */
[----:B-----5:R-:W-:Y:S01]  /*d300*/  @P2 SHF.R.U32.HI R218, RZ, R219, R220 ;  /* 0x000000dbffda2219 */ /* 0x020fe200000116dc */
[----:B------:R-:W-:-:S04]  /*d310*/  IMAD.MOV.U32 R220, RZ, RZ, 0xc00 ;  /* 0x00000c00ffdc7424 */ /* 0x000fc800078e00ff */
[----:B------:R-:W-:-:S05]  /*d320*/  IMAD R220, R2, R220, UR39 ;  /* 0x0000002702dc7e24 */ /* 0x000fca000f8e02dc */
[----:B------:R-:W-:-:S13]  /*d330*/  R2UR UR6, R220 ;  /* 0x00000000dc0672ca */ /* 0x000fda00000e0000 */
[----:B------:R-:W-:Y:S01]  /*d340*/  HGMMA.64x96x16.F32 R152, gdesc[UR4], R152, gsb0 ;  /* 0x01600000049879f0 */ /* 0x000fe20008000898 */
[----:B------:R-:W-:Y:S01]  /*d350*/  VIADD R222, R220, 0x2 ;  /* 0x00000002dcde7836 */ /* 0x000fe20000000000 */
[----:B------:R-:W-:Y:S02]  /*d360*/  R2UR UR7, R223 ;  /* 0x00000000df0772ca */ /* 0x000fe400000e0000 */
[----:B------:R-:W-:Y:S02]  /*d370*/  R2UR UR4, R236 ;  /* 0x00000000ec0472ca */ /* 0x000fe400000e0000 */
        /* <DEDUP_REMOVED lines=137> */
[----:B------:R0:W1:Y:S08]  /*dc10*/  MUFU.TANH R165, R172 ;  /* 0x000000ac00a57308 */ /* 0x0000700000002400 */
[----:B------:R3:W4:Y:S01]  /*dc20*/  MUFU.TANH R164, R169 ;  /* 0x000000a900a47308 */ /* 0x0007220000002400 */
[----:B0-----:R-:W-:-:S02]  /*dc30*/  FMUL.FTZ R172, R173, UR51 ;  /* 0x00000033adac7c20 */ /* 0x001fc40008410000 */
[----:B------:R-:W5:Y:S04]  /*dc40*/  LDL R173, [R1+0x28] ;  /* 0x0000280001ad7983 */ /* 0x000f680000100800 */
[----:B---3--:R-:W5:Y:S01]  /*dc50*/  LDL R169, [R1+0x24] ;  /* 0x0000240001a97983 */ /* 0x008f620000100800 */
[----:B------:R-:W-:Y:S01]  /*dc60*/  FMUL.FTZ R176, R176, UR51 ;  /* 0x00000033b0b07c20 */ /* 0x000fe20008410000 */
[----:B------:R-:W-:Y:S01]  /*dc70*/  FMUL.FTZ R220, R160, UR51 ;  /* 0x00000033a0dc7c20 */ /* 0x000fe20008410000 */
[----:B------:R-:W-:Y:S02]  /*dc80*/  FMUL.FTZ R160, R168, UR51 ;  /* 0x00000033a8a07c20 */ /* 0x000fe40008410000 */
[----:B------:R0:W3:Y:S02]  /*dc90*/  MUFU.TANH R168, R176 ;  /* 0x000000b000a87308 */ /* 0x0000e40000002400 */
[----:B0-----:R-:W0:Y:S01]  /*dca0*/  SHFL.IDX PT, R176, R218, RZ, 0x1c1f ;  /* 0x001c1fffdab07589 */ /* 0x001e2200000e0000 */
[----:B------:R-:W-:Y:S01]  /*dcb0*/  FMUL.FTZ R219, R152, UR51 ;  /* 0x0000003398db7c20 */ /* 0x000fe20008410000 */
[----:B------:R-:W-:Y:S01]  /*dcc0*/  FMUL.FTZ R156, R156, UR51 ;  /* 0x000000339c9c7c20 */ /* 0x000fe20008410000 */
[----:B------:R-:W-:Y:S01]  /*dcd0*/  FMUL.FTZ R223, R153, UR51 ;  /* 0x0000003399df7c20 */ /* 0x000fe20008410000 */
[----:B------:R-:W0:Y:S01]  /*dce0*/  SHFL.IDX PT, R152, R218, 0x1, 0x1c1f ;  /* 0x003c1f00da987f89 */ /* 0x000e2200000e0000 */
[----:B------:R-:W-:-:S03]  /*dcf0*/  IMAD R153, R210, -0x60, RZ ;  /* 0xffffffa0d2997824 */ /* 0x000fc600078e02ff */
[----:B------:R-:W0:Y:S02]  /*dd00*/  MUFU.TANH R156, R156 ;  /* 0x0000009c009c7308 */ /* 0x000e240000002400 */
[----:B--2---:R-:W-:-:S06]  /*dd10*/  IADD3 R153, -R229, 0x1, R153 ;  /* 0x00000001e5997810 */ /* 0x004fcc0007ffe199 */
[----:B------:R-:W2:Y:S08]  /*dd20*/  MUFU.TANH R219, R219 ;  /* 0x000000db00db7308 */ /* 0x000eb00000002400 */
[----:B------:R-:W2:Y:S08]  /*dd30*/  MUFU.TANH R223, R223 ;  /* 0x000000df00df7308 */ /* 0x000eb00000002400 */
[----:B------:R-:W2:Y:S08]  /*dd40*/  MUFU.TANH R157, R157 ;  /* 0x0000009d009d7308 */ /* 0x000eb00000002400 */
[----:B------:R-:W2:Y:S08]  /*dd50*/  MUFU.TANH R222, R222 ;  /* 0x000000de00de7308 */ /* 0x000eb00000002400 */
[----:B------:R-:W2:Y:S01]  /*dd60*/  MUFU.TANH R220, R220 ;  /* 0x000000dc00dc7308 */ /* 0x000ea20000002400 */
[----:B------:R-:W-:-:S07]  /*dd70*/  FMUL.FTZ R231, R177, UR51 ;  /* 0x00000033b1e77c20 */ /* 0x000fce0008410000 */
[----:B------:R-:W2:Y:S01]  /*dd80*/  MUFU.TANH R160, R160 ;  /* 0x000000a000a07308 */ /* 0x000ea20000002400 */
[----:B------:R-:W-:-:S07]  /*dd90*/  FMUL.FTZ R230, R180, UR51 ;  /* 0x00000033b4e67c20 */ /* 0x000fce0008410000 */
[----:B------:R-:W2:Y:S01]  /*dda0*/  MUFU.TANH R161, R161 ;  /* 0x000000a100a17308 */ /* 0x000ea20000002400 */
[----:B------:R-:W-:-:S07]  /*ddb0*/  FMUL.FTZ R229, R181, UR51 ;  /* 0x00000033b5e57c20 */ /* 0x000fce0008410000 */
[----:B------:R-:W2:Y:S01]  /*ddc0*/  MUFU.TANH R221, R221 ;  /* 0x000000dd00dd7308 */ /* 0x000ea20000002400 */
[----:B-1----:R-:W-:-:S07]  /*ddd0*/  IMAD.MOV.U32 R181, RZ, RZ, R165 ;  /* 0x000000ffffb57224 */ /* 0x002fce00078e00a5 */
[----:B------:R-:W1:Y:S01]  /*dde0*/  MUFU.TANH R172, R172 ;  /* 0x000000ac00ac7308 */ /* 0x000e620000002400 */
[----:B----4-:R-:W-:Y:S02]  /*ddf0*/  IMAD.MOV.U32 R180, RZ, RZ, R164 ;  /* 0x000000ffffb47224 */ /* 0x010fe400078e00a4 */
[----:B------:R-:W-:Y:S01]  /*de00*/  FMUL.FTZ R164, R184, UR51 ;  /* 0x00000033b8a47c20 */ /* 0x000fe20008410000 */
[----:B------:R-:W-:Y:S01]  /*de10*/  FMUL.FTZ R165, R185, UR51 ;  /* 0x00000033b9a57c20 */ /* 0x000fe20008410000 */
[----:B---3--:R-:W-:-:S03]  /*de20*/  IMAD.MOV.U32 R185, RZ, RZ, R168 ;  /* 0x000000ffffb97224 */ /* 0x008fc600078e00a8 */
[----:B------:R-:W3:Y:S01]  /*de30*/  MUFU.TANH R231, R231 ;  /* 0x000000e700e77308 */ /* 0x000ee20000002400 */
[----:B------:R-:W-:Y:S01]  /*de40*/  FMUL.FTZ R168, R188, UR51 ;  /* 0x00000033bca87c20 */ /* 0x000fe20008410000 */
[----:B------:R-:W-:-:S06]  /*de50*/  FMUL.FTZ R192, R192, UR51 ;  /* 0x00000033c0c07c20 */ /* 0x000fcc0008410000 */
[----:B------:R-:W4:Y:S08]  /*de60*/  MUFU.TANH R230, R230 ;  /* 0x000000e600e67308 */ /* 0x000f300000002400 */
[----:B------:R-:W4:Y:S08]  /*de70*/  MUFU.TANH R229, R229 ;  /* 0x000000e500e57308 */ /* 0x000f300000002400 */
[----:B------:R-:W4:Y:S08]  /*de80*/  MUFU.TANH R164, R164 ;  /* 0x000000a400a47308 */ /* 0x000f300000002400 */
[----:B------:R-:W4:Y:S08]  /*de90*/  MUFU.TANH R165, R165 ;  /* 0x000000a500a57308 */ /* 0x000f300000002400 */
[----:B------:R-:W4:Y:S01]  /*dea0*/  MUFU.TANH R168, R168 ;  /* 0x000000a800a87308 */ /* 0x000f220000002400 */
[----:B------:R-:W-:Y:S01]  /*deb0*/  FMUL.FTZ R188, R196, UR51 ;  /* 0x00000033c4bc7c20 */ /* 0x000fe20008410000 */
[----:B------:R-:W-:-:S06]  /*dec0*/  FMUL.FTZ R154, R154, UR51 ;  /* 0x000000339a9a7c20 */ /* 0x000fcc0008410000 */
[----:B------:R-:W-:Y:S01]  /*ded0*/  MUFU.TANH R188, R188 ;  /* 0x000000bc00bc7308 */ /* 0x000fe20000002400 */
[----:B-----5:R-:W-:-:S04]  /*dee0*/  IADD3 R153, -R169, R153, R173 ;  /* 0x00000099a9997210 */ /* 0x020fc80007ffe1ad */
[----:B0-----:R-:W-:-:S04]  /*def0*/  IADD3 R176, R153, R176, RZ ;  /* 0x000000b099b07210 */ /* 0x001fc80007ffe0ff */
[C---:B------:R-:W-:Y:S02]  /*df00*/  ISETP.GT.AND P3, PT, R176.reuse, 0x8, PT ;  /* 0x00000008b000780c */ /* 0x040fe40003f64270 */
[C---:B------:R-:W-:Y:S02]  /*df10*/  ISETP.GT.AND P2, PT, R176.reuse, RZ, PT ;  /* 0x000000ffb000720c */ /* 0x040fe40003f44270 */
[----:B------:R-:W-:Y:S02]  /*df20*/  ISETP.GT.AND P4, PT, R176, 0x1, PT ;  /* 0x00000001b000780c */ /* 0x000fe40003f84270 */
[----:B------:R-:W-:Y:S01]  /*df30*/  FSEL R177, R156, -INF , P3 ;  /* 0xff8000009cb17808 */ /* 0x000fe20001800000 */
[----:B------:R-:W-:Y:S01]  /*df40*/  IMAD.IADD R152, R153, 0x1, R152 ;  /* 0x0000000199987824 */ /* 0x000fe200078e0298 */
[----:B------:R-:W-:Y:S02]  /*df50*/  ISETP.GT.AND P3, PT, R176, 0x11, PT ;  /* 0x00000011b000780c */ /* 0x000fe40003f64270 */
[----:B--2---:R-:W-:-:S02]  /*df60*/  FSEL R153, R219, -INF , P2 ;  /* 0xff800000db997808 */ /* 0x004fc40001000000 */
[----:B------:R-:W-:Y:S02]  /*df70*/  FSEL R223, R223, -INF , P4 ;  /* 0xff800000dfdf7808 */ /* 0x000fe40002000000 */
[C---:B------:R-:W-:Y:S02]  /*df80*/  ISETP.GT.AND P2, PT, R176.reuse, 0x9, PT ;  /* 0x00000009b000780c */ /* 0x040fe40003f44270 */
[C---:B------:R-:W-:Y:S02]  /*df90*/  ISETP.GT.AND P4, PT, R176.reuse, 0x10, PT ;  /* 0x00000010b000780c */ /* 0x040fe40003f84270 */
[----:B------:R-:W-:Y:S02]  /*dfa0*/  FSEL R218, R157, -INF , P3 ;  /* 0xff8000009dda7808 */ /* 0x000fe40001800000 */
[----:B------:R-:W-:Y:S02]  /*dfb0*/  ISETP.GT.AND P3, PT, R176, 0x20, PT ;  /* 0x00000020b000780c */ /* 0x000fe40003f64270 */
[----:B------:R-:W-:-:S02]  /*dfc0*/  FSEL R222, R222, -INF , P2 ;  /* 0xff800000dede7808 */ /* 0x000fc40001000000 */
[----:B------:R-:W-:Y:S01]  /*dfd0*/  FSEL R220, R220, -INF , P4 ;  /* 0xff800000dcdc7808 */ /* 0x000fe20002000000 */
[----:B------:R-:W-:Y:S01]  /*dfe0*/  FMUL.FTZ R169, R189, UR51 ;  /* 0x00000033bda97c20 */ /* 0x000fe20008410000 */
[C---:B------:R-:W-:Y:S02]  /*dff0*/  ISETP.GT.AND P2, PT, R176.reuse, 0x18, PT ;  /* 0x00000018b000780c */ /* 0x040fe40003f44270 */
[----:B------:R-:W-:Y:S02]  /*e000*/  ISETP.GT.AND P4, PT, R176, 0x19, PT ;  /* 0x00000019b000780c */ /* 0x000fe40003f84270 */
[----:B------:R-:W-:Y:S02]  /*e010*/  FSEL R173, R160, -INF , P3 ;  /* 0xff800000a0ad7808 */ /* 0x000fe40001800000 */
[----:B------:R-:W-:Y:S02]  /*e020*/  ISETP.GT.AND P3, PT, R176, 0x29, PT ;  /* 0x00000029b000780c */ /* 0x000fe40003f64270 */
[----:B------:R-:W-:-:S02]  /*e030*/  FSEL R219, R161, -INF , P2 ;  /* 0xff800000a1db7808 */ /* 0x000fc40001000000 */
[----:B------:R-:W-:Y:S02]  /*e040*/  FSEL R221, R221, -INF , P4 ;  /* 0xff800000dddd7808 */ /* 0x000fe40002000000 */
[C---:B------:R-:W-:Y:S02]  /*e050*/  ISETP.GT.AND P2, PT, R176.reuse, 0x21, PT ;  /* 0x00000021b000780c */ /* 0x040fe40003f44270 */
[----:B------:R-:W-:Y:S01]  /*e060*/  ISETP.GT.AND P4, PT, R176, 0x28, PT ;  /* 0x00000028b000780c */ /* 0x000fe20003f84270 */
[----:B------:R-:W0:Y:S01]  /*e070*/  MUFU.TANH R169, R169 ;  /* 0x000000a900a97308 */ /* 0x000e220000002400 */
[----:B-1----:R-:W-:Y:S02]  /*e080*/  FSEL R184, R172, -INF , P3 ;  /* 0xff800000acb87808 */ /* 0x002fe40001800000 */
[----:B------:R-:W-:Y:S02]  /*e090*/  FSEL R180, R180, -INF , P2 ;  /* 0xff800000b4b47808 */ /* 0x000fe40001000000 */
[----:B------:R-:W-:-:S03]  /*e0a0*/  FSEL R181, R181, -INF , P4 ;  /* 0xff800000b5b57808 */ /* 0x000fc60002000000 */
[----:B------:R-:W1:Y:S01]  /*e0b0*/  MUFU.TANH R172, R192 ;  /* 0x000000c000ac7308 */ /* 0x000e620000002400 */
[C---:B------:R-:W-:Y:S02]  /*e0c0*/  ISETP.GT.AND P2, PT, R176.reuse, 0x30, PT ;  /* 0x00000030b000780c */ /* 0x040fe40003f44270 */
[C---:B------:R-:W-:Y:S02]  /*e0d0*/  ISETP.GT.AND P4, PT, R176.reuse, 0x31, PT ;  /* 0x00000031b000780c */ /* 0x040fe40003f84270 */
[----:B------:R-:W-:Y:S02]  /*e0e0*/  ISETP.GT.AND P3, PT, R176, 0x38, PT ;  /* 0x00000038b000780c */ /* 0x000fe40003f64270 */
[----:B------:R-:W-:Y:S02]  /*e0f0*/  FSEL R156, R185, -INF , P2 ;  /* 0xff800000b99c7808 */ /* 0x000fe40001000000 */
[----:B---3--:R-:W-:Y:S02]  /*e100*/  FSEL R157, R231, -INF , P4 ;  /* 0xff800000e79d7808 */ /* 0x008fe40002000000 */
[----:B----4-:R-:W-:-:S02]  /*e110*/  FSEL R160, R230, -INF , P3 ;  /* 0xff800000e6a07808 */ /* 0x010fc40001800000 */
[C---:B------:R-:W-:Y:S02]  /*e120*/  ISETP.GT.AND P2, PT, R176.reuse, 0x39, PT ;  /* 0x00000039b000780c */ /* 0x040fe40003f44270 */
[C---:B------:R-:W-:Y:S02]  /*e130*/  ISETP.GT.AND P4, PT, R176.reuse, 0x40, PT ;  /* 0x00000040b000780c */ /* 0x040fe40003f84270 */
[----:B------:R-:W-:Y:S02]  /*e140*/  ISETP.GT.AND P3, PT, R176, 0x41, PT ;  /* 0x00000041b000780c */ /* 0x000fe40003f64270 */
[----:B------:R-:W-:Y:S02]  /*e150*/  FSEL R161, R229, -INF , P2 ;  /* 0xff800000e5a17808 */ /* 0x000fe40001000000 */
[----:B------:R-:W-:Y:S02]  /*e160*/  FSEL R164, R164, -INF , P4 ;  /* 0xff800000a4a47808 */ /* 0x000fe40002000000 */
[----:B------:R-:W-:-:S02]  /*e170*/  FSEL R165, R165, -INF , P3 ;  /* 0xff800000a5a57808 */ /* 0x000fc40001800000 */
[C---:B------:R-:W-:Y:S02]  /*e180*/  ISETP.GT.AND P2, PT, R176.reuse, 0x48, PT ;  /* 0x00000048b000780c */ /* 0x040fe40003f44270 */
[C---:B------:R-:W-:Y:S02]  /*e190*/  ISETP.GT.AND P4, PT, R176.reuse, 0x49, PT ;  /* 0x00000049b000780c */ /* 0x040fe40003f84270 */
[----:B------:R-:W-:Y:S02]  /*e1a0*/  ISETP.GT.AND P3, PT, R176, 0x50, PT ;  /* 0x00000050b000780c */ /* 0x000fe40003f64270 */
[----:B------:R-:W-:Y:S02]  /*e1b0*/  FSEL R168, R168, -INF , P2 ;  /* 0xff800000a8a87808 */ /* 0x000fe40001000000 */
[----:B0-----:R-:W-:Y:S02]  /*e1c0*/  FSEL R169, R169, -INF , P4 ;  /* 0xff800000a9a97808 */ /* 0x001fe40002000000 */
[----:B-1----:R-:W-:-:S02]  /*e1d0*/  FSEL R172, R172, -INF , P3 ;  /* 0xff800000acac7808 */ /* 0x002fc40001800000 */
[C---:B------:R-:W-:Y:S02]  /*e1e0*/  ISETP.GT.AND P2, PT, R176.reuse, 0x51, PT ;  /* 0x00000051b000780c */ /* 0x040fe40003f44270 */
[C---:B------:R-:W-:Y:S02]  /*e1f0*/  ISETP.GT.AND P4, PT, R176.reuse, 0x58, PT ;  /* 0x00000058b000780c */ /* 0x040fe40003f84270 */
[----:B------:R-:W-:Y:S02]  /*e200*/  ISETP.GT.AND P3, PT, R176, 0x59, PT ;  /* 0x00000059b000780c */ /* 0x000fe40003f64270 */
        /* <DEDUP_REMOVED lines=13> */
[----:B------:R-:W-:Y:S01]  /*e2e0*/  FMNMX.FTZ R176, R157, R176, !PT ;  /* 0x000000b09db07209 */ /* 0x000fe20007810000 */
[----:B------:R-:W-:-:S03]  /*e2f0*/  FMUL.FTZ R185, R193, UR51 ;  /* 0x00000033c1b97c20 */ /* 0x000fc60008410000 */
[----:B------:R-:W-:-:S04]  /*e300*/  FMNMX.FTZ R176, R160, R176, !PT ;  /* 0x000000b0a0b07209 */ /* 0x000fc80007810000 */
[----:B------:R-:W-:Y:S01]  /*e310*/  FMNMX.FTZ R176, R161, R176, !PT ;  /* 0x000000b0a1b07209 */ /* 0x000fe20007810000 */
[----:B------:R-:W0:Y:S01]  /*e320*/  MUFU.TANH R185, R185 ;  /* 0x000000b900b97308 */ /* 0x000e220000002400 */
[----:B------:R-:W-:Y:S02]  /*e330*/  FMUL.FTZ R189, R197, UR51 ;  /* 0x00000033c5bd7c20 */ /* 0x000fe40008410000 */
[----:B------:R-:W-:-:S04]  /*e340*/  FMNMX.FTZ R176, R164, R176, !PT ;  /* 0x000000b0a4b07209 */ /* 0x000fc80007810000 */
[----:B------:R-:W-:Y:S01]  /*e350*/  FMNMX.FTZ R176, R165, R176, !PT ;  /* 0x000000b0a5b07209 */ /* 0x000fe20007810000 */
[----:B------:R1:W-:Y:S08]  /*e360*/  MUFU.TANH R231, R154 ;  /* 0x0000009a00e77308 */ /* 0x0003f00000002400 */
[----:B------:R-:W2:Y:S01]  /*e370*/  MUFU.TANH R189, R189 ;  /* 0x000000bd00bd7308 */ /* 0x000ea20000002400 */
[----:B-1----:R-:W-:-:S04]  /*e380*/  FMNMX.FTZ R154, R168, R176, !PT ;  /* 0x000000b0a89a7209 */ /* 0x002fc80007810000 */
[----:B------:R-:W-:Y:S02]  /*e390*/  FMNMX.FTZ R154, R169, R154, !PT ;  /* 0x0000009aa99a7209 */ /* 0x000fe40007810000 */
[----:B0-----:R-:W-:Y:S02]  /*e3a0*/  FSEL R185, R185, -INF , P2 ;  /* 0xff800000b9b97808 */ /* 0x001fe40001000000 */
[----:B------:R-:W-:Y:S02]  /*e3b0*/  FMNMX.FTZ R154, R172, R154, !PT ;  /* 0x0000009aac9a7209 */ /* 0x000fe40007810000 */
[----:B------:R-:W-:Y:S02]  /*e3c0*/  FSEL R188, R188, -INF , P4 ;  /* 0xff800000bcbc7808 */ /* 0x000fe40002000000 */
[----:B------:R-:W-:Y:S02]  /*e3d0*/  FMNMX.FTZ R154, R185, R154, !PT ;  /* 0x0000009ab99a7209 */ /* 0x000fe40007810000 */
[----:B--2---:R-:W-:-:S02]  /*e3e0*/  FSEL R189, R189, -INF , P3 ;  /* 0xff800000bdbd7808 */ /* 0x004fc40001800000 */
[----:B------:R-:W-:Y:S01]  /*e3f0*/  FMNMX.FTZ R154, R188, R154, !PT ;  /* 0x0000009abc9a7209 */ /* 0x000fe20007810000 */
[----:B------:R-:W-:-:S03]  /*e400*/  FMUL.FTZ R192, R155, UR51 ;  /* 0x000000339bc07c20 */ /* 0x000fc60008410000 */
[----:B------:R-:W-:Y:S01]  /*e410*/  FMNMX.FTZ R154, R189, R154, !PT ;  /* 0x0000009abd9a7209 */ /* 0x000fe20007810000 */
[----:B------:R-:W-:-:S04]  /*e420*/  FMUL.FTZ R155, R158, UR51 ;  /* 0x000000339e9b7c20 */ /* 0x000fc80008410000 */
[----:B------:R-:W0:Y:S01]  /*e430*/  SHFL.BFLY PT, R158, R154, 0x2, 0x1f ;  /* 0x0c401f009a9e7f89 */ /* 0x000e2200000e0000 */
[----:B------:R-:W-:Y:S01]  /*e440*/  FMUL.FTZ R229, R159, UR51 ;  /* 0x000000339fe57c20 */ /* 0x000fe20008410000 */
[----:B------:R-:W1:Y:S01]  /*e450*/  MUFU.TANH R192, R192 ;  /* 0x000000c000c07308 */ /* 0x000e620000002400 */
[----:B------:R-:W-:Y:S01]  /*e460*/  FMUL.FTZ R196, R162, UR51 ;  /* 0x00000033a2c47c20 */ /* 0x000fe20008410000 */
[----:B------:R-:W-:Y:S01]  /*e470*/  FMUL.FTZ R197, R163, UR51 ;  /* 0x00000033a3c57c20 */ /* 0x000fe20008410000 */
[----:B0-----:R-:W-:-:S05]  /*e480*/  FMNMX.FTZ R158, R154, R158, !PT ;  /* 0x0000009e9a9e7209 */ /* 0x001fca0007810000 */
[----:B------:R-:W0:Y:S01]  /*e490*/  SHFL.BFLY PT, R176, R158, 0x1, 0x1f ;  /* 0x0c201f009eb07f89 */ /* 0x000e2200000e0000 */
[----:B------:R-:W2:Y:S01]  /*e4a0*/  MUFU.TANH R155, R155 ;  /* 0x0000009b009b7308 */ /* 0x000ea20000002400 */
[----:B------:R-:W-:Y:S02]  /*e4b0*/  IMAD.MOV.U32 R159, RZ, RZ, R231 ;  /* 0x000000ffff9f7224 */ /* 0x000fe400078e00e7 */
[----:B------:R-:W-:Y:S01]  /*e4c0*/  FMUL.FTZ R231, R166, UR51 ;  /* 0x00000033a6e77c20 */ /* 0x000fe20008410000 */
[----:B------:R-:W-:-:S04]  /*e4d0*/  FMUL.FTZ R230, R167, UR51 ;  /* 0x00000033a7e67c20 */ /* 0x000fc80008410000 */
[----:B------:R-:W3:Y:S01]  /*e4e0*/  MUFU.TANH R229, R229 ;  /* 0x000000e500e57308 */ /* 0x000ee20000002400 */
[----:B------:R-:W-:Y:S01]  /*e4f0*/  ISETP.GT.AND P3, PT, R152, RZ, PT ;  /* 0x000000ff9800720c */ /* 0x000fe20003f64270 */
[----:B------:R-:W-:Y:S01]  /*e500*/  FMUL.FTZ R163, R170, UR51 ;  /* 0x00000033aaa37c20 */ /* 0x000fe20008410000 */
[----:B------:R-:W-:-:S05]  /*e510*/  ISETP.GT.AND P4, PT, R152, 0x1, PT ;  /* 0x000000019800780c */ /* 0x000fca0003f84270 */
[----:B------:R-:W4:Y:S01]  /*e520*/  MUFU.TANH R196, R196 ;  /* 0x000000c400c47308 */ /* 0x000f220000002400 */
[----:B------:R-:W-:-:S07]  /*e530*/  FMUL.FTZ R170, R171, UR51 ;  /* 0x00000033abaa7c20 */ /* 0x000fce0008410000 */
[----:B------:R-:W5:Y:S01]  /*e540*/  MUFU.TANH R197, R197 ;  /* 0x000000c500c57308 */ /* 0x000f620000002400 */
[----:B0-----:R-:W-:Y:S02]  /*e550*/  FMNMX.FTZ R176, R158, R176, !PT ;  /* 0x000000b09eb07209 */ /* 0x001fe40007810000 */
[----:B------:R-:W-:Y:S02]  /*e560*/  FSEL R158, R159, -INF , P3 ;  /* 0xff8000009f9e7808 */ /* 0x000fe40001800000 */
[----:B------:R-:W-:-:S03]  /*e570*/  ISETP.GT.AND P3, PT, R152, 0x8, PT ;  /* 0x000000089800780c */ /* 0x000fc60003f64270 */
[----:B------:R-:W0:Y:S01]  /*e580*/  MUFU.TANH R231, R231 ;  /* 0x000000e700e77308 */ /* 0x000e220000002400 */
[----:B-1----:R-:W-:Y:S01]  /*e590*/  FSEL R159, R192, -INF , P4 ;  /* 0xff800000c09f7808 */ /* 0x002fe20002000000 */
[----:B------:R-:W-:Y:S01]  /*e5a0*/  FMUL.FTZ R166, R174, UR51 ;  /* 0x00000033aea67c20 */ /* 0x000fe20008410000 */
[----:B------:R-:W-:Y:S01]  /*e5b0*/  ISETP.GT.AND P4, PT, R152, 0x9, PT ;  /* 0x000000099800780c */ /* 0x000fe20003f84270 */
[----:B------:R-:W-:-:S04]  /*e5c0*/  FMUL.FTZ R193, R175, UR51 ;  /* 0x00000033afc17c20 */ /* 0x000fc80008410000 */
[----:B------:R-:W1:Y:S01]  /*e5d0*/  MUFU.TANH R230, R230 ;  /* 0x000000e600e67308 */ /* 0x000e620000002400 */
[----:B------:R-:W-:Y:S02]  /*e5e0*/  FSETP.NEU.FTZ.AND P2, PT, R176, -INF , PT ;  /* 0xff800000b000780b */ /* 0x000fe40003f5d000 */
[----:B--2---:R-:W-:Y:S02]  /*e5f0*/  FSEL R155, R155, -INF , P3 ;  /* 0xff8000009b9b7808 */ /* 0x004fe40001800000 */
[----:B------:R-:W-:-:S03]  /*e600*/  ISETP.GT.AND P3, PT, R152, 0x10, PT ;  /* 0x000000109800780c */ /* 0x000fc60003f64270 */
[----:B------:R-:W2:Y:S01]  /*e610*/  MUFU.TANH R163, R163 ;  /* 0x000000a300a37308 */ /* 0x000ea20000002400 */
[----:B---3--:R-:W-:Y:S01]  /*e620*/  FSEL R229, R229, -INF , P4 ;  /* 0xff800000e5e57808 */ /* 0x008fe20002000000 */
[----:B------:R-:W-:Y:S01]  /*e630*/  FMUL.FTZ R178, R178, UR51 ;  /* 0x00000033b2b27c20 */ /* 0x000fe20008410000 */
[----:B------:R-:W-:Y:S01]  /*e640*/  ISETP.GT.AND P4, PT, R152, 0x11, PT ;  /* 0x000000119800780c */ /* 0x000fe20003f84270 */
[----:B------:R-:W-:-:S04]  /*e650*/  FMUL.FTZ R171, R179, UR51 ;  /* 0x00000033b3ab7c20 */ /* 0x000fc80008410000 */
[----:B------:R-:W-:Y:S01]  /*e660*/  MUFU.TANH R170, R170 ;  /* 0x000000aa00aa7308 */ /* 0x000fe20000002400 */
[----:B------:R-:W-:Y:S02]  /*e670*/  FSEL R154, R176, RZ, P2 ;  /* 0x000000ffb09a7208 */ /* 0x000fe40001000000 */
[----:B----4-:R-:W-:Y:S02]  /*e680*/  FSEL R196, R196, -INF , P3 ;  /* 0xff800000c4c47808 */ /* 0x010fe40001800000 */
[----:B------:R-:W-:-:S03]  /*e690*/  ISETP.GT.AND P3, PT, R152, 0x18, PT ;  /* 0x000000189800780c */ /* 0x000fc60003f64270 */
[----:B------:R-:W3:Y:S01]  /*e6a0*/  MUFU.TANH R166, R166 ;  /* 0x000000a600a67308 */ /* 0x000ee20000002400 */
[----:B-----5:R-:W-:Y:S01]  /*e6b0*/  FSEL R197, R197, -INF , P4 ;  /* 0xff800000c5c57808 */ /* 0x020fe20002000000 */
[----:B------:R-:W-:Y:S01]  /*e6c0*/  FMUL.FTZ R174, R182, UR51 ;  /* 0x00000033b6ae7c20 */ /* 0x000fe20008410000 */
[----:B------:R-:W-:Y:S01]  /*e6d0*/  ISETP.GT.AND P4, PT, R152, 0x19, PT ;  /* 0x000000199800780c */ /* 0x000fe20003f84270 */
[----:B------:R-:W-:-:S04]  /*e6e0*/  FADD.FTZ R154, -R154, R217 ;  /* 0x000000d99a9a7221 */ /* 0x000fc80000010100 */
[----:B------:R-:W4:Y:S01]  /*e6f0*/  MUFU.TANH R193, R193 ;  /* 0x000000c100c17308 */ /* 0x000f220000002400 */
[----:B------:R-:W-:Y:S01]  /*e700*/  FMUL.FTZ R175, R183, UR51 ;  /* 0x00000033b7af7c20 */ /* 0x000fe20008410000 */
[----:B0-----:R-:W-:Y:S01]  /*e710*/  FSEL R217, R231, -INF , P3 ;  /* 0xff800000e7d97808 */ /* 0x001fe20001800000 */
[----:B------:R-:W-:Y:S01]  /*e720*/  FMUL.FTZ R190, R190, UR51 ;  /* 0x00000033bebe7c20 */ /* 0x000fe20008410000 */
[----:B------:R-:W-:Y:S02]  /*e730*/  ISETP.GT.AND P3, PT, R152, 0x20, PT ;  /* 0x000000209800780c */ /* 0x000fe40003f64270 */
[----:B-1----:R-:W-:Y:S02]  /*e740*/  FSEL R230, R230, -INF , P4 ;  /* 0xff800000e6e67808 */ /* 0x002fe40002000000 */
[----:B------:R-:W0:Y:S01]  /*e750*/  MUFU.TANH R178, R178 ;  /* 0x000000b200b27308 */ /* 0x000e220000002400 */
[----:B------:R-:W-:Y:S01]  /*e760*/  ISETP.GT.AND P4, PT, R152, 0x21, PT ;  /* 0x000000219800780c */ /* 0x000fe20003f84270 */
[----:B------:R-:W-:Y:S01]  /*e770*/  FMUL.FTZ R167, R186, UR51 ;  /* 0x00000033baa77c20 */ /* 0x000fe20008410000 */
[----:B------:R-:W-:-:S05]  /*e780*/  FMUL.FTZ R162, R187, UR51 ;  /* 0x00000033bba27c20 */ /* 0x000fca0008410000 */
[----:B------:R-:W1:Y:S01]  /*e790*/  MUFU.TANH R171, R171 ;  /* 0x000000ab00ab7308 */ /* 0x000e620000002400 */
[----:B--2---:R-:W-:Y:S02]  /*e7a0*/  FSEL R187, R163, -INF , P3 ;  /* 0xff800000a3bb7808 */ /* 0x004fe40001800000 */
[----:B------:R-:W-:-:S05]  /*e7b0*/  ISETP.GT.AND P3, PT, R152, 0x28, PT ;  /* 0x000000289800780c */ /* 0x000fca0003f64270 */
[----:B------:R-:W2:Y:S01]  /*e7c0*/  MUFU.TANH R174, R174 ;  /* 0x000000ae00ae7308 */ /* 0x000ea20000002400 */
[----:B------:R-:W-:-:S07]  /*e7d0*/  FMUL.FTZ R191, R191, UR51 ;  /* 0x00000033bfbf7c20 */ /* 0x000fce0008410000 */
[----:B------:R-:W5:Y:S01]  /*e7e0*/  MUFU.TANH R175, R175 ;  /* 0x000000af00af7308 */ /* 0x000f620000002400 */
[----:B---3--:R-:W-:-:S07]  /*e7f0*/  FSEL R192, R166, -INF , P3 ;  /* 0xff800000a6c07808 */ /* 0x008fce0001800000 */
[----:B------:R3:W-:Y:S01]  /*e800*/  MUFU.TANH R163, R190 ;  /* 0x000000be00a37308 */ /* 0x0007e20000002400 */
[----:B------:R-:W-:Y:S02]  /*e810*/  ISETP.GT.AND P3, PT, R152, 0x30, PT ;  /* 0x000000309800780c */ /* 0x000fe40003f64270 */
[----:B---3--:R-:W-:Y:S02]  /*e820*/  FSEL R190, R170, -INF , P4 ;  /* 0xff800000aabe7808 */ /* 0x008fe40002000000 */
[----:B------:R-:W-:-:S03]  /*e830*/  ISETP.GT.AND P4, PT, R152, 0x29, PT ;  /* 0x000000299800780c */ /* 0x000fc60003f84270 */
[----:B------:R-:W3:Y:S01]  /*e840*/  MUFU.TANH R167, R167 ;  /* 0x000000a700a77308 */ /* 0x000ee20000002400 */
[----:B----4-:R-:W-:Y:S02]  /*e850*/  FSEL R193, R193, -INF , P4 ;  /* 0xff800000c1c17808 */ /* 0x010fe40002000000 */
[----:B------:R-:W-:-:S05]  /*e860*/  ISETP.GT.AND P4, PT, R152, 0x31, PT ;  /* 0x000000319800780c */ /* 0x000fca0003f84270 */
[----:B------:R-:W4:Y:S01]  /*e870*/  MUFU.TANH R162, R162 ;  /* 0x000000a200a27308 */ /* 0x000f220000002400 */
[----:B0-----:R-:W-:Y:S02]  /*e880*/  FSEL R179, R178, -INF , P3 ;  /* 0xff800000b2b37808 */ /* 0x001fe40001800000 */
[----:B-1----:R-:W-:Y:S02]  /*e890*/  FSEL R171, R171, -INF , P4 ;  /* 0xff800000abab7808 */ /* 0x002fe40002000000 */
[----:B------:R-:W-:-:S03]  /*e8a0*/  ISETP.GT.AND P3, PT, R152, 0x38, PT ;  /* 0x000000389800780c */ /* 0x000fc60003f64270 */
[----:B------:R-:W0:Y:S01]  /*e8b0*/  MUFU.TANH R166, R191 ;  /* 0x000000bf00a67308 */ /* 0x000e220000002400 */
[----:B------:R-:W-:Y:S01]  /*e8c0*/  ISETP.GT.AND P4, PT, R152, 0x39, PT ;  /* 0x000000399800780c */ /* 0x000fe20003f84270 */
[----:B------:R-:W-:Y:S01]  /*e8d0*/  UMOV UR43, UR49 ;  /* 0x00000031002b7c82 */ /* 0x000fe20008000000 */
[----:B--2---:R-:W-:Y:S02]  /*e8e0*/  FSEL R174, R174, -INF , P3 ;  /* 0xff800000aeae7808 */ /* 0x004fe40001800000 */
[----:B-----5:R-:W-:Y:S01]  /*e8f0*/  FSEL R175, R175, -INF , P4 ;  /* 0xff800000afaf7808 */ /* 0x020fe20002000000 */
[----:B------:R-:W-:Y:S01]  /*e900*/  FMUL.FTZ R182, R176, UR43 ;  /* 0x0000002bb0b67c20 */ /* 0x000fe20008410000 */
[C---:B------:R-:W-:Y:S02]  /*e910*/  ISETP.GT.AND P3, PT, R152.reuse, 0x40, PT ;  /* 0x000000409800780c */ /* 0x040fe40003f64270 */
[----:B------:R-:W-:Y:S02]  /*e920*/  ISETP.GT.AND P4, PT, R152, 0x41, PT ;  /* 0x000000419800780c */ /* 0x000fe40003f84270 */
[----:B---3--:R-:W-:-:S02]  /*e930*/  FSEL R167, R167, -INF , P3 ;  /* 0xff800000a7a77808 */ /* 0x008fc40001800000 */
[----:B----4-:R-:W-:Y:S02]  /*e940*/  FSEL R162, R162, -INF , P4 ;  /* 0xff800000a2a27808 */ /* 0x010fe40002000000 */
[C---:B------:R-:W-:Y:S02]  /*e950*/  ISETP.GT.AND P3, PT, R152.reuse, 0x48, PT ;  /* 0x000000489800780c */ /* 0x040fe40003f64270 */
[----:B------:R-:W-:Y:S02]  /*e960*/  ISETP.GT.AND P4, PT, R152, 0x49, PT ;  /* 0x000000499800780c */ /* 0x000fe40003f84270 */
[----:B------:R-:W-:Y:S02]  /*e970*/  FSEL R182, R182, RZ, P2 ;  /* 0x000000ffb6b67208 */ /* 0x000fe40001000000 */
[----:B------:R-:W-:Y:S02]  /*e980*/  FSEL R163, R163, -INF , P3 ;  /* 0xff800000a3a37808 */ /* 0x000fe40001800000 */
[----:B0-----:R-:W-:Y:S01]  /*e990*/  FSEL R166, R166, -INF , P4 ;  /* 0xff800000a6a67808 */ /* 0x001fe20002000000 */
[----:B------:R-:W-:Y:S01]  /*e9a0*/  FMUL.FTZ R194, R194, UR51 ;  /* 0x00000033c2c27c20 */ /* 0x000fe20008410000 */
[----:B------:R-:W-:-:S02]  /*e9b0*/  ISETP.GT.AND P3, PT, R152, 0x50, PT ;  /* 0x000000509800780c */ /* 0x000fc40003f64270 */
[C---:B------:R-:W-:Y:S02]  /*e9c0*/  ISETP.GT.AND P4, PT, R152.reuse, 0x51, PT ;  /* 0x000000519800780c */ /* 0x040fe40003f84270 */
[C---:B------:R-:W-:Y:S02]  /*e9d0*/  ISETP.GT.AND P5, PT, R152.reuse, 0x58, PT ;  /* 0x000000589800780c */ /* 0x040fe40003fa4270 */
[----:B------:R-:W-:Y:S01]  /*e9e0*/  ISETP.GT.AND P6, PT, R152, 0x59, PT ;  /* 0x000000599800780c */ /* 0x000fe20003fc4270 */
[----:B------:R-:W-:Y:S01]  /*e9f0*/  FFMA.FTZ R152, R153, UR43, -R182 ;  /* 0x0000002b99987c23 */ /* 0x000fe200080108b6 */
[----:B------:R-:W-:Y:S01]  /*ea00*/  FMUL.FTZ R154, R154, UR43 ;  /* 0x0000002b9a9a7c20 */ /* 0x000fe20008410000 */
[----:B------:R-:W-:Y:S08]  /*ea10*/  MUFU.TANH R170, R194 ;  /* 0x000000c200aa7308 */ /* 0x000ff00000002400 */
[----:B------:R-:W-:Y:S08]  /*ea20*/  MUFU.EX2 R152, R152 ;  /* 0x0000009800987308 */ /* 0x000ff00000000800 */
[----:B------:R-:W0:Y:S02]  /*ea30*/  MUFU.EX2 R194, R154 ;  /* 0x0000009a00c27308 */ /* 0x000e240000000800 */
[----:B0-----:R-:W-:Y:S01]  /*ea40*/  FFMA.FTZ R153, R194, R0, R152 ;  /* 0x00000000c2997223 */ /* 0x001fe20000010098 */
[----:B------:R-:W-:-:S04]  /*ea50*/  FMNMX.FTZ R0, R158, R216, !PT ;  /* 0x000000d89e007209 */ /* 0x000fc80007810000 */
[----:B------:R-:W-:-:S04]  /*ea60*/  FMNMX.FTZ R0, R159, R0, !PT ;  /* 0x000000009f007209 */ /* 0x000fc80007810000 */
[----:B------:R-:W-:-:S04]  /*ea70*/  FMNMX.FTZ R0, R155, R0, !PT ;  /* 0x000000009b007209 */ /* 0x000fc80007810000 */
[----:B------:R-:W-:-:S04]  /*ea80*/  FMNMX.FTZ R0, R229, R0, !PT ;  /* 0x00000000e5007209 */ /* 0x000fc80007810000 */
[----:B------:R-:W-:-:S04]  /*ea90*/  FMNMX.FTZ R0, R196, R0, !PT ;  /* 0x00000000c4007209 */ /* 0x000fc80007810000 */
[----:B------:R-:W-:-:S04]  /*eaa0*/  FMNMX.FTZ R0, R197, R0, !PT ;  /* 0x00000000c5007209 */ /* 0x000fc80007810000 */
[----:B------:R-:W-:Y:S01]  /*eab0*/  FMNMX.FTZ R0, R217, R0, !PT ;  /* 0x00000000d9007209 */ /* 0x000fe20007810000 */
[----:B------:R-:W-:-:S03]  /*eac0*/  FFMA.FTZ R154, R223, UR43, -R182 ;  /* 0x0000002bdf9a7c23 */ /* 0x000fc600080108b6 */
[----:B------:R-:W-:-:S04]  /*ead0*/  FMNMX.FTZ R0, R230, R0, !PT ;  /* 0x00000000e6007209 */ /* 0x000fc80007810000 */
[----:B------:R-:W-:Y:S01]  /*eae0*/  FMNMX.FTZ R0, R187, R0, !PT ;  /* 0x00000000bb007209 */ /* 0x000fe20007810000 */
[----:B------:R-:W0:Y:S03]  /*eaf0*/  MUFU.EX2 R154, R154 ;  /* 0x0000009a009a7308 */ /* 0x000e260000000800 */
[----:B------:R-:W-:-:S04]  /*eb00*/  FMNMX.FTZ R0, R190, R0, !PT ;  /* 0x00000000be007209 */ /* 0x000fc80007810000 */
[----:B------:R-:W-:-:S04]  /*eb10*/  FMNMX.FTZ R0, R192, R0, !PT ;  /* 0x00000000c0007209 */ /* 0x000fc80007810000 */
[----:B------:R-:W-:-:S04]  /*eb20*/  FMNMX.FTZ R0, R193, R0, !PT ;  /* 0x00000000c1007209 */ /* 0x000fc80007810000 */
[----:B------:R-:W-:Y:S01]  /*eb30*/  FMNMX.FTZ R0, R179, R0, !PT ;  /* 0x00000000b3007209 */ /* 0x000fe20007810000 */
[C---:B0-----:R-:W-:Y:S01]  /*eb40*/  FADD.FTZ R153, R154.reuse, R153 ;  /* 0x000000999a997221 */ /* 0x041fe20000010000 */
[----:B------:R-:W-:Y:S02]  /*eb50*/  F2FP.F16.F32.PACK_AB R152, R154, R152 ;  /* 0x000000989a98723e */ /* 0x000fe400000000ff */
[----:B------:R-:W-:Y:S01]  /*eb60*/  FMNMX.FTZ R154, R171, R0, !PT ;  /* 0x00000000ab9a7209 */ /* 0x000fe20007810000 */
[----:B------:R-:W-:-:S03]  /*eb70*/  FMUL.FTZ R195, R195, UR51 ;  /* 0x00000033c3c37c20 */ /* 0x000fc60008410000 */
[----:B------:R-:W-:Y:S01]  /*eb80*/  FMNMX.FTZ R154, R174, R154, !PT ;  /* 0x0000009aae9a7209 */ /* 0x000fe20007810000 */
[----:B------:R-:W-:-:S03]  /*eb90*/  FMUL.FTZ R183, R198, UR51 ;  /* 0x00000033c6b77c20 */ /* 0x000fc60008410000 */
[----:B------:R-:W-:Y:S01]  /*eba0*/  FMNMX.FTZ R154, R175, R154, !PT ;  /* 0x0000009aaf9a7209 */ /* 0x000fe20007810000 */
[----:B------:R-:W0:Y:S01]  /*ebb0*/  MUFU.TANH R0, R195 ;  /* 0x000000c300007308 */ /* 0x000e220000002400 */
[----:B------:R-:W-:Y:S02]  /*ebc0*/  FMUL.FTZ R186, R199, UR51 ;  /* 0x00000033c7ba7c20 */ /* 0x000fe40008410000 */
[----:B------:R-:W-:-:S04]  /*ebd0*/  FMNMX.FTZ R154, R167, R154, !PT ;  /* 0x0000009aa79a7209 */ /* 0x000fc80007810000 */
[----:B------:R-:W-:Y:S01]  /*ebe0*/  FMNMX.FTZ R154, R162, R154, !PT ;  /* 0x0000009aa29a7209 */ /* 0x000fe20007810000 */
[----:B------:R-:W1:Y:S03]  /*ebf0*/  MUFU.TANH R183, R183 ;  /* 0x000000b700b77308 */ /* 0x000e660000002400 */
[----:B------:R-:W-:-:S05]  /*ec00*/  FMNMX.FTZ R154, R163, R154, !PT ;  /* 0x0000009aa39a7209 */ /* 0x000fca0007810000 */
[----:B------:R-:W2:Y:S01]  /*ec10*/  MUFU.TANH R186, R186 ;  /* 0x000000ba00ba7308 */ /* 0x000ea20000002400 */
[----:B------:R-:W-:Y:S02]  /*ec20*/  FSEL R170, R170, -INF , P3 ;  /* 0xff800000aaaa7808 */ /* 0x000fe40001800000 */
[----:B------:R-:W-:Y:S02]  /*ec30*/  FMNMX.FTZ R154, R166, R154, !PT ;  /* 0x0000009aa69a7209 */ /* 0x000fe40007810000 */
[----:B0-----:R-:W-:Y:S02]  /*ec40*/  FSEL R0, R0, -INF , P4 ;  /* 0xff80000000007808 */ /* 0x001fe40002000000 */
[----:B------:R-:W-:Y:S02]  /*ec50*/  FMNMX.FTZ R154, R170, R154, !PT ;  /* 0x0000009aaa9a7209 */ /* 0x000fe40007810000 */
[----:B-1----:R-:W-:Y:S02]  /*ec60*/  FSEL R183, R183, -INF , P5 ;  /* 0xff800000b7b77808 */ /* 0x002fe40002800000 */
[----:B------:R-:W-:-:S04]  /*ec70*/  FMNMX.FTZ R154, R0, R154, !PT ;  /* 0x0000009a009a7209 */ /* 0x000fc80007810000 */
[----:B------:R-:W-:Y:S02]  /*ec80*/  FMNMX.FTZ R154, R183, R154, !PT ;  /* 0x0000009ab79a7209 */ /* 0x000fe40007810000 */
[----:B--2---:R-:W-:-:S04]  /*ec90*/  FSEL R186, R186, -INF , P6 ;  /* 0xff800000baba7808 */ /* 0x004fc80003000000 */
[----:B------:R-:W-:-:S05]  /*eca0*/  FMNMX.FTZ R178, R186, R154, !PT ;  /* 0x0000009abab27209 */ /* 0x000fca0007810000 */
[----:B------:R-:W0:Y:S02]  /*ecb0*/  SHFL.BFLY PT, R154, R178, 0x2, 0x1f ;  /* 0x0c401f00b29a7f89 */ /* 0x000e2400000e0000 */
[----:B0-----:R-:W-:Y:S01]  /*ecc0*/  FMNMX.FTZ R178, R178, R154, !PT ;  /* 0x0000009ab2b27209 */ /* 0x001fe20007810000 */
[----:B------:R-:W-:-:S04]  /*ecd0*/  FFMA.FTZ R154, R177, UR43, -R182 ;  /* 0x0000002bb19a7c23 */ /* 0x000fc800080108b6 */
[----:B------:R-:W0:Y:S01]  /*ece0*/  SHFL.BFLY PT, R191, R178, 0x1, 0x1f ;  /* 0x0c201f00b2bf7f89 */ /* 0x000e2200000e0000 */
[----:B------:R-:W-:Y:S01]  /*ecf0*/  FFMA.FTZ R177, R222, UR43, -R182 ;  /* 0x0000002bdeb17c23 */ /* 0x000fe200080108b6 */
[----:B------:R-:W1:Y:S01]  /*ed00*/  MUFU.EX2 R154, R154 ;  /* 0x0000009a009a7308 */ /* 0x000e620000000800 */
[----:B------:R-:W2:Y:S01]  /*ed10*/  S2R R231, SR_TID.X ;  /* 0x0000000000e77919 */ /* 0x000ea20000002100 */
[-C--:B------:R-:W-:Y:S01]  /*ed20*/  FMUL.FTZ R24, R24, R194.reuse ;  /* 0x000000c218187220 */ /* 0x080fe20000410000 */
[-C--:B------:R-:W-:Y:S01]  /*ed30*/  FMUL.FTZ R25, R25, R194.reuse ;  /* 0x000000c219197220 */ /* 0x080fe20000410000 */
[-C--:B------:R-:W-:Y:S01]  /*ed40*/  FMUL.FTZ R28, R28, R194.reuse ;  /* 0x000000c21c1c7220 */ /* 0x080fe20000410000 */
[-C--:B------:R-:W-:Y:S01]  /*ed50*/  FMUL.FTZ R29, R29, R194.reuse ;  /* 0x000000c21d1d7220 */ /* 0x080fe20000410000 */
[-C--:B------:R-:W-:Y:S02]  /*ed60*/  FMUL.FTZ R32, R32, R194.reuse ;  /* 0x000000c220207220 */ /* 0x080fe40000410000 */
        /* <DEDUP_REMOVED lines=14> */
[----:B0-----:R-:W-:Y:S01]  /*ee50*/  FMNMX.FTZ R178, R178, R191, !PT ;  /* 0x000000bfb2b27209 */ /* 0x001fe20007810000 */
[-C--:B------:R-:W-:Y:S01]  /*ee60*/  FMUL.FTZ R57, R57, R194.reuse ;  /* 0x000000c239397220 */ /* 0x080fe20000410000 */
[-C--:B------:R-:W-:Y:S01]  /*ee70*/  FMUL.FTZ R60, R60, R194.reuse ;  /* 0x000000c23c3c7220 */ /* 0x080fe20000410000 */
[----:B------:R-:W-:Y:S01]  /*ee80*/  FMUL.FTZ R61, R61, R194 ;  /* 0x000000c23d3d7220 */ /* 0x000fe20000410000 */
[C---:B------:R-:W-:Y:S01]  /*ee90*/  FSETP.NEU.FTZ.AND P2, PT, R178.reuse, -INF , PT ;  /* 0xff800000b200780b */ /* 0x040fe20003f5d000 */
[----:B------:R-:W-:Y:S01]  /*eea0*/  FMUL.FTZ R191, R178, UR43 ;  /* 0x0000002bb2bf7c20 */ /* 0x000fe20008410000 */
[C---:B---3--:R-:W-:Y:S01]  /*eeb0*/  FADD.FTZ R195, R177.reuse, R153 ;  /* 0x00000099b1c37221 */ /* 0x048fe20000010000 */
[----:B------:R-:W-:Y:S01]  /*eec0*/  F2FP.F16.F32.PACK_AB R154, R177, R154 ;  /* 0x0000009ab19a723e */ /* 0x000fe200000000ff */
[-C--:B------:R-:W-:Y:S01]  /*eed0*/  FMUL.FTZ R64, R64, R194.reuse ;  /* 0x000000c240407220 */ /* 0x080fe20000410000 */
[----:B------:R-:W-:Y:S01]  /*eee0*/  FSEL R177, R178, RZ, P2 ;  /* 0x000000ffb2b17208 */ /* 0x000fe20001000000 */
[-C--:B------:R-:W-:Y:S01]  /*eef0*/  FMUL.FTZ R65, R65, R194.reuse ;  /* 0x000000c241417220 */ /* 0x080fe20000410000 */
[----:B------:R-:W-:Y:S01]  /*ef00*/  FSEL R191, R191, RZ, P2 ;  /* 0x000000ffbfbf7208 */ /* 0x000fe20001000000 */
[-C--:B------:R-:W-:Y:S01]  /*ef10*/  FMUL.FTZ R68, R68, R194.reuse ;  /* 0x000000c244447220 */ /* 0x080fe20000410000 */
[-C--:B------:R-:W-:Y:S01]  /*ef20*/  FMUL.FTZ R69, R69, R194.reuse ;  /* 0x000000c245457220 */ /* 0x080fe20000410000 */
[----:B------:R-:W-:Y:S01]  /*ef30*/  FADD.FTZ R177, -R177, R216 ;  /* 0x000000d8b1b17221 */ /* 0x000fe20000010100 */
[-C--:B------:R-:W-:Y:S01]  /*ef40*/  FMUL.FTZ R72, R72, R194.reuse ;  /* 0x000000c248487220 */ /* 0x080fe20000410000 */
[--C-:B------:R-:W-:Y:S01]  /*ef50*/  FFMA.FTZ R153, R158, UR43, -R191.reuse ;  /* 0x0000002b9e997c23 */ /* 0x100fe200080108bf */
[-C--:B------:R-:W-:Y:S01]  /*ef60*/  FMUL.FTZ R73, R73, R194.reuse ;  /* 0x000000c249497220 */ /* 0x080fe20000410000 */
[----:B------:R-:W-:Y:S01]  /*ef70*/  FMUL.FTZ R177, R177, UR43 ;  /* 0x0000002bb1b17c20 */ /* 0x000fe20008410000 */
        /* <DEDUP_REMOVED lines=11> */
[----:B------:R0:W1:Y:S01]  /*f030*/  MUFU.EX2 R216, R177 ;  /* 0x000000b100d87308 */ /* 0x0000620000000800 */
[----:B------:R-:W-:Y:S01]  /*f040*/  FFMA.FTZ R158, R159, UR43, -R191 ;  /* 0x0000002b9f9e7c23 */ /* 0x000fe200080108bf */
[----:B--2---:R-:W-:Y:S01]  /*f050*/  SHF.R.U32.HI R231, RZ, 0x7, R231 ;  /* 0x00000007ffe77819 */ /* 0x004fe200000116e7 */
[-C--:B------:R-:W-:Y:S01]  /*f060*/  FMUL.FTZ R96, R96, R194.reuse ;  /* 0x000000c260607220 */ /* 0x080fe20000410000 */
[-C--:B------:R-:W-:Y:S01]  /*f070*/  FMUL.FTZ R97, R97, R194.reuse ;  /* 0x000000c261617220 */ /* 0x080fe20000410000 */
[-C--:B------:R-:W-:Y:S01]  /*f080*/  FMUL.FTZ R100, R100, R194.reuse ;  /* 0x000000c264647220 */ /* 0x080fe20000410000 */
[-C--:B------:R-:W-:Y:S01]  /*f090*/  FMUL.FTZ R101, R101, R194.reuse ;  /* 0x000000c265657220 */ /* 0x080fe20000410000 */
[-C--:B------:R-:W-:Y:S01]  /*f0a0*/  FMUL.FTZ R104, R104, R194.reuse ;  /* 0x000000c268687220 */ /* 0x080fe20000410000 */
[-C--:B------:R-:W-:Y:S01]  /*f0b0*/  FMUL.FTZ R105, R105, R194.reuse ;  /* 0x000000c269697220 */ /* 0x080fe20000410000 */
[----:B0-----:R-:W-:Y:S01]  /*f0c0*/  IADD3 R177, -R231, 0xb, RZ ;  /* 0x0000000be7b17810 */ /* 0x001fe20007ffe1ff */
[----:B------:R-:W0:Y:S01]  /*f0d0*/  MUFU.EX2 R158, R158 ;  /* 0x0000009e009e7308 */ /* 0x000e220000000800 */
[-C--:B------:R-:W-:Y:S01]  /*f0e0*/  FMUL.FTZ R108, R108, R194.reuse ;  /* 0x000000c26c6c7220 */ /* 0x080fe20000410000 */
[-C--:B------:R-:W-:Y:S01]  /*f0f0*/  FMUL.FTZ R109, R109, R194.reuse ;  /* 0x000000c26d6d7220 */ /* 0x080fe20000410000 */
[-C--:B------:R-:W-:Y:S01]  /*f100*/  FMUL.FTZ R112, R112, R194.reuse ;  /* 0x000000c270707220 */ /* 0x080fe20000410000 */
[-C--:B------:R-:W-:Y:S01]  /*f110*/  FMUL.FTZ R113, R113, R194.reuse ;  /* 0x000000c271717220 */ /* 0x080fe20000410000 */
[-C--:B------:R-:W-:Y:S01]  /*f120*/  FMUL.FTZ R116, R116, R194.reuse ;  /* 0x000000c274747220 */ /* 0x080fe20000410000 */
[----:B------:R-:W-:Y:S01]  /*f130*/  FMUL.FTZ R117, R117, R194 ;  /* 0x000000c275757220 */ /* 0x000fe20000410000 */
[----:B-1----:R-:W-:Y:S01]  /*f140*/  FFMA.FTZ R198, R216, R3, R153 ;  /* 0x00000003d8c67223 */ /* 0x002fe20000010099 */
[----:B------:R-:W-:-:S02]  /*f150*/  @!P0 VIADD R3, R211, 0x32440 ;  /* 0x00032440d3038836 */ /* 0x000fc40000000000 */
[-C--:B------:R-:W-:Y:S01]  /*f160*/  FMUL.FTZ R120, R120, R194.reuse ;  /* 0x000000c278787220 */ /* 0x080fe20000410000 */
[-C--:B------:R-:W-:Y:S01]  /*f170*/  FMUL.FTZ R121, R121, R194.reuse ;  /* 0x000000c279797220 */ /* 0x080fe20000410000 */
[-C--:B------:R-:W-:Y:S01]  /*f180*/  FMUL.FTZ R124, R124, R194.reuse ;  /* 0x000000c27c7c7220 */ /* 0x080fe20000410000 */
[-C--:B------:R-:W-:Y:S01]  /*f190*/  FMUL.FTZ R125, R125, R194.reuse ;  /* 0x000000c27d7d7220 */ /* 0x080fe20000410000 */
[----:B------:R-:W-:Y:S01]  /*f1a0*/  @!P0 PRMT R3, RZ, 0x654, R3 ;  /* 0x00000654ff038816 */ /* 0x000fe20000000003 */
        /* <DEDUP_REMOVED lines=14> */
[----:B------:R-:W-:Y:S01]  /*f290*/  FMUL.FTZ R149, R149, R194 ;  /* 0x000000c295957220 */ /* 0x000fe20000410000 */
[--C-:B------:R-:W-:Y:S01]  /*f2a0*/  FFMA.FTZ R199, R155, UR43, -R191.reuse ;  /* 0x0000002b9bc77c23 */ /* 0x100fe200080108bf */
[----:B------:R-:W-:Y:S01]  /*f2b0*/  FFMA.FTZ R194, R229, UR43, -R191 ;  /* 0x0000002be5c27c23 */ /* 0x000fe200080108bf */
[----:B------:R2:W-:Y:S01]  /*f2c0*/  BAR.SYNC.DEFER_BLOCKING R3, 0x100 ;  /* 0x000400030000751d */ /* 0x0005e20000010000 */
[C---:B0-----:R-:W-:Y:S01]  /*f2d0*/  FADD.FTZ R198, R158.reuse, R198 ;  /* 0x000000c69ec67221 */ /* 0x041fe20000010000 */
[----:B------:R-:W-:-:S04]  /*f2e0*/  F2FP.F16.F32.PACK_AB R153, R158, R153 ;  /* 0x000000999e99723e */ /* 0x000fc800000000ff */
[----:B------:R-:W-:Y:S01]  /*f2f0*/  MUFU.EX2 R199, R199 ;  /* 0x000000c700c77308 */ /* 0x000fe20000000800 */
[----:B------:R-:W-:Y:S02]  /*f300*/  IMAD.MOV.U32 R158, RZ, RZ, 0xc00 ;  /* 0x00000c00ff9e7424 */ /* 0x000fe400078e00ff */
[--C-:B------:R-:W-:Y:S01]  /*f310*/  FFMA.FTZ R164, R164, UR43, -R182.reuse ;  /* 0x0000002ba4a47c23 */ /* 0x100fe200080108b6 */
[--C-:B------:R-:W-:Y:S01]  /*f320*/  FFMA.FTZ R165, R165, UR43, -R182.reuse ;  /* 0x0000002ba5a57c23 */ /* 0x100fe200080108b6 */
[--C-:B------:R-:W-:Y:S01]  /*f330*/  FFMA.FTZ R168, R168, UR43, -R182.reuse ;  /* 0x0000002ba8a87c23 */ /* 0x100fe200080108b6 */
[----:B------:R-:W-:Y:S01]  /*f340*/  FFMA.FTZ R169, R169, UR43, -R182 ;  /* 0x0000002ba9a97c23 */ /* 0x000fe200080108b6 */
[----:B------:R-:W3:Y:S01]  /*f350*/  LDL R222, [R1+0x2c] ;  /* 0x00002c0001de7983 */ /* 0x000ee20000100800 */
[----:B------:R-:W0:Y:S01]  /*f360*/  MUFU.EX2 R194, R194 ;  /* 0x000000c200c27308 */ /* 0x000e220000000800 */
[----:B------:R-:W-:Y:S02]  /*f370*/  IMAD R158, R2, R158, UR42 ;  /* 0x0000002a029e7e24 */ /* 0x000fe4000f8e029e */
[----:B------:R-:W-:-:S02]  /*f380*/  IMAD.MOV.U32 R159, RZ, RZ, 0x40000040 ;  /* 0x40000040ff9f7424 */ /* 0x000fc400078e00ff */
[-C--:B------:R-:W-:Y:S01]  /*f390*/  FMUL.FTZ R26, R26, R216.reuse ;  /* 0x000000d81a1a7220 */ /* 0x080fe20000410000 */
[-C--:B------:R-:W-:Y:S01]  /*f3a0*/  FMUL.FTZ R27, R27, R216.reuse ;  /* 0x000000d81b1b7220 */ /* 0x080fe20000410000 */
[----:B------:R-:W-:Y:S01]  /*f3b0*/  R2UR UR6, R158 ;  /* 0x000000009e0672ca */ /* 0x000fe200000e0000 */
        /* <DEDUP_REMOVED lines=63> */
[----:B0-----:R-:W-:-:S05]  /*f7b0*/  F2FP.F16.F32.PACK_AB R155, R194, R199 ;  /* 0x000000c7c29b723e */ /* 0x001fca00000000ff */
[----:B------:R-:W-:-:S06]  /*f7c0*/  WARPGROUP.ARRIVE ;  /* 0x00000000000079c5 */ /* 0x000fcc0000000000 */
[----:B------:R-:W-:Y:S01]  /*f7d0*/  HGMMA.64x256x16.F32 R24, R152, gdesc[UR4].tnspB, R24, gsb0 ;  /* 0x43e0000498187df0 */ /* 0x000fe20008000818 */
[--C-:B------:R-:W-:Y:S01]  /*f7e0*/  FFMA.FTZ R159, R218, UR43, -R182.reuse ;  /* 0x0000002bda9f7c23 */ /* 0x100fe200080108b6 */
[--C-:B------:R-:W-:Y:S01]  /*f7f0*/  FFMA.FTZ R197, R197, UR43, -R191.reuse ;  /* 0x0000002bc5c57c23 */ /* 0x100fe200080108bf */
[--C-:B------:R-:W-:Y:S01]  /*f800*/  FFMA.FTZ R216, R219, UR43, -R182.reuse ;  /* 0x0000002bdbd87c23 */ /* 0x100fe200080108b6 */
[----:B--2---:R-:W-:Y:S01]  /*f810*/  FFMA.FTZ R3, R221, UR43, -R182 ;  /* 0x0000002bdd037c23 */ /* 0x004fe200080108b6 */
[----:B------:R-:W-:Y:S02]  /*f820*/  FFMA.FTZ R217, R217, UR43, -R191 ;  /* 0x0000002bd9d97c23 */ /* 0x000fe400080108bf */
[----:B------:R-:W-:Y:S08]  /*f830*/  MUFU.EX2 R159, R159 ;  /* 0x0000009f009f7308 */ /* 0x000ff00000000800 */
[----:B------:R-:W-:Y:S08]  /*f840*/  MUFU.EX2 R197, R197 ;  /* 0x000000c500c57308 */ /* 0x000ff00000000800 */
[----:B------:R-:W-:Y:S08]  /*f850*/  MUFU.EX2 R216, R216 ;  /* 0x000000d800d87308 */ /* 0x000ff00000000800 */
[----:B------:R-:W-:Y:S08]  /*f860*/  MUFU.EX2 R3, R3 ;  /* 0x0000000300037308 */ /* 0x000ff00000000800 */
[----:B------:R-:W-:Y:S01]  /*f870*/  MUFU.EX2 R217, R217 ;  /* 0x000000d900d97308 */ /* 0x000fe20000000800 */
[----:B------:R-:W-:-:S04]  /*f880*/  FADD.FTZ R199, R199, R198 ;  /* 0x000000c6c7c77221 */ /* 0x000fc80000010000 */
[----:B------:R-:W-:Y:S01]  /*f890*/  FADD.FTZ R199, R194, R199 ;  /* 0x000000c7c2c77221 */ /* 0x000fe20000010000 */
[--C-:B------:R-:W-:Y:S01]  /*f8a0*/  FFMA.FTZ R194, R180, UR43, -R182.reuse ;  /* 0x0000002bb4c27c23 */ /* 0x100fe200080108b6 */
[----:B------:R-:W-:Y:S01]  /*f8b0*/  FFMA.FTZ R180, R184, UR43, -R182 ;  /* 0x0000002bb8b47c23 */ /* 0x000fe200080108b6 */
[--C-:B------:R-:W-:Y:S01]  /*f8c0*/  FFMA.FTZ R187, R187, UR43, -R191.reuse ;  /* 0x0000002bbbbb7c23 */ /* 0x100fe200080108bf */
[--C-:B------:R-:W-:Y:S01]  /*f8d0*/  FFMA.FTZ R190, R190, UR43, -R191.reuse ;  /* 0x0000002bbebe7c23 */ /* 0x100fe200080108bf */
[----:B------:R-:W-:Y:S02]  /*f8e0*/  FFMA.FTZ R184, R193, UR43, -R191 ;  /* 0x0000002bc1b87c23 */ /* 0x000fe400080108bf */
[----:B------:R-:W-:Y:S08]  /*f8f0*/  MUFU.EX2 R194, R194 ;  /* 0x000000c200c27308 */ /* 0x000ff00000000800 */
[----:B------:R-:W-:Y:S08]  /*f900*/  MUFU.EX2 R180, R180 ;  /* 0x000000b400b47308 */ /* 0x000ff00000000800 */
[----:B------:R-:W-:Y:S08]  /*f910*/  MUFU.EX2 R187, R187 ;  /* 0x000000bb00bb7308 */ /* 0x000ff00000000800 */
[----:B------:R-:W-:Y:S01]  /*f920*/  MUFU.EX2 R190, R190 ;  /* 0x000000be00be7308 */ /* 0x000fe20000000800 */
[----:B------:R-:W-:-:S02]  /*f930*/  WARPGROUP.DEPBAR.LE gsb0, 0x0 ;  /* 0x00008000000079c5 */ /* 0x000fc40000010000 */
[----:B------:R-:W-:Y:S01]  /*f940*/  FFMA.FTZ R154, R220, UR43, -R182 ;  /* 0x0000002bdc9a7c23 */ /* 0x000fe200080108b6 */
[--C-:B------:R-:W-:Y:S01]  /*f950*/  FFMA.FTZ R155, R196, UR43, -R191.reuse ;  /* 0x0000002bc49b7c23 */ /* 0x100fe200080108bf */
[----:B------:R-:W-:-:S04]  /*f960*/  FFMA.FTZ R196, R230, UR43, -R191 ;  /* 0x0000002be6c47c23 */ /* 0x000fc800080108bf */
[----:B------:R-:W0:Y:S08]  /*f970*/  MUFU.EX2 R154, R154 ;  /* 0x0000009a009a7308 */ /* 0x000e300000000800 */
[----:B------:R-:W2:Y:S08]  /*f980*/  MUFU.EX2 R155, R155 ;  /* 0x0000009b009b7308 */ /* 0x000eb00000000800 */
[----:B------:R-:W4:Y:S01]  /*f990*/  MUFU.EX2 R196, R196 ;  /* 0x000000c400c47308 */ /* 0x000f220000000800 */
[----:B------:R-:W-:-:S02]  /*f9a0*/  VIADD R152, R158, 0x80 ;  /* 0x000000809e987836 */ /* 0x000fc40000000000 */
[----:B------:R-:W-:Y:S02]  /*f9b0*/  IMAD.MOV.U32 R153, RZ, RZ, 0x40000040 ;  /* 0x40000040ff997424 */ /* 0x000fe400078e00ff */
[----:B0-----:R-:W-:Y:S01]  /*f9c0*/  FADD.FTZ R198, R154, R195 ;  /* 0x000000c39ac67221 */ /* 0x001fe20000010000 */
[----:B------:R-:W-:Y:S02]  /*f9d0*/  R2UR UR6, R152 ;  /* 0x00000000980672ca */ /* 0x000fe400000e0000 */
[----:B------:R-:W-:Y:S01]  /*f9e0*/  R2UR UR7, R153 ;  /* 0x00000000990772ca */ /* 0x000fe200000e0000 */
[----:B--2---:R-:W-:Y:S01]  /*f9f0*/  FADD.FTZ R199, R155, R199 ;  /* 0x000000c79bc77221 */ /* 0x004fe20000010000 */
[----:B------:R-:W-:Y:S02]  /*fa00*/  F2FP.F16.F32.PACK_AB R152, R159, R154 ;  /* 0x0000009a9f98723e */ /* 0x000fe400000000ff */
[----:B------:R-:W-:Y:S02]  /*fa10*/  F2FP.F16.F32.PACK_AB R153, R197, R155 ;  /* 0x0000009bc599723e */ /* 0x000fe400000000ff */
[----:B------:R-:W-:-:S02]  /*fa20*/  F2FP.F16.F32.PACK_AB R154, R3, R216 ;  /* 0x000000d8039a723e */ /* 0x000fc400000000ff */
[----:B----4-:R-:W-:-:S04]  /*fa30*/  F2FP.F16.F32.PACK_AB R155, R196, R217 ;  /* 0x000000d9c49b723e */ /* 0x010fc800000000ff */
[----:B------:R-:W-:-:S06]  /*fa40*/  WARPGROUP.ARRIVE ;  /* 0x00000000000079c5 */ /* 0x000fcc0000000000 */
[----:B------:R-:W-:Y:S01]  /*fa50*/  HGMMA.64x256x16.F32 R24, R152, gdesc[UR4].tnspB, R24, gsb0 ;  /* 0x43e0000498187df0 */ /* 0x000fe20008000818 */
[--C-:B------:R-:W-:Y:S01]  /*fa60*/  FFMA.FTZ R195, R173, UR43, -R182.reuse ;  /* 0x0000002badc37c23 */ /* 0x100fe200080108b6 */
[----:B------:R-:W-:Y:S01]  /*fa70*/  FFMA.FTZ R173, R181, UR43, -R182 ;  /* 0x0000002bb5ad7c23 */ /* 0x000fe200080108b6 */
[--C-:B------:R-:W-:Y:S01]  /*fa80*/  FFMA.FTZ R181, R192, UR43, -R191.reuse ;  /* 0x0000002bc0b57c23 */ /* 0x100fe200080108bf */
[----:B------:R-:W-:Y:S08]  /*fa90*/  MUFU.EX2 R184, R184 ;  /* 0x000000b800b87308 */ /* 0x000ff00000000800 */
[----:B------:R-:W0:Y:S08]  /*faa0*/  MUFU.EX2 R195, R195 ;  /* 0x000000c300c37308 */ /* 0x000e300000000800 */
[----:B------:R-:W2:Y:S08]  /*fab0*/  MUFU.EX2 R173, R173 ;  /* 0x000000ad00ad7308 */ /* 0x000eb00000000800 */
[----:B------:R-:W4:Y:S01]  /*fac0*/  MUFU.EX2 R181, R181 ;  /* 0x000000b500b57308 */ /* 0x000f220000000800 */
[----:B------:R-:W-:Y:S01]  /*fad0*/  FADD.FTZ R198, R159, R198 ;  /* 0x000000c69fc67221 */ /* 0x000fe20000010000 */
[--C-:B------:R-:W-:Y:S01]  /*fae0*/  FFMA.FTZ R192, R156, UR43, -R182.reuse ;  /* 0x0000002b9cc07c23 */ /* 0x100fe200080108b6 */
[--C-:B------:R-:W-:Y:S01]  /*faf0*/  FFMA.FTZ R159, R161, UR43, -R182.reuse ;  /* 0x0000002ba19f7c23 */ /* 0x100fe200080108b6 */
[--C-:B------:R-:W-:Y:S01]  /*fb00*/  FFMA.FTZ R156, R157, UR43, -R182.reuse ;  /* 0x0000002b9d9c7c23 */ /* 0x100fe200080108b6 */
[--C-:B------:R-:W-:Y:S01]  /*fb10*/  FFMA.FTZ R161, R171, UR43, -R191.reuse ;  /* 0x0000002baba17c23 */ /* 0x100fe200080108bf */
[----:B------:R-:W-:Y:S01]  /*fb20*/  FFMA.FTZ R157, R160, UR43, -R182 ;  /* 0x0000002ba09d7c23 */ /* 0x000fe200080108b6 */
[--C-:B------:R-:W-:Y:S01]  /*fb30*/  FFMA.FTZ R171, R174, UR43, -R191.reuse ;  /* 0x0000002baeab7c23 */ /* 0x100fe200080108bf */
[--C-:B------:R-:W-:Y:S01]  /*fb40*/  FFMA.FTZ R160, R179, UR43, -R191.reuse ;  /* 0x0000002bb3a07c23 */ /* 0x100fe200080108bf */
[----:B------:R-:W-:Y:S01]  /*fb50*/  FFMA.FTZ R174, R175, UR43, -R191 ;  /* 0x0000002bafae7c23 */ /* 0x000fe200080108bf */
[----:B------:R-:W-:Y:S08]  /*fb60*/  MUFU.EX2 R192, R192 ;  /* 0x000000c000c07308 */ /* 0x000ff00000000800 */
[----:B------:R-:W5:Y:S08]  /*fb70*/  MUFU.EX2 R156, R156 ;  /* 0x0000009c009c7308 */ /* 0x000f700000000800 */
[----:B------:R-:W-:Y:S08]  /*fb80*/  MUFU.EX2 R157, R157 ;  /* 0x0000009d009d7308 */ /* 0x000ff00000000800 */
[----:B------:R-:W-:Y:S08]  /*fb90*/  MUFU.EX2 R159, R159 ;  /* 0x0000009f009f7308 */ /* 0x000ff00000000800 */
[----:B------:R-:W-:Y:S08]  /*fba0*/  MUFU.EX2 R160, R160 ;  /* 0x000000a000a07308 */ /* 0x000ff00000000800 */
[----:B------:R-:W1:Y:S08]  /*fbb0*/  MUFU.EX2 R161, R161 ;  /* 0x000000a100a17308 */ /* 0x000e700000000800 */
[----:B------:R-:W-:Y:S08]  /*fbc0*/  MUFU.EX2 R171, R171 ;  /* 0x000000ab00ab7308 */ /* 0x000ff00000000800 */
[----:B------:R-:W3:Y:S01]  /*fbd0*/  MUFU.EX2 R174, R174 ;  /* 0x000000ae00ae7308 */ /* 0x000ee20000000800 */
[----:B------:R-:W-:-:S02]  /*fbe0*/  WARPGROUP.DEPBAR.LE gsb0, 0x0 ;  /* 0x00008000000079c5 */ /* 0x000fc40000010000 */
[----:B------:R-:W-:Y:S01]  /*fbf0*/  VIADD R152, R158, 0x100 ;  /* 0x000001009e987836 */ /* 0x000fe20000000000 */
[----:B------:R-:W-:-:S04]  /*fc00*/  MOV R153, 0x40000040 ;  /* 0x4000004000997802 */ /* 0x000fc80000000f00 */
[----:B------:R-:W-:Y:S02]  /*fc10*/  R2UR UR6, R152 ;  /* 0x00000000980672ca */ /* 0x000fe400000e0000 */
[----:B------:R-:W-:Y:S02]  /*fc20*/  R2UR UR7, R153 ;  /* 0x00000000990772ca */ /* 0x000fe400000e0000 */
[----:B0-----:R-:W-:Y:S02]  /*fc30*/  F2FP.F16.F32.PACK_AB R152, R194, R195 ;  /* 0x000000c3c298723e */ /* 0x001fe400000000ff */
[----:B------:R-:W-:Y:S02]  /*fc40*/  F2FP.F16.F32.PACK_AB R153, R190, R187 ;  /* 0x000000bbbe99723e */ /* 0x000fe400000000ff */
[----:B--2---:R-:W-:Y:S02]  /*fc50*/  F2FP.F16.F32.PACK_AB R154, R180, R173 ;  /* 0x000000adb49a723e */ /* 0x004fe400000000ff */
[----:B----4-:R-:W-:-:S04]  /*fc60*/  F2FP.F16.F32.PACK_AB R155, R184, R181 ;  /* 0x000000b5b89b723e */ /* 0x010fc800000000ff */
[----:B------:R-:W-:-:S06]  /*fc70*/  WARPGROUP.ARRIVE ;  /* 0x00000000000079c5 */ /* 0x000fcc0000000000 */
[----:B------:R-:W-:Y:S01]  /*fc80*/  HGMMA.64x256x16.F32 R24, R152, gdesc[UR4].tnspB, R24, gsb0 ;  /* 0x43e0000498187df0 */ /* 0x000fe20008000818 */
[----:B------:R-:W-:Y:S01]  /*fc90*/  FADD.FTZ R216, R216, R198 ;  /* 0x000000c6d8d87221 */ /* 0x000fe20000010000 */
[--C-:B------:R-:W-:Y:S01]  /*fca0*/  FFMA.FTZ R162, R162, UR43, -R191.reuse ;  /* 0x0000002ba2a27c23 */ /* 0x100fe200080108bf */
[--C-:B------:R-:W-:Y:S01]  /*fcb0*/  FFMA.FTZ R163, R163, UR43, -R191.reuse ;  /* 0x0000002ba3a37c23 */ /* 0x100fe200080108bf */
[--C-:B------:R-:W-:Y:S01]  /*fcc0*/  FFMA.FTZ R166, R166, UR43, -R191.reuse ;  /* 0x0000002ba6a67c23 */ /* 0x100fe200080108bf */
[----:B------:R-:W-:Y:S01]  /*fcd0*/  FADD.FTZ R216, R3, R216 ;  /* 0x000000d803d87221 */ /* 0x000fe20000010000 */
[----:B------:R-:W-:Y:S01]  /*fce0*/  FFMA.FTZ R3, R167, UR43, -R191 ;  /* 0x0000002ba7037c23 */ /* 0x000fe200080108bf */
[----:B------:R-:W-:Y:S08]  /*fcf0*/  MUFU.EX2 R164, R164 ;  /* 0x000000a400a47308 */ /* 0x000ff00000000800 */
[----:B------:R-:W0:Y:S08]  /*fd00*/  MUFU.EX2 R165, R165 ;  /* 0x000000a500a57308 */ /* 0x000e300000000800 */
[----:B------:R-:W-:Y:S08]  /*fd10*/  MUFU.EX2 R168, R168 ;  /* 0x000000a800a87308 */ /* 0x000ff00000000800 */
[----:B------:R-:W-:Y:S08]  /*fd20*/  MUFU.EX2 R169, R169 ;  /* 0x000000a900a97308 */ /* 0x000ff00000000800 */
[----:B------:R-:W-:Y:S08]  /*fd30*/  MUFU.EX2 R3, R3 ;  /* 0x0000000300037308 */ /* 0x000ff00000000800 */
[----:B------:R-:W2:Y:S08]  /*fd40*/  MUFU.EX2 R162, R162 ;  /* 0x000000a200a27308 */ /* 0x000eb00000000800 */
[----:B------:R-:W-:Y:S08]  /*fd50*/  MUFU.EX2 R163, R163 ;  /* 0x000000a300a37308 */ /* 0x000ff00000000800 */
[----:B------:R-:W4:Y:S01]  /*fd60*/  MUFU.EX2 R166, R166 ;  /* 0x000000a600a67308 */ /* 0x000f220000000800 */
[----:B------:R-:W-:-:S02]  /*fd70*/  WARPGROUP.DEPBAR.LE gsb0, 0x0 ;  /* 0x00008000000079c5 */ /* 0x000fc40000010000 */
[----:B------:R-:W-:Y:S02]  /*fd80*/  VIADD R152, R158, 0x180 ;  /* 0x000001809e987836 */ /* 0x000fe40000000000 */
[----:B------:R-:W-:-:S03]  /*fd90*/  IMAD.MOV.U32 R153, RZ, RZ, 0x40000040 ;  /* 0x40000040ff997424 */ /* 0x000fc600078e00ff */
[----:B------:R-:W-:Y:S02]  /*fda0*/  R2UR UR6, R152 ;  /* 0x00000000980672ca */ /* 0x000fe400000e0000 */
[----:B------:R-:W-:Y:S02]  /*fdb0*/  R2UR UR7, R153 ;  /* 0x00000000990772ca */ /* 0x000fe400000e0000 */
[----:B-----5:R-:W-:Y:S02]  /*fdc0*/  F2FP.F16.F32.PACK_AB R152, R156, R192 ;  /* 0x000000c09c98723e */ /* 0x020fe400000000ff */
[----:B-1----:R-:W-:Y:S02]  /*fdd0*/  F2FP.F16.F32.PACK_AB R153, R161, R160 ;  /* 0x000000a0a199723e */ /* 0x002fe400000000ff */
[----:B------:R-:W-:Y:S02]  /*fde0*/  F2FP.F16.F32.PACK_AB R154, R159, R157 ;  /* 0x0000009d9f9a723e */ /* 0x000fe400000000ff */
[----:B---3--:R-:W-:-:S04]  /*fdf0*/  F2FP.F16.F32.PACK_AB R155, R174, R171 ;  /* 0x000000abae9b723e */ /* 0x008fc800000000ff */
[----:B------:R-:W-:-:S06]  /*fe00*/  WARPGROUP.ARRIVE ;  /* 0x00000000000079c5 */ /* 0x000fcc0000000000 */
[----:B------:R-:W-:Y:S01]  /*fe10*/  HGMMA.64x256x16.F32 R24, R152, gdesc[UR4].tnspB, R24, gsb0 ;  /* 0x43e0000498187df0 */ /* 0x000fe20008000818 */
[--C-:B------:R-:W-:Y:S01]  /*fe20*/  FFMA.FTZ R172, R172, UR43, -R182.reuse ;  /* 0x0000002bacac7c23 */ /* 0x100fe200080108b6 */
[--C-:B------:R-:W-:Y:S01]  /*fe30*/  FFMA.FTZ R185, R185, UR43, -R182.reuse ;  /* 0x0000002bb9b97c23 */ /* 0x100fe200080108b6 */
[--C-:B------:R-:W-:Y:S01]  /*fe40*/  FFMA.FTZ R188, R188, UR43, -R182.reuse ;  /* 0x0000002bbcbc7c23 */ /* 0x100fe200080108b6 */
[----:B------:R-:W-:Y:S01]  /*fe50*/  FFMA.FTZ R182, R189, UR43, -R182 ;  /* 0x0000002bbdb67c23 */ /* 0x000fe200080108b6 */
[--C-:B------:R-:W-:Y:S01]  /*fe60*/  FFMA.FTZ R170, R170, UR43, -R191.reuse ;  /* 0x0000002baaaa7c23 */ /* 0x100fe200080108bf */
[--C-:B------:R-:W-:Y:S01]  /*fe70*/  FFMA.FTZ R0, R0, UR43, -R191.reuse ;  /* 0x0000002b00007c23 */ /* 0x100fe200080108bf */
[--C-:B------:R-:W-:Y:S01]  /*fe80*/  FFMA.FTZ R183, R183, UR43, -R191.reuse ;  /* 0x0000002bb7b77c23 */ /* 0x100fe200080108bf */
[----:B------:R-:W-:Y:S01]  /*fe90*/  FFMA.FTZ R186, R186, UR43, -R191 ;  /* 0x0000002bbaba7c23 */ /* 0x000fe200080108bf */
[----:B------:R-:W1:Y:S08]  /*fea0*/  MUFU.EX2 R172, R172 ;  /* 0x000000ac00ac7308 */ /* 0x000e700000000800 */
[----:B------:R-:W-:Y:S08]  /*feb0*/  MUFU.EX2 R185, R185 ;  /* 0x000000b900b97308 */ /* 0x000ff00000000800 */
[----:B------:R-:W-:Y:S08]  /*fec0*/  MUFU.EX2 R188, R188 ;  /* 0x000000bc00bc7308 */ /* 0x000ff00000000800 */
[----:B------:R-:W-:Y:S08]  /*fed0*/  MUFU.EX2 R182, R182 ;  /* 0x000000b600b67308 */ /* 0x000ff00000000800 */
[----:B------:R-:W3:Y:S08]  /*fee0*/  MUFU.EX2 R170, R170 ;  /* 0x000000aa00aa7308 */ /* 0x000ef00000000800 */
[----:B------:R-:W5:Y:S08]  /*fef0*/  MUFU.EX2 R0, R0 ;  /* 0x0000000000007308 */ /* 0x000f700000000800 */
[----:B------:R-:W5:Y:S08]  /*ff00*/  MUFU.EX2 R183, R183 ;  /* 0x000000b700b77308 */ /* 0x000f700000000800 */
[----:B------:R-:W5:Y:S01]  /*ff10*/  MUFU.EX2 R186, R186 ;  /* 0x000000ba00ba7308 */ /* 0x000f620000000800 */
[----:B------:R-:W-:-:S02]  /*ff20*/  WARPGROUP.DEPBAR.LE gsb0, 0x0 ;  /* 0x00008000000079c5 */ /* 0x000fc40000010000 */
[----:B------:R-:W-:Y:S02]  /*ff30*/  VIADD R152, R158, 0x200 ;  /* 0x000002009e987836 */ /* 0x000fe40000000000 */
[----:B------:R-:W-:-:S03]  /*ff40*/  IMAD.MOV.U32 R153, RZ, RZ, 0x40000040 ;  /* 0x40000040ff997424 */ /* 0x000fc600078e00ff */
[----:B------:R-:W-:Y:S02]  /*ff50*/  R2UR UR6, R152 ;  /* 0x00000000980672ca */ /* 0x000fe400000e0000 */
[----:B------:R-:W-:Y:S02]  /*ff60*/  R2UR UR7, R153 ;  /* 0x00000000990772ca */ /* 0x000fe400000e0000 */
[----:B0-----:R-:W-:Y:S02]  /*ff70*/  F2FP.F16.F32.PACK_AB R152, R165, R164 ;  /* 0x000000a4a598723e */ /* 0x001fe400000000ff */
[----:B--2---:R-:W-:Y:S02]  /*ff80*/  F2FP.F16.F32.PACK_AB R153, R162, R3 ;  /* 0x00000003a299723e */ /* 0x004fe400000000ff */
[----:B------:R-:W-:Y:S02]  /*ff90*/  F2FP.F16.F32.PACK_AB R154, R169, R168 ;  /* 0x000000a8a99a723e */ /* 0x000fe400000000ff */
[----:B----4-:R-:W-:-:S04]  /*ffa0*/  F2FP.F16.F32.PACK_AB R155, R166, R163 ;  /* 0x000000a3a69b723e */ /* 0x010fc800000000ff */
[----:B------:R-:W-:-:S06]  /*ffb0*/  WARPGROUP.ARRIVE ;  /* 0x00000000000079c5 */ /* 0x000fcc0000000000 */
[----:B------:R-:W-:Y:S01]  /*ffc0*/  HGMMA.64x256x16.F32 R24, R152, gdesc[UR4].tnspB, R24, gsb0 ;  /* 0x43e0000498187df0 */ /* 0x000fe20008000818 */
[----:B------:R-:W-:-:S04]  /*ffd0*/  FADD.FTZ R199, R197, R199 ;  /* 0x000000c7c5c77221 */ /* 0x000fc80000010000 */
        /* <DEDUP_REMOVED lines=25> */
[----:B------:R-:W-:Y:S02]  /*10170*/  ISETP.GT.AND P2, PT, R210, R222, PT ;  /* 0x000000ded200720c */ /* 0x000fe40003f44270 */
[----:B------:R-:W-:Y:S01]  /*10180*/  FADD.FTZ R184, R166, R184 ;  /* 0x000000b8a6b87221 */ /* 0x000fe20000010000 */
[----:B------:R-:W-:Y:S02]  /*10190*/  @!P0 VIADD R211, R211, 0x32460 ;  /* 0x00032460d3d38836 */ /* 0x000fe40000000000 */
[----:B-1----:R-:W-:Y:S01]  /*101a0*/  FADD.FTZ R192, R172, R192 ;  /* 0x000000c0acc07221 */ /* 0x002fe20000010000 */
[----:B---3--:R-:W-:-:S03]  /*101b0*/  FADD.FTZ R184, R170, R184 ;  /* 0x000000b8aab87221 */ /* 0x008fc60000010000 */
[----:B------:R-:W-:Y:S01]  /*101c0*/  FADD.FTZ R192, R185, R192 ;  /* 0x000000c0b9c07221 */ /* 0x000fe20000010000 */
[----:B------:R-:W-:Y:S01]  /*101d0*/  @!P0 PRMT R211, RZ, 0x654, R211 ;  /* 0x00000654ffd38816 */ /* 0x000fe200000000d3 */
[----:B-----5:R-:W-:Y:S02]  /*101e0*/  FADD.FTZ R184, R0, R184 ;  /* 0x000000b800b87221 */ /* 0x020fe40000010000 */
[----:B------:R-:W-:Y:S02]  /*101f0*/  FADD.FTZ R192, R188, R192 ;  /* 0x000000c0bcc07221 */ /* 0x000fe40000010000 */
[----:B------:R-:W-:Y:S01]  /*10200*/  FADD.FTZ R184, R183, R184 ;  /* 0x000000b8b7b87221 */ /* 0x000fe20000010000 */
[----:B------:R-:W-:Y:S02]  /*10210*/  VIADD R210, R210, 0xffffffff ;  /* 0xffffffffd2d27836 */ /* 0x000fe40000000000 */
[----:B------:R-:W-:Y:S02]  /*10220*/  IMAD.MOV.U32 R216, RZ, RZ, R178 ;  /* 0x000000ffffd87224 */ /* 0x000fe400078e00b2 */
[----:B------:R-:W-:Y:S01]  /*10230*/  FADD.FTZ R3, R186, R184 ;  /* 0x000000b8ba037221 */ /* 0x000fe20000010000 */
[----:B------:R-:W-:Y:S01]  /*10240*/  IMAD.MOV.U32 R217, RZ, RZ, R176 ;  /* 0x000000ffffd97224 */ /* 0x000fe200078e00b0 */
[----:B------:R-:W-:-:S02]  /*10250*/  WARPGROUP.DEPBAR.LE gsb0, 0x0 ;  /* 0x00008000000079c5 */ /* 0x000fc40000010000 */
[----:B------:R-:W-:Y:S02]  /*10260*/  VIADD R152, R158, 0x280 ;  /* 0x000002809e987836 */ /* 0x000fe40000000000 */
[----:B------:R-:W-:-:S03]  /*10270*/  IMAD.MOV.U32 R153, RZ, RZ, 0x40000040 ;  /* 0x40000040ff997424 */ /* 0x000fc600078e00ff */
[----:B------:R-:W-:Y:S02]  /*10280*/  R2UR UR6, R152 ;  /* 0x00000000980672ca */ /* 0x000fe400000e0000 */
[----:B------:R-:W-:Y:S02]  /*10290*/  R2UR UR7, R153 ;  /* 0x00000000990772ca */ /* 0x000fe400000e0000 */
[----:B------:R-:W-:Y:S02]  /*102a0*/  F2FP.F16.F32.PACK_AB R152, R185, R172 ;  /* 0x000000acb998723e */ /* 0x000fe400000000ff */
[----:B------:R-:W-:Y:S02]  /*102b0*/  F2FP.F16.F32.PACK_AB R153, R0, R170 ;  /* 0x000000aa0099723e */ /* 0x000fe400000000ff */
[----:B------:R-:W-:Y:S02]  /*102c0*/  F2FP.F16.F32.PACK_AB R154, R182, R188 ;  /* 0x000000bcb69a723e */ /* 0x000fe400000000ff */
[----:B------:R-:W-:-:S04]  /*102d0*/  F2FP.F16.F32.PACK_AB R155, R186, R183 ;  /* 0x000000b7ba9b723e */ /* 0x000fc800000000ff */
[----:B------:R-:W-:-:S06]  /*102e0*/  WARPGROUP.ARRIVE ;  /* 0x00000000000079c5 */ /* 0x000fcc0000000000 */
[----:B------:R-:W-:Y:S01]  /*102f0*/  HGMMA.64x256x16.F32 R24, R152, gdesc[UR4].tnspB, R24, gsb0 ;  /* 0x43e0000498187df0 */ /* 0x000fe20008000818 */
[----:B------:R-:W-:Y:S02]  /*10300*/  FADD.FTZ R0, R182, R192 ;  /* 0x000000c0b6007221 */ /* 0x000fe40000010000 */
[----:B------:R-:W-:Y:S02]  /*10310*/  WARPGROUP.DEPBAR.LE gsb0, 0x0 ;  /* 0x00008000000079c5 */ /* 0x000fe40000010000 */
[----:B------:R1:W-:Y:S01]  /*10320*/  @!P0 SYNCS.ARRIVE.TRANS64.RED.A1T0 RZ, [R211+URZ], RZ ;  /* 0x000000ffd3ff89a7 */ /* 0x0003e2000810043f */
[----:B------:R-:W-:Y:S05]  /*10330*/  @P2 BRA `(.L_x_5747) ;  /* 0xffffffc800a02947 */ /* 0x000fea000383ffff */
.L_x_5737:
[----:B------:R-:W2:Y:S02]  /*10340*/  LDL R152, [R1+0x60] ;  /* 0x0000600001987983 */ /* 0x000ea40000100800 */
[----:B--2---:R-:W-:-:S13]  /*10350*/  ISETP.GE.AND P2, PT, R210, R152, PT ;  /* 0x00000098d200720c */ /* 0x004fda0003f46270 */
[----:B------:R-:W-:Y:S05]  /*10360*/  @!P2 BRA `(.L_x_5748) ;  /* 0x0000002c00bca947 */ /* 0x000fea0003800000 */
[----:B------:R-:W-:Y:S01]  /*10370*/  MOV R216, R178 ;  /* 0x000000b200d87202 */ /* 0x000fe20000000f00 */
[----:B------:R-:W-:-:S07]  /*10380*/  IMAD.MOV.U32 R217, RZ, RZ, R176 ;  /* 0x000000ffffd97224 */ /* 0x000fce00078e00b0 */
.L_x_5758:
[----:B------:R-:W-:Y:S01]  /*10390*/  VIADD R2, R2, 0x1 ;  /* 0x0000000102027836 */ /* 0x000fe20000000000 */
[----:B------:R-:W-:Y:S05]  /*103a0*/  YIELD ;  /* 0x0000000000007946 */ /* 0x000fea0003800000 */
[----:B------:R-:W-:-:S04]  /*103b0*/  ISETP.NE.AND P2, PT, R2, 0x2, PT ;  /* 0x000000020200780c */ /* 0x000fc80003f45270 */
[----:B------:R-:W-:Y:S02]  /*103c0*/  SEL R152, RZ, 0x1, P2 ;  /* 0x00000001ff987807 */ /* 0x000fe40001000000 */
[----:B------:R-:W-:Y:S02]  /*103d0*/  SEL R2, R2, RZ, P2 ;  /* 0x000000ff02027207 */ /* 0x000fe40001000000 */
[----:B------:R-:W-:Y:S01]  /*103e0*/  LOP3.LUT R23, R23, R152, RZ, 0x3c, !PT ;  /* 0x0000009817177212 */ /* 0x000fe200078e3cff */
[----:B--2--5:R-:W-:Y:S06]  /*103f0*/  @!P1 BRA `(.L_x_5749) ;  /* 0x0000000000049947 */ /* 0x024fec0003800000 */
[----:B------:R-:W-:Y:S01]  /*10400*/  BPT.TRAP 0x1 ;  /* 0x000000040000795c */ /* 0x000fe20000300000 */
.L_x_5749:
[----:B-1----:R-:W-:Y:S01]  /*10410*/  IMAD R211, R2, 0x8, R19 ;  /* 0x0000000802d37824 */ /* 0x002fe200078e0213 */
[----:B------:R-:W-:-:S04]  /*10420*/  SHF.L.U32 R218, R23, 0x1f, RZ ;  /* 0x0000001f17da7819 */ /* 0x000fc800000006ff */
[----:B------:R1:W2:Y:S01]  /*10430*/  SYNCS.PHASECHK.TRANS64.TRYWAIT P2, [R211+URZ+0x32430], R218 ;  /* 0x032430dad30075a7 */ /* 0x0002a2000804017f */
[----:B------:R-:W-:Y:S05]  /*10440*/  @!P1 BRA `(.L_x_5750) ;  /* 0x0000000000049947 */ /* 0x000fea0003800000 */
[----:B------:R-:W-:Y:S01]  /*10450*/  BPT.TRAP 0x1 ;  /* 0x000000040000795c */ /* 0x000fe20000300000 */
.L_x_5750:
[----:B------:R-:W3:Y:S01]  /*10460*/  LDL R152, [R1+0x4c] ;  /* 0x00004c0001987983 */ /* 0x000ee20000100800 */
[----:B------:R-:W-:Y:S02]  /*10470*/  IMAD.MOV.U32 R157, RZ, RZ, 0x40000040 ;  /* 0x40000040ff9d7424 */ /* 0x000fe400078e00ff */
[----:B---3--:R-:W-:Y:S01]  /*10480*/  IMAD R156, R2, 0x300, R152 ;  /* 0x00000300029c7824 */ /* 0x008fe200078e0298 */
[----:B--2---:R-:W-:Y:S06]  /*10490*/  @P2 BRA `(.L_x_5751) ;  /* 0x0000000000082947 */ /* 0x004fec0003800000 */
[----:B------:R-:W2:Y:S02]  /*104a0*/  SYNCS.PHASECHK.TRANS64.TRYWAIT P2, [R211+URZ+0x32430], R218 ;  /* 0x032430dad30075a7 */ /* 0x000ea4000804017f */
[----:B--2---:R-:W-:Y:S05]  /*104b0*/  @!P2 BRA `(.L_x_5752) ;  /* 0x0000013400f0a947 */ /* 0x004fea0003800000 */
.L_x_5751:
        /* <DEDUP_REMOVED lines=40> */
.L_x_5753:
[----:B------:R0:W3:Y:S01]  /*10740*/  SYNCS.PHASECHK.TRANS64.TRYWAIT P2, [R211+URZ+0x32450], R218 ;  /* 0x032450dad30075a7 */ /* 0x0000e2000804017f */
[----:B------:R-:W-:Y:S05]  /*10750*/  @!P1 BRA `(.L_x_5754) ;  /* 0x0000000000049947 */ /* 0x000fea0003800000 */
[----:B------:R-:W-:Y:S01]  /*10760*/  BPT.TRAP 0x1 ;  /* 0x000000040000795c */ /* 0x000fe20000300000 */
.L_x_5754:
[----:B------:R-:W-:Y:S04]  /*10770*/  BSSY B0, `(.L_x_5755) ;  /* 0x0000004000007945 */ /* 0x000fe80003800000 */
[----:B---3--:R-:W-:Y:S05]  /*10780*/  @P2 BRA `(.L_x_5756) ;  /* 0x0000000000082947 */ /* 0x008fea0003800000 */
[----:B------:R-:W3:Y:S02]  /*10790*/  SYNCS.PHASECHK.TRANS64.TRYWAIT P2, [R211+URZ+0x32450], R218 ;  /* 0x032450dad30075a7 */ /* 0x000ee4000804017f */
[----:B---3--:R-:W-:Y:S05]  /*107a0*/  @!P2 BRA `(.L_x_5757) ;  /* 0x000001340048a947 */ /* 0x008fea0003800000 */
.L_x_5756:
[----:B------:R-:W-:Y:S05]  /*107b0*/  BSYNC B0 ;  /* 0x0000000000007941 */ /* 0x000fea0003800000 */
.L_x_5755:
[----:B------:R-:W-:Y:S05]  /*107c0*/  WARPSYNC.ALL ;  /* 0x0000000000007948 */ /* 0x000fea0003800000 */
[----:B0123--:R-:W-:Y:S01]  /*107d0*/  MOV R218, 0xc00 ;  /* 0x00000c0000da7802 */ /* 0x00ffe20000000f00 */
[----:B------:R-:W-:Y:S01]  /*107e0*/  IMAD.MOV.U32 R219, RZ, RZ, 0x40000040 ;  /* 0x40000040ffdb7424 */ /* 0x000fe200078e00ff */
[----:B------:R-:W-:Y:S01]  /*107f0*/  R2UR UR4, R4 ;  /* 0x00000000040472ca */ /* 0x000fe200000e0000 */
[----:B------:R-:W-:Y:S01]  /*10800*/  WARPGROUP.ARRIVE ;  /* 0x00000000000079c5 */ /* 0x000fe20000000000 */
[----:B------:R-:W-:Y:S01]  /*10810*/  R2UR UR5, R5 ;  /* 0x00000000050572ca */ /* 0x000fe200000e0000 */
[----:B------:R-:W-:Y:S01]  /*10820*/  IMAD R218, R2, R218, UR39 ;  /* 0x0000002702da7e24 */ /* 0x000fe2000f8e02da */
[----:B------:R-:W-:Y:S01]  /*10830*/  R2UR UR7, R219 ;  /* 0x00000000db0772ca */ /* 0x000fe200000e0000 */
[----:B------:R-:W-:Y:S01]  /*10840*/  IMAD.MOV.U32 R221, RZ, RZ, 0x40000040 ;  /* 0x40000040ffdd7424 */ /* 0x000fe200078e00ff */
[----:B------:R0:W-:Y:S01]  /*10850*/  STL [R1+0x1b0], R22 ;  /* 0x0001b01601007387 */ /* 0x0001e20000100800 */
[C---:B------:R-:W-:Y:S01]  /*10860*/  VIADD R220, R218.reuse, 0x2 ;  /* 0x00000002dadc7836 */ /* 0x040fe20000000000 */
[----:B------:R-:W-:Y:S01]  /*10870*/  R2UR UR6, R218 ;  /* 0x00000000da0672ca */ /* 0x000fe200000e0000 */
[----:B------:R-:W-:Y:S01]  /*10880*/  IMAD.MOV.U32 R219, RZ, RZ, 0x40000040 ;  /* 0x40000040ffdb7424 */ /* 0x000fe200078e00ff */
[----:B------:R-:W-:Y:S01]  /*10890*/  UMOV UR43, UR48 ;  /* 0x00000030002b7c82 */ /* 0x000fe20008000000 */
[----:B------:R-:W-:Y:S04]  /*108a0*/  STL [R1+0x1ac], R19 ;  /* 0x0001ac1301007387 */ /* 0x000fe80000100800 */
[----:B------:R1:W-:Y:S04]  /*108b0*/  STL [R1+0x1a8], R18 ;  /* 0x0001a81201007387 */ /* 0x0003e80000100800 */
[----:B------:R-:W-:Y:S02]  /*108c0*/  STL [R1+0x1a4], R17 ;  /* 0x0001a41101007387 */ /* 0x000fe40000100800 */
[----:B------:R-:W-:Y:S01]  /*108d0*/  HGMMA.64x96x16.F32 R152, gdesc[UR4], R152, gsb0 ;  /* 0x01600000049879f0 */ /* 0x000fe20008000898 */
[----:B------:R-:W-:Y:S01]  /*108e0*/  R2UR UR6, R220 ;  /* 0x00000000dc0672ca */ /* 0x000fe200000e0000 */
[----:B------:R-:W-:Y:S01]  /*108f0*/  VIADD R220, R218, 0x4 ;  /* 0x00000004dadc7836 */ /* 0x000fe20000000000 */
[----:B------:R-:W-:Y:S01]  /*10900*/  R2UR UR7, R221 ;  /* 0x00000000dd0772ca */ /* 0x000fe200000e0000 */
[----:B------:R-:W-:Y:S01]  /*10910*/  IMAD.MOV.U32 R221, RZ, RZ, 0x40000040 ;  /* 0x40000040ffdd7424 */ /* 0x000fe200078e00ff */
[----:B------:R-:W-:Y:S01]  /*10920*/  R2UR UR4, R236 ;  /* 0x00000000ec0472ca */ /* 0x000fe200000e0000 */
[----:B------:R-:W-:Y:S01]  /*10930*/  STL [R1+0x1a0], R16 ;  /* 0x0001a01001007387 */ /* 0x000fe20000100800 */
[----:B------:R-:W-:Y:S01]  /*10940*/  R2UR UR5, R237 ;  /* 0x00000000ed0572ca */ /* 0x000fe200000e0000 */
[----:B------:R-:W-:-:S02]  /*10950*/  WARPGROUP.DEPBAR.LE gsb0, 0x0 ;  /* 0x00008000000079c5 */ /* 0x000fc40000010000 */
[----:B------:R-:W-:-:S10]  /*10960*/  WARPGROUP.ARRIVE ;  /* 0x00000000000079c5 */ /* 0x000fd40000000000 */
[----:B------:R-:W-:Y:S01]  /*10970*/  HGMMA.64x96x16.F32 R152, gdesc[UR4], R152, gsb0 ;  /* 0x01600000049879f0 */ /* 0x000fe20008000898 */
[----:B------:R-:W-:Y:S01]  /*10980*/  R2UR UR6, R220 ;  /* 0x00000000dc0672ca */ /* 0x000fe200000e0000 */
[----:B------:R-:W-:Y:S01]  /*10990*/  VIADD R220, R218, 0x6 ;  /* 0x00000006dadc7836 */ /* 0x000fe20000000000 */
[----:B------:R-:W-:Y:S01]  /*109a0*/  R2UR UR7, R221 ;  /* 0x00000000dd0772ca */ /* 0x000fe200000e0000 */
[----:B------:R-:W-:Y:S01]  /*109b0*/  IMAD.MOV.U32 R221, RZ, RZ, 0x40000040 ;  /* 0x40000040ffdd7424 */ /* 0x000fe200078e00ff */
[----:B------:R-:W-:Y:S02]  /*109c0*/  R2UR UR4, R234 ;  /* 0x00000000ea0472ca */ /* 0x000fe400000e0000 */
[----:B------:R-:W-:Y:S01]  /*109d0*/  R2UR UR5, R235 ;  /* 0x00000000eb0572ca */ /* 0x000fe200000e0000 */
[----:B------:R-:W-:Y:S02]  /*109e0*/  WARPGROUP.DEPBAR.LE gsb0, 0x0 ;  /* 0x00008000000079c5 */ /* 0x000fe40000010000 */
        /* <DEDUP_REMOVED lines=13> */
[----:B------:R-:W-:Y:S02]  /*10ac0*/  R2UR UR7, R221 ;  /* 0x00000000dd0772ca */ /* 0x000fe400000e0000 */
[----:B------:R-:W-:Y:S02]  /*10ad0*/  R2UR UR4, R226 ;  /* 0x00000000e20472ca */ /* 0x000fe400000e0000 */
[----:B------:R-:W-:Y:S02]  /*10ae0*/  R2UR UR5, R227 ;  /* 0x00000000e30572ca */ /* 0x000fe400000e0000 */
[----:B------:R-:W-:Y:S01]  /*10af0*/  MOV R221, 0x40000040 ;  /* 0x4000004000dd7802 */ /* 0x000fe20000000f00 */
[----:B------:R-:W-:-:S02]  /*10b00*/  WARPGROUP.DEPBAR.LE gsb0, 0x0 ;  /* 0x00008000000079c5 */ /* 0x000fc40000010000 */
[----:B------:R-:W-:-:S08]  /*10b10*/  WARPGROUP.ARRIVE ;  /* 0x00000000000079c5 */ /* 0x000fd00000000000 */
        /* <DEDUP_REMOVED lines=46> */
[----:B------:R-:W-:Y:S02]  /*10e00*/  R2UR UR6, R220 ;  /* 0x00000000dc0672ca */ /* 0x000fe400000e0000 */
[----:B------:R-:W-:Y:S01]  /*10e10*/  R2UR UR7, R221 ;  /* 0x00000000dd0772ca */ /* 0x000fe200000e0000 */
[----:B------:R-:W-:Y:S01]  /*10e20*/  IMAD.MOV.U32 R221, RZ, RZ, 0x40000040 ;  /* 0x40000040ffdd7424 */ /* 0x000fe200078e00ff */
[----:B------:R-:W-:Y:S02]  /*10e30*/  R2UR UR4, R20 ;  /* 0x00000000140472ca */ /* 0x000fe400000e0000 */
[----:B------:R-:W-:Y:S02]  /*10e40*/  R2UR UR5, R21 ;  /* 0x00000000150572ca */ /* 0x000fe400000e0000 */
[----:B------:R-:W-:Y:S01]  /*10e50*/  IADD3 R220, R218, 0x606, RZ ;  /* 0x00000606dadc7810 */ /* 0x000fe20007ffe0ff */
        /* <DEDUP_REMOVED lines=25> */
[----:B------:R-:W-:Y:S01]  /*10ff0*/  R2UR UR4, R10 ;  /* 0x000000000a0472ca */ /* 0x000fe200000e0000 */
[----:B------:R-:W-:Y:S01]  /*11000*/  VIADD R218, R218, 0x906 ;  /* 0x00000906dada7836 */ /* 0x000fe20000000000 */
        /* <DEDUP_REMOVED lines=63> */
[----:B------:R-:W-:-:S02]  /*11400*/  FMUL.FTZ R191, R191, UR50 ;  /* 0x00000032bfbf7c20 */ /* 0x000fc40008410000 */
        /* <DEDUP_REMOVED lines=38> */
[----:B0-----:R-:W-:Y:S01]  /*11670*/  MUFU.TANH R22, R154 ;  /* 0x0000009a00167308 */ /* 0x001fe20000002400 */
[----:B---3--:R-:W-:-:S07]  /*11680*/  FMNMX.FTZ R169, R193, R169, !PT ;  /* 0x000000a9c1a97209 */ /* 0x008fce0007810000 */
[----:B------:R-:W0:Y:S01]  /*11690*/  MUFU.TANH R181, R158 ;  /* 0x0000009e00b57308 */ /* 0x000e220000002400 */
[----:B----4-:R-:W-:-:S05]  /*116a0*/  FMNMX.FTZ R169, R192, R169, !PT ;  /* 0x000000a9c0a97209 */ /* 0x010fca0007810000 */
[----:B------:R-:W2:Y:S02]  /*116b0*/  SHFL.BFLY PT, R176, R169, 0x2, 0x1f ;  /* 0x0c401f00a9b07f89 */ /* 0x000ea400000e0000 */
[----:B------:R3:W-:Y:S08]  /*116c0*/  MUFU.TANH R197, R170 ;  /* 0x000000aa00c57308 */ /* 0x0007f00000002400 */
[----:B-1----:R1:W-:Y:S01]  /*116d0*/  MUFU.TANH R18, R162 ;  /* 0x000000a200127308 */ /* 0x0023e20000002400 */
[----:B---3--:R-:W-:-:S07]  /*116e0*/  IMAD.MOV.U32 R170, RZ, RZ, R180 ;  /* 0x000000ffffaa7224 */ /* 0x008fce00078e00b4 */
[----:B------:R-:W-:Y:S01]  /*116f0*/  MUFU.TANH R19, R155 ;  /* 0x0000009b00137308 */ /* 0x000fe20000002400 */
[----:B--2---:R-:W-:-:S07]  /*11700*/  FMNMX.FTZ R176, R169, R176, !PT ;  /* 0x000000b0a9b07209 */ /* 0x004fce0007810000 */
[----:B------:R-:W2:Y:S01]  /*11710*/  MUFU.TANH R184, R159 ;  /* 0x0000009f00b87308 */ /* 0x000ea20000002400 */
[----:B------:R-:W3:Y:S07]  /*11720*/  SHFL.BFLY PT, R154, R176, 0x1, 0x1f ;  /* 0x0c201f00b09a7f89 */ /* 0x000eee00000e0000 */
[----:B------:R4:W-:Y:S08]  /*11730*/  MUFU.TANH R17, R163 ;  /* 0x000000a300117308 */ /* 0x0009f00000002400 */
[----:B------:R-:W2:Y:S08]  /*11740*/  MUFU.TANH R196, R167 ;  /* 0x000000a700c47308 */ /* 0x000eb00000002400 */
[----:B------:R2:W-:Y:S01]  /*11750*/  MUFU.TANH R16, R166 ;  /* 0x000000a600107308 */ /* 0x0005e20000002400 */
[----:B---3--:R-:W-:-:S05]  /*11760*/  FMNMX.FTZ R176, R176, R154, !PT ;  /* 0x0000009ab0b07209 */ /* 0x008fca0007810000 */
[C---:B------:R-:W-:Y:S01]  /*11770*/  FADD.FTZ R169, -R176.reuse, R217 ;  /* 0x000000d9b0a97221 */ /* 0x040fe20000010100 */
[----:B------:R-:W-:Y:S01]  /*11780*/  FMUL.FTZ R180, R176, UR43 ;  /* 0x0000002bb0b47c20 */ /* 0x000fe20008410000 */
[----:B------:R-:W-:Y:S01]  /*11790*/  MOV R217, R177 ;  /* 0x000000b100d97202 */ /* 0x000fe20000000f00 */
[----:B------:R-:W3:Y:S01]  /*117a0*/  MUFU.TANH R171, R171 ;  /* 0x000000ab00ab7308 */ /* 0x000ee20000002400 */
[----:B------:R-:W-:Y:S01]  /*117b0*/  FMUL.FTZ R169, R169, UR43 ;  /* 0x0000002ba9a97c20 */ /* 0x000fe20008410000 */
[--C-:B------:R-:W-:Y:S01]  /*117c0*/  FFMA.FTZ R177, R230, UR43, -R180.reuse ;  /* 0x0000002be6b17c23 */ /* 0x100fe200080108b4 */
[--C-:B------:R-:W-:Y:S01]  /*117d0*/  FFMA.FTZ R158, R220, UR43, -R180.reuse ;  /* 0x0000002bdc9e7c23 */ /* 0x100fe200080108b4 */
[----:B0-----:R-:W-:Y:S02]  /*117e0*/  IMAD.MOV.U32 R220, RZ, RZ, R181 ;  /* 0x000000ffffdc7224 */ /* 0x001fe400078e00b5 */
[--C-:B-1----:R-:W-:Y:S01]  /*117f0*/  FFMA.FTZ R162, R152, UR43, -R180.reuse ;  /* 0x0000002b98a27c23 */ /* 0x102fe200080108b4 */
[--C-:B------:R-:W-:Y:S01]  /*11800*/  FFMA.FTZ R181, R156, UR43, -R180.reuse ;  /* 0x0000002b9cb57c23 */ /* 0x100fe200080108b4 */
[--C-:B----4-:R-:W-:Y:S01]  /*11810*/  FFMA.FTZ R163, R153, UR43, -R180.reuse ;  /* 0x0000002b99a37c23 */ /* 0x110fe200080108b4 */
[----:B------:R0:W-:Y:S01]  /*11820*/  MUFU.EX2 R156, R169 ;  /* 0x000000a9009c7308 */ /* 0x0001e20000000800 */
[----:B------:R-:W-:Y:S01]  /*11830*/  FFMA.FTZ R188, R221, UR43, -R180 ;  /* 0x0000002bddbc7c23 */ /* 0x000fe200080108b4 */
[----:B--2---:R-:W-:-:S02]  /*11840*/  IMAD.MOV.U32 R221, RZ, RZ, R184 ;  /* 0x000000ffffdd7224 */ /* 0x004fc400078e00b8 */
[--C-:B------:R-:W-:Y:S01]  /*11850*/  FFMA.FTZ R189, R229, UR43, -R180.reuse ;  /* 0x0000002be5bd7c23 */ /* 0x100fe200080108b4 */
[--C-:B------:R-:W-:Y:S01]  /*11860*/  FFMA.FTZ R166, R160, UR43, -R180.reuse ;  /* 0x0000002ba0a67c23 */ /* 0x100fe200080108b4 */
[----:B------:R-:W-:Y:S01]  /*11870*/  FMUL.FTZ R160, R175, UR50 ;  /* 0x00000032afa07c20 */ /* 0x000fe20008410000 */
[--C-:B------:R-:W-:Y:S01]  /*11880*/  FFMA.FTZ R155, R222, UR43, -R180.reuse ;  /* 0x0000002bde9b7c23 */ /* 0x100fe200080108b4 */
[----:B------:R-:W-:Y:S01]  /*11890*/  FFMA.FTZ R154, R223, UR43, -R180 ;  /* 0x0000002bdf9a7c23 */ /* 0x000fe200080108b4 */
[----:B------:R-:W1:Y:S01]  /*118a0*/  MUFU.EX2 R152, R177 ;  /* 0x000000b100987308 */ /* 0x000e620000000800 */
[----:B------:R-:W-:Y:S02]  /*118b0*/  IMAD.MOV.U32 R222, RZ, RZ, R196 ;  /* 0x000000ffffde7224 */ /* 0x000fe400078e00c4 */
[----:B------:R-:W-:Y:S01]  /*118c0*/  FMUL.FTZ R196, R179, UR50 ;  /* 0x00000032b3c47c20 */ /* 0x000fe20008410000 */
[----:B------:R-:W-:Y:S02]  /*118d0*/  IMAD.MOV.U32 R223, RZ, RZ, R197 ;  /* 0x000000ffffdf7224 */ /* 0x000fe400078e00c5 */
[----:B------:R-:W-:Y:S01]  /*118e0*/  FMUL.FTZ R197, R178, UR50 ;  /* 0x00000032b2c57c20 */ /* 0x000fe20008410000 */
[----:B---3--:R-:W-:-:S02]  /*118f0*/  IMAD.MOV.U32 R229, RZ, RZ, R171 ;  /* 0x000000ffffe57224 */ /* 0x008fc400078e00ab */
[--C-:B------:R-:W-:Y:S01]  /*11900*/  FFMA.FTZ R185, R219, UR43, -R180.reuse ;  /* 0x0000002bdbb97c23 */ /* 0x100fe200080108b4 */
[--C-:B------:R-:W-:Y:S01]  /*11910*/  FFMA.FTZ R159, R218, UR43, -R180.reuse ;  /* 0x0000002bda9f7c23 */ /* 0x100fe200080108b4 */
[----:B------:R-:W2:Y:S01]  /*11920*/  MUFU.TANH R174, R174 ;  /* 0x000000ae00ae7308 */ /* 0x000ea20000002400 */
[--C-:B------:R-:W-:Y:S01]  /*11930*/  FFMA.FTZ R184, R157, UR43, -R180.reuse ;  /* 0x0000002b9db87c23 */ /* 0x100fe200080108b4 */
[--C-:B------:R-:W-:Y:S01]  /*11940*/  FFMA.FTZ R167, R161, UR43, -R180.reuse ;  /* 0x0000002ba1a77c23 */ /* 0x100fe200080108b4 */
[--C-:B------:R-:W-:Y:S01]  /*11950*/  FFMA.FTZ R164, R164, UR43, -R180.reuse ;  /* 0x0000002ba4a47c23 */ /* 0x100fe200080108b4 */
[--C-:B------:R-:W-:Y:S01]  /*11960*/  FFMA.FTZ R165, R165, UR43, -R180.reuse ;  /* 0x0000002ba5a57c23 */ /* 0x100fe200080108b4 */
[--C-:B------:R-:W-:Y:S01]  /*11970*/  FFMA.FTZ R168, R168, UR43, -R180.reuse ;  /* 0x0000002ba8a87c23 */ /* 0x100fe200080108b4 */
[--C-:B0-----:R-:W-:Y:S01]  /*11980*/  FFMA.FTZ R169, R217, UR43, -R180.reuse ;  /* 0x0000002bd9a97c23 */ /* 0x101fe200080108b4 */
[----:B------:R-:W-:Y:S01]  /*11990*/  FFMA.FTZ R170, R170, UR43, -R180 ;  /* 0x0000002baaaa7c23 */ /* 0x000fe200080108b4 */
[----:B------:R-:W0:Y:S01]  /*119a0*/  MUFU.EX2 R189, R189 ;  /* 0x000000bd00bd7308 */ /* 0x000e220000000800 */
[----:B-1----:R-:W-:Y:S01]  /*119b0*/  FFMA.FTZ R153, R156, R0, R152 ;  /* 0x000000009c997223 */ /* 0x002fe20000010098 */
[----:B------:R-:W-:Y:S01]  /*119c0*/  FMNMX.FTZ R0, R22, R216, !PT ;  /* 0x000000d816007209 */ /* 0x000fe20007810000 */
[--C-:B------:R-:W-:Y:S01]  /*119d0*/  FFMA.FTZ R171, R231, UR43, -R180.reuse ;  /* 0x0000002be7ab7c23 */ /* 0x100fe200080108b4 */
[--C-:B------:R-:W-:Y:S01]  /*119e0*/  FFMA.FTZ R172, R172, UR43, -R180.reuse ;  /* 0x0000002bacac7c23 */ /* 0x100fe200080108b4 */
[----:B------:R-:W-:Y:S01]  /*119f0*/  FFMA.FTZ R173, R173, UR43, -R180 ;  /* 0x0000002badad7c23 */ /* 0x000fe200080108b4 */
[----:B------:R-:W-:Y:S01]  /*11a00*/  FMNMX.FTZ R0, R19, R0, !PT ;  /* 0x0000000013007209 */ /* 0x000fe20007810000 */
[----:B------:R-:W-:Y:S01]  /*11a10*/  FMUL.FTZ R217, R186, UR50 ;  /* 0x00000032bad97c20 */ /* 0x000fe20008410000 */
[----:B------:R-:W1:Y:S01]  /*11a20*/  MUFU.TANH R160, R160 ;  /* 0x000000a000a07308 */ /* 0x000e620000002400 */
[----:B--2---:R-:W-:Y:S01]  /*11a30*/  IMAD.MOV.U32 R230, RZ, RZ, R174 ;  /* 0x000000ffffe67224 */ /* 0x004fe200078e00ae */
[----:B------:R-:W-:Y:S01]  /*11a40*/  FMNMX.FTZ R0, R220, R0, !PT ;  /* 0x00000000dc007209 */ /* 0x000fe20007810000 */
[--C-:B------:R-:W-:Y:S01]  /*11a50*/  FFMA.FTZ R174, R193, UR43, -R180.reuse ;  /* 0x0000002bc1ae7c23 */ /* 0x100fe200080108b4 */
[----:B------:R-:W-:Y:S01]  /*11a60*/  FFMA.FTZ R180, R192, UR43, -R180 ;  /* 0x0000002bc0b47c23 */ /* 0x000fe200080108b4 */
[----:B------:R-:W-:Y:S01]  /*11a70*/  FMUL.FTZ R192, R182, UR50 ;  /* 0x00000032b6c07c20 */ /* 0x000fe20008410000 */
[----:B------:R-:W-:Y:S01]  /*11a80*/  FMNMX.FTZ R0, R221, R0, !PT ;  /* 0x00000000dd007209 */ /* 0x000fe20007810000 */
[----:B------:R-:W-:Y:S01]  /*11a90*/  FMUL.FTZ R193, R187, UR50 ;  /* 0x00000032bbc17c20 */ /* 0x000fe20008410000 */
[----:B------:R-:W2:Y:S01]  /*11aa0*/  MUFU.TANH R197, R197 ;  /* 0x000000c500c57308 */ /* 0x000ea20000002400 */
[C---:B0-----:R-:W-:Y:S01]  /*11ab0*/  FADD.FTZ R153, R189.reuse, R153 ;  /* 0x00000099bd997221 */ /* 0x041fe20000010000 */
[----:B------:R-:W-:Y:S01]  /*11ac0*/  FMNMX.FTZ R0, R18, R0, !PT ;  /* 0x0000000012007209 */ /* 0x000fe20007810000 */
[----:B------:R-:W-:Y:S01]  /*11ad0*/  FMUL.FTZ R175, R194, UR50 ;  /* 0x00000032c2af7c20 */ /* 0x000fe20008410000 */
[----:B------:R-:W-:Y:S01]  /*11ae0*/  F2FP.F16.F32.PACK_AB R152, R189, R152 ;  /* 0x00000098bd98723e */ /* 0x000fe200000000ff */
[----:B------:R-:W-:Y:S01]  /*11af0*/  FMUL.FTZ R189, R183, UR50 ;  /* 0x00000032b7bd7c20 */ /* 0x000fe20008410000 */
[----:B------:R-:W-:Y:S01]  /*11b00*/  FMNMX.FTZ R0, R17, R0, !PT ;  /* 0x0000000011007209 */ /* 0x000fe20007810000 */
[----:B------:R-:W-:Y:S01]  /*11b10*/  FMUL.FTZ R179, R195, UR50 ;  /* 0x00000032c3b37c20 */ /* 0x000fe20008410000 */
[----:B------:R-:W0:Y:S01]  /*11b20*/  MUFU.TANH R196, R196 ;  /* 0x000000c400c47308 */ /* 0x000e220000002400 */
[----:B------:R-:W-:Y:S01]  /*11b30*/  FMUL.FTZ R186, R198, UR50 ;  /* 0x00000032c6ba7c20 */ /* 0x000fe20008410000 */
[----:B------:R-:W-:Y:S01]  /*11b40*/  FMNMX.FTZ R0, R16, R0, !PT ;  /* 0x0000000010007209 */ /* 0x000fe20007810000 */
[----:B------:R-:W-:-:S03]  /*11b50*/  FMUL.FTZ R187, R199, UR50 ;  /* 0x00000032c7bb7c20 */ /* 0x000fc60008410000 */
[----:B------:R-:W-:Y:S02]  /*11b60*/  FMNMX.FTZ R0, R222, R0, !PT ;  /* 0x00000000de007209 */ /* 0x000fe40007810000 */
[----:B------:R-:W3:Y:S02]  /*11b70*/  MUFU.TANH R192, R192 ;  /* 0x000000c000c07308 */ /* 0x000ee40000002400 */
[----:B------:R-:W-:-:S04]  /*11b80*/  FMNMX.FTZ R0, R223, R0, !PT ;  /* 0x00000000df007209 */ /* 0x000fc80007810000 */
[----:B------:R-:W-:Y:S02]  /*11b90*/  FMNMX.FTZ R0, R229, R0, !PT ;  /* 0x00000000e5007209 */ /* 0x000fe40007810000 */
[----:B------:R-:W4:Y:S02]  /*11ba0*/  MUFU.TANH R189, R189 ;  /* 0x000000bd00bd7308 */ /* 0x000f240000002400 */
[----:B------:R-:W-:-:S04]  /*11bb0*/  FMNMX.FTZ R157, R230, R0, !PT ;  /* 0x00000000e69d7209 */ /* 0x000fc80007810000 */
[----:B-1----:R-:W-:Y:S02]  /*11bc0*/  FMNMX.FTZ R157, R160, R157, !PT ;  /* 0x0000009da09d7209 */ /* 0x002fe40007810000 */
[----:B------:R-:W1:Y:S02]  /*11bd0*/  MUFU.TANH R217, R217 ;  /* 0x000000d900d97308 */ /* 0x000e640000002400 */
[----:B--2---:R-:W-:-:S04]  /*11be0*/  FMNMX.FTZ R157, R197, R157, !PT ;  /* 0x0000009dc59d7209 */ /* 0x004fc80007810000 */
[----:B0-----:R-:W-:Y:S02]  /*11bf0*/  FMNMX.FTZ R157, R196, R157, !PT ;  /* 0x0000009dc49d7209 */ /* 0x001fe40007810000 */
[----:B------:R-:W0:Y:S02]  /*11c00*/  MUFU.TANH R193, R193 ;  /* 0x000000c100c17308 */ /* 0x000e240000002400 */
[----:B---3--:R-:W-:-:S04]  /*11c10*/  FMNMX.FTZ R157, R192, R157, !PT ;  /* 0x0000009dc09d7209 */ /* 0x008fc80007810000 */
[----:B----4-:R-:W-:Y:S02]  /*11c20*/  FMNMX.FTZ R157, R189, R157, !PT ;  /* 0x0000009dbd9d7209 */ /* 0x010fe40007810000 */
[----:B------:R-:W2:Y:S02]  /*11c30*/  MUFU.TANH R190, R190 ;  /* 0x000000be00be7308 */ /* 0x000ea40000002400 */
[----:B-1----:R-:W-:-:S06]  /*11c40*/  FMNMX.FTZ R157, R217, R157, !PT ;  /* 0x0000009dd99d7209 */ /* 0x002fcc0007810000 */
        /* <DEDUP_REMOVED lines=10> */
[----:B------:R-:W2:Y:S01]  /*11cf0*/  MUFU.EX2 R154, R154 ;  /* 0x0000009a009a7308 */ /* 0x000ea20000000800 */
[----:B-1----:R-:W-:-:S07]  /*11d00*/  FMNMX.FTZ R157, R186, R157, !PT ;  /* 0x0000009dba9d7209 */ /* 0x002fce0007810000 */
[----:B------:R-:W1:Y:S01]  /*11d10*/  MUFU.EX2 R155, R155 ;  /* 0x0000009b009b7308 */ /* 0x000e620000000800 */
[----:B0-----:R-:W-:-:S05]  /*11d20*/  FMNMX.FTZ R178, R187, R157, !PT ;  /* 0x0000009dbbb27209 */ /* 0x001fca0007810000 */
[----:B------:R-:W0:Y:S01]  /*11d30*/  SHFL.BFLY PT, R157, R178, 0x2, 0x1f ;  /* 0x0c401f00b29d7f89 */ /* 0x000e2200000e0000 */
[----:B--2---:R-:W-:Y:S01]  /*11d40*/  FADD.FTZ R161, R154, R153 ;  /* 0x000000999aa17221 */ /* 0x004fe20000010000 */
[----:B------:R-:W2:Y:S01]  /*11d50*/  S2R R198, SR_TID.X ;  /* 0x0000000000c67919 */ /* 0x000ea20000002100 */
[----:B-1----:R-:W-:Y:S02]  /*11d60*/  F2FP.F16.F32.PACK_AB R154, R155, R154 ;  /* 0x0000009a9b9a723e */ /* 0x002fe400000000ff */
[----:B0-----:R-:W-:-:S05]  /*11d70*/  FMNMX.FTZ R178, R178, R157, !PT ;  /* 0x0000009db2b27209 */ /* 0x001fca0007810000 */
[----:B------:R-:W0:Y:S02]  /*11d80*/  SHFL.BFLY PT, R157, R178, 0x1, 0x1f ;  /* 0x0c201f00b29d7f89 */ /* 0x000e2400000e0000 */
[----:B0-----:R-:W-:-:S05]  /*11d90*/  FMNMX.FTZ R178, R178, R157, !PT ;  /* 0x0000009db2b27209 */ /* 0x001fca0007810000 */
[C---:B------:R-:W-:Y:S01]  /*11da0*/  FADD.FTZ R157, -R178.reuse, R216 ;  /* 0x000000d8b29d7221 */ /* 0x040fe20000010100 */
[----:B------:R-:W-:-:S03]  /*11db0*/  FMUL.FTZ R191, R178, UR43 ;  /* 0x0000002bb2bf7c20 */ /* 0x000fc60008410000 */
[----:B------:R-:W-:Y:S01]  /*11dc0*/  FMUL.FTZ R153, R157, UR43 ;  /* 0x0000002b9d997c20 */ /* 0x000fe20008410000 */
[----:B------:R-:W-:-:S03]  /*11dd0*/  FADD.FTZ R157, R155, R161 ;  /* 0x000000a19b9d7221 */ /* 0x000fc60000010000 */
[----:B------:R0:W-:Y:S02]  /*11de0*/  MUFU.EX2 R155, R153 ;  /* 0x00000099009b7308 */ /* 0x0001e40000000800 */
[----:B0-----:R-:W-:Y:S01]  /*11df0*/  FFMA.FTZ R153, R22, UR43, -R191 ;  /* 0x0000002b16997c23 */ /* 0x001fe200080108bf */
[----:B--2---:R-:W-:Y:S01]  /*11e00*/  SHF.R.U32.HI R198, RZ, 0x7, R198 ;  /* 0x00000007ffc67819 */ /* 0x004fe200000116c6 */
[-C--:B------:R-:W-:Y:S01]  /*11e10*/  FMUL.FTZ R24, R24, R156.reuse ;  /* 0x0000009c18187220 */ /* 0x080fe20000410000 */
[-C--:B------:R-:W-:Y:S01]  /*11e20*/  FMUL.FTZ R25, R25, R156.reuse ;  /* 0x0000009c19197220 */ /* 0x080fe20000410000 */
[-C--:B------:R-:W-:Y:S01]  /*11e30*/  FMUL.FTZ R28, R28, R156.reuse ;  /* 0x0000009c1c1c7220 */ /* 0x080fe20000410000 */
[-C--:B------:R-:W-:Y:S01]  /*11e40*/  FMUL.FTZ R29, R29, R156.reuse ;  /* 0x0000009c1d1d7220 */ /* 0x080fe20000410000 */
[----:B------:R-:W0:Y:S01]  /*11e50*/  MUFU.EX2 R153, R153 ;  /* 0x0000009900997308 */ /* 0x000e220000000800 */
        /* <DEDUP_REMOVED lines=16> */
[----:B0-----:R-:W-:Y:S01]  /*11f60*/  FFMA.FTZ R194, R155, R3, R153 ;  /* 0x000000039bc27223 */ /* 0x001fe20000010099 */
        /* <DEDUP_REMOVED lines=15> */
[----:B0-----:R-:W-:-:S02]  /*12060*/  VIADD R3, R198, 0x8 ;  /* 0x00000008c6037836 */ /* 0x001fc40000000000 */
        /* <DEDUP_REMOVED lines=34> */
[--C-:B------:R-:W-:Y:S01]  /*12290*/  FFMA.FTZ R161, R19, UR43, -R191.reuse ;  /* 0x0000002b13a17c23 */ /* 0x100fe200080108bf */
[--C-:B------:R-:W-:Y:S01]  /*122a0*/  FFMA.FTZ R156, R220, UR43, -R191.reuse ;  /* 0x0000002bdc9c7c23 */ /* 0x100fe200080108bf */
[----:B------:R-:W-:Y:S01]  /*122b0*/  FFMA.FTZ R195, R221, UR43, -R191 ;  /* 0x0000002bddc37c23 */ /* 0x000fe200080108bf */
[----:B------:R0:W-:Y:S01]  /*122c0*/  BAR.SYNC.DEFER_BLOCKING R3, 0x100 ;  /* 0x000400030000751d */ /* 0x0001e20000010000 */
[----:B------:R-:W-:-:S05]  /*122d0*/  IMAD.MOV.U32 R182, RZ, RZ, 0xc00 ;  /* 0x00000c00ffb67424 */ /* 0x000fca00078e00ff */
[----:B------:R-:W1:Y:S01]  /*122e0*/  MUFU.EX2 R161, R161 ;  /* 0x000000a100a17308 */ /* 0x000e620000000800 */
[----:B------:R-:W-:Y:S02]  /*122f0*/  IMAD.MOV.U32 R183, RZ, RZ, 0x40000040 ;  /* 0x40000040ffb77424 */ /* 0x000fe400078e00ff */
        /* <DEDUP_REMOVED lines=15> */
[----:B------:R-:W-:Y:S01]  /*123f0*/  IMAD R182, R2, R182, UR42 ;  /* 0x0000002a02b67e24 */ /* 0x000fe2000f8e02b6 */
[----:B------:R-:W-:Y:S01]  /*12400*/  R2UR UR7, R183 ;  /* 0x00000000b70772ca */ /* 0x000fe200000e0000 */
        /* <DEDUP_REMOVED lines=52> */
[----:B-1----:R-:W-:Y:S01]  /*12750*/  F2FP.F16.F32.PACK_AB R153, R161, R153 ;  /* 0x00000099a199723e */ /* 0x002fe200000000ff */
[----:B------:R-:W-:Y:S01]  /*12760*/  MUFU.EX2 R185, R185 ;  /* 0x000000b900b97308 */ /* 0x000fe20000000800 */
[----:B---3--:R-:W-:-:S07]  /*12770*/  F2FP.F16.F32.PACK_AB R155, R195, R156 ;  /* 0x0000009cc39b723e */ /* 0x008fce00000000ff */
[----:B------:R-:W-:Y:S01]  /*12780*/  MUFU.EX2 R181, R181 ;  /* 0x000000b500b57308 */ /* 0x000fe20000000800 */
[----:B------:R-:W-:-:S07]  /*12790*/  WARPGROUP.ARRIVE ;  /* 0x00000000000079c5 */ /* 0x000fce0000000000 */
[----:B------:R-:W-:Y:S01]  /*127a0*/  MUFU.EX2 R184, R184 ;  /* 0x000000b800b87308 */ /* 0x000fe20000000800 */
[----:B------:R-:W-:Y:S01]  /*127b0*/  HGMMA.64x256x16.F32 R24, R152, gdesc[UR4].tnspB, R24, gsb0 ;  /* 0x43e0000498187df0 */ /* 0x000fe20008000818 */
[----:B------:R-:W-:Y:S01]  /*127c0*/  FADD.FTZ R194, R161, R194 ;  /* 0x000000c2a1c27221 */ /* 0x000fe20000010000 */
[--C-:B------:R-:W-:Y:S01]  /*127d0*/  FFMA.FTZ R183, R16, UR43, -R191.reuse ;  /* 0x0000002b10b77c23 */ /* 0x100fe200080108bf */
[--C-:B0-----:R-:W-:Y:S01]  /*127e0*/  FFMA.FTZ R3, R222, UR43, -R191.reuse ;  /* 0x0000002bde037c23 */ /* 0x101fe200080108bf */
[--C-:B------:R-:W-:Y:S01]  /*127f0*/  FFMA.FTZ R0, R0, UR43, -R191.reuse ;  /* 0x0000002b00007c23 */ /* 0x100fe200080108bf */
[----:B------:R2:W5:Y:S02]  /*12800*/  LDL.LU R22, [R1+0x1b0] ;  /* 0x0001b00001167983 */ /* 0x0005640000300800 */
[----:B------:R0:W-:Y:S01]  /*12810*/  MUFU.EX2 R161, R158 ;  /* 0x0000009e00a17308 */ /* 0x0001e20000000800 */
[----:B------:R-:W-:Y:S01]  /*12820*/  FADD.FTZ R194, R156, R194 ;  /* 0x000000c29cc27221 */ /* 0x000fe20000010000 */
[--C-:B------:R-:W-:Y:S01]  /*12830*/  FFMA.FTZ R198, R223, UR43, -R191.reuse ;  /* 0x0000002bdfc67c23 */ /* 0x100fe200080108bf */
[----:B------:R2:W5:Y:S01]  /*12840*/  LDL.LU R19, [R1+0x1ac] ;  /* 0x0001ac0001137983 */ /* 0x0005620000300800 */
[----:B0-----:R-:W-:-:S04]  /*12850*/  FFMA.FTZ R158, R18, UR43, -R191 ;  /* 0x0000002b129e7c23 */ /* 0x001fc800080108bf */
[----:B------:R-:W-:Y:S08]  /*12860*/  MUFU.EX2 R183, R183 ;  /* 0x000000b700b77308 */ /* 0x000ff00000000800 */
[----:B------:R-:W-:Y:S01]  /*12870*/  MUFU.EX2 R3, R3 ;  /* 0x0000000300037308 */ /* 0x000fe20000000800 */
[----:B------:R-:W-:Y:S01]  /*12880*/  FADD.FTZ R194, R195, R194 ;  /* 0x000000c2c3c27221 */ /* 0x000fe20000010000 */
[----:B------:R2:W5:Y:S06]  /*12890*/  LDL.LU R18, [R1+0x1a8] ;  /* 0x0001a80001127983 */ /* 0x00056c0000300800 */
[----:B------:R-:W0:Y:S02]  /*128a0*/  MUFU.EX2 R158, R158 ;  /* 0x0000009e009e7308 */ /* 0x000e240000000800 */
[----:B0-----:R-:W-:-:S06]  /*128b0*/  FADD.FTZ R194, R158, R194 ;  /* 0x000000c29ec27221 */ /* 0x001fcc0000010000 */
[----:B------:R-:W-:Y:S01]  /*128c0*/  MUFU.EX2 R198, R198 ;  /* 0x000000c600c67308 */ /* 0x000fe20000000800 */
[----:B------:R-:W-:-:S07]  /*128d0*/  WARPGROUP.DEPBAR.LE gsb0, 0x0 ;  /* 0x00008000000079c5 */ /* 0x000fce0000010000 */
[----:B------:R0:W1:Y:S08]  /*128e0*/  MUFU.EX2 R155, R188 ;  /* 0x000000bc009b7308 */ /* 0x0000700000000800 */
[----:B------:R3:W-:Y:S01]  /*128f0*/  MUFU.EX2 R154, R159 ;  /* 0x0000009f009a7308 */ /* 0x0007e20000000800 */
[----:B0-----:R-:W-:Y:S01]  /*12900*/  FFMA.FTZ R188, R17, UR43, -R191 ;  /* 0x0000002b11bc7c23 */ /* 0x001fe200080108bf */
[----:B------:R-:W-:Y:S01]  /*12910*/  IMAD.MOV.U32 R153, RZ, RZ, 0x40000040 ;  /* 0x40000040ff997424 */ /* 0x000fe200078e00ff */
[----:B------:R-:W-:Y:S01]  /*12920*/  IADD3 R152, R182, 0x80, RZ ;  /* 0x00000080b6987810 */ /* 0x000fe20007ffe0ff */
[----:B------:R2:W5:Y:S04]  /*12930*/  LDL.LU R17, [R1+0x1a4] ;  /* 0x0001a40001117983 */ /* 0x0005680000300800 */
[----:B------:R-:W0:Y:S01]  /*12940*/  MUFU.EX2 R188, R188 ;  /* 0x000000bc00bc7308 */ /* 0x000e220000000800 */
[----:B------:R-:W-:Y:S01]  /*12950*/  R2UR UR6, R152 ;  /* 0x00000000980672ca */ /* 0x000fe200000e0000 */
[----:B-1----:R-:W-:Y:S01]  /*12960*/  FADD.FTZ R195, R155, R157 ;  /* 0x0000009d9bc37221 */ /* 0x002fe20000010000 */
[----:B------:R-:W-:Y:S01]  /*12970*/  R2UR UR7, R153 ;  /* 0x00000000990772ca */ /* 0x000fe200000e0000 */
[----:B------:R2:W5:Y:S01]  /*12980*/  LDL.LU R16, [R1+0x1a0] ;  /* 0x0001a00001107983 */ /* 0x0005620000300800 */
[----:B------:R-:W-:-:S02]  /*12990*/  F2FP.F16.F32.PACK_AB R156, R161, R155 ;  /* 0x0000009ba19c723e */ /* 0x000fc400000000ff */
[----:B---3--:R-:W-:Y:S02]  /*129a0*/  F2FP.F16.F32.PACK_AB R159, R3, R183 ;  /* 0x000000b7039f723e */ /* 0x008fe400000000ff */
[----:B0-----:R-:W-:Y:S01]  /*129b0*/  F2FP.F16.F32.PACK_AB R157, R188, R158 ;  /* 0x0000009ebc9d723e */ /* 0x001fe200000000ff */
[----:B------:R-:W-:Y:S01]  /*129c0*/  VIADD R152, R182, 0x100 ;  /* 0x00000100b6987836 */ /* 0x000fe20000000000 */
[----:B------:R-:W-:Y:S01]  /*129d0*/  F2FP.F16.F32.PACK_AB R158, R154, R185 ;  /* 0x000000b99a9e723e */ /* 0x000fe200000000ff */
[----:B------:R-:W-:Y:S02]  /*129e0*/  IMAD.MOV.U32 R153, RZ, RZ, 0x40000040 ;  /* 0x40000040ff997424 */ /* 0x000fe400078e00ff */
[----:B------:R-:W-:Y:S01]  /*129f0*/  FADD.FTZ R195, R161, R195 ;  /* 0x000000c3a1c37221 */ /* 0x000fe20000010000 */
[----:B------:R-:W-:Y:S01]  /*12a00*/  FADD.FTZ R199, R188, R194 ;  /* 0x000000c2bcc77221 */ /* 0x000fe20000010000 */
[----:B------:R-:W-:Y:S01]  /*12a10*/  WARPGROUP.ARRIVE ;  /* 0x00000000000079c5 */ /* 0x000fe20000000000 */
[----:B------:R-:W-:Y:S01]  /*12a20*/  MUFU.EX2 R0, R0 ;  /* 0x0000000000007308 */ /* 0x000fe20000000800 */
[----:B------:R-:W3:Y:S04]  /*12a30*/  LDL R216, [R1+0x60] ;  /* 0x0000600001d87983 */ /* 0x000ee80000100800 */
[----:B------:R-:W-:Y:S01]  /*12a40*/  HGMMA.64x256x16.F32 R24, R156, gdesc[UR4].tnspB, R24, gsb0 ;  /* 0x43e000049c187df0 */ /* 0x000fe20008000818 */
[----:B------:R-:W-:-:S06]  /*12a50*/  FFMA.FTZ R155, R230, UR43, -R191 ;  /* 0x0000002be69b7c23 */ /* 0x000fcc00080108bf */
[----:B------:R-:W-:Y:S01]  /*12a60*/  MUFU.EX2 R155, R155 ;  /* 0x0000009b009b7308 */ /* 0x000fe20000000800 */
[----:B------:R-:W-:Y:S02]  /*12a70*/  R2UR UR6, R152 ;  /* 0x00000000980672ca */ /* 0x000fe400000e0000 */
[----:B------:R-:W-:Y:S01]  /*12a80*/  R2UR UR7, R153 ;  /* 0x00000000990772ca */ /* 0x000fe200000e0000 */
[----:B------:R-:W-:Y:S01]  /*12a90*/  FADD.FTZ R194, R185, R195 ;  /* 0x000000c3b9c27221 */ /* 0x000fe20000010000 */
[----:B------:R-:W-:Y:S01]  /*12aa0*/  FADD.FTZ R199, R183, R199 ;  /* 0x000000c7b7c77221 */ /* 0x000fe20000010000 */
[--C-:B------:R-:W-:Y:S01]  /*12ab0*/  FFMA.FTZ R195, R197, UR43, -R191.reuse ;  /* 0x0000002bc5c37c23 */ /* 0x100fe200080108bf */
[--C-:B------:R-:W-:Y:S01]  /*12ac0*/  FFMA.FTZ R183, R196, UR43, -R191.reuse ;  /* 0x0000002bc4b77c23 */ /* 0x100fe200080108bf */
[--C-:B------:R-:W-:Y:S01]  /*12ad0*/  FFMA.FTZ R185, R192, UR43, -R191.reuse ;  /* 0x0000002bc0b97c23 */ /* 0x100fe200080108bf */
[----:B------:R-:W-:-:S03]  /*12ae0*/  FFMA.FTZ R188, R189, UR43, -R191 ;  /* 0x0000002bbdbc7c23 */ /* 0x000fc600080108bf */
[----:B------:R-:W-:Y:S08]  /*12af0*/  MUFU.EX2 R195, R195 ;  /* 0x000000c300c37308 */ /* 0x000ff00000000800 */
[----:B------:R-:W-:Y:S08]  /*12b00*/  MUFU.EX2 R183, R183 ;  /* 0x000000b700b77308 */ /* 0x000ff00000000800 */
[----:B------:R-:W-:Y:S08]  /*12b10*/  MUFU.EX2 R185, R185 ;  /* 0x000000b900b97308 */ /* 0x000ff00000000800 */
[----:B------:R-:W-:Y:S01]  /*12b20*/  MUFU.EX2 R188, R188 ;  /* 0x000000bc00bc7308 */ /* 0x000fe20000000800 */
[----:B------:R-:W-:-:S02]  /*12b30*/  VIADD R152, R182, 0x180 ;  /* 0x00000180b6987836 */ /* 0x000fc40000000000 */
[----:B------:R-:W-:Y:S01]  /*12b40*/  IMAD.MOV.U32 R153, RZ, RZ, 0x40000040 ;  /* 0x40000040ff997424 */ /* 0x000fe200078e00ff */
[----:B------:R-:W-:Y:S02]  /*12b50*/  WARPGROUP.DEPBAR.LE gsb0, 0x0 ;  /* 0x00008000000079c5 */ /* 0x000fe40000010000 */
[--C-:B------:R-:W-:Y:S01]  /*12b60*/  FFMA.FTZ R158, R229, UR43, -R191.reuse ;  /* 0x0000002be59e7c23 */ /* 0x100fe200080108bf */
[----:B------:R-:W-:Y:S01]  /*12b70*/  FFMA.FTZ R156, R160, UR43, -R191 ;  /* 0x0000002ba09c7c23 */ /* 0x000fe200080108bf */
[----:B------:R-:W-:Y:S08]  /*12b80*/  MUFU.EX2 R159, R162 ;  /* 0x000000a2009f7308 */ /* 0x000ff00000000800 */
[----:B------:R-:W0:Y:S08]  /*12b90*/  MUFU.EX2 R157, R163 ;  /* 0x000000a3009d7308 */ /* 0x000e300000000800 */
[----:B------:R-:W1:Y:S08]  /*12ba0*/  MUFU.EX2 R158, R158 ;  /* 0x0000009e009e7308 */ /* 0x000e700000000800 */
[----:B------:R-:W4:Y:S01]  /*12bb0*/  MUFU.EX2 R156, R156 ;  /* 0x0000009c009c7308 */ /* 0x000f220000000800 */
[----:B0-----:R-:W-:-:S02]  /*12bc0*/  F2FP.F16.F32.PACK_AB R160, R157, R159 ;  /* 0x0000009f9da0723e */ /* 0x001fc400000000ff */
[----:B------:R-:W-:Y:S02]  /*12bd0*/  F2FP.F16.F32.PACK_AB R162, R184, R181 ;  /* 0x000000b5b8a2723e */ /* 0x000fe400000000ff */
[----:B-1----:R-:W-:Y:S02]  /*12be0*/  F2FP.F16.F32.PACK_AB R161, R158, R198 ;  /* 0x000000c69ea1723e */ /* 0x002fe400000000ff */
[----:B----4-:R-:W-:-:S04]  /*12bf0*/  F2FP.F16.F32.PACK_AB R163, R156, R155 ;  /* 0x0000009b9ca3723e */ /* 0x010fc800000000ff */
[----:B------:R-:W-:-:S06]  /*12c00*/  WARPGROUP.ARRIVE ;  /* 0x00000000000079c5 */ /* 0x000fcc0000000000 */
[----:B------:R-:W-:Y:S01]  /*12c10*/  HGMMA.64x256x16.F32 R24, R160, gdesc[UR4].tnspB, R24, gsb0 ;  /* 0x43e00004a0187df0 */ /* 0x000fe20008000818 */
[----:B------:R-:W-:Y:S02]  /*12c20*/  R2UR UR6, R152 ;  /* 0x00000000980672ca */ /* 0x000fe400000e0000 */
[----:B------:R-:W-:Y:S01]  /*12c30*/  R2UR UR7, R153 ;  /* 0x00000000990772ca */ /* 0x000fe200000e0000 */
[----:B------:R-:W-:Y:S01]  /*12c40*/  FADD.FTZ R189, R154, R194 ;  /* 0x000000c29abd7221 */ /* 0x000fe20000010000 */
[----:B------:R-:W-:Y:S01]  /*12c50*/  FADD.FTZ R199, R3, R199 ;  /* 0x000000c703c77221 */ /* 0x000fe20000010000 */
[----:B------:R-:W-:Y:S02]  /*12c60*/  MUFU.EX2 R154, R169 ;  /* 0x000000a9009a7308 */ /* 0x000fe40000000800 */
[----:B------:R-:W-:-:S06]  /*12c70*/  FADD.FTZ R189, R159, R189 ;  /* 0x000000bd9fbd7221 */ /* 0x000fcc0000010000 */
[----:B------:R-:W0:Y:S08]  /*12c80*/  MUFU.EX2 R3, R168 ;  /* 0x000000a800037308 */ /* 0x000e300000000800 */
[----:B------:R-:W-:Y:S01]  /*12c90*/  MUFU.EX2 R159, R170 ;  /* 0x000000aa009f7308 */ /* 0x000fe20000000800 */
[----:B------:R-:W-:Y:S02]  /*12ca0*/  VIADD R152, R182, 0x200 ;  /* 0x00000200b6987836 */ /* 0x000fe40000000000 */
[----:B------:R-:W-:Y:S01]  /*12cb0*/  IMAD.MOV.U32 R153, RZ, RZ, 0x40000040 ;  /* 0x40000040ff997424 */ /* 0x000fe200078e00ff */
[----:B0-----:R-:W-:Y:S01]  /*12cc0*/  F2FP.F16.F32.PACK_AB R168, R154, R3 ;  /* 0x000000039aa8723e */ /* 0x001fe200000000ff */
[----:B------:R-:W-:-:S03]  /*12cd0*/  WARPGROUP.DEPBAR.LE gsb0, 0x0 ;  /* 0x00008000000079c5 */ /* 0x000fc60000010000 */
[----:B------:R-:W-:Y:S08]  /*12ce0*/  MUFU.EX2 R163, R166 ;  /* 0x000000a600a37308 */ /* 0x000ff00000000800 */
[----:B------:R-:W0:Y:S08]  /*12cf0*/  MUFU.EX2 R160, R167 ;  /* 0x000000a700a07308 */ /* 0x000e300000000800 */
[----:B------:R0:W-:Y:S08]  /*12d00*/  MUFU.EX2 R161, R164 ;  /* 0x000000a400a17308 */ /* 0x0001f00000000800 */
[----:B------:R1:W4:Y:S01]  /*12d10*/  MUFU.EX2 R162, R165 ;  /* 0x000000a500a27308 */ /* 0x0003220000000800 */
        /* <DEDUP_REMOVED lines=8> */
[--C-:B------:R-:W-:Y:S01]  /*12da0*/  FFMA.FTZ R179, R179, UR43, -R191.reuse ;  /* 0x0000002bb3b37c23 */ /* 0x100fe200080108bf */
[--C-:B------:R-:W-:Y:S01]  /*12db0*/  FFMA.FTZ R186, R186, UR43, -R191.reuse ;  /* 0x0000002bbaba7c23 */ /* 0x100fe200080108bf */
[----:B------:R-:W-:Y:S01]  /*12dc0*/  FFMA.FTZ R187, R187, UR43, -R191 ;  /* 0x0000002bbbbb7c23 */ /* 0x000fe200080108bf */
[----:B------:R-:W-:Y:S01]  /*12dd0*/  FADD.FTZ R198, R198, R199 ;  /* 0x000000c7c6c67221 */ /* 0x000fe20000010000 */
[----:B------:R-:W-:Y:S01]  /*12de0*/  FFMA.FTZ R175, R175, UR43, -R191 ;  /* 0x0000002bafaf7c23 */ /* 0x000fe200080108bf */
[----:B------:R-:W-:Y:S01]  /*12df0*/  FADD.FTZ R189, R157, R189 ;  /* 0x000000bd9dbd7221 */ /* 0x000fe20000010000 */
[----:B------:R-:W-:Y:S01]  /*12e00*/  MUFU.EX2 R180, R180 ;  /* 0x000000b400b47308 */ /* 0x000fe20000000800 */
[----:B------:R-:W-:-:S07]  /*12e10*/  FADD.FTZ R198, R158, R198 ;  /* 0x000000c69ec67221 */ /* 0x000fce0000010000 */
[----:B------:R-:W-:Y:S08]  /*12e20*/  MUFU.EX2 R157, R172 ;  /* 0x000000ac009d7308 */ /* 0x000ff00000000800 */
[----:B------:R-:W0:Y:S08]  /*12e30*/  MUFU.EX2 R158, R173 ;  /* 0x000000ad009e7308 */ /* 0x000e300000000800 */
[----:B------:R-:W-:Y:S08]  /*12e40*/  MUFU.EX2 R179, R179 ;  /* 0x000000b300b37308 */ /* 0x000ff00000000800 */
[----:B------:R-:W-:Y:S08]  /*12e50*/  MUFU.EX2 R186, R186 ;  /* 0x000000ba00ba7308 */ /* 0x000ff00000000800 */
[----:B------:R-:W-:Y:S01]  /*12e60*/  MUFU.EX2 R187, R187 ;  /* 0x000000bb00bb7308 */ /* 0x000fe20000000800 */
[----:B------:R-:W-:-:S02]  /*12e70*/  VIADD R152, R182, 0x280 ;  /* 0x00000280b6987836 */ /* 0x000fc40000000000 */
[----:B------:R-:W-:Y:S01]  /*12e80*/  IMAD.MOV.U32 R153, RZ, RZ, 0x40000040 ;  /* 0x40000040ff997424 */ /* 0x000fe200078e00ff */
[----:B0-----:R-:W-:Y:S01]  /*12e90*/  F2FP.F16.F32.PACK_AB R172, R158, R157 ;  /* 0x0000009d9eac723e */ /* 0x001fe200000000ff */
[----:B------:R-:W-:Y:S02]  /*12ea0*/  WARPGROUP.DEPBAR.LE gsb0, 0x0 ;  /* 0x00008000000079c5 */ /* 0x000fe40000010000 */
[--C-:B------:R-:W-:Y:S01]  /*12eb0*/  FFMA.FTZ R165, R217, UR43, -R191.reuse ;  /* 0x0000002bd9a57c23 */ /* 0x100fe200080108bf */
[--C-:B------:R-:W-:Y:S01]  /*12ec0*/  FFMA.FTZ R166, R193, UR43, -R191.reuse ;  /* 0x0000002bc1a67c23 */ /* 0x100fe200080108bf */
[----:B------:R-:W-:Y:S01]  /*12ed0*/  FFMA.FTZ R167, R190, UR43, -R191 ;  /* 0x0000002bbea77c23 */ /* 0x000fe200080108bf */
[----:B------:R-:W0:Y:S08]  /*12ee0*/  MUFU.EX2 R164, R171 ;  /* 0x000000ab00a47308 */ /* 0x000e300000000800 */
[----:B------:R-:W-:Y:S08]  /*12ef0*/  MUFU.EX2 R165, R165 ;  /* 0x000000a500a57308 */ /* 0x000ff00000000800 */
[----:B------:R-:W1:Y:S08]  /*12f00*/  MUFU.EX2 R166, R166 ;  /* 0x000000a600a67308 */ /* 0x000e700000000800 */
[----:B------:R-:W4:Y:S01]  /*12f10*/  MUFU.EX2 R167, R167 ;  /* 0x000000a700a77308 */ /* 0x000f220000000800 */
[----:B0-----:R-:W-:-:S02]  /*12f20*/  F2FP.F16.F32.PACK_AB R170, R164, R159 ;  /* 0x0000009fa4aa723e */ /* 0x001fc400000000ff */
[----:B-1----:R-:W-:Y:S02]  /*12f30*/  F2FP.F16.F32.PACK_AB R169, R166, R165 ;  /* 0x000000a5a6a9723e */ /* 0x002fe400000000ff */
[----:B----4-:R-:W-:-:S04]  /*12f40*/  F2FP.F16.F32.PACK_AB R171, R0, R167 ;  /* 0x000000a700ab723e */ /* 0x010fc800000000ff */
[----:B------:R-:W-:-:S06]  /*12f50*/  WARPGROUP.ARRIVE ;  /* 0x00000000000079c5 */ /* 0x000fcc0000000000 */
[----:B------:R-:W-:Y:S01]  /*12f60*/  HGMMA.64x256x16.F32 R24, R168, gdesc[UR4].tnspB, R24, gsb0 ;  /* 0x43e00004a8187df0 */ /* 0x000fe20008000818 */
[----:B------:R-:W-:Y:S02]  /*12f70*/  R2UR UR6, R152 ;  /* 0x00000000980672ca */ /* 0x000fe400000e0000 */
[----:B------:R-:W-:Y:S01]  /*12f80*/  R2UR UR7, R153 ;  /* 0x00000000990772ca */ /* 0x000fe200000e0000 */
        /* <DEDUP_REMOVED lines=18> */
[----:B---3--:R-:W-:Y:S02]  /*130b0*/  ISETP.GT.AND P2, PT, R210, R216, PT ;  /* 0x000000d8d200720c */ /* 0x008fe40003f44270 */
[----:B------:R-:W-:Y:S01]  /*130c0*/  FADD.FTZ R163, R164, R163 ;  /* 0x000000a3a4a37221 */ /* 0x000fe20000010000 */
[----:B------:R-:W-:Y:S01]  /*130d0*/  FADD.FTZ R195, R0, R195 ;  /* 0x000000c300c37221 */ /* 0x000fe20000010000 */
[----:B------:R-:W-:Y:S02]  /*130e0*/  @!P0 VIADD R211, R211, 0x32460 ;  /* 0x00032460d3d38836 */ /* 0x000fe40000000000 */
[----:B------:R-:W-:-:S03]  /*130f0*/  FADD.FTZ R163, R157, R163 ;  /* 0x000000a39da37221 */ /* 0x000fc60000010000 */
[----:B------:R-:W-:Y:S01]  /*13100*/  @!P0 PRMT R211, RZ, 0x654, R211 ;  /* 0x00000654ffd38816 */ /* 0x000fe200000000d3 */
[----:B------:R-:W-:Y:S01]  /*13110*/  FADD.FTZ R163, R158, R163 ;  /* 0x000000a39ea37221 */ /* 0x000fe20000010000 */
[----:B------:R-:W-:Y:S01]  /*13120*/  IADD3 R210, R210, -0x1, RZ ;  /* 0xffffffffd2d27810 */ /* 0x000fe20007ffe0ff */
[----:B------:R-:W-:Y:S02]  /*13130*/  IMAD.MOV.U32 R216, RZ, RZ, R178 ;  /* 0x000000ffffd87224 */ /* 0x000fe400078e00b2 */
[----:B------:R-:W-:Y:S01]  /*13140*/  IMAD.MOV.U32 R217, RZ, RZ, R176 ;  /* 0x000000ffffd97224 */ /* 0x000fe200078e00b0 */
[----:B------:R-:W-:Y:S02]  /*13150*/  WARPGROUP.DEPBAR.LE gsb0, 0x0 ;  /* 0x00008000000079c5 */ /* 0x000fe40000010000 */
[----:B------:R-:W0:Y:S08]  /*13160*/  MUFU.EX2 R168, R174 ;  /* 0x000000ae00a87308 */ /* 0x000e300000000800 */
[----:B------:R1:W3:Y:S01]  /*13170*/  MUFU.EX2 R169, R175 ;  /* 0x000000af00a97308 */ /* 0x0002e20000000800 */
[----:B0-----:R-:W-:-:S02]  /*13180*/  F2FP.F16.F32.PACK_AB R174, R180, R168 ;  /* 0x000000a8b4ae723e */ /* 0x001fc400000000ff */
[----:B-1----:R-:W-:Y:S02]  /*13190*/  F2FP.F16.F32.PACK_AB R175, R187, R186 ;  /* 0x000000babbaf723e */ /* 0x002fe400000000ff */
[----:B---3--:R-:W-:-:S04]  /*131a0*/  F2FP.F16.F32.PACK_AB R173, R179, R169 ;  /* 0x000000a9b3ad723e */ /* 0x008fc800000000ff */
[----:B------:R-:W-:-:S06]  /*131b0*/  WARPGROUP.ARRIVE ;  /* 0x00000000000079c5 */ /* 0x000fcc0000000000 */
[----:B------:R-:W-:Y:S01]  /*131c0*/  HGMMA.64x256x16.F32 R24, R172, gdesc[UR4].tnspB, R24, gsb0 ;  /* 0x43e00004ac187df0 */ /* 0x000fe20008000818 */
[----:B------:R-:W-:-:S04]  /*131d0*/  FADD.FTZ R195, R169, R195 ;  /* 0x000000c3a9c37221 */ /* 0x000fc80000010000 */
[----:B------:R-:W-:Y:S01]  /*131e0*/  FADD.FTZ R195, R179, R195 ;  /* 0x000000c3b3c37221 */ /* 0x000fe20000010000 */
[----:B------:R-:W-:-:S03]  /*131f0*/  FADD.FTZ R163, R168, R163 ;  /* 0x000000a3a8a37221 */ /* 0x000fc60000010000 */
[----:B------:R-:W-:Y:S01]  /*13200*/  FADD.FTZ R195, R186, R195 ;  /* 0x000000c3bac37221 */ /* 0x000fe20000010000 */
[----:B------:R-:W-:-:S03]  /*13210*/  FADD.FTZ R0, R180, R163 ;  /* 0x000000a3b4007221 */ /* 0x000fc60000010000 */
[----:B------:R-:W-:Y:S01]  /*13220*/  FADD.FTZ R3, R187, R195 ;  /* 0x000000c3bb037221 */ /* 0x000fe20000010000 */
[----:B------:R-:W-:Y:S02]  /*13230*/  WARPGROUP.DEPBAR.LE gsb0, 0x0 ;  /* 0x00008000000079c5 */ /* 0x000fe40000010000 */
[----:B------:R2:W-:Y:S01]  /*13240*/  @!P0 SYNCS.ARRIVE.TRANS64.RED.A1T0 RZ, [R211+URZ], RZ ;  /* 0x000000ffd3ff89a7 */ /* 0x0005e2000810043f */
[----:B------:R-:W-:Y:S05]  /*13250*/  @P2 BRA `(.L_x_5758) ;  /* 0xffffffd0004c2947 */ /* 0x000fea000383ffff */
.L_x_5748:
[----:B------:R-:W3:Y:S01]  /*13260*/  LDL.LU R152, [R1+0x8c] ;  /* 0x00008c0001987983 */ /* 0x000ee20000300800 */
[----:B------:R-:W-:Y:S05]  /*13270*/  WARPSYNC.ALL ;  /* 0x0000000000007948 */ /* 0x000fea0003800000 */
[----:B------:R-:W4:Y:S01]  /*13280*/  SHFL.BFLY PT, R5, R0, 0x2, 0x1f ;  /* 0x0c401f0000057f89 */ /* 0x000f2200000e0000 */
[----:B0-----:R-:W-:Y:S02]  /*13290*/  IMAD.MOV.U32 R154, RZ, RZ, -0x800000 ;  /* 0xff800000ff9a7424 */ /* 0x001fe400078e00ff */
[----:B------:R-:W-:Y:S01]  /*132a0*/  VIADD R2, R2, 0x1 ;  /* 0x0000000102027836 */ /* 0x000fe20000000000 */
[----:B------:R0:W-:Y:S08]  /*132b0*/  BAR.ARV R177, 0x100 ;  /* 0x000400b10000751d */ /* 0x0001f00000002000 */
[----:B------:R-:W-:Y:S06]  /*132c0*/  BAR.ARV 0x8, 0x180 ;  /* 0x0206000000007b1d */ /* 0x000fec0000002000 */
[----:B------:R-:W-:-:S04]  /*132d0*/  ISETP.NE.AND P1, PT, R2, 0x2, PT ;  /* 0x000000020200780c */ /* 0x000fc80003f25270 */
[----:B------:R-:W-:Y:S01]  /*132e0*/  SEL R2, R2, RZ, P1 ;  /* 0x000000ff02027207 */ /* 0x000fe20000800000 */
[----:B----4-:R-:W-:Y:S01]  /*132f0*/  FADD.FTZ R7, R5, R0 ;  /* 0x0000000005077221 */ /* 0x010fe20000010000 */
[----:B------:R-:W-:Y:S01]  /*13300*/  IMAD.U32 R5, RZ, RZ, UR43 ;  /* 0x0000002bff057e24 */ /* 0x000fe2000f8e00ff */
[----:B------:R-:W-:Y:S04]  /*13310*/  SHFL.BFLY PT, R0, R3, 0x2, 0x1f ;  /* 0x0c401f0003007f89 */ /* 0x000fe800000e0000 */
[----:B------:R-:W4:Y:S02]  /*13320*/  SHFL.BFLY PT, R4, R7, 0x1, 0x1f ;  /* 0x0c201f0007047f89 */ /* 0x000f2400000e0000 */
[----:B----4-:R-:W-:Y:S01]  /*13330*/  FADD.FTZ R8, R7, R4 ;  /* 0x0000000407087221 */ /* 0x010fe20000010000 */
[----:B------:R-:W-:Y:S01]  /*13340*/  FADD.FTZ R7, R0, R3 ;  /* 0x0000000300077221 */ /* 0x000fe20000010000 */
[----:B------:R-:W-:-:S02]  /*13350*/  IMAD.MOV.U32 R4, RZ, RZ, RZ ;  /* 0x000000ffff047224 */ /* 0x000fc400078e00ff */
[----:B------:R-:W-:Y:S01]  /*13360*/  IMAD.MOV.U32 R3, RZ, RZ, -0x800000 ;  /* 0xff800000ff037424 */ /* 0x000fe200078e00ff */
[----:B------:R-:W-:Y:S01]  /*13370*/  FSETP.NE.FTZ.AND P0, PT, R8, RZ, PT ;  /* 0x000000ff0800720b */ /* 0x000fe20003f15000 */
[----:B------:R-:W4:-:S12]  /*13380*/  SHFL.BFLY PT, R0, R7, 0x1, 0x1f ;  /* 0x0c201f0007007f89 */ /* 0x000f1800000e0000 */
[----:B------:R-:W1:Y:S01]  /*13390*/  @P0 MUFU.LG2 R6, R8 ;  /* 0x0000000800060308 */ /* 0x000e620000000c00 */
[----:B------:R-:W-:-:S07]  /*133a0*/  @P0 FMUL.FTZ R5, R5, 0.69314718246459960938 ;  /* 0x3f31721805050820 */ /* 0x000fce0000410000 */
[----:B------:R-:W2:Y:S01]  /*133b0*/  @P0 MUFU.RCP R4, R8 ;  /* 0x0000000800040308 */ /* 0x000ea20000001000 */
[----:B----4-:R-:W-:Y:S01]  /*133c0*/  FADD.FTZ R9, R7, R0 ;  /* 0x0000000007097221 */ /* 0x010fe20000010000 */
[----:B------:R-:W-:Y:S02]  /*133d0*/  IMAD.MOV.U32 R0, RZ, RZ, RZ ;  /* 0x000000ffff007224 */ /* 0x000fe400078e00ff */
[----:B-1----:R-:W-:-:S04]  /*133e0*/  @P0 FMUL.FTZ R6, R6, 0.69314718246459960938 ;  /* 0x3f31721806060820 */ /* 0x002fc80000410000 */
[----:B------:R-:W-:Y:S01]  /*133f0*/  @P0 FFMA.FTZ R154, R5, R176, R6 ;  /* 0x000000b0059a0223 */ /* 0x000fe20000010006 */
[----:B------:R-:W-:Y:S01]  /*13400*/  FSETP.NE.FTZ.AND P0, PT, R9, RZ, PT ;  /* 0x000000ff0900720b */ /* 0x000fe20003f15000 */
[----:B------:R-:W-:Y:S02]  /*13410*/  IMAD.U32 R5, RZ, RZ, UR43 ;  /* 0x0000002bff057e24 */ /* 0x000fe4000f8e00ff */
        /* <DEDUP_REMOVED lines=12> */
[-C--:B------:R-:W-:Y:S01]  /*134e0*/  FMUL.FTZ R44, R44, R4.reuse ;  /* 0x000000042c2c7220 */ /* 0x080fe20000410000 */
[-C--:B------:R-:W-:Y:S01]  /*134f0*/  FMUL.FTZ R45, R45, R4.reuse ;  /* 0x000000042d2d7220 */ /* 0x080fe20000410000 */
[-C--:B------:R-:W-:Y:S01]  /*13500*/  FMUL.FTZ R48, R48, R4.reuse ;  /* 0x0000000430307220 */ /* 0x080fe20000410000 */
[-C--:B------:R-:W-:Y:S01]  /*13510*/  FMUL.FTZ R49, R49, R4.reuse ;  /* 0x0000000431317220 */ /* 0x080fe20000410000 */
[-C--:B------:R-:W-:Y:S01]  /*13520*/  FMUL.FTZ R52, R52, R4.reuse ;  /* 0x0000000434347220 */ /* 0x080fe20000410000 */
[-C--:B------:R-:W-:Y:S01]  /*13530*/  FMUL.FTZ R53, R53, R4.reuse ;  /* 0x0000000435357220 */ /* 0x080fe20000410000 */
[----:B------:R-:W2:Y:S01]  /*13540*/  @P0 MUFU.RCP R0, R9 ;  /* 0x0000000900000308 */ /* 0x000ea20000001000 */
        /* <DEDUP_REMOVED lines=11> */
[----:B------:R-:W-:Y:S01]  /*13600*/  FMUL.FTZ R76, R76, R4 ;  /* 0x000000044c4c7220 */ /* 0x000fe20000410000 */
[----:B------:R-:W-:Y:S01]  /*13610*/  @P0 FFMA.FTZ R3, R5, R178, R6 ;  /* 0x000000b205030223 */ /* 0x000fe20000010006 */
        /* <DEDUP_REMOVED lines=102> */
[----:B------:R-:W-:-:S02]  /*13c80*/  PLOP3.LUT P0, PT, PT, PT, PT, 0x8, 0x0 ;  /* 0x000000000000781c */ /* 0x000fc40003f0e170 */
[----:B------:R-:W-:Y:S01]  /*13c90*/  LOP3.LUT R23, R23, R0, RZ, 0x3c, !PT ;  /* 0x0000000017177212 */ /* 0x000fe200078e3cff */
[----:B---3--:R-:W-:-:S05]  /*13ca0*/  VIADD R152, R152, 0x1 ;  /* 0x0000000198987836 */ /* 0x008fca0000000000 */
[----:B------:R0:W-:Y:S05]  /*13cb0*/  STL [R1+0x8c], R152 ;  /* 0x00008c9801007387 */ /* 0x0001ea0000100800 */
.L_x_5691:
[----:B------:R-:W-:Y:S05]  /*13cc0*/  WARPSYNC.ALL ;  /* 0x0000000000007948 */ /* 0x000fea0003800000 */
[----:B------:R-:W1:Y:S08]  /*13cd0*/  S2UR UR5, SR_CgaCtaId ;  /* 0x00000000000579c3 */ /* 0x000e700000008800 */
[----:B------:R-:W-:Y:S06]  /*13ce0*/  BAR.SYNC.DEFER_BLOCKING 0x5, 0x180 ;  /* 0x0146000000007b1d */ /* 0x000fec0000010000 */
[----:B------:R-:W-:Y:S01]  /*13cf0*/  UMOV UR4, 0x400 ;  /* 0x0000040000047882 */ /* 0x000fe20000000000 */
[----:B------:R-:W-:Y:S01]  /*13d00*/  BSSY B0, `(.L_x_5759) ;  /* 0x00005d6000007945 */ /* 0x000fe20003800000 */
[----:B-1----:R-:W-:-:S06]  /*13d10*/  ULEA UR4, UR5, UR4, 0x18 ;  /* 0x0000000405047291 */ /* 0x002fcc000f8ec03f */
[----:B-----5:R-:W-:-:S05]  /*13d20*/  MOV R19, UR4 ;  /* 0x0000000400137c02 */ /* 0x020fca0008000f00 */
[----:B------:R1:W2:Y:S01]  /*13d30*/  LDS.128 R4, [R19+0x324d0] ;  /* 0x0324d00013047984 */ /* 0x0002a20000000c00 */
[----:B------:R-:W-:Y:S06]  /*13d40*/  BAR.ARV 0x4, 0x180 ;  /* 0x0106000000007b1d */ /* 0x000fec0000002000 */
[----:B------:R-:W-:Y:S05]  /*13d50*/  @P0 BRA `(.L_x_5760) ;  /* 0x0000004c00080947 */ /* 0x000fea0003800000 */
[----:B------:R-:W0:Y:S01]  /*13d60*/  LDL R8, [R1+0x19c] ;  /* 0x00019c0001087983 */ /* 0x000e220000100800 */
[----:B------:R-:W-:-:S03]  /*13d70*/  ULDC UR4, c[0x0][0xbd4] ;  /* 0x0002f50000047ab9 */ /* 0x000fc60000000800 */
[----:B------:R-:W3:Y:S01]  /*13d80*/  LDL.LU R10, [R1+0x7c] ;  /* 0x00007c00010a7983 */ /* 0x000ee20000300800 */
[----:B------:R-:W4:Y:S01]  /*13d90*/  S2R R0, SR_SWINHI ;  /* 0x0000000000007919 */ /* 0x000f220000002f00 */
[----:B------:R-:W-:Y:S02]  /*13da0*/  F2FP.F16.F32.PACK_AB R11, R31, R30 ;  /* 0x0000001e1f0b723e */ /* 0x000fe400000000ff */
[----:B------:R-:W-:Y:S01]  /*13db0*/  F2FP.F16.F32.PACK_AB R12, R33, R32 ;  /* 0x00000020210c723e */ /* 0x000fe200000000ff */
[----:B------:R-:W2:Y:S01]  /*13dc0*/  LDL.LU R156, [R1+0x84] ;  /* 0x00008400019c7983 */ /* 0x000ea20000300800 */
[----:B------:R-:W-:Y:S02]  /*13dd0*/  F2FP.F16.F32.PACK_AB R13, R35, R34 ;  /* 0x00000022230d723e */ /* 0x000fe400000000ff */
[----:B------:R-:W-:Y:S01]  /*13de0*/  F2FP.F16.F32.PACK_AB R14, R37, R36 ;  /* 0x00000024250e723e */ /* 0x000fe200000000ff */
[----:B------:R-:W2:Y:S01]  /*13df0*/  LDL.LU R155, [R1+0x88] ;  /* 0x00008800019b7983 */ /* 0x000ea20000300800 */
[----:B------:R-:W-:-:S02]  /*13e00*/  MOV R20, R19 ;  /* 0x0000001300147202 */ /* 0x000fc40000000f00 */
[----:B----4-:R-:W-:Y:S02]  /*13e10*/  MOV R21, R0 ;  /* 0x0000000000157202 */ /* 0x010fe40000000f00 */
[----:B------:R-:W-:Y:S01]  /*13e20*/  F2FP.F16.F32.PACK_AB R15, R39, R38 ;  /* 0x00000026270f723e */ /* 0x000fe200000000ff */
[----:B0-----:R-:W-:Y:S01]  /*13e30*/  IMAD.WIDE R152, R8, 0x2, R20 ;  /* 0x0000000208987825 */ /* 0x001fe200078e0214 */
[----:B---3--:R-:W-:-:S03]  /*13e40*/  ISETP.NE.AND P0, PT, R10, RZ, PT ;  /* 0x000000ff0a00720c */ /* 0x008fc60003f05270 */
[----:B------:R-:W-:Y:S01]  /*13e50*/  IMAD.MOV.U32 R9, RZ, RZ, R153 ;  /* 0x000000ffff097224 */ /* 0x000fe200078e0099 */
[----:B------:R-:W-:-:S04]  /*13e60*/  LOP3.LUT R0, R152, 0x380, RZ, 0xc0, !PT ;  /* 0x0000038098007812 */ /* 0x000fc800078ec0ff */
[----:B------:R-:W-:-:S04]  /*13e70*/  SHF.R.U64 R0, R0, 0x3, RZ ;  /* 0x0000000300007819 */ /* 0x000fc800000012ff */
[----:B------:R-:W-:Y:S02]  /*13e80*/  LOP3.LUT R8, R0, R152, RZ, 0x3c, !PT ;  /* 0x0000009800087212 */ /* 0x000fe400078e3cff */
[----:B------:R-:W-:Y:S01]  /*13e90*/  SEL R0, R10, UR4, P0 ;  /* 0x000000040a007c07 */ /* 0x000fe20008000000 */
[----:B------:R-:W-:Y:S05]  /*13ea0*/  WARPSYNC.ALL ;  /* 0x0000000000007948 */ /* 0x000fea0003800000 */
[----:B--2---:R-:W-:Y:S01]  /*13eb0*/  MOV R4, R8 ;  /* 0x0000000800047202 */ /* 0x004fe20000000f00 */
[----:B------:R-:W-:Y:S01]  /*13ec0*/  ULDC.64 UR4, c[0x0][0xd00] ;  /* 0x0003400000047ab9 */ /* 0x000fe20000000a00 */
[----:B------:R-:W-:Y:S01]  /*13ed0*/  F2FP.F16.F32.PACK_AB R8, R25, R24 ;  /* 0x000000181908723e */ /* 0x000fe200000000ff */
[----:B------:R-:W-:Y:S01]  /*13ee0*/  ULDC.64 UR6, c[0x0][0xd08] ;  /* 0x0003420000067ab9 */ /* 0x000fe20000000a00 */
[----:B------:R-:W-:-:S02]  /*13ef0*/  F2FP.F16.F32.PACK_AB R9, R27, R26 ;  /* 0x0000001a1b09723e */ /* 0x000fc400000000ff */
[----:B------:R-:W-:Y:S01]  /*13f00*/  F2FP.F16.F32.PACK_AB R10, R29, R28 ;  /* 0x0000001c1d0a723e */ /* 0x000fe200000000ff */
[----:B------:R-:W-:Y:S06]  /*13f10*/  BAR.SYNC.DEFER_BLOCKING 0x1, 0x100 ;  /* 0x0044000000007b1d */ /* 0x000fec0000010000 */
[----:B------:R0:W-:Y:S02]  /*13f20*/  STSM.16.M88.4 [R4], R8 ;  /* 0x0000000804007844 */ /* 0x0001e40000000200 */
[----:B0-----:R-:W-:-:S04]  /*13f30*/  IADD3 R8, P0, R152, 0x20, RZ ;  /* 0x0000002098087810 */ /* 0x001fc80007f1e0ff */
[----:B------:R-:W-:Y:S01]  /*13f40*/  LOP3.LUT R4, R8, 0x380, RZ, 0xc0, !PT ;  /* 0x0000038008047812 */ /* 0x000fe200078ec0ff */
[----:B------:R-:W-:-:S03]  /*13f50*/  IMAD.X R9, RZ, RZ, R153, P0 ;  /* 0x000000ffff097224 */ /* 0x000fc600000e0699 */
[----:B------:R-:W-:-:S04]  /*13f60*/  SHF.R.U64 R4, R4, 0x3, RZ ;  /* 0x0000000304047819 */ /* 0x000fc800000012ff */
[----:B------:R-:W-:-:S04]  /*13f70*/  LOP3.LUT R8, R4, R8, RZ, 0x3c, !PT ;  /* 0x0000000804087212 */ /* 0x000fc800078e3cff */
[----:B------:R-:W-:-:S05]  /*13f80*/  MOV R8, R8 ;  /* 0x0000000800087202 */ /* 0x000fca0000000f00 */
[----:B------:R0:W-:Y:S02]  /*13f90*/  STSM.16.M88.4 [R8], R12 ;  /* 0x0000000c08007844 */ /* 0x0001e40000000200 */
[----:B0-----:R-:W-:-:S04]  /*13fa0*/  IADD3 R8, P0, R152, 0x40, RZ ;  /* 0x0000004098087810 */ /* 0x001fc80007f1e0ff */
[----:B------:R-:W-:Y:S01]  /*13fb0*/  LOP3.LUT R4, R8, 0x380, RZ, 0xc0, !PT ;  /* 0x0000038008047812 */ /* 0x000fe200078ec0ff */
[----:B------:R-:W-:-:S03]  /*13fc0*/  IMAD.X R9, RZ, RZ, R153, P0 ;  /* 0x000000ffff097224 */ /* 0x000fc600000e0699 */
[----:B------:R-:W-:-:S04]  /*13fd0*/  SHF.R.U64 R4, R4, 0x3, RZ ;  /* 0x0000000304047819 */ /* 0x000fc800000012ff */
[----:B------:R-:W-:Y:S02]  /*13fe0*/  LOP3.LUT R8, R4, R8, RZ, 0x3c, !PT ;  /* 0x0000000804087212 */ /* 0x000fe400078e3cff */
[----:B------:R-:W-:Y:S02]  /*13ff0*/  F2FP.F16.F32.PACK_AB R10, R45, R44 ;  /* 0x0000002c2d0a723e */ /* 0x000fe400000000ff */
[----:B------:R-:W-:Y:S02]  /*14000*/  MOV R4, R8 ;  /* 0x0000000800047202 */ /* 0x000fe40000000f00 */
[----:B------:R-:W-:Y:S02]  /*14010*/  F2FP.F16.F32.PACK_AB R8, R41, R40 ;  /* 0x000000282908723e */ /* 0x000fe400000000ff */
[----:B------:R-:W-:Y:S02]  /*14020*/  F2FP.F16.F32.PACK_AB R9, R43, R42 ;  /* 0x0000002a2b09723e */ /* 0x000fe400000000ff */
[----:B------:R-:W-:-:S05]  /*14030*/  F2FP.F16.F32.PACK_AB R11, R47, R46 ;  /* 0x0000002e2f0b723e */ /* 0x000fca00000000ff */
        /* <DEDUP_REMOVED lines=79> */
[----:B------:R-:W-:-:S04]  /*14530*/  LOP3.LUT R4, R8, 0x380, RZ, 0xc0, !PT ;  /* 0x0000038008047812 */ /* 0x000fc800078ec0ff */
[----:B------:R-:W-:Y:S02]  /*14540*/  SHF.R.U64 R4, R4, 0x3, RZ ;  /* 0x0000000304047819 */ /* 0x000fe400000012ff */
[----:B------:R-:W-:Y:S02]  /*14550*/  IADD3.X R9, RZ, R153, RZ, P0, !PT ;  /* 0x00000099ff097210 */ /* 0x000fe400007fe4ff */
[----:B------:R-:W-:Y:S02]  /*14560*/  LOP3.LUT R8, R4, R8, RZ, 0x3c, !PT ;  /* 0x0000000804087212 */ /* 0x000fe400078e3cff */
[----:B------:R-:W-:Y:S02]  /*14570*/  F2FP.F16.F32.PACK_AB R10, R109, R108 ;  /* 0x0000006c6d0a723e */ /* 0x000fe400000000ff */
[----:B------:R-:W-:Y:S02]  /*14580*/  MOV R4, R8 ;  /* 0x0000000800047202 */ /* 0x000fe40000000f00 */
[----:B------:R-:W-:-:S02]  /*14590*/  F2FP.F16.F32.PACK_AB R8, R105, R104 ;  /* 0x000000686908723e */ /* 0x000fc400000000ff */
        /* <DEDUP_REMOVED lines=57> */
[----:B------:R0:W-:Y:S01]  /*14930*/  STSM.16.M88.4 [R152], R12 ;  /* 0x0000000c98007844 */ /* 0x0001e20000000200 */
[----:B------:R-:W-:Y:S01]  /*14940*/  BAR.SYNC.DEFER_BLOCKING 0x1, 0x100 ;  /* 0x0044000000007b1d */ /* 0x000fe20000010000 */
[----:B------:R-:W-:-:S04]  /*14950*/  ISETP.NE.U32.AND P1, PT, RZ, UR4, PT ;  /* 0x00000004ff007c0c */ /* 0x000fc8000bf25070 */
[----:B------:R-:W-:Y:S02]  /*14960*/  ISETP.NE.AND.EX P1, PT, RZ, UR5, PT, P1 ;  /* 0x00000005ff007c0c */ /* 0x000fe4000bf25310 */
[----:B------:R-:W-:Y:S01]  /*14970*/  IADD3 R8, P0, R156, UR4, RZ ;  /* 0x000000049c087c10 */ /* 0x000fe2000ff1e0ff */
[----:B------:R-:W-:-:S03]  /*14980*/  IMAD.MOV.U32 R4, RZ, RZ, RZ ;  /* 0x000000ffff047224 */ /* 0x000fc600078e00ff */
[----:B------:R-:W-:-:S07]  /*14990*/  IADD3.X R9, R155, UR5, RZ, P0, !PT ;  /* 0x000000059b097c10 */ /* 0x000fce00087fe4ff */
[----:B------:R-:W5:Y:S01]  /*149a0*/  @P1 LDG.E R4, desc[UR40][R8.64] ;  /* 0x0000002808041981 */ /* 0x000f62000c1e1900 */
[----:B------:R-:W-:-:S04]  /*149b0*/  ISETP.NE.U32.AND P0, PT, RZ, UR6, PT ;  /* 0x00000006ff007c0c */ /* 0x000fc8000bf05070 */
[----:B------:R-:W-:-:S13]  /*149c0*/  ISETP.NE.AND.EX P0, PT, RZ, UR7, PT, P0 ;  /* 0x00000007ff007c0c */ /* 0x000fda000bf05300 */
[----:B------:R-:W-:Y:S01]  /*149d0*/  @P0 IADD3 R10, P2, R156, UR6, RZ ;  /* 0x000000069c0a0c10 */ /* 0x000fe2000ff5e0ff */
[----:B------:R-:W-:-:S03]  /*149e0*/  ULDC UR6, c[0x0][0xb88] ;  /* 0x0002e20000067ab9 */ /* 0x000fc60000000800 */
[----:B------:R-:W-:Y:S02]  /*149f0*/  @P0 IADD3.X R11, R155, UR7, RZ, P2, !PT ;  /* 0x000000079b0b0c10 */ /* 0x000fe400097fe4ff */
[----:B------:R-:W-:Y:S01]  /*14a00*/  ISETP.GT.AND P2, PT, R0, 0x1, PT ;  /* 0x000000010000780c */ /* 0x000fe20003f44270 */
[----:B------:R-:W-:Y:S02]  /*14a10*/  IMAD.MOV.U32 R0, RZ, RZ, 0xab8 ;  /* 0x00000ab8ff007424 */ /* 0x000fe400078e00ff */
[----:B0-----:R-:W-:-:S03]  /*14a20*/  IMAD.U32 R152, RZ, RZ, UR6 ;  /* 0x00000006ff987e24 */ /* 0x001fc6000f8e00ff */
[----:B------:R-:W-:-:S03]  /*14a30*/  SEL R0, R0, 0xa78, P2 ;  /* 0x00000a7800007807 */ /* 0x000fc60001000000 */
[----:B------:R0:W5:Y:S01]  /*14a40*/  @P0 LDG.E R152, desc[UR40][R10.64] ;  /* 0x000000280a980981 */ /* 0x000162000c1e1900 */
[----:B------:R2:W3:Y:S08]  /*14a50*/  LDC.64 R12, c[0x0][R0+0x220] ;  /* 0x00008800000c7b82 */ /* 0x0004f00000000a00 */
[----:B0-----:R2:W0:Y:S01]  /*14a60*/  LDC.64 R10, c[0x0][R0+0x218] ;  /* 0x00008600000a7b82 */ /* 0x0014220000000a00 */
[----:B------:R-:W-:Y:S05]  /*14a70*/  @P0 BRA `(.L_x_5761) ;  /* 0x0000000000100947 */ /* 0x000fea0003800000 */
[----:B------:R-:W-:Y:S05]  /*14a80*/  @!P1 BRA `(.L_x_5761) ;  /* 0x00000000000c9947 */ /* 0x000fea0003800000 */
[----:B-----5:R-:W4:Y:S04]  /*14a90*/  LDG.E R152, desc[UR40][R8.64] ;  /* 0x0000002808987981 */ /* 0x020f28000c1e1900 */
[----:B------:R-:W4:Y:S02]  /*14aa0*/  LDG.E R8, desc[UR40][R8.64+0x4] ;  /* 0x0000042808087981 */ /* 0x000f24000c1e1900 */
[----:B----4-:R-:W-:-:S07]  /*14ab0*/  IMAD.IADD R152, R8, 0x1, -R152 ;  /* 0x0000000108987824 */ /* 0x010fce00078e0a98 */
.L_x_5761:
[----:B------:R-:W4:Y:S01]  /*14ac0*/  LDL.LU R9, [R1+0x80] ;  /* 0x0000800001097983 */ /* 0x000f220000300800 */
[----:B------:R-:W1:Y:S03]  /*14ad0*/  LDC R157, c[0x0][0xce8] ;  /* 0x00033a00ff9d7b82 */ /* 0x000e660000000800 */
[----:B------:R-:W2:Y:S04]  /*14ae0*/  LDL.LU R8, [R1+0x110] ;  /* 0x0001100001087983 */ /* 0x000ea80000300800 */
[----:B------:R-:W0:Y:S04]  /*14af0*/  LDL R159, [R1+0x78] ;  /* 0x00007800019f7983 */ /* 0x000e280000100800 */
[----:B------:R-:W3:Y:S04]  /*14b00*/  LDL R158, [R1+0x90] ;  /* 0x00009000019e7983 */ /* 0x000ee80000100800 */
[----:B------:R-:W3:Y:S04]  /*14b10*/  LDL R163, [R1+0x6c] ;  /* 0x00006c0001a37983 */ /* 0x000ee80000100800 */
[----:B------:R-:W3:Y:S04]  /*14b20*/  LDL R160, [R1+0x50] ;  /* 0x0000500001a07983 */ /* 0x000ee80000100800 */
[----:B------:R-:W3:Y:S04]  /*14b30*/  LDL R162, [R1+0x198] ;  /* 0x0001980001a27983 */ /* 0x000ee80000100800 */
[----:B------:R-:W3:Y:S01]  /*14b40*/  LDL R161, [R1+0x114] ;  /* 0x0001140001a17983 */ /* 0x000ee20000100800 */
[----:B------:R-:W0:Y:S01]  /*14b50*/  LDC.64 R14, c[0x0][R0+0x228] ;  /* 0x00008a00000e7b82 */ /* 0x000e220000000a00 */
[----:B------:R-:W-:-:S04]  /*14b60*/  ISETP.NE.U32.AND P0, PT, RZ, UR4, PT ;  /* 0x00000004ff007c0c */ /* 0x000fc8000bf05070 */
[----:B------:R-:W-:Y:S02]  /*14b70*/  ISETP.NE.AND.EX P0, PT, RZ, UR5, PT, P0 ;  /* 0x00000005ff007c0c */ /* 0x000fe4000bf05300 */
[----:B-1----:R-:W-:Y:S02]  /*14b80*/  ISETP.NE.AND P1, PT, R157, 0x1, PT ;  /* 0x000000019d00780c */ /* 0x002fe40003f25270 */
[----:B----4-:R-:W-:Y:S02]  /*14b90*/  SEL R9, R9, RZ, !P0 ;  /* 0x000000ff09097207 */ /* 0x010fe40004000000 */
[----:B--2---:R-:W-:-:S03]  /*14ba0*/  SEL R155, R8, RZ, !P0 ;  /* 0x000000ff089b7207 */ /* 0x004fc60004000000 */
[----:B---3--:R-:W-:-:S04]  /*14bb0*/  IMAD R8, R13, R9, RZ ;  /* 0x000000090d087224 */ /* 0x008fc800078e02ff */
[----:B------:R-:W-:Y:S02]  /*14bc0*/  IMAD R155, R12, R155, R8 ;  /* 0x0000009b0c9b7224 */ /* 0x000fe400078e0208 */
[-C--:B0-----:R-:W-:Y:S02]  /*14bd0*/  IMAD R8, R11, R159.reuse, RZ ;  /* 0x0000009f0b087224 */ /* 0x081fe400078e02ff */
[----:B------:R-:W-:-:S04]  /*14be0*/  IMAD.WIDE.U32 R10, R10, R159, RZ ;  /* 0x0000009f0a0a7225 */ /* 0x000fc800078e00ff */
[----:B------:R-:W-:Y:S01]  /*14bf0*/  IMAD.WIDE.U32 R12, R12, R9, RZ ;  /* 0x000000090c0c7225 */ /* 0x000fe200078e00ff */
[----:B------:R-:W-:Y:S02]  /*14c00*/  IADD3 R156, R11, R8, RZ ;  /* 0x000000080b9c7210 */ /* 0x000fe40007ffe0ff */
[----:B------:R-:W0:Y:S01]  /*14c10*/  @P1 LDC R11, c[0x0][0xcec] ;  /* 0x00033b00ff0b1b82 */ /* 0x000e220000000800 */
[----:B-----5:R-:W-:-:S07]  /*14c20*/  IADD3 R153, P0, P3, R12, R10, R4 ;  /* 0x0000000a0c997210 */ /* 0x020fce0007b1e004 */
[----:B------:R-:W1:Y:S01]  /*14c30*/  @P1 LDC R10, c[0x0][0xcf0] ;  /* 0x00033c00ff0a1b82 */ /* 0x000e620000000800 */
[----:B------:R-:W-:Y:S01]  /*14c40*/  SEL R12, R158, RZ, P2 ;  /* 0x000000ff9e0c7207 */ /* 0x000fe20001000000 */
[----:B------:R-:W-:Y:S01]  /*14c50*/  IMAD.IADD R155, R13, 0x1, R155 ;  /* 0x000000010d9b7824 */ /* 0x000fe200078e029b */
[----:B------:R-:W-:-:S03]  /*14c60*/  SHF.R.S32.HI R8, RZ, 0x1f, R4 ;  /* 0x0000001fff087819 */ /* 0x000fc60000011404 */
[-C--:B------:R-:W-:Y:S02]  /*14c70*/  IMAD R15, R15, R12.reuse, RZ ;  /* 0x0000000c0f0f7224 */ /* 0x080fe400078e02ff */
[----:B------:R-:W-:Y:S01]  /*14c80*/  IMAD.WIDE.U32 R12, R14, R12, RZ ;  /* 0x0000000c0e0c7225 */ /* 0x000fe200078e00ff */
[----:B------:R-:W-:-:S03]  /*14c90*/  IADD3.X R14, R155, R156, R8, P0, P3 ;  /* 0x0000009c9b0e7210 */ /* 0x000fc600007e6408 */
[----:B------:R-:W-:-:S04]  /*14ca0*/  IMAD.IADD R155, R163, 0x1, R160 ;  /* 0x00000001a39b7824 */ /* 0x000fc800078e02a0 */
[----:B0-----:R-:W-:-:S04]  /*14cb0*/  @P1 IMAD.HI.U32 R11, R155, R11, RZ ;  /* 0x0000000b9b0b1227 */ /* 0x001fc800078e00ff */
[----:B------:R-:W-:Y:S01]  /*14cc0*/  IMAD.MOV.U32 R156, RZ, RZ, R155 ;  /* 0x000000ffff9c7224 */ /* 0x000fe200078e009b */
[----:B-1----:R-:W-:Y:S02]  /*14cd0*/  @P1 SHF.R.U32.HI R156, RZ, R10, R11 ;  /* 0x0000000aff9c1219 */ /* 0x002fe4000001160b */
[----:B------:R0:W1:Y:S01]  /*14ce0*/  LDC.64 R10, c[0x0][R0+0x210] ;  /* 0x00008400000a7b82 */ /* 0x0000620000000a00 */
[----:B------:R-:W-:Y:S01]  /*14cf0*/  IMAD.IADD R15, R13, 0x1, R15 ;  /* 0x000000010d0f7824 */ /* 0x000fe200078e020f */
[----:B------:R-:W-:Y:S02]  /*14d00*/  IADD3 R12, P0, P3, R156, R153, R12 ;  /* 0x000000999c0c7210 */ /* 0x000fe40007b1e00c */
[----:B0-----:R-:W-:-:S04]  /*14d10*/  SHF.R.S32.HI R0, RZ, 0x1f, R156 ;  /* 0x0000001fff007819 */ /* 0x001fc8000001149c */
[----:B------:R-:W-:Y:S02]  /*14d20*/  IADD3.X R13, R0, R14, R15, P0, P3 ;  /* 0x0000000e000d7210 */ /* 0x000fe400007e640f */
[----:B------:R-:W0:Y:S01]  /*14d30*/  LDC.64 R14, c[0x0][0xca8] ;  /* 0x00032a00ff0e7b82 */ /* 0x000e220000000a00 */
[----:B------:R-:W-:-:S04]  /*14d40*/  IMAD.MOV R153, RZ, RZ, -R156 ;  /* 0x000000ffff997224 */ /* 0x000fc800078e0a9c */
[----:B------:R-:W-:-:S05]  /*14d50*/  IMAD R153, R157, R153, R155 ;  /* 0x000000999d997224 */ /* 0x000fca00078e029b */
[----:B------:R-:W-:Y:S01]  /*14d60*/  SHF.R.S32.HI R0, RZ, 0x1f, R153 ;  /* 0x0000001fff007819 */ /* 0x000fe20000011499 */
[----:B0-----:R-:W0:Y:S08]  /*14d70*/  @!P2 LDC R14, c[0x0][0xc50] ;  /* 0x00031400ff0eab82 */ /* 0x001e300000000800 */
        /* <DEDUP_REMOVED lines=8> */
[----:B------:R-:W-:-:S03]  /*14e00*/  IMAD.IADD R153, R162, 0x1, R160 ;  /* 0x00000001a2997824 */ /* 0x000fc600078e02a0 */
[----:B------:R-:W0:Y:S04]  /*14e10*/  SHFL.IDX PT, R11, R0, RZ, 0x1c1f ;  /* 0x001c1fff000b7589 */ /* 0x000e2800000e0000 */
[----:B------:R-:W-:Y:S04]  /*14e20*/  SHFL.IDX PT, R12, R14, 0x1, 0x1c1f ;  /* 0x003c1f000e0c7f89 */ /* 0x000fe800000e0000 */
[----:B------:R1:W2:Y:S01]  /*14e30*/  SHFL.IDX PT, R13, R0, 0x1, 0x1c1f ;  /* 0x003c1f00000d7f89 */ /* 0x0002a200000e0000 */
[----:B------:R-:W-:Y:S01]  /*14e40*/  LOP3.LUT P0, RZ, R161, 0x3, RZ, 0xc0, !PT ;  /* 0x00000003a1ff7812 */ /* 0x000fe2000780c0ff */
[----:B-1----:R-:W-:-:S02]  /*14e50*/  IMAD R0, R152, R157, RZ ;  /* 0x0000009d98007224 */ /* 0x002fc400078e02ff */
[----:B------:R-:W-:-:S03]  /*14e60*/  VIADD R152, R153, 0x8 ;  /* 0x0000000899987836 */ /* 0x000fc60000000000 */
        /* <DEDUP_REMOVED lines=44> */
[----:B------:R-:W-:Y:S01]  /*15130*/  IADD3 R11, P5, R20, 0xf000, RZ ;  /* 0x0000f000140b7810 */ /* 0x000fe20007fbe0ff */
[----:B------:R-:W5:Y:S01]  /*15140*/  LD.E.128 R28, desc[UR40][R28.64] ;  /* 0x000000281c1c7980 */ /* 0x000f62000c101d00 */
[----:B------:R-:W-:-:S02]  /*15150*/  IADD3.X R33, RZ, R21, RZ, P2, !PT ;  /* 0x00000015ff217210 */ /* 0x000fc400017fe4ff */
[C---:B------:R-:W-:Y:S01]  /*15160*/  IADD3 R49, P0, R20.reuse, 0x6000, RZ ;  /* 0x0000600014317810 */ /* 0x040fe20007f1e0ff */
[----:B------:R-:W-:Y:S01]  /*15170*/  IMAD.X R85, RZ, RZ, R21, P5 ;  /* 0x000000ffff557224 */ /* 0x000fe200028e0615 */
[C---:B------:R-:W-:Y:S01]  /*15180*/  IADD3 R53, P2, R20.reuse, 0x7000, RZ ;  /* 0x0000700014357810 */ /* 0x040fe20007f5e0ff */
[----:B------:R-:W5:Y:S01]  /*15190*/  LD.E.128 R36, desc[UR40][R36.64] ;  /* 0x0000002824247980 */ /* 0x000f62000c101d00 */
[C---:B------:R-:W-:Y:S02]  /*151a0*/  IADD3 R57, P3, R20.reuse, 0x8000, RZ ;  /* 0x0000800014397810 */ /* 0x040fe40007f7e0ff */
[----:B------:R-:W-:Y:S01]  /*151b0*/  IADD3 R61, P4, R20, 0x9000, RZ ;  /* 0x00009000143d7810 */ /* 0x000fe20007f9e0ff */
[----:B------:R-:W5:Y:S01]  /*151c0*/  LD.E.128 R32, desc[UR40][R32.64] ;  /* 0x0000002820207980 */ /* 0x000f62000c101d00 */
[----:B------:R-:W-:Y:S02]  /*151d0*/  LOP3.LUT R10, R11, 0x380, RZ, 0xc0, !PT ;  /* 0x000003800b0a7812 */ /* 0x000fe400078ec0ff */
[----:B------:R-:W-:Y:S01]  /*151e0*/  LOP3.LUT R48, R49, 0x380, RZ, 0xc0, !PT ;  /* 0x0000038031307812 */ /* 0x000fe200078ec0ff */
[----:B------:R-:W5:Y:S01]  /*151f0*/  LD.E.128 R40, desc[UR40][R40.64] ;  /* 0x0000002828287980 */ /* 0x000f62000c101d00 */
[----:B------:R-:W-:-:S02]  /*15200*/  LOP3.LUT R52, R53, 0x380, RZ, 0xc0, !PT ;  /* 0x0000038035347812 */ /* 0x000fc400078ec0ff */
[----:B------:R-:W-:Y:S01]  /*15210*/  LOP3.LUT R56, R57, 0x380, RZ, 0xc0, !PT ;  /* 0x0000038039387812 */ /* 0x000fe200078ec0ff */
[----:B------:R-:W5:Y:S01]  /*15220*/  LD.E.128 R64, desc[UR40][R64.64] ;  /* 0x0000002840407980 */ /* 0x000f62000c101d00 */
[----:B------:R-:W-:Y:S02]  /*15230*/  LOP3.LUT R60, R61, 0x380, RZ, 0xc0, !PT ;  /* 0x000003803d3c7812 */ /* 0x000fe400078ec0ff */
[----:B------:R-:W-:Y:S02]  /*15240*/  SHF.R.U64 R10, R10, 0x3, RZ ;  /* 0x000000030a0a7819 */ /* 0x000fe400000012ff */
[----:B------:R-:W-:Y:S02]  /*15250*/  SHF.R.U64 R48, R48, 0x3, RZ ;  /* 0x0000000330307819 */ /* 0x000fe400000012ff */
[----:B------:R-:W-:Y:S02]  /*15260*/  SHF.R.U64 R52, R52, 0x3, RZ ;  /* 0x0000000334347819 */ /* 0x000fe400000012ff */
[----:B------:R-:W-:-:S02]  /*15270*/  SHF.R.U64 R56, R56, 0x3, RZ ;  /* 0x0000000338387819 */ /* 0x000fc400000012ff */
[----:B------:R-:W-:Y:S02]  /*15280*/  SHF.R.U64 R60, R60, 0x3, RZ ;  /* 0x000000033c3c7819 */ /* 0x000fe400000012ff */
[----:B------:R-:W-:Y:S01]  /*15290*/  LOP3.LUT R84, R10, R11, RZ, 0x3c, !PT ;  /* 0x0000000b0a547212 */ /* 0x000fe200078e3cff */
[----:B------:R-:W-:Y:S01]  /*152a0*/  IMAD R11, R8, UR4, RZ ;  /* 0x00000004080b7c24 */ /* 0x000fe2000f8e02ff */
[----:B------:R-:W-:Y:S01]  /*152b0*/  LOP3.LUT R13, R20, 0x380, RZ, 0xc0, !PT ;  /* 0x00000380140d7812 */ /* 0x000fe200078ec0ff */
[----:B------:R-:W0:Y:S01]  /*152c0*/  @P1 LDC R8, c[0x0][0xcf0] ;  /* 0x00033c00ff081b82 */ /* 0x000e220000000800 */
        /* <DEDUP_REMOVED lines=16> */
[----:B------:R-:W-:Y:S02]  /*153d0*/  SHF.R.U64 R13, R13, 0x3, RZ ;  /* 0x000000030d0d7819 */ /* 0x000fe400000012ff */
[----:B------:R-:W-:Y:S01]  /*153e0*/  LOP3.LUT R68, R69, 0x380, RZ, 0xc0, !PT ;  /* 0x0000038045447812 */ /* 0x000fe200078ec0ff */
[----:B------:R-:W-:Y:S01]  /*153f0*/  IMAD.IADD R12, R3, 0x1, -R12 ;  /* 0x00000001030c7824 */ /* 0x000fe200078e0a0c */
[----:B------:R-:W-:Y:S01]  /*15400*/  LOP3.LUT R72, R73, 0x380, RZ, 0xc0, !PT ;  /* 0x0000038049487812 */ /* 0x000fe200078ec0ff */
[----:B------:R-:W5:Y:S01]  /*15410*/  LD.E.128 R60, desc[UR40][R60.64] ;  /* 0x000000283c3c7980 */ /* 0x000f62000c101d00 */
[----:B------:R-:W-:-:S02]  /*15420*/  LOP3.LUT R76, R77, 0x380, RZ, 0xc0, !PT ;  /* 0x000003804d4c7812 */ /* 0x000fc400078ec0ff */
[----:B------:R-:W-:Y:S01]  /*15430*/  LOP3.LUT R80, R81, 0x380, RZ, 0xc0, !PT ;  /* 0x0000038051507812 */ /* 0x000fe200078ec0ff */
[----:B------:R-:W5:Y:S01]  /*15440*/  LD.E.128 R84, desc[UR40][R84.64] ;  /* 0x0000002854547980 */ /* 0x000f62000c101d00 */
[----:B------:R-:W-:Y:S01]  /*15450*/  LOP3.LUT R20, R13, R20, RZ, 0x3c, !PT ;  /* 0x000000140d147212 */ /* 0x000fe200078e3cff */
[----:B------:R-:W-:Y:S01]  /*15460*/  IMAD R13, R4, UR5, R11 ;  /* 0x00000005040d7c24 */ /* 0x000fe2000f8e020b */
[----:B------:R-:W-:Y:S01]  /*15470*/  SHF.R.U64 R68, R68, 0x3, RZ ;  /* 0x0000000344447819 */ /* 0x000fe200000012ff */
[----:B------:R-:W-:Y:S01]  /*15480*/  IMAD.WIDE.U32 R10, R4, UR4, RZ ;  /* 0x00000004040a7c25 */ /* 0x000fe2000f8e00ff */
[----:B------:R-:W-:Y:S01]  /*15490*/  SHF.R.U64 R72, R72, 0x3, RZ ;  /* 0x0000000348487819 */ /* 0x000fe200000012ff */
[----:B------:R-:W-:Y:S01]  /*154a0*/  ULDC.64 UR4, c[0x0][0xbe8] ;  /* 0x0002fa0000047ab9 */ /* 0x000fe20000000a00 */
[----:B------:R-:W-:Y:S01]  /*154b0*/  SHF.R.U64 R76, R76, 0x3, RZ ;  /* 0x000000034c4c7819 */ /* 0x000fe200000012ff */
[----:B------:R-:W-:Y:S01]  /*154c0*/  IMAD R3, R12, 0x20, R89 ;  /* 0x000000200c037824 */ /* 0x000fe200078e0259 */
[----:B------:R-:W-:Y:S01]  /*154d0*/  SHF.R.U64 R80, R80, 0x3, RZ ;  /* 0x0000000350507819 */ /* 0x000fe200000012ff */
[----:B------:R-:W-:Y:S01]  /*154e0*/  IMAD.IADD R11, R11, 0x1, R13 ;  /* 0x000000010b0b7824 */ /* 0x000fe200078e020d */
[----:B------:R-:W-:Y:S01]  /*154f0*/  LOP3.LUT R68, R68, R69, RZ, 0x3c, !PT ;  /* 0x0000004544447212 */ /* 0x000fe200078e3cff */
[--C-:B------:R-:W-:Y:S01]  /*15500*/  IMAD.X R69, RZ, RZ, R21.reuse, P0 ;  /* 0x000000ffff457224 */ /* 0x100fe200000e0615 */
[----:B------:R-:W-:Y:S01]  /*15510*/  LOP3.LUT R72, R72, R73, RZ, 0x3c, !PT ;  /* 0x0000004948487212 */ /* 0x000fe200078e3cff */
[----:B------:R-:W-:Y:S01]  /*15520*/  IMAD.X R73, RZ, RZ, R21, P2 ;  /* 0x000000ffff497224 */ /* 0x000fe200010e0615 */
[----:B------:R-:W-:Y:S01]  /*15530*/  LOP3.LUT R76, R76, R77, RZ, 0x3c, !PT ;  /* 0x0000004d4c4c7212 */ /* 0x000fe200078e3cff */
[----:B------:R-:W-:Y:S01]  /*15540*/  IMAD.IADD R12, R160, 0x1, R3 ;  /* 0x00000001a00c7824 */ /* 0x000fe200078e0203 */
[----:B------:R-:W-:Y:S01]  /*15550*/  LOP3.LUT R80, R80, R81, RZ, 0x3c, !PT ;  /* 0x0000005150507212 */ /* 0x000fe200078e3cff */
[----:B------:R-:W-:Y:S01]  /*15560*/  IMAD.X R81, RZ, RZ, R21, P4 ;  /* 0x000000ffff517224 */ /* 0x000fe200020e0615 */
[----:B------:R-:W-:Y:S01]  /*15570*/  IADD3.X R77, RZ, R21, RZ, P3, !PT ;  /* 0x00000015ff4d7210 */ /* 0x000fe20001ffe4ff */
[----:B------:R-:W-:Y:S01]  /*15580*/  IMAD.WIDE.U32 R10, R159, UR4, R10 ;  /* 0x000000049f0a7c25 */ /* 0x000fe2000f8e000a */
[----:B------:R-:W-:Y:S01]  /*15590*/  SHF.R.S32.HI R4, RZ, 0x1f, R9 ;  /* 0x0000001fff047819 */ /* 0x000fe20000011409 */
[----:B------:R2:W5:Y:S02]  /*155a0*/  LD.E.128 R24, desc[UR40][R20.64] ;  /* 0x0000002814187980 */ /* 0x000564000c101d00 */
[----:B-1----:R-:W-:-:S02]  /*155b0*/  @P1 IMAD.HI.U32 R3, R12, R15, RZ ;  /* 0x0000000f0c031227 */ /* 0x002fc400078e00ff */
[----:B------:R-:W5:Y:S02]  /*155c0*/  LD.E.128 R68, desc[UR40][R68.64] ;  /* 0x0000002844447980 */ /* 0x000f64000c101d00 */
[----:B------:R-:W-:Y:S01]  /*155d0*/  IMAD R11, R159, UR5, R11 ;  /* 0x000000059f0b7c24 */ /* 0x000fe2000f8e020b */
[----:B------:R-:W-:Y:S01]  /*155e0*/  ULDC.64 UR4, c[0x0][0xbf0] ;  /* 0x0002fc0000047ab9 */ /* 0x000fe20000000a00 */
[----:B------:R-:W5:Y:S01]  /*155f0*/  LD.E.128 R72, desc[UR40][R72.64] ;  /* 0x0000002848487980 */ /* 0x000f62000c101d00 */
[----:B------:R-:W-:-:S03]  /*15600*/  IMAD.MOV.U32 R13, RZ, RZ, R12 ;  /* 0x000000ffff0d7224 */ /* 0x000fc600078e000c */
[----:B------:R-:W5:Y:S01]  /*15610*/  LD.E.128 R76, desc[UR40][R76.64] ;  /* 0x000000284c4c7980 */ /* 0x000f62000c101d00 */
[----:B------:R-:W-:-:S03]  /*15620*/  IMAD R4, R4, UR4, RZ ;  /* 0x0000000404047c24 */ /* 0x000fc6000f8e02ff */
[----:B------:R-:W5:Y:S01]  /*15630*/  LD.E.128 R80, desc[UR40][R80.64] ;  /* 0x0000002850507980 */ /* 0x000f62000c101d00 */
[----:B0-----:R-:W-:Y:S01]  /*15640*/  @P1 SHF.R.U32.HI R13, RZ, R8, R3 ;  /* 0x00000008ff0d1219 */ /* 0x001fe20000011603 */
[----:B------:R-:W-:Y:S01]  /*15650*/  @!PT LDS RZ, [RZ] ;  /* 0x00000000fffff984 */ /* 0x000fe20000000800 */
[----:B------:R-:W-:Y:S01]  /*15660*/  @!PT LDS RZ, [RZ] ;  /* 0x00000000fffff984 */ /* 0x000fe20000000800 */
[----:B------:R-:W-:Y:S01]  /*15670*/  @!PT LDS RZ, [RZ] ;  /* 0x00000000fffff984 */ /* 0x000fe20000000800 */
[----:B------:R-:W-:Y:S01]  /*15680*/  @!PT LDS RZ, [RZ] ;  /* 0x00000000fffff984 */ /* 0x000fe20000000800 */
[----:B------:R0:W-:Y:S06]  /*15690*/  MEMBAR.ALL.CTA ;  /* 0x0000000000007992 */ /* 0x0001ec0000008000 */
[----:B0-----:R-:W0:Y:S01]  /*156a0*/  FENCE.VIEW.ASYNC.S ;  /* 0x00000000000073c6 */ /* 0x001e220000000000 */
[C---:B------:R-:W-:Y:S01]  /*156b0*/  IMAD R15, R9.reuse, UR5, R4 ;  /* 0x00000005090f7c24 */ /* 0x040fe2000f8e0204 */
[----:B------:R-:W-:Y:S01]  /*156c0*/  SHF.R.S32.HI R3, RZ, 0x1f, R13 ;  /* 0x0000001fff037819 */ /* 0x000fe2000001140d */
[----:B------:R-:W-:Y:S01]  /*156d0*/  IMAD.WIDE.U32 R10, R9, UR4, R10 ;  /* 0x00000004090a7c25 */ /* 0x000fe2000f8e000a */
[----:B------:R-:W-:-:S03]  /*156e0*/  ULDC.64 UR4, c[0x0][0xbe0] ;  /* 0x0002f80000047ab9 */ /* 0x000fc60000000a00 */
[----:B------:R-:W-:Y:S02]  /*156f0*/  IMAD.MOV R8, RZ, RZ, -R13 ;  /* 0x000000ffff087224 */ /* 0x000fe400078e0a0d */
[----:B------:R-:W-:Y:S02]  /*15700*/  IMAD.IADD R11, R11, 0x1, R15 ;  /* 0x000000010b0b7824 */ /* 0x000fe400078e020f */
[----:B------:R-:W-:Y:S02]  /*15710*/  IMAD R4, R3, UR4, RZ ;  /* 0x0000000403047c24 */ /* 0x000fe4000f8e02ff */
[----:B------:R-:W-:Y:S02]  /*15720*/  IMAD R157, R157, R8, R12 ;  /* 0x000000089d9d7224 */ /* 0x000fe400078e020c */
[----:B------:R-:W-:-:S04]  /*15730*/  IMAD.WIDE.U32 R10, R13, UR4, R10 ;  /* 0x000000040d0a7c25 */ /* 0x000fc8000f8e000a */
[----:B------:R-:W-:Y:S02]  /*15740*/  VIADD R3, R19, 0x32420 ;  /* 0x0003242013037836 */ /* 0x000fe40000000000 */
[----:B------:R-:W-:Y:S01]  /*15750*/  IMAD R13, R13, UR5, R4 ;  /* 0x000000050d0d7c24 */ /* 0x000fe2000f8e0204 */
[----:B------:R-:W-:Y:S01]  /*15760*/  SHF.R.S32.HI R4, RZ, 0x1f, R157 ;  /* 0x0000001fff047819 */ /* 0x000fe2000001149d */
[----:B------:R-:W-:Y:S01]  /*15770*/  ULDC.64 UR4, c[0x0][0xbd8] ;  /* 0x0002f60000047ab9 */ /* 0x000fe20000000a00 */
[----:B------:R-:W-:Y:S02]  /*15780*/  PRMT R3, RZ, 0x654, R3 ;  /* 0x00000654ff037816 */ /* 0x000fe40000000003 */
[----:B------:R-:W-:Y:S01]  /*15790*/  IADD3 R11, R11, R13, RZ ;  /* 0x0000000d0b0b7210 */ /* 0x000fe20007ffe0ff */
[----:B------:R-:W-:Y:S01]  /*157a0*/  IMAD R4, R4, UR4, RZ ;  /* 0x0000000404047c24 */ /* 0x000fe2000f8e02ff */
[----:B0-----:R0:W-:Y:S01]  /*157b0*/  SYNCS.ARRIVE.TRANS64.RED.A1T0 RZ, [R3+URZ], RZ ;  /* 0x000000ff03ff79a7 */ /* 0x0011e2000810043f */
[----:B------:R-:W-:-:S04]  /*157c0*/  IMAD.WIDE.U32 R10, R157, UR4, R10 ;  /* 0x000000049d0a7c25 */ /* 0x000fc8000f8e000a */
[----:B0-----:R-:W-:Y:S01]  /*157d0*/  IMAD R3, R157, UR5, R4 ;  /* 0x000000059d037c24 */ /* 0x001fe2000f8e0204 */
[----:B------:R-:W-:Y:S02]  /*157e0*/  ULDC.64 UR4, c[0x0][0xb80] ;  /* 0x0002e00000047ab9 */ /* 0x000fe40000000a00 */
[----:B------:R-:W-:Y:S01]  /*157f0*/  LEA R4, P0, R10, UR4, 0x1 ;  /* 0x000000040a047c11 */ /* 0x000fe2000f8008ff */
[----:B------:R-:W-:Y:S01]  /*15800*/  IMAD.IADD R3, R11, 0x1, R3 ;  /* 0x000000010b037824 */ /* 0x000fe200078e0203 */
[----:B------:R-:W-:-:S04]  /*15810*/  UMOV UR4, 0xffffffff ;  /* 0xffffffff00047882 */ /* 0x000fc80000000000 */
[----:B--2---:R-:W-:Y:S01]  /*15820*/  LEA.HI.X R20, R10, UR5, R3, 0x1, P0 ;  /* 0x000000050a147c11 */ /* 0x004fe200080f0c03 */
[----:B------:R-:W-:Y:S06]  /*15830*/  BRA.DIV UR4, `(.L_x_5763) ;  /* 0x000000e604387947 */ /* 0x000fec000b800000 */
[----:B------:R0:W1:Y:S04]  /*15840*/  SHFL.IDX PT, R3, R20, RZ, 0x181f ;  /* 0x00181fff14037589 */ /* 0x00006800000e0000 */
[----:B------:R0:W2:Y:S02]  /*15850*/  SHFL.IDX PT, R14, R4, RZ, 0x181f ;  /* 0x00181fff040e7589 */ /* 0x0000a400000e0000 */
.L_x_5996:
[----:B------:R-:W-:Y:S01]  /*15860*/  IMAD.IADD R89, R89, 0x1, R160 ;  /* 0x0000000159597824 */ /* 0x000fe200078e02a0 */
[----:B------:R-:W-:Y:S01]  /*15870*/  BSSY B1, `(.L_x_5764) ;  /* 0x000001e000017945 */ /* 0x000fe20003800000 */
[----:B------:R-:W-:-:S03]  /*15880*/  VIADD R21, R228, 0xc0 ;  /* 0x000000c0e4157836 */ /* 0x000fc60000000000 */
[----:B------:R-:W-:-:S13]  /*15890*/  ISETP.GE.AND P0, PT, R89, R0, PT ;  /* 0x000000005900720c */ /* 0x000fda0003f06270 */
[----:B------:R-:W-:Y:S05]  /*158a0*/  @P0 BRA `(.L_x_5765) ;  /* 0x0000000000680947 */ /* 0x000fea0003800000 */
[C---:B------:R-:W-:Y:S01]  /*158b0*/  VIADD R92, R228.reuse, 0x40 ;  /* 0x00000040e45c7836 */ /* 0x040fe20000000000 */
[----:B------:R-:W-:Y:S01]  /*158c0*/  ULDC UR4, c[0x0][0xbc8] ;  /* 0x0002f20000047ab9 */ /* 0x000fe20000000800 */
[C---:B------:R-:W-:Y:S01]  /*158d0*/  VIADD R90, R228.reuse, 0x80 ;  /* 0x00000080e45a7836 */ /* 0x040fe20000000000 */
[C---:B------:R-:W-:Y:S01]  /*158e0*/  ISETP.GE.AND P3, PT, R228.reuse, UR4, PT ;  /* 0x00000004e4007c0c */ /* 0x040fe2000bf66270 */
[----:B------:R-:W-:Y:S01]  /*158f0*/  VIADD R15, R228, 0xc0 ;  /* 0x000000c0e40f7836 */ /* 0x000fe20000000000 */
[----:B------:R-:W-:Y:S01]  /*15900*/  ISETP.GE.AND P2, PT, R92, UR4, PT ;  /* 0x000000045c007c0c */ /* 0x000fe2000bf46270 */
[----:B------:R-:W-:Y:S01]  /*15910*/  VIADD R93, R228, 0x40 ;  /* 0x00000040e45d7836 */ /* 0x000fe20000000000 */
[----:B------:R-:W-:Y:S01]  /*15920*/  ISETP.GE.AND P1, PT, R90, UR4, PT ;  /* 0x000000045a007c0c */ /* 0x000fe2000bf26270 */
[----:B------:R-:W-:Y:S01]  /*15930*/  VIADD R91, R228, 0x80 ;  /* 0x00000080e45b7836 */ /* 0x000fe20000000000 */
[----:B------:R-:W-:Y:S02]  /*15940*/  ISETP.GE.AND P0, PT, R15, UR4, PT ;  /* 0x000000040f007c0c */ /* 0x000fe4000bf06270 */
[----:B------:R-:W-:-:S02]  /*15950*/  SHF.R.S32.HI R12, RZ, 0x1f, R228 ;  /* 0x0000001fff0c7819 */ /* 0x000fc400000114e4 */
[----:B------:R-:W-:Y:S02]  /*15960*/  SHF.R.S32.HI R93, RZ, 0x1f, R93 ;  /* 0x0000001fff5d7819 */ /* 0x000fe4000001145d */
[----:B------:R-:W-:Y:S02]  /*15970*/  SHF.R.S32.HI R91, RZ, 0x1f, R91 ;  /* 0x0000001fff5b7819 */ /* 0x000fe4000001145b */
[-C--:B--2---:R-:W-:Y:S02]  /*15980*/  @!P3 LEA R8, P5, R228, R14.reuse, 0x1 ;  /* 0x0000000ee408b211 */ /* 0x084fe400078a08ff */
        /* <DEDUP_REMOVED lines=12> */
.L_x_5765:
[----:B------:R-:W-:Y:S05]  /*15a50*/  BSYNC B1 ;  /* 0x0000000000017941 */ /* 0x000fea0003800000 */
.L_x_5764:
[----:B------:R-:W-:Y:S01]  /*15a60*/  UMOV UR4, 0xffffffff ;  /* 0xffffffff00047882 */ /* 0x000fe20000000000 */
[----:B---3-5:R-:W-:Y:S02]  /*15a70*/  SHF.R.S32.HI R24, RZ, 0x1f, R21 ;  /* 0x0000001fff187819 */ /* 0x028fe40000011415 */
[----:B------:R-:W-:Y:S05]  /*15a80*/  BRA.DIV UR4, `(.L_x_5766) ;  /* 0x000000e204d87947 */ /* 0x000fea000b800000 */
[----:B-1----:R1:W3:Y:S04]  /*15a90*/  SHFL.IDX PT, R3, R20, 0x1, 0x181f ;  /* 0x00381f0014037f89 */ /* 0x0022e800000e0000 */
[----:B--2---:R1:W2:Y:S02]  /*15aa0*/  SHFL.IDX PT, R14, R4, 0x1, 0x181f ;  /* 0x00381f00040e7f89 */ /* 0x0042a400000e0000 */
.L_x_6000:
[----:B------:R-:W-:Y:S01]  /*15ab0*/  VIADD R9, R89, 0x20 ;  /* 0x0000002059097836 */ /* 0x000fe20000000000 */
[----:B------:R-:W-:Y:S04]  /*15ac0*/  BSSY B1, `(.L_x_5767) ;  /* 0x000001b000017945 */ /* 0x000fe80003800000 */
[----:B------:R-:W-:-:S13]  /*15ad0*/  ISETP.GE.AND P0, PT, R9, R0, PT ;  /* 0x000000000900720c */ /* 0x000fda0003f06270 */
[----:B------:R-:W-:Y:S05]  /*15ae0*/  @P0 BRA `(.L_x_5768) ;  /* 0x0000000000600947 */ /* 0x000fea0003800000 */
[C---:B------:R-:W-:Y:S01]  /*15af0*/  VIADD R15, R228.reuse, 0x40 ;  /* 0x00000040e40f7836 */ /* 0x040fe20000000000 */
[----:B------:R-:W-:Y:S01]  /*15b00*/  ULDC UR4, c[0x0][0xbc8] ;  /* 0x0002f20000047ab9 */ /* 0x000fe20000000800 */
[C---:B------:R-:W-:Y:S01]  /*15b10*/  IADD3 R25, R228.reuse, 0x80, RZ ;  /* 0x00000080e4197810 */ /* 0x040fe20007ffe0ff */
[C---:B------:R-:W-:Y:S01]  /*15b20*/  VIADD R27, R228.reuse, 0x40 ;  /* 0x00000040e41b7836 */ /* 0x040fe20000000000 */
[C---:B------:R-:W-:Y:S01]  /*15b30*/  ISETP.GE.AND P3, PT, R228.reuse, UR4, PT ;  /* 0x00000004e4007c0c */ /* 0x040fe2000bf66270 */
[----:B------:R-:W-:Y:S01]  /*15b40*/  VIADD R26, R228, 0x80 ;  /* 0x00000080e41a7836 */ /* 0x000fe20000000000 */
[----:B------:R-:W-:Y:S02]  /*15b50*/  ISETP.GE.AND P2, PT, R15, UR4, PT ;  /* 0x000000040f007c0c */ /* 0x000fe4000bf46270 */
[----:B------:R-:W-:Y:S02]  /*15b60*/  ISETP.GE.AND P1, PT, R25, UR4, PT ;  /* 0x0000000419007c0c */ /* 0x000fe4000bf26270 */
[----:B------:R-:W-:-:S02]  /*15b70*/  ISETP.GE.AND P0, PT, R21, UR4, PT ;  /* 0x0000000415007c0c */ /* 0x000fc4000bf06270 */
[----:B------:R-:W-:Y:S02]  /*15b80*/  SHF.R.S32.HI R12, RZ, 0x1f, R228 ;  /* 0x0000001fff0c7819 */ /* 0x000fe400000114e4 */
[----:B------:R-:W-:Y:S02]  /*15b90*/  SHF.R.S32.HI R27, RZ, 0x1f, R27 ;  /* 0x0000001fff1b7819 */ /* 0x000fe4000001141b */
[----:B------:R-:W-:Y:S02]  /*15ba0*/  SHF.R.S32.HI R26, RZ, 0x1f, R26 ;  /* 0x0000001fff1a7819 */ /* 0x000fe4000001141a */
[CC--:B--2---:R-:W-:Y:S02]  /*15bb0*/  @!P3 LEA R8, P5, R228.reuse, R14.reuse, 0x1 ;  /* 0x0000000ee408b211 */ /* 0x0c4fe400078a08ff */
[----:B------:R-:W-:Y:S02]  /*15bc0*/  @!P2 LEA R10, P4, R15, R14, 0x1 ;  /* 0x0000000e0f0aa211 */ /* 0x000fe400078808ff */
[----:B---3--:R-:W-:-:S02]  /*15bd0*/  @!P3 LEA.HI.X R9, R228, R3, R12, 0x1, P5 ;  /* 0x00000003e409b211 */ /* 0x008fc400028f0c0c */
[-C--:B------:R-:W-:Y:S02]  /*15be0*/  @!P1 LEA R12, P5, R25, R14.reuse, 0x1 ;  /* 0x0000000e190c9211 */ /* 0x080fe400078a08ff */
[-C--:B------:R-:W-:Y:S01]  /*15bf0*/  @!P2 LEA.HI.X R11, R15, R3.reuse, R27, 0x1, P4 ;  /* 0x000000030f0ba211 */ /* 0x080fe200020f0c1b */
[----:B------:R4:W-:Y:S01]  /*15c00*/  @!P3 ST.E.128 desc[UR40][R8.64], R28 ;  /* 0x0000001c0800b985 */ /* 0x0009e2000c101d28 */
[----:B------:R-:W-:Y:S02]  /*15c10*/  @!P0 LEA R14, P4, R21, R14, 0x1 ;  /* 0x0000000e150e8211 */ /* 0x000fe400078808ff */
[-C--:B------:R-:W-:Y:S01]  /*15c20*/  @!P1 LEA.HI.X R13, R25, R3.reuse, R26, 0x1, P5 ;  /* 0x00000003190d9211 */ /* 0x080fe200028f0c1a */
[----:B------:R4:W-:Y:S01]  /*15c30*/  @!P2 ST.E.128 desc[UR40][R10.64], R44 ;  /* 0x0000002c0a00a985 */ /* 0x0009e2000c101d28 */
[----:B------:R-:W-:-:S03]  /*15c40*/  @!P0 LEA.HI.X R15, R21, R3, R24, 0x1, P4 ;  /* 0x00000003150f8211 */ /* 0x000fc600020f0c18 */
[----:B------:R4:W-:Y:S04]  /*15c50*/  @!P1 ST.E.128 desc[UR40][R12.64], R60 ;  /* 0x0000003c0c009985 */ /* 0x0009e8000c101d28 */
[----:B------:R4:W-:Y:S02]  /*15c60*/  @!P0 ST.E.128 desc[UR40][R14.64], R76 ;  /* 0x0000004c0e008985 */ /* 0x0009e4000c101d28 */
.L_x_5768:
[----:B------:R-:W-:Y:S05]  /*15c70*/  BSYNC B1 ;  /* 0x0000000000017941 */ /* 0x000fea0003800000 */
.L_x_5767:
[----:B------:R-:W-:-:S03]  /*15c80*/  UMOV UR4, 0xffffffff ;  /* 0xffffffff00047882 */ /* 0x000fc60000000000 */
[----:B------:R-:W-:Y:S05]  /*15c90*/  BRA.DIV UR4, `(.L_x_5769) ;  /* 0x000000e2049c7947 */ /* 0x000fea000b800000 */
[----:B---3--:R3:W0:Y:S04]  /*15ca0*/  SHFL.IDX PT, R3, R20, 0x2, 0x181f ;  /* 0x00581f0014037f89 */ /* 0x00862800000e0000 */
[----:B--2-4-:R3:W2:Y:S02]  /*15cb0*/  SHFL.IDX PT, R14, R4, 0x2, 0x181f ;  /* 0x00581f00040e7f89 */ /* 0x0146a400000e0000 */
.L_x_6004:
[----:B------:R-:W-:Y:S01]  /*15cc0*/  VIADD R9, R89, 0x40 ;  /* 0x0000004059097836 */ /* 0x000fe20000000000 */
[----:B------:R-:W-:Y:S04]  /*15cd0*/  BSSY B1, `(.L_x_5770) ;  /* 0x000001b000017945 */ /* 0x000fe80003800000 */
[----:B------:R-:W-:-:S13]  /*15ce0*/  ISETP.GE.AND P0, PT, R9, R0, PT ;  /* 0x000000000900720c */ /* 0x000fda0003f06270 */
[----:B------:R-:W-:Y:S05]  /*15cf0*/  @P0 BRA `(.L_x_5771) ;  /* 0x0000000000600947 */ /* 0x000fea0003800000 */
[C---:B------:R-:W-:Y:S01]  /*15d00*/  VIADD R15, R228.reuse, 0x40 ;  /* 0x00000040e40f7836 */ /* 0x040fe20000000000 */
[----:B------:R-:W-:Y:S01]  /*15d10*/  ULDC UR4, c[0x0][0xbc8] ;  /* 0x0002f20000047ab9 */ /* 0x000fe20000000800 */
[C---:B------:R-:W-:Y:S01]  /*15d20*/  VIADD R25, R228.reuse, 0x80 ;  /* 0x00000080e4197836 */ /* 0x040fe20000000000 */
[C---:B------:R-:W-:Y:S01]  /*15d30*/  ISETP.GE.AND P3, PT, R228.reuse, UR4, PT ;  /* 0x00000004e4007c0c */ /* 0x040fe2000bf66270 */
[C---:B------:R-:W-:Y:S01]  /*15d40*/  VIADD R27, R228.reuse, 0x40 ;  /* 0x00000040e41b7836 */ /* 0x040fe20000000000 */
[----:B------:R-:W-:Y:S01]  /*15d50*/  ISETP.GE.AND P2, PT, R15, UR4, PT ;  /* 0x000000040f007c0c */ /* 0x000fe2000bf46270 */
[----:B------:R-:W-:Y:S01]  /*15d60*/  VIADD R26, R228, 0x80 ;  /* 0x00000080e41a7836 */ /* 0x000fe20000000000 */
[----:B------:R-:W-:Y:S02]  /*15d70*/  ISETP.GE.AND P1, PT, R25, UR4, PT ;  /* 0x0000000419007c0c */ /* 0x000fe4000bf26270 */
[----:B------:R-:W-:Y:S02]  /*15d80*/  ISETP.GE.AND P0, PT, R21, UR4, PT ;  /* 0x0000000415007c0c */ /* 0x000fe4000bf06270 */
[----:B------:R-:W-:-:S02]  /*15d90*/  SHF.R.S32.HI R8, RZ, 0x1f, R228 ;  /* 0x0000001fff087819 */ /* 0x000fc400000114e4 */
[----:B------:R-:W-:Y:S02]  /*15da0*/  SHF.R.S32.HI R27, RZ, 0x1f, R27 ;  /* 0x0000001fff1b7819 */ /* 0x000fe4000001141b */
[----:B------:R-:W-:Y:S02]  /*15db0*/  SHF.R.S32.HI R26, RZ, 0x1f, R26 ;  /* 0x0000001fff1a7819 */ /* 0x000fe4000001141a */
[CC--:B--2---:R-:W-:Y:S02]  /*15dc0*/  @!P3 LEA R12, P5, R228.reuse, R14.reuse, 0x1 ;  /* 0x0000000ee40cb211 */ /* 0x0c4fe400078a08ff */
[-C--:B------:R-:W-:Y:S02]  /*15dd0*/  @!P2 LEA R10, P4, R15, R14.reuse, 0x1 ;  /* 0x0000000e0f0aa211 */ /* 0x080fe400078808ff */
[----:B0-----:R-:W-:Y:S02]  /*15de0*/  @!P3 LEA.HI.X R13, R228, R3, R8, 0x1, P5 ;  /* 0x00000003e40db211 */ /* 0x001fe400028f0c08 */
[----:B------:R-:W-:-:S02]  /*15df0*/  @!P1 LEA R8, P5, R25, R14, 0x1 ;  /* 0x0000000e19089211 */ /* 0x000fc400078a08ff */
        /* <DEDUP_REMOVED lines=8> */
.L_x_5771:
[----:B------:R-:W-:Y:S05]  /*15e80*/  BSYNC B1 ;  /* 0x0000000000017941 */ /* 0x000fea0003800000 */
.L_x_5770:
[----:B------:R-:W-:-:S03]  /*15e90*/  UMOV UR4, 0xffffffff ;  /* 0xffffffff00047882 */ /* 0x000fc60000000000 */
[----:B------:R-:W-:Y:S05]  /*15ea0*/  BRA.DIV UR4, `(.L_x_5772) ;  /* 0x000000e204607947 */ /* 0x000fea000b800000 */
[----:B0-----:R0:W0:Y:S04]  /*15eb0*/  SHFL.IDX PT, R3, R20, 0x3, 0x181f ;  /* 0x00781f0014037f89 */ /* 0x00102800000e0000 */
[----:B--2-4-:R2:W4:Y:S02]  /*15ec0*/  SHFL.IDX PT, R14, R4, 0x3, 0x181f ;  /* 0x00781f00040e7f89 */ /* 0x01452400000e0000 */
.L_x_6008:
[----:B------:R-:W-:-:S05]  /*15ed0*/  VIADD R9, R89, 0x60 ;  /* 0x0000006059097836 */ /* 0x000fca0000000000 */
[----:B------:R-:W-:-:S13]  /*15ee0*/  ISETP.GE.AND P0, PT, R9, R0, PT ;  /* 0x000000000900720c */ /* 0x000fda0003f06270 */
[----:B------:R-:W-:Y:S05]  /*15ef0*/  @P0 BRA `(.L_x_5773) ;  /* 0x0000003800d80947 */ /* 0x000fea0003800000 */
[C---:B01-3--:R-:W-:Y:S01]  /*15f00*/  VIADD R20, R228.reuse, 0x40 ;  /* 0x00000040e4147836 */ /* 0x04bfe20000000000 */
[----:B------:R-:W-:Y:S01]  /*15f10*/  ULDC UR4, c[0x0][0xbc8] ;  /* 0x0002f20000047ab9 */ /* 0x000fe20000000800 */
[C---:B--2---:R-:W-:Y:S01]  /*15f20*/  VIADD R4, R228.reuse, 0x80 ;  /* 0x00000080e4047836 */ /* 0x044fe20000000000 */
[C---:B------:R-:W-:Y:S01]  /*15f30*/  ISETP.GE.AND P3, PT, R228.reuse, UR4, PT ;  /* 0x00000004e4007c0c */ /* 0x040fe2000bf66270 */
[----:B------:R-:W-:Y:S01]  /*15f40*/  VIADD R25, R228, 0x40 ;  /* 0x00000040e4197836 */ /* 0x000fe20000000000 */
[----:B------:R-:W-:Y:S02]  /*15f50*/  ISETP.GE.AND P4, PT, R20, UR4, PT ;  /* 0x0000000414007c0c */ /* 0x000fe4000bf86270 */
[----:B------:R-:W-:Y:S02]  /*15f60*/  ISETP.GE.AND P5, PT, R4, UR4, PT ;  /* 0x0000000404007c0c */ /* 0x000fe4000bfa6270 */
[----:B------:R-:W-:Y:S02]  /*15f70*/  IADD3 R15, R228, 0x80, RZ ;  /* 0x00000080e40f7810 */ /* 0x000fe40007ffe0ff */
[----:B------:R-:W-:-:S02]  /*15f80*/  SHF.R.S32.HI R26, RZ, 0x1f, R228 ;  /* 0x0000001fff1a7819 */ /* 0x000fc400000114e4 */
[----:B------:R-:W-:Y:S02]  /*15f90*/  SHF.R.S32.HI R25, RZ, 0x1f, R25 ;  /* 0x0000001fff197819 */ /* 0x000fe40000011419 */
[----:B------:R-:W-:Y:S02]  /*15fa0*/  SHF.R.S32.HI R15, RZ, 0x1f, R15 ;  /* 0x0000001fff0f7819 */ /* 0x000fe4000001140f */
[-C--:B----4-:R-:W-:Y:S02]  /*15fb0*/  @!P3 LEA R8, P0, R228, R14.reuse, 0x1 ;  /* 0x0000000ee408b211 */ /* 0x090fe400078008ff */
[-C--:B------:R-:W-:Y:S02]  /*15fc0*/  @!P4 LEA R10, P1, R20, R14.reuse, 0x1 ;  /* 0x0000000e140ac211 */ /* 0x080fe400078208ff */
[----:B------:R-:W-:Y:S02]  /*15fd0*/  @!P5 LEA R12, P2, R4, R14, 0x1 ;  /* 0x0000000e040cd211 */ /* 0x000fe400078408ff */
[----:B------:R-:W-:-:S02]  /*15fe0*/  @!P3 LEA.HI.X R9, R228, R3, R26, 0x1, P0 ;  /* 0x00000003e409b211 */ /* 0x000fc400000f0c1a */
        /* <DEDUP_REMOVED lines=11> */
.L_x_5762:
[----:B0-----:R-:W0:Y:S01]  /*160a0*/  @P1 LDC R11, c[0x0][0xcec] ;  /* 0x00033b00ff0b1b82 */ /* 0x001e220000000800 */
[----:B------:R-:W-:Y:S01]  /*160b0*/  IMAD.MOV.U32 R3, RZ, RZ, R155 ;  /* 0x000000ffff037224 */ /* 0x000fe200078e009b */
[----:B------:R-:W-:-:S06]  /*160c0*/  ULDC.64 UR4, c[0x0][0xc08] ;  /* 0x0003020000047ab9 */ /* 0x000fcc0000000a00 */
[----:B------:R-:W1:Y:S01]  /*160d0*/  @P1 LDC R10, c[0x0][0xcf0] ;  /* 0x00033c00ff0a1b82 */ /* 0x000e620000000800 */
[----:B0-----:R-:W-:-:S05]  /*160e0*/  @P1 IMAD.HI.U32 R11, R155, R11, RZ ;  /* 0x0000000b9b0b1227 */ /* 0x001fca00078e00ff */
[----:B-1----:R-:W-:Y:S01]  /*160f0*/  @P1 SHF.R.U32.HI R3, RZ, R10, R11 ;  /* 0x0000000aff031219 */ /* 0x002fe2000001160b */
[----:B------:R-:W-:-:S04]  /*16100*/  IMAD R11, R8, UR4, RZ ;  /* 0x00000004080b7c24 */ /* 0x000fc8000f8e02ff */
[C---:B------:R-:W-:Y:S02]  /*16110*/  IMAD R8, R4.reuse, UR5, R11 ;  /* 0x0000000504087c24 */ /* 0x040fe4000f8e020b */
[----:B------:R-:W-:Y:S01]  /*16120*/  IMAD.WIDE.U32 R10, R4, UR4, RZ ;  /* 0x00000004040a7c25 */ /* 0x000fe2000f8e00ff */
[----:B------:R-:W-:-:S03]  /*16130*/  ULDC.64 UR4, c[0x0][0xc38] ;  /* 0x00030e0000047ab9 */ /* 0x000fc60000000a00 */
[----:B------:R-:W-:Y:S01]  /*16140*/  IMAD.IADD R11, R11, 0x1, R8 ;  /* 0x000000010b0b7824 */ /* 0x000fe200078e0208 */
[----:B------:R-:W-:Y:S01]  /*16150*/  SHF.R.S32.HI R8, RZ, 0x1f, R9 ;  /* 0x0000001fff087819 */ /* 0x000fe20000011409 */
        /* <DEDUP_REMOVED lines=34> */
.L_x_6011:
[----:B------:R-:W-:Y:S01]  /*16380*/  ISETP.GE.AND P0, PT, R153, R0, PT ;  /* 0x000000009900720c */ /* 0x000fe20003f06270 */
[----:B------:R-:W-:-:S12]  /*16390*/  BSSY B1, `(.L_x_5775) ;  /* 0x00000c3000017945 */ /* 0x000fd80003800000 */
[----:B------:R-:W-:Y:S05]  /*163a0*/  @P0 BRA `(.L_x_5776) ;  /* 0x0000000c00040947 */ /* 0x000fea0003800000 */
[----:B------:R-:W3:Y:S01]  /*163b0*/  LDL R155, [R1+0x5c] ;  /* 0x00005c00019b7983 */ /* 0x000ee20000100800 */
[----:B------:R-:W-:-:S03]  /*163c0*/  ULDC UR4, c[0x0][0xbc8] ;  /* 0x0002f20000047ab9 */ /* 0x000fc60000000800 */
[----:B------:R-:W4:Y:S04]  /*163d0*/  LDL R11, [R1+0x10c] ;  /* 0x00010c00010b7983 */ /* 0x000f280000100800 */
        /* <DEDUP_REMOVED lines=12> */
[----:B---3--:R-:W-:-:S02]  /*164a0*/  ISETP.GE.AND P0, PT, R155, UR4, PT ;  /* 0x000000049b007c0c */ /* 0x008fc4000bf06270 */
[----:B----4-:R-:W-:-:S11]  /*164b0*/  ISETP.GE.AND P1, PT, R11, UR4, PT ;  /* 0x000000040b007c0c */ /* 0x010fd6000bf26270 */
[----:B--2---:R-:W-:Y:S02]  /*164c0*/  @!P0 IMAD.MOV.U32 R8, RZ, RZ, R12 ;  /* 0x000000ffff088224 */ /* 0x004fe400078e000c */
[----:B-1----:R-:W-:Y:S02]  /*164d0*/  @!P0 IMAD.MOV.U32 R9, RZ, RZ, R20 ;  /* 0x000000ffff098224 */ /* 0x002fe400078e0014 */
[----:B------:R-:W-:Y:S02]  /*164e0*/  @!P0 IMAD.WIDE R8, R155, 0x4, R8 ;  /* 0x000000049b088825 */ /* 0x000fe400078e0208 */
[----:B------:R-:W2:Y:S04]  /*164f0*/  LDL R155, [R1+0xf0] ;  /* 0x0000f000019b7983 */ /* 0x000ea80000100800 */
[----:B------:R1:W-:Y:S01]  /*16500*/  @!P0 ST.E.64 desc[UR40][R8.64], R24 ;  /* 0x0000001808008985 */ /* 0x0003e2000c101b28 */
[----:B-----5:R-:W-:-:S02]  /*16510*/  ISETP.GE.AND P0, PT, R154, UR4, PT ;  /* 0x000000049a007c0c */ /* 0x020fc4000bf06270 */
[C---:B-1----:R-:W-:Y:S01]  /*16520*/  @!P1 LEA R8, P2, R11.reuse, R12, 0x2 ;  /* 0x0000000c0b089211 */ /* 0x042fe200078410ff */
[----:B------:R-:W3:Y:S03]  /*16530*/  LDL R25, [R1+0x178] ;  /* 0x0001780001197983 */ /* 0x000ee60000100800 */
[----:B------:R-:W-:Y:S01]  /*16540*/  @!P1 LEA.HI.X R9, R11, R20, R13, 0x2, P2 ;  /* 0x000000140b099211 */ /* 0x000fe200010f140d */
[----:B------:R-:W4:Y:S04]  /*16550*/  LDL R24, [R1+0xe4] ;  /* 0x0000e40001187983 */ /* 0x000f280000100800 */
[----:B------:R-:W5:Y:S04]  /*16560*/  LDL R11, [R1+0x17c] ;  /* 0x00017c00010b7983 */ /* 0x000f680000100800 */
[----:B------:R1:W-:Y:S04]  /*16570*/  @!P1 ST.E.64 desc[UR40][R8.64], R28 ;  /* 0x0000001c08009985 */ /* 0x0003e8000c101b28 */
[----:B------:R-:W4:Y:S01]  /*16580*/  LDL R13, [R1+0xec] ;  /* 0x0000ec00010d7983 */ /* 0x000f220000100800 */
[----:B-1----:R-:W-:-:S03]  /*16590*/  @!P0 LEA R8, P2, R154, R12, 0x2 ;  /* 0x0000000c9a088211 */ /* 0x002fc600078410ff */
[----:B------:R-:W4:Y:S01]  /*165a0*/  LDL R29, [R1+0x168] ;  /* 0x00016800011d7983 */ /* 0x000f220000100800 */
[----:B------:R-:W-:-:S03]  /*165b0*/  @!P0 LEA.HI.X R9, R154, R20, R160, 0x2, P2 ;  /* 0x000000149a098211 */ /* 0x000fc600010f14a0 */
[----:B------:R-:W4:Y:S04]  /*165c0*/  LDL R28, [R1+0xd4] ;  /* 0x0000d400011c7983 */ /* 0x000f280000100800 */
[----:B------:R1:W-:Y:S01]  /*165d0*/  @!P0 ST.E.64 desc[UR40][R8.64], R32 ;  /* 0x0000002008008985 */ /* 0x0003e2000c101b28 */
[----:B------:R-:W-:-:S03]  /*165e0*/  ISETP.GE.AND P1, PT, R21, UR4, PT ;  /* 0x0000000415007c0c */ /* 0x000fc6000bf26270 */
[----:B------:R-:W4:Y:S04]  /*165f0*/  LDL R154, [R1+0xe8] ;  /* 0x0000e800019a7983 */ /* 0x000f280000100800 */
[----:B-1----:R-:W4:Y:S01]  /*16600*/  LDL R33, [R1+0x174] ;  /* 0x0001740001217983 */ /* 0x002f220000100800 */
[----:B------:R-:W-:-:S05]  /*16610*/  ISETP.GE.AND P0, PT, R15, UR4, PT ;  /* 0x000000040f007c0c */ /* 0x000fca000bf06270 */
[C---:B------:R-:W-:Y:S01]  /*16620*/  @!P1 LEA R8, P2, R21.reuse, R12, 0x2 ;  /* 0x0000000c15089211 */ /* 0x040fe200078410ff */
[----:B------:R-:W4:Y:S03]  /*16630*/  LDL R32, [R1+0x16c] ;  /* 0x00016c0001207983 */ /* 0x000f260000100800 */
[----:B------:R-:W-:Y:S02]  /*16640*/  @!P1 LEA.HI.X R9, R21, R20, R159, 0x2, P2 ;  /* 0x0000001415099211 */ /* 0x000fe400010f149f */
[----:B------:R-:W-:Y:S01]  /*16650*/  ISETP.GE.AND P2, PT, R156, UR4, PT ;  /* 0x000000049c007c0c */ /* 0x000fe2000bf46270 */
[----:B------:R-:W4:Y:S04]  /*16660*/  LDL R21, [R1+0x170] ;  /* 0x0001700001157983 */ /* 0x000f280000100800 */
[----:B------:R1:W-:Y:S01]  /*16670*/  @!P1 ST.E.64 desc[UR40][R8.64], R36 ;  /* 0x0000002408009985 */ /* 0x0003e2000c101b28 */
[----:B------:R-:W-:-:S02]  /*16680*/  ISETP.GE.AND P3, PT, R10, UR4, PT ;  /* 0x000000040a007c0c */ /* 0x000fc4000bf66270 */
[C---:B-1----:R-:W-:Y:S01]  /*16690*/  @!P0 LEA R8, P1, R15.reuse, R12, 0x2 ;  /* 0x0000000c0f088211 */ /* 0x042fe200078210ff */
[----:B------:R-:W4:Y:S03]  /*166a0*/  LDL R36, [R1+0xd0] ;  /* 0x0000d00001247983 */ /* 0x000f260000100800 */
[----:B------:R-:W-:Y:S01]  /*166b0*/  @!P0 LEA.HI.X R9, R15, R20, R158, 0x2, P1 ;  /* 0x000000140f098211 */ /* 0x000fe200008f149e */
[----:B------:R-:W4:Y:S01]  /*166c0*/  LDL R37, [R1+0x154] ;  /* 0x0001540001257983 */ /* 0x000f220000100800 */
[----:B------:R-:W-:-:S03]  /*166d0*/  ISETP.GE.AND P1, PT, R14, UR4, PT ;  /* 0x000000040e007c0c */ /* 0x000fc6000bf26270 */
[----:B------:R1:W-:Y:S04]  /*166e0*/  @!P0 ST.E.64 desc[UR40][R8.64], R40 ;  /* 0x0000002808008985 */ /* 0x0003e8000c101b28 */
[----:B------:R-:W4:Y:S01]  /*166f0*/  LDL R15, [R1+0xdc] ;  /* 0x0000dc00010f7983 */ /* 0x000f220000100800 */
[----:B-1----:R-:W-:-:S03]  /*16700*/  @!P2 LEA R8, P0, R156, R12, 0x2 ;  /* 0x0000000c9c08a211 */ /* 0x002fc600078010ff */
[----:B------:R-:W4:Y:S01]  /*16710*/  LDL R40, [R1+0xd8] ;  /* 0x0000d80001287983 */ /* 0x000f220000100800 */
[----:B------:R-:W-:-:S03]  /*16720*/  @!P2 LEA.HI.X R9, R156, R20, R157, 0x2, P0 ;  /* 0x000000149c09a211 */ /* 0x000fc600000f149d */
[----:B------:R-:W4:Y:S04]  /*16730*/  LDL R41, [R1+0x15c] ;  /* 0x00015c0001297983 */ /* 0x000f280000100800 */
[----:B------:R1:W-:Y:S02]  /*16740*/  @!P2 ST.E.64 desc[UR40][R8.64], R44 ;  /* 0x0000002c0800a985 */ /* 0x0003e4000c101b28 */
[----:B-1----:R-:W-:Y:S02]  /*16750*/  @!P3 LEA R8, P2, R10, R12, 0x2 ;  /* 0x0000000c0a08b211 */ /* 0x002fe400078410ff */
[----:B------:R-:W4:Y:S04]  /*16760*/  LDL R44, [R1+0x164] ;  /* 0x00016400012c7983 */ /* 0x000f280000100800 */
[----:B------:R-:W4:Y:S01]  /*16770*/  LDL R45, [R1+0x130] ;  /* 0x00013000012d7983 */ /* 0x000f220000100800 */
[----:B--2---:R-:W-:-:S02]  /*16780*/  ISETP.GE.AND P0, PT, R155, UR4, PT ;  /* 0x000000049b007c0c */ /* 0x004fc4000bf06270 */
[----:B-----5:R-:W-:Y:S02]  /*16790*/  @!P3 LEA.HI.X R9, R10, R20, R11, 0x2, P2 ;  /* 0x000000140a09b211 */ /* 0x020fe400010f140b */
[----:B------:R-:W-:-:S04]  /*167a0*/  @!P1 LEA R10, P4, R14, R12, 0x2 ;  /* 0x0000000c0e0a9211 */ /* 0x000fc800078810ff */
[----:B---3--:R-:W-:Y:S02]  /*167b0*/  @!P1 LEA.HI.X R11, R14, R20, R25, 0x2, P4 ;  /* 0x000000140e0b9211 */ /* 0x008fe400020f1419 */
[----:B------:R-:W2:Y:S04]  /*167c0*/  LDL R25, [R1+0x160] ;  /* 0x0001600001197983 */ /* 0x000ea80000100800 */
[----:B------:R1:W-:Y:S01]  /*167d0*/  @!P3 ST.E.64 desc[UR40][R8.64], R48 ;  /* 0x000000300800b985 */ /* 0x0003e2000c101b28 */
[----:B----4-:R-:W-:-:S03]  /*167e0*/  ISETP.GE.AND P2, PT, R13, UR4, PT ;  /* 0x000000040d007c0c */ /* 0x010fc6000bf46270 */
[----:B------:R-:W3:Y:S01]  /*167f0*/  LDL R14, [R1+0xcc] ;  /* 0x0000cc00010e7983 */ /* 0x000ee20000100800 */
[----:B-1----:R-:W-:-:S03]  /*16800*/  @!P0 LEA R8, P4, R155, R12, 0x2 ;  /* 0x0000000c9b088211 */ /* 0x002fc600078810ff */
[----:B------:R-:W4:Y:S04]  /*16810*/  LDL R48, [R1+0xb4] ;  /* 0x0000b40001307983 */ /* 0x000f280000100800 */
[----:B------:R-:W5:Y:S01]  /*16820*/  LDL R49, [R1+0x138] ;  /* 0x0001380001317983 */ /* 0x000f620000100800 */
[----:B------:R-:W-:-:S03]  /*16830*/  @!P0 LEA.HI.X R9, R155, R20, R33, 0x2, P4 ;  /* 0x000000149b098211 */ /* 0x000fc600020f1421 */
[----:B------:R-:W3:Y:S01]  /*16840*/  LDL R33, [R1+0x158] ;  /* 0x0001580001217983 */ /* 0x000ee20000100800 */
[----:B------:R-:W-:-:S03]  /*16850*/  ISETP.GE.AND P3, PT, R154, UR4, PT ;  /* 0x000000049a007c0c */ /* 0x000fc6000bf66270 */
[----:B------:R1:W-:Y:S01]  /*16860*/  @!P1 ST.E.64 desc[UR40][R10.64], R52 ;  /* 0x000000340a009985 */ /* 0x0003e2000c101b28 */
[----:B------:R-:W-:-:S03]  /*16870*/  ISETP.GE.AND P1, PT, R24, UR4, PT ;  /* 0x0000000418007c0c */ /* 0x000fc6000bf26270 */
[----:B------:R0:W-:Y:S01]  /*16880*/  @!P0 ST.E.64 desc[UR40][R8.64], R56 ;  /* 0x0000003808008985 */ /* 0x0001e2000c101b28 */
[----:B-1----:R-:W-:-:S03]  /*16890*/  @!P2 LEA R10, P5, R13, R12, 0x2 ;  /* 0x0000000c0d0aa211 */ /* 0x002fc600078a10ff */
[----:B------:R-:W4:Y:S01]  /*168a0*/  LDL R52, [R1+0xb8] ;  /* 0x0000b80001347983 */ /* 0x000f220000100800 */
[----:B------:R-:W-:-:S03]  /*168b0*/  @!P2 LEA.HI.X R11, R13, R20, R21, 0x2, P5 ;  /* 0x000000140d0ba211 */ /* 0x000fc600028f1415 */
[----:B------:R-:W5:Y:S01]  /*168c0*/  LDL R53, [R1+0x13c] ;  /* 0x00013c0001357983 */ /* 0x000f620000100800 */
[----:B0-----:R-:W-:-:S03]  /*168d0*/  @!P3 LEA R8, P4, R154, R12, 0x2 ;  /* 0x0000000c9a08b211 */ /* 0x001fc600078810ff */
[----:B------:R0:W-:Y:S01]  /*168e0*/  @!P2 ST.E.64 desc[UR40][R10.64], R60 ;  /* 0x0000003c0a00a985 */ /* 0x0001e2000c101b28 */
[----:B------:R-:W-:-:S03]  /*168f0*/  @!P3 LEA.HI.X R9, R154, R20, R32, 0x2, P4 ;  /* 0x000000149a09b211 */ /* 0x000fc600020f1420 */
[----:B------:R-:W4:Y:S04]  /*16900*/  LDL R13, [R1+0xc4] ;  /* 0x0000c400010d7983 */ /* 0x000f280000100800 */
[----:B------:R-:W5:Y:S01]  /*16910*/  LDL R32, [R1+0x150] ;  /* 0x0001500001207983 */ /* 0x000f620000100800 */
[----:B------:R-:W-:-:S03]  /*16920*/  ISETP.GE.AND P2, PT, R15, UR4, PT ;  /* 0x000000040f007c0c */ /* 0x000fc6000bf46270 */
[----:B------:R-:W5:Y:S01]  /*16930*/  LDL R21, [R1+0xc8] ;  /* 0x0000c80001157983 */ /* 0x000f620000100800 */
[----:B0-----:R-:W-:-:S04]  /*16940*/  @!P1 LEA R10, P5, R24, R12, 0x2 ;  /* 0x0000000c180a9211 */ /* 0x001fc800078a10ff */
[----:B------:R-:W-:Y:S01]  /*16950*/  @!P1 LEA.HI.X R11, R24, R20, R29, 0x2, P5 ;  /* 0x00000014180b9211 */ /* 0x000fe200028f141d */
[----:B------:R-:W-:Y:S01]  /*16960*/  @!P3 ST.E.64 desc[UR40][R8.64], R64 ;  /* 0x000000400800b985 */ /* 0x000fe2000c101b28 */
[----:B------:R-:W-:-:S03]  /*16970*/  ISETP.GE.AND P0, PT, R153, UR4, PT ;  /* 0x0000000499007c0c */ /* 0x000fc6000bf06270 */
[----:B------:R0:W-:Y:S01]  /*16980*/  @!P1 ST.E.64 desc[UR40][R10.64], R68 ;  /* 0x000000440a009985 */ /* 0x0001e2000c101b28 */
[----:B------:R-:W-:-:S03]  /*16990*/  ISETP.GE.AND P1, PT, R28, UR4, PT ;  /* 0x000000041c007c0c */ /* 0x000fc6000bf26270 */
[----:B------:R-:W5:Y:S04]  /*169a0*/  LDL R29, [R1+0xc0] ;  /* 0x0000c000011d7983 */ /* 0x000f680000100800 */
[----:B------:R-:W5:Y:S01]  /*169b0*/  LDL R24, [R1+0xbc] ;  /* 0x0000bc0001187983 */ /* 0x000f620000100800 */
[-C--:B0-----:R-:W-:Y:S02]  /*169c0*/  @!P2 LEA R10, P5, R15, R12.reuse, 0x2 ;  /* 0x0000000c0f0aa211 */ /* 0x081fe400078a10ff */
[----:B------:R-:W-:-:S04]  /*169d0*/  @!P0 LEA R8, P4, R153, R12, 0x2 ;  /* 0x0000000c99088211 */ /* 0x000fc800078810ff */
[-C--:B------:R-:W-:Y:S02]  /*169e0*/  @!P0 LEA.HI.X R9, R153, R20.reuse, R44, 0x2, P4 ;  /* 0x0000001499098211 */ /* 0x080fe400020f142c */
[----:B------:R-:W-:Y:S01]  /*169f0*/  ISETP.GE.AND P3, PT, R40, UR4, PT ;  /* 0x0000000428007c0c */ /* 0x000fe2000bf66270 */
[----:B------:R-:W5:Y:S04]  /*16a00*/  LDL R44, [R1+0xac] ;  /* 0x0000ac00012c7983 */ /* 0x000f680000100800 */
[----:B------:R-:W-:Y:S01]  /*16a10*/  @!P0 ST.E.64 desc[UR40][R8.64], R72 ;  /* 0x0000004808008985 */ /* 0x000fe2000c101b28 */
[----:B--2---:R-:W-:-:S03]  /*16a20*/  @!P2 LEA.HI.X R11, R15, R20, R25, 0x2, P5 ;  /* 0x000000140f0ba211 */ /* 0x004fc600028f1419 */
[----:B------:R-:W2:Y:S04]  /*16a30*/  LDL R15, [R1+0x148] ;  /* 0x00014800010f7983 */ /* 0x000ea80000100800 */
[----:B------:R-:W2:Y:S04]  /*16a40*/  LDL R25, [R1+0x14c] ;  /* 0x00014c0001197983 */ /* 0x000ea80000100800 */
[----:B------:R0:W-:Y:S02]  /*16a50*/  @!P2 ST.E.64 desc[UR40][R10.64], R76 ;  /* 0x0000004c0a00a985 */ /* 0x0001e4000c101b28 */
[----:B0-----:R-:W-:-:S04]  /*16a60*/  @!P1 LEA R10, P5, R28, R12, 0x2 ;  /* 0x0000000c1c0a9211 */ /* 0x001fc800078a10ff */
[----:B---3--:R-:W-:Y:S02]  /*16a70*/  @!P1 LEA.HI.X R11, R28, R20, R33, 0x2, P5 ;  /* 0x000000141c0b9211 */ /* 0x008fe400028f1421 */
[----:B------:R-:W3:Y:S04]  /*16a80*/  LDL R33, [R1+0x144] ;  /* 0x0001440001217983 */ /* 0x000ee80000100800 */
[----:B------:R-:W3:Y:S01]  /*16a90*/  LDL R28, [R1+0x140] ;  /* 0x00014000011c7983 */ /* 0x000ee20000100800 */
[----:B------:R-:W-:Y:S02]  /*16aa0*/  ISETP.GE.AND P2, PT, R14, UR4, PT ;  /* 0x000000040e007c0c */ /* 0x000fe4000bf46270 */
[----:B------:R-:W-:Y:S02]  /*16ab0*/  @!P3 LEA R8, P4, R40, R12, 0x2 ;  /* 0x0000000c2808b211 */ /* 0x000fe400078810ff */
[----:B------:R-:W-:-:S02]  /*16ac0*/  ISETP.GE.AND P0, PT, R36, UR4, PT ;  /* 0x0000000424007c0c */ /* 0x000fc4000bf06270 */
[----:B------:R-:W-:Y:S02]  /*16ad0*/  @!P3 LEA.HI.X R9, R40, R20, R41, 0x2, P4 ;  /* 0x000000142809b211 */ /* 0x000fe400020f1429 */
[----:B------:R-:W3:Y:S04]  /*16ae0*/  LDL R40, [R1+0xa8] ;  /* 0x0000a80001287983 */ /* 0x000ee80000100800 */
[----:B------:R-:W-:Y:S04]  /*16af0*/  @!P3 ST.E.64 desc[UR40][R8.64], R80 ;  /* 0x000000500800b985 */ /* 0x000fe8000c101b28 */
[----:B------:R0:W-:Y:S04]  /*16b00*/  @!P1 ST.E.64 desc[UR40][R10.64], R84 ;  /* 0x000000540a009985 */ /* 0x0001e8000c101b28 */
[----:B------:R-:W3:Y:S01]  /*16b10*/  LDL R41, [R1+0x12c] ;  /* 0x00012c0001297983 */ /* 0x000ee20000100800 */
[----:B----4-:R-:W-:-:S02]  /*16b20*/  ISETP.GE.AND P1, PT, R13, UR4, PT ;  /* 0x000000040d007c0c */ /* 0x010fc4000bf26270 */
[-C--:B0-----:R-:W-:Y:S02]  /*16b30*/  @!P2 LEA R10, P5, R14, R12.reuse, 0x2 ;  /* 0x0000000c0e0aa211 */ /* 0x081fe400078a10ff */
[----:B------:R-:W-:Y:S02]  /*16b40*/  @!P0 LEA R8, P4, R36, R12, 0x2 ;  /* 0x0000000c24088211 */ /* 0x000fe400078810ff */
[-C--:B-----5:R-:W-:Y:S02]  /*16b50*/  @!P2 LEA.HI.X R11, R14, R20.reuse, R32, 0x2, P5 ;  /* 0x000000140e0ba211 */ /* 0x0a0fe400028f1420 */
[----:B------:R-:W4:Y:S01]  /*16b60*/  LDL R14, [R1+0xb0] ;  /* 0x0000b000010e7983 */ /* 0x000f220000100800 */
[----:B------:R-:W-:Y:S02]  /*16b70*/  @!P0 LEA.HI.X R9, R36, R20, R37, 0x2, P4 ;  /* 0x0000001424098211 */ /* 0x000fe400020f1425 */
[----:B------:R-:W-:Y:S01]  /*16b80*/  ISETP.GE.AND P3, PT, R21, UR4, PT ;  /* 0x0000000415007c0c */ /* 0x000fe2000bf66270 */
[----:B------:R-:W5:Y:S04]  /*16b90*/  LDL R36, [R1+0xa4] ;  /* 0x0000a40001247983 */ /* 0x000f680000100800 */
[----:B------:R-:W-:Y:S04]  /*16ba0*/  @!P0 ST.E.64 desc[UR40][R8.64], R88 ;  /* 0x0000005808008985 */ /* 0x000fe8000c101b28 */
[----:B------:R0:W-:Y:S01]  /*16bb0*/  @!P2 ST.E.64 desc[UR40][R10.64], R92 ;  /* 0x0000005c0a00a985 */ /* 0x0001e2000c101b28 */
[----:B------:R-:W-:-:S03]  /*16bc0*/  ISETP.GE.AND P0, PT, R29, UR4, PT ;  /* 0x000000041d007c0c */ /* 0x000fc6000bf06270 */
[----:B------:R-:W5:Y:S04]  /*16bd0*/  LDL R32, [R1+0xa0] ;  /* 0x0000a00001207983 */ /* 0x000f680000100800 */
[----:B------:R-:W5:Y:S01]  /*16be0*/  LDL R37, [R1+0x128] ;  /* 0x0001280001257983 */ /* 0x000f620000100800 */
[-C--:B0-----:R-:W-:Y:S02]  /*16bf0*/  @!P1 LEA R10, P5, R13, R12.reuse, 0x2 ;  /* 0x0000000c0d0a9211 */ /* 0x081fe400078a10ff */
[----:B------:R-:W-:Y:S02]  /*16c00*/  @!P3 LEA R8, P4, R21, R12, 0x2 ;  /* 0x0000000c1508b211 */ /* 0x000fe400078810ff */
[----:B------:R-:W-:Y:S02]  /*16c10*/  ISETP.GE.AND P2, PT, R24, UR4, PT ;  /* 0x0000000418007c0c */ /* 0x000fe4000bf46270 */
[----:B--2---:R-:W-:-:S02]  /*16c20*/  @!P1 LEA.HI.X R11, R13, R20, R15, 0x2, P5 ;  /* 0x000000140d0b9211 */ /* 0x004fc400028f140f */
[----:B------:R-:W2:Y:S04]  /*16c30*/  LDL R15, [R1+0x134] ;  /* 0x00013400010f7983 */ /* 0x000ea80000100800 */
[----:B------:R-:W2:Y:S01]  /*16c40*/  LDL R13, [R1+0x9c] ;  /* 0x00009c00010d7983 */ /* 0x000ea20000100800 */
[----:B------:R-:W-:-:S03]  /*16c50*/  @!P3 LEA.HI.X R9, R21, R20, R25, 0x2, P4 ;  /* 0x000000141509b211 */ /* 0x000fc600020f1419 */
[----:B------:R-:W2:Y:S04]  /*16c60*/  LDL R25, [R1+0x98] ;  /* 0x0000980001197983 */ /* 0x000ea80000100800 */
[----:B------:R-:W2:Y:S04]  /*16c70*/  LDL R21, [R1+0x94] ;  /* 0x0000940001157983 */ /* 0x000ea80000100800 */
[----:B------:R0:W-:Y:S04]  /*16c80*/  @!P3 ST.E.64 desc[UR40][R8.64], R96 ;  /* 0x000000600800b985 */ /* 0x0001e8000c101b28 */
[----:B------:R1:W-:Y:S01]  /*16c90*/  @!P1 ST.E.64 desc[UR40][R10.64], R100 ;  /* 0x000000640a009985 */ /* 0x0003e2000c101b28 */
[----:B0-----:R-:W-:-:S04]  /*16ca0*/  @!P0 LEA R8, P3, R29, R12, 0x2 ;  /* 0x0000000c1d088211 */ /* 0x001fc800078610ff */
[----:B---3--:R-:W-:Y:S02]  /*16cb0*/  @!P0 LEA.HI.X R9, R29, R20, R33, 0x2, P3 ;  /* 0x000000141d098211 */ /* 0x008fe400018f1421 */
[C---:B-1----:R-:W-:Y:S01]  /*16cc0*/  @!P2 LEA R10, P5, R24.reuse, R12, 0x2 ;  /* 0x0000000c180aa211 */ /* 0x042fe200078a10ff */
[----:B------:R-:W3:Y:S04]  /*16cd0*/  LDL R33, [R1+0x124] ;  /* 0x0001240001217983 */ /* 0x000ee80000100800 */
[----:B------:R-:W3:Y:S01]  /*16ce0*/  LDL R29, [R1+0x120] ;  /* 0x00012000011d7983 */ /* 0x000ee20000100800 */
[----:B------:R-:W-:-:S03]  /*16cf0*/  @!P2 LEA.HI.X R11, R24, R20, R28, 0x2, P5 ;  /* 0x00000014180ba211 */ /* 0x000fc600028f141c */
[----:B------:R-:W3:Y:S04]  /*16d00*/  LDL R28, [R1+0x11c] ;  /* 0x00011c00011c7983 */ /* 0x000ee80000100800 */
[----:B------:R-:W3:Y:S01]  /*16d10*/  LDL R24, [R1+0x118] ;  /* 0x0001180001187983 */ /* 0x000ee20000100800 */
[----:B------:R-:W-:Y:S02]  /*16d20*/  ISETP.GE.AND P4, PT, R52, UR4, PT ;  /* 0x0000000434007c0c */ /* 0x000fe4000bf86270 */
[----:B------:R-:W-:Y:S01]  /*16d30*/  ISETP.GE.AND P1, PT, R48, UR4, PT ;  /* 0x0000000430007c0c */ /* 0x000fe2000bf26270 */
[----:B------:R0:W-:Y:S04]  /*16d40*/  @!P0 ST.E.64 desc[UR40][R8.64], R104 ;  /* 0x0000006808008985 */ /* 0x0001e8000c101b28 */
[----:B------:R1:W-:Y:S01]  /*16d50*/  @!P2 ST.E.64 desc[UR40][R10.64], R108 ;  /* 0x0000006c0a00a985 */ /* 0x0003e2000c101b28 */
[----:B------:R-:W-:-:S05]  /*16d60*/  ISETP.GE.AND P2, PT, R44, UR4, PT ;  /* 0x000000042c007c0c */ /* 0x000fca000bf46270 */
[-C--:B0-----:R-:W-:Y:S02]  /*16d70*/  @!P4 LEA R8, P3, R52, R12.reuse, 0x2 ;  /* 0x0000000c3408c211 */ /* 0x081fe400078610ff */
[----:B----4-:R-:W-:Y:S02]  /*16d80*/  ISETP.GE.AND P0, PT, R14, UR4, PT ;  /* 0x000000040e007c0c */ /* 0x010fe4000bf06270 */
[----:B-1----:R-:W-:Y:S02]  /*16d90*/  @!P1 LEA R10, P5, R48, R12, 0x2 ;  /* 0x0000000c300a9211 */ /* 0x002fe400078a10ff */
[-C--:B------:R-:W-:Y:S02]  /*16da0*/  @!P4 LEA.HI.X R9, R52, R20.reuse, R53, 0x2, P3 ;  /* 0x000000143409c211 */ /* 0x080fe400018f1435 */
[----:B------:R-:W-:Y:S02]  /*16db0*/  ISETP.GE.AND P3, PT, R40, UR4, PT ;  /* 0x0000000428007c0c */ /* 0x000fe4000bf66270 */
[----:B------:R-:W-:Y:S01]  /*16dc0*/  @!P1 LEA.HI.X R11, R48, R20, R49, 0x2, P5 ;  /* 0x00000014300b9211 */ /* 0x000fe200028f1431 */
[----:B------:R0:W-:Y:S04]  /*16dd0*/  @!P4 ST.E.64 desc[UR40][R8.64], R112 ;  /* 0x000000700800c985 */ /* 0x0001e8000c101b28 */
[----:B------:R1:W-:Y:S01]  /*16de0*/  @!P1 ST.E.64 desc[UR40][R10.64], R116 ;  /* 0x000000740a009985 */ /* 0x0003e2000c101b28 */
[----:B-----5:R-:W-:-:S02]  /*16df0*/  ISETP.GE.AND P1, PT, R36, UR4, PT ;  /* 0x0000000424007c0c */ /* 0x020fc4000bf26270 */
[-C--:B0-----:R-:W-:Y:S02]  /*16e00*/  @!P0 LEA R8, P4, R14, R12.reuse, 0x2 ;  /* 0x0000000c0e088211 */ /* 0x081fe400078810ff */
[----:B-1----:R-:W-:-:S04]  /*16e10*/  @!P2 LEA R10, P5, R44, R12, 0x2 ;  /* 0x0000000c2c0aa211 */ /* 0x002fc800078a10ff */
[-C--:B------:R-:W-:Y:S02]  /*16e20*/  @!P2 LEA.HI.X R11, R44, R20.reuse, R45, 0x2, P5 ;  /* 0x000000142c0ba211 */ /* 0x080fe400028f142d */
[----:B--2---:R-:W-:Y:S02]  /*16e30*/  @!P0 LEA.HI.X R9, R14, R20, R15, 0x2, P4 ;  /* 0x000000140e098211 */ /* 0x004fe400020f140f */
[----:B------:R-:W-:-:S03]  /*16e40*/  @!P3 LEA R14, P4, R40, R12, 0x2 ;  /* 0x0000000c280eb211 */ /* 0x000fc600078810ff */
[----:B------:R0:W-:Y:S01]  /*16e50*/  @!P0 ST.E.64 desc[UR40][R8.64], R120 ;  /* 0x0000007808008985 */ /* 0x0001e2000c101b28 */
[----:B------:R-:W-:Y:S02]  /*16e60*/  ISETP.GE.AND P0, PT, R32, UR4, PT ;  /* 0x0000000420007c0c */ /* 0x000fe4000bf06270 */
        /* <DEDUP_REMOVED lines=10> */
[C---:B--2---:R-:W-:Y:S02]  /*16f10*/  @!P4 LEA R14, P1, R13.reuse, R12, 0x2 ;  /* 0x0000000c0d0ec211 */ /* 0x044fe400078210ff */
[-C--:B---3--:R-:W-:Y:S02]  /*16f20*/  @!P0 LEA.HI.X R11, R32, R20.reuse, R33, 0x2, P5 ;  /* 0x00000014200b8211 */ /* 0x088fe400028f1421 */
[----:B------:R-:W-:Y:S02]  /*16f30*/  @!P4 LEA.HI.X R15, R13, R20, R29, 0x2, P1 ;  /* 0x000000140d0fc211 */ /* 0x000fe400008f141d */
[-C--:B0-----:R-:W-:Y:S02]  /*16f40*/  @!P2 LEA R8, P5, R25, R12.reuse, 0x2 ;  /* 0x0000000c1908a211 */ /* 0x081fe400078a10ff */
[----:B------:R-:W-:Y:S02]  /*16f50*/  @!P3 LEA R12, P1, R21, R12, 0x2 ;  /* 0x0000000c150cb211 */ /* 0x000fe400078210ff */
[----:B------:R-:W-:-:S02]  /*16f60*/  @!P2 LEA.HI.X R9, R25, R20, R28, 0x2, P5 ;  /* 0x000000141909a211 */ /* 0x000fc400028f141c */
[----:B------:R-:W-:Y:S01]  /*16f70*/  @!P3 LEA.HI.X R13, R21, R20, R24, 0x2, P1 ;  /* 0x00000014150db211 */ /* 0x000fe200008f1418 */
[----:B------:R3:W-:Y:S04]  /*16f80*/  @!P0 ST.E.64 desc[UR40][R10.64], R136 ;  /* 0x000000880a008985 */ /* 0x0007e8000c101b28 */
[----:B------:R3:W-:Y:S04]  /*16f90*/  @!P4 ST.E.64 desc[UR40][R14.64], R140 ;  /* 0x0000008c0e00c985 */ /* 0x0007e8000c101b28 */
[----:B------:R3:W-:Y:S04]  /*16fa0*/  @!P2 ST.E.64 desc[UR40][R8.64], R144 ;  /* 0x000000900800a985 */ /* 0x0007e8000c101b28 */
[----:B------:R3:W-:Y:S02]  /*16fb0*/  @!P3 ST.E.64 desc[UR40][R12.64], R148 ;  /* 0x000000940c00b985 */ /* 0x0007e4000c101b28 */
.L_x_5776:
[----:B------:R-:W-:Y:S05]  /*16fc0*/  BSYNC B1 ;  /* 0x0000000000017941 */ /* 0x000fea0003800000 */
.L_x_5775:
[----:B------:R-:W-:-:S03]  /*16fd0*/  UMOV UR4, 0xffffffff ;  /* 0xffffffff00047882 */ /* 0x000fc60000000000 */
[----:B------:R-:W-:Y:S05]  /*16fe0*/  BRA.DIV UR4, `(.L_x_5777) ;  /* 0x000000d204907947 */ /* 0x000fea000b800000 */
[----:B0-----:R-:W0:Y:S04]  /*16ff0*/  SHFL.IDX PT, R4, R4, 0x1, 0x1c1f ;  /* 0x003c1f0004047f89 */ /* 0x001e2800000e0000 */
[----:B------:R-:W4:Y:S02]  /*17000*/  SHFL.IDX PT, R3, R3, 0x1, 0x1c1f ;  /* 0x003c1f0003037f89 */ /* 0x000f2400000e0000 */
.L_x_6015:
[----:B------:R-:W-:-:S13]  /*17010*/  ISETP.GE.AND P0, PT, R152, R0, PT ;  /* 0x000000009800720c */ /* 0x000fda0003f06270 */
[----:B------:R-:W-:Y:S05]  /*17020*/  @P0 BRA `(.L_x_5773) ;  /* 0x00000028008c0947 */ /* 0x000fea0003800000 */
[----:B------:R-:W5:Y:S01]  /*17030*/  LDL R61, [R1+0xf0] ;  /* 0x0000f000013d7983 */ /* 0x000f620000100800 */
[----:B------:R-:W-:-:S03]  /*17040*/  ULDC UR4, c[0x0][0xbc8] ;  /* 0x0002f20000047ab9 */ /* 0x000fc60000000800 */
        /* <DEDUP_REMOVED lines=17> */
[----:B---3--:R-:W3:Y:S04]  /*17160*/  LDL R15, [R1+0xb4] ;  /* 0x0000b400010f7983 */ /* 0x008ee80000100800 */
        /* <DEDUP_REMOVED lines=19> */
[----:B--2---:R-:W2:Y:S01]  /*172a0*/  LDL R12, [R1+0x11c] ;  /* 0x00011c00010c7983 */ /* 0x004ea20000100800 */
[----:B-----5:R-:W-:-:S02]  /*172b0*/  IMAD.MOV.U32 R76, RZ, RZ, R61 ;  /* 0x000000ffff4c7224 */ /* 0x020fc400078e003d */
[----:B----4-:R-:W-:Y:S02]  /*172c0*/  IMAD.MOV.U32 R61, RZ, RZ, R60 ;  /* 0x000000ffff3d7224 */ /* 0x010fe400078e003c */
        /* <DEDUP_REMOVED lines=8> */
[----:B------:R-:W-:Y:S01]  /*17350*/  MOV R37, R36 ;  /* 0x0000002400257202 */ /* 0x000fe20000000f00 */
[----:B------:R-:W-:Y:S02]  /*17360*/  IMAD.MOV.U32 R65, RZ, RZ, R61 ;  /* 0x000000ffff417224 */ /* 0x000fe400078e003d */
[----:B------:R-:W-:Y:S01]  /*17370*/  IMAD.MOV.U32 R36, RZ, RZ, R33 ;  /* 0x000000ffff247224 */ /* 0x000fe200078e0021 */
[----:B------:R-:W-:Y:S01]  /*17380*/  MOV R77, R64 ;  /* 0x00000040004d7202 */ /* 0x000fe20000000f00 */
[----:B------:R-:W-:-:S02]  /*17390*/  IMAD.MOV.U32 R64, RZ, RZ, R60 ;  /* 0x000000ffff407224 */ /* 0x000fc400078e003c */
[----:B------:R-:W-:Y:S02]  /*173a0*/  IMAD.MOV.U32 R33, RZ, RZ, R32 ;  /* 0x000000ffff217224 */ /* 0x000fe400078e0020 */
[----:B------:R-:W-:Y:S01]  /*173b0*/  IMAD.MOV.U32 R60, RZ, RZ, R56 ;  /* 0x000000ffff3c7224 */ /* 0x000fe200078e0038 */
[----:B------:R-:W-:Y:S01]  /*173c0*/  ISETP.GE.AND P2, PT, R68, UR4, PT ;  /* 0x0000000444007c0c */ /* 0x000fe2000bf46270 */
[----:B------:R-:W-:Y:S02]  /*173d0*/  IMAD.MOV.U32 R61, RZ, RZ, R57 ;  /* 0x000000ffff3d7224 */ /* 0x000fe400078e0039 */
[----:B------:R-:W-:Y:S01]  /*173e0*/  IMAD.MOV.U32 R32, RZ, RZ, R29 ;  /* 0x000000ffff207224 */ /* 0x000fe200078e001d */
[----:B------:R-:W-:Y:S01]  /*173f0*/  MOV R57, R53 ;  /* 0x0000003500397202 */ /* 0x000fe20000000f00 */
        /* <DEDUP_REMOVED lines=8> */
[----:B---3--:R-:W-:Y:S01]  /*17480*/  ISETP.GE.AND P3, PT, R84, UR4, PT ;  /* 0x0000000454007c0c */ /* 0x008fe2000bf66270 */
[----:B------:R-:W-:-:S02]  /*17490*/  IMAD.MOV.U32 R24, RZ, RZ, R15 ;  /* 0x000000ffff187224 */ /* 0x000fc400078e000f */
[----:B------:R-:W-:Y:S01]  /*174a0*/  IMAD.MOV.U32 R36, RZ, RZ, R32 ;  /* 0x000000ffff247224 */ /* 0x000fe200078e0020 */
[----:B------:R-:W3:Y:S01]  /*174b0*/  LDL R15, [R1+0xc4] ;  /* 0x0000c400010f7983 */ /* 0x000ee20000100800 */
[----:B------:R-:W-:Y:S01]  /*174c0*/  IMAD.MOV.U32 R33, RZ, RZ, R28 ;  /* 0x000000ffff217224 */ /* 0x000fe200078e001c */
[----:B------:R-:W-:Y:S01]  /*174d0*/  MOV R28, R14 ;  /* 0x0000000e001c7202 */ /* 0x000fe20000000f00 */
[----:B------:R-:W-:Y:S02]  /*174e0*/  IMAD.MOV.U32 R72, RZ, RZ, R65 ;  /* 0x000000ffff487224 */ /* 0x000fe400078e0041 */
[----:B------:R-:W-:Y:S02]  /*174f0*/  IMAD.MOV.U32 R73, RZ, RZ, R64 ;  /* 0x000000ffff497224 */ /* 0x000fe400078e0040 */
[----:B------:R-:W-:Y:S02]  /*17500*/  IMAD.MOV.U32 R65, RZ, RZ, R61 ;  /* 0x000000ffff417224 */ /* 0x000fe400078e003d */
[----:B------:R-:W-:-:S02]  /*17510*/  IMAD.MOV.U32 R64, RZ, RZ, R60 ;  /* 0x000000ffff407224 */ /* 0x000fc400078e003c */
[----:B------:R-:W-:Y:S01]  /*17520*/  IMAD.MOV.U32 R61, RZ, RZ, R57 ;  /* 0x000000ffff3d7224 */ /* 0x000fe200078e0039 */
[----:B------:R-:W-:Y:S01]  /*17530*/  MOV R57, R53 ;  /* 0x0000003500397202 */ /* 0x000fe20000000f00 */
        /* <DEDUP_REMOVED lines=9> */
[----:B------:R-:W-:Y:S02]  /*175d0*/  @!P2 IMAD.MOV.U32 R8, RZ, RZ, R3 ;  /* 0x000000ffff08a224 */ /* 0x000fe400078e0003 */
[----:B0-----:R-:W-:-:S02]  /*175e0*/  @!P2 IMAD.MOV.U32 R9, RZ, RZ, R4 ;  /* 0x000000ffff09a224 */ /* 0x001fc400078e0004 */
[----:B------:R-:W-:Y:S02]  /*175f0*/  IMAD.MOV.U32 R33, RZ, RZ, R28 ;  /* 0x000000ffff217224 */ /* 0x000fe400078e001c */
[----:B------:R-:W-:Y:S01]  /*17600*/  IMAD.MOV.U32 R69, RZ, RZ, R65 ;  /* 0x000000ffff457224 */ /* 0x000fe200078e0041 */
[----:B------:R-:W-:Y:S01]  /*17610*/  MOV R65, R61 ;  /* 0x0000003d00417202 */ /* 0x000fe20000000f00 */
[----:B------:R-:W-:Y:S02]  /*17620*/  IMAD.MOV.U32 R61, RZ, RZ, R57 ;  /* 0x000000ffff3d7224 */ /* 0x000fe400078e0039 */
[----:B------:R-:W-:Y:S02]  /*17630*/  IMAD.MOV.U32 R57, RZ, RZ, R53 ;  /* 0x000000ffff397224 */ /* 0x000fe400078e0035 */
[----:B------:R-:W-:-:S04]  /*17640*/  @!P2 IMAD.WIDE R8, R68, 0x4, R8 ;  /* 0x000000044408a825 */ /* 0x000fc800078e0208 */
[----:B------:R-:W-:Y:S02]  /*17650*/  IMAD.MOV.U32 R37, RZ, RZ, R29 ;  /* 0x000000ffff257224 */ /* 0x000fe400078e001d */
[----:B------:R-:W-:Y:S02]  /*17660*/  IMAD.MOV.U32 R53, RZ, RZ, R33 ;  /* 0x000000ffff357224 */ /* 0x000fe400078e0021 */
[----:B------:R-:W-:Y:S02]  /*17670*/  IMAD.MOV.U32 R29, RZ, RZ, R24 ;  /* 0x000000ffff1d7224 */ /* 0x000fe400078e0018 */
[----:B------:R-:W-:Y:S01]  /*17680*/  IMAD.MOV.U32 R68, RZ, RZ, R64 ;  /* 0x000000ffff447224 */ /* 0x000fe200078e0040 */
[----:B------:R-:W-:Y:S01]  /*17690*/  ISETP.GE.AND P0, PT, R89, UR4, PT ;  /* 0x0000000459007c0c */ /* 0x000fe2000bf06270 */
[----:B------:R-:W-:Y:S01]  /*176a0*/  IMAD.MOV.U32 R33, RZ, RZ, R14 ;  /* 0x000000ffff217224 */ /* 0x000fe200078e000e */
[----:B------:R-:W-:Y:S01]  /*176b0*/  @!P2 ST.E.64 desc[UR40][R8.64], R26 ;  /* 0x0000001a0800a985 */ /* 0x000fe2000c101b28 */
[----:B------:R-:W-:-:S02]  /*176c0*/  IMAD.MOV.U32 R64, RZ, RZ, R60 ;  /* 0x000000ffff407224 */ /* 0x000fc400078e003c */
[----:B------:R-:W-:Y:S01]  /*176d0*/  IMAD.MOV.U32 R14, RZ, RZ, R10 ;  /* 0x000000ffff0e7224 */ /* 0x000fe200078e000a */
[-C--:B------:R-:W-:Y:S01]  /*176e0*/  @!P3 LEA R10, P4, R84, R3.reuse, 0x2 ;  /* 0x00000003540ab211 */ /* 0x080fe200078810ff */
[----:B------:R-:W-:Y:S01]  /*176f0*/  IMAD.MOV.U32 R60, RZ, RZ, R56 ;  /* 0x000000ffff3c7224 */ /* 0x000fe200078e0038 */
[----:B------:R-:W-:Y:S01]  /*17700*/  ISETP.GE.AND P1, PT, R80, UR4, PT ;  /* 0x0000000450007c0c */ /* 0x000fe2000bf26270 */
[----:B------:R-:W-:Y:S01]  /*17710*/  IMAD.MOV.U32 R56, RZ, RZ, R52 ;  /* 0x000000ffff387224 */ /* 0x000fe200078e0034 */
[----:B------:R-:W4:Y:S01]  /*17720*/  LDL R24, [R1+0x168] ;  /* 0x0001680001187983 */ /* 0x000f220000100800 */
[----:B------:R-:W-:Y:S02]  /*17730*/  IMAD.MOV.U32 R52, RZ, RZ, R29 ;  /* 0x000000ffff347224 */ /* 0x000fe400078e001d */
[----:B------:R-:W-:Y:S01]  /*17740*/  IMAD.MOV.U32 R29, RZ, RZ, R11 ;  /* 0x000000ffff1d7224 */ /* 0x000fe200078e000b */
[----:B------:R-:W-:Y:S02]  /*17750*/  @!P3 LEA.HI.X R11, R84, R4, R92, 0x2, P4 ;  /* 0x00000004540bb211 */ /* 0x000fe400020f145c */
[----:B------:R-:W5:Y:S04]  /*17760*/  LDL R92, [R1+0x188] ;  /* 0x00018800015c7983 */ /* 0x000f680000100800 */
[----:B------:R-:W2:Y:S04]  /*17770*/  LDL R84, [R1+0x18c] ;  /* 0x00018c0001547983 */ /* 0x000ea80000100800 */
[----:B------:R0:W-:Y:S02]  /*17780*/  @!P3 ST.E.64 desc[UR40][R10.64], R30 ;  /* 0x0000001e0a00b985 */ /* 0x0001e4000c101b28 */
[----:B0-----:R-:W-:-:S04]  /*17790*/  @!P0 LEA R10, P4, R89, R3, 0x2 ;  /* 0x00000003590a8211 */ /* 0x001fc800078810ff */
[----:B-----5:R-:W-:Y:S02]  /*177a0*/  @!P0 LEA.HI.X R11, R89, R4, R92, 0x2, P4 ;  /* 0x00000004590b8211 */ /* 0x020fe400020f145c */
[----:B------:R-:W5:Y:S01]  /*177b0*/  LDL R89, [R1+0x184] ;  /* 0x0001840001597983 */ /* 0x000f620000100800 */
[----:B------:R-:W-:Y:S02]  /*177c0*/  ISETP.GE.AND P2, PT, R88, UR4, PT ;  /* 0x0000000458007c0c */ /* 0x000fe4000bf46270 */
[----:B------:R-:W-:-:S04]  /*177d0*/  @!P1 LEA R8, P5, R80, R3, 0x2 ;  /* 0x0000000350089211 */ /* 0x000fc800078a10ff */
[----:B--2---:R-:W-:-:S05]  /*177e0*/  @!P1 LEA.HI.X R9, R80, R4, R84, 0x2, P5 ;  /* 0x0000000450099211 */ /* 0x004fca00028f1454 */
[----:B------:R0:W-:Y:S02]  /*177f0*/  @!P1 ST.E.64 desc[UR40][R8.64], R34 ;  /* 0x0000002208009985 */ /* 0x0001e4000c101b28 */
[----:B0-----:R-:W-:-:S04]  /*17800*/  @!P2 LEA R8, P5, R88, R3, 0x2 ;  /* 0x000000035808a211 */ /* 0x001fc800078a10ff */
[----:B-----5:R-:W-:Y:S02]  /*17810*/  @!P2 LEA.HI.X R9, R88, R4, R89, 0x2, P5 ;  /* 0x000000045809a211 */ /* 0x020fe400028f1459 */
[----:B------:R-:W2:Y:S01]  /*17820*/  LDL R88, [R1+0x180] ;  /* 0x0001800001587983 */ /* 0x000ea20000100800 */
[----:B------:R-:W-:-:S03]  /*17830*/  ISETP.GE.AND P3, PT, R85, UR4, PT ;  /* 0x0000000455007c0c */ /* 0x000fc6000bf66270 */
[----:B------:R0:W-:Y:S10]  /*17840*/  @!P0 ST.E.64 desc[UR40][R10.64], R38 ;  /* 0x000000260a008985 */ /* 0x0001f4000c101b28 */
[----:B0-----:R-:W-:-:S04]  /*17850*/  @!P3 LEA R10, P4, R85, R3, 0x2 ;  /* 0x00000003550ab211 */ /* 0x001fc800078810ff */
[----:B--2---:R-:W-:Y:S02]  /*17860*/  @!P3 LEA.HI.X R11, R85, R4, R88, 0x2, P4 ;  /* 0x00000004550bb211 */ /* 0x004fe400020f1458 */
[----:B------:R-:W2:Y:S01]  /*17870*/  LDL R85, [R1+0x17c] ;  /* 0x00017c0001557983 */ /* 0x000ea20000100800 */
[----:B------:R-:W-:Y:S01]  /*17880*/  ISETP.GE.AND P1, PT, R81, UR4, PT ;  /* 0x0000000451007c0c */ /* 0x000fe2000bf26270 */
[----:B------:R-:W-:Y:S01]  /*17890*/  IMAD.MOV.U32 R84, RZ, RZ, R68 ;  /* 0x000000ffff547224 */ /* 0x000fe200078e0044 */
[----:B------:R-:W-:Y:S01]  /*178a0*/  MOV R80, R69 ;  /* 0x0000004500507202 */ /* 0x000fe20000000f00 */
[----:B------:R-:W-:Y:S02]  /*178b0*/  IMAD.MOV.U32 R68, RZ, RZ, R64 ;  /* 0x000000ffff447224 */ /* 0x000fe400078e0040 */
[----:B------:R-:W-:Y:S02]  /*178c0*/  IMAD.MOV.U32 R69, RZ, RZ, R65 ;  /* 0x000000ffff457224 */ /* 0x000fe400078e0041 */
[----:B------:R-:W-:-:S02]  /*178d0*/  IMAD.MOV.U32 R64, RZ, RZ, R60 ;  /* 0x000000ffff407224 */ /* 0x000fc400078e003c */
[----:B---3--:R-:W-:Y:S02]  /*178e0*/  IMAD.MOV.U32 R28, RZ, RZ, R15 ;  /* 0x000000ffff1c7224 */ /* 0x008fe400078e000f */
[----:B------:R-:W-:Y:S01]  /*178f0*/  IMAD.MOV.U32 R65, RZ, RZ, R61 ;  /* 0x000000ffff417224 */ /* 0x000fe200078e003d */
[----:B------:R0:W-:Y:S01]  /*17900*/  @!P2 ST.E.64 desc[UR40][R8.64], R42 ;  /* 0x0000002a0800a985 */ /* 0x0001e2000c101b28 */
[----:B------:R-:W-:Y:S02]  /*17910*/  IMAD.MOV.U32 R60, RZ, RZ, R56 ;  /* 0x000000ffff3c7224 */ /* 0x000fe400078e0038 */
[----:B------:R-:W-:Y:S01]  /*17920*/  IMAD.MOV.U32 R61, RZ, RZ, R57 ;  /* 0x000000ffff3d7224 */ /* 0x000fe200078e0039 */
[----:B------:R-:W-:Y:S01]  /*17930*/  ISETP.GE.AND P0, PT, R77, UR4, PT ;  /* 0x000000044d007c0c */ /* 0x000fe2000bf06270 */
[----:B------:R-:W-:Y:S01]  /*17940*/  IMAD.MOV.U32 R56, RZ, RZ, R52 ;  /* 0x000000ffff387224 */ /* 0x000fe200078e0034 */
[----:B------:R-:W-:Y:S01]  /*17950*/  MOV R52, R29 ;  /* 0x0000001d00347202 */ /* 0x000fe20000000f00 */
[----:B------:R-:W-:Y:S01]  /*17960*/  IMAD.MOV.U32 R57, RZ, RZ, R53 ;  /* 0x000000ffff397224 */ /* 0x000fe200078e0035 */
[----:B------:R-:W3:Y:S01]  /*17970*/  LDL R15, [R1+0x9c] ;  /* 0x00009c00010f7983 */ /* 0x000ee20000100800 */
[----:B------:R-:W-:-:S02]  /*17980*/  IMAD.MOV.U32 R53, RZ, RZ, R33 ;  /* 0x000000ffff357224 */ /* 0x000fc400078e0021 */
[----:B------:R-:W-:Y:S02]  /*17990*/  IMAD.MOV.U32 R93, RZ, RZ, R69 ;  /* 0x000000ffff5d7224 */ /* 0x000fe400078e0045 */
[----:B------:R-:W-:Y:S01]  /*179a0*/  IMAD.MOV.U32 R89, RZ, RZ, R68 ;  /* 0x000000ffff597224 */ /* 0x000fe200078e0044 */
[----:B0-----:R-:W-:Y:S01]  /*179b0*/  @!P1 LEA R8, P5, R81, R3, 0x2 ;  /* 0x0000000351089211 */ /* 0x001fe200078a10ff */
        /* <DEDUP_REMOVED lines=9> */
[----:B------:R-:W-:Y:S01]  /*17a50*/  IMAD.MOV.U32 R52, RZ, RZ, R33 ;  /* 0x000000ffff347224 */ /* 0x000fe200078e0021 */
[----:B--2---:R-:W-:Y:S01]  /*17a60*/  @!P1 LEA.HI.X R9, R81, R4, R85, 0x2, P5 ;  /* 0x0000000451099211 */ /* 0x004fe200028f1455 */
[----:B------:R-:W-:Y:S01]  /*17a70*/  IMAD.MOV.U32 R85, RZ, RZ, R69 ;  /* 0x000000ffff557224 */ /* 0x000fe200078e0045 */
[----:B------:R0:W-:Y:S01]  /*17a80*/  @!P3 ST.E.64 desc[UR40][R10.64], R46 ;  /* 0x0000002e0a00b985 */ /* 0x0001e2000c101b28 */
[----:B------:R-:W-:Y:S01]  /*17a90*/  IMAD.MOV.U32 R69, RZ, RZ, R64 ;  /* 0x000000ffff457224 */ /* 0x000fe200078e0040 */
[----:B------:R-:W-:Y:S01]  /*17aa0*/  MOV R64, R57 ;  /* 0x0000003900407202 */ /* 0x000fe20000000f00 */
[----:B------:R-:W-:Y:S01]  /*17ab0*/  IMAD.MOV.U32 R57, RZ, RZ, R52 ;  /* 0x000000ffff397224 */ /* 0x000fe200078e0034 */
[----:B------:R-:W-:Y:S01]  /*17ac0*/  ISETP.GE.AND P2, PT, R76, UR4, PT ;  /* 0x000000044c007c0c */ /* 0x000fe2000bf46270 */
[----:B------:R-:W2:Y:S01]  /*17ad0*/  LDL R52, [R1+0x14c] ;  /* 0x00014c0001347983 */ /* 0x000ea20000100800 */
[----:B------:R-:W-:-:S02]  /*17ae0*/  IMAD.MOV.U32 R88, RZ, RZ, R65 ;  /* 0x000000ffff587224 */ /* 0x000fc400078e0041 */
[----:B----4-:R-:W-:Y:S01]  /*17af0*/  IMAD.MOV.U32 R53, RZ, RZ, R24 ;  /* 0x000000ffff357224 */ /* 0x010fe200078e0018 */
[----:B------:R-:W4:Y:S01]  /*17b00*/  LDL R33, [R1+0x130] ;  /* 0x0001300001217983 */ /* 0x000f220000100800 */
[----:B------:R-:W-:Y:S02]  /*17b10*/  IMAD.MOV.U32 R81, RZ, RZ, R68 ;  /* 0x000000ffff517224 */ /* 0x000fe400078e0044 */
[----:B------:R-:W-:Y:S01]  /*17b20*/  IMAD.MOV.U32 R68, RZ, RZ, R61 ;  /* 0x000000ffff447224 */ /* 0x000fe200078e003d */
[C---:B0-----:R-:W-:Y:S01]  /*17b30*/  @!P0 LEA R10, P4, R77.reuse, R3, 0x2 ;  /* 0x000000034d0a8211 */ /* 0x041fe200078810ff */
[----:B------:R-:W-:Y:S02]  /*17b40*/  IMAD.MOV.U32 R65, RZ, RZ, R60 ;  /* 0x000000ffff417224 */ /* 0x000fe400078e003c */
[----:B------:R-:W-:Y:S01]  /*17b50*/  IMAD.MOV.U32 R29, RZ, RZ, R21 ;  /* 0x000000ffff1d7224 */ /* 0x000fe200078e0015 */
[----:B------:R-:W-:Y:S01]  /*17b60*/  @!P0 LEA.HI.X R11, R77, R4, R88, 0x2, P4 ;  /* 0x000000044d0b8211 */ /* 0x000fe200020f1458 */
[----:B------:R-:W-:Y:S01]  /*17b70*/  IMAD.MOV.U32 R28, RZ, RZ, R20 ;  /* 0x000000ffff1c7224 */ /* 0x000fe200078e0014 */
[----:B------:R0:W-:Y:S01]  /*17b80*/  @!P1 ST.E.64 desc[UR40][R8.64], R50 ;  /* 0x0000003208009985 */ /* 0x0001e2000c101b28 */
[----:B------:R-:W-:-:S02]  /*17b90*/  IMAD.MOV.U32 R61, RZ, RZ, R56 ;  /* 0x000000ffff3d7224 */ /* 0x000fc400078e0038 */
[----:B------:R-:W-:Y:S01]  /*17ba0*/  IMAD.MOV.U32 R60, RZ, RZ, R53 ;  /* 0x000000ffff3c7224 */ /* 0x000fe200078e0035 */
[----:B------:R-:W-:Y:S01]  /*17bb0*/  ISETP.GE.AND P3, PT, R73, UR4, PT ;  /* 0x0000000449007c0c */ /* 0x000fe2000bf66270 */
[----:B------:R-:W-:Y:S01]  /*17bc0*/  IMAD.MOV.U32 R77, RZ, RZ, R69 ;  /* 0x000000ffff4d7224 */ /* 0x000fe200078e0045 */
[----:B------:R-:W5:Y:S01]  /*17bd0*/  LDL R24, [R1+0x138] ;  /* 0x0001380001187983 */ /* 0x000f620000100800 */
[----:B------:R-:W-:Y:S02]  /*17be0*/  IMAD.MOV.U32 R69, RZ, RZ, R68 ;  /* 0x000000ffff457224 */ /* 0x000fe400078e0044 */
[----:B------:R-:W-:Y:S01]  /*17bf0*/  IMAD.MOV.U32 R68, RZ, RZ, R65 ;  /* 0x000000ffff447224 */ /* 0x000fe200078e0041 */
[----:B------:R-:W3:Y:S01]  /*17c00*/  LDL R20, [R1+0xa0] ;  /* 0x0000a00001147983 */ /* 0x000ee20000100800 */
[----:B------:R-:W-:Y:S02]  /*17c10*/  IMAD.MOV.U32 R56, RZ, RZ, R29 ;  /* 0x000000ffff387224 */ /* 0x000fe400078e001d */
[----:B------:R-:W-:Y:S01]  /*17c20*/  IMAD.MOV.U32 R65, RZ, RZ, R64 ;  /* 0x000000ffff417224 */ /* 0x000fe200078e0040 */
[C---:B0-----:R-:W-:Y:S01]  /*17c30*/  @!P2 LEA R8, P5, R76.reuse, R3, 0x2 ;  /* 0x000000034c08a211 */ /* 0x041fe200078a10ff */
[----:B------:R-:W-:Y:S01]  /*17c40*/  IMAD.MOV.U32 R53, RZ, RZ, R28 ;  /* 0x000000ffff357224 */ /* 0x000fe200078e001c */
[----:B------:R0:W-:Y:S01]  /*17c50*/  @!P0 ST.E.64 desc[UR40][R10.64], R54 ;  /* 0x000000360a008985 */ /* 0x0001e2000c101b28 */
[----:B------:R-:W-:Y:S01]  /*17c60*/  IMAD.MOV.U32 R64, RZ, RZ, R61 ;  /* 0x000000ffff407224 */ /* 0x000fe200078e003d */
[----:B------:R-:W-:Y:S01]  /*17c70*/  MOV R61, R60 ;  /* 0x0000003c003d7202 */ /* 0x000fe20000000f00 */
[----:B------:R-:W-:Y:S01]  /*17c80*/  IMAD.MOV.U32 R60, RZ, RZ, R57 ;  /* 0x000000ffff3c7224 */ /* 0x000fe200078e0039 */
[----:B------:R-:W-:Y:S01]  /*17c90*/  @!P2 LEA.HI.X R9, R76, R4, R77, 0x2, P5 ;  /* 0x000000044c09a211 */ /* 0x000fe200028f144d */
[----:B------:R-:W-:Y:S01]  /*17ca0*/  IMAD.MOV.U32 R57, RZ, RZ, R56 ;  /* 0x000000ffff397224 */ /* 0x000fe200078e0038 */
[----:B------:R-:W-:Y:S01]  /*17cb0*/  ISETP.GE.AND P1, PT, R72, UR4, PT ;  /* 0x0000000448007c0c */ /* 0x000fe2000bf26270 */
[----:B------:R-:W-:Y:S01]  /*17cc0*/  IMAD.MOV.U32 R56, RZ, RZ, R53 ;  /* 0x000000ffff387224 */ /* 0x000fe200078e0035 */
[----:B------:R-:W4:Y:S04]  /*17cd0*/  LDL R21, [R1+0xa4] ;  /* 0x0000a40001157983 */ /* 0x000f280000100800 */
[----:B------:R-:W4:Y:S04]  /*17ce0*/  LDL R29, [R1+0x98] ;  /* 0x00009800011d7983 */ /* 0x000f280000100800 */
[----:B------:R-:W4:Y:S01]  /*17cf0*/  LDL R28, [R1+0x94] ;  /* 0x00009400011c7983 */ /* 0x000f220000100800 */
[----:B--2---:R-:W-:-:S02]  /*17d00*/  IMAD.MOV.U32 R53, RZ, RZ, R52 ;  /* 0x000000ffff357224 */ /* 0x004fc400078e0034 */
[----:B------:R-:W-:Y:S02]  /*17d10*/  IMAD.MOV.U32 R52, RZ, RZ, R49 ;  /* 0x000000ffff347224 */ /* 0x000fe400078e0031 */
[----:B------:R-:W-:Y:S02]  /*17d20*/  IMAD.MOV.U32 R49, RZ, RZ, R48 ;  /* 0x000000ffff317224 */ /* 0x000fe400078e0030 */
[----:B------:R-:W-:Y:S02]  /*17d30*/  IMAD.MOV.U32 R48, RZ, RZ, R45 ;  /* 0x000000ffff307224 */ /* 0x000fe400078e002d */
[----:B------:R-:W-:Y:S02]  /*17d40*/  IMAD.MOV.U32 R45, RZ, RZ, R44 ;  /* 0x000000ffff2d7224 */ /* 0x000fe400078e002c */
[----:B------:R-:W-:Y:S02]  /*17d50*/  IMAD.MOV.U32 R44, RZ, RZ, R41 ;  /* 0x000000ffff2c7224 */ /* 0x000fe400078e0029 */
[----:B------:R-:W-:-:S02]  /*17d60*/  IMAD.MOV.U32 R41, RZ, RZ, R40 ;  /* 0x000000ffff297224 */ /* 0x000fc400078e0028 */
[----:B------:R-:W2:Y:S01]  /*17d70*/  LDL R40, [R1+0x154] ;  /* 0x0001540001287983 */ /* 0x000ea20000100800 */
        /* <DEDUP_REMOVED lines=11> */
[----:B------:R-:W-:Y:S01]  /*17e30*/  MOV R49, R48 ;  /* 0x0000003000317202 */ /* 0x000fe20000000f00 */
[----:B------:R-:W-:-:S02]  /*17e40*/  IMAD.MOV.U32 R48, RZ, RZ, R45 ;  /* 0x000000ffff307224 */ /* 0x000fc400078e002d */
[----:B------:R-:W-:Y:S02]  /*17e50*/  IMAD.MOV.U32 R45, RZ, RZ, R44 ;  /* 0x000000ffff2d7224 */ /* 0x000fe400078e002c */
[----:B------:R-:W-:Y:S02]  /*17e60*/  IMAD.MOV.U32 R44, RZ, RZ, R41 ;  /* 0x000000ffff2c7224 */ /* 0x000fe400078e0029 */
[----:B--2---:R-:W-:Y:S02]  /*17e70*/  IMAD.MOV.U32 R41, RZ, RZ, R40 ;  /* 0x000000ffff297224 */ /* 0x004fe400078e0028 */
[----:B------:R-:W2:Y:S01]  /*17e80*/  LDL R40, [R1+0xac] ;  /* 0x0000ac0001287983 */ /* 0x000ea20000100800 */
[----:B0-----:R-:W-:-:S04]  /*17e90*/  @!P3 LEA R10, P4, R73, R3, 0x2 ;  /* 0x00000003490ab211 */ /* 0x001fc800078810ff */
[----:B------:R-:W-:Y:S01]  /*17ea0*/  @!P3 LEA.HI.X R11, R73, R4, R76, 0x2, P4 ;  /* 0x00000004490bb211 */ /* 0x000fe200020f144c */
[----:B------:R-:W-:Y:S02]  /*17eb0*/  IMAD.MOV.U32 R73, RZ, RZ, R69 ;  /* 0x000000ffff497224 */ /* 0x000fe400078e0045 */
        /* <DEDUP_REMOVED lines=9> */
[----:B------:R-:W-:Y:S02]  /*17f50*/  IMAD.MOV.U32 R52, RZ, RZ, R49 ;  /* 0x000000ffff347224 */ /* 0x000fe400078e0031 */
[----:B------:R-:W-:Y:S02]  /*17f60*/  IMAD.MOV.U32 R49, RZ, RZ, R48 ;  /* 0x000000ffff317224 */ /* 0x000fe400078e0030 */
[----:B------:R-:W-:Y:S01]  /*17f70*/  IMAD.MOV.U32 R48, RZ, RZ, R45 ;  /* 0x000000ffff307224 */ /* 0x000fe200078e002d */
[----:B------:R0:W-:Y:S01]  /*17f80*/  @!P2 ST.E.64 desc[UR40][R8.64], R58 ;  /* 0x0000003a0800a985 */ /* 0x0001e2000c101b28 */
[----:B------:R-:W-:-:S02]  /*17f90*/  IMAD.MOV.U32 R45, RZ, RZ, R44 ;  /* 0x000000ffff2d7224 */ /* 0x000fc400078e002c */
[----:B------:R-:W-:Y:S01]  /*17fa0*/  IMAD.MOV.U32 R44, RZ, RZ, R41 ;  /* 0x000000ffff2c7224 */ /* 0x000fe200078e0029 */
[----:B0-----:R-:W-:-:S04]  /*17fb0*/  @!P1 LEA R8, P5, R72, R3, 0x2 ;  /* 0x0000000348089211 */ /* 0x001fc800078a10ff */
[----:B------:R-:W-:Y:S02]  /*17fc0*/  @!P1 LEA.HI.X R9, R72, R4, R73, 0x2, P5 ;  /* 0x0000000448099211 */ /* 0x000fe400028f1449 */
[----:B------:R-:W-:Y:S01]  /*17fd0*/  MOV R72, R57 ;  /* 0x0000003900487202 */ /* 0x000fe20000000f00 */
[----:B------:R-:W-:Y:S02]  /*17fe0*/  IMAD.MOV.U32 R57, RZ, RZ, R49 ;  /* 0x000000ffff397224 */ /* 0x000fe400078e0031 */
[----:B--2---:R-:W-:Y:S02]  /*17ff0*/  IMAD.MOV.U32 R41, RZ, RZ, R40 ;  /* 0x000000ffff297224 */ /* 0x004fe400078e0028 */
[----:B------:R-:W-:Y:S01]  /*18000*/  IMAD.MOV.U32 R40, RZ, RZ, R37 ;  /* 0x000000ffff287224 */ /* 0x000fe200078e0025 */
[----:B------:R-:W-:Y:S01]  /*18010*/  MOV R37, R36 ;  /* 0x0000002400257202 */ /* 0x000fe20000000f00 */
[----:B------:R-:W-:Y:S02]  /*18020*/  IMAD.MOV.U32 R36, RZ, RZ, R32 ;  /* 0x000000ffff247224 */ /* 0x000fe400078e0020 */
[----:B------:R-:W-:-:S02]  /*18030*/  IMAD.MOV.U32 R32, RZ, RZ, R25 ;  /* 0x000000ffff207224 */ /* 0x000fc400078e0019 */
[----:B------:R-:W-:Y:S02]  /*18040*/  IMAD.MOV.U32 R25, RZ, RZ, R13 ;  /* 0x000000ffff197224 */ /* 0x000fe400078e000d */
[----:B------:R-:W-:Y:S02]  /*18050*/  IMAD.MOV.U32 R13, RZ, RZ, R12 ;  /* 0x000000ffff0d7224 */ /* 0x000fe400078e000c */
[----:B------:R-:W-:Y:S01]  /*18060*/  IMAD.MOV.U32 R49, RZ, RZ, R37 ;  /* 0x000000ffff317224 */ /* 0x000fe200078e0025 */
[----:B------:R-:W2:Y:S04]  /*18070*/  LDL R12, [R1+0x12c] ;  /* 0x00012c00010c7983 */ /* 0x000ea80000100800 */
[----:B------:R-:W5:Y:S01]  /*18080*/  LDL R37, [R1+0x134] ;  /* 0x0001340001257983 */ /* 0x000f620000100800 */
[----:B------:R-:W-:Y:S01]  /*18090*/  ISETP.GE.AND P0, PT, R80, UR4, PT ;  /* 0x0000000450007c0c */ /* 0x000fe2000bf06270 */
[----:B------:R-:W-:-:S02]  /*180a0*/  IMAD.MOV.U32 R88, RZ, RZ, R65 ;  /* 0x000000ffff587224 */ /* 0x000fc400078e0041 */
[----:B------:R0:W-:Y:S01]  /*180b0*/  @!P3 ST.E.64 desc[UR40][R10.64], R62 ;  /* 0x0000003e0a00b985 */ /* 0x0001e2000c101b28 */
[----:B------:R-:W-:Y:S02]  /*180c0*/  IMAD.MOV.U32 R77, RZ, RZ, R68 ;  /* 0x000000ffff4d7224 */ /* 0x000fe400078e0044 */
[----:B------:R-:W-:Y:S02]  /*180d0*/  IMAD.MOV.U32 R65, RZ, RZ, R60 ;  /* 0x000000ffff417224 */ /* 0x000fe400078e003c */
[----:B------:R-:W-:Y:S02]  /*180e0*/  IMAD.MOV.U32 R76, RZ, RZ, R61 ;  /* 0x000000ffff4c7224 */ /* 0x000fe400078e003d */
[----:B------:R-:W-:Y:S02]  /*180f0*/  IMAD.MOV.U32 R60, RZ, RZ, R56 ;  /* 0x000000ffff3c7224 */ /* 0x000fe400078e0038 */
[----:B------:R-:W-:Y:S02]  /*18100*/  IMAD.MOV.U32 R68, RZ, RZ, R53 ;  /* 0x000000ffff447224 */ /* 0x000fe400078e0035 */
[----:B------:R-:W-:Y:S01]  /*18110*/  IMAD.MOV.U32 R73, RZ, RZ, R69 ;  /* 0x000000ffff497224 */ /* 0x000fe200078e0045 */
[----:B0-----:R-:W-:Y:S01]  /*18120*/  @!P0 LEA R10, P4, R80, R3, 0x2 ;  /* 0x00000003500a8211 */ /* 0x001fe200078810ff */
[----:B------:R-:W-:-:S02]  /*18130*/  IMAD.MOV.U32 R61, RZ, RZ, R48 ;  /* 0x000000ffff3d7224 */ /* 0x000fc400078e0030 */
[----:B------:R-:W-:Y:S01]  /*18140*/  IMAD.MOV.U32 R56, RZ, RZ, R45 ;  /* 0x000000ffff387224 */ /* 0x000fe200078e002d */
[----:B------:R-:W-:Y:S01]  /*18150*/  @!P0 LEA.HI.X R11, R80, R4, R88, 0x2, P4 ;  /* 0x00000004500b8211 */ /* 0x000fe200020f1458 */
        /* <DEDUP_REMOVED lines=11> */
[----:B------:R-:W4:Y:S01]  /*18210*/  LDL R25, [R1+0x124] ;  /* 0x0001240001197983 */ /* 0x000f220000100800 */
[----:B------:R-:W-:-:S02]  /*18220*/  IMAD.MOV.U32 R56, RZ, RZ, R48 ;  /* 0x000000ffff387224 */ /* 0x000fc400078e0030 */
[----:B------:R-:W-:Y:S02]  /*18230*/  IMAD.MOV.U32 R72, RZ, RZ, R64 ;  /* 0x000000ffff487224 */ /* 0x000fe400078e0040 */
[----:B------:R-:W-:Y:S01]  /*18240*/  IMAD.MOV.U32 R64, RZ, RZ, R53 ;  /* 0x000000ffff407224 */ /* 0x000fe200078e0035 */
[----:B------:R-:W-:Y:S01]  /*18250*/  MOV R53, R52 ;  /* 0x0000003400357202 */ /* 0x000fe20000000f00 */
[----:B------:R-:W-:Y:S01]  /*18260*/  IMAD.MOV.U32 R52, RZ, RZ, R44 ;  /* 0x000000ffff347224 */ /* 0x000fe200078e002c */
[----:B------:R-:W-:Y:S02]  /*18270*/  MOV R40, R36 ;  /* 0x0000002400287202 */ /* 0x000fe40000000f00 */
[----:B------:R-:W4:Y:S01]  /*18280*/  LDL R36, [R1+0x120] ;  /* 0x0001200001247983 */ /* 0x000f220000100800 */
[----:B--2---:R-:W-:Y:S02]  /*18290*/  IMAD.MOV.U32 R41, RZ, RZ, R12 ;  /* 0x000000ffff297224 */ /* 0x004fe400078e000c */
[----:B-----5:R-:W-:-:S02]  /*182a0*/  IMAD.MOV.U32 R48, RZ, RZ, R37 ;  /* 0x000000ffff307224 */ /* 0x020fc400078e0025 */
[----:B------:R-:W-:Y:S02]  /*182b0*/  IMAD.MOV.U32 R37, RZ, RZ, R24 ;  /* 0x000000ffff257224 */ /* 0x000fe400078e0018 */
[----:B---3--:R-:W-:Y:S02]  /*182c0*/  IMAD.MOV.U32 R24, RZ, RZ, R20 ;  /* 0x000000ffff187224 */ /* 0x008fe400078e0014 */
[----:B------:R-:W-:Y:S02]  /*182d0*/  IMAD.MOV.U32 R20, RZ, RZ, R14 ;  /* 0x000000ffff147224 */ /* 0x000fe400078e000e */
[----:B------:R-:W-:Y:S01]  /*182e0*/  IMAD.MOV.U32 R44, RZ, RZ, R41 ;  /* 0x000000ffff2c7224 */ /* 0x000fe200078e0029 */
[----:B------:R-:W2:Y:S01]  /*182f0*/  LDL R14, [R1+0xa8] ;  /* 0x0000a800010e7983 */ /* 0x000ea20000100800 */
[----:B----4-:R-:W-:Y:S02]  /*18300*/  IMAD.MOV.U32 R41, RZ, RZ, R33 ;  /* 0x000000ffff297224 */ /* 0x010fe400078e0021 */
[----:B------:R-:W-:-:S02]  /*18310*/  IMAD.MOV.U32 R33, RZ, RZ, R21 ;  /* 0x000000ffff217224 */ /* 0x000fc400078e0015 */
[----:B------:R-:W-:Y:S02]  /*18320*/  IMAD.MOV.U32 R21, RZ, RZ, R15 ;  /* 0x000000ffff157224 */ /* 0x000fe400078e000f */
[----:B------:R-:W3:Y:S01]  /*18330*/  LDL R15, [R1+0x140] ;  /* 0x00014000010f7983 */ /* 0x000ee20000100800 */
[C---:B------:R-:W-:Y:S02]  /*18340*/  ISETP.GE.AND P2, PT, R84.reuse, UR4, PT ;  /* 0x0000000454007c0c */ /* 0x040fe4000bf46270 */
[----:B------:R-:W-:Y:S01]  /*18350*/  ISETP.GE.AND P3, PT, R93, UR4, PT ;  /* 0x000000045d007c0c */ /* 0x000fe2000bf66270 */
[----:B------:R-:W-:Y:S01]  /*18360*/  @!P1 ST.E.64 desc[UR40][R8.64], R66 ;  /* 0x0000004208009985 */ /* 0x000fe2000c101b28 */
[----:B------:R-:W-:Y:S01]  /*18370*/  ISETP.GE.AND P1, PT, R89, UR4, PT ;  /* 0x0000000459007c0c */ /* 0x000fe2000bf26270 */
[----:B------:R-:W-:Y:S02]  /*18380*/  IMAD.MOV.U32 R32, RZ, RZ, R13 ;  /* 0x000000ffff207224 */ /* 0x000fe400078e000d */
[----:B------:R0:W-:Y:S06]  /*18390*/  @!P0 ST.E.64 desc[UR40][R10.64], R70 ;  /* 0x000000460a008985 */ /* 0x0001ec000c101b28 */
[----:B------:R-:W-:-:S04]  /*183a0*/  @!P2 LEA R12, P5, R84, R3, 0x2 ;  /* 0x00000003540ca211 */ /* 0x000fc800078a10ff */
[----:B------:R-:W-:Y:S01]  /*183b0*/  @!P2 LEA.HI.X R13, R84, R4, R88, 0x2, P5 ;  /* 0x00000004540da211 */ /* 0x000fe200028f1458 */
[----:B------:R-:W-:Y:S01]  /*183c0*/  IMAD.MOV.U32 R88, RZ, RZ, R68 ;  /* 0x000000ffff587224 */ /* 0x000fe200078e0044 */
[----:B------:R-:W-:Y:S01]  /*183d0*/  ISETP.GE.AND P0, PT, R85, UR4, PT ;  /* 0x0000000455007c0c */ /* 0x000fe2000bf06270 */
[----:B------:R-:W-:Y:S02]  /*183e0*/  IMAD.MOV.U32 R68, RZ, RZ, R52 ;  /* 0x000000ffff447224 */ /* 0x000fe400078e0034 */
[----:B------:R-:W-:Y:S02]  /*183f0*/  IMAD.MOV.U32 R52, RZ, RZ, R48 ;  /* 0x000000ffff347224 */ /* 0x000fe400078e0030 */
[----:B------:R-:W-:Y:S01]  /*18400*/  IMAD.MOV.U32 R48, RZ, RZ, R41 ;  /* 0x000000ffff307224 */ /* 0x000fe200078e0029 */
[----:B------:R-:W-:Y:S01]  /*18410*/  MOV R96, R80 ;  /* 0x0000005000607202 */ /* 0x000fe20000000f00 */
[----:B------:R1:W-:Y:S01]  /*18420*/  @!P2 ST.E.64 desc[UR40][R12.64], R74 ;  /* 0x0000004a0c00a985 */ /* 0x0003e2000c101b28 */
[----:B------:R-:W-:Y:S01]  /*18430*/  ISETP.GE.AND P2, PT, R81, UR4, PT ;  /* 0x0000000451007c0c */ /* 0x000fe2000bf46270 */
[----:B------:R-:W-:Y:S01]  /*18440*/  IMAD.MOV.U32 R84, RZ, RZ, R64 ;  /* 0x000000ffff547224 */ /* 0x000fe200078e0040 */
[----:B------:R-:W-:Y:S01]  /*18450*/  MOV R80, R20 ;  /* 0x0000001400507202 */ /* 0x000fe20000000f00 */
[----:B------:R-:W-:Y:S01]  /*18460*/  IMAD.MOV.U32 R92, RZ, RZ, R72 ;  /* 0x000000ffff5c7224 */ /* 0x000fe200078e0048 */
[----:B------:R-:W-:Y:S01]  /*18470*/  @!P1 LEA R20, P5, R89, R3, 0x2 ;  /* 0x0000000359149211 */ /* 0x000fe200078a10ff */
[----:B------:R-:W-:-:S02]  /*18480*/  IMAD.MOV.U32 R72, RZ, RZ, R56 ;  /* 0x000000ffff487224 */ /* 0x000fc400078e0038 */
[----:B------:R-:W-:Y:S02]  /*18490*/  IMAD.MOV.U32 R56, RZ, RZ, R37 ;  /* 0x000000ffff387224 */ /* 0x000fe400078e0025 */
[----:B------:R-:W-:Y:S02]  /*184a0*/  IMAD.MOV.U32 R37, RZ, RZ, R33 ;  /* 0x000000ffff257224 */ /* 0x000fe400078e0021 */
[----:B------:R-:W-:Y:S01]  /*184b0*/  IMAD.MOV.U32 R33, RZ, RZ, R21 ;  /* 0x000000ffff217224 */ /* 0x000fe200078e0015 */
[----:B------:R-:W-:Y:S02]  /*184c0*/  @!P1 LEA.HI.X R21, R89, R4, R92, 0x2, P5 ;  /* 0x0000000459159211 */ /* 0x000fe400028f145c */
[----:B0-----:R-:W-:-:S04]  /*184d0*/  @!P2 LEA R10, P5, R81, R3, 0x2 ;  /* 0x00000003510aa211 */ /* 0x001fc800078a10ff */
[----:B------:R-:W-:Y:S01]  /*184e0*/  @!P2 LEA.HI.X R11, R81, R4, R84, 0x2, P5 ;  /* 0x00000004510ba211 */ /* 0x000fe200028f1454 */
[----:B--2---:R-:W-:Y:S01]  /*184f0*/  IMAD.MOV.U32 R41, RZ, RZ, R14 ;  /* 0x000000ffff297224 */ /* 0x004fe200078e000e */
[----:B------:R-:W-:Y:S01]  /*18500*/  @!P3 LEA R14, P4, R93, R3, 0x2 ;  /* 0x000000035d0eb211 */ /* 0x000fe200078810ff */
[----:B---3--:R-:W-:-:S03]  /*18510*/  IMAD.MOV.U32 R64, RZ, RZ, R15 ;  /* 0x000000ffff407224 */ /* 0x008fc600078e000f */
[----:B------:R-:W-:Y:S02]  /*18520*/  @!P3 LEA.HI.X R15, R93, R4, R96, 0x2, P4 ;  /* 0x000000045d0fb211 */ /* 0x000fe400020f1460 */
[----:B------:R-:W-:-:S03]  /*18530*/  @!P0 LEA R8, P4, R85, R3, 0x2 ;  /* 0x0000000355088211 */ /* 0x000fc600078810ff */
[----:B------:R0:W-:Y:S01]  /*18540*/  @!P3 ST.E.64 desc[UR40][R14.64], R78 ;  /* 0x0000004e0e00b985 */ /* 0x0001e2000c101b28 */
[----:B------:R-:W-:Y:S02]  /*18550*/  ISETP.GE.AND P3, PT, R77, UR4, PT ;  /* 0x000000044d007c0c */ /* 0x000fe4000bf66270 */
[----:B------:R-:W-:Y:S01]  /*18560*/  @!P0 LEA.HI.X R9, R85, R4, R88, 0x2, P4 ;  /* 0x0000000455098211 */ /* 0x000fe200020f1458 */
[----:B------:R2:W-:Y:S01]  /*18570*/  @!P1 ST.E.64 desc[UR40][R20.64], R82 ;  /* 0x0000005214009985 */ /* 0x0005e2000c101b28 */
[----:B------:R-:W-:-:S03]  /*18580*/  ISETP.GE.AND P1, PT, R73, UR4, PT ;  /* 0x0000000449007c0c */ /* 0x000fc6000bf26270 */
[----:B------:R3:W-:Y:S01]  /*18590*/  @!P0 ST.E.64 desc[UR40][R8.64], R86 ;  /* 0x0000005608008985 */ /* 0x0007e2000c101b28 */
[----:B------:R-:W-:-:S03]  /*185a0*/  ISETP.GE.AND P0, PT, R69, UR4, PT ;  /* 0x0000000445007c0c */ /* 0x000fc6000bf06270 */
[----:B------:R4:W-:Y:S01]  /*185b0*/  @!P2 ST.E.64 desc[UR40][R10.64], R90 ;  /* 0x0000005a0a00a985 */ /* 0x0009e2000c101b28 */
[----:B------:R-:W-:Y:S02]  /*185c0*/  ISETP.GE.AND P2, PT, R65, UR4, PT ;  /* 0x0000000441007c0c */ /* 0x000fe4000bf46270 */
[----:B-1----:R-:W-:-:S03]  /*185d0*/  @!P3 LEA R12, P4, R77, R3, 0x2 ;  /* 0x000000034d0cb211 */ /* 0x002fc600078810ff */
[-C--:B0-----:R-:W-:Y:S02]  /*185e0*/  @!P1 LEA R14, P5, R73, R3.reuse, 0x2 ;  /* 0x00000003490e9211 */ /* 0x081fe400078a10ff */
[-C--:B------:R-:W-:Y:S02]  /*185f0*/  @!P3 LEA.HI.X R13, R77, R4.reuse, R80, 0x2, P4 ;  /* 0x000000044d0db211 */ /* 0x080fe400020f1450 */
        /* <DEDUP_REMOVED lines=8> */
[----:B------:R-:W-:Y:S02]  /*18680*/  @!P2 LEA.HI.X R9, R65, R4, R68, 0x2, P1 ;  /* 0x000000044109a211 */ /* 0x000fe400008f1444 */
[----:B------:R-:W-:Y:S01]  /*18690*/  ISETP.GE.AND P1, PT, R53, UR4, PT ;  /* 0x0000000435007c0c */ /* 0x000fe2000bf26270 */
[----:B------:R2:W-:Y:S01]  /*186a0*/  @!P0 ST.E.64 desc[UR40][R20.64], R102 ;  /* 0x0000006614008985 */ /* 0x0005e2000c101b28 */
[----:B----4-:R-:W-:-:S03]  /*186b0*/  @!P4 LEA R10, P0, R61, R3, 0x2 ;  /* 0x000000033d0ac211 */ /* 0x010fc600078010ff */
[----:B------:R3:W-:Y:S01]  /*186c0*/  @!P2 ST.E.64 desc[UR40][R8.64], R106 ;  /* 0x0000006a0800a985 */ /* 0x0007e2000c101b28 */
[-C--:B0-----:R-:W-:Y:S02]  /*186d0*/  @!P3 LEA R12, P5, R57, R3.reuse, 0x2 ;  /* 0x00000003390cb211 */ /* 0x081fe400078a10ff */
[----:B------:R-:W-:Y:S02]  /*186e0*/  ISETP.GE.AND P2, PT, R49, UR4, PT ;  /* 0x0000000431007c0c */ /* 0x000fe4000bf46270 */
[-C--:B------:R-:W-:Y:S02]  /*186f0*/  @!P4 LEA.HI.X R11, R61, R4.reuse, R64, 0x2, P0 ;  /* 0x000000043d0bc211 */ /* 0x080fe400000f1440 */
[----:B------:R-:W-:Y:S02]  /*18700*/  ISETP.GE.AND P0, PT, R45, UR4, PT ;  /* 0x000000042d007c0c */ /* 0x000fe4000bf06270 */
[----:B------:R-:W-:Y:S01]  /*18710*/  @!P3 LEA.HI.X R13, R57, R4, R60, 0x2, P5 ;  /* 0x00000004390db211 */ /* 0x000fe200028f143c */
[----:B------:R0:W-:Y:S01]  /*18720*/  @!P4 ST.E.64 desc[UR40][R10.64], R110 ;  /* 0x0000006e0a00c985 */ /* 0x0001e2000c101b28 */
[----:B-1----:R-:W-:-:S03]  /*18730*/  @!P1 LEA R14, P4, R53, R3, 0x2 ;  /* 0x00000003350e9211 */ /* 0x002fc600078810ff */
[----:B------:R1:W-:Y:S01]  /*18740*/  @!P3 ST.E.64 desc[UR40][R12.64], R114 ;  /* 0x000000720c00b985 */ /* 0x0003e2000c101b28 */
[----:B------:R-:W-:Y:S02]  /*18750*/  ISETP.GE.AND P3, PT, R41, UR4, PT ;  /* 0x0000000429007c0c */ /* 0x000fe4000bf66270 */
[-C--:B------:R-:W-:Y:S02]  /*18760*/  @!P1 LEA.HI.X R15, R53, R4.reuse, R56, 0x2, P4 ;  /* 0x00000004350f9211 */ /* 0x080fe400020f1438 */
[-C--:B--2---:R-:W-:Y:S02]  /*18770*/  @!P2 LEA R20, P5, R49, R3.reuse, 0x2 ;  /* 0x000000033114a211 */ /* 0x084fe400078a10ff */
[----:B---3--:R-:W-:Y:S01]  /*18780*/  @!P0 LEA R8, P4, R45, R3, 0x2 ;  /* 0x000000032d088211 */ /* 0x008fe200078810ff */
[----:B------:R2:W-:Y:S01]  /*18790*/  @!P1 ST.E.64 desc[UR40][R14.64], R118 ;  /* 0x000000760e009985 */ /* 0x0005e2000c101b28 */
[----:B------:R-:W-:Y:S02]  /*187a0*/  @!P2 LEA.HI.X R21, R49, R4, R52, 0x2, P5 ;  /* 0x000000043115a211 */ /* 0x000fe400028f1434 */
[----:B------:R-:W-:-:S02]  /*187b0*/  ISETP.GE.AND P1, PT, R37, UR4, PT ;  /* 0x0000000425007c0c */ /* 0x000fc4000bf26270 */
[-C--:B------:R-:W-:Y:S02]  /*187c0*/  @!P0 LEA.HI.X R9, R45, R4.reuse, R48, 0x2, P4 ;  /* 0x000000042d098211 */ /* 0x080fe400020f1430 */
[----:B------:R-:W-:Y:S01]  /*187d0*/  ISETP.GE.AND P4, PT, R24, UR4, PT ;  /* 0x0000000418007c0c */ /* 0x000fe2000bf86270 */
[----:B------:R3:W-:Y:S01]  /*187e0*/  @!P2 ST.E.64 desc[UR40][R20.64], R122 ;  /* 0x0000007a1400a985 */ /* 0x0007e2000c101b28 */
[----:B0-----:R-:W-:Y:S02]  /*187f0*/  @!P3 LEA R10, P5, R41, R3, 0x2 ;  /* 0x00000003290ab211 */ /* 0x001fe400078a10ff */
[----:B------:R-:W-:Y:S01]  /*18800*/  ISETP.GE.AND P2, PT, R33, UR4, PT ;  /* 0x0000000421007c0c */ /* 0x000fe2000bf46270 */
[----:B------:R0:W-:Y:S01]  /*18810*/  @!P0 ST.E.64 desc[UR40][R8.64], R126 ;  /* 0x0000007e08008985 */ /* 0x0001e2000c101b28 */
[----:B------:R-:W-:Y:S02]  /*18820*/  ISETP.GE.AND P0, PT, R29, UR4, PT ;  /* 0x000000041d007c0c */ /* 0x000fe4000bf06270 */
[----:B------:R-:W-:-:S02]  /*18830*/  @!P3 LEA.HI.X R11, R41, R4, R44, 0x2, P5 ;  /* 0x00000004290bb211 */ /* 0x000fc400028f142c */
[----:B-1----:R-:W-:-:S03]  /*18840*/  @!P1 LEA R12, P5, R37, R3, 0x2 ;  /* 0x00000003250c9211 */ /* 0x002fc600078a10ff */
[----:B------:R0:W-:Y:S01]  /*18850*/  @!P3 ST.E.64 desc[UR40][R10.64], R130 ;  /* 0x000000820a00b985 */ /* 0x0001e2000c101b28 */
[CC--:B--2---:R-:W-:Y:S02]  /*18860*/  @!P4 LEA R14, P3, R24.reuse, R3.reuse, 0x2 ;  /* 0x00000003180ec211 */ /* 0x0c4fe400078610ff */
[-C--:B------:R-:W-:Y:S02]  /*18870*/  @!P1 LEA.HI.X R13, R37, R4.reuse, R40, 0x2, P5 ;  /* 0x00000004250d9211 */ /* 0x080fe400028f1428 */
[-C--:B---3--:R-:W-:Y:S02]  /*18880*/  @!P2 LEA R20, P5, R33, R3.reuse, 0x2 ;  /* 0x000000032114a211 */ /* 0x088fe400078a10ff */
[-C--:B------:R-:W-:Y:S02]  /*18890*/  @!P4 LEA.HI.X R15, R24, R4.reuse, R25, 0x2, P3 ;  /* 0x00000004180fc211 */ /* 0x080fe400018f1419 */
[----:B------:R-:W-:Y:S02]  /*188a0*/  @!P0 LEA R24, P3, R29, R3, 0x2 ;  /* 0x000000031d188211 */ /* 0x000fe400078610ff */
[----:B------:R-:W-:-:S02]  /*188b0*/  @!P2 LEA.HI.X R21, R33, R4, R36, 0x2, P5 ;  /* 0x000000042115a211 */ /* 0x000fc400028f1424 */
[----:B------:R-:W-:Y:S01]  /*188c0*/  @!P0 LEA.HI.X R25, R29, R4, R32, 0x2, P3 ;  /* 0x000000041d198211 */ /* 0x000fe200018f1420 */
[----:B------:R0:W-:Y:S04]  /*188d0*/  @!P1 ST.E.64 desc[UR40][R12.64], R134 ;  /* 0x000000860c009985 */ /* 0x0001e8000c101b28 */
[----:B------:R0:W-:Y:S04]  /*188e0*/  @!P4 ST.E.64 desc[UR40][R14.64], R138 ;  /* 0x0000008a0e00c985 */ /* 0x0001e8000c101b28 */
[----:B------:R0:W-:Y:S04]  /*188f0*/  @!P2 ST.E.64 desc[UR40][R20.64], R142 ;  /* 0x0000008e1400a985 */ /* 0x0001e8000c101b28 */
[----:B------:R0:W-:Y:S01]  /*18900*/  @!P0 ST.E.64 desc[UR40][R24.64], R146 ;  /* 0x0000009218008985 */ /* 0x0001e2000c101b28 */
[----:B------:R-:W-:-:S13]  /*18910*/  ISETP.GE.AND P0, PT, R28, UR4, PT ;  /* 0x000000041c007c0c */ /* 0x000fda000bf06270 */
[----:B0-----:R-:W-:Y:S05]  /*18920*/  @P0 BRA `(.L_x_5773) ;  /* 0x00000010004c0947 */ /* 0x001fea0003800000 */
[----:B------:R-:W2:Y:S01]  /*18930*/  LDL R29, [R1+0x118] ;  /* 0x00011800011d7983 */ /* 0x000ea20000100800 */
[----:B------:R-:W-:-:S04]  /*18940*/  LEA R8, P0, R28, R3, 0x2 ;  /* 0x000000031c087211 */ /* 0x000fc800078010ff */
[----:B--2---:R-:W-:-:S05]  /*18950*/  LEA.HI.X R9, R28, R4, R29, 0x2, P0 ;  /* 0x000000041c097211 */ /* 0x004fca00000f141d */
[----:B------:R0:W-:Y:S01]  /*18960*/  ST.E.64 desc[UR40][R8.64], R150 ;  /* 0x0000009608007985 */ /* 0x0001e2000c101b28 */
[----:B------:R-:W-:Y:S05]  /*18970*/  BRA `(.L_x_5773) ;  /* 0x0000001000387947 */ /* 0x000fea0003800000 */
.L_x_5760:
[----:B------:R-:W3:Y:S01]  /*18980*/  LDL.LU R10, [R1+0x84] ;  /* 0x00008400010a7983 */ /* 0x000ee20000300800 */
[----:B------:R-:W-:Y:S01]  /*18990*/  ULDC.64 UR6, c[0x0][0xd08] ;  /* 0x0003420000067ab9 */ /* 0x000fe20000000a00 */
[----:B------:R-:W-:Y:S02]  /*189a0*/  ULDC.64 UR4, c[0x0][0xd00] ;  /* 0x0003400000047ab9 */ /* 0x000fe40000000a00 */
[----:B------:R-:W4:Y:S04]  /*189b0*/  LDL.LU R0, [R1+0x88] ;  /* 0x0000880001007983 */ /* 0x000f280000300800 */
[----:B--2---:R-:W2:Y:S01]  /*189c0*/  LDL R4, [R1+0x7c] ;  /* 0x00007c0001047983 */ /* 0x004ea20000100800 */
[----:B------:R-:W-:Y:S01]  /*189d0*/  ISETP.NE.U32.AND P1, PT, RZ, UR6, PT ;  /* 0x00000006ff007c0c */ /* 0x000fe2000bf25070 */
[----:B------:R-:W-:Y:S01]  /*189e0*/  IMAD.MOV.U32 R3, RZ, RZ, RZ ;  /* 0x000000ffff037224 */ /* 0x000fe200078e00ff */
[----:B------:R-:W-:-:S02]  /*189f0*/  ISETP.NE.U32.AND P0, PT, RZ, UR4, PT ;  /* 0x00000004ff007c0c */ /* 0x000fc4000bf05070 */
[----:B------:R-:W-:Y:S02]  /*18a00*/  ISETP.NE.AND.EX P1, PT, RZ, UR7, PT, P1 ;  /* 0x00000007ff007c0c */ /* 0x000fe4000bf25310 */
[----:B------:R-:W-:Y:S02]  /*18a10*/  ISETP.NE.AND.EX P0, PT, RZ, UR5, PT, P0 ;  /* 0x00000005ff007c0c */ /* 0x000fe4000bf05300 */
[----:B---3--:R-:W-:Y:S01]  /*18a20*/  IADD3 R8, P2, R10, UR4, RZ ;  /* 0x000000040a087c10 */ /* 0x008fe2000ff5e0ff */
[----:B------:R-:W-:-:S03]  /*18a30*/  ULDC UR4, c[0x0][0xb88] ;  /* 0x0002e20000047ab9 */ /* 0x000fc60000000800 */
[----:B----4-:R-:W-:-:S05]  /*18a40*/  IADD3.X R9, R0, UR5, RZ, P2, !PT ;  /* 0x0000000500097c10 */ /* 0x010fca00097fe4ff */
[----:B------:R-:W-:Y:S01]  /*18a50*/  @P1 IADD3 R10, P2, R10, UR6, RZ ;  /* 0x000000060a0a1c10 */ /* 0x000fe2000ff5e0ff */
[----:B------:R-:W-:Y:S01]  /*18a60*/  IMAD.U32 R26, RZ, RZ, UR4 ;  /* 0x00000004ff1a7e24 */ /* 0x000fe2000f8e00ff */
[----:B------:R3:W5:Y:S02]  /*18a70*/  @P0 LDG.E R3, desc[UR40][R8.64] ;  /* 0x0000002808030981 */ /* 0x000764000c1e1900 */
[----:B------:R-:W-:-:S05]  /*18a80*/  @P1 IADD3.X R11, R0, UR7, RZ, P2, !PT ;  /* 0x00000007000b1c10 */ /* 0x000fca00097fe4ff */
[----:B------:R3:W5:Y:S01]  /*18a90*/  @P1 LDG.E R26, desc[UR40][R10.64] ;  /* 0x000000280a1a1981 */ /* 0x000762000c1e1900 */
[----:B--2---:R-:W-:Y:S01]  /*18aa0*/  ISETP.NE.AND P2, PT, R4, RZ, PT ;  /* 0x000000ff0400720c */ /* 0x004fe20003f45270 */
[----:B------:R-:W2:-:S12]  /*18ab0*/  S2R R0, SR_TID.X ;  /* 0x0000000000007919 */ /* 0x000e980000002100 */
[----:B------:R-:W4:Y:S01]  /*18ac0*/  @!P2 LDC R4, c[0x0][0xbd4] ;  /* 0x0002f500ff04ab82 */ /* 0x000f220000000800 */
[----:B--2---:R-:W-:Y:S01]  /*18ad0*/  VIADD R32, R0, 0xffffff80 ;  /* 0xffffff8000207836 */ /* 0x004fe20000000000 */
[----:B----4-:R3:W-:Y:S01]  /*18ae0*/  @!P2 STL [R1+0x7c], R4 ;  /* 0x00007c040100a387 */ /* 0x0107e20000100800 */
[----:B------:R-:W-:-:S03]  /*18af0*/  ISETP.GT.AND P2, PT, R4, 0x1, PT ;  /* 0x000000010400780c */ /* 0x000fc60003f44270 */
[----:B------:R-:W-:Y:S01]  /*18b00*/  ISETP.GT.AND P3, PT, R32, 0x7f, PT ;  /* 0x0000007f2000780c */ /* 0x000fe20003f64270 */
[----:B------:R-:W-:-:S12]  /*18b10*/  @P1 BRA `(.L_x_5778) ;  /* 0x0000000000101947 */ /* 0x000fd80003800000 */
[----:B------:R-:W-:Y:S05]  /*18b20*/  @!P0 BRA `(.L_x_5778) ;  /* 0x00000000000c8947 */ /* 0x000fea0003800000 */
[----:B---3--:R-:W2:Y:S04]  /*18b30*/  LDG.E R11, desc[UR40][R8.64] ;  /* 0x00000028080b7981 */ /* 0x008ea8000c1e1900 */
[----:B-----5:R-:W2:Y:S02]  /*18b40*/  LDG.E R26, desc[UR40][R8.64+0x4] ;  /* 0x00000428081a7981 */ /* 0x020ea4000c1e1900 */
[----:B--2---:R-:W-:-:S07]  /*18b50*/  IMAD.IADD R26, R26, 0x1, -R11 ;  /* 0x000000011a1a7824 */ /* 0x004fce00078e0a0b */
.L_x_5778:
[----:B---3--:R-:W2:Y:S04]  /*18b60*/  LDL.LU R8, [R1+0x80] ;  /* 0x0000800001087983 */ /* 0x008ea80000300800 */
[----:B------:R-:W3:Y:S01]  /*18b70*/  LDL.LU R0, [R1+0x110] ;  /* 0x0001100001007983 */ /* 0x000ee20000300800 */
[----:B------:R-:W-:Y:S01]  /*18b80*/  BSSY B1, `(.L_x_5779) ;  /* 0x0000039000017945 */ /* 0x000fe20003800000 */
[----:B-----5:R-:W-:Y:S02]  /*18b90*/  SHF.R.S32.HI R28, RZ, 0x1f, R3 ;  /* 0x0000001fff1c7819 */ /* 0x020fe40000011403 */
[----:B--2---:R-:W-:Y:S02]  /*18ba0*/  SEL R33, R8, RZ, !P0 ;  /* 0x000000ff08217207 */ /* 0x004fe40004000000 */
[----:B---3--:R-:W-:Y:S01]  /*18bb0*/  SEL R30, R0, RZ, !P0 ;  /* 0x000000ff001e7207 */ /* 0x008fe20004000000 */
[----:B------:R-:W-:Y:S06]  /*18bc0*/  @P3 BRA `(.L_x_5780) ;  /* 0x0000000000d03947 */ /* 0x000fec0003800000 */
[----:B------:R-:W2:Y:S01]  /*18bd0*/  LDL R8, [R1+0x50] ;  /* 0x0000500001087983 */ /* 0x000ea20000100800 */
[----:B------:R-:W3:Y:S01]  /*18be0*/  LDC R37, c[0x0][0xce8] ;  /* 0x00033a00ff257b82 */ /* 0x000ee20000000800 */
[----:B------:R-:W2:Y:S01]  /*18bf0*/  S2R R35, SR_TID.X ;  /* 0x0000000000237919 */ /* 0x000ea20000002100 */
[----:B---3--:R-:W-:Y:S01]  /*18c00*/  IMAD R0, R26, R37, RZ ;  /* 0x000000251a007224 */ /* 0x008fe200078e02ff */
[----:B--2---:R-:W-:-:S04]  /*18c10*/  IADD3 R35, R8, -0x80, R35 ;  /* 0xffffff8008237810 */ /* 0x004fc80007ffe023 */
[----:B------:R-:W-:-:S13]  /*18c20*/  ISETP.GE.AND P0, PT, R35, R0, PT ;  /* 0x000000002300720c */ /* 0x000fda0003f06270 */
[----:B------:R-:W-:Y:S05]  /*18c30*/  @P0 BRA `(.L_x_5780) ;  /* 0x0000000000b40947 */ /* 0x000fea0003800000 */
[----:B------:R-:W2:Y:S01]  /*18c40*/  LDL R14, [R1+0x78] ;  /* 0x00007800010e7983 */ /* 0x000ea20000100800 */
[----:B------:R-:W-:Y:S01]  /*18c50*/  ISETP.GT.AND P0, PT, R4, 0x1, PT ;  /* 0x000000010400780c */ /* 0x000fe20003f04270 */
[----:B------:R-:W3:Y:S02]  /*18c60*/  LDC.64 R8, c[0x0][0xca8] ;  /* 0x00032a00ff087b82 */ /* 0x000ee40000000a00 */
[----:B------:R-:W4:Y:S01]  /*18c70*/  LDL.LU R34, [R1+0x90] ;  /* 0x0000900001227983 */ /* 0x000f220000300800 */
[----:B------:R-:W-:Y:S01]  /*18c80*/  IMAD.MOV.U32 R4, RZ, RZ, 0xab8 ;  /* 0x00000ab8ff047424 */ /* 0x000fe200078e00ff */
[----:B------:R-:W-:Y:S01]  /*18c90*/  ISETP.NE.AND P1, PT, R37, 0x1, PT ;  /* 0x000000012500780c */ /* 0x000fe20003f25270 */
[----:B------:R-:W-:-:S03]  /*18ca0*/  IMAD.MOV.U32 R27, RZ, RZ, R35 ;  /* 0x000000ffff1b7224 */ /* 0x000fc600078e0023 */
[----:B------:R-:W-:-:S04]  /*18cb0*/  SEL R4, R4, 0xa78, P0 ;  /* 0x00000a7804047807 */ /* 0x000fc80000000000 */
[----:B------:R-:W5:Y:S08]  /*18cc0*/  LDC.64 R20, c[0x0][R4+0x220] ;  /* 0x0000880004147b82 */ /* 0x000f700000000a00 */
[----:B------:R-:W2:Y:S08]  /*18cd0*/  LDC.64 R24, c[0x0][R4+0x218] ;  /* 0x0000860004187b82 */ /* 0x000eb00000000a00 */
[----:B------:R-:W0:Y:S08]  /*18ce0*/  LDC.64 R12, c[0x0][R4+0x228] ;  /* 0x00008a00040c7b82 */ /* 0x000e300000000a00 */
[----:B------:R-:W1:Y:S08]  /*18cf0*/  @P1 LDC R0, c[0x0][0xcec] ;  /* 0x00033b00ff001b82 */ /* 0x000e700000000800 */
[----:B------:R-:W0:Y:S08]  /*18d00*/  LDC.64 R10, c[0x0][R4+0x210] ;  /* 0x00008400040a7b82 */ /* 0x000e300000000a00 */
[----:B------:R-:W0:Y:S01]  /*18d10*/  @P1 LDC R31, c[0x0][0xcf0] ;  /* 0x00033c00ff1f1b82 */ /* 0x000e220000000800 */
[----:B-1----:R-:W-:-:S07]  /*18d20*/  @P1 IMAD.HI.U32 R0, R35, R0, RZ ;  /* 0x0000000023001227 */ /* 0x002fce00078e00ff */
[----:B---3--:R-:W1:Y:S01]  /*18d30*/  @!P0 LDC R8, c[0x0][0xc50] ;  /* 0x00031400ff088b82 */ /* 0x008e620000000800 */
[----:B-----5:R-:W-:-:S07]  /*18d40*/  IMAD R21, R21, R33, RZ ;  /* 0x0000002115157224 */ /* 0x020fce00078e02ff */
[----:B------:R-:W3:Y:S01]  /*18d50*/  @!P0 LDC R9, c[0x0][0xc54] ;  /* 0x00031500ff098b82 */ /* 0x000ee20000000800 */
[----:B0-----:R-:W-:Y:S01]  /*18d60*/  @P1 SHF.R.U32.HI R27, RZ, R31, R0 ;  /* 0x0000001fff1b1219 */ /* 0x001fe20000011600 */
[----:B------:R-:W-:-:S04]  /*18d70*/  IMAD R31, R20, R30, R21 ;  /* 0x0000001e141f7224 */ /* 0x000fc800078e0215 */
[----:B------:R-:W-:Y:S02]  /*18d80*/  IMAD.MOV R0, RZ, RZ, -R27 ;  /* 0x000000ffff007224 */ /* 0x000fe400078e0a1b */
[-C--:B--2---:R-:W-:Y:S02]  /*18d90*/  IMAD R29, R25, R14.reuse, RZ ;  /* 0x0000000e191d7224 */ /* 0x084fe400078e02ff */
[----:B------:R-:W-:Y:S01]  /*18da0*/  IMAD.WIDE.U32 R24, R24, R14, RZ ;  /* 0x0000000e18187225 */ /* 0x000fe200078e00ff */
[----:B----4-:R-:W-:-:S03]  /*18db0*/  SEL R21, R34, RZ, P0 ;  /* 0x000000ff22157207 */ /* 0x010fc60000000000 */
[----:B------:R-:W-:-:S04]  /*18dc0*/  IMAD.WIDE.U32 R14, R20, R33, RZ ;  /* 0x00000021140e7225 */ /* 0x000fc800078e00ff */
[----:B------:R-:W-:Y:S01]  /*18dd0*/  IMAD.IADD R29, R25, 0x1, R29 ;  /* 0x00000001191d7824 */ /* 0x000fe200078e021d */
[----:B------:R-:W-:Y:S01]  /*18de0*/  IADD3 R24, P1, P3, R14, R24, R3 ;  /* 0x000000180e187210 */ /* 0x000fe20007b3e003 */
[----:B------:R-:W-:Y:S01]  /*18df0*/  IMAD R25, R13, R21, RZ ;  /* 0x000000150d197224 */ /* 0x000fe200078e02ff */
[----:B------:R-:W-:Y:S01]  /*18e00*/  IADD3 R31, R15, R31, RZ ;  /* 0x0000001f0f1f7210 */ /* 0x000fe20007ffe0ff */
        /* <DEDUP_REMOVED lines=8> */
[----:B------:R-:W-:-:S04]  /*18e90*/  IMAD R0, R11, R15, RZ ;  /* 0x0000000f0b007224 */ /* 0x000fc800078e02ff */
[C---:B------:R-:W-:Y:S02]  /*18ea0*/  IMAD R21, R10.reuse, R21, R0 ;  /* 0x000000150a157224 */ /* 0x040fe400078e0200 */
[----:B------:R-:W-:-:S04]  /*18eb0*/  IMAD.WIDE.U32 R10, R10, R15, R12 ;  /* 0x0000000f0a0a7225 */ /* 0x000fc800078e000c */
[----:B------:R-:W-:Y:S01]  /*18ec0*/  IMAD.IADD R0, R11, 0x1, R21 ;  /* 0x000000010b007824 */ /* 0x000fe200078e0215 */
[----:B-1----:R-:W-:Y:S01]  /*18ed0*/  LEA R8, P0, R10, R8, 0x2 ;  /* 0x000000080a087211 */ /* 0x002fe200078010ff */
[----:B------:R-:W-:-:S03]  /*18ee0*/  IMAD.MOV.U32 R11, RZ, RZ, -0x800000 ;  /* 0xff800000ff0b7424 */ /* 0x000fc600078e00ff */
[----:B---3--:R-:W-:-:S05]  /*18ef0*/  LEA.HI.X R9, R10, R9, R0, 0x2, P0 ;  /* 0x000000090a097211 */ /* 0x008fca00000f1400 */
[----:B------:R2:W-:Y:S04]  /*18f00*/  STG.E desc[UR40][R8.64], R11 ;  /* 0x0000000b08007986 */ /* 0x0005e8000c101928 */
.L_x_5780:
[----:B------:R-:W-:Y:S05]  /*18f10*/  BSYNC B1 ;  /* 0x0000000000017941 */ /* 0x000fea0003800000 */
.L_x_5779:
[----:B------:R-:W-:Y:S05]  /*18f20*/  @P2 BRA `(.L_x_5773) ;  /* 0x0000000800cc2947 */ /* 0x000fea0003800000 */
[----:B------:R-:W3:Y:S01]  /*18f30*/  LDL.LU R12, [R1+0x78] ;  /* 0x00007800010c7983 */ /* 0x000ee20000300800 */
[----:B------:R-:W4:Y:S01]  /*18f40*/  LDC R21, c[0x0][0xce8] ;  /* 0x00033a00ff157b82 */ /* 0x000f220000000800 */
[----:B------:R-:W-:Y:S02]  /*18f50*/  ULDC.64 UR4, c[0x0][0xba0] ;  /* 0x0002e80000047ab9 */ /* 0x000fe40000000a00 */
[----:B------:R-:W5:Y:S01]  /*18f60*/  LDL R24, [R1+0x50] ;  /* 0x0000500001187983 */ /* 0x000f620000100800 */
[----:B--2---:R-:W-:Y:S01]  /*18f70*/  SHF.R.S32.HI R9, RZ, 0x1f, R32 ;  /* 0x0000001fff097819 */ /* 0x004fe20000011420 */
[----:B------:R-:W-:-:S03]  /*18f80*/  IMAD R0, R28, UR4, RZ ;  /* 0x000000041c007c24 */ /* 0x000fc6000f8e02ff */
[----:B------:R-:W-:Y:S01]  /*18f90*/  LEA.HI R10, R9, R32, RZ, 0x3 ;  /* 0x00000020090a7211 */ /* 0x000fe200078f18ff */
[C---:B------:R-:W-:Y:S02]  /*18fa0*/  IMAD R11, R3.reuse, UR5, R0 ;  /* 0x00000005030b7c24 */ /* 0x040fe4000f8e0200 */
[----:B------:R-:W-:Y:S01]  /*18fb0*/  IMAD.WIDE.U32 R8, R3, UR4, RZ ;  /* 0x0000000403087c25 */ /* 0x000fe2000f8e00ff */
[----:B------:R-:W-:Y:S01]  /*18fc0*/  LOP3.LUT R13, R10, 0xfffffff8, RZ, 0xc0, !PT ;  /* 0xfffffff80a0d7812 */ /* 0x000fe200078ec0ff */
[----:B------:R-:W-:Y:S01]  /*18fd0*/  ULDC.64 UR4, c[0x0][0xbe8] ;  /* 0x0002fa0000047ab9 */ /* 0x000fe20000000a00 */
[----:B------:R-:W-:Y:S01]  /*18fe0*/  SHF.R.S32.HI R10, RZ, 0x3, R10 ;  /* 0x00000003ff0a7819 */ /* 0x000fe2000001140a */
[----:B------:R-:W-:Y:S02]  /*18ff0*/  IMAD.IADD R9, R9, 0x1, R11 ;  /* 0x0000000109097824 */ /* 0x000fe400078e020b */
[----:B------:R-:W-:-:S04]  /*19000*/  IMAD.IADD R13, R32, 0x1, -R13 ;  /* 0x00000001200d7824 */ /* 0x000fc800078e0a0d */
[----:B------:R-:W-:Y:S01]  /*19010*/  IMAD R0, R13, 0x20, R10 ;  /* 0x000000200d007824 */ /* 0x000fe200078e020a */
[----:B----4-:R-:W-:-:S13]  /*19020*/  ISETP.NE.AND P0, PT, R21, 0x1, PT ;  /* 0x000000011500780c */ /* 0x010fda0003f05270 */
[----:B------:R-:W2:Y:S08]  /*19030*/  @P0 LDC R4, c[0x0][0xcec] ;  /* 0x00033b00ff040b82 */ /* 0x000eb00000000800 */
[----:B------:R-:W4:Y:S01]  /*19040*/  @P0 LDC R15, c[0x0][0xcf0] ;  /* 0x00033c00ff0f0b82 */ /* 0x000f220000000800 */
[----:B---3--:R-:W-:-:S04]  /*19050*/  IMAD.WIDE.U32 R8, R12, UR4, R8 ;  /* 0x000000040c087c25 */ /* 0x008fc8000f8e0008 */
[----:B-----5:R-:W-:Y:S02]  /*19060*/  IMAD.IADD R13, R24, 0x1, R0 ;  /* 0x00000001180d7824 */ /* 0x020fe400078e0200 */
[----:B------:R-:W-:Y:S01]  /*19070*/  IMAD R9, R12, UR5, R9 ;  /* 0x000000050c097c24 */ /* 0x000fe2000f8e0209 */
[----:B------:R-:W-:Y:S01]  /*19080*/  ULDC.64 UR4, c[0x0][0xbf0] ;  /* 0x0002fc0000047ab9 */ /* 0x000fe20000000a00 */
[----:B--2---:R-:W-:-:S04]  /*19090*/  @P0 IMAD.HI.U32 R0, R13, R4, RZ ;  /* 0x000000040d000227 */ /* 0x004fc800078e00ff */
[----:B------:R-:W-:Y:S01]  /*190a0*/  IMAD.MOV.U32 R3, RZ, RZ, R13 ;  /* 0x000000ffff037224 */ /* 0x000fe200078e000d */
[----:B----4-:R-:W-:Y:S01]  /*190b0*/  @P0 SHF.R.U32.HI R3, RZ, R15, R0 ;  /* 0x0000000fff030219 */ /* 0x010fe20000011600 */
[----:B------:R-:W-:Y:S02]  /*190c0*/  IMAD R4, R30, UR4, RZ ;  /* 0x000000041e047c24 */ /* 0x000fe4000f8e02ff */
[----:B------:R-:W-:Y:S01]  /*190d0*/  IMAD.WIDE.U32 R8, R33, UR4, R8 ;  /* 0x0000000421087c25 */ /* 0x000fe2000f8e0008 */
[----:B------:R-:W-:-:S03]  /*190e0*/  SHF.R.S32.HI R0, RZ, 0x1f, R3 ;  /* 0x0000001fff007819 */ /* 0x000fc60000011403 */
[----:B------:R-:W-:Y:S01]  /*190f0*/  IMAD R11, R33, UR5, R4 ;  /* 0x00000005210b7c24 */ /* 0x000fe2000f8e0204 */
[----:B------:R-:W-:Y:S01]  /*19100*/  ULDC.64 UR4, c[0x0][0xbe0] ;  /* 0x0002f80000047ab9 */ /* 0x000fe20000000a00 */
[----:B------:R-:W-:Y:S02]  /*19110*/  IMAD.MOV R4, RZ, RZ, -R3 ;  /* 0x000000ffff047224 */ /* 0x000fe400078e0a03 */
[----:B------:R-:W-:Y:S02]  /*19120*/  IMAD.IADD R9, R9, 0x1, R11 ;  /* 0x0000000109097824 */ /* 0x000fe400078e020b */
[----:B------:R-:W-:Y:S02]  /*19130*/  IMAD R11, R21, R4, R13 ;  /* 0x00000004150b7224 */ /* 0x000fe400078e020d */
[----:B------:R-:W-:Y:S02]  /*19140*/  IMAD R0, R0, UR4, RZ ;  /* 0x0000000400007c24 */ /* 0x000fe4000f8e02ff */
[----:B------:R-:W-:-:S04]  /*19150*/  IMAD.WIDE.U32 R8, R3, UR4, R8 ;  /* 0x0000000403087c25 */ /* 0x000fc8000f8e0008 */
[----:B------:R-:W-:Y:S01]  /*19160*/  IMAD R13, R3, UR5, R0 ;  /* 0x00000005030d7c24 */ /* 0x000fe2000f8e0200 */
        /* <DEDUP_REMOVED lines=9> */
[----:B------:R-:W-:Y:S01]  /*19200*/  VIADD R9, R228, 0xc0 ;  /* 0x000000c0e4097836 */ /* 0x000fe20000000000 */
[----:B------:R-:W-:Y:S02]  /*19210*/  UMOV UR4, 0xffffffff ;  /* 0xffffffff00047882 */ /* 0x000fe40000000000 */
[----:B------:R-:W-:Y:S02]  /*19220*/  LEA.HI.X R4, R8, UR5, R3, 0x1, P0 ;  /* 0x0000000508047c11 */ /* 0x000fe400080f0c03 */
[----:B------:R-:W-:Y:S01]  /*19230*/  SHF.R.S32.HI R20, RZ, 0x1f, R9 ;  /* 0x0000001fff147819 */ /* 0x000fe20000011409 */
[----:B------:R-:W-:Y:S06]  /*19240*/  BRA.DIV UR4, `(.L_x_5781) ;  /* 0x000000b204447947 */ /* 0x000fec000b800000 */
[----:B------:R2:W3:Y:S04]  /*19250*/  SHFL.IDX PT, R3, R4, RZ, 0x181f ;  /* 0x00181fff04037589 */ /* 0x0004e800000e0000 */
[----:B------:R2:W4:Y:S02]  /*19260*/  SHFL.IDX PT, R14, R0, RZ, 0x181f ;  /* 0x00181fff000e7589 */ /* 0x00052400000e0000 */
.L_x_6018:
[----:B------:R-:W-:Y:S01]  /*19270*/  IMAD R21, R26, R21, RZ ;  /* 0x000000151a157224 */ /* 0x000fe200078e02ff */
[----:B------:R-:W-:Y:S01]  /*19280*/  BSSY B1, `(.L_x_5782) ;  /* 0x000001c000017945 */ /* 0x000fe20003800000 */
[----:B------:R-:W-:-:S05]  /*19290*/  IMAD.IADD R10, R10, 0x1, R24 ;  /* 0x000000010a0a7824 */ /* 0x000fca00078e0218 */
[----:B------:R-:W-:-:S13]  /*192a0*/  ISETP.GE.AND P0, PT, R10, R21, PT ;  /* 0x000000150a00720c */ /* 0x000fda0003f06270 */
[----:B------:R-:W-:Y:S05]  /*192b0*/  @P0 BRA `(.L_x_5783) ;  /* 0x0000000000600947 */ /* 0x000fea0003800000 */
        /* <DEDUP_REMOVED lines=9> */
[----:B------:R-:W-:-:S03]  /*19350*/  SHF.R.S32.HI R28, RZ, 0x1f, R28 ;  /* 0x0000001fff1c7819 */ /* 0x000fc6000001141c */
[----:B----4-:R-:W-:-:S04]  /*19360*/  @!P3 LEA R12, P5, R228, R14, 0x1 ;  /* 0x0000000ee40cb211 */ /* 0x010fc800078a08ff */
[CC--:B---3--:R-:W-:Y:S01]  /*19370*/  @!P3 LEA.HI.X R13, R228.reuse, R3.reuse, R11, 0x1, P5 ;  /* 0x00000003e40db211 */ /* 0x0c8fe200028f0c0b */
[----:B------:R-:W-:Y:S01]  /*19380*/  VIADD R11, R228, 0x80 ;  /* 0x00000080e40b7836 */ /* 0x000fe20000000000 */
[CC--:B------:R-:W-:Y:S02]  /*19390*/  @!P2 LEA R24, P4, R15.reuse, R14.reuse, 0x1 ;  /* 0x0000000e0f18a211 */ /* 0x0c0fe400078808ff */
[-C--:B------:R-:W-:Y:S01]  /*193a0*/  @!P1 LEA R26, P5, R8, R14.reuse, 0x1 ;  /* 0x0000000e081a9211 */ /* 0x080fe200078a08ff */
[----:B------:R3:W-:Y:S01]  /*193b0*/  @!P3 ST.E.128 desc[UR40][R12.64], RZ ;  /* 0x000000ff0c00b985 */ /* 0x0007e2000c101d28 */
[----:B------:R-:W-:Y:S02]  /*193c0*/  SHF.R.S32.HI R11, RZ, 0x1f, R11 ;  /* 0x0000001fff0b7819 */ /* 0x000fe4000001140b */
[----:B------:R-:W-:Y:S02]  /*193d0*/  @!P2 LEA.HI.X R25, R15, R3, R28, 0x1, P4 ;  /* 0x000000030f19a211 */ /* 0x000fe400020f0c1c */
[----:B------:R-:W-:-:S02]  /*193e0*/  @!P0 LEA R14, P4, R9, R14, 0x1 ;  /* 0x0000000e090e8211 */ /* 0x000fc400078808ff */
[-C--:B------:R-:W-:Y:S01]  /*193f0*/  @!P1 LEA.HI.X R27, R8, R3.reuse, R11, 0x1, P5 ;  /* 0x00000003081b9211 */ /* 0x080fe200028f0c0b */
[----:B------:R3:W-:Y:S01]  /*19400*/  @!P2 ST.E.128 desc[UR40][R24.64], RZ ;  /* 0x000000ff1800a985 */ /* 0x0007e2000c101d28 */
[----:B------:R-:W-:-:S03]  /*19410*/  @!P0 LEA.HI.X R15, R9, R3, R20, 0x1, P4 ;  /* 0x00000003090f8211 */ /* 0x000fc600020f0c14 */
[----:B------:R3:W-:Y:S04]  /*19420*/  @!P1 ST.E.128 desc[UR40][R26.64], RZ ;  /* 0x000000ff1a009985 */ /* 0x0007e8000c101d28 */
[----:B------:R3:W-:Y:S02]  /*19430*/  @!P0 ST.E.128 desc[UR40][R14.64], RZ ;  /* 0x000000ff0e008985 */ /* 0x0007e4000c101d28 */
.L_x_5783:
[----:B------:R-:W-:Y:S05]  /*19440*/  BSYNC B1 ;  /* 0x0000000000017941 */ /* 0x000fea0003800000 */
.L_x_5782:
[----:B------:R-:W-:-:S03]  /*19450*/  UMOV UR4, 0xffffffff ;  /* 0xffffffff00047882 */ /* 0x000fc60000000000 */
[----:B------:R-:W-:Y:S05]  /*19460*/  BRA.DIV UR4, `(.L_x_5784) ;  /* 0x000000ae04f07947 */ /* 0x000fea000b800000 */
[----:B---3--:R3:W0:Y:S04]  /*19470*/  SHFL.IDX PT, R3, R4, 0x1, 0x181f ;  /* 0x00381f0004037f89 */ /* 0x00862800000e0000 */
[----:B----4-:R3:W4:Y:S02]  /*19480*/  SHFL.IDX PT, R14, R0, 0x1, 0x181f ;  /* 0x00381f00000e7f89 */ /* 0x01072400000e0000 */
.L_x_6022:
        /* <DEDUP_REMOVED lines=9> */
[----:B------:R-:W-:Y:S02]  /*19520*/  ISETP.GE.AND P2, PT, R15, UR4, PT ;  /* 0x000000040f007c0c */ /* 0x000fe4000bf46270 */
[----:B------:R-:W-:Y:S02]  /*19530*/  ISETP.GE.AND P1, PT, R11, UR4, PT ;  /* 0x000000040b007c0c */ /* 0x000fe4000bf26270 */
[----:B------:R-:W-:Y:S02]  /*19540*/  ISETP.GE.AND P0, PT, R9, UR4, PT ;  /* 0x0000000409007c0c */ /* 0x000fe4000bf06270 */
[----:B------:R-:W-:-:S02]  /*19550*/  IADD3 R29, R228, 0x40, RZ ;  /* 0x00000040e41d7810 */ /* 0x000fc40007ffe0ff */
[----:B------:R-:W-:Y:S02]  /*19560*/  SHF.R.S32.HI R26, RZ, 0x1f, R228 ;  /* 0x0000001fff1a7819 */ /* 0x000fe400000114e4 */
[----:B------:R-:W-:Y:S02]  /*19570*/  SHF.R.S32.HI R29, RZ, 0x1f, R29 ;  /* 0x0000001fff1d7819 */ /* 0x000fe4000001141d */
[CC--:B----4-:R-:W-:Y:S02]  /*19580*/  @!P3 LEA R12, P5, R228.reuse, R14.reuse, 0x1 ;  /* 0x0000000ee40cb211 */ /* 0x0d0fe400078a08ff */
[----:B------:R-:W-:Y:S02]  /*19590*/  @!P2 LEA R24, P4, R15, R14, 0x1 ;  /* 0x0000000e0f18a211 */ /* 0x000fe400078808ff */
[----:B0-----:R-:W-:Y:S02]  /*195a0*/  @!P3 LEA.HI.X R13, R228, R3, R26, 0x1, P5 ;  /* 0x00000003e40db211 */ /* 0x001fe400028f0c1a */
[----:B------:R-:W-:-:S02]  /*195b0*/  SHF.R.S32.HI R28, RZ, 0x1f, R28 ;  /* 0x0000001fff1c7819 */ /* 0x000fc4000001141c */
[-C--:B------:R-:W-:Y:S01]  /*195c0*/  @!P1 LEA R26, P5, R11, R14.reuse, 0x1 ;  /* 0x0000000e0b1a9211 */ /* 0x080fe200078a08ff */
[----:B------:R0:W-:Y:S01]  /*195d0*/  @!P3 ST.E.128 desc[UR40][R12.64], RZ ;  /* 0x000000ff0c00b985 */ /* 0x0001e2000c101d28 */
[-C--:B------:R-:W-:Y:S02]  /*195e0*/  @!P2 LEA.HI.X R25, R15, R3.reuse, R29, 0x1, P4 ;  /* 0x000000030f19a211 */ /* 0x080fe400020f0c1d */
[----:B------:R-:W-:Y:S02]  /*195f0*/  @!P0 LEA R14, P4, R9, R14, 0x1 ;  /* 0x0000000e090e8211 */ /* 0x000fe400078808ff */
[-C--:B------:R-:W-:Y:S01]  /*19600*/  @!P1 LEA.HI.X R27, R11, R3.reuse, R28, 0x1, P5 ;  /* 0x000000030b1b9211 */ /* 0x080fe200028f0c1c */
[----:B------:R0:W-:Y:S01]  /*19610*/  @!P2 ST.E.128 desc[UR40][R24.64], RZ ;  /* 0x000000ff1800a985 */ /* 0x0001e2000c101d28 */
[----:B------:R-:W-:-:S03]  /*19620*/  @!P0 LEA.HI.X R15, R9, R3, R20, 0x1, P4 ;  /* 0x00000003090f8211 */ /* 0x000fc600020f0c14 */
[----:B------:R0:W-:Y:S04]  /*19630*/  @!P1 ST.E.128 desc[UR40][R26.64], RZ ;  /* 0x000000ff1a009985 */ /* 0x0001e8000c101d28 */
[----:B------:R0:W-:Y:S02]  /*19640*/  @!P0 ST.E.128 desc[UR40][R14.64], RZ ;  /* 0x000000ff0e008985 */ /* 0x0001e4000c101d28 */
.L_x_5786:
[----:B------:R-:W-:Y:S05]  /*19650*/  BSYNC B1 ;  /* 0x0000000000017941 */ /* 0x000fea0003800000 */
.L_x_5785:
[----:B------:R-:W-:-:S03]  /*19660*/  UMOV UR4, 0xffffffff ;  /* 0xffffffff00047882 */ /* 0x000fc60000000000 */
[----:B------:R-:W-:Y:S05]  /*19670*/  BRA.DIV UR4, `(.L_x_5787) ;  /* 0x000000ae04b47947 */ /* 0x000fea000b800000 */
[----:B0-----:R0:W0:Y:S04]  /*19680*/  SHFL.IDX PT, R3, R4, 0x2, 0x181f ;  /* 0x00581f0004037f89 */ /* 0x00102800000e0000 */
[----:B----4-:R4:W0:Y:S02]  /*19690*/  SHFL.IDX PT, R14, R0, 0x2, 0x181f ;  /* 0x00581f00000e7f89 */ /* 0x01082400000e0000 */
.L_x_6026:
        /* <DEDUP_REMOVED lines=16> */
[CC--:B0-----:R-:W-:Y:S02]  /*197a0*/  @!P3 LEA R12, P5, R228.reuse, R14.reuse, 0x1 ;  /* 0x0000000ee40cb211 */ /* 0x0c1fe400078a08ff */
[-C--:B------:R-:W-:Y:S02]  /*197b0*/  @!P2 LEA R24, P4, R15, R14.reuse, 0x1 ;  /* 0x0000000e0f18a211 */ /* 0x080fe400078808ff */
[----:B------:R-:W-:Y:S02]  /*197c0*/  @!P3 LEA.HI.X R13, R228, R3, R26, 0x1, P5 ;  /* 0x00000003e40db211 */ /* 0x000fe400028f0c1a */
[----:B------:R-:W-:-:S02]  /*197d0*/  @!P1 LEA R26, P5, R11, R14, 0x1 ;  /* 0x0000000e0b1a9211 */ /* 0x000fc400078a08ff */
[-C--:B------:R-:W-:Y:S01]  /*197e0*/  @!P2 LEA.HI.X R25, R15, R3.reuse, R29, 0x1, P4 ;  /* 0x000000030f19a211 */ /* 0x080fe200020f0c1d */
[----:B------:R0:W-:Y:S01]  /*197f0*/  @!P3 ST.E.128 desc[UR40][R12.64], RZ ;  /* 0x000000ff0c00b985 */ /* 0x0001e2000c101d28 */
[----:B------:R-:W-:Y:S02]  /*19800*/  @!P0 LEA R14, P4, R9, R14, 0x1 ;  /* 0x0000000e090e8211 */ /* 0x000fe400078808ff */
[-C--:B------:R-:W-:Y:S01]  /*19810*/  @!P1 LEA.HI.X R27, R11, R3.reuse, R28, 0x1, P5 ;  /* 0x000000030b1b9211 */ /* 0x080fe200028f0c1c */
[----:B------:R0:W-:Y:S01]  /*19820*/  @!P2 ST.E.128 desc[UR40][R24.64], RZ ;  /* 0x000000ff1800a985 */ /* 0x0001e2000c101d28 */
[----:B------:R-:W-:-:S03]  /*19830*/  @!P0 LEA.HI.X R15, R9, R3, R20, 0x1, P4 ;  /* 0x00000003090f8211 */ /* 0x000fc600020f0c14 */
[----:B------:R0:W-:Y:S04]  /*19840*/  @!P1 ST.E.128 desc[UR40][R26.64], RZ ;  /* 0x000000ff1a009985 */ /* 0x0001e8000c101d28 */
[----:B------:R0:W-:Y:S02]  /*19850*/  @!P0 ST.E.128 desc[UR40][R14.64], RZ ;  /* 0x000000ff0e008985 */ /* 0x0001e4000c101d28 */
.L_x_5789:
[----:B------:R-:W-:Y:S05]  /*19860*/  BSYNC B1 ;  /* 0x0000000000017941 */ /* 0x000fea0003800000 */
.L_x_5788:
[----:B------:R-:W-:-:S03]  /*19870*/  UMOV UR4, 0xffffffff ;  /* 0xffffffff00047882 */ /* 0x000fc60000000000 */
[----:B------:R-:W-:Y:S05]  /*19880*/  BRA.DIV UR4, `(.L_x_5790) ;  /* 0x000000ae04787947 */ /* 0x000fea000b800000 */
[----:B0-----:R0:W0:Y:S04]  /*19890*/  SHFL.IDX PT, R3, R4, 0x3, 0x181f ;  /* 0x00781f0004037f89 */ /* 0x00102800000e0000 */
[----:B------:R0:W0:Y:S02]  /*198a0*/  SHFL.IDX PT, R14, R0, 0x3, 0x181f ;  /* 0x00781f00000e7f89 */ /* 0x00002400000e0000 */
.L_x_6030:
[----:B0-234-:R-:W-:-:S05]  /*198b0*/  VIADD R0, R10, 0x60 ;  /* 0x000000600a007836 */ /* 0x01dfca0000000000 */
        /* <DEDUP_REMOVED lines=12> */
[----:B------:R-:W-:-:S04]  /*19980*/  @!P3 LEA R10, P5, R228, R14, 0x1 ;  /* 0x0000000ee40ab211 */ /* 0x000fc800078a08ff */
[CC--:B------:R-:W-:Y:S02]  /*19990*/  @!P3 LEA.HI.X R11, R228.reuse, R3.reuse, R8, 0x1, P5 ;  /* 0x00000003e40bb211 */ /* 0x0c0fe400028f0c08 */
[CC--:B------:R-:W-:Y:S02]  /*199a0*/  @!P2 LEA R12, P4, R15.reuse, R14.reuse, 0x1 ;  /* 0x0000000e0f0ca211 */ /* 0x0c0fe400078808ff */
[----:B------:R-:W-:Y:S01]  /*199b0*/  IADD3 R8, R228, 0x80, RZ ;  /* 0x00000080e4087810 */ /* 0x000fe20007ffe0ff */
[----:B------:R0:W-:Y:S01]  /*199c0*/  @!P3 ST.E.128 desc[UR40][R10.64], RZ ;  /* 0x000000ff0a00b985 */ /* 0x0001e2000c101d28 */
[----:B------:R-:W-:Y:S02]  /*199d0*/  @!P1 LEA R24, P5, R4, R14, 0x1 ;  /* 0x0000000e04189211 */ /* 0x000fe400078a08ff */
[----:B------:R-:W-:Y:S02]  /*199e0*/  SHF.R.S32.HI R8, RZ, 0x1f, R8 ;  /* 0x0000001fff087819 */ /* 0x000fe40000011408 */
[----:B------:R-:W-:-:S02]  /*199f0*/  @!P2 LEA.HI.X R13, R15, R3, R26, 0x1, P4 ;  /* 0x000000030f0da211 */ /* 0x000fc400020f0c1a */
[C---:B------:R-:W-:Y:S02]  /*19a00*/  @!P0 LEA R14, P4, R9.reuse, R14, 0x1 ;  /* 0x0000000e090e8211 */ /* 0x040fe400078808ff */
[-C--:B------:R-:W-:Y:S01]  /*19a10*/  @!P1 LEA.HI.X R25, R4, R3.reuse, R8, 0x1, P5 ;  /* 0x0000000304199211 */ /* 0x080fe200028f0c08 */
[----:B------:R0:W-:Y:S01]  /*19a20*/  @!P2 ST.E.128 desc[UR40][R12.64], RZ ;  /* 0x000000ff0c00a985 */ /* 0x0001e2000c101d28 */
[----:B------:R-:W-:-:S03]  /*19a30*/  @!P0 LEA.HI.X R15, R9, R3, R20, 0x1, P4 ;  /* 0x00000003090f8211 */ /* 0x000fc600020f0c14 */
[----:B------:R0:W-:Y:S04]  /*19a40*/  @!P1 ST.E.128 desc[UR40][R24.64], RZ ;  /* 0x000000ff18009985 */ /* 0x0001e8000c101d28 */
[----:B------:R0:W-:Y:S02]  /*19a50*/  @!P0 ST.E.128 desc[UR40][R14.64], RZ ;  /* 0x000000ff0e008985 */ /* 0x0001e4000c101d28 */
.L_x_5773:
[----:B------:R-:W-:Y:S05]  /*19a60*/  BSYNC B0 ;  /* 0x0000000000007941 */ /* 0x000fea0003800000 */
.L_x_5759:
[----:B------:R-:W-:Y:S02]  /*19a70*/  ULDC UR4, c[0x0][0xd3c] ;  /* 0x00034f0000047ab9 */ /* 0x000fe40000000800 */
[----:B------:R-:W-:-:S13]  /*19a80*/  ISETP.GE.AND P0, PT, R7, UR4, PT ;  /* 0x0000000407007c0c */ /* 0x000fda000bf06270 */
[----:B------:R-:W-:Y:S05]  /*19a90*/  @!P0 BRA `(.L_x_5791) ;  /* 0xfffffe7c00708947 */ /* 0x000fea000383ffff */
[----:B------:R-:W-:Y:S05]  /*19aa0*/  BRA `(.L_x_5629) ;  /* 0x0000009400207947 */ /* 0x000fea0003800000 */
.L_x_5627:
        /* <DEDUP_REMOVED lines=20> */
.L_x_5792:
        /* <DEDUP_REMOVED lines=43> */
.L_x_5796:
[----:B------:R-:W0:Y:S01]  /*19ea0*/  LDC R2, c[0x0][0xd3c] ;  /* 0x00034f00ff027b82 */ /* 0x000e220000000800 */
[----:B------:R-:W-:Y:S01]  /*19eb0*/  ULDC UR7, c[0x0][0xd3c] ;  /* 0x00034f0000077ab9 */ /* 0x000fe20000000800 */
[----:B------:R-:W-:Y:S01]  /*19ec0*/  UIADD3 UR4, UR4, 0x1f, URZ ;  /* 0x0000001f04047890 */ /* 0x000fe2000fffe03f */
[----:B------:R-:W-:-:S05]  /*19ed0*/  IMAD.U32 R3, RZ, RZ, UR7 ;  /* 0x00000007ff037e24 */ /* 0x000fca000f8e00ff */
[----:B------:R1:W-:Y:S01]  /*19ee0*/  STL [R1+0xc], R3 ;  /* 0x00000c0301007387 */ /* 0x0003e20000100800 */
[----:B0-----:R-:W-:-:S13]  /*19ef0*/  ISETP.LE.AND P6, PT, R2, UR4, PT ;  /* 0x0000000402007c0c */ /* 0x001fda000bfc3270 */
[----:B-1----:R-:W-:Y:S05]  /*19f00*/  @P6 BRA `(.L_x_5795) ;  /* 0x0000000800b06947 */ /* 0x002fea0003800000 */
[----:B------:R-:W-:Y:S01]  /*19f10*/  IADD3 R11, R0, UR4, RZ ;  /* 0x00000004000b7c10 */ /* 0x000fe2000fffe0ff */
        /* <DEDUP_REMOVED lines=31> */
.L_x_5794:
[----:B------:R-:W-:Y:S01]  /*1a110*/  IMAD.IADD R10, R9, 0x1, -R4 ;  /* 0x00000001090a7824 */ /* 0x000fe200078e0a04 */
[----:B------:R-:W-:-:S03]  /*1a120*/  MOV R3, RZ ;  /* 0x000000ff00037202 */ /* 0x000fc60000000f00 */
        /* <DEDUP_REMOVED lines=10> */
.L_x_5797:
        /* <DEDUP_REMOVED lines=27> */
[----:B------:R-:W-:Y:S01]  /*1a380*/  @!P1 IMAD.IADD R2, R2, 0x1, -R7 ;  /* 0x0000000102029824 */ /* 0x000fe200078e0a07 */
[----:B------:R-:W-:-:S02]  /*1a390*/  @!P1 IADD3 R10, R10, 0x1, RZ ;  /* 0x000000010a0a9810 */ /* 0x000fc40007ffe0ff */
        /* <DEDUP_REMOVED lines=34> */
.L_x_5798:
        /* <DEDUP_REMOVED lines=28> */
[----:B------:R-:W-:Y:S01]  /*1a780*/  IMAD R9, R7, R2, RZ ;  /* 0x0000000207097224 */ /* 0x000fe200078e02ff */
[----:B------:R-:W-:-:S03]  /*1a790*/  IADD3 R2, -R2, RZ, RZ ;  /* 0x000000ff02027210 */ /* 0x000fc60007ffe1ff */
[----:B------:R-:W-:Y:S02]  /*1a7a0*/  IMAD.MOV R10, RZ, RZ, -R9 ;  /* 0x000000ffff0a7224 */ /* 0x000fe400078e0a09 */
[----:B------:R-:W-:Y:S02]  /*1a7b0*/  IMAD R8, R8, R2, R5 ;  /* 0x0000000208087224 */ /* 0x000fe400078e0205 */
[----:B------:R-:W-:Y:S01]  /*1a7c0*/  IMAD.MOV.U32 R2, RZ, RZ, RZ ;  /* 0x000000ffff027224 */ /* 0x000fe200078e00ff */
[----:B------:R-:W-:Y:S02]  /*1a7d0*/  VIADDMNMX R7, R10, UR5, R7, PT ;  /* 0x000000050a077c46 */ /* 0x000fe4000b800107 */
[----:B------:R-:W-:Y:S02]  /*1a7e0*/  IADD3 R9, R9, 0x1000000, R8 ;  /* 0x0100000009097810 */ /* 0x000fe40007ffe008 */
        /* <DEDUP_REMOVED lines=26> */
.L_x_5799:
[----:B01----:R-:W-:-:S05]  /*1a990*/  LOP3.LUT R3, RZ, R2, RZ, 0x33, !PT ;  /* 0x00000002ff037212 */ /* 0x003fca00078e33ff */
[----:B------:R-:W-:-:S05]  /*1a9a0*/  IMAD.IADD R2, R4, 0x1, R3 ;  /* 0x0000000104027824 */ /* 0x000fca00078e0203 */
[----:B------:R1:W-:Y:S01]  /*1a9b0*/  STL [R1+0x4], R2 ;  /* 0x0000040201007387 */ /* 0x0003e20000100800 */
[----:B------:R-:W-:Y:S05]  /*1a9c0*/  BRA `(.L_x_5800) ;  /* 0x0000000000107947 */ /* 0x000fea0003800000 */
.L_x_5795:
[----:B------:R-:W-:Y:S01]  /*1a9d0*/  IMAD.U32 R2, RZ, RZ, UR6 ;  /* 0x00000006ff027e24 */ /* 0x000fe2000f8e00ff */
[----:B------:R0:W-:Y:S04]  /*1a9e0*/  STL [R1+0x4], RZ ;  /* 0x000004ff01007387 */ /* 0x0001e80000100800 */
[----:B------:R0:W-:Y:S04]  /*1a9f0*/  STL [R1+0x8], RZ ;  /* 0x000008ff01007387 */ /* 0x0001e80000100800 */
[----:B------:R0:W-:Y:S02]  /*1aa00*/  STL [R1], R2 ;  /* 0x0000000201007387 */ /* 0x0001e40000100800 */
.L_x_5800:
        /* <DEDUP_REMOVED lines=10> */
.L_x_5793:
[----:B--2---:R-:W2:Y:S01]  /*1aab0*/  LDL R0, [R1+0xc] ;  /* 0x00000c0001007983 */ /* 0x004ea20000100800 */
[----:B------:R-:W-:Y:S01]  /*1aac0*/  ULDC UR4, c[0x0][0xd3c] ;  /* 0x00034f0000047ab9 */ /* 0x000fe20000000800 */
[----:B------:R-:W-:Y:S01]  /*1aad0*/  IMAD.MOV.U32 R19, RZ, RZ, RZ ;  /* 0x000000ffff137224 */ /* 0x000fe200078e00ff */
[----:B--2---:R-:W-:Y:S02]  /*1aae0*/  ISETP.GE.AND P0, PT, R0, UR4, PT ;  /* 0x0000000400007c0c */ /* 0x004fe4000bf06270 */
[----:B------:R-:W-:-:S05]  /*1aaf0*/  MOV R0, 0x1 ;  /* 0x0000000100007802 */ /* 0x000fca0000000f00 */
[----:B------:R2:W-:Y:S04]  /*1ab00*/  STL [R1+0x18], R0 ;  /* 0x0000180001007387 */ /* 0x0005e80000100800 */
[----:B------:R2:W-:Y:S02]  /*1ab10*/  STL [R1+0x80], RZ ;  /* 0x000080ff01007387 */ /* 0x0005e40000100800 */
        /* <DEDUP_REMOVED lines=8> */
[----:B01----:R-:W-:Y:S01]  /*1aba0*/  IMAD.SHL.U32 R2, R4, 0x8, RZ ;  /* 0x0000000804027824 */ /* 0x003fe200078e00ff */
        /* <DEDUP_REMOVED lines=19> */
[C---:B-1----:R-:W-:Y:S02]  /*1ace0*/  LOP3.LUT R2, R0.reuse, 0x80, RZ, 0xfc, !PT ;  /* 0x0000008000027812 */ /* 0x042fe400078efcff */
[----:B------:R-:W-:-:S07]  /*1acf0*/  LOP3.LUT R0, R0, 0xc0, RZ, 0xfc, !PT ;  /* 0x000000c000007812 */ /* 0x000fce00078efcff */
.L_x_5951:
[----:B--2---:R-:W2:Y:S01]  /*1ad00*/  LDL R0, [R1+0xc] ;  /* 0x00000c0001007983 */ /* 0x004ea20000100800 */
[----:B-1----:R-:W2:Y:S01]  /*1ad10*/  LDC.64 R2, c[0x0][0xd88] ;  /* 0x00036200ff027b82 */ /* 0x002ea20000000a00 */
[----:B------:R-:W-:Y:S05]  /*1ad20*/  YIELD ;  /* 0x0000000000007946 */ /* 0x000fea0003800000 */
[----:B------:R-:W-:Y:S01]  /*1ad30*/  ULDC.64 UR4, c[0x0][0xb20] ;  /* 0x0002c80000047ab9 */ /* 0x000fe20000000a00 */
[----:B0-----:R-:W-:Y:S02]  /*1ad40*/  CS2R R8, SRZ ;  /* 0x0000000000087805 */ /* 0x001fe4000001ff00 */
        /* <DEDUP_REMOVED lines=21> */
[----:B-1----:R-:W-:Y:S01]  /*1aea0*/  IMAD.MOV.U32 R0, RZ, RZ, RZ ;  /* 0x000000ffff007224 */ /* 0x002fe200078e00ff */
[----:B------:R-:W-:Y:S02]  /*1aeb0*/  ISETP.NE.U32.AND P1, PT, RZ, UR8, PT ;  /* 0x00000008ff007c0c */ /* 0x000fe4000bf25070 */
[C---:B------:R-:W-:Y:S02]  /*1aec0*/  IADD3 R6, P5, R17.reuse, UR6, RZ ;  /* 0x0000000611067c10 */ /* 0x040fe4000ffbe0ff */
[----:B--2---:R-:W-:-:S02]  /*1aed0*/  IADD3 R2, P4, R17, UR4, RZ ;  /* 0x0000000411027c10 */ /* 0x004fc4000ff9e0ff */
[----:B------:R-:W-:Y:S02]  /*1aee0*/  ISETP.NE.AND.EX P3, PT, RZ, UR11, PT, P3 ;  /* 0x0000000bff007c0c */ /* 0x000fe4000bf65330 */
[----:B------:R-:W-:Y:S02]  /*1aef0*/  IADD3.X R3, R15, UR5, RZ, P4, !PT ;  /* 0x000000050f037c10 */ /* 0x000fe4000a7fe4ff */
[----:B0-----:R-:W-:Y:S02]  /*1af00*/  IADD3 R4, P4, R17, UR8, RZ ;  /* 0x0000000811047c10 */ /* 0x001fe4000ff9e0ff */
        /* <DEDUP_REMOVED lines=32> */
.L_x_5802:
        /* <DEDUP_REMOVED lines=17> */
.L_x_5803:
[----:B------:R-:W-:Y:S05]  /*1b220*/  @!P0 BRA `(.L_x_5804) ;  /* 0x00000000000c8947 */ /* 0x000fea0003800000 */
[----:B------:R-:W2:Y:S04]  /*1b230*/  LDG.E R8, desc[UR40][R6.64] ;  /* 0x0000002806087981 */ /* 0x000ea8000c1e1900 */
[----:B------:R-:W2:Y:S02]  /*1b240*/  LDG.E R6, desc[UR40][R6.64+0x4] ;  /* 0x0000042806067981 */ /* 0x000ea4000c1e1900 */
[----:B--2---:R-:W-:-:S07]  /*1b250*/  IMAD.IADD R8, R6, 0x1, -R8 ;  /* 0x0000000106087824 */ /* 0x004fce00078e0a08 */
.L_x_5804:
[----:B------:R-:W3:Y:S01]  /*1b260*/  LDL R7, [R1+0x4] ;  /* 0x0000040001077983 */ /* 0x000ee20000100800 */
[----:B--2---:R-:W2:Y:S03]  /*1b270*/  LDC R3, c[0x0][0x448] ;  /* 0x00011200ff037b82 */ /* 0x004ea60000000800 */
[----:B-1----:R-:W4:Y:S04]  /*1b280*/  @P1 LDG.E R2, desc[UR40][R4.64] ;  /* 0x0000002804021981 */ /* 0x002f28000c1e1900 */
[----:B------:R1:W4:Y:S01]  /*1b290*/  @P1 LDG.E R4, desc[UR40][R4.64+0x4] ;  /* 0x0000042804041981 */ /* 0x000322000c1e1900 */
[----:B-----5:R-:W-:Y:S01]  /*1b2a0*/  IMAD.IADD R9, R8, 0x1, -R9 ;  /* 0x0000000108097824 */ /* 0x020fe200078e0a09 */
[----:B------:R-:W-:Y:S01]  /*1b2b0*/  LOP3.LUT R12, R10, 0xff, RZ, 0xc0, !PT ;  /* 0x000000ff0a0c7812 */ /* 0x000fe200078ec0ff */
[----:B------:R-:W-:Y:S01]  /*1b2c0*/  BSSY B0, `(.L_x_5805) ;  /* 0x0000036000007945 */ /* 0x000fe20003800000 */
[----:B------:R-:W-:-:S03]  /*1b2d0*/  SHF.R.U32.HI R10, RZ, 0x10, R10 ;  /* 0x00000010ff0a7819 */ /* 0x000fc6000001160a */
[----:B------:R0:W-:Y:S01]  /*1b2e0*/  STL [R1+0x84], R12 ;  /* 0x0000840c01007387 */ /* 0x0001e20000100800 */
[----:B--2---:R-:W-:-:S13]  /*1b2f0*/  ISETP.NE.AND P0, PT, R3, 0x1, PT ;  /* 0x000000010300780c */ /* 0x004fda0003f05270 */
[----:B-1----:R-:W1:Y:S08]  /*1b300*/  @P0 LDC R5, c[0x0][0x44c] ;  /* 0x00011300ff050b82 */ /* 0x002e700000000800 */
[----:B------:R-:W2:Y:S01]  /*1b310*/  @P0 LDC R6, c[0x0][0x450] ;  /* 0x00011400ff060b82 */ /* 0x000ea20000000800 */
[----:B---3--:R-:W-:-:S05]  /*1b320*/  IMAD.SHL.U32 R3, R7, 0x80, RZ ;  /* 0x0000008007037824 */ /* 0x008fca00078e00ff */
[----:B------:R-:W-:Y:S01]  /*1b330*/  IADD3 R3, R3, 0x7f, RZ ;  /* 0x0000007f03037810 */ /* 0x000fe20007ffe0ff */
[----:B----4-:R-:W-:-:S04]  /*1b340*/  @P1 IMAD.IADD R11, R4, 0x1, -R2 ;  /* 0x00000001040b1824 */ /* 0x010fc800078e0a02 */
[----:B-1----:R-:W-:-:S05]  /*1b350*/  @P0 IMAD.HI.U32 R2, R3, R5, RZ ;  /* 0x0000000503020227 */ /* 0x002fca00078e00ff */
[----:B--2---:R-:W-:Y:S01]  /*1b360*/  @P0 SHF.R.U32.HI R3, RZ, R6, R2 ;  /* 0x00000006ff030219 */ /* 0x004fe20000011602 */
[----:B------:R-:W-:-:S04]  /*1b370*/  IMAD.IADD R2, R9, 0x1, R11 ;  /* 0x0000000109027824 */ /* 0x000fc800078e020b */
[C---:B------:R-:W-:Y:S01]  /*1b380*/  VIADD R4, R2.reuse, 0x5f ;  /* 0x0000005f02047836 */ /* 0x040fe20000000000 */
[----:B------:R-:W-:-:S03]  /*1b390*/  IADD3 R21, R2, 0x60, -R14 ;  /* 0x0000006002157810 */ /* 0x000fc60007ffe80e */
[----:B------:R-:W-:-:S04]  /*1b3a0*/  IMAD.HI R2, R4, 0x2aaaaaab, RZ ;  /* 0x2aaaaaab04027827 */ /* 0x000fc800078e02ff */
[----:B------:R-:W-:Y:S01]  /*1b3b0*/  IMAD.IADD R3, R21, 0x1, R3 ;  /* 0x0000000115037824 */ /* 0x000fe200078e0203 */
[----:B------:R-:W-:-:S03]  /*1b3c0*/  SHF.R.U32.HI R20, RZ, 0x1f, R2 ;  /* 0x0000001fff147819 */ /* 0x000fc60000011602 */
[----:B------:R-:W-:Y:S01]  /*1b3d0*/  IMAD.HI R3, R3, 0x2aaaaaab, RZ ;  /* 0x2aaaaaab03037827 */ /* 0x000fe200078e02ff */
[----:B------:R-:W-:-:S03]  /*1b3e0*/  LEA.HI.SX32 R20, R2, R20, 0x1c ;  /* 0x0000001402147211 */ /* 0x000fc600078fe2ff */
[----:B------:R-:W-:Y:S01]  /*1b3f0*/  IMAD.MOV.U32 R2, RZ, RZ, RZ ;  /* 0x000000ffff027224 */ /* 0x000fe200078e00ff */
[----:B------:R-:W-:-:S04]  /*1b400*/  SHF.R.U32.HI R8, RZ, 0x1f, R3 ;  /* 0x0000001fff087819 */ /* 0x000fc80000011603 */
[----:B------:R-:W-:-:S04]  /*1b410*/  LEA.HI.SX32 R8, R3, R8, 0x1c ;  /* 0x0000000803087211 */ /* 0x000fc800078fe2ff */
[----:B------:R-:W-:-:S04]  /*1b420*/  VIMNMX R8, R20, R8, PT ;  /* 0x0000000814087248 */ /* 0x000fc80003fe0100 */
[----:B------:R-:W-:-:S13]  /*1b430*/  ISETP.GE.AND P0, PT, R8, 0x1, PT ;  /* 0x000000010800780c */ /* 0x000fda0003f06270 */
[----:B0-----:R-:W-:Y:S05]  /*1b440*/  @!P0 BRA `(.L_x_5806) ;  /* 0x0000000000748947 */ /* 0x001fea0003800000 */
[----:B------:R-:W-:Y:S01]  /*1b450*/  ISETP.NE.AND P0, PT, R10, RZ, PT ;  /* 0x000000ff0a00720c */ /* 0x000fe20003f05270 */
[----:B------:R-:W-:-:S03]  /*1b460*/  ULDC UR4, c[0x0][0xae8] ;  /* 0x0002ba0000047ab9 */ /* 0x000fc60000000800 */
[----:B------:R-:W-:-:S04]  /*1b470*/  SEL R3, R10, UR4, P0 ;  /* 0x000000040a037c07 */ /* 0x000fc80008000000 */
[-C--:B------:R-:W-:Y:S02]  /*1b480*/  IABS R4, R3.reuse ;  /* 0x0000000300047213 */ /* 0x080fe40000000000 */
[----:B------:R-:W-:Y:S02]  /*1b490*/  IADD3 R2, R3, -0x1, R8 ;  /* 0xffffffff03027810 */ /* 0x000fe40007ffe008 */
[----:B------:R-:W0:Y:S02]  /*1b4a0*/  I2F.RP R6, R4 ;  /* 0x0000000400067306 */ /* 0x000e240000209400 */
[----:B------:R-:W-:-:S04]  /*1b4b0*/  LOP3.LUT R5, R2, R3, RZ, 0x3c, !PT ;  /* 0x0000000302057212 */ /* 0x000fc800078e3cff */
[----:B------:R-:W-:Y:S02]  /*1b4c0*/  ISETP.GE.AND P3, PT, R5, RZ, PT ;  /* 0x000000ff0500720c */ /* 0x000fe40003f66270 */
        /* <DEDUP_REMOVED lines=8> */
[----:B------:R-:W-:-:S05]  /*1b550*/  IABS R2, R3 ;  /* 0x0000000300027213 */ /* 0x000fca0000000000 */
[----:B------:R-:W-:-:S05]  /*1b560*/  IMAD.MOV R2, RZ, RZ, -R2 ;  /* 0x000000ffff027224 */ /* 0x000fca00078e0a02 */
[----:B------:R-:W-:Y:S01]  /*1b570*/  MOV R6, R2 ;  /* 0x0000000200067202 */ /* 0x000fe20000000f00 */
        /* <DEDUP_REMOVED lines=10> */
.L_x_5806:
[----:B------:R-:W-:Y:S05]  /*1b620*/  BSYNC B0 ;  /* 0x0000000000007941 */ /* 0x000fea0003800000 */
.L_x_5805:
[-C--:B------:R-:W-:Y:S01]  /*1b630*/  IMAD R3, R12, R2.reuse, RZ ;  /* 0x000000020c037224 */ /* 0x080fe200078e02ff */
[----:B------:R-:W-:Y:S04]  /*1b640*/  BSSY B0, `(.L_x_5807) ;  /* 0x0000141000007945 */ /* 0x000fe80003800000 */
[----:B------:R-:W-:-:S05]  /*1b650*/  VIADDMNMX R2, R3, R2, R8, PT ;  /* 0x0000000203027246 */ /* 0x000fca0003800108 */
[--C-:B------:R-:W-:Y:S02]  /*1b660*/  IMAD R4, R2, 0x60, -R9.reuse ;  /* 0x0000006002047824 */ /* 0x100fe400078e0a09 */
[----:B------:R-:W-:-:S03]  /*1b670*/  IMAD R2, R3, 0x60, -R9 ;  /* 0x0000006003027824 */ /* 0x000fc600078e0a09 */
[----:B------:R-:W-:Y:S02]  /*1b680*/  VIMNMX R11, R4, R11, PT ;  /* 0x0000000b040b7248 */ /* 0x000fe40003fe0100 */
[----:B------:R-:W-:-:S04]  /*1b690*/  VIMNMX R2, RZ, R2, !PT ;  /* 0x00000002ff027248 */ /* 0x000fc80007fe0100 */
        /* <DEDUP_REMOVED lines=18> */
.L_x_6033:
[----:B-1----:R-:W-:Y:S02]  /*1b7c0*/  ISETP.NE.AND P0, PT, R14, RZ, PT ;  /* 0x000000ff0e00720c */ /* 0x002fe40003f05270 */
[----:B------:R-:W-:-:S11]  /*1b7d0*/  PLOP3.LUT P6, PT, PT, PT, PT, 0x8, 0x0 ;  /* 0x000000000000781c */ /* 0x000fd60003fce170 */
[----:B------:R-:W-:Y:S05]  /*1b7e0*/  @P0 BRA `(.L_x_5810) ;  /* 0x00000000000c0947 */ /* 0x000fea0003800000 */
[----:B------:R-:W-:-:S03]  /*1b7f0*/  UMOV UR4, 0xffffffff ;  /* 0xffffffff00047882 */ /* 0x000fc60000000000 */
[----:B------:R-:W-:Y:S05]  /*1b800*/  BRA.DIV UR4, `(.L_x_5811) ;  /* 0x0000009204147947 */ /* 0x000fea000b800000 */
[----:B------:R-:W-:-:S13]  /*1b810*/  ELECT P6, URZ, PT ;  /* 0x00000000003f782f */ /* 0x000fda00038c0000 */
.L_x_5810:
        /* <DEDUP_REMOVED lines=9> */
.L_x_6036:
[----:B------:R-:W-:Y:S05]  /*1b8b0*/  BSYNC B1 ;  /* 0x0000000000017941 */ /* 0x000fea0003800000 */
.L_x_5812:
        /* <DEDUP_REMOVED lines=12> */
.L_x_6037:
[----:B------:R-:W-:Y:S05]  /*1b980*/  BSYNC B2 ;  /* 0x0000000000027941 */ /* 0x000fea0003800000 */
.L_x_5816:
[----:B------:R-:W-:Y:S04]  /*1b990*/  BSSY B2, `(.L_x_5818) ;  /* 0x0000009000027945 */ /* 0x000fe80003800000 */
[----:B------:R-:W-:Y:S05]  /*1b9a0*/  @P1 BRA `(.L_x_5819) ;  /* 0x00000000001c1947 */ /* 0x000fea0003800000 */
[----:B------:R-:W1:Y:S01]  /*1b9b0*/  S2R R6, SR_TID.X ;  /* 0x0000000000067919 */ /* 0x000e620000002100 */
[----:B------:R-:W-:-:S04]  /*1b9c0*/  MOV R5, 0x3000 ;  /* 0x0000300000057802 */ /* 0x000fc80000000f00 */
[----:B------:R2:W-:Y:S01]  /*1b9d0*/  SYNCS.ARRIVE.TRANS64 RZ, [R4+URZ+0x32490], R5 ;  /* 0x0324900504ff79a7 */ /* 0x0005e2000800003f */
[----:B-1----:R-:W-:-:S04]  /*1b9e0*/  LOP3.LUT R6, R6, 0x1f, RZ, 0xc0, !PT ;  /* 0x0000001f06067812 */ /* 0x002fc800078ec0ff */
[----:B------:R-:W-:-:S13]  /*1b9f0*/  ISETP.NE.AND P0, PT, R6, RZ, PT ;  /* 0x000000ff0600720c */ /* 0x000fda0003f05270 */
[----:B--2---:R-:W-:Y:S05]  /*1ba00*/  @!P0 BRA `(.L_x_5819) ;  /* 0x0000000000048947 */ /* 0x004fea0003800000 */
[----:B------:R-:W-:Y:S01]  /*1ba10*/  BPT.TRAP 0x1 ;  /* 0x000000040000795c */ /* 0x000fe20000300000 */
.L_x_5819:
[----:B------:R-:W-:Y:S05]  /*1ba20*/  BSYNC B2 ;  /* 0x0000000000027941 */ /* 0x000fea0003800000 */
.L_x_5818:
        /* <DEDUP_REMOVED lines=13> */
.L_x_5820:
        /* <DEDUP_REMOVED lines=13> */
.L_x_6038:
[----:B------:R-:W-:Y:S05]  /*1bbd0*/  BSYNC B2 ;  /* 0x0000000000027941 */ /* 0x000fea0003800000 */
.L_x_5821:
        /* <DEDUP_REMOVED lines=11> */
.L_x_5824:
[----:B------:R-:W-:Y:S05]  /*1bc90*/  BSYNC B2 ;  /* 0x0000000000027941 */ /* 0x000fea0003800000 */
.L_x_5823:
        /* <DEDUP_REMOVED lines=10> */
.L_x_5825:
        /* <DEDUP_REMOVED lines=15> */
.L_x_5826:
        /* <DEDUP_REMOVED lines=15> */
.L_x_5827:
        /* <DEDUP_REMOVED lines=15> */
.L_x_5828:
        /* <DEDUP_REMOVED lines=10> */
.L_x_5815:
[----:B------:R-:W-:Y:S05]  /*1c0b0*/  BSYNC B1 ;  /* 0x0000000000017941 */ /* 0x000fea0003800000 */
.L_x_5814:
        /* <DEDUP_REMOVED lines=13> */
.L_x_5844:
        /* <DEDUP_REMOVED lines=13> */
.L_x_6039:
[----:B------:R-:W-:Y:S05]  /*1c260*/  BSYNC B2 ;  /* 0x0000000000027941 */ /* 0x000fea0003800000 */
.L_x_5831:
        /* <DEDUP_REMOVED lines=9> */
.L_x_5834:
[----:B------:R-:W-:Y:S05]  /*1c300*/  BSYNC B2 ;  /* 0x0000000000027941 */ /* 0x000fea0003800000 */
.L_x_5833:
        /* <DEDUP_REMOVED lines=12> */
.L_x_5835:
        /* <DEDUP_REMOVED lines=13> */
.L_x_6040:
[----:B------:R-:W-:Y:S05]  /*1c4a0*/  BSYNC B2 ;  /* 0x0000000000027941 */ /* 0x000fea0003800000 */
.L_x_5836:
[----:B------:R-:W-:Y:S01]  /*1c4b0*/  BSSY B2, `(.L_x_5838) ;  /* 0x000000b000027945 */ /* 0x000fe20003800000 */
[----:B------:R-:W-:Y:S01]  /*1c4c0*/  MOV R12, 0x0 ;  /* 0x00000000000c7802 */ /* 0x000fe20000000f00 */
[----:B------:R-:W-:Y:S02]  /*1c4d0*/  IMAD.MOV.U32 R13, RZ, RZ, 0x12f00000 ;  /* 0x12f00000ff0d7424 */ /* 0x000fe400078e00ff */
[----:B------:R-:W-:Y:S05]  /*1c4e0*/  @P2 BRA `(.L_x_5839) ;  /* 0x00000000001c2947 */ /* 0x000fea0003800000 */
[----:B------:R-:W2:Y:S01]  /*1c4f0*/  S2R R7, SR_TID.X ;  /* 0x0000000000077919 */ /* 0x000ea20000002100 */
[----:B01----:R-:W-:-:S04]  /*1c500*/  IMAD.MOV.U32 R6, RZ, RZ, 0xc000 ;  /* 0x0000c000ff067424 */ /* 0x003fc800078e00ff */
[----:B------:R3:W-:Y:S01]  /*1c510*/  SYNCS.ARRIVE.TRANS64 RZ, [R5+URZ+0x324b0], R6 ;  /* 0x0324b00605ff79a7 */ /* 0x0007e2000800003f */
[----:B--2---:R-:W-:-:S04]  /*1c520*/  LOP3.LUT R7, R7, 0x1f, RZ, 0xc0, !PT ;  /* 0x0000001f07077812 */ /* 0x004fc800078ec0ff */
[----:B------:R-:W-:-:S13]  /*1c530*/  ISETP.NE.AND P1, PT, R7, RZ, PT ;  /* 0x000000ff0700720c */ /* 0x000fda0003f25270 */
[----:B---3--:R-:W-:Y:S05]  /*1c540*/  @!P1 BRA `(.L_x_5839) ;  /* 0x0000000000049947 */ /* 0x008fea0003800000 */
[----:B------:R-:W-:Y:S01]  /*1c550*/  BPT.TRAP 0x1 ;  /* 0x000000040000795c */ /* 0x000fe20000300000 */
.L_x_5839:
[----:B------:R-:W-:Y:S05]  /*1c560*/  BSYNC B2 ;  /* 0x0000000000027941 */ /* 0x000fea0003800000 */
.L_x_5838:
        /* <DEDUP_REMOVED lines=10> */
.L_x_5840:
        /* <DEDUP_REMOVED lines=15> */
.L_x_5841:
        /* <DEDUP_REMOVED lines=15> */
.L_x_5842:
        /* <DEDUP_REMOVED lines=15> */
.L_x_5843:
        /* <DEDUP_REMOVED lines=10> */
.L_x_5830:
[----:B------:R-:W-:Y:S05]  /*1c980*/  BSYNC B1 ;  /* 0x0000000000017941 */ /* 0x000fea0003800000 */
.L_x_5829:
        /* <DEDUP_REMOVED lines=12> */
.L_x_5808:
[----:B------:R-:W-:Y:S05]  /*1ca50*/  BSYNC B0 ;  /* 0x0000000000007941 */ /* 0x000fea0003800000 */
.L_x_5807:
        /* <DEDUP_REMOVED lines=49> */
.L_x_5846:
[----:B------:R-:W-:Y:S05]  /*1cd70*/  BSYNC B0 ;  /* 0x0000000000007941 */ /* 0x000fea0003800000 */
.L_x_5845:
        /* <DEDUP_REMOVED lines=16> */
[----:B------:R-:W0:Y:S08]  /*1ce80*/  FLO.U32 R0, UR4 ;  /* 0x0000000400007d00 */ /* 0x000e3000080e0000 */
[----:B------:R-:W1:Y:S01]  /*1ce90*/  POPC R2, UR4 ;  /* 0x0000000400027d09 */ /* 0x000e620008000000 */
[----:B0-----:R-:W-:-:S13]  /*1cea0*/  ISETP.EQ.U32.AND P0, PT, R0, R3, PT ;  /* 0x000000030000720c */ /* 0x001fda0003f02070 */
[----:B-1----:R-:W2:Y:S01]  /*1ceb0*/  @P0 ATOMG.E.ADD.STRONG.GPU PT, R5, desc[UR40][R4.64], R2 ;  /* 0x00000002040509a8 */ /* 0x002ea200081ee1e8 */
[----:B------:R-:W0:Y:S02]  /*1cec0*/  S2R R3, SR_LTMASK ;  /* 0x0000000000037919 */ /* 0x000e240000003900 */
[----:B0-----:R-:W-:-:S06]  /*1ced0*/  LOP3.LUT R3, R3, UR4, RZ, 0xc0, !PT ;  /* 0x0000000403037c12 */ /* 0x001fcc000f8ec0ff */
[----:B------:R-:W0:Y:S01]  /*1cee0*/  POPC R3, R3 ;  /* 0x0000000300037309 */ /* 0x000e220000000000 */
[----:B--2---:R-:W0:Y:S02]  /*1cef0*/  SHFL.IDX PT, R0, R5, R0, 0x1f ;  /* 0x00001f0005007589 */ /* 0x004e2400000e0000 */
[----:B0-----:R-:W-:-:S05]  /*1cf00*/  IADD3 R0, R0, UR37, R3 ;  /* 0x0000002500007c10 */ /* 0x001fca000fffe003 */
[----:B------:R4:W-:Y:S01]  /*1cf10*/  STL [R1], R0 ;  /* 0x0000000001007387 */ /* 0x0009e20000100800 */
[----:B------:R-:W-:Y:S05]  /*1cf20*/  BRA `(.L_x_5849) ;  /* 0x00000048009c7947 */ /* 0x000fea0003800000 */
.L_x_5848:
[----:B------:R-:W-:Y:S01]  /*1cf30*/  IADD3 R0, R18, 0x1c400, RZ ;  /* 0x0001c40012007810 */ /* 0x000fe20007ffe0ff */
[----:B------:R-:W-:Y:S03]  /*1cf40*/  BSSY B6, `(.L_x_5850) ;  /* 0x0000013000067945 */ /* 0x000fe60003800000 */
[----:B------:R-:W-:-:S13]  /*1cf50*/  LOP3.LUT P0, RZ, R0, 0x3ff, RZ, 0xc0, !PT ;  /* 0x000003ff00ff7812 */ /* 0x000fda000780c0ff */
        /* <DEDUP_REMOVED lines=17> */
.L_x_5851:
[----:B------:R-:W-:Y:S05]  /*1d070*/  BSYNC B6 ;  /* 0x0000000000067941 */ /* 0x000fea0003800000 */
.L_x_5850:
        /* <DEDUP_REMOVED lines=20> */
.L_x_5854:
[----:B------:R-:W-:Y:S01]  /*1d1c0*/  MOV R2, 0x0 ;  /* 0x0000000000027802 */ /* 0x000fe20000000f00 */
[----:B------:R-:W-:Y:S01]  /*1d1d0*/  ULDC.64 UR4, c[0x4][0x98] ;  /* 0x0100260000047ab9 */ /* 0x000fe20000000a00 */
[----:B------:R-:W-:Y:S01]  /*1d1e0*/  ULDC.64 UR6, c[0x4][0xa0] ;  /* 0x0100280000067ab9 */ /* 0x000fe20000000a00 */
[----:B------:R-:W-:Y:S01]  /*1d1f0*/  ULDC.64 UR8, c[0x4][0x18] ;  /* 0x0100060000087ab9 */ /* 0x000fe20000000a00 */
[----:B------:R-:W-:Y:S01]  /*1d200*/  MOV R4, UR4 ;  /* 0x0000000400047c02 */ /* 0x000fe20008000f00 */
[----:B------:R-:W-:Y:S01]  /*1d210*/  IMAD.U32 R5, RZ, RZ, UR5 ;  /* 0x00000005ff057e24 */ /* 0x000fe2000f8e00ff */
        /* <DEDUP_REMOVED lines=10> */
.L_x_5853:
[----:B------:R-:W-:Y:S05]  /*1d2c0*/  BSYNC B6 ;  /* 0x0000000000067941 */ /* 0x000fea0003800000 */
.L_x_5852:
        /* <DEDUP_REMOVED lines=24> */
.L_x_6043:
        /* <DEDUP_REMOVED lines=11> */
.L_x_6046:
        /* <DEDUP_REMOVED lines=24> */
.L_x_5858:
[----:B-1----:R-:W2:Y:S01]  /*1d680*/  LDL R2, [R1+0x18] ;  /* 0x0000180001027983 */ /* 0x002ea20000100800 */
[----:B0-----:R-:W-:Y:S01]  /*1d690*/  IMAD R0, R19, 0x8, R18 ;  /* 0x0000000813007824 */ /* 0x001fe200078e0212 */
[----:B--2---:R-:W-:-:S04]  /*1d6a0*/  SHF.L.U32 R2, R2, 0x1f, RZ ;  /* 0x0000001f02027819 */ /* 0x004fc800000006ff */
[----:B------:R-:W0:Y:S02]  /*1d6b0*/  SYNCS.PHASECHK.TRANS64.TRYWAIT P0, [R0+URZ+0x32440], R2 ;  /* 0x03244002000075a7 */ /* 0x000e24000800017f */
[----:B0-----:R-:W-:Y:S05]  /*1d6c0*/  @!P0 BRA `(.L_x_5859) ;  /* 0x00000074003c8947 */ /* 0x001fea0003800000 */
.L_x_6047:
        /* <DEDUP_REMOVED lines=11> */
.L_x_5860:
        /* <DEDUP_REMOVED lines=24> */
.L_x_5856:
        /* <DEDUP_REMOVED lines=22> */
[----:B------:R-:W-:Y:S01]  /*1da60*/  IMAD.U32 R4, RZ, RZ, UR4 ;  /* 0x00000004ff047e24 */ /* 0x000fe2000f8e00ff */
[----:B------:R-:W-:Y:S01]  /*1da70*/  MOV R6, UR6 ;  /* 0x0000000600067c02 */ /* 0x000fe20008000f00 */
[----:B0-----:R-:W0:Y:S01]  /*1da80*/  LDC.64 R2, c[0x4][R2] ;  /* 0x0100000002027b82 */ /* 0x001e220000000a00 */
        /* <DEDUP_REMOVED lines=9> */
.L_x_5862:
[----:B------:R-:W-:Y:S05]  /*1db20*/  BSYNC B6 ;  /* 0x0000000000067941 */ /* 0x000fea0003800000 */
.L_x_5861:
[----:B------:R-:W2:Y:S01]  /*1db30*/  LDL R10, [R1+0x4] ;  /* 0x00000400010a7983 */ /* 0x000ea20000100800 */
        /* <DEDUP_REMOVED lines=23> */
[----:B------:R-:W-:-:S04]  /*1dcb0*/  ULDC.64 UR4, c[0x0][0x2d8] ;  /* 0x0000b60000047ab9 */ /* 0x000fc80000000a00 */
[----:B------:R-:W-:-:S03]  /*1dcc0*/  IADD3 R3, R3, R4, RZ ;  /* 0x0000000403037210 */ /* 0x000fc60007ffe0ff */
        /* <DEDUP_REMOVED lines=58> */
[----:B------:R-:W-:Y:S04]  /*1e070*/  SHFL.IDX PT, R6, R2, 0x2, 0x181f ;  /* 0x00581f0002067f89 */ /* 0x000fe800000e0000 */
[----:B0-----:R-:W0:Y:S04]  /*1e080*/  SHFL.IDX PT, R4, R3, 0x2, 0x181f ;  /* 0x00581f0003047f89 */ /* 0x001e2800000e0000 */
[----:B------:R1:W-:Y:S02]  /*1e090*/  STL [R1+0x60], R11 ;  /* 0x0000600b01007387 */ /* 0x0003e40000100800 */
[----:B-1----:R-:W-:-:S04]  /*1e0a0*/  IADD3 R11, R10, 0x20, RZ ;  /* 0x000000200a0b7810 */ /* 0x002fc80007ffe0ff */
[----:B------:R-:W-:-:S13]  /*1e0b0*/  ISETP.GE.AND P1, PT, R11, R0, PT ;  /* 0x000000000b00720c */ /* 0x000fda0003f26270 */
[----:B0-----:R-:W-:-:S05]  /*1e0c0*/  @!P1 LEA R5, P2, R9, R4, 0x1 ;  /* 0x0000000409059211 */ /* 0x001fca00078408ff */
[----:B------:R-:W-:-:S05]  /*1e0d0*/  @!P1 IMAD.X R4, RZ, RZ, R6, P2 ;  /* 0x000000ffff049224 */ /* 0x000fca00010e0606 */
        /* <DEDUP_REMOVED lines=51> */
.L_x_6064:
[----:B0-----:R-:W3:Y:S02]  /*1e410*/  LDL R2, [R1+0x4] ;  /* 0x0000040001027983 */ /* 0x001ee40000100800 */
[----:B---3--:R-:W-:-:S04]  /*1e420*/  IADD3 R2, R2, 0x70, RZ ;  /* 0x0000007002027810 */ /* 0x008fc80007ffe0ff */
        /* <DEDUP_REMOVED lines=10> */
.L_x_5864:
        /* <DEDUP_REMOVED lines=37> */
.L_x_5866:
[----:B------:R-:W-:Y:S05]  /*1e720*/  BSYNC B6 ;  /* 0x0000000000067941 */ /* 0x000fea0003800000 */
.L_x_5865:
        /* <DEDUP_REMOVED lines=10> */
[----:B-1----:R-:W-:-:S05]  /*1e7d0*/  IMAD.SHL.U32 R8, R8, 0x8, RZ ;  /* 0x0000000808087824 */ /* 0x002fca00078e00ff */
        /* <DEDUP_REMOVED lines=34> */
[----:B------:R-:W-:Y:S02]  /*1ea00*/  ISETP.GE.AND P1, PT, R9, UR4, PT ;  /* 0x0000000409007c0c */ /* 0x000fe4000bf26270 */
[----:B------:R-:W-:Y:S02]  /*1ea10*/  IADD3 R4, R3, R4, RZ ;  /* 0x0000000403047210 */ /* 0x000fe40007ffe0ff */
[----:B------:R-:W-:-:S02]  /*1ea20*/  ISETP.GE.AND P0, PT, R8, UR4, PT ;  /* 0x0000000408007c0c */ /* 0x000fc4000bf06270 */
        /* <DEDUP_REMOVED lines=103> */
.L_x_6082:
[----:B--2---:R-:W2:Y:S01]  /*1f0a0*/  LDL.LU R2, [R1+0x7c] ;  /* 0x00007c0001027983 */ /* 0x004ea20000300800 */
[----:B------:R-:W-:Y:S01]  /*1f0b0*/  BSSY B0, `(.L_x_5868) ;  /* 0x000000d000007945 */ /* 0x000fe20003800000 */
[----:B--2---:R-:W-:-:S13]  /*1f0c0*/  ISETP.GE.AND P4, PT, R2, R3, PT ;  /* 0x000000030200720c */ /* 0x004fda0003f86270 */
[----:B------:R-:W-:Y:S05]  /*1f0d0*/  @P4 BRA `(.L_x_5869) ;  /* 0x0000000000284947 */ /* 0x000fea0003800000 */
[----:B0-----:R-:W2:Y:S01]  /*1f0e0*/  LDL R4, [R1+0x14] ;  /* 0x0000140001047983 */ /* 0x001ea20000100800 */
        /* <DEDUP_REMOVED lines=9> */
.L_x_5869:
[----:B------:R-:W-:Y:S05]  /*1f180*/  BSYNC B0 ;  /* 0x0000000000007941 */ /* 0x000fea0003800000 */
.L_x_5868:
[----:B------:R-:W-:Y:S01]  /*1f190*/  NOP ;  /* 0x0000000000007918 */ /* 0x000fe20000000000 */
[----:B------:R-:W-:-:S13]  /*1f1a0*/  PLOP3.LUT P0, PT, PT, PT, PT, 0x80, 0x0 ;  /* 0x000000000000781c */ /* 0x000fda0003f0f070 */
.L_x_5870:
        /* <DEDUP_REMOVED lines=16> */
[----:B------:R-:W2:Y:S03]  /*1f2b0*/  SYNCS.PHASECHK.TRANS64.TRYWAIT P0, [R18+URZ+0x32420], R0 ;  /* 0x03242000120075a7 */ /* 0x000ea6000800017f */
[----:B-12---:R-:W-:Y:S05]  /*1f2c0*/  @!P0 BRA `(.L_x_5872) ;  /* 0x0000007000988947 */ /* 0x006fea0003800000 */
.L_x_6083:
[----:B------:R-:W-:Y:S05]  /*1f2d0*/  BSYNC B0 ;  /* 0x0000000000007941 */ /* 0x000fea0003800000 */
.L_x_5871:
[----:B------:R-:W2:Y:S01]  /*1f2e0*/  LDL R2, [R1+0x48] ;  /* 0x0000480001027983 */ /* 0x000ea20000100800 */
[----:B------:R-:W-:Y:S01]  /*1f2f0*/  BSSY B0, `(.L_x_5873) ;  /* 0x000005a000007945 */ /* 0x000fe20003800000 */
[----:B--2---:R-:W-:-:S13]  /*1f300*/  LOP3.LUT P0, RZ, R2, 0x1, RZ, 0xc0, !PT ;  /* 0x0000000102ff7812 */ /* 0x004fda000780c0ff */
[----:B------:R-:W-:Y:S05]  /*1f310*/  @!P0 BRA `(.L_x_5874) ;  /* 0x00000004005c8947 */ /* 0x000fea0003800000 */
[----:B0-----:R-:W1:Y:S01]  /*1f320*/  LDL R4, [R1+0x18] ;  /* 0x0000180001047983 */ /* 0x001e620000100800 */
[----:B------:R-:W-:Y:S01]  /*1f330*/  IMAD R2, R19, 0x8, R18 ;  /* 0x0000000813027824 */ /* 0x000fe200078e0212 */
[----:B------:R-:W-:Y:S01]  /*1f340*/  BSSY B1, `(.L_x_5875) ;  /* 0x0000007000017945 */ /* 0x000fe20003800000 */
[----:B------:R-:W0:Y:S02]  /*1f350*/  S2R R3, SR_TID.X ;  /* 0x0000000000037919 */ /* 0x000e240000002100 */
[----:B0-----:R-:W-:-:S04]  /*1f360*/  LOP3.LUT R3, R3, 0x7f, RZ, 0xc0, !PT ;  /* 0x0000007f03037812 */ /* 0x001fc800078ec0ff */
[----:B------:R-:W-:Y:S02]  /*1f370*/  ISETP.NE.AND P1, PT, R3, RZ, PT ;  /* 0x000000ff0300720c */ /* 0x000fe40003f25270 */
[----:B-1----:R-:W-:-:S04]  /*1f380*/  SHF.L.U32 R0, R4, 0x1f, RZ ;  /* 0x0000001f04007819 */ /* 0x002fc800000006ff */
[----:B------:R-:W0:Y:S02]  /*1f390*/  SYNCS.PHASECHK.TRANS64.TRYWAIT P0, [R2+URZ+0x32460], R0 ;  /* 0x03246000020075a7 */ /* 0x000e24000800017f */
[----:B0-----:R-:W-:Y:S05]  /*1f3a0*/  @!P0 BRA `(.L_x_5876) ;  /* 0x0000007000748947 */ /* 0x001fea0003800000 */
.L_x_6084:
[----:B------:R-:W-:Y:S05]  /*1f3b0*/  BSYNC B1 ;  /* 0x0000000000017941 */ /* 0x000fea0003800000 */
.L_x_5875:
        /* <DEDUP_REMOVED lines=9> */
.L_x_5878:
[----:B------:R-:W-:Y:S05]  /*1f450*/  BSYNC B1 ;  /* 0x0000000000017941 */ /* 0x000fea0003800000 */
.L_x_5877:
        /* <DEDUP_REMOVED lines=12> */
.L_x_5879:
        /* <DEDUP_REMOVED lines=15> */
.L_x_5880:
        /* <DEDUP_REMOVED lines=15> */
.L_x_5881:
        /* <DEDUP_REMOVED lines=15> */
.L_x_5882:
        /* <DEDUP_REMOVED lines=10> */
.L_x_5874:
[----:B------:R-:W-:Y:S05]  /*1f890*/  BSYNC B0 ;  /* 0x0000000000007941 */ /* 0x000fea0003800000 */
.L_x_5873:
[----:B0-----:R-:W1:Y:S04]  /*1f8a0*/  LDL R4, [R1+0x4c] ;  /* 0x00004c0001047983 */ /* 0x001e680000100800 */
[----:B------:R-:W2:Y:S01]  /*1f8b0*/  LDL R5, [R1+0x28] ;  /* 0x0000280001057983 */ /* 0x000ea20000100800 */
[----:B------:R-:W-:Y:S01]  /*1f8c0*/  BSSY B0, `(.L_x_5883) ;  /* 0x00001f3000007945 */ /* 0x000fe20003800000 */
[----:B-1----:R-:W-:-:S05]  /*1f8d0*/  VIADD R0, R4, 0xfffffffe ;  /* 0xfffffffe04007836 */ /* 0x002fca0000000000 */
[----:B--2---:R-:W-:-:S13]  /*1f8e0*/  ISETP.GE.AND P0, PT, R0, R5, PT ;  /* 0x000000050000720c */ /* 0x004fda0003f06270 */
[----:B------:R-:W-:Y:S05]  /*1f8f0*/  @!P0 BRA `(.L_x_5884) ;  /* 0x0000001c00bc8947 */ /* 0x000fea0003800000 */
[----:B------:R-:W2:Y:S04]  /*1f900*/  LDL.LU R7, [R1+0x84] ;  /* 0x0000840001077983 */ /* 0x000ea80000300800 */
[----:B---3--:R-:W3:Y:S04]  /*1f910*/  LDL.LU R6, [R1+0x44] ;  /* 0x0000440001067983 */ /* 0x008ee80000300800 */
[----:B------:R-:W4:Y:S01]  /*1f920*/  LDL.LU R4, [R1+0x40] ;  /* 0x0000400001047983 */ /* 0x000f220000300800 */
[----:B------:R-:W-:Y:S01]  /*1f930*/  BSSY B2, `(.L_x_5885) ;  /* 0x00000a9000027945 */ /* 0x000fe20003800000 */
[----:B--2---:R-:W-:-:S04]  /*1f940*/  VIADD R2, R7, 0x1 ;  /* 0x0000000107027836 */ /* 0x004fc80000000000 */
[----:B---3--:R-:W-:-:S05]  /*1f950*/  IMAD R2, R2, R6, RZ ;  /* 0x0000000602027224 */ /* 0x008fca00078e02ff */
[----:B----4-:R-:W-:Y:S02]  /*1f960*/  VIMNMX R4, R4, R2, PT ;  /* 0x0000000204047248 */ /* 0x010fe40003fe0100 */
[----:B------:R-:W-:Y:S02]  /*1f970*/  LOP3.LUT R2, RZ, R5, RZ, 0x33, !PT ;  /* 0x00000005ff027212 */ /* 0x000fe400078e33ff */
[----:B------:R-:W-:-:S04]  /*1f980*/  IADD3 R8, -R4, RZ, RZ ;  /* 0x000000ff04087210 */ /* 0x000fc80007ffe1ff */
        /* <DEDUP_REMOVED lines=39> */
.L_x_5889:
        /* <DEDUP_REMOVED lines=8> */
.L_x_6085:
[----:B------:R-:W-:Y:S05]  /*1fc80*/  BSYNC B3 ;  /* 0x0000000000037941 */ /* 0x000fea0003800000 */
.L_x_5890:
        /* <DEDUP_REMOVED lines=9> */
.L_x_5893:
[----:B------:R-:W-:Y:S05]  /*1fd20*/  BSYNC B3 ;  /* 0x0000000000037941 */ /* 0x000fea0003800000 */
.L_x_5892:
        /* <DEDUP_REMOVED lines=10> */
[----:B--2---:R-:W-:Y:S01]  /*1fdd0*/  IMAD R0, R0, 0x60, R5 ;  /* 0x0000006000007824 */ /* 0x004fe200078e0205 */
[----:B------:R-:W-:-:S10]  /*1fde0*/  IADD3 R5, R2, 0x32430, RZ ;  /* 0x0003243002057810 */ /* 0x000fd40007ffe0ff */
.L_x_5894:
        /* <DEDUP_REMOVED lines=13> */
.L_x_6086:
[----:B------:R-:W-:Y:S05]  /*1fec0*/  BSYNC B3 ;  /* 0x0000000000037941 */ /* 0x000fea0003800000 */
.L_x_5895:
        /* <DEDUP_REMOVED lines=11> */
.L_x_5898:
[----:B------:R-:W-:Y:S05]  /*1ff80*/  BSYNC B3 ;  /* 0x0000000000037941 */ /* 0x000fea0003800000 */
.L_x_5897:
        /* <DEDUP_REMOVED lines=9> */
.L_x_5899:
        /* <DEDUP_REMOVED lines=15> */
.L_x_5900:
        /* <DEDUP_REMOVED lines=15> */
.L_x_5901:
        /* <DEDUP_REMOVED lines=15> */
.L_x_5902:
        /* <DEDUP_REMOVED lines=10> */
.L_x_5888:
[----:B------:R-:W-:Y:S05]  /*20390*/  BSYNC B1 ;  /* 0x0000000000017941 */ /* 0x000fea0003800000 */
.L_x_5887:
[----:B------:R-:W2:Y:S02]  /*203a0*/  LDL.LU R5, [R1+0x4c] ;  /* 0x00004c0001057983 */ /* 0x000ea40000300800 */
[----:B--2---:R-:W-:-:S07]  /*203b0*/  VIADD R0, R5, 0xfffffffd ;  /* 0xfffffffd05007836 */ /* 0x004fce0000000000 */
.L_x_5886:
[----:B------:R-:W-:Y:S05]  /*203c0*/  BSYNC B2 ;  /* 0x0000000000027941 */ /* 0x000fea0003800000 */
.L_x_5885:
[----:B------:R-:W-:Y:S02]  /*203d0*/  IADD3 R8, R8, -0x2, RZ ;  /* 0xfffffffe08087810 */ /* 0x000fe40007ffe0ff */
[----:B------:R-:W-:-:S04]  /*203e0*/  LOP3.LUT R4, RZ, R4, RZ, 0x33, !PT ;  /* 0x00000004ff047212 */ /* 0x000fc800078e33ff */
[----:B------:R-:W-:-:S13]  /*203f0*/  ISETP.NE.AND P0, PT, R8, R4, PT ;  /* 0x000000040800720c */ /* 0x000fda0003f05270 */
[----:B------:R-:W-:Y:S05]  /*20400*/  @!P0 BRA `(.L_x_5884) ;  /* 0x0000001000f88947 */ /* 0x000fea0003800000 */
.L_x_5935:
        /* <DEDUP_REMOVED lines=35> */
.L_x_5905:
        /* <DEDUP_REMOVED lines=8> */
.L_x_6087:
[----:B------:R-:W-:Y:S05]  /*206c0*/  BSYNC B2 ;  /* 0x0000000000027941 */ /* 0x000fea0003800000 */
.L_x_5906:
        /* <DEDUP_REMOVED lines=9> */
.L_x_5909:
[----:B------:R-:W-:Y:S05]  /*20760*/  BSYNC B2 ;  /* 0x0000000000027941 */ /* 0x000fea0003800000 */
.L_x_5908:
        /* <DEDUP_REMOVED lines=12> */
.L_x_5910:
        /* <DEDUP_REMOVED lines=13> */
.L_x_6088:
[----:B------:R-:W-:Y:S05]  /*20900*/  BSYNC B2 ;  /* 0x0000000000027941 */ /* 0x000fea0003800000 */
.L_x_5911:
        /* <DEDUP_REMOVED lines=11> */
.L_x_5914:
[----:B------:R-:W-:Y:S05]  /*209c0*/  BSYNC B2 ;  /* 0x0000000000027941 */ /* 0x000fea0003800000 */
.L_x_5913:
        /* <DEDUP_REMOVED lines=9> */
.L_x_5915:
        /* <DEDUP_REMOVED lines=15> */
.L_x_5916:
        /* <DEDUP_REMOVED lines=15> */
.L_x_5917:
        /* <DEDUP_REMOVED lines=15> */
.L_x_5918:
        /* <DEDUP_REMOVED lines=10> */
.L_x_5904:
[----:B------:R-:W-:Y:S05]  /*20dd0*/  BSYNC B1 ;  /* 0x0000000000017941 */ /* 0x000fea0003800000 */
.L_x_5903:
[----:B------:R-:W2:Y:S01]  /*20de0*/  LDL R5, [R1+0x48] ;  /* 0x0000480001057983 */ /* 0x000ea20000100800 */
[----:B------:R-:W-:Y:S01]  /*20df0*/  VIADD R7, R7, 0x1 ;  /* 0x0000000107077836 */ /* 0x000fe20000000000 */
[----:B------:R-:W-:Y:S04]  /*20e00*/  BSSY B1, `(.L_x_5919) ;  /* 0x000009a000017945 */ /* 0x000fe80003800000 */
[----:B------:R-:W-:-:S04]  /*20e10*/  ISETP.NE.AND P0, PT, R7, 0x2, PT ;  /* 0x000000020700780c */ /* 0x000fc80003f05270 */
[----:B------:R-:W-:Y:S02]  /*20e20*/  SEL R2, RZ, 0x1, P0 ;  /* 0x00000001ff027807 */ /* 0x000fe40000000000 */
[----:B------:R-:W-:Y:S02]  /*20e30*/  SEL R19, R7, RZ, P0 ;  /* 0x000000ff07137207 */ /* 0x000fe40000000000 */
[----:B------:R-:W-:Y:S02]  /*20e40*/  LOP3.LUT R8, R6, R2, RZ, 0x3c, !PT ;  /* 0x0000000206087212 */ /* 0x000fe400078e3cff */
[----:B------:R-:W-:-:S03]  /*20e50*/  IADD3 R6, R0, -0x1, RZ ;  /* 0xffffffff00067810 */ /* 0x000fc60007ffe0ff */
        /* <DEDUP_REMOVED lines=27> */
.L_x_5921:
        /* <DEDUP_REMOVED lines=8> */
.L_x_6089:
[----:B------:R-:W-:Y:S05]  /*21090*/  BSYNC B2 ;  /* 0x0000000000027941 */ /* 0x000fea0003800000 */
.L_x_5922:
        /* <DEDUP_REMOVED lines=9> */
.L_x_5925:
[----:B------:R-:W-:Y:S05]  /*21130*/  BSYNC B2 ;  /* 0x0000000000027941 */ /* 0x000fea0003800000 */
.L_x_5924:
        /* <DEDUP_REMOVED lines=12> */
.L_x_5926:
        /* <DEDUP_REMOVED lines=13> */
.L_x_6090:
[----:B------:R-:W-:Y:S05]  /*212d0*/  BSYNC B2 ;  /* 0x0000000000027941 */ /* 0x000fea0003800000 */
.L_x_5927:
[----:B------:R-:W-:Y:S01]  /*212e0*/  BSSY B2, `(.L_x_5929) ;  /* 0x000000b000027945 */ /* 0x000fe20003800000 */
[----:B------:R-:W-:Y:S01]  /*212f0*/  MOV R8, 0x0 ;  /* 0x0000000000087802 */ /* 0x000fe20000000f00 */
[----:B0-----:R-:W-:Y:S02]  /*21300*/  IMAD.MOV.U32 R9, RZ, RZ, 0x14f00000 ;  /* 0x14f00000ff097424 */ /* 0x001fe400078e00ff */
        /* <DEDUP_REMOVED lines=8> */
.L_x_5930:
[----:B------:R-:W-:Y:S05]  /*21390*/  BSYNC B2 ;  /* 0x0000000000027941 */ /* 0x000fea0003800000 */
.L_x_5929:
        /* <DEDUP_REMOVED lines=9> */
.L_x_5931:
        /* <DEDUP_REMOVED lines=15> */
.L_x_5932:
        /* <DEDUP_REMOVED lines=15> */
.L_x_5933:
        /* <DEDUP_REMOVED lines=15> */
.L_x_5934:
        /* <DEDUP_REMOVED lines=10> */
.L_x_5920:
[----:B------:R-:W-:Y:S05]  /*217a0*/  BSYNC B1 ;  /* 0x0000000000017941 */ /* 0x000fea0003800000 */
.L_x_5919:
[----:B------:R-:W2:Y:S01]  /*217b0*/  LDL R5, [R1+0x28] ;  /* 0x0000280001057983 */ /* 0x000ea20000100800 */
[----:B------:R-:W-:Y:S01]  /*217c0*/  VIADD R0, R0, 0xfffffffe ;  /* 0xfffffffe00007836 */ /* 0x000fe20000000000 */
[----:B--2---:R-:W-:-:S13]  /*217d0*/  ISETP.GT.AND P0, PT, R6, R5, PT ;  /* 0x000000050600720c */ /* 0x004fda0003f04270 */
[----:B------:R-:W-:Y:S05]  /*217e0*/  @P0 BRA `(.L_x_5935) ;  /* 0xffffffec00080947 */ /* 0x000fea000383ffff */
.L_x_5884:
[----:B------:R-:W-:Y:S05]  /*217f0*/  BSYNC B0 ;  /* 0x0000000000007941 */ /* 0x000fea0003800000 */
.L_x_5883:
        /* <DEDUP_REMOVED lines=13> */
[----:B------:R-:W4:Y:S01]  /*218d0*/  LDC.64 R4, c[0x0][0xd60] ;  /* 0x00035800ff047b82 */ /* 0x000f220000000a00 */
[----:B------:R-:W2:Y:S08]  /*218e0*/  FLO.U32 R0, UR4 ;  /* 0x0000000400007d00 */ /* 0x000eb000080e0000 */
[----:B-1----:R-:W4:Y:S01]  /*218f0*/  POPC R2, UR4 ;  /* 0x0000000400027d09 */ /* 0x002f220008000000 */
[----:B--2---:R-:W-:-:S13]  /*21900*/  ISETP.EQ.U32.AND P1, PT, R0, R3, PT ;  /* 0x000000030000720c */ /* 0x004fda0003f22070 */
[----:B----4-:R-:W2:Y:S01]  /*21910*/  @P1 ATOMG.E.ADD.STRONG.GPU PT, R5, desc[UR40][R4.64], R2 ;  /* 0x00000002040519a8 */ /* 0x010ea200081ee1e8 */
[----:B------:R-:W1:Y:S02]  /*21920*/  S2R R3, SR_LTMASK ;  /* 0x0000000000037919 */ /* 0x000e640000003900 */
[----:B-1----:R-:W-:-:S06]  /*21930*/  LOP3.LUT R3, R3, UR4, RZ, 0xc0, !PT ;  /* 0x0000000403037c12 */ /* 0x002fcc000f8ec0ff */
[----:B------:R-:W1:Y:S01]  /*21940*/  POPC R3, R3 ;  /* 0x0000000300037309 */ /* 0x000e620000000000 */
[----:B--2---:R-:W1:Y:S02]  /*21950*/  SHFL.IDX PT, R0, R5, R0, 0x1f ;  /* 0x00001f0005007589 */ /* 0x004e6400000e0000 */
[----:B-1----:R-:W-:-:S05]  /*21960*/  IADD3 R0, R0, UR37, R3 ;  /* 0x0000002500007c10 */ /* 0x002fca000fffe003 */
[----:B------:R2:W-:Y:S02]  /*21970*/  STL [R1], R0 ;  /* 0x0000000001007387 */ /* 0x0005e40000100800 */
.L_x_5937:
[----:B------:R-:W-:Y:S05]  /*21980*/  BSYNC B0 ;  /* 0x0000000000007941 */ /* 0x000fea0003800000 */
.L_x_5936:
[----:B------:R-:W-:-:S07]  /*21990*/  SEL R19, R19, RZ, P0 ;  /* 0x000000ff13137207 */ /* 0x000fce0000000000 */
.L_x_5849:
[----:B------:R-:W-:Y:S05]  /*219a0*/  BSYNC B7 ;  /* 0x0000000000077941 */ /* 0x000fea0003800000 */
.L_x_5847:
[----:B--2-4-:R-:W2:Y:S02]  /*219b0*/  LDL R0, [R1+0x48] ;  /* 0x0000480001007983 */ /* 0x014ea40000100800 */
[----:B--2---:R-:W-:-:S13]  /*219c0*/  LOP3.LUT P0, RZ, R0, 0x40, RZ, 0xc0, !PT ;  /* 0x0000004000ff7812 */ /* 0x004fda000780c0ff */
[----:B------:R-:W-:Y:S05]  /*219d0*/  @!P0 BRA `(.L_x_5938) ;  /* 0x00000000002c8947 */ /* 0x000fea0003800000 */
[----:B------:R-:W-:Y:S05]  /*219e0*/  WARPSYNC.ALL ;  /* 0x0000000000007948 */ /* 0x000fea0003800000 */
[----:B------:R-:W2:Y:S08]  /*219f0*/  S2UR UR5, SR_CgaCtaId ;  /* 0x00000000000579c3 */ /* 0x000eb00000008800 */
[----:B------:R-:W-:Y:S06]  /*21a00*/  BAR.SYNC.DEFER_BLOCKING 0x5, 0x180 ;  /* 0x0146000000007b1d */ /* 0x000fec0000010000 */
[----:B------:R-:W-:-:S02]  /*21a10*/  UMOV UR4, 0x400 ;  /* 0x0000040000047882 */ /* 0x000fc40000000000 */
[----:B--2---:R-:W-:-:S06]  /*21a20*/  ULEA UR4, UR5, UR4, 0x18 ;  /* 0x0000000405047291 */ /* 0x004fcc000f8ec03f */
[----:B------:R-:W-:-:S05]  /*21a30*/  MOV R18, UR4 ;  /* 0x0000000400127c02 */ /* 0x000fca0008000f00 */
[----:B---3--:R-:W2:Y:S04]  /*21a40*/  LDS.128 R4, [R18+0x324d0] ;  /* 0x0324d00012047984 */ /* 0x008ea80000000c00 */
[----:B--2---:R2:W-:Y:S04]  /*21a50*/  STL.64 [R1], R4 ;  /* 0x0000000401007387 */ /* 0x0045e80000100a00 */
[----:B------:R2:W-:Y:S01]  /*21a60*/  STL.64 [R1+0x8], R6 ;  /* 0x0000080601007387 */ /* 0x0005e20000100a00 */
[----:B------:R-:W-:Y:S06]  /*21a70*/  BAR.ARV 0x4, 0x180 ;  /* 0x0106000000007b1d */ /* 0x000fec0000002000 */
[----:B------:R-:W-:Y:S05]  /*21a80*/  BRA `(.L_x_5939) ;  /* 0x0000001000347947 */ /* 0x000fea0003800000 */
.L_x_5938:
[----:B------:R-:W2:Y:S01]  /*21a90*/  S2R R16, SR_TID.X ;  /* 0x0000000000107919 */ /* 0x000ea20000002100 */
[----:B------:R-:W-:Y:S01]  /*21aa0*/  UMOV UR4, 0xffffffff ;  /* 0xffffffff00047882 */ /* 0x000fe20000000000 */
[----:B--2---:R-:W-:-:S04]  /*21ab0*/  LOP3.LUT R16, R16, 0x1f, RZ, 0xc0, !PT ;  /* 0x0000001f10107812 */ /* 0x004fc800078ec0ff */
[----:B------:R-:W-:Y:S01]  /*21ac0*/  ISETP.NE.AND P0, PT, R16, 0x1f, PT ;  /* 0x0000001f1000780c */ /* 0x000fe20003f05270 */
[----:B------:R-:W-:-:S12]  /*21ad0*/  BRA.DIV UR4, `(.L_x_5940) ;  /* 0x0000004e04347947 */ /* 0x000fd8000b800000 */
[----:B-1----:R-:W2:Y:S01]  /*21ae0*/  LDL.LU R2, [R1] ;  /* 0x0000000001027983 */ /* 0x002ea20000300800 */
[----:B------:R-:W-:-:S03]  /*21af0*/  ULDC UR4, c[0x0][0xd3c] ;  /* 0x00034f0000047ab9 */ /* 0x000fc60000000800 */
[----:B------:R-:W4:Y:S01]  /*21b00*/  LDL R3, [R1+0xc] ;  /* 0x00000c0001037983 */ /* 0x000f220000100800 */
[----:B--2---:R-:W-:Y:S02]  /*21b10*/  IMAD.MOV.U32 R10, RZ, RZ, R2 ;  /* 0x000000ffff0a7224 */ /* 0x004fe400078e0002 */
[----:B----4-:R-:W-:-:S05]  /*21b20*/  IMAD.IADD R0, R3, 0x1, R16 ;  /* 0x0000000103007824 */ /* 0x010fca00078e0210 */
[----:B------:R-:W-:-:S13]  /*21b30*/  ISETP.GE.OR P1, PT, R0, UR4, !P0 ;  /* 0x0000000400007c0c */ /* 0x000fda000c726670 */
[----:B------:R-:W1:Y:S08]  /*21b40*/  @!P1 LDC.64 R2, c[0x0][0xd80] ;  /* 0x00036000ff029b82 */ /* 0x000e700000000a00 */
[----:B---3--:R-:W2:Y:S01]  /*21b50*/  @!P1 LDC.64 R6, c[0x0][0xd78] ;  /* 0x00035e00ff069b82 */ /* 0x008ea20000000a00 */
        /* <DEDUP_REMOVED lines=27> */
[----:B-1----:R-:W-:-:S04]  /*21d10*/  SEL R3, R3, RZ, P4 ;  /* 0x000000ff03037207 */ /* 0x002fc80002000000 */
[----:B------:R-:W-:-:S05]  /*21d20*/  IADD3 R2, R2, R3, RZ ;  /* 0x0000000302027210 */ /* 0x000fca0007ffe0ff */
[----:B------:R-:W1:Y:S02]  /*21d30*/  SHFL.UP PT, R3, R2, 0x10, RZ ;  /* 0x0600000002037989 */ /* 0x000e6400000e00ff */
[----:B-1----:R-:W-:-:S05]  /*21d40*/  SEL R3, R3, RZ, P5 ;  /* 0x000000ff03037207 */ /* 0x002fca0002800000 */
[----:B------:R-:W-:-:S05]  /*21d50*/  IMAD.IADD R7, R2, 0x1, R3 ;  /* 0x0000000102077824 */ /* 0x000fca00078e0203 */
[----:B0-----:R0:W1:Y:S02]  /*21d60*/  SHFL.IDX PT, R9, R7, 0x1f, 0x1f ;  /* 0x03e01f0007097f89 */ /* 0x00106400000e0000 */
.L_x_6100:
[----:B------:R-:W-:Y:S02]  /*21d70*/  ULDC UR4, c[0x0][0xd38] ;  /* 0x00034e0000047ab9 */ /* 0x000fe40000000800 */
[----:B------:R-:W-:-:S04]  /*21d80*/  IMAD.U32 R2, RZ, RZ, UR4 ;  /* 0x00000004ff027e24 */ /* 0x000fc8000f8e00ff */
[----:B-1----:R-:W-:-:S04]  /*21d90*/  IMAD R9, R9, R2, RZ ;  /* 0x0000000209097224 */ /* 0x002fc800078e02ff */
[----:B------:R-:W-:-:S05]  /*21da0*/  IMAD.IADD R0, R0, 0x1, R9 ;  /* 0x0000000100007824 */ /* 0x000fca00078e0209 */
[----:B------:R-:W-:-:S13]  /*21db0*/  ISETP.GT.AND P6, PT, R0, R5, PT ;  /* 0x000000050000720c */ /* 0x000fda0003fc4270 */
[----:B------:R-:W-:Y:S05]  /*21dc0*/  @P6 BRA `(.L_x_5941) ;  /* 0x0000000000ac6947 */ /* 0x000fea0003800000 */
.L_x_5944:
        /* <DEDUP_REMOVED lines=37> */
.L_x_6108:
[----:B------:R-:W-:Y:S02]  /*22020*/  ULDC UR4, c[0x0][0xd38] ;  /* 0x00034e0000047ab9 */ /* 0x000fe40000000800 */
[----:B------:R-:W-:-:S04]  /*22030*/  IMAD.U32 R2, RZ, RZ, UR4 ;  /* 0x00000004ff027e24 */ /* 0x000fc8000f8e00ff */
[----:B-1----:R-:W-:-:S04]  /*22040*/  IMAD R9, R9, R2, RZ ;  /* 0x0000000209097224 */ /* 0x002fc800078e02ff */
[----:B------:R-:W-:-:S05]  /*22050*/  IMAD.IADD R0, R9, 0x1, R0 ;  /* 0x0000000109007824 */ /* 0x000fca00078e0200 */
[----:B------:R-:W-:-:S13]  /*22060*/  ISETP.GT.AND P6, PT, R0, R5, PT ;  /* 0x000000050000720c */ /* 0x000fda0003fc4270 */
[----:B------:R-:W-:Y:S05]  /*22070*/  @!P6 BRA `(.L_x_5944) ;  /* 0xfffffffc0054e947 */ /* 0x000fea000383ffff */
.L_x_5941:
        /* <DEDUP_REMOVED lines=12> */
.L_x_6113:
[----:B------:R-:W-:-:S13]  /*22140*/  ISETP.NE.AND P0, PT, R0, RZ, PT ;  /* 0x000000ff0000720c */ /* 0x000fda0003f05270 */
[----:B------:R-:W-:Y:S05]  /*22150*/  @!P0 BRA `(.L_x_5946) ;  /* 0x0000000000148947 */ /* 0x000fea0003800000 */
[----:B------:R-:W-:Y:S01]  /*22160*/  UMOV UR4, 0xffffffff ;  /* 0xffffffff00047882 */ /* 0x000fe20000000000 */
[----:B-1----:R-:W-:Y:S02]  /*22170*/  VIADD R3, R3, 0xffffffff ;  /* 0xffffffff03037836 */ /* 0x002fe40000000000 */
[----:B------:R-:W-:Y:S05]  /*22180*/  BRA.DIV UR4, `(.L_x_5947) ;  /* 0x0000005204287947 */ /* 0x000fea000b800000 */
[----:B------:R1:W2:Y:S02]  /*22190*/  SHFL.IDX PT, R3, R7, R3, 0x1f ;  /* 0x00001f0307037589 */ /* 0x0002a400000e0000 */
.L_x_6116:
[----:B--2---:R-:W-:-:S07]  /*221a0*/  IMAD.MOV.U32 R8, RZ, RZ, R3 ;  /* 0x000000ffff087224 */ /* 0x004fce00078e0003 */
.L_x_5946:
[----:B------:R-:W-:Y:S01]  /*221b0*/  ISETP.NE.AND P0, PT, R6, 0x1, PT ;  /* 0x000000010600780c */ /* 0x000fe20003f05270 */
[----:B------:R-:W-:-:S05]  /*221c0*/  IMAD R0, R8, R2, R9 ;  /* 0x0000000208007224 */ /* 0x000fca00078e0209 */
[----:B------:R2:W-:Y:S02]  /*221d0*/  STL [R1], R0 ;  /* 0x0000000001007387 */ /* 0x0005e40000100800 */
[----:B--2---:R-:W-:-:S05]  /*221e0*/  IADD3 R0, R5, -R0, RZ ;  /* 0x8000000005007210 */ /* 0x004fca0007ffe0ff */
[----:B------:R-:W-:Y:S05]  /*221f0*/  @!P0 BRA `(.L_x_5948) ;  /* 0x0000000000e48947 */ /* 0x000fea0003800000 */
[----:B------:R-:W-:-:S04]  /*22200*/  IABS R5, R4 ;  /* 0x0000000400057213 */ /* 0x000fc80000000000 */
[----:B------:R-:W2:Y:S08]  /*22210*/  I2F.RP R2, R5 ;  /* 0x0000000500027306 */ /* 0x000eb00000209400 */
[----:B--2---:R-:W2:Y:S02]  /*22220*/  MUFU.RCP R2, R2 ;  /* 0x0000000200027308 */ /* 0x004ea40000001000 */
[----:B--2---:R-:W-:-:S06]  /*22230*/  VIADD R2, R2, 0xffffffe ;  /* 0x0ffffffe02027836 */ /* 0x004fcc0000000000 */
        /* <DEDUP_REMOVED lines=17> */
[----:B------:R-:W-:Y:S01]  /*22350*/  @P0 IADD3 R8, R8, 0x1, RZ ;  /* 0x0000000108080810 */ /* 0x000fe20007ffe0ff */
        /* <DEDUP_REMOVED lines=30> */
[C---:B------:R-:W-:Y:S01]  /*22540*/  IMAD R2, R6.reuse, R2, R3 ;  /* 0x0000000206027224 */ /* 0x040fe200078e0203 */
[----:B------:R-:W-:-:S05]  /*22550*/  LEA R6, R6, R7, 0x18 ;  /* 0x0000000706067211 */ /* 0x000fca00078ec0ff */
[----:B------:R-:W-:-:S05]  /*22560*/  IMAD R2, R2, 0x10000, R6 ;  /* 0x0001000002027824 */ /* 0x000fca00078e0206 */
[----:B------:R0:W-:Y:S01]  /*22570*/  STL [R1+0x8], R2 ;  /* 0x0000080201007387 */ /* 0x0001e20000100800 */
[----:B------:R-:W-:Y:S05]  /*22580*/  BRA `(.L_x_5949) ;  /* 0x0000000000fc7947 */ /* 0x000fea0003800000 */
.L_x_5948:
[----:B-1----:R-:W2:Y:S01]  /*22590*/  LDL R3, [R1+0xc] ;  /* 0x00000c0001037983 */ /* 0x002ea20000100800 */
        /* <DEDUP_REMOVED lines=29> */
[----:B------:R-:W-:-:S03]  /*22770*/  IMAD.MOV R6, RZ, RZ, -R6 ;  /* 0x000000ffff067224 */ /* 0x000fc600078e0a06 */
[----:B------:R-:W-:Y:S01]  /*22780*/  IADD3 R8, -R7, RZ, RZ ;  /* 0x000000ff07087210 */ /* 0x000fe20007ffe1ff */
        /* <DEDUP_REMOVED lines=25> */
[----:B------:R-:W-:-:S05]  /*22920*/  IMAD.MOV.U32 R0, RZ, RZ, R2 ;  /* 0x000000ffff007224 */ /* 0x000fca00078e0002 */
[----:B------:R-:W-:Y:S02]  /*22930*/  @!P2 IADD3 R0, -R0, RZ, RZ ;  /* 0x000000ff0000a210 */ /* 0x000fe40007ffe1ff */
[----:B------:R-:W-:Y:S01]  /*22940*/  @!P1 LOP3.LUT R0, RZ, R8, RZ, 0x33, !PT ;  /* 0x00000008ff009212 */ /* 0x000fe200078e33ff */
[----:B------:R-:W-:-:S04]  /*22950*/  IMAD.MOV R8, RZ, RZ, -R8 ;  /* 0x000000ffff087224 */ /* 0x000fc800078e0a08 */
[----:B------:R-:W-:-:S05]  /*22960*/  IMAD R2, R0, R8, R6 ;  /* 0x0000000800027224 */ /* 0x000fca00078e0206 */
[----:B------:R1:W-:Y:S02]  /*22970*/  STL [R1+0x8], R2 ;  /* 0x0000080201007387 */ /* 0x0003e40000100800 */
.L_x_5949:
[----:B------:R-:W-:-:S05]  /*22980*/  LOP3.LUT R0, RZ, R0, RZ, 0x33, !PT ;  /* 0x00000000ff007212 */ /* 0x000fca00078e33ff */
[----:B------:R-:W-:-:S05]  /*22990*/  IMAD.IADD R0, R4, 0x1, R0 ;  /* 0x0000000104007824 */ /* 0x000fca00078e0200 */
[----:B------:R2:W-:Y:S01]  /*229a0*/  STL [R1+0x4], R0 ;  /* 0x0000040001007387 */ /* 0x0005e20000100800 */
[----:B------:R-:W-:Y:S05]  /*229b0*/  BRA `(.L_x_5950) ;  /* 0x0000000000287947 */ /* 0x000fea0003800000 */
.L_x_5942:
        /* <DEDUP_REMOVED lines=10> */
.L_x_5950:
[----:B01----:R-:W3:Y:S04]  /*22a60*/  LDL R2, [R1+0xc] ;  /* 0x00000c0001027983 */ /* 0x003ee80000100800 */
[----:B------:R-:W4:Y:S04]  /*22a70*/  LDL R3, [R1+0x8] ;  /* 0x0000080001037983 */ /* 0x000f280000100800 */
[----:B------:R-:W5:Y:S04]  /*22a80*/  LDL R5, [R1+0x4] ;  /* 0x0000040001057983 */ /* 0x000f680000100800 */
[----:B------:R-:W5:Y:S01]  /*22a90*/  LDL R4, [R1] ;  /* 0x0000000001047983 */ /* 0x000f620000100800 */
        /* <DEDUP_REMOVED lines=12> */
.L_x_5939:
[----:B------:R-:W3:Y:S01]  /*22b60*/  LDL R0, [R1+0xc] ;  /* 0x00000c0001007983 */ /* 0x000ee20000100800 */
[----:B------:R-:W-:Y:S02]  /*22b70*/  ULDC UR4, c[0x0][0xd3c] ;  /* 0x00034f0000047ab9 */ /* 0x000fe40000000800 */
[----:B---3--:R-:W-:-:S13]  /*22b80*/  ISETP.GE.AND P0, PT, R0, UR4, PT ;  /* 0x0000000400007c0c */ /* 0x008fda000bf06270 */
[----:B------:R-:W-:Y:S05]  /*22b90*/  @!P0 BRA `(.L_x_5951) ;  /* 0xffffff8000588947 */ /* 0x000fea000383ffff */
[----:B------:R-:W-:Y:S05]  /*22ba0*/  BSYNC B8 ;  /* 0x0000000000087941 */ /* 0x000fea0003800000 */
.L_x_5801:
[----:B--2---:R-:W2:Y:S01]  /*22bb0*/  LDL.LU R0, [R1+0x80] ;  /* 0x0000800001007983 */ /* 0x004ea20000300800 */
[----:B------:R-:W-:Y:S01]  /*22bc0*/  BSSY B0, `(.L_x_5952) ;  /* 0x000000b000007945 */ /* 0x000fe20003800000 */
[----:B0-----:R-:W0:Y:S01]  /*22bd0*/  S2R R5, SR_CgaCtaId ;  /* 0x0000000000057919 */ /* 0x001e220000008800 */
[----:B--2---:R-:W-:-:S05]  /*22be0*/  VIADD R0, R0, 0x1 ;  /* 0x0000000100007836 */ /* 0x004fca0000000000 */
        /* <DEDUP_REMOVED lines=8> */
.L_x_6117:
[----:B------:R-:W-:Y:S05]  /*22c70*/  BSYNC B0 ;  /* 0x0000000000007941 */ /* 0x000fea0003800000 */
.L_x_5952:
[----:B------:R-:W-:-:S03]  /*22c80*/  UMOV UR4, 0xffffffff ;  /* 0xffffffff00047882 */ /* 0x000fc60000000000 */
[----:B------:R-:W-:Y:S05]  /*22c90*/  BRA.DIV UR4, `(.L_x_5954) ;  /* 0x0000004604a47947 */ /* 0x000fea000b800000 */
[----:B------:R-:W1:Y:S02]  /*22ca0*/  S2R R2, SR_TID.X ;  /* 0x0000000000027919 */ /* 0x000e640000002100 */
[----:B-1----:R-:W-:-:S04]  /*22cb0*/  SHF.R.U32.HI R2, RZ, 0x5, R2 ;  /* 0x00000005ff027819 */ /* 0x002fc80000011602 */
[----:B------:R-:W-:-:S05]  /*22cc0*/  LOP3.LUT R2, R2, 0x3, RZ, 0xc0, !PT ;  /* 0x0000000302027812 */ /* 0x000fca00078ec0ff */
[----:B------:R1:W2:Y:S02]  /*22cd0*/  SHFL.IDX PT, R14, R2, RZ, 0x1f ;  /* 0x00001fff020e7589 */ /* 0x0002a400000e0000 */
.L_x_6120:
[----:B--2---:R-:W-:-:S13]  /*22ce0*/  ISETP.NE.AND P0, PT, R14, RZ, PT ;  /* 0x000000ff0e00720c */ /* 0x004fda0003f05270 */
[----:B------:R-:W-:Y:S05]  /*22cf0*/  @P0 BRA `(.L_x_5629) ;  /* 0x00000000008c0947 */ /* 0x000fea0003800000 */
[----:B------:R-:W-:-:S03]  /*22d00*/  UMOV UR4, 0xffffffff ;  /* 0xffffffff00047882 */ /* 0x000fc60000000000 */
[----:B------:R-:W-:Y:S05]  /*22d10*/  BRA.DIV UR4, `(.L_x_5955) ;  /* 0x0000004604b87947 */ /* 0x000fea000b800000 */
[----:B------:R-:W-:-:S13]  /*22d20*/  ELECT P6, URZ, PT ;  /* 0x00000000003f782f */ /* 0x000fda00038c0000 */
.L_x_6123:
[----:B------:R-:W-:Y:S05]  /*22d30*/  @!P6 BRA `(.L_x_5629) ;  /* 0x00000000007ce947 */ /* 0x000fea0003800000 */
[----:B------:R-:W-:-:S06]  /*22d40*/  ULOP3.LUT UR4, UR36, 0x2, URZ, 0xfc, !UPT ;  /* 0x0000000224047892 */ /* 0x000fcc000f8efc3f */
[----:B-1----:R-:W-:-:S04]  /*22d50*/  MOV R2, UR4 ;  /* 0x0000000400027c02 */ /* 0x002fc80008000f00 */
[----:B------:R-:W-:-:S13]  /*22d60*/  ISETP.NE.AND P2, PT, R2, 0x3, PT ;  /* 0x000000030200780c */ /* 0x000fda0003f45270 */
[----:B------:R-:W-:Y:S05]  /*22d70*/  @!P2 BRA `(.L_x_5956) ;  /* 0x000000000004a947 */ /* 0x000fea0003800000 */
[----:B------:R-:W-:Y:S01]  /*22d80*/  BPT.TRAP 0x1 ;  /* 0x000000040000795c */ /* 0x000fe20000300000 */
.L_x_5956:
        /* <DEDUP_REMOVED lines=13> */
.L_x_6124:
[----:B------:R-:W1:Y:S02]  /*22e60*/  SYNCS.PHASECHK.TRANS64.TRYWAIT P0, [R7+URZ], R2 ;  /* 0x00000002070075a7 */ /* 0x000e64000800017f */
[----:B-1----:R-:W-:Y:S05]  /*22e70*/  @!P0 BRA `(.L_x_5958) ;  /* 0x0000004400948947 */ /* 0x002fea0003800000 */
.L_x_6125:
[----:B------:R-:W-:Y:S05]  /*22e80*/  @!P2 BRA `(.L_x_5959) ;  /* 0x000000000004a947 */ /* 0x000fea0003800000 */
[----:B------:R-:W-:Y:S01]  /*22e90*/  BPT.TRAP 0x1 ;  /* 0x000000040000795c */ /* 0x000fe20000300000 */
.L_x_5959:
[----:B------:R-:W-:-:S04]  /*22ea0*/  VIADD R0, R0, 0x32460 ;  /* 0x0003246000007836 */ /* 0x000fc80000000000 */
[----:B------:R-:W-:-:S04]  /*22eb0*/  IMAD R4, R19, 0x8, R0 ;  /* 0x0000000813047824 */ /* 0x000fc800078e0200 */
[----:B------:R-:W2:Y:S02]  /*22ec0*/  SYNCS.PHASECHK.TRANS64.TRYWAIT P0, [R4+URZ], R5 ;  /* 0x00000005040075a7 */ /* 0x000ea4000800017f */
[----:B--2---:R-:W-:Y:S05]  /*22ed0*/  @!P0 BRA `(.L_x_5960) ;  /* 0x0000004400908947 */ /* 0x004fea0003800000 */
.L_x_6126:
[----:B------:R-:W-:-:S07]  /*22ee0*/  IMAD R3, R3, 0x8, R0 ;  /* 0x0000000803037824 */ /* 0x000fce00078e0200 */
.L_x_5961:
[----:B---3--:R3:W4:Y:S02]  /*22ef0*/  SYNCS.PHASECHK.TRANS64.TRYWAIT P0, [R3+URZ], R2 ;  /* 0x00000002030075a7 */ /* 0x008724000800017f */
[----:B----4-:R-:W-:Y:S05]  /*22f00*/  @!P0 NANOSLEEP.SYNCS 0x989680 ;  /* 0x009896800000895d */ /* 0x010fea0003900000 */
[----:B------:R-:W4:Y:S02]  /*22f10*/  @!P0 SYNCS.PHASECHK.TRANS64 P0, [R3+URZ], R2 ;  /* 0x00000002030085a7 */ /* 0x000f24000800007f */
[----:B----4-:R-:W-:Y:S05]  /*22f20*/  @!P0 BRA `(.L_x_5961) ;  /* 0xfffffffc00f08947 */ /* 0x010fea000383ffff */
.L_x_5629:
[----:B------:R-:W-:Y:S05]  /*22f30*/  BSYNC B9 ;  /* 0x0000000000097941 */ /* 0x000fea0003800000 */
.L_x_5626:
[----:B------:R-:W-:Y:S05]  /*22f40*/  EXIT ;  /* 0x000000000000794d */ /* 0x000fea0003800000 */
.L_x_5649:
[----:B0-----:R0:W1:Y:S02]  /*22f50*/  SYNCS.PHASECHK.TRANS64.TRYWAIT P6, [R96+URZ+0x32490], R107 ;  /* 0x0324906b600075a7 */ /* 0x00106400080c017f */
[----:B-1----:R-:W-:Y:S05]  /*22f60*/  @!P6 NANOSLEEP.SYNCS 0x989680 ;  /* 0x009896800000e95d */ /* 0x002fea0003900000 */
[----:B------:R-:W1:Y:S02]  /*22f70*/  @!P6 SYNCS.PHASECHK.TRANS64 P6, [R96+URZ+0x32490], R107 ;  /* 0x0324906b6000e5a7 */ /* 0x000e6400080c007f */
[----:B-1----:R-:W-:Y:S05]  /*22f80*/  @!P6 BRA `(.L_x_5649) ;  /* 0xfffffffc00f0e947 */ /* 0x002fea000383ffff */
[----:B------:R-:W-:Y:S05]  /*22f90*/  BRA `(.L_x_5962) ;  /* 0xfffffe0800347947 */ /* 0x000fea000383ffff */
.L_x_5667:
[----:B0-----:R0:W1:Y:S02]  /*22fa0*/  SYNCS.PHASECHK.TRANS64.TRYWAIT P5, [R96+URZ+0x32490], R107 ;  /* 0x0324906b600075a7 */ /* 0x00106400080a017f */
[----:B-1----:R-:W-:Y:S05]  /*22fb0*/  @!P5 NANOSLEEP.SYNCS 0x989680 ;  /* 0x009896800000d95d */ /* 0x002fea0003900000 */
[----:B------:R-:W1:Y:S02]  /*22fc0*/  @!P5 SYNCS.PHASECHK.TRANS64 P5, [R96+URZ+0x32490], R107 ;  /* 0x0324906b6000d5a7 */ /* 0x000e6400080a007f */
[----:B-1----:R-:W-:Y:S05]  /*22fd0*/  @!P5 BRA `(.L_x_5667) ;  /* 0xfffffffc00f0d947 */ /* 0x002fea000383ffff */
[----:B------:R-:W-:Y:S05]  /*22fe0*/  BRA `(.L_x_5963) ;  /* 0xfffffe1800847947 */ /* 0x000fea000383ffff */
.L_x_5676:
[----:B0-----:R0:W1:Y:S02]  /*22ff0*/  SYNCS.PHASECHK.TRANS64.TRYWAIT P4, [R96+URZ+0x32490], R107 ;  /* 0x0324906b600075a7 */ /* 0x001064000808017f */
[----:B-1----:R-:W-:Y:S05]  /*23000*/  @!P4 NANOSLEEP.SYNCS 0x989680 ;  /* 0x009896800000c95d */ /* 0x002fea0003900000 */
[----:B------:R-:W1:Y:S02]  /*23010*/  @!P4 SYNCS.PHASECHK.TRANS64 P4, [R96+URZ+0x32490], R107 ;  /* 0x0324906b6000c5a7 */ /* 0x000e64000808007f */
[----:B-1----:R-:W-:Y:S05]  /*23020*/  @!P4 BRA `(.L_x_5676) ;  /* 0xfffffffc00f0c947 */ /* 0x002fea000383ffff */
[----:B------:R-:W-:Y:S05]  /*23030*/  BRA `(.L_x_5964) ;  /* 0xfffffe2800a07947 */ /* 0x000fea000383ffff */
.L_x_5682:
[----:B-1----:R1:W2:Y:S02]  /*23040*/  SYNCS.PHASECHK.TRANS64.TRYWAIT P3, [R96+URZ+0x324b0], R107 ;  /* 0x0324b06b600075a7 */ /* 0x0022a4000806017f */
[----:B--2---:R-:W-:Y:S05]  /*23050*/  @!P3 NANOSLEEP.SYNCS 0x989680 ;  /* 0x009896800000b95d */ /* 0x004fea0003900000 */
[----:B------:R-:W2:Y:S02]  /*23060*/  @!P3 SYNCS.PHASECHK.TRANS64 P3, [R96+URZ+0x324b0], R107 ;  /* 0x0324b06b6000b5a7 */ /* 0x000ea4000806007f */
[----:B--2---:R-:W-:Y:S05]  /*23070*/  @!P3 BRA `(.L_x_5682) ;  /* 0xfffffffc00f0b947 */ /* 0x004fea000383ffff */
[----:B------:R-:W-:Y:S05]  /*23080*/  BRA `(.L_x_5965) ;  /* 0xfffffe2c00347947 */ /* 0x000fea000383ffff */
.L_x_5692:
[----:B------:R-:W-:Y:S01]  /*23090*/  BSSY B0, `(.L_x_5966) ;  /* 0x0000007000007945 */ /* 0x000fe20003800000 */
[----:B------:R-:W-:Y:S01]  /*230a0*/  IMAD.MOV.U32 R12, RZ, RZ, RZ ;  /* 0x000000ffff0c7224 */ /* 0x000fe200078e00ff */
[----:B------:R-:W-:Y:S01]  /*230b0*/  MOV R15, 0xffffffff ;  /* 0xffffffff000f7802 */ /* 0x000fe20000000f00 */
[----:B------:R-:W-:-:S07]  /*230c0*/  IMAD.MOV.U32 R11, RZ, RZ, 0x1f ;  /* 0x0000001fff0b7424 */ /* 0x000fce00078e00ff */
[----:B-----5:R-:W-:Y:S05]  /*230d0*/  WARPSYNC.COLLECTIVE R15, `(.L_x_5967) ;  /* 0x000000000f087348 */ /* 0x020fea0003c00000 */
[----:B------:R0:W1:Y:S02]  /*230e0*/  SHFL.IDX P6, R14, R13, R12, R11 ;  /* 0x0000000c0d0e7389 */ /* 0x00006400000c000b */
[----:B01---5:R-:W-:Y:S01]  /*230f0*/  ENDCOLLECTIVE ;  /* 0x000000000000791b */ /* 0x023fe20003800000 */
.L_x_5967:
[----:B------:R-:W-:Y:S05]  /*23100*/  BSYNC B0 ;  /* 0x0000000000007941 */ /* 0x000fea0003800000 */
.L_x_5966:
[----:B------:R-:W-:Y:S05]  /*23110*/  BRA `(.L_x_5968) ;  /* 0xfffffe3800bc7947 */ /* 0x000fea000383ffff */
.L_x_5704:
        /* <DEDUP_REMOVED lines=8> */
.L_x_5970:
[----:B------:R-:W-:Y:S05]  /*231a0*/  BSYNC B1 ;  /* 0x0000000000017941 */ /* 0x000fea0003800000 */
.L_x_5969:
        /* <DEDUP_REMOVED lines=8> */
.L_x_5971:
[----:B------:R-:W-:Y:S01]  /*23230*/  IMAD.MOV.U32 R13, RZ, RZ, R7 ;  /* 0x000000ffff0d7224 */ /* 0x000fe200078e0007 */
[----:B------:R-:W-:-:S07]  /*23240*/  MOV R0, R14 ;  /* 0x0000000e00007202 */ /* 0x000fce0000000f00 */
[----:B------:R-:W-:Y:S05]  /*23250*/  WARPSYNC.COLLECTIVE R15, `(.L_x_5972) ;  /* 0x000000000f087348 */ /* 0x000fea0003c00000 */
[----:B------:R0:W1:Y:S02]  /*23260*/  SHFL.IDX P6, R14, R13, R12, R11 ;  /* 0x0000000c0d0e7389 */ /* 0x00006400000c000b */
[----:B01----:R-:W-:Y:S01]  /*23270*/  ENDCOLLECTIVE ;  /* 0x000000000000791b */ /* 0x003fe20003800000 */
.L_x_5972:
[----:B------:R-:W-:Y:S02]  /*23280*/  IMAD.MOV.U32 R13, RZ, RZ, R30 ;  /* 0x000000ffff0d7224 */ /* 0x000fe400078e001e */
[----:B------:R-:W-:-:S07]  /*23290*/  IMAD.MOV.U32 R5, RZ, RZ, R14 ;  /* 0x000000ffff057224 */ /* 0x000fce00078e000e */
[----:B------:R-:W-:Y:S05]  /*232a0*/  WARPSYNC.COLLECTIVE R15, `(.L_x_5973) ;  /* 0x000000000f087348 */ /* 0x000fea0003c00000 */
[----:B------:R0:W1:Y:S02]  /*232b0*/  SHFL.IDX P6, R14, R13, R12, R11 ;  /* 0x0000000c0d0e7389 */ /* 0x00006400000c000b */
[----:B01----:R-:W-:Y:S01]  /*232c0*/  ENDCOLLECTIVE ;  /* 0x000000000000791b */ /* 0x003fe20003800000 */
.L_x_5973:
[----:B------:R-:W-:Y:S05]  /*232d0*/  BRA `(.L_x_5974) ;  /* 0xfffffe4000547947 */ /* 0x000fea000383ffff */
.L_x_5707:
        /* <DEDUP_REMOVED lines=8> */
.L_x_5976:
[----:B------:R-:W-:Y:S05]  /*23360*/  BSYNC B1 ;  /* 0x0000000000017941 */ /* 0x000fea0003800000 */
.L_x_5975:
        /* <DEDUP_REMOVED lines=8> */
.L_x_5977:
[----:B------:R-:W-:Y:S02]  /*233f0*/  IMAD.MOV.U32 R13, RZ, RZ, R7 ;  /* 0x000000ffff0d7224 */ /* 0x000fe400078e0007 */
[----:B------:R-:W-:-:S07]  /*23400*/  IMAD.MOV.U32 R4, RZ, RZ, R14 ;  /* 0x000000ffff047224 */ /* 0x000fce00078e000e */
[----:B------:R-:W-:Y:S05]  /*23410*/  WARPSYNC.COLLECTIVE R15, `(.L_x_5978) ;  /* 0x000000000f087348 */ /* 0x000fea0003c00000 */
[----:B------:R0:W1:Y:S02]  /*23420*/  SHFL.IDX P6, R14, R13, R12, R11 ;  /* 0x0000000c0d0e7389 */ /* 0x00006400000c000b */
[----:B01----:R-:W-:Y:S01]  /*23430*/  ENDCOLLECTIVE ;  /* 0x000000000000791b */ /* 0x003fe20003800000 */
.L_x_5978:
[----:B------:R-:W-:Y:S02]  /*23440*/  IMAD.MOV.U32 R13, RZ, RZ, R30 ;  /* 0x000000ffff0d7224 */ /* 0x000fe400078e001e */
[----:B------:R-:W-:-:S07]  /*23450*/  IMAD.MOV.U32 R7, RZ, RZ, R14 ;  /* 0x000000ffff077224 */ /* 0x000fce00078e000e */
[----:B------:R-:W-:Y:S05]  /*23460*/  WARPSYNC.COLLECTIVE R15, `(.L_x_5979) ;  /* 0x000000000f087348 */ /* 0x000fea0003c00000 */
[----:B------:R0:W1:Y:S02]  /*23470*/  SHFL.IDX P6, R14, R13, R12, R11 ;  /* 0x0000000c0d0e7389 */ /* 0x00006400000c000b */
[----:B01----:R-:W-:Y:S01]  /*23480*/  ENDCOLLECTIVE ;  /* 0x000000000000791b */ /* 0x003fe20003800000 */
.L_x_5979:
[----:B------:R-:W-:Y:S01]  /*23490*/  IMAD.MOV.U32 R30, RZ, RZ, R14 ;  /* 0x000000ffff1e7224 */ /* 0x000fe200078e000e */
[----:B------:R-:W-:Y:S06]  /*234a0*/  BRA `(.L_x_5980) ;  /* 0xfffffe4000ac7947 */ /* 0x000fec000383ffff */
.L_x_5711:
[----:B0-----:R0:W1:Y:S02]  /*234b0*/  SYNCS.PHASECHK.TRANS64.TRYWAIT P0, [R19+URZ+0x32400], R34 ;  /* 0x03240022130075a7 */ /* 0x001064000800017f */
[----:B-1----:R-:W-:Y:S05]  /*234c0*/  @!P0 NANOSLEEP.SYNCS 0x989680 ;  /* 0x009896800000895d */ /* 0x002fea0003900000 */
[----:B------:R-:W1:Y:S02]  /*234d0*/  @!P0 SYNCS.PHASECHK.TRANS64 P0, [R19+URZ+0x32400], R34 ;  /* 0x03240022130085a7 */ /* 0x000e64000800007f */
[----:B-1----:R-:W-:Y:S05]  /*234e0*/  @!P0 BRA `(.L_x_5711) ;  /* 0xfffffffc00f08947 */ /* 0x002fea000383ffff */
[----:B------:R-:W-:Y:S05]  /*234f0*/  BRA `(.L_x_5981) ;  /* 0xfffffe44009c7947 */ /* 0x000fea000383ffff */
.L_x_5719:
[----:B------:R-:W1:Y:S01]  /*23500*/  LDC R39, c[0x0][0x3f4] ;  /* 0x0000fd00ff277b82 */ /* 0x000e620000000800 */
[----:B------:R-:W-:Y:S01]  /*23510*/  BSSY B1, `(.L_x_5982) ;  /* 0x0000008000017945 */ /* 0x000fe20003800000 */
[----:B0-----:R-:W-:Y:S01]  /*23520*/  IMAD.MOV.U32 R13, RZ, RZ, R26 ;  /* 0x000000ffff0d7224 */ /* 0x001fe200078e001a */
[----:B------:R-:W-:Y:S01]  /*23530*/  MOV R11, 0x1c1f ;  /* 0x00001c1f000b7802 */ /* 0x000fe20000000f00 */
[----:B------:R-:W-:Y:S02]  /*23540*/  IMAD.MOV.U32 R12, RZ, RZ, RZ ;  /* 0x000000ffff0c7224 */ /* 0x000fe400078e00ff */
[----:B------:R-:W-:-:S07]  /*23550*/  IMAD.MOV.U32 R15, RZ, RZ, -0x1 ;  /* 0xffffffffff0f7424 */ /* 0x000fce00078e00ff */
[----:B-1----:R-:W-:Y:S05]  /*23560*/  WARPSYNC.COLLECTIVE R15, `(.L_x_5983) ;  /* 0x000000000f087348 */ /* 0x002fea0003c00000 */
[----:B------:R0:W2:Y:S02]  /*23570*/  SHFL.IDX P6, R14, R13, R12, R11 ;  /* 0x0000000c0d0e7389 */ /* 0x0000a400000c000b */
[----:B012---:R-:W-:Y:S01]  /*23580*/  ENDCOLLECTIVE ;  /* 0x000000000000791b */ /* 0x007fe20003800000 */
.L_x_5983:
[----:B------:R-:W-:Y:S05]  /*23590*/  BSYNC B1 ;  /* 0x0000000000017941 */ /* 0x000fea0003800000 */
.L_x_5982:
[----:B------:R0:W5:Y:S01]  /*235a0*/  LDL R8, [R1+0x24] ;  /* 0x0000240001087983 */ /* 0x0001620000100800 */
[----:B------:R-:W-:Y:S01]  /*235b0*/  IMAD.MOV.U32 R13, RZ, RZ, R24 ;  /* 0x000000ffff0d7224 */ /* 0x000fe200078e0018 */
[----:B------:R-:W-:Y:S01]  /*235c0*/  ISETP.GE.AND P0, PT, R16, R39, PT ;  /* 0x000000271000720c */ /* 0x000fe20003f06270 */
[----:B------:R-:W-:Y:S02]  /*235d0*/  IMAD.MOV.U32 R12, RZ, RZ, RZ ;  /* 0x000000ffff0c7224 */ /* 0x000fe400078e00ff */
[----:B------:R-:W-:Y:S02]  /*235e0*/  IMAD.MOV.U32 R11, RZ, RZ, 0x1c1f ;  /* 0x00001c1fff0b7424 */ /* 0x000fe400078e00ff */
[----:B------:R-:W-:Y:S02]  /*235f0*/  IMAD.MOV.U32 R15, RZ, RZ, -0x1 ;  /* 0xffffffffff0f7424 */ /* 0x000fe400078e00ff */
[----:B0-----:R-:W-:-:S07]  /*23600*/  IMAD.MOV.U32 R0, RZ, RZ, R14 ;  /* 0x000000ffff007224 */ /* 0x001fce00078e000e */
[----:B-----5:R-:W-:Y:S05]  /*23610*/  WARPSYNC.COLLECTIVE R15, `(.L_x_5984) ;  /* 0x000000000f087348 */ /* 0x020fea0003c00000 */
[----:B------:R0:W1:Y:S02]  /*23620*/  SHFL.IDX P6, R14, R13, R12, R11 ;  /* 0x0000000c0d0e7389 */ /* 0x00006400000c000b */
[----:B01---5:R-:W-:Y:S01]  /*23630*/  ENDCOLLECTIVE ;  /* 0x000000000000791b */ /* 0x023fe20003800000 */
.L_x_5984:
[----:B------:R-:W-:Y:S02]  /*23640*/  IMAD.MOV.U32 R13, RZ, RZ, R25 ;  /* 0x000000ffff0d7224 */ /* 0x000fe400078e0019 */
[----:B------:R-:W-:-:S07]  /*23650*/  IMAD.MOV.U32 R3, RZ, RZ, R14 ;  /* 0x000000ffff037224 */ /* 0x000fce00078e000e */
[----:B------:R-:W-:Y:S05]  /*23660*/  WARPSYNC.COLLECTIVE R15, `(.L_x_5985) ;  /* 0x000000000f087348 */ /* 0x000fea0003c00000 */
[----:B------:R0:W1:Y:S02]  /*23670*/  SHFL.IDX P6, R14, R13, R12, R11 ;  /* 0x0000000c0d0e7389 */ /* 0x00006400000c000b */
[----:B01----:R-:W-:Y:S01]  /*23680*/  ENDCOLLECTIVE ;  /* 0x000000000000791b */ /* 0x003fe20003800000 */
.L_x_5985:
[----:B------:R-:W-:Y:S01]  /*23690*/  MOV R13, R27 ;  /* 0x0000001b000d7202 */ /* 0x000fe20000000f00 */
[----:B------:R-:W-:-:S07]  /*236a0*/  IMAD.MOV.U32 R4, RZ, RZ, R14 ;  /* 0x000000ffff047224 */ /* 0x000fce00078e000e */
[----:B------:R-:W-:Y:S05]  /*236b0*/  WARPSYNC.COLLECTIVE R15, `(.L_x_5986) ;  /* 0x000000000f087348 */ /* 0x000fea0003c00000 */
[----:B------:R0:W1:Y:S02]  /*236c0*/  SHFL.IDX P6, R14, R13, R12, R11 ;  /* 0x0000000c0d0e7389 */ /* 0x00006400000c000b */
[----:B01----:R-:W-:Y:S01]  /*236d0*/  ENDCOLLECTIVE ;  /* 0x000000000000791b */ /* 0x003fe20003800000 */
.L_x_5986:
[----:B------:R-:W-:-:S05]  /*236e0*/  IMAD R34, R8, R34, RZ ;  /* 0x0000002208227224 */ /* 0x000fca00078e02ff */
[----:B------:R-:W-:-:S13]  /*236f0*/  ISETP.GE.OR P1, PT, R37, R34, P0 ;  /* 0x000000222500720c */ /* 0x000fda0000726670 */
[C---:B------:R-:W-:Y:S01]  /*23700*/  @!P1 IMAD.SHL.U32 R5, R16.reuse, 0x2, RZ ;  /* 0x0000000210059824 */ /* 0x040fe200078e00ff */
[----:B------:R-:W-:-:S04]  /*23710*/  @!P1 SHF.L.U64.HI R21, R16, 0x1, R41 ;  /* 0x0000000110159819 */ /* 0x000fc80000010229 */
[----:B------:R-:W-:-:S05]  /*23720*/  @!P1 IADD3 R6, P2, R3, R5, RZ ;  /* 0x0000000503069210 */ /* 0x000fca0007f5e0ff */
[----:B------:R-:W-:-:S05]  /*23730*/  @!P1 IMAD.X R7, R0, 0x1, R21, P2 ;  /* 0x0000000100079824 */ /* 0x000fca00010e0615 */
[----:B------:R-:W2:Y:S01]  /*23740*/  @!P1 LD.E.128 R8, desc[UR40][R6.64] ;  /* 0x0000002806089980 */ /* 0x000ea2000c101d00 */
[----:B------:R-:W-:-:S05]  /*23750*/  @!P1 IADD3 R14, P2, R14, R5, RZ ;  /* 0x000000050e0e9210 */ /* 0x000fca0007f5e0ff */
[----:B------:R-:W-:Y:S02]  /*23760*/  @!P1 IMAD.X R5, R4, 0x1, R21, P2 ;  /* 0x0000000104059824 */ /* 0x000fe400010e0615 */
[----:B------:R-:W-:-:S06]  /*23770*/  @!P1 IMAD.MOV.U32 R4, RZ, RZ, R14 ;  /* 0x000000ffff049224 */ /* 0x000fcc00078e000e */
[----:B------:R-:W5:Y:S01]  /*23780*/  @!P1 LD.E.128 R4, desc[UR40][R4.64] ;  /* 0x0000002804049980 */ /* 0x000f62000c101d00 */
[----:B------:R-:W-:Y:S01]  /*23790*/  CS2R R28, SRZ ;  /* 0x00000000001c7805 */ /* 0x000fe2000001ff00 */
[----:B------:R-:W-:Y:S01]  /*237a0*/  IMAD.MOV.U32 R13, RZ, RZ, R26 ;  /* 0x000000ffff0d7224 */ /* 0x000fe200078e001a */
[----:B------:R-:W-:Y:S01]  /*237b0*/  CS2R R20, SRZ ;  /* 0x0000000000147805 */ /* 0x000fe2000001ff00 */
[----:B------:R-:W-:Y:S01]  /*237c0*/  IMAD.MOV.U32 R12, RZ, RZ, 0x1 ;  /* 0x00000001ff0c7424 */ /* 0x000fe200078e00ff */
[----:B------:R-:W-:Y:S02]  /*237d0*/  CS2R R30, SRZ ;  /* 0x00000000001e7805 */ /* 0x000fe4000001ff00 */
[----:B------:R-:W-:Y:S02]  /*237e0*/  CS2R R32, SRZ ;  /* 0x0000000000207805 */ /* 0x000fe4000001ff00 */
[----:B--2---:R-:W-:Y:S01]  /*237f0*/  @!P1 MOV R29, R11 ;  /* 0x0000000b001d9202 */ /* 0x004fe20000000f00 */
[----:B------:R-:W-:-:S02]  /*23800*/  IMAD.MOV.U32 R11, RZ, RZ, 0x1c1f ;  /* 0x00001c1fff0b7424 */ /* 0x000fc400078e00ff */
[----:B------:R-:W-:Y:S02]  /*23810*/  @!P1 IMAD.MOV.U32 R21, RZ, RZ, R9 ;  /* 0x000000ffff159224 */ /* 0x000fe400078e0009 */
[----:B------:R-:W-:-:S07]  /*23820*/  @!P1 IMAD.MOV.U32 R20, RZ, RZ, R8 ;  /* 0x000000ffff149224 */ /* 0x000fce00078e0008 */
[----:B-----5:R-:W-:Y:S05]  /*23830*/  WARPSYNC.COLLECTIVE R15, `(.L_x_5987) ;  /* 0x000000000f087348 */ /* 0x020fea0003c00000 */
[----:B------:R0:W1:Y:S02]  /*23840*/  SHFL.IDX P6, R14, R13, R12, R11 ;  /* 0x0000000c0d0e7389 */ /* 0x00006400000c000b */
[----:B01---5:R-:W-:Y:S01]  /*23850*/  ENDCOLLECTIVE ;  /* 0x000000000000791b */ /* 0x023fe20003800000 */
.L_x_5987:
[----:B------:R-:W-:Y:S02]  /*23860*/  IMAD.MOV.U32 R3, RZ, RZ, R21 ;  /* 0x000000ffff037224 */ /* 0x000fe400078e0015 */
[----:B------:R-:W-:Y:S02]  /*23870*/  IMAD.MOV.U32 R0, RZ, RZ, R20 ;  /* 0x000000ffff007224 */ /* 0x000fe400078e0014 */
[----:B------:R-:W-:Y:S01]  /*23880*/  @!P1 IMAD.MOV.U32 R28, RZ, RZ, R10 ;  /* 0x000000ffff1c9224 */ /* 0x000fe200078e000a */
[----:B------:R-:W-:Y:S01]  /*23890*/  PRMT R42, R42, 0x5410, R3 ;  /* 0x000054102a2a7816 */ /* 0x000fe20000000003 */
[----:B------:R-:W-:Y:S01]  /*238a0*/  IMAD.MOV.U32 R8, RZ, RZ, R29 ;  /* 0x000000ffff087224 */ /* 0x000fe200078e001d */
[----:B------:R-:W-:Y:S01]  /*238b0*/  PRMT R53, R53, 0x5410, R0 ;  /* 0x0000541035357816 */ /* 0x000fe20000000000 */
[----:B------:R-:W-:Y:S01]  /*238c0*/  @!P1 IMAD.MOV.U32 R31, RZ, RZ, R5 ;  /* 0x000000ffff1f9224 */ /* 0x000fe200078e0005 */
[----:B------:R-:W-:Y:S01]  /*238d0*/  MOV R0, R28 ;  /* 0x0000001c00007202 */ /* 0x000fe20000000f00 */
[----:B------:R-:W-:-:S02]  /*238e0*/  @!P1 IMAD.MOV.U32 R32, RZ, RZ, R6 ;  /* 0x000000ffff209224 */ /* 0x000fc400078e0006 */
[----:B------:R-:W-:Y:S01]  /*238f0*/  @!P1 IMAD.MOV.U32 R30, RZ, RZ, R4 ;  /* 0x000000ffff1e9224 */ /* 0x000fe200078e0004 */
[----:B------:R-:W-:Y:S01]  /*23900*/  PRMT R35, R0, 0x5410, R8 ;  /* 0x0000541000237816 */ /* 0x000fe20000000008 */
[----:B------:R-:W-:Y:S02]  /*23910*/  IMAD.MOV.U32 R13, RZ, RZ, R24 ;  /* 0x000000ffff0d7224 */ /* 0x000fe400078e0018 */
[----:B------:R-:W-:Y:S02]  /*23920*/  @!P1 IMAD.MOV.U32 R33, RZ, RZ, R7 ;  /* 0x000000ffff219224 */ /* 0x000fe400078e0007 */
[----:B------:R-:W-:Y:S02]  /*23930*/  IMAD.MOV.U32 R4, RZ, RZ, R31 ;  /* 0x000000ffff047224 */ /* 0x000fe400078e001f */
[----:B------:R-:W-:Y:S02]  /*23940*/  IMAD.MOV.U32 R5, RZ, RZ, R32 ;  /* 0x000000ffff057224 */ /* 0x000fe400078e0020 */
[----:B------:R-:W-:Y:S01]  /*23950*/  IMAD.MOV.U32 R0, RZ, RZ, R30 ;  /* 0x000000ffff007224 */ /* 0x000fe200078e001e */
[----:B------:R-:W-:Y:S01]  /*23960*/  PRMT R42, R4, 0x7610, R42 ;  /* 0x00007610042a7816 */ /* 0x000fe2000000002a */
[----:B------:R-:W-:Y:S01]  /*23970*/  IMAD.MOV.U32 R3, RZ, RZ, R14 ;  /* 0x000000ffff037224 */ /* 0x000fe200078e000e */
[----:B------:R-:W-:-:S07]  /*23980*/  PRMT R53, R5, 0x7610, R53 ;  /* 0x0000761005357816 */ /* 0x000fce0000000035 */
[----:B------:R-:W-:Y:S05]  /*23990*/  WARPSYNC.COLLECTIVE R15, `(.L_x_5988) ;  /* 0x000000000f087348 */ /* 0x000fea0003c00000 */
[----:B------:R0:W1:Y:S02]  /*239a0*/  SHFL.IDX P6, R14, R13, R12, R11 ;  /* 0x0000000c0d0e7389 */ /* 0x00006400000c000b */
[----:B01----:R-:W-:Y:S01]  /*239b0*/  ENDCOLLECTIVE ;  /* 0x000000000000791b */ /* 0x003fe20003800000 */
.L_x_5988:
[----:B------:R-:W-:Y:S01]  /*239c0*/  IMAD.MOV.U32 R6, RZ, RZ, R33 ;  /* 0x000000ffff067224 */ /* 0x000fe200078e0021 */
[----:B------:R-:W-:-:S04]  /*239d0*/  CS2R R4, SRZ ;  /* 0x0000000000047805 */ /* 0x000fc8000001ff00 */
[----:B------:R-:W-:Y:S01]  /*239e0*/  PRMT R48, R0, 0x5410, R6 ;  /* 0x0000541000307816 */ /* 0x000fe20000000006 */
[----:B------:R-:W-:Y:S02]  /*239f0*/  IMAD.MOV.U32 R13, RZ, RZ, R25 ;  /* 0x000000ffff0d7224 */ /* 0x000fe400078e0019 */
[----:B------:R-:W-:-:S07]  /*23a00*/  IMAD.MOV.U32 R24, RZ, RZ, R14 ;  /* 0x000000ffff187224 */ /* 0x000fce00078e000e */
[----:B------:R-:W-:Y:S05]  /*23a10*/  WARPSYNC.COLLECTIVE R15, `(.L_x_5989) ;  /* 0x000000000f087348 */ /* 0x000fea0003c00000 */
[----:B------:R0:W1:Y:S02]  /*23a20*/  SHFL.IDX P6, R14, R13, R12, R11 ;  /* 0x0000000c0d0e7389 */ /* 0x00006400000c000b */
[----:B01----:R-:W-:Y:S01]  /*23a30*/  ENDCOLLECTIVE ;  /* 0x000000000000791b */ /* 0x003fe20003800000 */
.L_x_5989:
[----:B------:R-:W-:Y:S02]  /*23a40*/  IMAD.MOV.U32 R13, RZ, RZ, R27 ;  /* 0x000000ffff0d7224 */ /* 0x000fe400078e001b */
[----:B------:R-:W-:-:S07]  /*23a50*/  IMAD.MOV.U32 R25, RZ, RZ, R14 ;  /* 0x000000ffff197224 */ /* 0x000fce00078e000e */
[----:B------:R-:W-:Y:S05]  /*23a60*/  WARPSYNC.COLLECTIVE R15, `(.L_x_5990) ;  /* 0x000000000f087348 */ /* 0x000fea0003c00000 */
[----:B------:R0:W1:Y:S02]  /*23a70*/  SHFL.IDX P6, R14, R13, R12, R11 ;  /* 0x0000000c0d0e7389 */ /* 0x00006400000c000b */
[----:B01----:R-:W-:Y:S01]  /*23a80*/  ENDCOLLECTIVE ;  /* 0x000000000000791b */ /* 0x003fe20003800000 */
.L_x_5990:
[----:B------:R-:W-:Y:S05]  /*23a90*/  BRA `(.L_x_5991) ;  /* 0xfffffe5000707947 */ /* 0x000fea000383ffff */
.L_x_5723:
[----:B0-----:R0:W1:Y:S02]  /*23aa0*/  SYNCS.PHASECHK.TRANS64.TRYWAIT P1, [R19+URZ+0x32400], R12 ;  /* 0x0324000c130075a7 */ /* 0x001064000802017f */
[----:B-1----:R-:W-:Y:S05]  /*23ab0*/  @!P1 NANOSLEEP.SYNCS 0x989680 ;  /* 0x009896800000995d */ /* 0x002fea0003900000 */
[----:B------:R-:W1:Y:S02]  /*23ac0*/  @!P1 SYNCS.PHASECHK.TRANS64 P1, [R19+URZ+0x32400], R12 ;  /* 0x0324000c130095a7 */ /* 0x000e64000802007f */
[----:B-1----:R-:W-:Y:S05]  /*23ad0*/  @!P1 BRA `(.L_x_5723) ;  /* 0xfffffffc00f09947 */ /* 0x002fea000383ffff */
[----:B------:R-:W-:Y:S05]  /*23ae0*/  BRA `(.L_x_5992) ;  /* 0xfffffe5400087947 */ /* 0x000fea000383ffff */
.L_x_5729:
[----:B---3--:R3:W0:Y:S02]  /*23af0*/  SYNCS.PHASECHK.TRANS64.TRYWAIT P0, [R179+URZ+0x32430], R8 ;  /* 0x03243008b30075a7 */ /* 0x008624000800017f */
[----:B0-----:R-:W-:Y:S05]  /*23b00*/  @!P0 NANOSLEEP.SYNCS 0x989680 ;  /* 0x009896800000895d */ /* 0x001fea0003900000 */
[----:B------:R-:W0:Y:S02]  /*23b10*/  @!P0 SYNCS.PHASECHK.TRANS64 P0, [R179+URZ+0x32430], R8 ;  /* 0x03243008b30085a7 */ /* 0x000e24000800007f */
[----:B0-----:R-:W-:Y:S05]  /*23b20*/  @!P0 BRA `(.L_x_5729) ;  /* 0xfffffffc00f08947 */ /* 0x001fea000383ffff */
[----:B------:R-:W-:Y:S05]  /*23b30*/  BRA `(.L_x_5728) ;  /* 0xfffffe6000907947 */ /* 0x000fea000383ffff */
.L_x_5731:
[----:B0-----:R0:W4:Y:S02]  /*23b40*/  SYNCS.PHASECHK.TRANS64.TRYWAIT P0, [R19+URZ+0x32410], R0 ;  /* 0x03241000130075a7 */ /* 0x001124000800017f */
[----:B----4-:R-:W-:Y:S05]  /*23b50*/  @!P0 NANOSLEEP.SYNCS 0x989680 ;  /* 0x009896800000895d */ /* 0x010fea0003900000 */
[----:B------:R-:W4:Y:S02]  /*23b60*/  @!P0 SYNCS.PHASECHK.TRANS64 P0, [R19+URZ+0x32410], R0 ;  /* 0x03241000130085a7 */ /* 0x000f24000800007f */
[----:B----4-:R-:W-:Y:S05]  /*23b70*/  @!P0 BRA `(.L_x_5731) ;  /* 0xfffffffc00f08947 */ /* 0x010fea000383ffff */
[----:B------:R-:W-:Y:S05]  /*23b80*/  BRA `(.L_x_5993) ;  /* 0xfffffe6400487947 */ /* 0x000fea000383ffff */
.L_x_5736:
[----:B------:R0:W0:Y:S02]  /*23b90*/  SYNCS.PHASECHK.TRANS64.TRYWAIT P2, [R179+URZ+0x32450], R8 ;  /* 0x03245008b30075a7 */ /* 0x000024000804017f */
[----:B0-----:R-:W-:Y:S05]  /*23ba0*/  @!P2 NANOSLEEP.SYNCS 0x989680 ;  /* 0x009896800000a95d */ /* 0x001fea0003900000 */
[----:B------:R-:W0:Y:S02]  /*23bb0*/  @!P2 SYNCS.PHASECHK.TRANS64 P2, [R179+URZ+0x32450], R8 ;  /* 0x03245008b300a5a7 */ /* 0x000e24000804007f */
[----:B0-----:R-:W-:Y:S05]  /*23bc0*/  @!P2 BRA `(.L_x_5736) ;  /* 0xfffffffc00f0a947 */ /* 0x001fea000383ffff */
[----:B------:R-:W-:Y:S05]  /*23bd0*/  BRA `(.L_x_5735) ;  /* 0xfffffe6400687947 */ /* 0x000fea000383ffff */
.L_x_5741:
[----:B--2---:R2:W3:Y:S02]  /*23be0*/  SYNCS.PHASECHK.TRANS64.TRYWAIT P2, [R211+URZ+0x32430], R218 ;  /* 0x032430dad30075a7 */ /* 0x0044e4000804017f */
[----:B---3--:R-:W-:Y:S05]  /*23bf0*/  @!P2 NANOSLEEP.SYNCS 0x989680 ;  /* 0x009896800000a95d */ /* 0x008fea0003900000 */
[----:B------:R-:W3:Y:S02]  /*23c00*/  @!P2 SYNCS.PHASECHK.TRANS64 P2, [R211+URZ+0x32430], R218 ;  /* 0x032430dad300a5a7 */ /* 0x000ee4000804007f */
[----:B---3--:R-:W-:Y:S05]  /*23c10*/  @!P2 BRA `(.L_x_5741) ;  /* 0xfffffffc00f0a947 */ /* 0x008fea000383ffff */
[----:B------:R-:W-:Y:S05]  /*23c20*/  BRA `(.L_x_5740) ;  /* 0xfffffe9000b07947 */ /* 0x000fea000383ffff */
.L_x_5746:
[----:B---3--:R3:W4:Y:S02]  /*23c30*/  SYNCS.PHASECHK.TRANS64.TRYWAIT P2, [R211+URZ+0x32450], R218 ;  /* 0x032450dad30075a7 */ /* 0x008724000804017f */
[----:B----4-:R-:W-:Y:S05]  /*23c40*/  @!P2 NANOSLEEP.SYNCS 0x989680 ;  /* 0x009896800000a95d */ /* 0x010fea0003900000 */
[----:B------:R-:W4:Y:S02]  /*23c50*/  @!P2 SYNCS.PHASECHK.TRANS64 P2, [R211+URZ+0x32450], R218 ;  /* 0x032450dad300a5a7 */ /* 0x000f24000804007f */
[----:B----4-:R-:W-:Y:S05]  /*23c60*/  @!P2 BRA `(.L_x_5746) ;  /* 0xfffffffc00f0a947 */ /* 0x010fea000383ffff */
[----:B------:R-:W-:Y:S05]  /*23c70*/  BRA `(.L_x_5745) ;  /* 0xfffffe9400587947 */ /* 0x000fea000383ffff */
.L_x_5752:
[----:B--2---:R2:W3:Y:S02]  /*23c80*/  SYNCS.PHASECHK.TRANS64.TRYWAIT P2, [R211+URZ+0x32430], R218 ;  /* 0x032430dad30075a7 */ /* 0x0044e4000804017f */
[----:B---3--:R-:W-:Y:S05]  /*23c90*/  @!P2 NANOSLEEP.SYNCS 0x989680 ;  /* 0x009896800000a95d */ /* 0x008fea0003900000 */
[----:B------:R-:W3:Y:S02]  /*23ca0*/  @!P2 SYNCS.PHASECHK.TRANS64 P2, [R211+URZ+0x32430], R218 ;  /* 0x032430dad300a5a7 */ /* 0x000ee4000804007f */
[----:B---3--:R-:W-:Y:S05]  /*23cb0*/  @!P2 BRA `(.L_x_5752) ;  /* 0xfffffffc00f0a947 */ /* 0x008fea000383ffff */
[----:B------:R-:W-:Y:S05]  /*23cc0*/  BRA `(.L_x_5751) ;  /* 0xfffffec400fc7947 */ /* 0x000fea000383ffff */
.L_x_5757:
[----:B---3--:R3:W4:Y:S02]  /*23cd0*/  SYNCS.PHASECHK.TRANS64.TRYWAIT P2, [R211+URZ+0x32450], R218 ;  /* 0x032450dad30075a7 */ /* 0x008724000804017f */
[----:B----4-:R-:W-:Y:S05]  /*23ce0*/  @!P2 NANOSLEEP.SYNCS 0x989680 ;  /* 0x009896800000a95d */ /* 0x010fea0003900000 */
[----:B------:R-:W4:Y:S02]  /*23cf0*/  @!P2 SYNCS.PHASECHK.TRANS64 P2, [R211+URZ+0x32450], R218 ;  /* 0x032450dad300a5a7 */ /* 0x000f24000804007f */
[----:B----4-:R-:W-:Y:S05]  /*23d00*/  @!P2 BRA `(.L_x_5757) ;  /* 0xfffffffc00f0a947 */ /* 0x010fea000383ffff */
[----:B------:R-:W-:Y:S05]  /*23d10*/  BRA `(.L_x_5756) ;  /* 0xfffffec800a47947 */ /* 0x000fea000383ffff */
.L_x_5763:
[----:B------:R-:W-:Y:S01]  /*23d20*/  MOV R13, R20 ;  /* 0x00000014000d7202 */ /* 0x000fe20000000f00 */
[----:B------:R-:W-:Y:S02]  /*23d30*/  IMAD.MOV.U32 R12, RZ, RZ, RZ ;  /* 0x000000ffff0c7224 */ /* 0x000fe400078e00ff */
[----:B------:R-:W-:Y:S02]  /*23d40*/  IMAD.MOV.U32 R11, RZ, RZ, 0x181f ;  /* 0x0000181fff0b7424 */ /* 0x000fe400078e00ff */
[----:B------:R-:W-:-:S07]  /*23d50*/  IMAD.MOV.U32 R15, RZ, RZ, -0x1 ;  /* 0xffffffffff0f7424 */ /* 0x000fce00078e00ff */
[----:B-----5:R-:W-:Y:S05]  /*23d60*/  WARPSYNC.COLLECTIVE R15, `(.L_x_5994) ;  /* 0x000000000f087348 */ /* 0x020fea0003c00000 */
[----:B------:R0:W1:Y:S02]  /*23d70*/  SHFL.IDX P6, R14, R13, R12, R11 ;  /* 0x0000000c0d0e7389 */ /* 0x00006400000c000b */
[----:B01---5:R-:W-:Y:S01]  /*23d80*/  ENDCOLLECTIVE ;  /* 0x000000000000791b */ /* 0x023fe20003800000 */
.L_x_5994:
[----:B------:R-:W-:Y:S02]  /*23d90*/  IMAD.MOV.U32 R13, RZ, RZ, R4 ;  /* 0x000000ffff0d7224 */ /* 0x000fe400078e0004 */
[----:B------:R-:W-:-:S07]  /*23da0*/  IMAD.MOV.U32 R3, RZ, RZ, R14 ;  /* 0x000000ffff037224 */ /* 0x000fce00078e000e */
[----:B------:R-:W-:Y:S05]  /*23db0*/  WARPSYNC.COLLECTIVE R15, `(.L_x_5995) ;  /* 0x000000000f087348 */ /* 0x000fea0003c00000 */
[----:B------:R0:W1:Y:S02]  /*23dc0*/  SHFL.IDX P6, R14, R13, R12, R11 ;  /* 0x0000000c0d0e7389 */ /* 0x00006400000c000b */
[----:B01----:R-:W-:Y:S01]  /*23dd0*/  ENDCOLLECTIVE ;  /* 0x000000000000791b */ /* 0x003fe20003800000 */
.L_x_5995:
[----:B------:R-:W-:Y:S05]  /*23de0*/  BRA `(.L_x_5996) ;  /* 0xffffff18009c7947 */ /* 0x000fea000383ffff */
.L_x_5766:
        /* <DEDUP_REMOVED lines=8> */
.L_x_5998:
[----:B------:R-:W-:Y:S05]  /*23e70*/  BSYNC B1 ;  /* 0x0000000000017941 */ /* 0x000fea0003800000 */
.L_x_5997:
        /* <DEDUP_REMOVED lines=8> */
.L_x_5999:
[----:B------:R-:W-:Y:S05]  /*23f00*/  BRA `(.L_x_6000) ;  /* 0xffffff1800e87947 */ /* 0x000fea000383ffff */
.L_x_5769:
        /* <DEDUP_REMOVED lines=8> */
.L_x_6002:
[----:B------:R-:W-:Y:S05]  /*23f90*/  BSYNC B1 ;  /* 0x0000000000017941 */ /* 0x000fea0003800000 */
.L_x_6001:
        /* <DEDUP_REMOVED lines=8> */
.L_x_6003:
[----:B------:R-:W-:Y:S05]  /*24020*/  BRA `(.L_x_6004) ;  /* 0xffffff1c00247947 */ /* 0x000fea000383ffff */
.L_x_5772:
        /* <DEDUP_REMOVED lines=8> */
.L_x_6006:
[----:B------:R-:W-:Y:S05]  /*240b0*/  BSYNC B1 ;  /* 0x0000000000017941 */ /* 0x000fea0003800000 */
.L_x_6005:
        /* <DEDUP_REMOVED lines=8> */
.L_x_6007:
[----:B------:R-:W-:Y:S05]  /*24140*/  BRA `(.L_x_6008) ;  /* 0xffffff1c00607947 */ /* 0x000fea000383ffff */
.L_x_5774:
[----:B------:R-:W-:Y:S02]  /*24150*/  IMAD.MOV.U32 R13, RZ, RZ, R4 ;  /* 0x000000ffff0d7224 */ /* 0x000fe400078e0004 */
[----:B------:R-:W-:Y:S02]  /*24160*/  IMAD.MOV.U32 R12, RZ, RZ, RZ ;  /* 0x000000ffff0c7224 */ /* 0x000fe400078e00ff */
[----:B------:R-:W-:Y:S02]  /*24170*/  IMAD.MOV.U32 R11, RZ, RZ, 0x1c1f ;  /* 0x00001c1fff0b7424 */ /* 0x000fe400078e00ff */
[----:B------:R-:W-:-:S07]  /*24180*/  IMAD.MOV.U32 R15, RZ, RZ, -0x1 ;  /* 0xffffffffff0f7424 */ /* 0x000fce00078e00ff */
[----:B------:R-:W-:Y:S05]  /*24190*/  WARPSYNC.COLLECTIVE R15, `(.L_x_6009) ;  /* 0x000000000f087348 */ /* 0x000fea0003c00000 */
[----:B------:R0:W1:Y:S02]  /*241a0*/  SHFL.IDX P6, R14, R13, R12, R11 ;  /* 0x0000000c0d0e7389 */ /* 0x00006400000c000b */
[----:B01----:R-:W-:Y:S01]  /*241b0*/  ENDCOLLECTIVE ;  /* 0x000000000000791b */ /* 0x003fe20003800000 */
.L_x_6009:
[----:B------:R-:W-:Y:S02]  /*241c0*/  IMAD.MOV.U32 R13, RZ, RZ, R3 ;  /* 0x000000ffff0d7224 */ /* 0x000fe400078e0003 */
[----:B------:R-:W-:-:S07]  /*241d0*/  IMAD.MOV.U32 R20, RZ, RZ, R14 ;  /* 0x000000ffff147224 */ /* 0x000fce00078e000e */
[----:B------:R-:W-:Y:S05]  /*241e0*/  WARPSYNC.COLLECTIVE R15, `(.L_x_6010) ;  /* 0x000000000f087348 */ /* 0x000fea0003c00000 */
[----:B------:R0:W1:Y:S02]  /*241f0*/  SHFL.IDX P6, R14, R13, R12, R11 ;  /* 0x0000000c0d0e7389 */ /* 0x00006400000c000b */
[----:B01----:R-:W-:Y:S01]  /*24200*/  ENDCOLLECTIVE ;  /* 0x000000000000791b */ /* 0x003fe20003800000 */
.L_x_6010:
[----:B------:R-:W-:Y:S01]  /*24210*/  IMAD.MOV.U32 R12, RZ, RZ, R14 ;  /* 0x000000ffff0c7224 */ /* 0x000fe200078e000e */
[----:B------:R-:W-:Y:S06]  /*24220*/  BRA `(.L_x_6011) ;  /* 0xffffff2000547947 */ /* 0x000fec000383ffff */
.L_x_5777:
[----:B------:R-:W-:Y:S01]  /*24230*/  BSSY B1, `(.L_x_6012) ;  /* 0x0000008000017945 */ /* 0x000fe20003800000 */
[----:B---3--:R-:W-:Y:S01]  /*24240*/  MOV R13, R4 ;  /* 0x00000004000d7202 */ /* 0x008fe20000000f00 */
[----:B--2---:R-:W-:Y:S02]  /*24250*/  IMAD.MOV.U32 R12, RZ, RZ, 0x1 ;  /* 0x00000001ff0c7424 */ /* 0x004fe400078e00ff */
[----:B------:R-:W-:Y:S02]  /*24260*/  IMAD.MOV.U32 R11, RZ, RZ, 0x1c1f ;  /* 0x00001c1fff0b7424 */ /* 0x000fe400078e00ff */
[----:B------:R-:W-:-:S07]  /*24270*/  IMAD.MOV.U32 R15, RZ, RZ, -0x1 ;  /* 0xffffffffff0f7424 */ /* 0x000fce00078e00ff */
[----:B01----:R-:W-:Y:S05]  /*24280*/  WARPSYNC.COLLECTIVE R15, `(.L_x_6013) ;  /* 0x000000000f087348 */ /* 0x003fea0003c00000 */
[----:B------:R2:W3:Y:S02]  /*24290*/  SHFL.IDX P6, R14, R13, R12, R11 ;  /* 0x0000000c0d0e7389 */ /* 0x0004e400000c000b */
[----:B0123--:R-:W-:Y:S01]  /*242a0*/  ENDCOLLECTIVE ;  /* 0x000000000000791b */ /* 0x00ffe20003800000 */
.L_x_6013:
[----:B------:R-:W-:Y:S05]  /*242b0*/  BSYNC B1 ;  /* 0x0000000000017941 */ /* 0x000fea0003800000 */
.L_x_6012:
        /* <DEDUP_REMOVED lines=8> */
.L_x_6014:
[----:B------:R-:W-:Y:S01]  /*24340*/  IMAD.MOV.U32 R3, RZ, RZ, R14 ;  /* 0x000000ffff037224 */ /* 0x000fe200078e000e */
[----:B------:R-:W-:Y:S06]  /*24350*/  BRA `(.L_x_6015) ;  /* 0xffffff2c002c7947 */ /* 0x000fec000383ffff */
.L_x_5781:
[----:B------:R-:W-:Y:S01]  /*24360*/  MOV R13, R4 ;  /* 0x00000004000d7202 */ /* 0x000fe20000000f00 */
[----:B------:R-:W-:Y:S02]  /*24370*/  IMAD.MOV.U32 R12, RZ, RZ, RZ ;  /* 0x000000ffff0c7224 */ /* 0x000fe400078e00ff */
[----:B------:R-:W-:Y:S02]  /*24380*/  IMAD.MOV.U32 R11, RZ, RZ, 0x181f ;  /* 0x0000181fff0b7424 */ /* 0x000fe400078e00ff */
[----:B------:R-:W-:-:S07]  /*24390*/  IMAD.MOV.U32 R15, RZ, RZ, -0x1 ;  /* 0xffffffffff0f7424 */ /* 0x000fce00078e00ff */
[----:B01----:R-:W-:Y:S05]  /*243a0*/  WARPSYNC.COLLECTIVE R15, `(.L_x_6016) ;  /* 0x000000000f087348 */ /* 0x003fea0003c00000 */
[----:B------:R2:W3:Y:S02]  /*243b0*/  SHFL.IDX P6, R14, R13, R12, R11 ;  /* 0x0000000c0d0e7389 */ /* 0x0004e400000c000b */
[----:B0123--:R-:W-:Y:S01]  /*243c0*/  ENDCOLLECTIVE ;  /* 0x000000000000791b */ /* 0x00ffe20003800000 */
.L_x_6016:
[----:B------:R-:W-:Y:S02]  /*243d0*/  IMAD.MOV.U32 R13, RZ, RZ, R0 ;  /* 0x000000ffff0d7224 */ /* 0x000fe400078e0000 */
[----:B------:R-:W-:-:S07]  /*243e0*/  IMAD.MOV.U32 R3, RZ, RZ, R14 ;  /* 0x000000ffff037224 */ /* 0x000fce00078e000e */
[----:B------:R-:W-:Y:S05]  /*243f0*/  WARPSYNC.COLLECTIVE R15, `(.L_x_6017) ;  /* 0x000000000f087348 */ /* 0x000fea0003c00000 */
[----:B------:R0:W1:Y:S02]  /*24400*/  SHFL.IDX P6, R14, R13, R12, R11 ;  /* 0x0000000c0d0e7389 */ /* 0x00006400000c000b */
[----:B01----:R-:W-:Y:S01]  /*24410*/  ENDCOLLECTIVE ;  /* 0x000000000000791b */ /* 0x003fe20003800000 */
.L_x_6017:
[----:B------:R-:W-:Y:S05]  /*24420*/  BRA `(.L_x_6018) ;  /* 0xffffff4c00907947 */ /* 0x000fea000383ffff */
.L_x_5784:
        /* <DEDUP_REMOVED lines=8> */
.L_x_6020:
[----:B------:R-:W-:Y:S05]  /*244b0*/  BSYNC B1 ;  /* 0x0000000000017941 */ /* 0x000fea0003800000 */
.L_x_6019:
        /* <DEDUP_REMOVED lines=8> */
.L_x_6021:
[----:B------:R-:W-:Y:S05]  /*24540*/  BRA `(.L_x_6022) ;  /* 0xffffff4c00d07947 */ /* 0x000fea000383ffff */
.L_x_5787:
        /* <DEDUP_REMOVED lines=8> */
.L_x_6024:
[----:B------:R-:W-:Y:S05]  /*245d0*/  BSYNC B1 ;  /* 0x0000000000017941 */ /* 0x000fea0003800000 */
.L_x_6023:
        /* <DEDUP_REMOVED lines=8> */
.L_x_6025:
[----:B------:R-:W-:Y:S05]  /*24660*/  BRA `(.L_x_6026) ;  /* 0xffffff50000c7947 */ /* 0x000fea000383ffff */
.L_x_5790:
        /* <DEDUP_REMOVED lines=8> */
.L_x_6028:
[----:B------:R-:W-:Y:S05]  /*246f0*/  BSYNC B1 ;  /* 0x0000000000017941 */ /* 0x000fea0003800000 */
.L_x_6027:
        /* <DEDUP_REMOVED lines=8> */
.L_x_6029:
[----:B------:R-:W-:Y:S05]  /*24780*/  BRA `(.L_x_6030) ;  /* 0xffffff5000487947 */ /* 0x000fea000383ffff */
.L_x_5809:
        /* <DEDUP_REMOVED lines=11> */
.L_x_6032:
[----:B------:R-:W-:Y:S05]  /*24840*/  BSYNC B1 ;  /* 0x0000000000017941 */ /* 0x000fea0003800000 */
.L_x_6031:
[----:B------:R-:W-:Y:S05]  /*24850*/  BRA `(.L_x_6033) ;  /* 0xffffff6c00d87947 */ /* 0x000fea000383ffff */
.L_x_5811:
[----:B------:R-:W-:Y:S01]  /*24860*/  BSSY B1, `(.L_x_6034) ;  /* 0x0000006000017945 */ /* 0x000fe20003800000 */
[----:B------:R-:W-:-:S07]  /*24870*/  IMAD.MOV.U32 R15, RZ, RZ, -0x1 ;  /* 0xffffffffff0f7424 */ /* 0x000fce00078e00ff */
[----:B0-----:R-:W-:Y:S05]  /*24880*/  WARPSYNC.COLLECTIVE R15, `(.L_x_6035) ;  /* 0x000000000f0c7348 */ /* 0x001fea0003c00000 */
[----:B------:R-:W-:Y:S02]  /*24890*/  ELECT P6, UR62, PT ;  /* 0x00000000003e782f */ /* 0x000fe400038c0000 */
[----:B------:R-:W-:Y:S01]  /*248a0*/  MOV R14, UR62 ;  /* 0x0000003e000e7c02 */ /* 0x000fe20008000f00 */
[----:B0-----:R-:W-:Y:S10]  /*248b0*/  ENDCOLLECTIVE ;  /* 0x000000000000791b */ /* 0x001ff40003800000 */
.L_x_6035:
[----:B------:R-:W-:Y:S05]  /*248c0*/  BSYNC B1 ;  /* 0x0000000000017941 */ /* 0x000fea0003800000 */
.L_x_6034:
[----:B------:R-:W-:Y:S05]  /*248d0*/  BRA `(.L_x_5810) ;  /* 0xffffff6c00d07947 */ /* 0x000fea000383ffff */
.L_x_5813:
[----:B0-----:R0:W1:Y:S02]  /*248e0*/  SYNCS.PHASECHK.TRANS64.TRYWAIT P0, [R18+URZ+0x32420], R4 ;  /* 0x03242004120075a7 */ /* 0x001064000800017f */
[----:B-1----:R-:W-:Y:S05]  /*248f0*/  @!P0 NANOSLEEP.SYNCS 0x989680 ;  /* 0x009896800000895d */ /* 0x002fea0003900000 */
[----:B------:R-:W1:Y:S02]  /*24900*/  @!P0 SYNCS.PHASECHK.TRANS64 P0, [R18+URZ+0x32420], R4 ;  /* 0x03242004120085a7 */ /* 0x000e64000800007f */
[----:B-1----:R-:W-:Y:S05]  /*24910*/  @!P0 BRA `(.L_x_5813) ;  /* 0xfffffffc00f08947 */ /* 0x002fea000383ffff */
[----:B------:R-:W-:Y:S05]  /*24920*/  BRA `(.L_x_6036) ;  /* 0xffffff6c00e07947 */ /* 0x000fea000383ffff */
.L_x_5817:
[----:B0-----:R0:W1:Y:S02]  /*24930*/  SYNCS.PHASECHK.TRANS64.TRYWAIT P0, [R4+URZ+0x324a0], R9 ;  /* 0x0324a009040075a7 */ /* 0x001064000800017f */
[----:B-1----:R-:W-:Y:S05]  /*24940*/  @!P0 NANOSLEEP.SYNCS 0x989680 ;  /* 0x009896800000895d */ /* 0x002fea0003900000 */
[----:B------:R-:W1:Y:S02]  /*24950*/  @!P0 SYNCS.PHASECHK.TRANS64 P0, [R4+URZ+0x324a0], R9 ;  /* 0x0324a009040085a7 */ /* 0x000e64000800007f */
[----:B-1----:R-:W-:Y:S05]  /*24960*/  @!P0 BRA `(.L_x_5817) ;  /* 0xfffffffc00f08947 */ /* 0x002fea000383ffff */
[----:B------:R-:W-:Y:S05]  /*24970*/  BRA `(.L_x_6037) ;  /* 0xffffff7000007947 */ /* 0x000fea000383ffff */
.L_x_5822:
[----:B-1----:R1:W2:Y:S02]  /*24980*/  SYNCS.PHASECHK.TRANS64.TRYWAIT P0, [R4+URZ+0x324c0], R9 ;  /* 0x0324c009040075a7 */ /* 0x0022a4000800017f */
[----:B--2---:R-:W-:Y:S05]  /*24990*/  @!P0 NANOSLEEP.SYNCS 0x989680 ;  /* 0x009896800000895d */ /* 0x004fea0003900000 */
[----:B------:R-:W2:Y:S02]  /*249a0*/  @!P0 SYNCS.PHASECHK.TRANS64 P0, [R4+URZ+0x324c0], R9 ;  /* 0x0324c009040085a7 */ /* 0x000ea4000800007f */
[----:B--2---:R-:W-:Y:S05]  /*249b0*/  @!P0 BRA `(.L_x_5822) ;  /* 0xfffffffc00f08947 */ /* 0x004fea000383ffff */
[----:B------:R-:W-:Y:S05]  /*249c0*/  BRA `(.L_x_6038) ;  /* 0xffffff7000807947 */ /* 0x000fea000383ffff */
.L_x_5832:
[----:B0-----:R0:W1:Y:S02]  /*249d0*/  SYNCS.PHASECHK.TRANS64.TRYWAIT P1, [R5+URZ+0x324a0], R6 ;  /* 0x0324a006050075a7 */ /* 0x001064000802017f */
[----:B-1----:R-:W-:Y:S05]  /*249e0*/  @!P1 NANOSLEEP.SYNCS 0x989680 ;  /* 0x009896800000995d */ /* 0x002fea0003900000 */
[----:B------:R-:W1:Y:S02]  /*249f0*/  @!P1 SYNCS.PHASECHK.TRANS64 P1, [R5+URZ+0x324a0], R6 ;  /* 0x0324a006050095a7 */ /* 0x000e64000802007f */
[----:B-1----:R-:W-:Y:S05]  /*24a00*/  @!P1 BRA `(.L_x_5832) ;  /* 0xfffffffc00f09947 */ /* 0x002fea000383ffff */
[----:B------:R-:W-:Y:S05]  /*24a10*/  BRA `(.L_x_6039) ;  /* 0xffffff7800107947 */ /* 0x000fea000383ffff */
.L_x_5837:
[----:B-1----:R1:W2:Y:S02]  /*24a20*/  SYNCS.PHASECHK.TRANS64.TRYWAIT P1, [R5+URZ+0x324c0], R6 ;  /* 0x0324c006050075a7 */ /* 0x0022a4000802017f */
[----:B--2---:R-:W-:Y:S05]  /*24a30*/  @!P1 NANOSLEEP.SYNCS 0x989680 ;  /* 0x009896800000995d */ /* 0x004fea0003900000 */
[----:B------:R-:W2:Y:S02]  /*24a40*/  @!P1 SYNCS.PHASECHK.TRANS64 P1, [R5+URZ+0x324c0], R6 ;  /* 0x0324c006050095a7 */ /* 0x000ea4000802007f */
[----:B--2---:R-:W-:Y:S05]  /*24a50*/  @!P1 BRA `(.L_x_5837) ;  /* 0xfffffffc00f09947 */ /* 0x004fea000383ffff */
[----:B------:R-:W-:Y:S05]  /*24a60*/  BRA `(.L_x_6040) ;  /* 0xffffff78008c7947 */ /* 0x000fea000383ffff */
.L_x_5855:
[----:B------:R-:W0:Y:S01]  /*24a70*/  S2R R4, SR_TID.X ;  /* 0x0000000000047919 */ /* 0x000e220000002100 */
[----:B------:R-:W-:Y:S01]  /*24a80*/  BSSY B0, `(.L_x_6041) ;  /* 0x000000a000007945 */ /* 0x000fe20003800000 */
[----:B------:R-:W-:Y:S01]  /*24a90*/  IMAD.MOV.U32 R12, RZ, RZ, RZ ;  /* 0x000000ffff0c7224 */ /* 0x000fe200078e00ff */
[----:B------:R-:W-:Y:S01]  /*24aa0*/  MOV R11, 0x1f ;  /* 0x0000001f000b7802 */ /* 0x000fe20000000f00 */
[----:B------:R-:W-:Y:S01]  /*24ab0*/  IMAD.MOV.U32 R15, RZ, RZ, -0x1 ;  /* 0xffffffffff0f7424 */ /* 0x000fe200078e00ff */
[----:B0-----:R-:W-:-:S04]  /*24ac0*/  SHF.R.U32.HI R4, RZ, 0x5, R4 ;  /* 0x00000005ff047819 */ /* 0x001fc80000011604 */
[----:B------:R-:W-:-:S05]  /*24ad0*/  LOP3.LUT R4, R4, 0x3, RZ, 0xc0, !PT ;  /* 0x0000000304047812 */ /* 0x000fca00078ec0ff */
[----:B------:R-:W-:-:S07]  /*24ae0*/  IMAD.MOV.U32 R13, RZ, RZ, R4 ;  /* 0x000000ffff0d7224 */ /* 0x000fce00078e0004 */
[----:B------:R-:W-:Y:S05]  /*24af0*/  WARPSYNC.COLLECTIVE R15, `(.L_x_6042) ;  /* 0x000000000f087348 */ /* 0x000fea0003c00000 */
[----:B------:R0:W1:Y:S02]  /*24b00*/  SHFL.IDX P6, R14, R13, R12, R11 ;  /* 0x0000000c0d0e7389 */ /* 0x00006400000c000b */
[----:B01----:R-:W-:Y:S01]  /*24b10*/  ENDCOLLECTIVE ;  /* 0x000000000000791b */ /* 0x003fe20003800000 */
.L_x_6042:
[----:B------:R-:W-:Y:S05]  /*24b20*/  BSYNC B0 ;  /* 0x0000000000007941 */ /* 0x000fea0003800000 */
.L_x_6041:
[----:B------:R-:W-:Y:S05]  /*24b30*/  BRA `(.L_x_6043) ;  /* 0xffffff8800447947 */ /* 0x000fea000383ffff */
.L_x_5857:
[----:B------:R-:W-:Y:S01]  /*24b40*/  BSSY B0, `(.L_x_6044) ;  /* 0x0000006000007945 */ /* 0x000fe20003800000 */
[----:B------:R-:W-:-:S07]  /*24b50*/  IMAD.MOV.U32 R15, RZ, RZ, -0x1 ;  /* 0xffffffffff0f7424 */ /* 0x000fce00078e00ff */
[----:B0-----:R-:W-:Y:S05]  /*24b60*/  WARPSYNC.COLLECTIVE R15, `(.L_x_6045) ;  /* 0x000000000f0c7348 */ /* 0x001fea0003c00000 */
[----:B------:R-:W-:Y:S02]  /*24b70*/  ELECT P6, UR62, PT ;  /* 0x00000000003e782f */ /* 0x000fe400038c0000 */
[----:B------:R-:W-:Y:S01]  /*24b80*/  MOV R14, UR62 ;  /* 0x0000003e000e7c02 */ /* 0x000fe20008000f00 */
[----:B0-----:R-:W-:Y:S10]  /*24b90*/  ENDCOLLECTIVE ;  /* 0x000000000000791b */ /* 0x001ff40003800000 */
.L_x_6045:
[----:B------:R-:W-:Y:S05]  /*24ba0*/  BSYNC B0 ;  /* 0x0000000000007941 */ /* 0x000fea0003800000 */
.L_x_6044:
[----:B------:R-:W-:Y:S05]  /*24bb0*/  BRA `(.L_x_6046) ;  /* 0xffffff8800507947 */ /* 0x000fea000383ffff */
.L_x_5859:
[----:B0-----:R0:W1:Y:S02]  /*24bc0*/  SYNCS.PHASECHK.TRANS64.TRYWAIT P0, [R0+URZ+0x32440], R2 ;  /* 0x03244002000075a7 */ /* 0x001064000800017f */
[----:B-1----:R-:W-:Y:S05]  /*24bd0*/  @!P0 NANOSLEEP.SYNCS 0x989680 ;  /* 0x009896800000895d */ /* 0x002fea0003900000 */
[----:B------:R-:W1:Y:S02]  /*24be0*/  @!P0 SYNCS.PHASECHK.TRANS64 P0, [R0+URZ+0x32440], R2 ;  /* 0x03244002000085a7 */ /* 0x000e64000800007f */
[----:B-1----:R-:W-:Y:S05]  /*24bf0*/  @!P0 BRA `(.L_x_5859) ;  /* 0xfffffffc00f08947 */ /* 0x002fea000383ffff */
[----:B------:R-:W-:Y:S05]  /*24c00*/  BRA `(.L_x_6047) ;  /* 0xffffff8800b07947 */ /* 0x000fea000383ffff */
.L_x_5863:
        /* <DEDUP_REMOVED lines=9> */
.L_x_6048:
[----:B------:R-:W-:Y:S02]  /*24ca0*/  IMAD.MOV.U32 R13, RZ, RZ, R3 ;  /* 0x000000ffff0d7224 */ /* 0x000fe400078e0003 */
[----:B------:R-:W-:Y:S01]  /*24cb0*/  IMAD.MOV.U32 R4, RZ, RZ, R14 ;  /* 0x000000ffff047224 */ /* 0x000fe200078e000e */
[----:B------:R-:W-:-:S07]  /*24cc0*/  LOP3.LUT R6, R6, 0x7f, RZ, 0xc0, !PT ;  /* 0x0000007f06067812 */ /* 0x000fce00078ec0ff */
[----:B------:R-:W-:Y:S05]  /*24cd0*/  WARPSYNC.COLLECTIVE R15, `(.L_x_6049) ;  /* 0x000000000f087348 */ /* 0x000fea0003c00000 */
[----:B------:R0:W1:Y:S02]  /*24ce0*/  SHFL.IDX P6, R14, R13, R12, R11 ;  /* 0x0000000c0d0e7389 */ /* 0x00006400000c000b */
[----:B01----:R-:W-:Y:S01]  /*24cf0*/  ENDCOLLECTIVE ;  /* 0x000000000000791b */ /* 0x003fe20003800000 */
.L_x_6049:
[----:B------:R-:W-:-:S04]  /*24d00*/  SHF.R.U32.HI R6, RZ, 0x3, R6 ;  /* 0x00000003ff067819 */ /* 0x000fc80000011606 */
[----:B------:R-:W-:-:S05]  /*24d10*/  LEA R10, R10, R6, 0x7 ;  /* 0x000000060a0a7211 */ /* 0x000fca00078e38ff */
[----:B------:R0:W-:Y:S01]  /*24d20*/  STL [R1+0x4], R10 ;  /* 0x0000040a01007387 */ /* 0x0001e20000100800 */
[----:B------:R-:W-:Y:S02]  /*24d30*/  IMAD.MOV.U32 R13, RZ, RZ, R2 ;  /* 0x000000ffff0d7224 */ /* 0x000fe400078e0002 */
[----:B------:R-:W-:Y:S02]  /*24d40*/  IMAD.MOV.U32 R12, RZ, RZ, 0x1 ;  /* 0x00000001ff0c7424 */ /* 0x000fe400078e00ff */
[----:B------:R-:W-:-:S07]  /*24d50*/  IMAD.MOV.U32 R5, RZ, RZ, R14 ;  /* 0x000000ffff057224 */ /* 0x000fce00078e000e */
[----:B0-----:R-:W-:Y:S05]  /*24d60*/  WARPSYNC.COLLECTIVE R15, `(.L_x_6050) ;  /* 0x000000000f087348 */ /* 0x001fea0003c00000 */
[----:B------:R1:W2:Y:S02]  /*24d70*/  SHFL.IDX P6, R14, R13, R12, R11 ;  /* 0x0000000c0d0e7389 */ /* 0x0002a400000c000b */
[----:B012---:R-:W-:Y:S01]  /*24d80*/  ENDCOLLECTIVE ;  /* 0x000000000000791b */ /* 0x007fe20003800000 */
.L_x_6050:
[----:B------:R-:W-:Y:S02]  /*24d90*/  IMAD.MOV.U32 R13, RZ, RZ, R3 ;  /* 0x000000ffff0d7224 */ /* 0x000fe400078e0003 */
[----:B------:R-:W-:Y:S02]  /*24da0*/  IMAD R0, R0, R7, RZ ;  /* 0x0000000700007224 */ /* 0x000fe400078e02ff */
[----:B------:R-:W-:-:S07]  /*24db0*/  IMAD.MOV.U32 R7, RZ, RZ, R14 ;  /* 0x000000ffff077224 */ /* 0x000fce00078e000e */
[----:B------:R-:W-:Y:S05]  /*24dc0*/  WARPSYNC.COLLECTIVE R15, `(.L_x_6051) ;  /* 0x000000000f087348 */ /* 0x000fea0003c00000 */
[----:B------:R0:W1:Y:S02]  /*24dd0*/  SHFL.IDX P6, R14, R13, R12, R11 ;  /* 0x0000000c0d0e7389 */ /* 0x00006400000c000b */
[----:B01----:R-:W-:Y:S01]  /*24de0*/  ENDCOLLECTIVE ;  /* 0x000000000000791b */ /* 0x003fe20003800000 */
.L_x_6051:
[----:B------:R-:W-:-:S13]  /*24df0*/  ISETP.GE.AND P1, PT, R10, R0, PT ;  /* 0x000000000a00720c */ /* 0x000fda0003f26270 */
[----:B------:R-:W-:Y:S01]  /*24e00*/  @!P1 LEA R5, P3, R9, R5, 0x1 ;  /* 0x0000000509059211 */ /* 0x000fe200078608ff */
[----:B------:R-:W-:Y:S01]  /*24e10*/  IMAD.MOV.U32 R13, RZ, RZ, R2 ;  /* 0x000000ffff0d7224 */ /* 0x000fe200078e0002 */
[----:B------:R-:W-:-:S03]  /*24e20*/  MOV R12, 0x2 ;  /* 0x00000002000c7802 */ /* 0x000fc60000000f00 */
[----:B------:R-:W-:-:S05]  /*24e30*/  @!P1 IMAD.X R4, RZ, RZ, R4, P3 ;  /* 0x000000ffff049224 */ /* 0x000fca00018e0604 */
[----:B------:R-:W-:Y:S01]  /*24e40*/  @!P1 LOP3.LUT R5, R5, R4, RZ, 0x3c, !PT ;  /* 0x0000000405059212 */ /* 0x000fe200078e3cff */
[----:B------:R-:W-:-:S07]  /*24e50*/  IMAD.MOV.U32 R6, RZ, RZ, R14 ;  /* 0x000000ffff067224 */ /* 0x000fce00078e000e */
[----:B------:R-:W-:Y:S05]  /*24e60*/  WARPSYNC.COLLECTIVE R15, `(.L_x_6052) ;  /* 0x000000000f087348 */ /* 0x000fea0003c00000 */
[----:B------:R0:W1:Y:S02]  /*24e70*/  SHFL.IDX P6, R14, R13, R12, R11 ;  /* 0x0000000c0d0e7389 */ /* 0x00006400000c000b */
[----:B01----:R-:W-:Y:S01]  /*24e80*/  ENDCOLLECTIVE ;  /* 0x000000000000791b */ /* 0x003fe20003800000 */
.L_x_6052:
        /* <DEDUP_REMOVED lines=15> */
.L_x_6053:
        /* <DEDUP_REMOVED lines=19> */
.L_x_6054:
        /* <DEDUP_REMOVED lines=10> */
.L_x_6055:
        /* <DEDUP_REMOVED lines=8> */
[----:B------:R-:W-:Y:S01]  /*251d0*/  IMAD.MOV.U32 R12, RZ, RZ, 0x4 ;  /* 0x00000004ff0c7424 */ /* 0x000fe200078e00ff */
[----:B0-----:R-:W-:-:S07]  /*251e0*/  MOV R4, R14 ;  /* 0x0000000e00047202 */ /* 0x001fce0000000f00 */
[----:B-1----:R-:W-:Y:S05]  /*251f0*/  WARPSYNC.COLLECTIVE R15, `(.L_x_6056) ;  /* 0x000000000f087348 */ /* 0x002fea0003c00000 */
[----:B------:R0:W2:Y:S02]  /*25200*/  SHFL.IDX P6, R14, R13, R12, R11 ;  /* 0x0000000c0d0e7389 */ /* 0x0000a400000c000b */
[----:B012---:R-:W-:Y:S01]  /*25210*/  ENDCOLLECTIVE ;  /* 0x000000000000791b */ /* 0x007fe20003800000 */
.L_x_6056:
[----:B------:R-:W-:-:S05]  /*25220*/  @!P1 LEA R5, P2, R9, R4, 0x1 ;  /* 0x0000000409059211 */ /* 0x000fca00078408ff */
[----:B------:R-:W-:-:S05]  /*25230*/  @!P1 IMAD.X R4, RZ, RZ, R6, P2 ;  /* 0x000000ffff049224 */ /* 0x000fca00010e0606 */
[----:B------:R-:W-:Y:S01]  /*25240*/  @!P1 LOP3.LUT R5, R5, R4, RZ, 0x3c, !PT ;  /* 0x0000000405059212 */ /* 0x000fe200078e3cff */
[----:B------:R-:W-:-:S03]  /*25250*/  IMAD.MOV.U32 R13, RZ, RZ, R3 ;  /* 0x000000ffff0d7224 */ /* 0x000fc600078e0003 */
[----:B------:R-:W-:-:S04]  /*25260*/  @!P1 LOP3.LUT R4, R5, R4, RZ, 0x3c, !PT ;  /* 0x0000000405049212 */ /* 0x000fc800078e3cff */
[----:B------:R-:W-:Y:S01]  /*25270*/  @!P1 LOP3.LUT R5, R5, R4, RZ, 0x3c, !PT ;  /* 0x0000000405059212 */ /* 0x000fe200078e3cff */
[----:B------:R-:W-:-:S04]  /*25280*/  IMAD.MOV.U32 R6, RZ, RZ, R14 ;  /* 0x000000ffff067224 */ /* 0x000fc800078e000e */
        /* <DEDUP_REMOVED lines=9> */
.L_x_6057:
[----:B------:R0:W-:Y:S01]  /*25320*/  STL [R1+0x74], R7 ;  /* 0x0000740701007387 */ /* 0x0001e20000100800 */
[----:B------:R-:W-:Y:S01]  /*25330*/  MOV R13, R2 ;  /* 0x00000002000d7202 */ /* 0x000fe20000000f00 */
[----:B------:R-:W-:Y:S02]  /*25340*/  IMAD.MOV.U32 R12, RZ, RZ, 0x5 ;  /* 0x00000005ff0c7424 */ /* 0x000fe400078e00ff */
[----:B------:R-:W-:-:S07]  /*25350*/  IMAD.MOV.U32 R4, RZ, RZ, R14 ;  /* 0x000000ffff047224 */ /* 0x000fce00078e000e */
[----:B0-----:R-:W-:Y:S05]  /*25360*/  WARPSYNC.COLLECTIVE R15, `(.L_x_6058) ;  /* 0x000000000f087348 */ /* 0x001fea0003c00000 */
[----:B------:R1:W2:Y:S02]  /*25370*/  SHFL.IDX P6, R14, R13, R12, R11 ;  /* 0x0000000c0d0e7389 */ /* 0x0002a400000c000b */
[----:B012---:R-:W-:Y:S01]  /*25380*/  ENDCOLLECTIVE ;  /* 0x000000000000791b */ /* 0x007fe20003800000 */
.L_x_6058:
        /* <DEDUP_REMOVED lines=10> */
.L_x_6059:
        /* <DEDUP_REMOVED lines=13> */
.L_x_6060:
[----:B------:R-:W-:-:S05]  /*25500*/  @!P1 LEA R5, P2, R9, R4, 0x1 ;  /* 0x0000000409059211 */ /* 0x000fca00078408ff */
[----:B------:R-:W-:-:S05]  /*25510*/  @!P1 IMAD.X R4, RZ, RZ, R6, P2 ;  /* 0x000000ffff049224 */ /* 0x000fca00010e0606 */
[-C--:B------:R-:W-:Y:S02]  /*25520*/  @!P1 LOP3.LUT R5, R5, R4.reuse, RZ, 0x3c, !PT ;  /* 0x0000000405059212 */ /* 0x080fe400078e3cff */
[----:B------:R-:W-:Y:S02]  /*25530*/  MOV R13, R3 ;  /* 0x00000003000d7202 */ /* 0x000fe40000000f00 */
[----:B------:R-:W-:-:S04]  /*25540*/  @!P1 LOP3.LUT R4, R5, R4, RZ, 0x3c, !PT ;  /* 0x0000000405049212 */ /* 0x000fc800078e3cff */
[----:B------:R-:W-:Y:S01]  /*25550*/  @!P1 LOP3.LUT R5, R5, R4, RZ, 0x3c, !PT ;  /* 0x0000000405059212 */ /* 0x000fe200078e3cff */
[----:B------:R-:W-:-:S07]  /*25560*/  IMAD.MOV.U32 R6, RZ, RZ, R14 ;  /* 0x000000ffff067224 */ /* 0x000fce00078e000e */
[----:B------:R-:W-:Y:S05]  /*25570*/  WARPSYNC.COLLECTIVE R15, `(.L_x_6061) ;  /* 0x000000000f087348 */ /* 0x000fea0003c00000 */
[----:B------:R0:W1:Y:S02]  /*25580*/  SHFL.IDX P6, R14, R13, R12, R11 ;  /* 0x0000000c0d0e7389 */ /* 0x00006400000c000b */
[----:B01----:R-:W-:Y:S01]  /*25590*/  ENDCOLLECTIVE ;  /* 0x000000000000791b */ /* 0x003fe20003800000 */
.L_x_6061:
        /* <DEDUP_REMOVED lines=11> */
.L_x_6062:
        /* <DEDUP_REMOVED lines=14> */
.L_x_6063:
[----:B------:R-:W-:Y:S01]  /*25730*/  IMAD.MOV.U32 R3, RZ, RZ, R14 ;  /* 0x000000ffff037224 */ /* 0x000fe200078e000e */
[----:B------:R-:W-:Y:S06]  /*25740*/  BRA `(.L_x_6064) ;  /* 0xffffff8c00307947 */ /* 0x000fec000383ffff */
.L_x_5867:
        /* <DEDUP_REMOVED lines=15> */
[----:B-----5:R-:W-:Y:S02]  /*25840*/  ISETP.GE.AND P6, PT, R12, R3, PT ;  /* 0x000000030c00720c */ /* 0x020fe40003fc6270 */
[----:B------:R-:W-:Y:S02]  /*25850*/  MOV R12, RZ ;  /* 0x000000ff000c7202 */ /* 0x000fe40000000f00 */
[----:B------:R-:W-:-:S05]  /*25860*/  LOP3.LUT R8, R8, 0xffffffef, RZ, 0xc0, !PT ;  /* 0xffffffef08087812 */ /* 0x000fca00078ec0ff */
        /* <DEDUP_REMOVED lines=18> */
.L_x_6066:
[----:B------:R-:W-:Y:S05]  /*25990*/  BSYNC B0 ;  /* 0x0000000000007941 */ /* 0x000fea0003800000 */
.L_x_6065:
        /* <DEDUP_REMOVED lines=10> */
.L_x_6067:
[----:B------:R-:W-:Y:S01]  /*25a40*/  MOV R13, R2 ;  /* 0x00000002000d7202 */ /* 0x000fe20000000f00 */
        /* <DEDUP_REMOVED lines=15> */
.L_x_6068:
        /* <DEDUP_REMOVED lines=15> */
.L_x_6069:
        /* <DEDUP_REMOVED lines=9> */
.L_x_6070:
        /* <DEDUP_REMOVED lines=15> */
.L_x_6071:
[----:B------:R-:W-:Y:S02]  /*25db0*/  IMAD.MOV.U32 R13, RZ, RZ, R2 ;  /* 0x000000ffff0d7224 */ /* 0x000fe400078e0002 */
[----:B------:R-:W-:Y:S01]  /*25dc0*/  IMAD.MOV.U32 R12, RZ, RZ, 0x3 ;  /* 0x00000003ff0c7424 */ /* 0x000fe200078e00ff */
[----:B------:R-:W-:-:S04]  /*25dd0*/  MOV R5, R14 ;  /* 0x0000000e00057202 */ /* 0x000fc80000000f00 */
[----:B------:R-:W-:-:S05]  /*25de0*/  @!P5 LEA R5, P6, R7, R5, 0x1 ;  /* 0x000000050705d211 */ /* 0x000fca00078c08ff */
[----:B------:R-:W-:-:S05]  /*25df0*/  @!P5 IMAD.X R4, RZ, RZ, R6, P6 ;  /* 0x000000ffff04d224 */ /* 0x000fca00030e0606 */
[----:B------:R-:W-:-:S07]  /*25e00*/  @!P5 LOP3.LUT R5, R5, R4, RZ, 0x3c, !PT ;  /* 0x000000040505d212 */ /* 0x000fce00078e3cff */
[----:B------:R-:W-:Y:S05]  /*25e10*/  WARPSYNC.COLLECTIVE R15, `(.L_x_6072) ;  /* 0x000000000f087348 */ /* 0x000fea0003c00000 */
[----:B------:R0:W1:Y:S02]  /*25e20*/  SHFL.IDX P6, R14, R13, R12, R11 ;  /* 0x0000000c0d0e7389 */ /* 0x00006400000c000b */
[----:B01----:R-:W-:Y:S01]  /*25e30*/  ENDCOLLECTIVE ;  /* 0x000000000000791b */ /* 0x003fe20003800000 */
.L_x_6072:
        /* <DEDUP_REMOVED lines=15> */
.L_x_6073:
        /* <DEDUP_REMOVED lines=9> */
.L_x_6074:
        /* <DEDUP_REMOVED lines=10> */
[----:B------:R-:W-:Y:S02]  /*26060*/  MOV R6, R14 ;  /* 0x0000000e00067202 */ /* 0x000fe40000000f00 */
[----:B------:R-:W-:-:S13]  /*26070*/  LOP3.LUT P4, RZ, R9, 0x80, RZ, 0xc0, !PT ;  /* 0x0000008009ff7812 */ /* 0x000fda000788c0ff */
[----:B0-----:R-:W-:Y:S05]  /*26080*/  WARPSYNC.COLLECTIVE R15, `(.L_x_6075) ;  /* 0x000000000f087348 */ /* 0x001fea0003c00000 */
[----:B------:R1:W2:Y:S02]  /*26090*/  SHFL.IDX P6, R14, R13, R12, R11 ;  /* 0x0000000c0d0e7389 */ /* 0x0002a400000c000b */
[----:B012---:R-:W-:Y:S01]  /*260a0*/  ENDCOLLECTIVE ;  /* 0x000000000000791b */ /* 0x007fe20003800000 */
.L_x_6075:
        /* <DEDUP_REMOVED lines=9> */
.L_x_6076:
        /* <DEDUP_REMOVED lines=14> */
.L_x_6077:
[----:B------:R-:W-:Y:S01]  /*26220*/  MOV R13, R2 ;  /* 0x00000002000d7202 */ /* 0x000fe20000000f00 */
        /* <DEDUP_REMOVED lines=18> */
.L_x_6078:
[----:B------:R-:W-:Y:S02]  /*26350*/  IMAD.MOV.U32 R13, RZ, RZ, R0 ;  /* 0x000000ffff0d7224 */ /* 0x000fe400078e0000 */
[----:B------:R-:W-:-:S07]  /*26360*/  IMAD.MOV.U32 R6, RZ, RZ, R14 ;  /* 0x000000ffff067224 */ /* 0x000fce00078e000e */
[----:B------:R-:W-:Y:S05]  /*26370*/  WARPSYNC.COLLECTIVE R15, `(.L_x_6079) ;  /* 0x000000000f087348 */ /* 0x000fea0003c00000 */
[----:B------:R0:W1:Y:S02]  /*26380*/  SHFL.IDX P6, R14, R13, R12, R11 ;  /* 0x0000000c0d0e7389 */ /* 0x00006400000c000b */
[----:B01----:R-:W-:Y:S01]  /*26390*/  ENDCOLLECTIVE ;  /* 0x000000000000791b */ /* 0x003fe20003800000 */
.L_x_6079:
[----:B------:R-:W-:Y:S02]  /*263a0*/  IMAD.MOV.U32 R13, RZ, RZ, R2 ;  /* 0x000000ffff0d7224 */ /* 0x000fe400078e0002 */
[----:B------:R-:W-:Y:S02]  /*263b0*/  IMAD.MOV.U32 R12, RZ, RZ, 0x7 ;  /* 0x00000007ff0c7424 */ /* 0x000fe400078e00ff */
[----:B------:R-:W-:-:S07]  /*263c0*/  IMAD.MOV.U32 R5, RZ, RZ, R14 ;  /* 0x000000ffff057224 */ /* 0x000fce00078e000e */
[----:B------:R-:W-:Y:S05]  /*263d0*/  WARPSYNC.COLLECTIVE R15, `(.L_x_6080) ;  /* 0x000000000f087348 */ /* 0x000fea0003c00000 */
[----:B------:R0:W1:Y:S02]  /*263e0*/  SHFL.IDX P6, R14, R13, R12, R11 ;  /* 0x0000000c0d0e7389 */ /* 0x00006400000c000b */
[----:B01----:R-:W-:Y:S01]  /*263f0*/  ENDCOLLECTIVE ;  /* 0x000000000000791b */ /* 0x003fe20003800000 */
.L_x_6080:
        /* <DEDUP_REMOVED lines=10> */
.L_x_6081:
[----:B------:R-:W-:Y:S01]  /*264a0*/  @!PT LDS RZ, [RZ] ;  /* 0x00000000fffff984 */ /* 0x000fe20000000800 */
[----:B------:R-:W-:Y:S01]  /*264b0*/  @!PT LDS RZ, [RZ] ;  /* 0x00000000fffff984 */ /* 0x000fe20000000800 */
[----:B------:R-:W-:Y:S01]  /*264c0*/  @!PT LDS RZ, [RZ] ;  /* 0x00000000fffff984 */ /* 0x000fe20000000800 */
[----:B------:R0:W-:Y:S04]  /*264d0*/  @!P4 LDGSTS.E.BYPASS.LTC128B.128 [R8+0x25400], desc[UR40][R4.64], !P3 ;  /* 0x254000000408cfae */ /* 0x0001e8000d901d68 */
[----:B------:R0:W-:Y:S04]  /*264e0*/  @!P4 LDGSTS.E.BYPASS.LTC128B.128 [R8+0x29400], desc[UR40][R4.64+0x80], !P2 ;  /* 0x294000800408cfae */ /* 0x0001e8000d101d68 */
[----:B------:R0:W-:Y:S04]  /*264f0*/  @!P4 LDGSTS.E.BYPASS.LTC128B.128 [R8+0x2d400], desc[UR40][R4.64+0x100], !P1 ;  /* 0x2d4001000408cfae */ /* 0x0001e8000c901d68 */
[----:B------:R0:W-:Y:S01]  /*26500*/  @!P4 LDGSTS.E.BYPASS.LTC128B.128 [R8+0x31400], desc[UR40][R4.64+0x180], !P0 ;  /* 0x314001800408cfae */ /* 0x0001e2000c101d68 */
[----:B------:R-:W-:Y:S01]  /*26510*/  MOV R0, R14 ;  /* 0x0000000e00007202 */ /* 0x000fe20000000f00 */
[----:B------:R-:W-:Y:S06]  /*26520*/  BRA `(.L_x_6082) ;  /* 0xffffff8800dc7947 */ /* 0x000fec000383ffff */
.L_x_5872:
[----:B-1----:R1:W2:Y:S02]  /*26530*/  SYNCS.PHASECHK.TRANS64.TRYWAIT P0, [R18+URZ+0x32420], R0 ;  /* 0x03242000120075a7 */ /* 0x0022a4000800017f */
[----:B--2---:R-:W-:Y:S05]  /*26540*/  @!P0 NANOSLEEP.SYNCS 0x989680 ;  /* 0x009896800000895d */ /* 0x004fea0003900000 */
[----:B------:R-:W2:Y:S02]  /*26550*/  @!P0 SYNCS.PHASECHK.TRANS64 P0, [R18+URZ+0x32420], R0 ;  /* 0x03242000120085a7 */ /* 0x000ea4000800007f */
[----:B--2---:R-:W-:Y:S05]  /*26560*/  @!P0 BRA `(.L_x_5872) ;  /* 0xfffffffc00f08947 */ /* 0x004fea000383ffff */
[----:B------:R-:W-:Y:S05]  /*26570*/  BRA `(.L_x_6083) ;  /* 0xffffff8c00547947 */ /* 0x000fea000383ffff */
.L_x_5876:
[----:B0-----:R0:W1:Y:S02]  /*26580*/  SYNCS.PHASECHK.TRANS64.TRYWAIT P0, [R2+URZ+0x32460], R0 ;  /* 0x03246000020075a7 */ /* 0x001064000800017f */
[----:B-1----:R-:W-:Y:S05]  /*26590*/  @!P0 NANOSLEEP.SYNCS 0x989680 ;  /* 0x009896800000895d */ /* 0x002fea0003900000 */
[----:B------:R-:W1:Y:S02]  /*265a0*/  @!P0 SYNCS.PHASECHK.TRANS64 P0, [R2+URZ+0x32460], R0 ;  /* 0x03246000020085a7 */ /* 0x000e64000800007f */
[----:B-1----:R-:W-:Y:S05]  /*265b0*/  @!P0 BRA `(.L_x_5876) ;  /* 0xfffffffc00f08947 */ /* 0x002fea000383ffff */
[----:B------:R-:W-:Y:S05]  /*265c0*/  BRA `(.L_x_6084) ;  /* 0xffffff8c00787947 */ /* 0x000fea000383ffff */
.L_x_5891:
[----:B-1----:R1:W2:Y:S02]  /*265d0*/  SYNCS.PHASECHK.TRANS64.TRYWAIT P0, [R2+URZ+0x32440], R6 ;  /* 0x03244006020075a7 */ /* 0x0022a4000800017f */
[----:B--2---:R-:W-:Y:S05]  /*265e0*/  @!P0 NANOSLEEP.SYNCS 0x989680 ;  /* 0x009896800000895d */ /* 0x004fea0003900000 */
[----:B------:R-:W2:Y:S02]  /*265f0*/  @!P0 SYNCS.PHASECHK.TRANS64 P0, [R2+URZ+0x32440], R6 ;  /* 0x03244006020085a7 */ /* 0x000ea4000800007f */
[----:B--2---:R-:W-:Y:S05]  /*26600*/  @!P0 BRA `(.L_x_5891) ;  /* 0xfffffffc00f08947 */ /* 0x004fea000383ffff */
[----:B------:R-:W-:Y:S05]  /*26610*/  BRA `(.L_x_6085) ;  /* 0xffffff9400987947 */ /* 0x000fea000383ffff */
.L_x_5896:
[----:B0-----:R0:W2:Y:S02]  /*26620*/  SYNCS.PHASECHK.TRANS64.TRYWAIT P0, [R2+URZ+0x32460], R6 ;  /* 0x03246006020075a7 */ /* 0x0010a4000800017f */
[----:B--2---:R-:W-:Y:S05]  /*26630*/  @!P0 NANOSLEEP.SYNCS 0x989680 ;  /* 0x009896800000895d */ /* 0x004fea0003900000 */
[----:B------:R-:W2:Y:S02]  /*26640*/  @!P0 SYNCS.PHASECHK.TRANS64 P0, [R2+URZ+0x32460], R6 ;  /* 0x03246006020085a7 */ /* 0x000ea4000800007f */
[----:B--2---:R-:W-:Y:S05]  /*26650*/  @!P0 BRA `(.L_x_5896) ;  /* 0xfffffffc00f08947 */ /* 0x004fea000383ffff */
[----:B------:R-:W-:Y:S05]  /*26660*/  BRA `(.L_x_6086) ;  /* 0xffffff9800147947 */ /* 0x000fea000383ffff */
.L_x_5907:
[----:B-1----:R1:W2:Y:S02]  /*26670*/  SYNCS.PHASECHK.TRANS64.TRYWAIT P0, [R3+URZ+0x32440], R2 ;  /* 0x03244002030075a7 */ /* 0x0022a4000800017f */
[----:B--2---:R-:W-:Y:S05]  /*26680*/  @!P0 NANOSLEEP.SYNCS 0x989680 ;  /* 0x009896800000895d */ /* 0x004fea0003900000 */
[----:B------:R-:W2:Y:S02]  /*26690*/  @!P0 SYNCS.PHASECHK.TRANS64 P0, [R3+URZ+0x32440], R2 ;  /* 0x03244002030085a7 */ /* 0x000ea4000800007f */
[----:B--2---:R-:W-:Y:S05]  /*266a0*/  @!P0 BRA `(.L_x_5907) ;  /* 0xfffffffc00f08947 */ /* 0x004fea000383ffff */
[----:B------:R-:W-:Y:S05]  /*266b0*/  BRA `(.L_x_6087) ;  /* 0xffffffa000007947 */ /* 0x000fea000383ffff */
.L_x_5912:
[----:B--2---:R2:W3:Y:S02]  /*266c0*/  SYNCS.PHASECHK.TRANS64.TRYWAIT P0, [R3+URZ+0x32460], R2 ;  /* 0x03246002030075a7 */ /* 0x0044e4000800017f */
[----:B---3--:R-:W-:Y:S05]  /*266d0*/  @!P0 NANOSLEEP.SYNCS 0x989680 ;  /* 0x009896800000895d */ /* 0x008fea0003900000 */
[----:B------:R-:W3:Y:S02]  /*266e0*/  @!P0 SYNCS.PHASECHK.TRANS64 P0, [R3+URZ+0x32460], R2 ;  /* 0x03246002030085a7 */ /* 0x000ee4000800007f */
[----:B---3--:R-:W-:Y:S05]  /*266f0*/  @!P0 BRA `(.L_x_5912) ;  /* 0xfffffffc00f08947 */ /* 0x008fea000383ffff */
[----:B------:R-:W-:Y:S05]  /*26700*/  BRA `(.L_x_6088) ;  /* 0xffffffa0007c7947 */ /* 0x000fea000383ffff */
.L_x_5923:
[----:B-1----:R1:W2:Y:S02]  /*26710*/  SYNCS.PHASECHK.TRANS64.TRYWAIT P0, [R3+URZ+0x32440], R2 ;  /* 0x03244002030075a7 */ /* 0x0022a4000800017f */
[----:B--2---:R-:W-:Y:S05]  /*26720*/  @!P0 NANOSLEEP.SYNCS 0x989680 ;  /* 0x009896800000895d */ /* 0x004fea0003900000 */
[----:B------:R-:W2:Y:S02]  /*26730*/  @!P0 SYNCS.PHASECHK.TRANS64 P0, [R3+URZ+0x32440], R2 ;  /* 0x03244002030085a7 */ /* 0x000ea4000800007f */
[----:B--2---:R-:W-:Y:S05]  /*26740*/  @!P0 BRA `(.L_x_5923) ;  /* 0xfffffffc00f08947 */ /* 0x004fea000383ffff */
[----:B------:R-:W-:Y:S05]  /*26750*/  BRA `(.L_x_6089) ;  /* 0xffffffa8004c7947 */ /* 0x000fea000383ffff */
.L_x_5928:
[----:B--2---:R2:W3:Y:S02]  /*26760*/  SYNCS.PHASECHK.TRANS64.TRYWAIT P0, [R3+URZ+0x32460], R2 ;  /* 0x03246002030075a7 */ /* 0x0044e4000800017f */
[----:B---3--:R-:W-:Y:S05]  /*26770*/  @!P0 NANOSLEEP.SYNCS 0x989680 ;  /* 0x009896800000895d */ /* 0x008fea0003900000 */
[----:B------:R-:W3:Y:S02]  /*26780*/  @!P0 SYNCS.PHASECHK.TRANS64 P0, [R3+URZ+0x32460], R2 ;  /* 0x03246002030085a7 */ /* 0x000ee4000800007f */
[----:B---3--:R-:W-:Y:S05]  /*26790*/  @!P0 BRA `(.L_x_5928) ;  /* 0xfffffffc00f08947 */ /* 0x008fea000383ffff */
[----:B------:R-:W-:Y:S05]  /*267a0*/  BRA `(.L_x_6090) ;  /* 0xffffffa800c87947 */ /* 0x000fea000383ffff */
.L_x_5940:
[----:B------:R-:W2:Y:S01]  /*267b0*/  LDL R0, [R1] ;  /* 0x0000000001007983 */ /* 0x000ea20000100800 */
[----:B------:R-:W-:Y:S01]  /*267c0*/  BSSY B0, `(.L_x_6091) ;  /* 0x0000008000007945 */ /* 0x000fe20003800000 */
[----:B------:R-:W-:Y:S02]  /*267d0*/  IMAD.MOV.U32 R12, RZ, RZ, RZ ;  /* 0x000000ffff0c7224 */ /* 0x000fe400078e00ff */
[----:B------:R-:W-:Y:S02]  /*267e0*/  IMAD.MOV.U32 R11, RZ, RZ, 0x1f ;  /* 0x0000001fff0b7424 */ /* 0x000fe400078e00ff */
[----:B------:R-:W-:Y:S02]  /*267f0*/  IMAD.MOV.U32 R15, RZ, RZ, -0x1 ;  /* 0xffffffffff0f7424 */ /* 0x000fe400078e00ff */
[----:B--2---:R-:W-:-:S07]  /*26800*/  IMAD.MOV.U32 R13, RZ, RZ, R0 ;  /* 0x000000ffff0d7224 */ /* 0x004fce00078e0000 */
[----:B01-3--:R-:W-:Y:S05]  /*26810*/  WARPSYNC.COLLECTIVE R15, `(.L_x_6092) ;  /* 0x000000000f087348 */ /* 0x00bfea0003c00000 */
[----:B------:R2:W4:Y:S02]  /*26820*/  SHFL.IDX P6, R14, R13, R12, R11 ;  /* 0x0000000c0d0e7389 */ /* 0x00052400000c000b */
[----:B01234-:R-:W-:Y:S01]  /*26830*/  ENDCOLLECTIVE ;  /* 0x000000000000791b */ /* 0x01ffe20003800000 */
.L_x_6092:
[----:B------:R-:W-:Y:S05]  /*26840*/  BSYNC B0 ;  /* 0x0000000000007941 */ /* 0x000fea0003800000 */
.L_x_6091:
        /* <DEDUP_REMOVED lines=9> */
.L_x_6093:
[----:B------:R-:W-:Y:S01]  /*268e0*/  ULDC UR4, c[0x0][0xd3c] ;  /* 0x00034f0000047ab9 */ /* 0x000fe20000000800 */
[----:B------:R-:W-:Y:S01]  /*268f0*/  IMAD.IADD R4, R2, 0x1, R16 ;  /* 0x0000000102047824 */ /* 0x000fe200078e0210 */
[----:B------:R-:W-:-:S04]  /*26900*/  MOV R0, R14 ;  /* 0x0000000e00007202 */ /* 0x000fc80000000f00 */
        /* <DEDUP_REMOVED lines=11> */
[----:B------:R-:W-:Y:S01]  /*269c0*/  IMAD.MOV.U32 R11, RZ, RZ, RZ ;  /* 0x000000ffff0b7224 */ /* 0x000fe200078e00ff */
[C---:B------:R-:W-:Y:S02]  /*269d0*/  ISETP.GE.U32.AND P4, PT, R16.reuse, 0x8, PT ;  /* 0x000000081000780c */ /* 0x040fe40003f86070 */
[C---:B------:R-:W-:Y:S01]  /*269e0*/  ISETP.GE.U32.AND P5, PT, R16.reuse, 0x10, PT ;  /* 0x000000101000780c */ /* 0x040fe20003fa6070 */
[----:B--2---:R-:W-:Y:S01]  /*269f0*/  @!P1 IMAD.MOV.U32 R4, RZ, RZ, R8 ;  /* 0x000000ffff049224 */ /* 0x004fe200078e0008 */
[----:B------:R-:W-:Y:S01]  /*26a00*/  MOV R8, RZ ;  /* 0x000000ff00087202 */ /* 0x000fe20000000f00 */
[----:B---3--:R-:W-:Y:S01]  /*26a10*/  @!P1 IMAD.MOV.U32 R6, RZ, RZ, R2 ;  /* 0x000000ffff069224 */ /* 0x008fe200078e0002 */
[----:B------:R-:W-:-:S03]  /*26a20*/  ISETP.NE.AND P1, PT, R16, RZ, PT ;  /* 0x000000ff1000720c */ /* 0x000fc60003f25270 */
[----:B------:R-:W-:-:S04]  /*26a30*/  IMAD R2, R6, R4, RZ ;  /* 0x0000000406027224 */ /* 0x000fc800078e02ff */
[----:B------:R-:W-:-:S07]  /*26a40*/  IMAD.MOV.U32 R13, RZ, RZ, R2 ;  /* 0x000000ffff0d7224 */ /* 0x000fce00078e0002 */
[----:B------:R-:W-:Y:S05]  /*26a50*/  WARPSYNC.COLLECTIVE R15, `(.L_x_6094) ;  /* 0x000000000f087348 */ /* 0x000fea0003c00000 */
[----:B------:R0:W1:Y:S02]  /*26a60*/  SHFL.UP P6, R14, R13, R12, R11 ;  /* 0x0400000c0d0e7389 */ /* 0x00006400000c000b */
[----:B01----:R-:W-:Y:S01]  /*26a70*/  ENDCOLLECTIVE ;  /* 0x000000000000791b */ /* 0x003fe20003800000 */
.L_x_6094:
[----:B------:R-:W-:Y:S02]  /*26a80*/  IMAD.MOV.U32 R12, RZ, RZ, 0x2 ;  /* 0x00000002ff0c7424 */ /* 0x000fe400078e00ff */
[----:B------:R-:W-:-:S05]  /*26a90*/  IMAD.MOV.U32 R3, RZ, RZ, R14 ;  /* 0x000000ffff037224 */ /* 0x000fca00078e000e */
[----:B------:R-:W-:-:S05]  /*26aa0*/  SEL R3, R3, RZ, P1 ;  /* 0x000000ff03037207 */ /* 0x000fca0000800000 */
[----:B------:R-:W-:-:S05]  /*26ab0*/  IMAD.IADD R2, R2, 0x1, R3 ;  /* 0x0000000102027824 */ /* 0x000fca00078e0203 */
[----:B------:R-:W-:-:S07]  /*26ac0*/  MOV R13, R2 ;  /* 0x00000002000d7202 */ /* 0x000fce0000000f00 */
[----:B------:R-:W-:Y:S05]  /*26ad0*/  WARPSYNC.COLLECTIVE R15, `(.L_x_6095) ;  /* 0x000000000f087348 */ /* 0x000fea0003c00000 */
[----:B------:R0:W1:Y:S02]  /*26ae0*/  SHFL.UP P6, R14, R13, R12, R11 ;  /* 0x0400000c0d0e7389 */ /* 0x00006400000c000b */
[----:B01----:R-:W-:Y:S01]  /*26af0*/  ENDCOLLECTIVE ;  /* 0x000000000000791b */ /* 0x003fe20003800000 */
.L_x_6095:
        /* <DEDUP_REMOVED lines=8> */
.L_x_6096:
        /* <DEDUP_REMOVED lines=8> */
.L_x_6097:
        /* <DEDUP_REMOVED lines=8> */
.L_x_6098:
        /* <DEDUP_REMOVED lines=9> */
.L_x_6099:
[----:B------:R-:W-:Y:S01]  /*26d10*/  IMAD.MOV.U32 R9, RZ, RZ, R14 ;  /* 0x000000ffff097224 */ /* 0x000fe200078e000e */
[----:B------:R-:W-:Y:S06]  /*26d20*/  BRA `(.L_x_6100) ;  /* 0xffffffb000107947 */ /* 0x000fec000383ffff */
.L_x_5943:
        /* <DEDUP_REMOVED lines=8> */
.L_x_6102:
[----:B------:R-:W-:Y:S05]  /*26db0*/  BSYNC B0 ;  /* 0x0000000000007941 */ /* 0x000fea0003800000 */
.L_x_6101:
[----:B------:R-:W-:Y:S01]  /*26dc0*/  IMAD.MOV.U32 R3, RZ, RZ, R14 ;  /* 0x000000ffff037224 */ /* 0x000fe200078e000e */
[----:B------:R-:W-:Y:S01]  /*26dd0*/  MOV R15, 0xffffffff ;  /* 0xffffffff000f7802 */ /* 0x000fe20000000f00 */
[----:B------:R-:W-:Y:S02]  /*26de0*/  IMAD.MOV.U32 R12, RZ, RZ, 0x2 ;  /* 0x00000002ff0c7424 */ /* 0x000fe400078e00ff */
[----:B------:R-:W-:Y:S01]  /*26df0*/  IMAD.MOV.U32 R11, RZ, RZ, RZ ;  /* 0x000000ffff0b7224 */ /* 0x000fe200078e00ff */
[----:B------:R-:W-:-:S05]  /*26e00*/  SEL R3, R3, RZ, P1 ;  /* 0x000000ff03037207 */ /* 0x000fca0000800000 */
[----:B------:R-:W-:-:S04]  /*26e10*/  IMAD.IADD R2, R2, 0x1, R3 ;  /* 0x0000000102027824 */ /* 0x000fc800078e0203 */
[----:B------:R-:W-:-:S07]  /*26e20*/  IMAD.MOV.U32 R13, RZ, RZ, R2 ;  /* 0x000000ffff0d7224 */ /* 0x000fce00078e0002 */
[----:B------:R-:W-:Y:S05]  /*26e30*/  WARPSYNC.COLLECTIVE R15, `(.L_x_6103) ;  /* 0x000000000f087348 */ /* 0x000fea0003c00000 */
[----:B------:R0:W1:Y:S02]  /*26e40*/  SHFL.UP P6, R14, R13, R12, R11 ;  /* 0x0400000c0d0e7389 */ /* 0x00006400000c000b */
[----:B01----:R-:W-:Y:S01]  /*26e50*/  ENDCOLLECTIVE ;  /* 0x000000000000791b */ /* 0x003fe20003800000 */
.L_x_6103:
        /* <DEDUP_REMOVED lines=8> */
.L_x_6104:
        /* <DEDUP_REMOVED lines=8> */
.L_x_6105:
[----:B------:R-:W-:Y:S02]  /*26f60*/  IMAD.MOV.U32 R12, RZ, RZ, 0x10 ;  /* 0x00000010ff0c7424 */ /* 0x000fe400078e00ff */
[----:B------:R-:W-:-:S05]  /*26f70*/  IMAD.MOV.U32 R3, RZ, RZ, R14 ;  /* 0x000000ffff037224 */ /* 0x000fca00078e000e */
[----:B------:R-:W-:-:S04]  /*26f80*/  SEL R3, R3, RZ, P4 ;  /* 0x000000ff03037207 */ /* 0x000fc80002000000 */
[----:B------:R-:W-:-:S05]  /*26f90*/  IADD3 R2, R2, R3, RZ ;  /* 0x0000000302027210 */ /* 0x000fca0007ffe0ff */
[----:B------:R-:W-:-:S07]  /*26fa0*/  IMAD.MOV.U32 R13, RZ, RZ, R2 ;  /* 0x000000ffff0d7224 */ /* 0x000fce00078e0002 */
[----:B------:R-:W-:Y:S05]  /*26fb0*/  WARPSYNC.COLLECTIVE R15, `(.L_x_6106) ;  /* 0x000000000f087348 */ /* 0x000fea0003c00000 */
[----:B------:R0:W1:Y:S02]  /*26fc0*/  SHFL.UP P6, R14, R13, R12, R11 ;  /* 0x0400000c0d0e7389 */ /* 0x00006400000c000b */
[----:B01----:R-:W-:Y:S01]  /*26fd0*/  ENDCOLLECTIVE ;  /* 0x000000000000791b */ /* 0x003fe20003800000 */
.L_x_6106:
        /* <DEDUP_REMOVED lines=9> */
.L_x_6107:
[----:B------:R-:W-:Y:S01]  /*27070*/  IMAD.MOV.U32 R9, RZ, RZ, R14 ;  /* 0x000000ffff097224 */ /* 0x000fe200078e000e */
[----:B------:R-:W-:Y:S06]  /*27080*/  BRA `(.L_x_6108) ;  /* 0xffffffac00e47947 */ /* 0x000fec000383ffff */
.L_x_5945:
[----:B------:R-:W-:Y:S01]  /*27090*/  BSSY B0, `(.L_x_6109) ;  /* 0x0000006000007945 */ /* 0x000fe20003800000 */
[----:B------:R-:W-:Y:S01]  /*270a0*/  PLOP3.LUT P6, PT, P6, PT, PT, 0x8, 0x0 ;  /* 0x000000000000781c */ /* 0x000fe200037ce170 */
[----:B------:R-:W-:-:S12]  /*270b0*/  IMAD.MOV.U32 R15, RZ, RZ, -0x1 ;  /* 0xffffffffff0f7424 */ /* 0x000fd800078e00ff */
[----:B0-----:R-:W-:Y:S05]  /*270c0*/  WARPSYNC.COLLECTIVE R15, `(.L_x_6110) ;  /* 0x000000000f087348 */ /* 0x001fea0003c00000 */
[----:B------:R-:W-:Y:S01]  /*270d0*/  VOTE.ANY R14, PT, P6 ;  /* 0x00000000000e7806 */ /* 0x000fe200030e0100 */
[----:B0-----:R-:W-:Y:S06]  /*270e0*/  ENDCOLLECTIVE ;  /* 0x000000000000791b */ /* 0x001fec0003800000 */
.L_x_6110:
[----:B------:R-:W-:Y:S05]  /*270f0*/  BSYNC B0 ;  /* 0x0000000000007941 */ /* 0x000fea0003800000 */
.L_x_6109:
[----:B------:R0:W5:Y:S01]  /*27100*/  LDL.LU R10, [R1+0xc] ;  /* 0x00000c00010a7983 */ /* 0x0001620000300800 */
[----:B------:R-:W-:Y:S01]  /*27110*/  MOV R0, R14 ;  /* 0x0000000e00007202 */ /* 0x000fe20000000f00 */
[----:B------:R-:W-:Y:S02]  /*27120*/  IMAD.MOV.U32 R13, RZ, RZ, R4 ;  /* 0x000000ffff0d7224 */ /* 0x000fe400078e0004 */
[----:B------:R-:W-:Y:S01]  /*27130*/  IMAD.MOV.U32 R11, RZ, RZ, 0x1f ;  /* 0x0000001fff0b7424 */ /* 0x000fe200078e00ff */
[----:B------:R-:W1:Y:S01]  /*27140*/  POPC R3, R0 ;  /* 0x0000000000037309 */ /* 0x000e620000000000 */
[----:B------:R-:W-:Y:S02]  /*27150*/  IMAD.MOV.U32 R15, RZ, RZ, -0x1 ;  /* 0xffffffffff0f7424 */ /* 0x000fe400078e00ff */
[----:B01----:R-:W-:-:S07]  /*27160*/  IMAD.MOV.U32 R12, RZ, RZ, R3 ;  /* 0x000000ffff0c7224 */ /* 0x003fce00078e0003 */
[----:B-----5:R-:W-:Y:S05]  /*27170*/  WARPSYNC.COLLECTIVE R15, `(.L_x_6111) ;  /* 0x000000000f087348 */ /* 0x020fea0003c00000 */
[----:B------:R0:W1:Y:S02]  /*27180*/  SHFL.IDX P6, R14, R13, R12, R11 ;  /* 0x0000000c0d0e7389 */ /* 0x00006400000c000b */
[----:B01---5:R-:W-:Y:S01]  /*27190*/  ENDCOLLECTIVE ;  /* 0x000000000000791b */ /* 0x023fe20003800000 */
.L_x_6111:
[----:B------:R-:W-:Y:S02]  /*271a0*/  IMAD.MOV.U32 R13, RZ, RZ, R6 ;  /* 0x000000ffff0d7224 */ /* 0x000fe400078e0006 */
[----:B------:R-:W-:-:S07]  /*271b0*/  IMAD.MOV.U32 R4, RZ, RZ, R14 ;  /* 0x000000ffff047224 */ /* 0x000fce00078e000e */
[----:B------:R-:W-:Y:S05]  /*271c0*/  WARPSYNC.COLLECTIVE R15, `(.L_x_6112) ;  /* 0x000000000f087348 */ /* 0x000fea0003c00000 */
[----:B------:R0:W1:Y:S02]  /*271d0*/  SHFL.IDX P6, R14, R13, R12, R11 ;  /* 0x0000000c0d0e7389 */ /* 0x00006400000c000b */
[----:B01----:R-:W-:Y:S01]  /*271e0*/  ENDCOLLECTIVE ;  /* 0x000000000000791b */ /* 0x003fe20003800000 */
.L_x_6112:
[----:B------:R-:W-:Y:S02]  /*271f0*/  IMAD.MOV.U32 R6, RZ, RZ, R14 ;  /* 0x000000ffff067224 */ /* 0x000fe400078e000e */
[----:B------:R-:W-:-:S05]  /*27200*/  IMAD.IADD R10, R3, 0x1, R10 ;  /* 0x00000001030a7824 */ /* 0x000fca00078e020a */
[----:B------:R0:W-:Y:S01]  /*27210*/  STL [R1+0xc], R10 ;  /* 0x00000c0a01007387 */ /* 0x0001e20000100800 */
[----:B------:R-:W-:Y:S05]  /*27220*/  BRA `(.L_x_6113) ;  /* 0xffffffac00c47947 */ /* 0x000fea000383ffff */
.L_x_5947:
[----:B------:R-:W-:Y:S01]  /*27230*/  BSSY B0, `(.L_x_6114) ;  /* 0x0000008000007945 */ /* 0x000fe20003800000 */
[----:B------:R-:W-:Y:S01]  /*27240*/  IMAD.MOV.U32 R13, RZ, RZ, R7 ;  /* 0x000000ffff0d7224 */ /* 0x000fe200078e0007 */
[----:B------:R-:W-:Y:S01]  /*27250*/  MOV R12, R3 ;  /* 0x00000003000c7202 */ /* 0x000fe20000000f00 */
[----:B------:R-:W-:Y:S02]  /*27260*/  IMAD.MOV.U32 R11, RZ, RZ, 0x1f ;  /* 0x0000001fff0b7424 */ /* 0x000fe400078e00ff */
[----:B------:R-:W-:-:S07]  /*27270*/  IMAD.MOV.U32 R15, RZ, RZ, -0x1 ;  /* 0xffffffffff0f7424 */ /* 0x000fce00078e00ff */
[----:B0-----:R-:W-:Y:S05]  /*27280*/  WARPSYNC.COLLECTIVE R15, `(.L_x_6115) ;  /* 0x000000000f087348 */ /* 0x001fea0003c00000 */
[----:B------:R1:W2:Y:S02]  /*27290*/  SHFL.IDX P6, R14, R13, R12, R11 ;  /* 0x0000000c0d0e7389 */ /* 0x0002a400000c000b */
[----:B012---:R-:W-:Y:S01]  /*272a0*/  ENDCOLLECTIVE ;  /* 0x000000000000791b */ /* 0x007fe20003800000 */
.L_x_6115:
[----:B------:R-:W-:Y:S05]  /*272b0*/  BSYNC B0 ;  /* 0x0000000000007941 */ /* 0x000fea0003800000 */
.L_x_6114:
[----:B------:R-:W-:Y:S01]  /*272c0*/  IMAD.MOV.U32 R3, RZ, RZ, R14 ;  /* 0x000000ffff037224 */ /* 0x000fe200078e000e */
[----:B------:R-:W-:Y:S06]  /*272d0*/  BRA `(.L_x_6116) ;  /* 0xffffffac00b07947 */ /* 0x000fec000383ffff */
.L_x_5953:
[----:B0-----:R0:W1:Y:S02]  /*272e0*/  SYNCS.PHASECHK.TRANS64.TRYWAIT P0, [R0+URZ+0x32420], R3 ;  /* 0x03242003000075a7 */ /* 0x001064000800017f */
[----:B-1----:R-:W-:Y:S05]  /*272f0*/  @!P0 NANOSLEEP.SYNCS 0x989680 ;  /* 0x009896800000895d */ /* 0x002fea0003900000 */
[----:B------:R-:W1:Y:S02]  /*27300*/  @!P0 SYNCS.PHASECHK.TRANS64 P0, [R0+URZ+0x32420], R3 ;  /* 0x03242003000085a7 */ /* 0x000e64000800007f */
[----:B-1----:R-:W-:Y:S05]  /*27310*/  @!P0 BRA `(.L_x_5953) ;  /* 0xfffffffc00f08947 */ /* 0x002fea000383ffff */
[----:B------:R-:W-:Y:S05]  /*27320*/  BRA `(.L_x_6117) ;  /* 0xffffffb800507947 */ /* 0x000fea000383ffff */
.L_x_5954:
        /* <DEDUP_REMOVED lines=11> */
.L_x_6119:
[----:B------:R-:W-:Y:S05]  /*273e0*/  BSYNC B0 ;  /* 0x0000000000007941 */ /* 0x000fea0003800000 */
.L_x_6118:
[----:B------:R-:W-:Y:S05]  /*273f0*/  BRA `(.L_x_6120) ;  /* 0xffffffb800387947 */ /* 0x000fea000383ffff */
.L_x_5955:
[----:B------:R-:W-:Y:S01]  /*27400*/  BSSY B0, `(.L_x_6121) ;  /* 0x0000006000007945 */ /* 0x000fe20003800000 */
[----:B------:R-:W-:-:S07]  /*27410*/  IMAD.MOV.U32 R15, RZ, RZ, -0x1 ;  /* 0xffffffffff0f7424 */ /* 0x000fce00078e00ff */
[----:B01----:R-:W-:Y:S05]  /*27420*/  WARPSYNC.COLLECTIVE R15, `(.L_x_6122) ;  /* 0x000000000f0c7348 */ /* 0x003fea0003c00000 */
[----:B------:R-:W-:Y:S02]  /*27430*/  ELECT P6, UR62, PT ;  /* 0x00000000003e782f */ /* 0x000fe400038c0000 */
[----:B------:R-:W-:Y:S01]  /*27440*/  MOV R14, UR62 ;  /* 0x0000003e000e7c02 */ /* 0x000fe20008000f00 */
[----:B01----:R-:W-:Y:S10]  /*27450*/  ENDCOLLECTIVE ;  /* 0x000000000000791b */ /* 0x003ff40003800000 */
.L_x_6122:
[----:B------:R-:W-:Y:S05]  /*27460*/  BSYNC B0 ;  /* 0x0000000000007941 */ /* 0x000fea0003800000 */
.L_x_6121:
[----:B------:R-:W-:Y:S05]  /*27470*/  BRA `(.L_x_6123) ;  /* 0xffffffb8002c7947 */ /* 0x000fea000383ffff */
.L_x_5957:
[----:B0-----:R0:W1:Y:S02]  /*27480*/  SYNCS.PHASECHK.TRANS64.TRYWAIT P0, [R6+URZ], R5 ;  /* 0x00000005060075a7 */ /* 0x001064000800017f */
[----:B-1----:R-:W-:Y:S05]  /*27490*/  @!P0 NANOSLEEP.SYNCS 0x989680 ;  /* 0x009896800000895d */ /* 0x002fea0003900000 */
[----:B------:R-:W1:Y:S02]  /*274a0*/  @!P0 SYNCS.PHASECHK.TRANS64 P0, [R6+URZ], R5 ;  /* 0x00000005060085a7 */ /* 0x000e64000800007f */
[----:B-1----:R-:W-:Y:S05]  /*274b0*/  @!P0 BRA `(.L_x_5957) ;  /* 0xfffffffc00f08947 */ /* 0x002fea000383ffff */
[----:B------:R-:W-:Y:S05]  /*274c0*/  BRA `(.L_x_6124) ;  /* 0xffffffb800647947 */ /* 0x000fea000383ffff */
.L_x_5958:
[----:B-1----:R1:W2:Y:S02]  /*274d0*/  SYNCS.PHASECHK.TRANS64.TRYWAIT P0, [R7+URZ], R2 ;  /* 0x00000002070075a7 */ /* 0x0022a4000800017f */
[----:B--2---:R-:W-:Y:S05]  /*274e0*/  @!P0 NANOSLEEP.SYNCS 0x989680 ;  /* 0x009896800000895d */ /* 0x004fea0003900000 */
[----:B------:R-:W2:Y:S02]  /*274f0*/  @!P0 SYNCS.PHASECHK.TRANS64 P0, [R7+URZ], R2 ;  /* 0x00000002070085a7 */ /* 0x000ea4000800007f */
[----:B--2---:R-:W-:Y:S05]  /*27500*/  @!P0 BRA `(.L_x_5958) ;  /* 0xfffffffc00f08947 */ /* 0x004fea000383ffff */
[----:B------:R-:W-:Y:S05]  /*27510*/  BRA `(.L_x_6125) ;  /* 0xffffffb800587947 */ /* 0x000fea000383ffff */
.L_x_5960:
[----:B--2---:R2:W3:Y:S02]  /*27520*/  SYNCS.PHASECHK.TRANS64.TRYWAIT P0, [R4+URZ], R5 ;  /* 0x00000005040075a7 */ /* 0x0044e4000800017f */
[----:B---3--:R-:W-:Y:S05]  /*27530*/  @!P0 NANOSLEEP.SYNCS 0x989680 ;  /* 0x009896800000895d */ /* 0x008fea0003900000 */
[----:B------:R-:W3:Y:S02]  /*27540*/  @!P0 SYNCS.PHASECHK.TRANS64 P0, [R4+URZ], R5 ;  /* 0x00000005040085a7 */ /* 0x000ee4000800007f */
[----:B---3--:R-:W-:Y:S05]  /*27550*/  @!P0 BRA `(.L_x_5960) ;  /* 0xfffffffc00f08947 */ /* 0x008fea000383ffff */
[----:B------:R-:W-:Y:S05]  /*27560*/  BRA `(.L_x_6126) ;  /* 0xffffffb8005c7947 */ /* 0x000fea000383ffff */
.L_x_6127:
        /* <DEDUP_REMOVED lines=9> */
.L_x_6148:


//--------------------- .nv.global.init           --------------------------
	.section	.nv.global.init,"aw",@progbits
.nv.global.init:
	.type		$str$20,@object
	.size		$str$20,($str$21 - $str$20)
$str$20:
        /*0000*/ 	.byte	0x28, 0x61, 0x64, 0x64, 0x72, 0x65, 0x73, 0x73, 0x20, 0x26, 0x20, 0x6d, 0x61, 0x73, 0x6b, 0x29
        /*0010*/ 	.byte	0x20, 0x3d, 0x3d, 0x20, 0x30, 0x00
	.type		$str$21,@object
	.size		$str$21,(__unnamed_4 - $str$21)
$str$21:
        /*0016*/ 	.byte	0x2f, 0x74, 0x6d, 0x70, 0x2f, 0x6f, 0x73, 0x73, 0x5f, 0x6b, 0x65, 0x72, 0x6e, 0x65, 0x6c, 0x73
        /*0026*/ 	.byte	0x5f, 0x73, 0x72, 0x63, 0x2f, 0x66, 0x6c, 0x61, 0x73, 0x68, 0x5f, 0x61, 0x74, 0x74, 0x65, 0x6e
        /*0036*/ 	.byte	0x74, 0x69, 0x6f, 0x6e, 0x2f, 0x63, 0x73, 0x72, 0x63, 0x2f, 0x63, 0x75, 0x74, 0x6c, 0x61, 0x73
        /*0046*/ 	.byte	0x73, 0x2f, 0x69, 0x6e, 0x63, 0x6c, 0x75, 0x64, 0x65, 0x2f, 0x63, 0x75, 0x74, 0x65, 0x2f, 0x70
        /*0056*/ 	.byte	0x6f, 0x69, 0x6e, 0x74, 0x65, 0x72, 0x5f, 0x66, 0x6c, 0x61, 0x67, 0x67, 0x65, 0x64, 0x2e, 0x68
        /*0066*/ 	.byte	0x70, 0x70, 0x00
	.type		__unnamed_4,@object
	.size		__unnamed_4,(__unnamed_5 - __unnamed_4)
__unnamed_4:
        /* <DEDUP_REMOVED lines=23> */
        /*01d9*/ 	.byte	0x3a, 0x43, 0x3c, 0x30, 0x3e, 0x3e, 0x3e, 0x3e, 0x3e, 0x20, 0x26, 0x5d, 0x00
	.type		__unnamed_5,@object
	.size		__unnamed_5,(__unnamed_7 - __unnamed_5)
__unnamed_5:
        /* <DEDUP_REMOVED lines=24> */
	.type		__unnamed_7,@object
	.size		__unnamed_7,(__unnamed_6 - __unnamed_7)
__unnamed_7:
        /* <DEDUP_REMOVED lines=24> */
	.type		__unnamed_6,@object
	.size		__unnamed_6,(__unnamed_1 - __unnamed_6)
__unnamed_6:
        /* <DEDUP_REMOVED lines=28> */
        /*06a6*/ 	.byte	0x34, 0x3e, 0x3e, 0x3e, 0x3e, 0x3e, 0x5d, 0x00
	.type		__unnamed_1,@object
	.size		__unnamed_1,(__unnamed_3 - __unnamed_1)
__unnamed_1:
        /* <DEDUP_REMOVED lines=28> */
        /*086e*/ 	.byte	0x34, 0x3e, 0x3e, 0x3e, 0x3e, 0x3e, 0x20, 0x26, 0x5d, 0x00
	.type		__unnamed_3,@object
	.size		__unnamed_3,(__unnamed_2 - __unnamed_3)
__unnamed_3:
        /* <DEDUP_REMOVED lines=29> */
	.type		__unnamed_2,@object
	.size		__unnamed_2,(.L_1 - __unnamed_2)
__unnamed_2:
        /* <DEDUP_REMOVED lines=29> */
.L_1:


//--------------------- .nv.shared._ZN7cutlass13device_kernelIN5flash11enable_sm90INS1_16FlashAttnFwdSm90INS1_25CollectiveMainloopFwdSm90ILi2EN4cute5tupleIJNS5_1CILi1EEES8_S8_EEENS6_IJNS7_ILi128EEENS7_ILi96EEENS7_ILi64EEEEEELi256ENS_6half_tEfNS_4arch4Sm90ELb0ELb0ELb1ELb0ELb0ELb0ELb0ELb1ELb0ELb1ELb1ELb0EEENS1_21CollectiveEpilogueFwdINS6_IJSA_NS7_ILi256EEESB_EEES9_SE_SG_Li256ELb0ELb1ELb1ELb0EEENS1_19SingleTileSchedulerILb0ELb1ELb1ELi128EEEEEEEEEvNT_6ParamsE --------------------------
	.section	.nv.shared._ZN7cutlass13device_kernelIN5flash11enable_sm90INS1_16FlashAttnFwdSm90INS1_25CollectiveMainloopFwdSm90ILi2EN4cute5tupleIJNS5_1CILi1EEES8_S8_EEENS6_IJNS7_ILi128EEENS7_ILi96EEENS7_ILi64EEEEEELi256ENS_6half_tEfNS_4arch4Sm90ELb0ELb0ELb1ELb0ELb0ELb0ELb0ELb1ELb0ELb1ELb1ELb0EEENS1_21CollectiveEpilogueFwdINS6_IJSA_NS7_ILi256EEESB_EEES9_SE_SG_Li256ELb0ELb1ELb1ELb0EEENS1_19SingleTileSchedulerILb0ELb1ELb1ELi128EEEEEEEEEvNT_6ParamsE,"aw",@nobits
	.sectionflags	@""
	.align	16
	.zero		1024


//--------------------- .nv.shared.reserved.0     --------------------------
	.section	.nv.shared.reserved.0,"aw",@nobits
	.weak		__nv_reservedSMEM_offset_0_alias
	.size		__nv_reservedSMEM_offset_0_alias, 0, 0
	.other		__nv_reservedSMEM_offset_0_alias,@"STO_CUDA_RESERVED_SHARED STV_DEFAULT"
__nv_reservedSMEM_offset_0_alias:
	.zero		0


//--------------------- .nv.global                --------------------------
	.section	.nv.global,"aw",@nobits
.nv.global:
	.type		_ZN83_INTERNAL_afa55b12_47_flash_fwd_hdim64_256_fp16_split_softcap_sm90_cu_e763cb1e_33424cute1_E,@object
	.size		_ZN83_INTERNAL_afa55b12_47_flash_fwd_hdim64_256_fp16_split_softcap_sm90_cu_e763cb1e_33424cute1_E,(_ZN83_INTERNAL_afa55b12_47_flash_fwd_hdim64_256_fp16_split_softcap_sm90_cu_e763cb1e_33424cuda3std3__45__cpo6cbeginE - _ZN83_INTERNAL_afa55b12_47_flash_fwd_hdim64_256_fp16_split_softcap_sm90_cu_e763cb1e_33424cute1_E)
_ZN83_INTERNAL_afa55b12_47_flash_fwd_hdim64_256_fp16_split_softcap_sm90_cu_e763cb1e_33424cute1_E:
	.zero		1
	.type		_ZN83_INTERNAL_afa55b12_47_flash_fwd_hdim64_256_fp16_split_softcap_sm90_cu_e763cb1e_33424cuda3std3__45__cpo6cbeginE,@object
	.size		_ZN83_INTERNAL_afa55b12_47_flash_fwd_hdim64_256_fp16_split_softcap_sm90_cu_e763cb1e_33424cuda3std3__45__cpo6cbeginE,(_ZN83_INTERNAL_afa55b12_47_flash_fwd_hdim64_256_fp16_split_softcap_sm90_cu_e763cb1e_33424cuda3std3__48in_placeE - _ZN83_INTERNAL_afa55b12_47_flash_fwd_hdim64_256_fp16_split_softcap_sm90_cu_e763cb1e_33424cuda3std3__45__cpo6cbeginE)
_ZN83_INTERNAL_afa55b12_47_flash_fwd_hdim64_256_fp16_split_softcap_sm90_cu_e763cb1e_33424cuda3std3__45__cpo6cbeginE:
	.zero		1
	.type		_ZN83_INTERNAL_afa55b12_47_flash_fwd_hdim64_256_fp16_split_softcap_sm90_cu_e763cb1e_33424cuda3std3__48in_placeE,@object
	.size		_ZN83_INTERNAL_afa55b12_47_flash_fwd_hdim64_256_fp16_split_softcap_sm90_cu_e763cb1e_33424cuda3std3__48in_placeE,(_ZN83_INTERNAL_afa55b12_47_flash_fwd_hdim64_256_fp16_split_softcap_sm90_cu_e763cb1e_33424cuda3std6ranges3__45__cpo9iter_moveE - _ZN83_INTERNAL_afa55b12_47_flash_fwd_hdim64_256_fp16_split_softcap_sm90_cu_e763cb1e_33424cuda3std3__48in_placeE)
_ZN83_INTERNAL_afa55b12_47_flash_fwd_hdim64_256_fp16_split_softcap_sm90_cu_e763cb1e_33424cuda3std3__48in_placeE:
	.zero		1
	.type		_ZN83_INTERNAL_afa55b12_47_flash_fwd_hdim64_256_fp16_split_softcap_sm90_cu_e763cb1e_33424cuda3std6ranges3__45__cpo9iter_moveE,@object
	.size		_ZN83_INTERNAL_afa55b12_47_flash_fwd_hdim64_256_fp16_split_softcap_sm90_cu_e763cb1e_33424cuda3std6ranges3__45__cpo9iter_moveE,(_ZN83_INTERNAL_afa55b12_47_flash_fwd_hdim64_256_fp16_split_softcap_sm90_cu_e763cb1e_33424cuda3std3__45__cpo5beginE - _ZN83_INTERNAL_afa55b12_47_flash_fwd_hdim64_256_fp16_split_softcap_sm90_cu_e763cb1e_33424cuda3std6ranges3__45__cpo9iter_moveE)
_ZN83_INTERNAL_afa55b12_47_flash_fwd_hdim64_256_fp16_split_softcap_sm90_cu_e763cb1e_33424cuda3std6ranges3__45__cpo9iter_moveE:
	.zero		1
	.type		_ZN83_INTERNAL_afa55b12_47_flash_fwd_hdim64_256_fp16_split_softcap_sm90_cu_e763cb1e_33424cuda3std3__45__cpo5beginE,@object
	.size		_ZN83_INTERNAL_afa55b12_47_flash_fwd_hdim64_256_fp16_split_softcap_sm90_cu_e763cb1e_33424cuda3std3__45__cpo5beginE,(_ZN83_INTERNAL_afa55b12_47_flash_fwd_hdim64_256_fp16_split_softcap_sm90_cu_e763cb1e_33424cuda3std3__485_GLOBAL__N__afa55b12_47_flash_fwd_hdim64_256_fp16_split_softcap_sm90_cu_e763cb1e_33426ignoreE - _ZN83_INTERNAL_afa55b12_47_flash_fwd_hdim64_256_fp16_split_softcap_sm90_cu_e763cb1e_33424cuda3std3__45__cpo5beginE)
_ZN83_INTERNAL_afa55b12_47_flash_fwd_hdim64_256_fp16_split_softcap_sm90_cu_e763cb1e_33424cuda3std3__45__cpo5beginE:
	.zero		1
	.type		_ZN83_INTERNAL_afa55b12_47_flash_fwd_hdim64_256_fp16_split_softcap_sm90_cu_e763cb1e_33424cuda3std3__485_GLOBAL__N__afa55b12_47_flash_fwd_hdim64_256_fp16_split_softcap_sm90_cu_e763cb1e_33426ignoreE,@object
	.size		_ZN83_INTERNAL_afa55b12_47_flash_fwd_hdim64_256_fp16_split_softcap_sm90_cu_e763cb1e_33424cuda3std3__485_GLOBAL__N__afa55b12_47_flash_fwd_hdim64_256_fp16_split_softcap_sm90_cu_e763cb1e_33426ignoreE,(_ZN83_INTERNAL_afa55b12_47_flash_fwd_hdim64_256_fp16_split_softcap_sm90_cu_e763cb1e_33424cute7productE - _ZN83_INTERNAL_afa55b12_47_flash_fwd_hdim64_256_fp16_split_softcap_sm90_cu_e763cb1e_33424cuda3std3__485_GLOBAL__N__afa55b12_47_flash_fwd_hdim64_256_fp16_split_softcap_sm90_cu_e763cb1e_33426ignoreE)
_ZN83_INTERNAL_afa55b12_47_flash_fwd_hdim64_256_fp16_split_softcap_sm90_cu_e763cb1e_33424cuda3std3__485_GLOBAL__N__afa55b12_47_flash_fwd_hdim64_256_fp16_split_softcap_sm90_cu_e763cb1e_33426ignoreE:
	.zero		1
	.type		_ZN83_INTERNAL_afa55b12_47_flash_fwd_hdim64_256_fp16_split_softcap_sm90_cu_e763cb1e_33424cute7productE,@object
	.size		_ZN83_INTERNAL_afa55b12_47_flash_fwd_hdim64_256_fp16_split_softcap_sm90_cu_e763cb1e_33424cute7productE,(_ZN83_INTERNAL_afa55b12_47_flash_fwd_hdim64_256_fp16_split_softcap_sm90_cu_e763cb1e_33424cuda3std3__45__cpo3endE - _ZN83_INTERNAL_afa55b12_47_flash_fwd_hdim64_256_fp16_split_softcap_sm90_cu_e763cb1e_33424cute7productE)
_ZN83_INTERNAL_afa55b12_47_flash_fwd_hdim64_256_fp16_split_softcap_sm90_cu_e763cb1e_33424cute7productE:
	.zero		1
	.type		_ZN83_INTERNAL_afa55b12_47_flash_fwd_hdim64_256_fp16_split_softcap_sm90_cu_e763cb1e_33424cuda3std3__45__cpo3endE,@object
	.size		_ZN83_INTERNAL_afa55b12_47_flash_fwd_hdim64_256_fp16_split_softcap_sm90_cu_e763cb1e_33424cuda3std3__45__cpo3endE,(_ZN83_INTERNAL_afa55b12_47_flash_fwd_hdim64_256_fp16_split_softcap_sm90_cu_e763cb1e_33424cuda3std3__419piecewise_constructE - _ZN83_INTERNAL_afa55b12_47_flash_fwd_hdim64_256_fp16_split_softcap_sm90_cu_e763cb1e_33424cuda3std3__45__cpo3endE)
_ZN83_INTERNAL_afa55b12_47_flash_fwd_hdim64_256_fp16_split_softcap_sm90_cu_e763cb1e_33424cuda3std3__45__cpo3endE:
	.zero		1
	.type		_ZN83_INTERNAL_afa55b12_47_flash_fwd_hdim64_256_fp16_split_softcap_sm90_cu_e763cb1e_33424cuda3std3__419piecewise_constructE,@object
	.size		_ZN83_INTERNAL_afa55b12_47_flash_fwd_hdim64_256_fp16_split_softcap_sm90_cu_e763cb1e_33424cuda3std3__419piecewise_constructE,(_ZN83_INTERNAL_afa55b12_47_flash_fwd_hdim64_256_fp16_split_softcap_sm90_cu_e763cb1e_33424cuda3std3__45__cpo4cendE - _ZN83_INTERNAL_afa55b12_47_flash_fwd_hdim64_256_fp16_split_softcap_sm90_cu_e763cb1e_33424cuda3std3__419piecewise_constructE)
_ZN83_INTERNAL_afa55b12_47_flash_fwd_hdim64_256_fp16_split_softcap_sm90_cu_e763cb1e_33424cuda3std3__419piecewise_constructE:
	.zero		1
	.type		_ZN83_INTERNAL_afa55b12_47_flash_fwd_hdim64_256_fp16_split_softcap_sm90_cu_e763cb1e_33424cuda3std3__45__cpo4cendE,@object
	.size		_ZN83_INTERNAL_afa55b12_47_flash_fwd_hdim64_256_fp16_split_softcap_sm90_cu_e763cb1e_33424cuda3std3__45__cpo4cendE,(_ZN83_INTERNAL_afa55b12_47_flash_fwd_hdim64_256_fp16_split_softcap_sm90_cu_e763cb1e_33424cuda3std6ranges3__45__cpo4swapE - _ZN83_INTERNAL_afa55b12_47_flash_fwd_hdim64_256_fp16_split_softcap_sm90_cu_e763cb1e_33424cuda3std3__45__cpo4cendE)
_ZN83_INTERNAL_afa55b12_47_flash_fwd_hdim64_256_fp16_split_softcap_sm90_cu_e763cb1e_33424cuda3std3__45__cpo4cendE:
	.zero		1
	.type		_ZN83_INTERNAL_afa55b12_47_flash_fwd_hdim64_256_fp16_split_softcap_sm90_cu_e763cb1e_33424cuda3std6ranges3__45__cpo4swapE,@object
	.size		_ZN83_INTERNAL_afa55b12_47_flash_fwd_hdim64_256_fp16_split_softcap_sm90_cu_e763cb1e_33424cuda3std6ranges3__45__cpo4swapE,(.L_14 - _ZN83_INTERNAL_afa55b12_47_flash_fwd_hdim64_256_fp16_split_softcap_sm90_cu_e763cb1e_33424cuda3std6ranges3__45__cpo4swapE)
_ZN83_INTERNAL_afa55b12_47_flash_fwd_hdim64_256_fp16_split_softcap_sm90_cu_e763cb1e_33424cuda3std6ranges3__45__cpo4swapE:
	.zero		1
.L_14:


//--------------------- .nv.shared._ZN7cutlass13device_kernelIN5flash11enable_sm90INS1_16FlashAttnFwdSm90INS1_25CollectiveMainloopFwdSm90ILi2EN4cute5tupleIJNS5_1CILi1EEES8_S8_EEENS6_IJNS7_ILi128EEENS7_ILi96EEENS7_ILi64EEEEEELi256ENS_6half_tEfNS_4arch4Sm90ELb0ELb0ELb1ELb0ELb0ELb0ELb1ELb1ELb0ELb1ELb1ELb0EEENS1_21CollectiveEpilogueFwdINS6_IJSA_NS7_ILi256EEESB_EEES9_SE_SG_Li256ELb0ELb1ELb1ELb0EEENS1_19SingleTileSchedulerILb0ELb1ELb1ELi128EEEEEEEEEvNT_6ParamsE --------------------------
	.section	.nv.shared._ZN7cutlass13device_kernelIN5flash11enable_sm90INS1_16FlashAttnFwdSm90INS1_25CollectiveMainloopFwdSm90ILi2EN4cute5tupleIJNS5_1CILi1EEES8_S8_EEENS6_IJNS7_ILi128EEENS7_ILi96EEENS7_ILi64EEEEEELi256ENS_6half_tEfNS_4arch4Sm90ELb0ELb0ELb1ELb0ELb0ELb0ELb1ELb1ELb0ELb1ELb1ELb0EEENS1_21CollectiveEpilogueFwdINS6_IJSA_NS7_ILi256EEESB_EEES9_SE_SG_Li256ELb0ELb1ELb1ELb0EEENS1_19SingleTileSchedulerILb0ELb1ELb1ELi128EEEEEEEEEvNT_6ParamsE,"aw",@nobits
	.sectionflags	@""
	.align	16
	.zero		1024


//--------------------- .nv.shared._ZN7cutlass13device_kernelIN5flash11enable_sm90INS1_16FlashAttnFwdSm90INS1_25CollectiveMainloopFwdSm90ILi2EN4cute5tupleIJNS5_1CILi1EEES8_S8_EEENS6_IJNS7_ILi128EEENS7_ILi96EEENS7_ILi64EEEEEELi256ENS_6half_tEfNS_4arch4Sm90ELb0ELb0ELb1ELb1ELb0ELb0ELb0ELb1ELb0ELb1ELb1ELb0EEENS1_21CollectiveEpilogueFwdINS6_IJSA_NS7_ILi256EEESB_EEES9_SE_SG_Li256ELb1ELb1ELb1ELb0EEENS1_36VarlenDynamicPersistentTileSchedulerILi128ELi96ELi256ELi128ELb1ELb1ELb1ELb0ELb1ELb1EEEEEEEEEvNT_6ParamsE --------------------------
	.section	.nv.shared._ZN7cutlass13device_kernelIN5flash11enable_sm90INS1_16FlashAttnFwdSm90INS1_25CollectiveMainloopFwdSm90ILi2EN4cute5tupleIJNS5_1CILi1EEES8_S8_EEENS6_IJNS7_ILi128EEENS7_ILi96EEENS7_ILi64EEEEEELi256ENS_6half_tEfNS_4arch4Sm90ELb0ELb0ELb1ELb1ELb0ELb0ELb0ELb1ELb0ELb1ELb1ELb0EEENS1_21CollectiveEpilogueFwdINS6_IJSA_NS7_ILi256EEESB_EEES9_SE_SG_Li256ELb1ELb1ELb1ELb0EEENS1_36VarlenDynamicPersistentTileSchedulerILi128ELi96ELi256ELi128ELb1ELb1ELb1ELb0ELb1ELb1EEEEEEEEEvNT_6ParamsE,"aw",@nobits
	.sectionflags	@""
	.align	16
	.zero		1024


//--------------------- .nv.shared._ZN7cutlass13device_kernelIN5flash11enable_sm90INS1_16FlashAttnFwdSm90INS1_25CollectiveMainloopFwdSm90ILi2EN4cute5tupleIJNS5_1CILi1EEES8_S8_EEENS6_IJNS7_ILi128EEENS7_ILi96EEENS7_ILi64EEEEEELi256ENS_6half_tEfNS_4arch4Sm90ELb0ELb0ELb1ELb1ELb0ELb1ELb0ELb1ELb0ELb1ELb1ELb0EEENS1_21CollectiveEpilogueFwdINS6_IJSA_NS7_ILi256EEESB_EEES9_SE_SG_Li256ELb1ELb1ELb1ELb0EEENS1_36VarlenDynamicPersistentTileSchedulerILi128ELi96ELi256ELi128ELb1ELb1ELb1ELb0ELb1ELb1EEEEEEEEEvNT_6ParamsE --------------------------
	.section	.nv.shared._ZN7cutlass13device_kernelIN5flash11enable_sm90INS1_16FlashAttnFwdSm90INS1_25CollectiveMainloopFwdSm90ILi2EN4cute5tupleIJNS5_1CILi1EEES8_S8_EEENS6_IJNS7_ILi128EEENS7_ILi96EEENS7_ILi64EEEEEELi256ENS_6half_tEfNS_4arch4Sm90ELb0ELb0ELb1ELb1ELb0ELb1ELb0ELb1ELb0ELb1ELb1ELb0EEENS1_21CollectiveEpilogueFwdINS6_IJSA_NS7_ILi256EEESB_EEES9_SE_SG_Li256ELb1ELb1ELb1ELb0EEENS1_36VarlenDynamicPersistentTileSchedulerILi128ELi96ELi256ELi128ELb1ELb1ELb1ELb0ELb1ELb1EEEEEEEEEvNT_6ParamsE,"aw",@nobits
	.sectionflags	@""
	.align	16
	.zero		1024


//--------------------- .nv.shared._ZN7cutlass13device_kernelIN5flash11enable_sm90INS1_16FlashAttnFwdSm90INS1_25CollectiveMainloopFwdSm90ILi2EN4cute5tupleIJNS5_1CILi1EEES8_S8_EEENS6_IJNS7_ILi128EEENS7_ILi96EEENS7_ILi64EEEEEELi256ENS_6half_tEfNS_4arch4Sm90ELb0ELb0ELb1ELb1ELb0ELb0ELb1ELb1ELb0ELb1ELb1ELb0EEENS1_21CollectiveEpilogueFwdINS6_IJSA_NS7_ILi256EEESB_EEES9_SE_SG_Li256ELb1ELb1ELb1ELb0EEENS1_36VarlenDynamicPersistentTileSchedulerILi128ELi96ELi256ELi128ELb1ELb1ELb1ELb0ELb1ELb1EEEEEEEEEvNT_6ParamsE --------------------------
	.section	.nv.shared._ZN7cutlass13device_kernelIN5flash11enable_sm90INS1_16FlashAttnFwdSm90INS1_25CollectiveMainloopFwdSm90ILi2EN4cute5tupleIJNS5_1CILi1EEES8_S8_EEENS6_IJNS7_ILi128EEENS7_ILi96EEENS7_ILi64EEEEEELi256ENS_6half_tEfNS_4arch4Sm90ELb0ELb0ELb1ELb1ELb0ELb0ELb1ELb1ELb0ELb1ELb1ELb0EEENS1_21CollectiveEpilogueFwdINS6_IJSA_NS7_ILi256EEESB_EEES9_SE_SG_Li256ELb1ELb1ELb1ELb0EEENS1_36VarlenDynamicPersistentTileSchedulerILi128ELi96ELi256ELi128ELb1ELb1ELb1ELb0ELb1ELb1EEEEEEEEEvNT_6ParamsE,"aw",@nobits
	.sectionflags	@""
	.align	16
	.zero		1024


//--------------------- .nv.shared._ZN7cutlass13device_kernelIN5flash11enable_sm90INS1_16FlashAttnFwdSm90INS1_25CollectiveMainloopFwdSm90ILi2EN4cute5tupleIJNS5_1CILi1EEES8_S8_EEENS6_IJNS7_ILi128EEENS7_ILi96EEENS7_ILi64EEEEEELi256ENS_6half_tEfNS_4arch4Sm90ELb0ELb0ELb1ELb1ELb0ELb1ELb1ELb1ELb0ELb1ELb1ELb0EEENS1_21CollectiveEpilogueFwdINS6_IJSA_NS7_ILi256EEESB_EEES9_SE_SG_Li256ELb1ELb1ELb1ELb0EEENS1_36VarlenDynamicPersistentTileSchedulerILi128ELi96ELi256ELi128ELb1ELb1ELb1ELb0ELb1ELb1EEEEEEEEEvNT_6ParamsE --------------------------
	.section	.nv.shared._ZN7cutlass13device_kernelIN5flash11enable_sm90INS1_16FlashAttnFwdSm90INS1_25CollectiveMainloopFwdSm90ILi2EN4cute5tupleIJNS5_1CILi1EEES8_S8_EEENS6_IJNS7_ILi128EEENS7_ILi96EEENS7_ILi64EEEEEELi256ENS_6half_tEfNS_4arch4Sm90ELb0ELb0ELb1ELb1ELb0ELb1ELb1ELb1ELb0ELb1ELb1ELb0EEENS1_21CollectiveEpilogueFwdINS6_IJSA_NS7_ILi256EEESB_EEES9_SE_SG_Li256ELb1ELb1ELb1ELb0EEENS1_36VarlenDynamicPersistentTileSchedulerILi128ELi96ELi256ELi128ELb1ELb1ELb1ELb0ELb1ELb1EEEEEEEEEvNT_6ParamsE,"aw",@nobits
	.sectionflags	@""
	.align	16
	.zero		1024


//--------------------- .nv.shared._ZN7cutlass13device_kernelIN5flash11enable_sm90INS1_16FlashAttnFwdSm90INS1_25CollectiveMainloopFwdSm90ILi2EN4cute5tupleIJNS5_1CILi1EEES8_S8_EEENS6_IJNS7_ILi128EEENS7_ILi96EEENS7_ILi64EEEEEELi256ENS_6half_tEfNS_4arch4Sm90ELb0ELb1ELb1ELb0ELb0ELb0ELb0ELb1ELb0ELb1ELb1ELb0EEENS1_21CollectiveEpilogueFwdINS6_IJSA_NS7_ILi256EEESB_EEES9_SE_SG_Li256ELb0ELb1ELb1ELb0EEENS1_19SingleTileSchedulerILb0ELb1ELb1ELi128EEEEEEEEEvNT_6ParamsE --------------------------
	.section	.nv.shared._ZN7cutlass13device_kernelIN5flash11enable_sm90INS1_16FlashAttnFwdSm90INS1_25CollectiveMainloopFwdSm90ILi2EN4cute5tupleIJNS5_1CILi1EEES8_S8_EEENS6_IJNS7_ILi128EEENS7_ILi96EEENS7_ILi64EEEEEELi256ENS_6half_tEfNS_4arch4Sm90ELb0ELb1ELb1ELb0ELb0ELb0ELb0ELb1ELb0ELb1ELb1ELb0EEENS1_21CollectiveEpilogueFwdINS6_IJSA_NS7_ILi256EEESB_EEES9_SE_SG_Li256ELb0ELb1ELb1ELb0EEENS1_19SingleTileSchedulerILb0ELb1ELb1ELi128EEEEEEEEEvNT_6ParamsE,"aw",@nobits
	.sectionflags	@""
	.align	16
	.zero		1024


//--------------------- .nv.shared._ZN7cutlass13device_kernelIN5flash11enable_sm90INS1_16FlashAttnFwdSm90INS1_25CollectiveMainloopFwdSm90ILi2EN4cute5tupleIJNS5_1CILi1EEES8_S8_EEENS6_IJNS7_ILi128EEENS7_ILi96EEENS7_ILi64EEEEEELi256ENS_6half_tEfNS_4arch4Sm90ELb0ELb1ELb1ELb0ELb0ELb0ELb1ELb1ELb0ELb1ELb1ELb0EEENS1_21CollectiveEpilogueFwdINS6_IJSA_NS7_ILi256EEESB_EEES9_SE_SG_Li256ELb0ELb1ELb1ELb0EEENS1_19SingleTileSchedulerILb0ELb1ELb1ELi128EEEEEEEEEvNT_6ParamsE --------------------------
	.section	.nv.shared._ZN7cutlass13device_kernelIN5flash11enable_sm90INS1_16FlashAttnFwdSm90INS1_25CollectiveMainloopFwdSm90ILi2EN4cute5tupleIJNS5_1CILi1EEES8_S8_EEENS6_IJNS7_ILi128EEENS7_ILi96EEENS7_ILi64EEEEEELi256ENS_6half_tEfNS_4arch4Sm90ELb0ELb1ELb1ELb0ELb0ELb0ELb1ELb1ELb0ELb1ELb1ELb0EEENS1_21CollectiveEpilogueFwdINS6_IJSA_NS7_ILi256EEESB_EEES9_SE_SG_Li256ELb0ELb1ELb1ELb0EEENS1_19SingleTileSchedulerILb0ELb1ELb1ELi128EEEEEEEEEvNT_6ParamsE,"aw",@nobits
	.sectionflags	@""
	.align	16
	.zero		1024


//--------------------- .nv.shared._ZN7cutlass13device_kernelIN5flash11enable_sm90INS1_16FlashAttnFwdSm90INS1_25CollectiveMainloopFwdSm90ILi2EN4cute5tupleIJNS5_1CILi1EEES8_S8_EEENS6_IJNS7_ILi128EEENS7_ILi96EEENS7_ILi64EEEEEELi256ENS_6half_tEfNS_4arch4Sm90ELb0ELb1ELb1ELb1ELb0ELb0ELb0ELb1ELb0ELb1ELb1ELb0EEENS1_21CollectiveEpilogueFwdINS6_IJSA_NS7_ILi256EEESB_EEES9_SE_SG_Li256ELb1ELb1ELb1ELb0EEENS1_36VarlenDynamicPersistentTileSchedulerILi128ELi96ELi256ELi128ELb1ELb1ELb1ELb1ELb0ELb1EEEEEEEEEvNT_6ParamsE --------------------------
	.section	.nv.shared._ZN7cutlass13device_kernelIN5flash11enable_sm90INS1_16FlashAttnFwdSm90INS1_25CollectiveMainloopFwdSm90ILi2EN4cute5tupleIJNS5_1CILi1EEES8_S8_EEENS6_IJNS7_ILi128EEENS7_ILi96EEENS7_ILi64EEEEEELi256ENS_6half_tEfNS_4arch4Sm90ELb0ELb1ELb1ELb1ELb0ELb0ELb0ELb1ELb0ELb1ELb1ELb0EEENS1_21CollectiveEpilogueFwdINS6_IJSA_NS7_ILi256EEESB_EEES9_SE_SG_Li256ELb1ELb1ELb1ELb0EEENS1_36VarlenDynamicPersistentTileSchedulerILi128ELi96ELi256ELi128ELb1ELb1ELb1ELb1ELb0ELb1EEEEEEEEEvNT_6ParamsE,"aw",@nobits
	.sectionflags	@""
	.align	16
	.zero		1024


//--------------------- .nv.shared._ZN7cutlass13device_kernelIN5flash11enable_sm90INS1_16FlashAttnFwdSm90INS1_25CollectiveMainloopFwdSm90ILi2EN4cute5tupleIJNS5_1CILi1EEES8_S8_EEENS6_IJNS7_ILi128EEENS7_ILi96EEENS7_ILi64EEEEEELi256ENS_6half_tEfNS_4arch4Sm90ELb0ELb1ELb1ELb1ELb0ELb1ELb0ELb1ELb0ELb1ELb1ELb0EEENS1_21CollectiveEpilogueFwdINS6_IJSA_NS7_ILi256EEESB_EEES9_SE_SG_Li256ELb1ELb1ELb1ELb0EEENS1_36VarlenDynamicPersistentTileSchedulerILi128ELi96ELi256ELi128ELb1ELb1ELb1ELb1ELb0ELb1EEEEEEEEEvNT_6ParamsE --------------------------
	.section	.nv.shared._ZN7cutlass13device_kernelIN5flash11enable_sm90INS1_16FlashAttnFwdSm90INS1_25CollectiveMainloopFwdSm90ILi2EN4cute5tupleIJNS5_1CILi1EEES8_S8_EEENS6_IJNS7_ILi128EEENS7_ILi96EEENS7_ILi64EEEEEELi256ENS_6half_tEfNS_4arch4Sm90ELb0ELb1ELb1ELb1ELb0ELb1ELb0ELb1ELb0ELb1ELb1ELb0EEENS1_21CollectiveEpilogueFwdINS6_IJSA_NS7_ILi256EEESB_EEES9_SE_SG_Li256ELb1ELb1ELb1ELb0EEENS1_36VarlenDynamicPersistentTileSchedulerILi128ELi96ELi256ELi128ELb1ELb1ELb1ELb1ELb0ELb1EEEEEEEEEvNT_6ParamsE,"aw",@nobits
	.sectionflags	@""
	.align	16
	.zero		1024


//--------------------- .nv.shared._ZN7cutlass13device_kernelIN5flash11enable_sm90INS1_16FlashAttnFwdSm90INS1_25CollectiveMainloopFwdSm90ILi2EN4cute5tupleIJNS5_1CILi1EEES8_S8_EEENS6_IJNS7_ILi128EEENS7_ILi96EEENS7_ILi64EEEEEELi256ENS_6half_tEfNS_4arch4Sm90ELb0ELb1ELb1ELb1ELb0ELb0ELb1ELb1ELb0ELb1ELb1ELb0EEENS1_21CollectiveEpilogueFwdINS6_IJSA_NS7_ILi256EEESB_EEES9_SE_SG_Li256ELb1ELb1ELb1ELb0EEENS1_36VarlenDynamicPersistentTileSchedulerILi128ELi96ELi256ELi128ELb1ELb1ELb1ELb1ELb0ELb1EEEEEEEEEvNT_6ParamsE --------------------------
	.section	.nv.shared._ZN7cutlass13device_kernelIN5flash11enable_sm90INS1_16FlashAttnFwdSm90INS1_25CollectiveMainloopFwdSm90ILi2EN4cute5tupleIJNS5_1CILi1EEES8_S8_EEENS6_IJNS7_ILi128EEENS7_ILi96EEENS7_ILi64EEEEEELi256ENS_6half_tEfNS_4arch4Sm90ELb0ELb1ELb1ELb1ELb0ELb0ELb1ELb1ELb0ELb1ELb1ELb0EEENS1_21CollectiveEpilogueFwdINS6_IJSA_NS7_ILi256EEESB_EEES9_SE_SG_Li256ELb1ELb1ELb1ELb0EEENS1_36VarlenDynamicPersistentTileSchedulerILi128ELi96ELi256ELi128ELb1ELb1ELb1ELb1ELb0ELb1EEEEEEEEEvNT_6ParamsE,"aw",@nobits
	.sectionflags	@""
	.align	16
	.zero		1024


//--------------------- .nv.shared._ZN7cutlass13device_kernelIN5flash11enable_sm90INS1_16FlashAttnFwdSm90INS1_25CollectiveMainloopFwdSm90ILi2EN4cute5tupleIJNS5_1CILi1EEES8_S8_EEENS6_IJNS7_ILi128EEENS7_ILi96EEENS7_ILi64EEEEEELi256ENS_6half_tEfNS_4arch4Sm90ELb0ELb1ELb1ELb1ELb0ELb1ELb1ELb1ELb0ELb1ELb1ELb0EEENS1_21CollectiveEpilogueFwdINS6_IJSA_NS7_ILi256EEESB_EEES9_SE_SG_Li256ELb1ELb1ELb1ELb0EEENS1_36VarlenDynamicPersistentTileSchedulerILi128ELi96ELi256ELi128ELb1ELb1ELb1ELb1ELb0ELb1EEEEEEEEEvNT_6ParamsE --------------------------
	.section	.nv.shared._ZN7cutlass13device_kernelIN5flash11enable_sm90INS1_16FlashAttnFwdSm90INS1_25CollectiveMainloopFwdSm90ILi2EN4cute5tupleIJNS5_1CILi1EEES8_S8_EEENS6_IJNS7_ILi128EEENS7_ILi96EEENS7_ILi64EEEEEELi256ENS_6half_tEfNS_4arch4Sm90ELb0ELb1ELb1ELb1ELb0ELb1ELb1ELb1ELb0ELb1ELb1ELb0EEENS1_21CollectiveEpilogueFwdINS6_IJSA_NS7_ILi256EEESB_EEES9_SE_SG_Li256ELb1ELb1ELb1ELb0EEENS1_36VarlenDynamicPersistentTileSchedulerILi128ELi96ELi256ELi128ELb1ELb1ELb1ELb1ELb0ELb1EEEEEEEEEvNT_6ParamsE,"aw",@nobits
	.sectionflags	@""
	.align	16
	.zero		1024


//--------------------- .nv.shared._ZN7cutlass13device_kernelIN5flash11enable_sm90INS1_16FlashAttnFwdSm90INS1_25CollectiveMainloopFwdSm90ILi2EN4cute5tupleIJNS5_1CILi1EEES8_S8_EEENS6_IJNS7_ILi128EEENS7_ILi96EEENS7_ILi64EEEEEELi256ENS_6half_tEfNS_4arch4Sm90ELb1ELb0ELb1ELb0ELb0ELb0ELb0ELb1ELb0ELb1ELb1ELb0EEENS1_21CollectiveEpilogueFwdINS6_IJSA_NS7_ILi256EEESB_EEES9_SE_SG_Li256ELb0ELb1ELb1ELb0EEENS1_19SingleTileSchedulerILb0ELb1ELb1ELi128EEEEEEEEEvNT_6ParamsE --------------------------
	.section	.nv.shared._ZN7cutlass13device_kernelIN5flash11enable_sm90INS1_16FlashAttnFwdSm90INS1_25CollectiveMainloopFwdSm90ILi2EN4cute5tupleIJNS5_1CILi1EEES8_S8_EEENS6_IJNS7_ILi128EEENS7_ILi96EEENS7_ILi64EEEEEELi256ENS_6half_tEfNS_4arch4Sm90ELb1ELb0ELb1ELb0ELb0ELb0ELb0ELb1ELb0ELb1ELb1ELb0EEENS1_21CollectiveEpilogueFwdINS6_IJSA_NS7_ILi256EEESB_EEES9_SE_SG_Li256ELb0ELb1ELb1ELb0EEENS1_19SingleTileSchedulerILb0ELb1ELb1ELi128EEEEEEEEEvNT_6ParamsE,"aw",@nobits
	.sectionflags	@""
	.align	16
	.zero		1024


//--------------------- .nv.shared._ZN7cutlass13device_kernelIN5flash11enable_sm90INS1_16FlashAttnFwdSm90INS1_25CollectiveMainloopFwdSm90ILi2EN4cute5tupleIJNS5_1CILi1EEES8_S8_EEENS6_IJNS7_ILi128EEENS7_ILi96EEENS7_ILi64EEEEEELi256ENS_6half_tEfNS_4arch4Sm90ELb1ELb0ELb1ELb0ELb0ELb0ELb1ELb1ELb0ELb1ELb1ELb0EEENS1_21CollectiveEpilogueFwdINS6_IJSA_NS7_ILi256EEESB_EEES9_SE_SG_Li256ELb0ELb1ELb1ELb0EEENS1_19SingleTileSchedulerILb0ELb1ELb1ELi128EEEEEEEEEvNT_6ParamsE --------------------------
	.section	.nv.shared._ZN7cutlass13device_kernelIN5flash11enable_sm90INS1_16FlashAttnFwdSm90INS1_25CollectiveMainloopFwdSm90ILi2EN4cute5tupleIJNS5_1CILi1EEES8_S8_EEENS6_IJNS7_ILi128EEENS7_ILi96EEENS7_ILi64EEEEEELi256ENS_6half_tEfNS_4arch4Sm90ELb1ELb0ELb1ELb0ELb0ELb0ELb1ELb1ELb0ELb1ELb1ELb0EEENS1_21CollectiveEpilogueFwdINS6_IJSA_NS7_ILi256EEESB_EEES9_SE_SG_Li256ELb0ELb1ELb1ELb0EEENS1_19SingleTileSchedulerILb0ELb1ELb1ELi128EEEEEEEEEvNT_6ParamsE,"aw",@nobits
	.sectionflags	@""
	.align	16
	.zero		1024


//--------------------- .nv.shared._ZN7cutlass13device_kernelIN5flash11enable_sm90INS1_16FlashAttnFwdSm90INS1_25CollectiveMainloopFwdSm90ILi2EN4cute5tupleIJNS5_1CILi1EEES8_S8_EEENS6_IJNS7_ILi128EEENS7_ILi96EEENS7_ILi64EEEEEELi256ENS_6half_tEfNS_4arch4Sm90ELb1ELb0ELb1ELb1ELb0ELb0ELb0ELb1ELb0ELb1ELb1ELb0EEENS1_21CollectiveEpilogueFwdINS6_IJSA_NS7_ILi256EEESB_EEES9_SE_SG_Li256ELb1ELb1ELb1ELb0EEENS1_36VarlenDynamicPersistentTileSchedulerILi128ELi96ELi256ELi128ELb1ELb1ELb1ELb1ELb1ELb1EEEEEEEEEvNT_6ParamsE --------------------------
	.section	.nv.shared._ZN7cutlass13device_kernelIN5flash11enable_sm90INS1_16FlashAttnFwdSm90INS1_25CollectiveMainloopFwdSm90ILi2EN4cute5tupleIJNS5_1CILi1EEES8_S8_EEENS6_IJNS7_ILi128EEENS7_ILi96EEENS7_ILi64EEEEEELi256ENS_6half_tEfNS_4arch4Sm90ELb1ELb0ELb1ELb1ELb0ELb0ELb0ELb1ELb0ELb1ELb1ELb0EEENS1_21CollectiveEpilogueFwdINS6_IJSA_NS7_ILi256EEESB_EEES9_SE_SG_Li256ELb1ELb1ELb1ELb0EEENS1_36VarlenDynamicPersistentTileSchedulerILi128ELi96ELi256ELi128ELb1ELb1ELb1ELb1ELb1ELb1EEEEEEEEEvNT_6ParamsE,"aw",@nobits
	.sectionflags	@""
	.align	16
	.zero		1024


//--------------------- .nv.shared._ZN7cutlass13device_kernelIN5flash11enable_sm90INS1_16FlashAttnFwdSm90INS1_25CollectiveMainloopFwdSm90ILi2EN4cute5tupleIJNS5_1CILi1EEES8_S8_EEENS6_IJNS7_ILi128EEENS7_ILi96EEENS7_ILi64EEEEEELi256ENS_6half_tEfNS_4arch4Sm90ELb1ELb0ELb1ELb1ELb0ELb1ELb0ELb1ELb0ELb1ELb1ELb0EEENS1_21CollectiveEpilogueFwdINS6_IJSA_NS7_ILi256EEESB_EEES9_SE_SG_Li256ELb1ELb1ELb1ELb0EEENS1_36VarlenDynamicPersistentTileSchedulerILi128ELi96ELi256ELi128ELb1ELb1ELb1ELb1ELb1ELb1EEEEEEEEEvNT_6ParamsE --------------------------
	.section	.nv.shared._ZN7cutlass13device_kernelIN5flash11enable_sm90INS1_16FlashAttnFwdSm90INS1_25CollectiveMainloopFwdSm90ILi2EN4cute5tupleIJNS5_1CILi1EEES8_S8_EEENS6_IJNS7_ILi128EEENS7_ILi96EEENS7_ILi64EEEEEELi256ENS_6half_tEfNS_4arch4Sm90ELb1ELb0ELb1ELb1ELb0ELb1ELb0ELb1ELb0ELb1ELb1ELb0EEENS1_21CollectiveEpilogueFwdINS6_IJSA_NS7_ILi256EEESB_EEES9_SE_SG_Li256ELb1ELb1ELb1ELb0EEENS1_36VarlenDynamicPersistentTileSchedulerILi128ELi96ELi256ELi128ELb1ELb1ELb1ELb1ELb1ELb1EEEEEEEEEvNT_6ParamsE,"aw",@nobits
	.sectionflags	@""
	.align	16
	.zero		1024


//--------------------- .nv.shared._ZN7cutlass13device_kernelIN5flash11enable_sm90INS1_16FlashAttnFwdSm90INS1_25CollectiveMainloopFwdSm90ILi2EN4cute5tupleIJNS5_1CILi1EEES8_S8_EEENS6_IJNS7_ILi128EEENS7_ILi96EEENS7_ILi64EEEEEELi256ENS_6half_tEfNS_4arch4Sm90ELb1ELb0ELb1ELb1ELb0ELb0ELb1ELb1ELb0ELb1ELb1ELb0EEENS1_21CollectiveEpilogueFwdINS6_IJSA_NS7_ILi256EEESB_EEES9_SE_SG_Li256ELb1ELb1ELb1ELb0EEENS1_36VarlenDynamicPersistentTileSchedulerILi128ELi96ELi256ELi128ELb1ELb1ELb1ELb1ELb1ELb1EEEEEEEEEvNT_6ParamsE --------------------------
	.section	.nv.shared._ZN7cutlass13device_kernelIN5flash11enable_sm90INS1_16FlashAttnFwdSm90INS1_25CollectiveMainloopFwdSm90ILi2EN4cute5tupleIJNS5_1CILi1EEES8_S8_EEENS6_IJNS7_ILi128EEENS7_ILi96EEENS7_ILi64EEEEEELi256ENS_6half_tEfNS_4arch4Sm90ELb1ELb0ELb1ELb1ELb0ELb0ELb1ELb1ELb0ELb1ELb1ELb0EEENS1_21CollectiveEpilogueFwdINS6_IJSA_NS7_ILi256EEESB_EEES9_SE_SG_Li256ELb1ELb1ELb1ELb0EEENS1_36VarlenDynamicPersistentTileSchedulerILi128ELi96ELi256ELi128ELb1ELb1ELb1ELb1ELb1ELb1EEEEEEEEEvNT_6ParamsE,"aw",@nobits
	.sectionflags	@""
	.align	16
	.zero		1024


//--------------------- .nv.shared._ZN7cutlass13device_kernelIN5flash11enable_sm90INS1_16FlashAttnFwdSm90INS1_25CollectiveMainloopFwdSm90ILi2EN4cute5tupleIJNS5_1CILi1EEES8_S8_EEENS6_IJNS7_ILi128EEENS7_ILi96EEENS7_ILi64EEEEEELi256ENS_6half_tEfNS_4arch4Sm90ELb1ELb0ELb1ELb1ELb0ELb1ELb1ELb1ELb0ELb1ELb1ELb0EEENS1_21CollectiveEpilogueFwdINS6_IJSA_NS7_ILi256EEESB_EEES9_SE_SG_Li256ELb1ELb1ELb1ELb0EEENS1_36VarlenDynamicPersistentTileSchedulerILi128ELi96ELi256ELi128ELb1ELb1ELb1ELb1ELb1ELb1EEEEEEEEEvNT_6ParamsE --------------------------
	.section	.nv.shared._ZN7cutlass13device_kernelIN5flash11enable_sm90INS1_16FlashAttnFwdSm90INS1_25CollectiveMainloopFwdSm90ILi2EN4cute5tupleIJNS5_1CILi1EEES8_S8_EEENS6_IJNS7_ILi128EEENS7_ILi96EEENS7_ILi64EEEEEELi256ENS_6half_tEfNS_4arch4Sm90ELb1ELb0ELb1ELb1ELb0ELb1ELb1ELb1ELb0ELb1ELb1ELb0EEENS1_21CollectiveEpilogueFwdINS6_IJSA_NS7_ILi256EEESB_EEES9_SE_SG_Li256ELb1ELb1ELb1ELb0EEENS1_36VarlenDynamicPersistentTileSchedulerILi128ELi96ELi256ELi128ELb1ELb1ELb1ELb1ELb1ELb1EEEEEEEEEvNT_6ParamsE,"aw",@nobits
	.sectionflags	@""
	.align	16
	.zero		1024


//--------------------- .nv.constant0._ZN7cutlass13device_kernelIN5flash11enable_sm90INS1_16FlashAttnFwdSm90INS1_25CollectiveMainloopFwdSm90ILi2EN4cute5tupleIJNS5_1CILi1EEES8_S8_EEENS6_IJNS7_ILi128EEENS7_ILi96EEENS7_ILi64EEEEEELi256ENS_6half_tEfNS_4arch4Sm90ELb0ELb0ELb1ELb0ELb0ELb0ELb0ELb1ELb0ELb1ELb1ELb0EEENS1_21CollectiveEpilogueFwdINS6_IJSA_NS7_ILi256EEESB_EEES9_SE_SG_Li256ELb0ELb1ELb1ELb0EEENS1_19SingleTileSchedulerILb0ELb1ELb1ELi128EEEEEEEEEvNT_6ParamsE --------------------------
	.section	.nv.constant0._ZN7cutlass13device_kernelIN5flash11enable_sm90INS1_16FlashAttnFwdSm90INS1_25CollectiveMainloopFwdSm90ILi2EN4cute5tupleIJNS5_1CILi1EEES8_S8_EEENS6_IJNS7_ILi128EEENS7_ILi96EEENS7_ILi64EEEEEELi256ENS_6half_tEfNS_4arch4Sm90ELb0ELb0ELb1ELb0ELb0ELb0ELb0ELb1ELb0ELb1ELb1ELb0EEENS1_21CollectiveEpilogueFwdINS6_IJSA_NS7_ILi256EEESB_EEES9_SE_SG_Li256ELb0ELb1ELb1ELb0EEENS1_19SingleTileSchedulerILb0ELb1ELb1ELi128EEEEEEEEEvNT_6ParamsE,"a",@progbits
	.sectionflags	@""
	.align	4
.nv.constant0._ZN7cutlass13device_kernelIN5flash11enable_sm90INS1_16FlashAttnFwdSm90INS1_25CollectiveMainloopFwdSm90ILi2EN4cute5tupleIJNS5_1CILi1EEES8_S8_EEENS6_IJNS7_ILi128EEENS7_ILi96EEENS7_ILi64EEEEEELi256ENS_6half_tEfNS_4arch4Sm90ELb0ELb0ELb1ELb0ELb0ELb0ELb0ELb1ELb0ELb1ELb1ELb0EEENS1_21CollectiveEpilogueFwdINS6_IJSA_NS7_ILi256EEESB_EEES9_SE_SG_Li256ELb0ELb1ELb1ELb0EEENS1_19SingleTileSchedulerILb0ELb1ELb1ELi128EEEEEEEEEvNT_6ParamsE:
	.zero		3200


//--------------------- .nv.constant0._ZN7cutlass13device_kernelIN5flash11enable_sm90INS1_16FlashAttnFwdSm90INS1_25CollectiveMainloopFwdSm90ILi2EN4cute5tupleIJNS5_1CILi1EEES8_S8_EEENS6_IJNS7_ILi128EEENS7_ILi96EEENS7_ILi64EEEEEELi256ENS_6half_tEfNS_4arch4Sm90ELb0ELb0ELb1ELb0ELb0ELb0ELb1ELb1ELb0ELb1ELb1ELb0EEENS1_21CollectiveEpilogueFwdINS6_IJSA_NS7_ILi256EEESB_EEES9_SE_SG_Li256ELb0ELb1ELb1ELb0EEENS1_19SingleTileSchedulerILb0ELb1ELb1ELi128EEEEEEEEEvNT_6ParamsE --------------------------
	.section	.nv.constant0._ZN7cutlass13device_kernelIN5flash11enable_sm90INS1_16FlashAttnFwdSm90INS1_25CollectiveMainloopFwdSm90ILi2EN4cute5tupleIJNS5_1CILi1EEES8_S8_EEENS6_IJNS7_ILi128EEENS7_ILi96EEENS7_ILi64EEEEEELi256ENS_6half_tEfNS_4arch4Sm90ELb0ELb0ELb1ELb0ELb0ELb0ELb1ELb1ELb0ELb1ELb1ELb0EEENS1_21CollectiveEpilogueFwdINS6_IJSA_NS7_ILi256EEESB_EEES9_SE_SG_Li256ELb0ELb1ELb1ELb0EEENS1_19SingleTileSchedulerILb0ELb1ELb1ELi128EEEEEEEEEvNT_6ParamsE,"a",@progbits
	.sectionflags	@""
	.align	4
.nv.constant0._ZN7cutlass13device_kernelIN5flash11enable_sm90INS1_16FlashAttnFwdSm90INS1_25CollectiveMainloopFwdSm90ILi2EN4cute5tupleIJNS5_1CILi1EEES8_S8_EEENS6_IJNS7_ILi128EEENS7_ILi96EEENS7_ILi64EEEEEELi256ENS_6half_tEfNS_4arch4Sm90ELb0ELb0ELb1ELb0ELb0ELb0ELb1ELb1ELb0ELb1ELb1ELb0EEENS1_21CollectiveEpilogueFwdINS6_IJSA_NS7_ILi256EEESB_EEES9_SE_SG_Li256ELb0ELb1ELb1ELb0EEENS1_19SingleTileSchedulerILb0ELb1ELb1ELi128EEEEEEEEEvNT_6ParamsE:
	.zero		3456


//--------------------- .nv.constant0._ZN7cutlass13device_kernelIN5flash11enable_sm90INS1_16FlashAttnFwdSm90INS1_25CollectiveMainloopFwdSm90ILi2EN4cute5tupleIJNS5_1CILi1EEES8_S8_EEENS6_IJNS7_ILi128EEENS7_ILi96EEENS7_ILi64EEEEEELi256ENS_6half_tEfNS_4arch4Sm90ELb0ELb0ELb1ELb1ELb0ELb0ELb0ELb1ELb0ELb1ELb1ELb0EEENS1_21CollectiveEpilogueFwdINS6_IJSA_NS7_ILi256EEESB_EEES9_SE_SG_Li256ELb1ELb1ELb1ELb0EEENS1_36VarlenDynamicPersistentTileSchedulerILi128ELi96ELi256ELi128ELb1ELb1ELb1ELb0ELb1ELb1EEEEEEEEEvNT_6ParamsE --------------------------
	.section	.nv.constant0._ZN7cutlass13device_kernelIN5flash11enable_sm90INS1_16FlashAttnFwdSm90INS1_25CollectiveMainloopFwdSm90ILi2EN4cute5tupleIJNS5_1CILi1EEES8_S8_EEENS6_IJNS7_ILi128EEENS7_ILi96EEENS7_ILi64EEEEEELi256ENS_6half_tEfNS_4arch4Sm90ELb0ELb0ELb1ELb1ELb0ELb0ELb0ELb1ELb0ELb1ELb1ELb0EEENS1_21CollectiveEpilogueFwdINS6_IJSA_NS7_ILi256EEESB_EEES9_SE_SG_Li256ELb1ELb1ELb1ELb0EEENS1_36VarlenDynamicPersistentTileSchedulerILi128ELi96ELi256ELi128ELb1ELb1ELb1ELb0ELb1ELb1EEEEEEEEEvNT_6ParamsE,"a",@progbits
	.sectionflags	@""
	.align	4
.nv.constant0._ZN7cutlass13device_kernelIN5flash11enable_sm90INS1_16FlashAttnFwdSm90INS1_25CollectiveMainloopFwdSm90ILi2EN4cute5tupleIJNS5_1CILi1EEES8_S8_EEENS6_IJNS7_ILi128EEENS7_ILi96EEENS7_ILi64EEEEEELi256ENS_6half_tEfNS_4arch4Sm90ELb0ELb0ELb1ELb1ELb0ELb0ELb0ELb1ELb0ELb1ELb1ELb0EEENS1_21CollectiveEpilogueFwdINS6_IJSA_NS7_ILi256EEESB_EEES9_SE_SG_Li256ELb1ELb1ELb1ELb0EEENS1_36VarlenDynamicPersistentTileSchedulerILi128ELi96ELi256ELi128ELb1ELb1ELb1ELb0ELb1ELb1EEEEEEEEEvNT_6ParamsE:
	.zero		3328


//--------------------- .nv.constant0._ZN7cutlass13device_kernelIN5flash11enable_sm90INS1_16FlashAttnFwdSm90INS1_25CollectiveMainloopFwdSm90ILi2EN4cute5tupleIJNS5_1CILi1EEES8_S8_EEENS6_IJNS7_ILi128EEENS7_ILi96EEENS7_ILi64EEEEEELi256ENS_6half_tEfNS_4arch4Sm90ELb0ELb0ELb1ELb1ELb0ELb1ELb0ELb1ELb0ELb1ELb1ELb0EEENS1_21CollectiveEpilogueFwdINS6_IJSA_NS7_ILi256EEESB_EEES9_SE_SG_Li256ELb1ELb1ELb1ELb0EEENS1_36VarlenDynamicPersistentTileSchedulerILi128ELi96ELi256ELi128ELb1ELb1ELb1ELb0ELb1ELb1EEEEEEEEEvNT_6ParamsE --------------------------
	.section	.nv.constant0._ZN7cutlass13device_kernelIN5flash11enable_sm90INS1_16FlashAttnFwdSm90INS1_25CollectiveMainloopFwdSm90ILi2EN4cute5tupleIJNS5_1CILi1EEES8_S8_EEENS6_IJNS7_ILi128EEENS7_ILi96EEENS7_ILi64EEEEEELi256ENS_6half_tEfNS_4arch4Sm90ELb0ELb0ELb1ELb1ELb0ELb1ELb0ELb1ELb0ELb1ELb1ELb0EEENS1_21CollectiveEpilogueFwdINS6_IJSA_NS7_ILi256EEESB_EEES9_SE_SG_Li256ELb1ELb1ELb1ELb0EEENS1_36VarlenDynamicPersistentTileSchedulerILi128ELi96ELi256ELi128ELb1ELb1ELb1ELb0ELb1ELb1EEEEEEEEEvNT_6ParamsE,"a",@progbits
	.sectionflags	@""
	.align	4
.nv.constant0._ZN7cutlass13device_kernelIN5flash11enable_sm90INS1_16FlashAttnFwdSm90INS1_25CollectiveMainloopFwdSm90ILi2EN4cute5tupleIJNS5_1CILi1EEES8_S8_EEENS6_IJNS7_ILi128EEENS7_ILi96EEENS7_ILi64EEEEEELi256ENS_6half_tEfNS_4arch4Sm90ELb0ELb0ELb1ELb1ELb0ELb1ELb0ELb1ELb0ELb1ELb1ELb0EEENS1_21CollectiveEpilogueFwdINS6_IJSA_NS7_ILi256EEESB_EEES9_SE_SG_Li256ELb1ELb1ELb1ELb0EEENS1_36VarlenDynamicPersistentTileSchedulerILi128ELi96ELi256ELi128ELb1ELb1ELb1ELb0ELb1ELb1EEEEEEEEEvNT_6ParamsE:
	.zero		3328


//--------------------- .nv.constant0._ZN7cutlass13device_kernelIN5flash11enable_sm90INS1_16FlashAttnFwdSm90INS1_25CollectiveMainloopFwdSm90ILi2EN4cute5tupleIJNS5_1CILi1EEES8_S8_EEENS6_IJNS7_ILi128EEENS7_ILi96EEENS7_ILi64EEEEEELi256ENS_6half_tEfNS_4arch4Sm90ELb0ELb0ELb1ELb1ELb0ELb0ELb1ELb1ELb0ELb1ELb1ELb0EEENS1_21CollectiveEpilogueFwdINS6_IJSA_NS7_ILi256EEESB_EEES9_SE_SG_Li256ELb1ELb1ELb1ELb0EEENS1_36VarlenDynamicPersistentTileSchedulerILi128ELi96ELi256ELi128ELb1ELb1ELb1ELb0ELb1ELb1EEEEEEEEEvNT_6ParamsE --------------------------
	.section	.nv.constant0._ZN7cutlass13device_kernelIN5flash11enable_sm90INS1_16FlashAttnFwdSm90INS1_25CollectiveMainloopFwdSm90ILi2EN4cute5tupleIJNS5_1CILi1EEES8_S8_EEENS6_IJNS7_ILi128EEENS7_ILi96EEENS7_ILi64EEEEEELi256ENS_6half_tEfNS_4arch4Sm90ELb0ELb0ELb1ELb1ELb0ELb0ELb1ELb1ELb0ELb1ELb1ELb0EEENS1_21CollectiveEpilogueFwdINS6_IJSA_NS7_ILi256EEESB_EEES9_SE_SG_Li256ELb1ELb1ELb1ELb0EEENS1_36VarlenDynamicPersistentTileSchedulerILi128ELi96ELi256ELi128ELb1ELb1ELb1ELb0ELb1ELb1EEEEEEEEEvNT_6ParamsE,"a",@progbits
	.sectionflags	@""
	.align	4
.nv.constant0._ZN7cutlass13device_kernelIN5flash11enable_sm90INS1_16FlashAttnFwdSm90INS1_25CollectiveMainloopFwdSm90ILi2EN4cute5tupleIJNS5_1CILi1EEES8_S8_EEENS6_IJNS7_ILi128EEENS7_ILi96EEENS7_ILi64EEEEEELi256ENS_6half_tEfNS_4arch4Sm90ELb0ELb0ELb1ELb1ELb0ELb0ELb1ELb1ELb0ELb1ELb1ELb0EEENS1_21CollectiveEpilogueFwdINS6_IJSA_NS7_ILi256EEESB_EEES9_SE_SG_Li256ELb1ELb1ELb1ELb0EEENS1_36VarlenDynamicPersistentTileSchedulerILi128ELi96ELi256ELi128ELb1ELb1ELb1ELb0ELb1ELb1EEEEEEEEEvNT_6ParamsE:
	.zero		3584


//--------------------- .nv.constant0._ZN7cutlass13device_kernelIN5flash11enable_sm90INS1_16FlashAttnFwdSm90INS1_25CollectiveMainloopFwdSm90ILi2EN4cute5tupleIJNS5_1CILi1EEES8_S8_EEENS6_IJNS7_ILi128EEENS7_ILi96EEENS7_ILi64EEEEEELi256ENS_6half_tEfNS_4arch4Sm90ELb0ELb0ELb1ELb1ELb0ELb1ELb1ELb1ELb0ELb1ELb1ELb0EEENS1_21CollectiveEpilogueFwdINS6_IJSA_NS7_ILi256EEESB_EEES9_SE_SG_Li256ELb1ELb1ELb1ELb0EEENS1_36VarlenDynamicPersistentTileSchedulerILi128ELi96ELi256ELi128ELb1ELb1ELb1ELb0ELb1ELb1EEEEEEEEEvNT_6ParamsE --------------------------
	.section	.nv.constant0._ZN7cutlass13device_kernelIN5flash11enable_sm90INS1_16FlashAttnFwdSm90INS1_25CollectiveMainloopFwdSm90ILi2EN4cute5tupleIJNS5_1CILi1EEES8_S8_EEENS6_IJNS7_ILi128EEENS7_ILi96EEENS7_ILi64EEEEEELi256ENS_6half_tEfNS_4arch4Sm90ELb0ELb0ELb1ELb1ELb0ELb1ELb1ELb1ELb0ELb1ELb1ELb0EEENS1_21CollectiveEpilogueFwdINS6_IJSA_NS7_ILi256EEESB_EEES9_SE_SG_Li256ELb1ELb1ELb1ELb0EEENS1_36VarlenDynamicPersistentTileSchedulerILi128ELi96ELi256ELi128ELb1ELb1ELb1ELb0ELb1ELb1EEEEEEEEEvNT_6ParamsE,"a",@progbits
	.sectionflags	@""
	.align	4
.nv.constant0._ZN7cutlass13device_kernelIN5flash11enable_sm90INS1_16FlashAttnFwdSm90INS1_25CollectiveMainloopFwdSm90ILi2EN4cute5tupleIJNS5_1CILi1EEES8_S8_EEENS6_IJNS7_ILi128EEENS7_ILi96EEENS7_ILi64EEEEEELi256ENS_6half_tEfNS_4arch4Sm90ELb0ELb0ELb1ELb1ELb0ELb1ELb1ELb1ELb0ELb1ELb1ELb0EEENS1_21CollectiveEpilogueFwdINS6_IJSA_NS7_ILi256EEESB_EEES9_SE_SG_Li256ELb1ELb1ELb1ELb0EEENS1_36VarlenDynamicPersistentTileSchedulerILi128ELi96ELi256ELi128ELb1ELb1ELb1ELb0ELb1ELb1EEEEEEEEEvNT_6ParamsE:
	.zero		3584


//--------------------- .nv.constant0._ZN7cutlass13device_kernelIN5flash11enable_sm90INS1_16FlashAttnFwdSm90INS1_25CollectiveMainloopFwdSm90ILi2EN4cute5tupleIJNS5_1CILi1EEES8_S8_EEENS6_IJNS7_ILi128EEENS7_ILi96EEENS7_ILi64EEEEEELi256ENS_6half_tEfNS_4arch4Sm90ELb0ELb1ELb1ELb0ELb0ELb0ELb0ELb1ELb0ELb1ELb1ELb0EEENS1_21CollectiveEpilogueFwdINS6_IJSA_NS7_ILi256EEESB_EEES9_SE_SG_Li256ELb0ELb1ELb1ELb0EEENS1_19SingleTileSchedulerILb0ELb1ELb1ELi128EEEEEEEEEvNT_6ParamsE --------------------------
	.section	.nv.constant0._ZN7cutlass13device_kernelIN5flash11enable_sm90INS1_16FlashAttnFwdSm90INS1_25CollectiveMainloopFwdSm90ILi2EN4cute5tupleIJNS5_1CILi1EEES8_S8_EEENS6_IJNS7_ILi128EEENS7_ILi96EEENS7_ILi64EEEEEELi256ENS_6half_tEfNS_4arch4Sm90ELb0ELb1ELb1ELb0ELb0ELb0ELb0ELb1ELb0ELb1ELb1ELb0EEENS1_21CollectiveEpilogueFwdINS6_IJSA_NS7_ILi256EEESB_EEES9_SE_SG_Li256ELb0ELb1ELb1ELb0EEENS1_19SingleTileSchedulerILb0ELb1ELb1ELi128EEEEEEEEEvNT_6ParamsE,"a",@progbits
	.sectionflags	@""
	.align	4
.nv.constant0._ZN7cutlass13device_kernelIN5flash11enable_sm90INS1_16FlashAttnFwdSm90INS1_25CollectiveMainloopFwdSm90ILi2EN4cute5tupleIJNS5_1CILi1EEES8_S8_EEENS6_IJNS7_ILi128EEENS7_ILi96EEENS7_ILi64EEEEEELi256ENS_6half_tEfNS_4arch4Sm90ELb0ELb1ELb1ELb0ELb0ELb0ELb0ELb1ELb0ELb1ELb1ELb0EEENS1_21CollectiveEpilogueFwdINS6_IJSA_NS7_ILi256EEESB_EEES9_SE_SG_Li256ELb0ELb1ELb1ELb0EEENS1_19SingleTileSchedulerILb0ELb1ELb1ELi128EEEEEEEEEvNT_6ParamsE:
	.zero		3200


//--------------------- .nv.constant0._ZN7cutlass13device_kernelIN5flash11enable_sm90INS1_16FlashAttnFwdSm90INS1_25CollectiveMainloopFwdSm90ILi2EN4cute5tupleIJNS5_1CILi1EEES8_S8_EEENS6_IJNS7_ILi128EEENS7_ILi96EEENS7_ILi64EEEEEELi256ENS_6half_tEfNS_4arch4Sm90ELb0ELb1ELb1ELb0ELb0ELb0ELb1ELb1ELb0ELb1ELb1ELb0EEENS1_21CollectiveEpilogueFwdINS6_IJSA_NS7_ILi256EEESB_EEES9_SE_SG_Li256ELb0ELb1ELb1ELb0EEENS1_19SingleTileSchedulerILb0ELb1ELb1ELi128EEEEEEEEEvNT_6ParamsE --------------------------
	.section	.nv.constant0._ZN7cutlass13device_kernelIN5flash11enable_sm90INS1_16FlashAttnFwdSm90INS1_25CollectiveMainloopFwdSm90ILi2EN4cute5tupleIJNS5_1CILi1EEES8_S8_EEENS6_IJNS7_ILi128EEENS7_ILi96EEENS7_ILi64EEEEEELi256ENS_6half_tEfNS_4arch4Sm90ELb0ELb1ELb1ELb0ELb0ELb0ELb1ELb1ELb0ELb1ELb1ELb0EEENS1_21CollectiveEpilogueFwdINS6_IJSA_NS7_ILi256EEESB_EEES9_SE_SG_Li256ELb0ELb1ELb1ELb0EEENS1_19SingleTileSchedulerILb0ELb1ELb1ELi128EEEEEEEEEvNT_6ParamsE,"a",@progbits
	.sectionflags	@""
	.align	4
.nv.constant0._ZN7cutlass13device_kernelIN5flash11enable_sm90INS1_16FlashAttnFwdSm90INS1_25CollectiveMainloopFwdSm90ILi2EN4cute5tupleIJNS5_1CILi1EEES8_S8_EEENS6_IJNS7_ILi128EEENS7_ILi96EEENS7_ILi64EEEEEELi256ENS_6half_tEfNS_4arch4Sm90ELb0ELb1ELb1ELb0ELb0ELb0ELb1ELb1ELb0ELb1ELb1ELb0EEENS1_21CollectiveEpilogueFwdINS6_IJSA_NS7_ILi256EEESB_EEES9_SE_SG_Li256ELb0ELb1ELb1ELb0EEENS1_19SingleTileSchedulerILb0ELb1ELb1ELi128EEEEEEEEEvNT_6ParamsE:
	.zero		3456


//--------------------- .nv.constant0._ZN7cutlass13device_kernelIN5flash11enable_sm90INS1_16FlashAttnFwdSm90INS1_25CollectiveMainloopFwdSm90ILi2EN4cute5tupleIJNS5_1CILi1EEES8_S8_EEENS6_IJNS7_ILi128EEENS7_ILi96EEENS7_ILi64EEEEEELi256ENS_6half_tEfNS_4arch4Sm90ELb0ELb1ELb1ELb1ELb0ELb0ELb0ELb1ELb0ELb1ELb1ELb0EEENS1_21CollectiveEpilogueFwdINS6_IJSA_NS7_ILi256EEESB_EEES9_SE_SG_Li256ELb1ELb1ELb1ELb0EEENS1_36VarlenDynamicPersistentTileSchedulerILi128ELi96ELi256ELi128ELb1ELb1ELb1ELb1ELb0ELb1EEEEEEEEEvNT_6ParamsE --------------------------
	.section	.nv.constant0._ZN7cutlass13device_kernelIN5flash11enable_sm90INS1_16FlashAttnFwdSm90INS1_25CollectiveMainloopFwdSm90ILi2EN4cute5tupleIJNS5_1CILi1EEES8_S8_EEENS6_IJNS7_ILi128EEENS7_ILi96EEENS7_ILi64EEEEEELi256ENS_6half_tEfNS_4arch4Sm90ELb0ELb1ELb1ELb1ELb0ELb0ELb0ELb1ELb0ELb1ELb1ELb0EEENS1_21CollectiveEpilogueFwdINS6_IJSA_NS7_ILi256EEESB_EEES9_SE_SG_Li256ELb1ELb1ELb1ELb0EEENS1_36VarlenDynamicPersistentTileSchedulerILi128ELi96ELi256ELi128ELb1ELb1ELb1ELb1ELb0ELb1EEEEEEEEEvNT_6ParamsE,"a",@progbits
	.sectionflags	@""
	.align	4
.nv.constant0._ZN7cutlass13device_kernelIN5flash11enable_sm90INS1_16FlashAttnFwdSm90INS1_25CollectiveMainloopFwdSm90ILi2EN4cute5tupleIJNS5_1CILi1EEES8_S8_EEENS6_IJNS7_ILi128EEENS7_ILi96EEENS7_ILi64EEEEEELi256ENS_6half_tEfNS_4arch4Sm90ELb0ELb1ELb1ELb1ELb0ELb0ELb0ELb1ELb0ELb1ELb1ELb0EEENS1_21CollectiveEpilogueFwdINS6_IJSA_NS7_ILi256EEESB_EEES9_SE_SG_Li256ELb1ELb1ELb1ELb0EEENS1_36VarlenDynamicPersistentTileSchedulerILi128ELi96ELi256ELi128ELb1ELb1ELb1ELb1ELb0ELb1EEEEEEEEEvNT_6ParamsE:
	.zero		3328


//--------------------- .nv.constant0._ZN7cutlass13device_kernelIN5flash11enable_sm90INS1_16FlashAttnFwdSm90INS1_25CollectiveMainloopFwdSm90ILi2EN4cute5tupleIJNS5_1CILi1EEES8_S8_EEENS6_IJNS7_ILi128EEENS7_ILi96EEENS7_ILi64EEEEEELi256ENS_6half_tEfNS_4arch4Sm90ELb0ELb1ELb1ELb1ELb0ELb1ELb0ELb1ELb0ELb1ELb1ELb0EEENS1_21CollectiveEpilogueFwdINS6_IJSA_NS7_ILi256EEESB_EEES9_SE_SG_Li256ELb1ELb1ELb1ELb0EEENS1_36VarlenDynamicPersistentTileSchedulerILi128ELi96ELi256ELi128ELb1ELb1ELb1ELb1ELb0ELb1EEEEEEEEEvNT_6ParamsE --------------------------
	.section	.nv.constant0._ZN7cutlass13device_kernelIN5flash11enable_sm90INS1_16FlashAttnFwdSm90INS1_25CollectiveMainloopFwdSm90ILi2EN4cute5tupleIJNS5_1CILi1EEES8_S8_EEENS6_IJNS7_ILi128EEENS7_ILi96EEENS7_ILi64EEEEEELi256ENS_6half_tEfNS_4arch4Sm90ELb0ELb1ELb1ELb1ELb0ELb1ELb0ELb1ELb0ELb1ELb1ELb0EEENS1_21CollectiveEpilogueFwdINS6_IJSA_NS7_ILi256EEESB_EEES9_SE_SG_Li256ELb1ELb1ELb1ELb0EEENS1_36VarlenDynamicPersistentTileSchedulerILi128ELi96ELi256ELi128ELb1ELb1ELb1ELb1ELb0ELb1EEEEEEEEEvNT_6ParamsE,"a",@progbits
	.sectionflags	@""
	.align	4
.nv.constant0._ZN7cutlass13device_kernelIN5flash11enable_sm90INS1_16FlashAttnFwdSm90INS1_25CollectiveMainloopFwdSm90ILi2EN4cute5tupleIJNS5_1CILi1EEES8_S8_EEENS6_IJNS7_ILi128EEENS7_ILi96EEENS7_ILi64EEEEEELi256ENS_6half_tEfNS_4arch4Sm90ELb0ELb1ELb1ELb1ELb0ELb1ELb0ELb1ELb0ELb1ELb1ELb0EEENS1_21CollectiveEpilogueFwdINS6_IJSA_NS7_ILi256EEESB_EEES9_SE_SG_Li256ELb1ELb1ELb1ELb0EEENS1_36VarlenDynamicPersistentTileSchedulerILi128ELi96ELi256ELi128ELb1ELb1ELb1ELb1ELb0ELb1EEEEEEEEEvNT_6ParamsE:
	.zero		3328


//--------------------- .nv.constant0._ZN7cutlass13device_kernelIN5flash11enable_sm90INS1_16FlashAttnFwdSm90INS1_25CollectiveMainloopFwdSm90ILi2EN4cute5tupleIJNS5_1CILi1EEES8_S8_EEENS6_IJNS7_ILi128EEENS7_ILi96EEENS7_ILi64EEEEEELi256ENS_6half_tEfNS_4arch4Sm90ELb0ELb1ELb1ELb1ELb0ELb0ELb1ELb1ELb0ELb1ELb1ELb0EEENS1_21CollectiveEpilogueFwdINS6_IJSA_NS7_ILi256EEESB_EEES9_SE_SG_Li256ELb1ELb1ELb1ELb0EEENS1_36VarlenDynamicPersistentTileSchedulerILi128ELi96ELi256ELi128ELb1ELb1ELb1ELb1ELb0ELb1EEEEEEEEEvNT_6ParamsE --------------------------
	.section	.nv.constant0._ZN7cutlass13device_kernelIN5flash11enable_sm90INS1_16FlashAttnFwdSm90INS1_25CollectiveMainloopFwdSm90ILi2EN4cute5tupleIJNS5_1CILi1EEES8_S8_EEENS6_IJNS7_ILi128EEENS7_ILi96EEENS7_ILi64EEEEEELi256ENS_6half_tEfNS_4arch4Sm90ELb0ELb1ELb1ELb1ELb0ELb0ELb1ELb1ELb0ELb1ELb1ELb0EEENS1_21CollectiveEpilogueFwdINS6_IJSA_NS7_ILi256EEESB_EEES9_SE_SG_Li256ELb1ELb1ELb1ELb0EEENS1_36VarlenDynamicPersistentTileSchedulerILi128ELi96ELi256ELi128ELb1ELb1ELb1ELb1ELb0ELb1EEEEEEEEEvNT_6ParamsE,"a",@progbits
	.sectionflags	@""
	.align	4
.nv.constant0._ZN7cutlass13device_kernelIN5flash11enable_sm90INS1_16FlashAttnFwdSm90INS1_25CollectiveMainloopFwdSm90ILi2EN4cute5tupleIJNS5_1CILi1EEES8_S8_EEENS6_IJNS7_ILi128EEENS7_ILi96EEENS7_ILi64EEEEEELi256ENS_6half_tEfNS_4arch4Sm90ELb0ELb1ELb1ELb1ELb0ELb0ELb1ELb1ELb0ELb1ELb1ELb0EEENS1_21CollectiveEpilogueFwdINS6_IJSA_NS7_ILi256EEESB_EEES9_SE_SG_Li256ELb1ELb1ELb1ELb0EEENS1_36VarlenDynamicPersistentTileSchedulerILi128ELi96ELi256ELi128ELb1ELb1ELb1ELb1ELb0ELb1EEEEEEEEEvNT_6ParamsE:
	.zero		3584


//--------------------- .nv.constant0._ZN7cutlass13device_kernelIN5flash11enable_sm90INS1_16FlashAttnFwdSm90INS1_25CollectiveMainloopFwdSm90ILi2EN4cute5tupleIJNS5_1CILi1EEES8_S8_EEENS6_IJNS7_ILi128EEENS7_ILi96EEENS7_ILi64EEEEEELi256ENS_6half_tEfNS_4arch4Sm90ELb0ELb1ELb1ELb1ELb0ELb1ELb1ELb1ELb0ELb1ELb1ELb0EEENS1_21CollectiveEpilogueFwdINS6_IJSA_NS7_ILi256EEESB_EEES9_SE_SG_Li256ELb1ELb1ELb1ELb0EEENS1_36VarlenDynamicPersistentTileSchedulerILi128ELi96ELi256ELi128ELb1ELb1ELb1ELb1ELb0ELb1EEEEEEEEEvNT_6ParamsE --------------------------
	.section	.nv.constant0._ZN7cutlass13device_kernelIN5flash11enable_sm90INS1_16FlashAttnFwdSm90INS1_25CollectiveMainloopFwdSm90ILi2EN4cute5tupleIJNS5_1CILi1EEES8_S8_EEENS6_IJNS7_ILi128EEENS7_ILi96EEENS7_ILi64EEEEEELi256ENS_6half_tEfNS_4arch4Sm90ELb0ELb1ELb1ELb1ELb0ELb1ELb1ELb1ELb0ELb1ELb1ELb0EEENS1_21CollectiveEpilogueFwdINS6_IJSA_NS7_ILi256EEESB_EEES9_SE_SG_Li256ELb1ELb1ELb1ELb0EEENS1_36VarlenDynamicPersistentTileSchedulerILi128ELi96ELi256ELi128ELb1ELb1ELb1ELb1ELb0ELb1EEEEEEEEEvNT_6ParamsE,"a",@progbits
	.sectionflags	@""
	.align	4
.nv.constant0._ZN7cutlass13device_kernelIN5flash11enable_sm90INS1_16FlashAttnFwdSm90INS1_25CollectiveMainloopFwdSm90ILi2EN4cute5tupleIJNS5_1CILi1EEES8_S8_EEENS6_IJNS7_ILi128EEENS7_ILi96EEENS7_ILi64EEEEEELi256ENS_6half_tEfNS_4arch4Sm90ELb0ELb1ELb1ELb1ELb0ELb1ELb1ELb1ELb0ELb1ELb1ELb0EEENS1_21CollectiveEpilogueFwdINS6_IJSA_NS7_ILi256EEESB_EEES9_SE_SG_Li256ELb1ELb1ELb1ELb0EEENS1_36VarlenDynamicPersistentTileSchedulerILi128ELi96ELi256ELi128ELb1ELb1ELb1ELb1ELb0ELb1EEEEEEEEEvNT_6ParamsE:
	.zero		3584


//--------------------- .nv.constant0._ZN7cutlass13device_kernelIN5flash11enable_sm90INS1_16FlashAttnFwdSm90INS1_25CollectiveMainloopFwdSm90ILi2EN4cute5tupleIJNS5_1CILi1EEES8_S8_EEENS6_IJNS7_ILi128EEENS7_ILi96EEENS7_ILi64EEEEEELi256ENS_6half_tEfNS_4arch4Sm90ELb1ELb0ELb1ELb0ELb0ELb0ELb0ELb1ELb0ELb1ELb1ELb0EEENS1_21CollectiveEpilogueFwdINS6_IJSA_NS7_ILi256EEESB_EEES9_SE_SG_Li256ELb0ELb1ELb1ELb0EEENS1_19SingleTileSchedulerILb0ELb1ELb1ELi128EEEEEEEEEvNT_6ParamsE --------------------------
	.section	.nv.constant0._ZN7cutlass13device_kernelIN5flash11enable_sm90INS1_16FlashAttnFwdSm90INS1_25CollectiveMainloopFwdSm90ILi2EN4cute5tupleIJNS5_1CILi1EEES8_S8_EEENS6_IJNS7_ILi128EEENS7_ILi96EEENS7_ILi64EEEEEELi256ENS_6half_tEfNS_4arch4Sm90ELb1ELb0ELb1ELb0ELb0ELb0ELb0ELb1ELb0ELb1ELb1ELb0EEENS1_21CollectiveEpilogueFwdINS6_IJSA_NS7_ILi256EEESB_EEES9_SE_SG_Li256ELb0ELb1ELb1ELb0EEENS1_19SingleTileSchedulerILb0ELb1ELb1ELi128EEEEEEEEEvNT_6ParamsE,"a",@progbits
	.sectionflags	@""
	.align	4
.nv.constant0._ZN7cutlass13device_kernelIN5flash11enable_sm90INS1_16FlashAttnFwdSm90INS1_25CollectiveMainloopFwdSm90ILi2EN4cute5tupleIJNS5_1CILi1EEES8_S8_EEENS6_IJNS7_ILi128EEENS7_ILi96EEENS7_ILi64EEEEEELi256ENS_6half_tEfNS_4arch4Sm90ELb1ELb0ELb1ELb0ELb0ELb0ELb0ELb1ELb0ELb1ELb1ELb0EEENS1_21CollectiveEpilogueFwdINS6_IJSA_NS7_ILi256EEESB_EEES9_SE_SG_Li256ELb0ELb1ELb1ELb0EEENS1_19SingleTileSchedulerILb0ELb1ELb1ELi128EEEEEEEEEvNT_6ParamsE:
	.zero		3200


//--------------------- .nv.constant0._ZN7cutlass13device_kernelIN5flash11enable_sm90INS1_16FlashAttnFwdSm90INS1_25CollectiveMainloopFwdSm90ILi2EN4cute5tupleIJNS5_1CILi1EEES8_S8_EEENS6_IJNS7_ILi128EEENS7_ILi96EEENS7_ILi64EEEEEELi256ENS_6half_tEfNS_4arch4Sm90ELb1ELb0ELb1ELb0ELb0ELb0ELb1ELb1ELb0ELb1ELb1ELb0EEENS1_21CollectiveEpilogueFwdINS6_IJSA_NS7_ILi256EEESB_EEES9_SE_SG_Li256ELb0ELb1ELb1ELb0EEENS1_19SingleTileSchedulerILb0ELb1ELb1ELi128EEEEEEEEEvNT_6ParamsE --------------------------
	.section	.nv.constant0._ZN7cutlass13device_kernelIN5flash11enable_sm90INS1_16FlashAttnFwdSm90INS1_25CollectiveMainloopFwdSm90ILi2EN4cute5tupleIJNS5_1CILi1EEES8_S8_EEENS6_IJNS7_ILi128EEENS7_ILi96EEENS7_ILi64EEEEEELi256ENS_6half_tEfNS_4arch4Sm90ELb1ELb0ELb1ELb0ELb0ELb0ELb1ELb1ELb0ELb1ELb1ELb0EEENS1_21CollectiveEpilogueFwdINS6_IJSA_NS7_ILi256EEESB_EEES9_SE_SG_Li256ELb0ELb1ELb1ELb0EEENS1_19SingleTileSchedulerILb0ELb1ELb1ELi128EEEEEEEEEvNT_6ParamsE,"a",@progbits
	.sectionflags	@""
	.align	4
.nv.constant0._ZN7cutlass13device_kernelIN5flash11enable_sm90INS1_16FlashAttnFwdSm90INS1_25CollectiveMainloopFwdSm90ILi2EN4cute5tupleIJNS5_1CILi1EEES8_S8_EEENS6_IJNS7_ILi128EEENS7_ILi96EEENS7_ILi64EEEEEELi256ENS_6half_tEfNS_4arch4Sm90ELb1ELb0ELb1ELb0ELb0ELb0ELb1ELb1ELb0ELb1ELb1ELb0EEENS1_21CollectiveEpilogueFwdINS6_IJSA_NS7_ILi256EEESB_EEES9_SE_SG_Li256ELb0ELb1ELb1ELb0EEENS1_19SingleTileSchedulerILb0ELb1ELb1ELi128EEEEEEEEEvNT_6ParamsE:
	.zero		3456


//--------------------- .nv.constant0._ZN7cutlass13device_kernelIN5flash11enable_sm90INS1_16FlashAttnFwdSm90INS1_25CollectiveMainloopFwdSm90ILi2EN4cute5tupleIJNS5_1CILi1EEES8_S8_EEENS6_IJNS7_ILi128EEENS7_ILi96EEENS7_ILi64EEEEEELi256ENS_6half_tEfNS_4arch4Sm90ELb1ELb0ELb1ELb1ELb0ELb0ELb0ELb1ELb0ELb1ELb1ELb0EEENS1_21CollectiveEpilogueFwdINS6_IJSA_NS7_ILi256EEESB_EEES9_SE_SG_Li256ELb1ELb1ELb1ELb0EEENS1_36VarlenDynamicPersistentTileSchedulerILi128ELi96ELi256ELi128ELb1ELb1ELb1ELb1ELb1ELb1EEEEEEEEEvNT_6ParamsE --------------------------
	.section	.nv.constant0._ZN7cutlass13device_kernelIN5flash11enable_sm90INS1_16FlashAttnFwdSm90INS1_25CollectiveMainloopFwdSm90ILi2EN4cute5tupleIJNS5_1CILi1EEES8_S8_EEENS6_IJNS7_ILi128EEENS7_ILi96EEENS7_ILi64EEEEEELi256ENS_6half_tEfNS_4arch4Sm90ELb1ELb0ELb1ELb1ELb0ELb0ELb0ELb1ELb0ELb1ELb1ELb0EEENS1_21CollectiveEpilogueFwdINS6_IJSA_NS7_ILi256EEESB_EEES9_SE_SG_Li256ELb1ELb1ELb1ELb0EEENS1_36VarlenDynamicPersistentTileSchedulerILi128ELi96ELi256ELi128ELb1ELb1ELb1ELb1ELb1ELb1EEEEEEEEEvNT_6ParamsE,"a",@progbits
	.sectionflags	@""
	.align	4
.nv.constant0._ZN7cutlass13device_kernelIN5flash11enable_sm90INS1_16FlashAttnFwdSm90INS1_25CollectiveMainloopFwdSm90ILi2EN4cute5tupleIJNS5_1CILi1EEES8_S8_EEENS6_IJNS7_ILi128EEENS7_ILi96EEENS7_ILi64EEEEEELi256ENS_6half_tEfNS_4arch4Sm90ELb1ELb0ELb1ELb1ELb0ELb0ELb0ELb1ELb0ELb1ELb1ELb0EEENS1_21CollectiveEpilogueFwdINS6_IJSA_NS7_ILi256EEESB_EEES9_SE_SG_Li256ELb1ELb1ELb1ELb0EEENS1_36VarlenDynamicPersistentTileSchedulerILi128ELi96ELi256ELi128ELb1ELb1ELb1ELb1ELb1ELb1EEEEEEEEEvNT_6ParamsE:
	.zero		3328


//--------------------- .nv.constant0._ZN7cutlass13device_kernelIN5flash11enable_sm90INS1_16FlashAttnFwdSm90INS1_25CollectiveMainloopFwdSm90ILi2EN4cute5tupleIJNS5_1CILi1EEES8_S8_EEENS6_IJNS7_ILi128EEENS7_ILi96EEENS7_ILi64EEEEEELi256ENS_6half_tEfNS_4arch4Sm90ELb1ELb0ELb1ELb1ELb0ELb1ELb0ELb1ELb0ELb1ELb1ELb0EEENS1_21CollectiveEpilogueFwdINS6_IJSA_NS7_ILi256EEESB_EEES9_SE_SG_Li256ELb1ELb1ELb1ELb0EEENS1_36VarlenDynamicPersistentTileSchedulerILi128ELi96ELi256ELi128ELb1ELb1ELb1ELb1ELb1ELb1EEEEEEEEEvNT_6ParamsE --------------------------
	.section	.nv.constant0._ZN7cutlass13device_kernelIN5flash11enable_sm90INS1_16FlashAttnFwdSm90INS1_25CollectiveMainloopFwdSm90ILi2EN4cute5tupleIJNS5_1CILi1EEES8_S8_EEENS6_IJNS7_ILi128EEENS7_ILi96EEENS7_ILi64EEEEEELi256ENS_6half_tEfNS_4arch4Sm90ELb1ELb0ELb1ELb1ELb0ELb1ELb0ELb1ELb0ELb1ELb1ELb0EEENS1_21CollectiveEpilogueFwdINS6_IJSA_NS7_ILi256EEESB_EEES9_SE_SG_Li256ELb1ELb1ELb1ELb0EEENS1_36VarlenDynamicPersistentTileSchedulerILi128ELi96ELi256ELi128ELb1ELb1ELb1ELb1ELb1ELb1EEEEEEEEEvNT_6ParamsE,"a",@progbits
	.sectionflags	@""
	.align	4
.nv.constant0._ZN7cutlass13device_kernelIN5flash11enable_sm90INS1_16FlashAttnFwdSm90INS1_25CollectiveMainloopFwdSm90ILi2EN4cute5tupleIJNS5_1CILi1EEES8_S8_EEENS6_IJNS7_ILi128EEENS7_ILi96EEENS7_ILi64EEEEEELi256ENS_6half_tEfNS_4arch4Sm90ELb1ELb0ELb1ELb1ELb0ELb1ELb0ELb1ELb0ELb1ELb1ELb0EEENS1_21CollectiveEpilogueFwdINS6_IJSA_NS7_ILi256EEESB_EEES9_SE_SG_Li256ELb1ELb1ELb1ELb0EEENS1_36VarlenDynamicPersistentTileSchedulerILi128ELi96ELi256ELi128ELb1ELb1ELb1ELb1ELb1ELb1EEEEEEEEEvNT_6ParamsE:
	.zero		3328


//--------------------- .nv.constant0._ZN7cutlass13device_kernelIN5flash11enable_sm90INS1_16FlashAttnFwdSm90INS1_25CollectiveMainloopFwdSm90ILi2EN4cute5tupleIJNS5_1CILi1EEES8_S8_EEENS6_IJNS7_ILi128EEENS7_ILi96EEENS7_ILi64EEEEEELi256ENS_6half_tEfNS_4arch4Sm90ELb1ELb0ELb1ELb1ELb0ELb0ELb1ELb1ELb0ELb1ELb1ELb0EEENS1_21CollectiveEpilogueFwdINS6_IJSA_NS7_ILi256EEESB_EEES9_SE_SG_Li256ELb1ELb1ELb1ELb0EEENS1_36VarlenDynamicPersistentTileSchedulerILi128ELi96ELi256ELi128ELb1ELb1ELb1ELb1ELb1ELb1EEEEEEEEEvNT_6ParamsE --------------------------
	.section	.nv.constant0._ZN7cutlass13device_kernelIN5flash11enable_sm90INS1_16FlashAttnFwdSm90INS1_25CollectiveMainloopFwdSm90ILi2EN4cute5tupleIJNS5_1CILi1EEES8_S8_EEENS6_IJNS7_ILi128EEENS7_ILi96EEENS7_ILi64EEEEEELi256ENS_6half_tEfNS_4arch4Sm90ELb1ELb0ELb1ELb1ELb0ELb0ELb1ELb1ELb0ELb1ELb1ELb0EEENS1_21CollectiveEpilogueFwdINS6_IJSA_NS7_ILi256EEESB_EEES9_SE_SG_Li256ELb1ELb1ELb1ELb0EEENS1_36VarlenDynamicPersistentTileSchedulerILi128ELi96ELi256ELi128ELb1ELb1ELb1ELb1ELb1ELb1EEEEEEEEEvNT_6ParamsE,"a",@progbits
	.sectionflags	@""
	.align	4
.nv.constant0._ZN7cutlass13device_kernelIN5flash11enable_sm90INS1_16FlashAttnFwdSm90INS1_25CollectiveMainloopFwdSm90ILi2EN4cute5tupleIJNS5_1CILi1EEES8_S8_EEENS6_IJNS7_ILi128EEENS7_ILi96EEENS7_ILi64EEEEEELi256ENS_6half_tEfNS_4arch4Sm90ELb1ELb0ELb1ELb1ELb0ELb0ELb1ELb1ELb0ELb1ELb1ELb0EEENS1_21CollectiveEpilogueFwdINS6_IJSA_NS7_ILi256EEESB_EEES9_SE_SG_Li256ELb1ELb1ELb1ELb0EEENS1_36VarlenDynamicPersistentTileSchedulerILi128ELi96ELi256ELi128ELb1ELb1ELb1ELb1ELb1ELb1EEEEEEEEEvNT_6ParamsE:
	.zero		3584


//--------------------- .nv.constant0._ZN7cutlass13device_kernelIN5flash11enable_sm90INS1_16FlashAttnFwdSm90INS1_25CollectiveMainloopFwdSm90ILi2EN4cute5tupleIJNS5_1CILi1EEES8_S8_EEENS6_IJNS7_ILi128EEENS7_ILi96EEENS7_ILi64EEEEEELi256ENS_6half_tEfNS_4arch4Sm90ELb1ELb0ELb1ELb1ELb0ELb1ELb1ELb1ELb0ELb1ELb1ELb0EEENS1_21CollectiveEpilogueFwdINS6_IJSA_NS7_ILi256EEESB_EEES9_SE_SG_Li256ELb1ELb1ELb1ELb0EEENS1_36VarlenDynamicPersistentTileSchedulerILi128ELi96ELi256ELi128ELb1ELb1ELb1ELb1ELb1ELb1EEEEEEEEEvNT_6ParamsE --------------------------
	.section	.nv.constant0._ZN7cutlass13device_kernelIN5flash11enable_sm90INS1_16FlashAttnFwdSm90INS1_25CollectiveMainloopFwdSm90ILi2EN4cute5tupleIJNS5_1CILi1EEES8_S8_EEENS6_IJNS7_ILi128EEENS7_ILi96EEENS7_ILi64EEEEEELi256ENS_6half_tEfNS_4arch4Sm90ELb1ELb0ELb1ELb1ELb0ELb1ELb1ELb1ELb0ELb1ELb1ELb0EEENS1_21CollectiveEpilogueFwdINS6_IJSA_NS7_ILi256EEESB_EEES9_SE_SG_Li256ELb1ELb1ELb1ELb0EEENS1_36VarlenDynamicPersistentTileSchedulerILi128ELi96ELi256ELi128ELb1ELb1ELb1ELb1ELb1ELb1EEEEEEEEEvNT_6ParamsE,"a",@progbits
	.sectionflags	@""
	.align	4
.nv.constant0._ZN7cutlass13device_kernelIN5flash11enable_sm90INS1_16FlashAttnFwdSm90INS1_25CollectiveMainloopFwdSm90ILi2EN4cute5tupleIJNS5_1CILi1EEES8_S8_EEENS6_IJNS7_ILi128EEENS7_ILi96EEENS7_ILi64EEEEEELi256ENS_6half_tEfNS_4arch4Sm90ELb1ELb0ELb1ELb1ELb0ELb1ELb1ELb1ELb0ELb1ELb1ELb0EEENS1_21CollectiveEpilogueFwdINS6_IJSA_NS7_ILi256EEESB_EEES9_SE_SG_Li256ELb1ELb1ELb1ELb0EEENS1_36VarlenDynamicPersistentTileSchedulerILi128ELi96ELi256ELi128ELb1ELb1ELb1ELb1ELb1ELb1EEEEEEEEEvNT_6ParamsE:
	.zero		3584


//--------------------- SYMBOLS --------------------------

	.type		.nv.reservedSmem.offset0,@object
	.size		.nv.reservedSmem.offset0,0x4
	.type		__assertfail,@function
